	.target	sm_90a

	.elftype	@"ET_EXEC"


//--------------------- .note.nv.tkinfo           --------------------------
	.section	.note.nv.tkinfo,"",@"SHT_NOTE"
	.sectionflags	@"SHF_NOTE_NV_TKINFO"
	.tkinfo
        /*0018*/ 	.word	0x00000002
        /*0030*/ 	.string	""
        /*0030*/ 	.string	"ptxas"
        /*0030*/ 	.string	"Cuda compilation tools, release 13.0, V13.0.88"
        /*0030*/ 	.string	"Build cuda_13.0.r13.0/compiler.36424714_0"
        /*0030*/ 	.string	"-arch sm_90a -m 64 "



//--------------------- .note.nv.cuinfo           --------------------------
	.section	.note.nv.cuinfo,"",@"SHT_NOTE"
	.sectionflags	@"SHF_NOTE_NV_CUINFO"
        /*0018*/ 	.short	0x0002
        /*001a*/ 	.short	0x005a
        /*001c*/ 	.short	0x0082
	.zero		2


//--------------------- .nv.info                  --------------------------
	.section	.nv.info,"",@"SHT_CUDA_INFO"
	.align	4


	//----- nvinfo : EIATTR_REGCOUNT
	.align		4
        /*0000*/ 	.byte	0x04, 0x2f
        /*0002*/ 	.short	(.L_20 - .L_19)
	.align		4
.L_19:
        /*0004*/ 	.word	index@(_ZN7cutlass13device_kernelIN5flash11enable_sm90INS1_16FlashAttnFwdSm90INS1_25CollectiveMainloopFwdSm90ILi2EN4cute5tupleIJNS5_1CILi1EEES8_S8_EEENS6_IJNS7_ILi64EEESA_SA_EEELi512ENS_6half_tEfNS_4arch4Sm90ELb1ELb0ELb0ELb1ELb1ELb1ELb1ELb0ELb0ELb1ELb0ELb0EEENS1_21CollectiveEpilogueFwdINS6_IJSA_NS7_ILi512EEESA_EEES9_SC_SE_Li256ELb1ELb1ELb0ELb0EEENS1_36VarlenDynamicPersistentTileSchedulerILi64ELi64ELi256ELi128ELb0ELb1ELb1ELb1ELb1ELb1EEEEEEEEEvNT_6ParamsE)
        /*0008*/ 	.word	0x000000a8


	//----- nvinfo : EIATTR_FRAME_SIZE
	.align		4
.L_20:
        /*000c*/ 	.byte	0x04, 0x11
        /*000e*/ 	.short	(.L_22 - .L_21)
	.align		4
.L_21:
        /*0010*/ 	.word	index@(_ZN7cutlass13device_kernelIN5flash11enable_sm90INS1_16FlashAttnFwdSm90INS1_25CollectiveMainloopFwdSm90ILi2EN4cute5tupleIJNS5_1CILi1EEES8_S8_EEENS6_IJNS7_ILi64EEESA_SA_EEELi512ENS_6half_tEfNS_4arch4Sm90ELb1ELb0ELb0ELb1ELb1ELb1ELb1ELb0ELb0ELb1ELb0ELb0EEENS1_21CollectiveEpilogueFwdINS6_IJSA_NS7_ILi512EEESA_EEES9_SC_SE_Li256ELb1ELb1ELb0ELb0EEENS1_36VarlenDynamicPersistentTileSchedulerILi64ELi64ELi256ELi128ELb0ELb1ELb1ELb1ELb1ELb1EEEEEEEEEvNT_6ParamsE)
        /*0014*/ 	.word	0x00000078


	//----- nvinfo : EIATTR_REGCOUNT
	.align		4
.L_22:
        /*0018*/ 	.byte	0x04, 0x2f
        /*001a*/ 	.short	(.L_24 - .L_23)
	.align		4
.L_23:
        /*001c*/ 	.word	index@(_ZN7cutlass13device_kernelIN5flash11enable_sm90INS1_16FlashAttnFwdSm90INS1_25CollectiveMainloopFwdSm90ILi2EN4cute5tupleIJNS5_1CILi1EEES8_S8_EEENS6_IJNS7_ILi64EEESA_SA_EEELi512ENS_6half_tEfNS_4arch4Sm90ELb1ELb0ELb0ELb1ELb1ELb0ELb1ELb0ELb0ELb1ELb0ELb0EEENS1_21CollectiveEpilogueFwdINS6_IJSA_NS7_ILi512EEESA_EEES9_SC_SE_Li256ELb1ELb1ELb0ELb0EEENS1_36VarlenDynamicPersistentTileSchedulerILi64ELi64ELi256ELi128ELb0ELb1ELb1ELb1ELb1ELb1EEEEEEEEEvNT_6ParamsE)
        /*0020*/ 	.word	0x000000a8


	//----- nvinfo : EIATTR_FRAME_SIZE
	.align		4
.L_24:
        /*0024*/ 	.byte	0x04, 0x11
        /*0026*/ 	.short	(.L_26 - .L_25)
	.align		4
.L_25:
        /*0028*/ 	.word	index@(_ZN7cutlass13device_kernelIN5flash11enable_sm90INS1_16FlashAttnFwdSm90INS1_25CollectiveMainloopFwdSm90ILi2EN4cute5tupleIJNS5_1CILi1EEES8_S8_EEENS6_IJNS7_ILi64EEESA_SA_EEELi512ENS_6half_tEfNS_4arch4Sm90ELb1ELb0ELb0ELb1ELb1ELb0ELb1ELb0ELb0ELb1ELb0ELb0EEENS1_21CollectiveEpilogueFwdINS6_IJSA_NS7_ILi512EEESA_EEES9_SC_SE_Li256ELb1ELb1ELb0ELb0EEENS1_36VarlenDynamicPersistentTileSchedulerILi64ELi64ELi256ELi128ELb0ELb1ELb1ELb1ELb1ELb1EEEEEEEEEvNT_6ParamsE)
        /*002c*/ 	.word	0x00000028


	//----- nvinfo : EIATTR_REGCOUNT
	.align		4
.L_26:
        /*0030*/ 	.byte	0x04, 0x2f
        /*0032*/ 	.short	(.L_28 - .L_27)
	.align		4
.L_27:
        /*0034*/ 	.word	index@(_ZN7cutlass13device_kernelIN5flash11enable_sm90INS1_16FlashAttnFwdSm90INS1_25CollectiveMainloopFwdSm90ILi2EN4cute5tupleIJNS5_1CILi1EEES8_S8_EEENS6_IJNS7_ILi64EEESA_SA_EEELi512ENS_6half_tEfNS_4arch4Sm90ELb1ELb0ELb0ELb1ELb1ELb1ELb0ELb0ELb0ELb1ELb0ELb0EEENS1_21CollectiveEpilogueFwdINS6_IJSA_NS7_ILi512EEESA_EEES9_SC_SE_Li256ELb1ELb1ELb0ELb0EEENS1_36VarlenDynamicPersistentTileSchedulerILi64ELi64ELi256ELi128ELb0ELb1ELb1ELb1ELb1ELb1EEEEEEEEEvNT_6ParamsE)
        /*0038*/ 	.word	0x000000a8


	//----- nvinfo : EIATTR_FRAME_SIZE
	.align		4
.L_28:
        /*003c*/ 	.byte	0x04, 0x11
        /*003e*/ 	.short	(.L_30 - .L_29)
	.align		4
.L_29:
        /*0040*/ 	.word	index@(_ZN7cutlass13device_kernelIN5flash11enable_sm90INS1_16FlashAttnFwdSm90INS1_25CollectiveMainloopFwdSm90ILi2EN4cute5tupleIJNS5_1CILi1EEES8_S8_EEENS6_IJNS7_ILi64EEESA_SA_EEELi512ENS_6half_tEfNS_4arch4Sm90ELb1ELb0ELb0ELb1ELb1ELb1ELb0ELb0ELb0ELb1ELb0ELb0EEENS1_21CollectiveEpilogueFwdINS6_IJSA_NS7_ILi512EEESA_EEES9_SC_SE_Li256ELb1ELb1ELb0ELb0EEENS1_36VarlenDynamicPersistentTileSchedulerILi64ELi64ELi256ELi128ELb0ELb1ELb1ELb1ELb1ELb1EEEEEEEEEvNT_6ParamsE)
        /*0044*/ 	.word	0x00000060


	//----- nvinfo : EIATTR_REGCOUNT
	.align		4
.L_30:
        /*0048*/ 	.byte	0x04, 0x2f
        /*004a*/ 	.short	(.L_32 - .L_31)
	.align		4
.L_31:
        /*004c*/ 	.word	index@(_ZN7cutlass13device_kernelIN5flash11enable_sm90INS1_16FlashAttnFwdSm90INS1_25CollectiveMainloopFwdSm90ILi2EN4cute5tupleIJNS5_1CILi1EEES8_S8_EEENS6_IJNS7_ILi64EEESA_SA_EEELi512ENS_6half_tEfNS_4arch4Sm90ELb1ELb0ELb0ELb1ELb1ELb0ELb0ELb0ELb0ELb1ELb0ELb0EEENS1_21CollectiveEpilogueFwdINS6_IJSA_NS7_ILi512EEESA_EEES9_SC_SE_Li256ELb1ELb1ELb0ELb0EEENS1_36VarlenDynamicPersistentTileSchedulerILi64ELi64ELi256ELi128ELb0ELb1ELb1ELb1ELb1ELb1EEEEEEEEEvNT_6ParamsE)
        /*0050*/ 	.word	0x000000a8


	//----- nvinfo : EIATTR_FRAME_SIZE
	.align		4
.L_32:
        /*0054*/ 	.byte	0x04, 0x11
        /*0056*/ 	.short	(.L_34 - .L_33)
	.align		4
.L_33:
        /*0058*/ 	.word	index@(_ZN7cutlass13device_kernelIN5flash11enable_sm90INS1_16FlashAttnFwdSm90INS1_25CollectiveMainloopFwdSm90ILi2EN4cute5tupleIJNS5_1CILi1EEES8_S8_EEENS6_IJNS7_ILi64EEESA_SA_EEELi512ENS_6half_tEfNS_4arch4Sm90ELb1ELb0ELb0ELb1ELb1ELb0ELb0ELb0ELb0ELb1ELb0ELb0EEENS1_21CollectiveEpilogueFwdINS6_IJSA_NS7_ILi512EEESA_EEES9_SC_SE_Li256ELb1ELb1ELb0ELb0EEENS1_36VarlenDynamicPersistentTileSchedulerILi64ELi64ELi256ELi128ELb0ELb1ELb1ELb1ELb1ELb1EEEEEEEEEvNT_6ParamsE)
        /*005c*/ 	.word	0x00000030


	//----- nvinfo : EIATTR_REGCOUNT
	.align		4
.L_34:
        /*0060*/ 	.byte	0x04, 0x2f
        /*0062*/ 	.short	(.L_36 - .L_35)
	.align		4
.L_35:
        /*0064*/ 	.word	index@(_ZN7cutlass13device_kernelIN5flash11enable_sm90INS1_16FlashAttnFwdSm90INS1_25CollectiveMainloopFwdSm90ILi2EN4cute5tupleIJNS5_1CILi1EEES8_S8_EEENS6_IJNS7_ILi64EEESA_SA_EEELi512ENS_6half_tEfNS_4arch4Sm90ELb1ELb0ELb0ELb0ELb1ELb0ELb1ELb0ELb0ELb1ELb0ELb0EEENS1_21CollectiveEpilogueFwdINS6_IJSA_NS7_ILi512EEESA_EEES9_SC_SE_Li256ELb0ELb1ELb0ELb0EEENS1_30DynamicPersistentTileSchedulerILi256ELi128ELb0ELb1ELb1EEEEEEEEEvNT_6ParamsE)
        /*0068*/ 	.word	0x000000a8


	//----- nvinfo : EIATTR_FRAME_SIZE
	.align		4
.L_36:
        /*006c*/ 	.byte	0x04, 0x11
        /*006e*/ 	.short	(.L_38 - .L_37)
	.align		4
.L_37:
        /*0070*/ 	.word	index@(_ZN7cutlass13device_kernelIN5flash11enable_sm90INS1_16FlashAttnFwdSm90INS1_25CollectiveMainloopFwdSm90ILi2EN4cute5tupleIJNS5_1CILi1EEES8_S8_EEENS6_IJNS7_ILi64EEESA_SA_EEELi512ENS_6half_tEfNS_4arch4Sm90ELb1ELb0ELb0ELb0ELb1ELb0ELb1ELb0ELb0ELb1ELb0ELb0EEENS1_21CollectiveEpilogueFwdINS6_IJSA_NS7_ILi512EEESA_EEES9_SC_SE_Li256ELb0ELb1ELb0ELb0EEENS1_30DynamicPersistentTileSchedulerILi256ELi128ELb0ELb1ELb1EEEEEEEEEvNT_6ParamsE)
        /*0074*/ 	.word	0x00000018


	//----- nvinfo : EIATTR_REGCOUNT
	.align		4
.L_38:
        /*0078*/ 	.byte	0x04, 0x2f
        /*007a*/ 	.short	(.L_40 - .L_39)
	.align		4
.L_39:
        /*007c*/ 	.word	index@(_ZN7cutlass13device_kernelIN5flash11enable_sm90INS1_16FlashAttnFwdSm90INS1_25CollectiveMainloopFwdSm90ILi2EN4cute5tupleIJNS5_1CILi1EEES8_S8_EEENS6_IJNS7_ILi64EEESA_SA_EEELi512ENS_6half_tEfNS_4arch4Sm90ELb1ELb0ELb0ELb0ELb1ELb0ELb0ELb0ELb0ELb1ELb0ELb0EEENS1_21CollectiveEpilogueFwdINS6_IJSA_NS7_ILi512EEESA_EEES9_SC_SE_Li256ELb0ELb1ELb0ELb0EEENS1_30DynamicPersistentTileSchedulerILi256ELi128ELb0ELb1ELb1EEEEEEEEEvNT_6ParamsE)
        /*0080*/ 	.word	0x000000a8


	//----- nvinfo : EIATTR_FRAME_SIZE
	.align		4
.L_40:
        /*0084*/ 	.byte	0x04, 0x11
        /*0086*/ 	.short	(.L_42 - .L_41)
	.align		4
.L_41:
        /*0088*/ 	.word	index@(_ZN7cutlass13device_kernelIN5flash11enable_sm90INS1_16FlashAttnFwdSm90INS1_25CollectiveMainloopFwdSm90ILi2EN4cute5tupleIJNS5_1CILi1EEES8_S8_EEENS6_IJNS7_ILi64EEESA_SA_EEELi512ENS_6half_tEfNS_4arch4Sm90ELb1ELb0ELb0ELb0ELb1ELb0ELb0ELb0ELb0ELb1ELb0ELb0EEENS1_21CollectiveEpilogueFwdINS6_IJSA_NS7_ILi512EEESA_EEES9_SC_SE_Li256ELb0ELb1ELb0ELb0EEENS1_30DynamicPersistentTileSchedulerILi256ELi128ELb0ELb1ELb1EEEEEEEEEvNT_6ParamsE)
        /*008c*/ 	.word	0x00000010


	//----- nvinfo : EIATTR_REGCOUNT
	.align		4
.L_42:
        /*0090*/ 	.byte	0x04, 0x2f
        /*0092*/ 	.short	(.L_44 - .L_43)
	.align		4
.L_43:
        /*0094*/ 	.word	index@(_ZN7cutlass13device_kernelIN5flash11enable_sm90INS1_16FlashAttnFwdSm90INS1_25CollectiveMainloopFwdSm90ILi2EN4cute5tupleIJNS5_1CILi1EEES8_S8_EEENS6_IJNS7_ILi64EEESA_SA_EEELi512ENS_6half_tEfNS_4arch4Sm90ELb0ELb1ELb0ELb1ELb1ELb1ELb1ELb0ELb0ELb1ELb0ELb0EEENS1_21CollectiveEpilogueFwdINS6_IJSA_NS7_ILi512EEESA_EEES9_SC_SE_Li256ELb1ELb1ELb0ELb0EEENS1_36VarlenDynamicPersistentTileSchedulerILi64ELi64ELi256ELi128ELb0ELb1ELb1ELb1ELb0ELb1EEEEEEEEEvNT_6ParamsE)
        /*0098*/ 	.word	0x000000a8


	//----- nvinfo : EIATTR_FRAME_SIZE
	.align		4
.L_44:
        /*009c*/ 	.byte	0x04, 0x11
        /*009e*/ 	.short	(.L_46 - .L_45)
	.align		4
.L_45:
        /*00a0*/ 	.word	index@(_ZN7cutlass13device_kernelIN5flash11enable_sm90INS1_16FlashAttnFwdSm90INS1_25CollectiveMainloopFwdSm90ILi2EN4cute5tupleIJNS5_1CILi1EEES8_S8_EEENS6_IJNS7_ILi64EEESA_SA_EEELi512ENS_6half_tEfNS_4arch4Sm90ELb0ELb1ELb0ELb1ELb1ELb1ELb1ELb0ELb0ELb1ELb0ELb0EEENS1_21CollectiveEpilogueFwdINS6_IJSA_NS7_ILi512EEESA_EEES9_SC_SE_Li256ELb1ELb1ELb0ELb0EEENS1_36VarlenDynamicPersistentTileSchedulerILi64ELi64ELi256ELi128ELb0ELb1ELb1ELb1ELb0ELb1EEEEEEEEEvNT_6ParamsE)
        /*00a4*/ 	.word	0x00000070


	//----- nvinfo : EIATTR_REGCOUNT
	.align		4
.L_46:
        /*00a8*/ 	.byte	0x04, 0x2f
        /*00aa*/ 	.short	(.L_48 - .L_47)
	.align		4
.L_47:
        /*00ac*/ 	.word	index@(_ZN7cutlass13device_kernelIN5flash11enable_sm90INS1_16FlashAttnFwdSm90INS1_25CollectiveMainloopFwdSm90ILi2EN4cute5tupleIJNS5_1CILi1EEES8_S8_EEENS6_IJNS7_ILi64EEESA_SA_EEELi512ENS_6half_tEfNS_4arch4Sm90ELb0ELb1ELb0ELb1ELb1ELb0ELb1ELb0ELb0ELb1ELb0ELb0EEENS1_21CollectiveEpilogueFwdINS6_IJSA_NS7_ILi512EEESA_EEES9_SC_SE_Li256ELb1ELb1ELb0ELb0EEENS1_36VarlenDynamicPersistentTileSchedulerILi64ELi64ELi256ELi128ELb0ELb1ELb1ELb1ELb0ELb1EEEEEEEEEvNT_6ParamsE)
        /*00b0*/ 	.word	0x000000a8


	//----- nvinfo : EIATTR_FRAME_SIZE
	.align		4
.L_48:
        /*00b4*/ 	.byte	0x04, 0x11
        /*00b6*/ 	.short	(.L_50 - .L_49)
	.align		4
.L_49:
        /*00b8*/ 	.word	index@(_ZN7cutlass13device_kernelIN5flash11enable_sm90INS1_16FlashAttnFwdSm90INS1_25CollectiveMainloopFwdSm90ILi2EN4cute5tupleIJNS5_1CILi1EEES8_S8_EEENS6_IJNS7_ILi64EEESA_SA_EEELi512ENS_6half_tEfNS_4arch4Sm90ELb0ELb1ELb0ELb1ELb1ELb0ELb1ELb0ELb0ELb1ELb0ELb0EEENS1_21CollectiveEpilogueFwdINS6_IJSA_NS7_ILi512EEESA_EEES9_SC_SE_Li256ELb1ELb1ELb0ELb0EEENS1_36VarlenDynamicPersistentTileSchedulerILi64ELi64ELi256ELi128ELb0ELb1ELb1ELb1ELb0ELb1EEEEEEEEEvNT_6ParamsE)
        /*00bc*/ 	.word	0x00000038


	//----- nvinfo : EIATTR_REGCOUNT
	.align		4
.L_50:
        /*00c0*/ 	.byte	0x04, 0x2f
        /*00c2*/ 	.short	(.L_52 - .L_51)
	.align		4
.L_51:
        /*00c4*/ 	.word	index@(_ZN7cutlass13device_kernelIN5flash11enable_sm90INS1_16FlashAttnFwdSm90INS1_25CollectiveMainloopFwdSm90ILi2EN4cute5tupleIJNS5_1CILi1EEES8_S8_EEENS6_IJNS7_ILi64EEESA_SA_EEELi512ENS_6half_tEfNS_4arch4Sm90ELb0ELb1ELb0ELb1ELb1ELb1ELb0ELb0ELb0ELb1ELb0ELb0EEENS1_21CollectiveEpilogueFwdINS6_IJSA_NS7_ILi512EEESA_EEES9_SC_SE_Li256ELb1ELb1ELb0ELb0EEENS1_36VarlenDynamicPersistentTileSchedulerILi64ELi64ELi256ELi128ELb0ELb1ELb1ELb1ELb0ELb1EEEEEEEEEvNT_6ParamsE)
        /*00c8*/ 	.word	0x000000a8


	//----- nvinfo : EIATTR_FRAME_SIZE
	.align		4
.L_52:
        /*00cc*/ 	.byte	0x04, 0x11
        /*00ce*/ 	.short	(.L_54 - .L_53)
	.align		4
.L_53:
        /*00d0*/ 	.word	index@(_ZN7cutlass13device_kernelIN5flash11enable_sm90INS1_16FlashAttnFwdSm90INS1_25CollectiveMainloopFwdSm90ILi2EN4cute5tupleIJNS5_1CILi1EEES8_S8_EEENS6_IJNS7_ILi64EEESA_SA_EEELi512ENS_6half_tEfNS_4arch4Sm90ELb0ELb1ELb0ELb1ELb1ELb1ELb0ELb0ELb0ELb1ELb0ELb0EEENS1_21CollectiveEpilogueFwdINS6_IJSA_NS7_ILi512EEESA_EEES9_SC_SE_Li256ELb1ELb1ELb0ELb0EEENS1_36VarlenDynamicPersistentTileSchedulerILi64ELi64ELi256ELi128ELb0ELb1ELb1ELb1ELb0ELb1EEEEEEEEEvNT_6ParamsE)
        /*00d4*/ 	.word	0x00000068


	//----- nvinfo : EIATTR_REGCOUNT
	.align		4
.L_54:
        /*00d8*/ 	.byte	0x04, 0x2f
        /*00da*/ 	.short	(.L_56 - .L_55)
	.align		4
.L_55:
        /*00dc*/ 	.word	index@(_ZN7cutlass13device_kernelIN5flash11enable_sm90INS1_16FlashAttnFwdSm90INS1_25CollectiveMainloopFwdSm90ILi2EN4cute5tupleIJNS5_1CILi1EEES8_S8_EEENS6_IJNS7_ILi64EEESA_SA_EEELi512ENS_6half_tEfNS_4arch4Sm90ELb0ELb1ELb0ELb1ELb1ELb0ELb0ELb0ELb0ELb1ELb0ELb0EEENS1_21CollectiveEpilogueFwdINS6_IJSA_NS7_ILi512EEESA_EEES9_SC_SE_Li256ELb1ELb1ELb0ELb0EEENS1_36VarlenDynamicPersistentTileSchedulerILi64ELi64ELi256ELi128ELb0ELb1ELb1ELb1ELb0ELb1EEEEEEEEEvNT_6ParamsE)
        /*00e0*/ 	.word	0x000000a8


	//----- nvinfo : EIATTR_FRAME_SIZE
	.align		4
.L_56:
        /*00e4*/ 	.byte	0x04, 0x11
        /*00e6*/ 	.short	(.L_58 - .L_57)
	.align		4
.L_57:
        /*00e8*/ 	.word	index@(_ZN7cutlass13device_kernelIN5flash11enable_sm90INS1_16FlashAttnFwdSm90INS1_25CollectiveMainloopFwdSm90ILi2EN4cute5tupleIJNS5_1CILi1EEES8_S8_EEENS6_IJNS7_ILi64EEESA_SA_EEELi512ENS_6half_tEfNS_4arch4Sm90ELb0ELb1ELb0ELb1ELb1ELb0ELb0ELb0ELb0ELb1ELb0ELb0EEENS1_21CollectiveEpilogueFwdINS6_IJSA_NS7_ILi512EEESA_EEES9_SC_SE_Li256ELb1ELb1ELb0ELb0EEENS1_36VarlenDynamicPersistentTileSchedulerILi64ELi64ELi256ELi128ELb0ELb1ELb1ELb1ELb0ELb1EEEEEEEEEvNT_6ParamsE)
        /*00ec*/ 	.word	0x00000020


	//----- nvinfo : EIATTR_REGCOUNT
	.align		4
.L_58:
        /*00f0*/ 	.byte	0x04, 0x2f
        /*00f2*/ 	.short	(.L_60 - .L_59)
	.align		4
.L_59:
        /*00f4*/ 	.word	index@(_ZN7cutlass13device_kernelIN5flash11enable_sm90INS1_16FlashAttnFwdSm90INS1_25CollectiveMainloopFwdSm90ILi2EN4cute5tupleIJNS5_1CILi1EEES8_S8_EEENS6_IJNS7_ILi64EEESA_SA_EEELi512ENS_6half_tEfNS_4arch4Sm90ELb0ELb1ELb0ELb0ELb1ELb0ELb1ELb0ELb0ELb1ELb0ELb0EEENS1_21CollectiveEpilogueFwdINS6_IJSA_NS7_ILi512EEESA_EEES9_SC_SE_Li256ELb0ELb1ELb0ELb0EEENS1_30DynamicPersistentTileSchedulerILi256ELi128ELb0ELb1ELb1EEEEEEEEEvNT_6ParamsE)
        /*00f8*/ 	.word	0x000000a8


	//----- nvinfo : EIATTR_FRAME_SIZE
	.align		4
.L_60:
        /*00fc*/ 	.byte	0x04, 0x11
        /*00fe*/ 	.short	(.L_62 - .L_61)
	.align		4
.L_61:
        /*0100*/ 	.word	index@(_ZN7cutlass13device_kernelIN5flash11enable_sm90INS1_16FlashAttnFwdSm90INS1_25CollectiveMainloopFwdSm90ILi2EN4cute5tupleIJNS5_1CILi1EEES8_S8_EEENS6_IJNS7_ILi64EEESA_SA_EEELi512ENS_6half_tEfNS_4arch4Sm90ELb0ELb1ELb0ELb0ELb1ELb0ELb1ELb0ELb0ELb1ELb0ELb0EEENS1_21CollectiveEpilogueFwdINS6_IJSA_NS7_ILi512EEESA_EEES9_SC_SE_Li256ELb0ELb1ELb0ELb0EEENS1_30DynamicPersistentTileSchedulerILi256ELi128ELb0ELb1ELb1EEEEEEEEEvNT_6ParamsE)
        /*0104*/ 	.word	0x00000020


	//----- nvinfo : EIATTR_REGCOUNT
	.align		4
.L_62:
        /*0108*/ 	.byte	0x04, 0x2f
        /*010a*/ 	.short	(.L_64 - .L_63)
	.align		4
.L_63:
        /*010c*/ 	.word	index@(_ZN7cutlass13device_kernelIN5flash11enable_sm90INS1_16FlashAttnFwdSm90INS1_25CollectiveMainloopFwdSm90ILi2EN4cute5tupleIJNS5_1CILi1EEES8_S8_EEENS6_IJNS7_ILi64EEESA_SA_EEELi512ENS_6half_tEfNS_4arch4Sm90ELb0ELb1ELb0ELb0ELb1ELb0ELb0ELb0ELb0ELb1ELb0ELb0EEENS1_21CollectiveEpilogueFwdINS6_IJSA_NS7_ILi512EEESA_EEES9_SC_SE_Li256ELb0ELb1ELb0ELb0EEENS1_30DynamicPersistentTileSchedulerILi256ELi128ELb0ELb1ELb1EEEEEEEEEvNT_6ParamsE)
        /*0110*/ 	.word	0x000000a8


	//----- nvinfo : EIATTR_FRAME_SIZE
	.align		4
.L_64:
        /*0114*/ 	.byte	0x04, 0x11
        /*0116*/ 	.short	(.L_66 - .L_65)
	.align		4
.L_65:
        /*0118*/ 	.word	index@(_ZN7cutlass13device_kernelIN5flash11enable_sm90INS1_16FlashAttnFwdSm90INS1_25CollectiveMainloopFwdSm90ILi2EN4cute5tupleIJNS5_1CILi1EEES8_S8_EEENS6_IJNS7_ILi64EEESA_SA_EEELi512ENS_6half_tEfNS_4arch4Sm90ELb0ELb1ELb0ELb0ELb1ELb0ELb0ELb0ELb0ELb1ELb0ELb0EEENS1_21CollectiveEpilogueFwdINS6_IJSA_NS7_ILi512EEESA_EEES9_SC_SE_Li256ELb0ELb1ELb0ELb0EEENS1_30DynamicPersistentTileSchedulerILi256ELi128ELb0ELb1ELb1EEEEEEEEEvNT_6ParamsE)
        /*011c*/ 	.word	0x00000010


	//----- nvinfo : EIATTR_REGCOUNT
	.align		4
.L_66:
        /*0120*/ 	.byte	0x04, 0x2f
        /*0122*/ 	.short	(.L_68 - .L_67)
	.align		4
.L_67:
        /*0124*/ 	.word	index@(_ZN7cutlass13device_kernelIN5flash11enable_sm90INS1_16FlashAttnFwdSm90INS1_25CollectiveMainloopFwdSm90ILi2EN4cute5tupleIJNS5_1CILi1EEES8_S8_EEENS6_IJNS7_ILi64EEESA_SA_EEELi512ENS_6half_tEfNS_4arch4Sm90ELb0ELb0ELb0ELb1ELb1ELb1ELb1ELb0ELb0ELb1ELb0ELb0EEENS1_21CollectiveEpilogueFwdINS6_IJSA_NS7_ILi512EEESA_EEES9_SC_SE_Li256ELb1ELb1ELb0ELb0EEENS1_36VarlenDynamicPersistentTileSchedulerILi64ELi64ELi256ELi128ELb0ELb1ELb1ELb0ELb1ELb1EEEEEEEEEvNT_6ParamsE)
        /*0128*/ 	.word	0x000000a8


	//----- nvinfo : EIATTR_FRAME_SIZE
	.align		4
.L_68:
        /*012c*/ 	.byte	0x04, 0x11
        /*012e*/ 	.short	(.L_70 - .L_69)
	.align		4
.L_69:
        /*0130*/ 	.word	index@(_ZN7cutlass13device_kernelIN5flash11enable_sm90INS1_16FlashAttnFwdSm90INS1_25CollectiveMainloopFwdSm90ILi2EN4cute5tupleIJNS5_1CILi1EEES8_S8_EEENS6_IJNS7_ILi64EEESA_SA_EEELi512ENS_6half_tEfNS_4arch4Sm90ELb0ELb0ELb0ELb1ELb1ELb1ELb1ELb0ELb0ELb1ELb0ELb0EEENS1_21CollectiveEpilogueFwdINS6_IJSA_NS7_ILi512EEESA_EEES9_SC_SE_Li256ELb1ELb1ELb0ELb0EEENS1_36VarlenDynamicPersistentTileSchedulerILi64ELi64ELi256ELi128ELb0ELb1ELb1ELb0ELb1ELb1EEEEEEEEEvNT_6ParamsE)
        /*0134*/ 	.word	0x00000080


	//----- nvinfo : EIATTR_REGCOUNT
	.align		4
.L_70:
        /*0138*/ 	.byte	0x04, 0x2f
        /*013a*/ 	.short	(.L_72 - .L_71)
	.align		4
.L_71:
        /*013c*/ 	.word	index@(_ZN7cutlass13device_kernelIN5flash11enable_sm90INS1_16FlashAttnFwdSm90INS1_25CollectiveMainloopFwdSm90ILi2EN4cute5tupleIJNS5_1CILi1EEES8_S8_EEENS6_IJNS7_ILi64EEESA_SA_EEELi512ENS_6half_tEfNS_4arch4Sm90ELb0ELb0ELb0ELb1ELb1ELb0ELb1ELb0ELb0ELb1ELb0ELb0EEENS1_21CollectiveEpilogueFwdINS6_IJSA_NS7_ILi512EEESA_EEES9_SC_SE_Li256ELb1ELb1ELb0ELb0EEENS1_36VarlenDynamicPersistentTileSchedulerILi64ELi64ELi256ELi128ELb0ELb1ELb1ELb0ELb1ELb1EEEEEEEEEvNT_6ParamsE)
        /*0140*/ 	.word	0x000000a8


	//----- nvinfo : EIATTR_FRAME_SIZE
	.align		4
.L_72:
        /*0144*/ 	.byte	0x04, 0x11
        /*0146*/ 	.short	(.L_74 - .L_73)
	.align		4
.L_73:
        /*0148*/ 	.word	index@(_ZN7cutlass13device_kernelIN5flash11enable_sm90INS1_16FlashAttnFwdSm90INS1_25CollectiveMainloopFwdSm90ILi2EN4cute5tupleIJNS5_1CILi1EEES8_S8_EEENS6_IJNS7_ILi64EEESA_SA_EEELi512ENS_6half_tEfNS_4arch4Sm90ELb0ELb0ELb0ELb1ELb1ELb0ELb1ELb0ELb0ELb1ELb0ELb0EEENS1_21CollectiveEpilogueFwdINS6_IJSA_NS7_ILi512EEESA_EEES9_SC_SE_Li256ELb1ELb1ELb0ELb0EEENS1_36VarlenDynamicPersistentTileSchedulerILi64ELi64ELi256ELi128ELb0ELb1ELb1ELb0ELb1ELb1EEEEEEEEEvNT_6ParamsE)
        /*014c*/ 	.word	0x00000030


	//----- nvinfo : EIATTR_REGCOUNT
	.align		4
.L_74:
        /*0150*/ 	.byte	0x04, 0x2f
        /*0152*/ 	.short	(.L_76 - .L_75)
	.align		4
.L_75:
        /*0154*/ 	.word	index@(_ZN7cutlass13device_kernelIN5flash11enable_sm90INS1_16FlashAttnFwdSm90INS1_25CollectiveMainloopFwdSm90ILi2EN4cute5tupleIJNS5_1CILi1EEES8_S8_EEENS6_IJNS7_ILi64EEESA_SA_EEELi512ENS_6half_tEfNS_4arch4Sm90ELb0ELb0ELb0ELb1ELb1ELb1ELb0ELb0ELb0ELb1ELb0ELb0EEENS1_21CollectiveEpilogueFwdINS6_IJSA_NS7_ILi512EEESA_EEES9_SC_SE_Li256ELb1ELb1ELb0ELb0EEENS1_36VarlenDynamicPersistentTileSchedulerILi64ELi64ELi256ELi128ELb0ELb1ELb1ELb0ELb1ELb1EEEEEEEEEvNT_6ParamsE)
        /*0158*/ 	.word	0x000000a8


	//----- nvinfo : EIATTR_FRAME_SIZE
	.align		4
.L_76:
        /*015c*/ 	.byte	0x04, 0x11
        /*015e*/ 	.short	(.L_78 - .L_77)
	.align		4
.L_77:
        /*0160*/ 	.word	index@(_ZN7cutlass13device_kernelIN5flash11enable_sm90INS1_16FlashAttnFwdSm90INS1_25CollectiveMainloopFwdSm90ILi2EN4cute5tupleIJNS5_1CILi1EEES8_S8_EEENS6_IJNS7_ILi64EEESA_SA_EEELi512ENS_6half_tEfNS_4arch4Sm90ELb0ELb0ELb0ELb1ELb1ELb1ELb0ELb0ELb0ELb1ELb0ELb0EEENS1_21CollectiveEpilogueFwdINS6_IJSA_NS7_ILi512EEESA_EEES9_SC_SE_Li256ELb1ELb1ELb0ELb0EEENS1_36VarlenDynamicPersistentTileSchedulerILi64ELi64ELi256ELi128ELb0ELb1ELb1ELb0ELb1ELb1EEEEEEEEEvNT_6ParamsE)
        /*0164*/ 	.word	0x00000060


	//----- nvinfo : EIATTR_REGCOUNT
	.align		4
.L_78:
        /*0168*/ 	.byte	0x04, 0x2f
        /*016a*/ 	.short	(.L_80 - .L_79)
	.align		4
.L_79:
        /*016c*/ 	.word	index@(_ZN7cutlass13device_kernelIN5flash11enable_sm90INS1_16FlashAttnFwdSm90INS1_25CollectiveMainloopFwdSm90ILi2EN4cute5tupleIJNS5_1CILi1EEES8_S8_EEENS6_IJNS7_ILi64EEESA_SA_EEELi512ENS_6half_tEfNS_4arch4Sm90ELb0ELb0ELb0ELb1ELb1ELb0ELb0ELb0ELb0ELb1ELb0ELb0EEENS1_21CollectiveEpilogueFwdINS6_IJSA_NS7_ILi512EEESA_EEES9_SC_SE_Li256ELb1ELb1ELb0ELb0EEENS1_36VarlenDynamicPersistentTileSchedulerILi64ELi64ELi256ELi128ELb0ELb1ELb1ELb0ELb1ELb1EEEEEEEEEvNT_6ParamsE)
        /*0170*/ 	.word	0x000000a8


	//----- nvinfo : EIATTR_FRAME_SIZE
	.align		4
.L_80:
        /*0174*/ 	.byte	0x04, 0x11
        /*0176*/ 	.short	(.L_82 - .L_81)
	.align		4
.L_81:
        /*0178*/ 	.word	index@(_ZN7cutlass13device_kernelIN5flash11enable_sm90INS1_16FlashAttnFwdSm90INS1_25CollectiveMainloopFwdSm90ILi2EN4cute5tupleIJNS5_1CILi1EEES8_S8_EEENS6_IJNS7_ILi64EEESA_SA_EEELi512ENS_6half_tEfNS_4arch4Sm90ELb0ELb0ELb0ELb1ELb1ELb0ELb0ELb0ELb0ELb1ELb0ELb0EEENS1_21CollectiveEpilogueFwdINS6_IJSA_NS7_ILi512EEESA_EEES9_SC_SE_Li256ELb1ELb1ELb0ELb0EEENS1_36VarlenDynamicPersistentTileSchedulerILi64ELi64ELi256ELi128ELb0ELb1ELb1ELb0ELb1ELb1EEEEEEEEEvNT_6ParamsE)
        /*017c*/ 	.word	0x00000038


	//----- nvinfo : EIATTR_REGCOUNT
	.align		4
.L_82:
        /*0180*/ 	.byte	0x04, 0x2f
        /*0182*/ 	.short	(.L_84 - .L_83)
	.align		4
.L_83:
        /*0184*/ 	.word	index@(_ZN7cutlass13device_kernelIN5flash11enable_sm90INS1_16FlashAttnFwdSm90INS1_25CollectiveMainloopFwdSm90ILi2EN4cute5tupleIJNS5_1CILi1EEES8_S8_EEENS6_IJNS7_ILi64EEESA_SA_EEELi512ENS_6half_tEfNS_4arch4Sm90ELb0ELb0ELb0ELb0ELb1ELb0ELb1ELb0ELb0ELb1ELb0ELb0EEENS1_21CollectiveEpilogueFwdINS6_IJSA_NS7_ILi512EEESA_EEES9_SC_SE_Li256ELb0ELb1ELb0ELb0EEENS1_29StaticPersistentTileSchedulerILb0EEEEEEEEEvNT_6ParamsE)
        /*0188*/ 	.word	0x000000a8


	//----- nvinfo : EIATTR_FRAME_SIZE
	.align		4
.L_84:
        /*018c*/ 	.byte	0x04, 0x11
        /*018e*/ 	.short	(.L_86 - .L_85)
	.align		4
.L_85:
        /*0190*/ 	.word	index@(_ZN7cutlass13device_kernelIN5flash11enable_sm90INS1_16FlashAttnFwdSm90INS1_25CollectiveMainloopFwdSm90ILi2EN4cute5tupleIJNS5_1CILi1EEES8_S8_EEENS6_IJNS7_ILi64EEESA_SA_EEELi512ENS_6half_tEfNS_4arch4Sm90ELb0ELb0ELb0ELb0ELb1ELb0ELb1ELb0ELb0ELb1ELb0ELb0EEENS1_21CollectiveEpilogueFwdINS6_IJSA_NS7_ILi512EEESA_EEES9_SC_SE_Li256ELb0ELb1ELb0ELb0EEENS1_29StaticPersistentTileSchedulerILb0EEEEEEEEEvNT_6ParamsE)
        /*0194*/ 	.word	0x00000030


	//----- nvinfo : EIATTR_REGCOUNT
	.align		4
.L_86:
        /*0198*/ 	.byte	0x04, 0x2f
        /*019a*/ 	.short	(.L_88 - .L_87)
	.align		4
.L_87:
        /*019c*/ 	.word	index@(_ZN7cutlass13device_kernelIN5flash11enable_sm90INS1_16FlashAttnFwdSm90INS1_25CollectiveMainloopFwdSm90ILi2EN4cute5tupleIJNS5_1CILi1EEES8_S8_EEENS6_IJNS7_ILi64EEESA_SA_EEELi512ENS_6half_tEfNS_4arch4Sm90ELb0ELb0ELb0ELb0ELb1ELb0ELb0ELb0ELb0ELb1ELb0ELb0EEENS1_21CollectiveEpilogueFwdINS6_IJSA_NS7_ILi512EEESA_EEES9_SC_SE_Li256ELb0ELb1ELb0ELb0EEENS1_29StaticPersistentTileSchedulerILb0EEEEEEEEEvNT_6ParamsE)
        /*01a0*/ 	.word	0x000000a8


	//----- nvinfo : EIATTR_FRAME_SIZE
	.align		4
.L_88:
        /*01a4*/ 	.byte	0x04, 0x11
        /*01a6*/ 	.short	(.L_90 - .L_89)
	.align		4
.L_89:
        /*01a8*/ 	.word	index@(_ZN7cutlass13device_kernelIN5flash11enable_sm90INS1_16FlashAttnFwdSm90INS1_25CollectiveMainloopFwdSm90ILi2EN4cute5tupleIJNS5_1CILi1EEES8_S8_EEENS6_IJNS7_ILi64EEESA_SA_EEELi512ENS_6half_tEfNS_4arch4Sm90ELb0ELb0ELb0ELb0ELb1ELb0ELb0ELb0ELb0ELb1ELb0ELb0EEENS1_21CollectiveEpilogueFwdINS6_IJSA_NS7_ILi512EEESA_EEES9_SC_SE_Li256ELb0ELb1ELb0ELb0EEENS1_29StaticPersistentTileSchedulerILb0EEEEEEEEEvNT_6ParamsE)
        /*01ac*/ 	.word	0x00000030


	//----- nvinfo : EIATTR_MIN_STACK_SIZE
	.align		4
.L_90:
        /*01b0*/ 	.byte	0x04, 0x12
        /*01b2*/ 	.short	(.L_92 - .L_91)
	.align		4
.L_91:
        /*01b4*/ 	.word	index@(_ZN7cutlass13device_kernelIN5flash11enable_sm90INS1_16FlashAttnFwdSm90INS1_25CollectiveMainloopFwdSm90ILi2EN4cute5tupleIJNS5_1CILi1EEES8_S8_EEENS6_IJNS7_ILi64EEESA_SA_EEELi512ENS_6half_tEfNS_4arch4Sm90ELb0ELb0ELb0ELb0ELb1ELb0ELb0ELb0ELb0ELb1ELb0ELb0EEENS1_21CollectiveEpilogueFwdINS6_IJSA_NS7_ILi512EEESA_EEES9_SC_SE_Li256ELb0ELb1ELb0ELb0EEENS1_29StaticPersistentTileSchedulerILb0EEEEEEEEEvNT_6ParamsE)
        /*01b8*/ 	.word	0x00000030


	//----- nvinfo : EIATTR_MIN_STACK_SIZE
	.align		4
.L_92:
        /*01bc*/ 	.byte	0x04, 0x12
        /*01be*/ 	.short	(.L_94 - .L_93)
	.align		4
.L_93:
        /*01c0*/ 	.word	index@(_ZN7cutlass13device_kernelIN5flash11enable_sm90INS1_16FlashAttnFwdSm90INS1_25CollectiveMainloopFwdSm90ILi2EN4cute5tupleIJNS5_1CILi1EEES8_S8_EEENS6_IJNS7_ILi64EEESA_SA_EEELi512ENS_6half_tEfNS_4arch4Sm90ELb0ELb0ELb0ELb0ELb1ELb0ELb1ELb0ELb0ELb1ELb0ELb0EEENS1_21CollectiveEpilogueFwdINS6_IJSA_NS7_ILi512EEESA_EEES9_SC_SE_Li256ELb0ELb1ELb0ELb0EEENS1_29StaticPersistentTileSchedulerILb0EEEEEEEEEvNT_6ParamsE)
        /*01c4*/ 	.word	0x00000030


	//----- nvinfo : EIATTR_MIN_STACK_SIZE
	.align		4
.L_94:
        /*01c8*/ 	.byte	0x04, 0x12
        /*01ca*/ 	.short	(.L_96 - .L_95)
	.align		4
.L_95:
        /*01cc*/ 	.word	index@(_ZN7cutlass13device_kernelIN5flash11enable_sm90INS1_16FlashAttnFwdSm90INS1_25CollectiveMainloopFwdSm90ILi2EN4cute5tupleIJNS5_1CILi1EEES8_S8_EEENS6_IJNS7_ILi64EEESA_SA_EEELi512ENS_6half_tEfNS_4arch4Sm90ELb0ELb0ELb0ELb1ELb1ELb0ELb0ELb0ELb0ELb1ELb0ELb0EEENS1_21CollectiveEpilogueFwdINS6_IJSA_NS7_ILi512EEESA_EEES9_SC_SE_Li256ELb1ELb1ELb0ELb0EEENS1_36VarlenDynamicPersistentTileSchedulerILi64ELi64ELi256ELi128ELb0ELb1ELb1ELb0ELb1ELb1EEEEEEEEEvNT_6ParamsE)
        /*01d0*/ 	.word	0x00000038


	//----- nvinfo : EIATTR_MIN_STACK_SIZE
	.align		4
.L_96:
        /*01d4*/ 	.byte	0x04, 0x12
        /*01d6*/ 	.short	(.L_98 - .L_97)
	.align		4
.L_97:
        /*01d8*/ 	.word	index@(_ZN7cutlass13device_kernelIN5flash11enable_sm90INS1_16FlashAttnFwdSm90INS1_25CollectiveMainloopFwdSm90ILi2EN4cute5tupleIJNS5_1CILi1EEES8_S8_EEENS6_IJNS7_ILi64EEESA_SA_EEELi512ENS_6half_tEfNS_4arch4Sm90ELb0ELb0ELb0ELb1ELb1ELb1ELb0ELb0ELb0ELb1ELb0ELb0EEENS1_21CollectiveEpilogueFwdINS6_IJSA_NS7_ILi512EEESA_EEES9_SC_SE_Li256ELb1ELb1ELb0ELb0EEENS1_36VarlenDynamicPersistentTileSchedulerILi64ELi64ELi256ELi128ELb0ELb1ELb1ELb0ELb1ELb1EEEEEEEEEvNT_6ParamsE)
        /*01dc*/ 	.word	0x00000060


	//----- nvinfo : EIATTR_MIN_STACK_SIZE
	.align		4
.L_98:
        /*01e0*/ 	.byte	0x04, 0x12
        /*01e2*/ 	.short	(.L_100 - .L_99)
	.align		4
.L_99:
        /*01e4*/ 	.word	index@(_ZN7cutlass13device_kernelIN5flash11enable_sm90INS1_16FlashAttnFwdSm90INS1_25CollectiveMainloopFwdSm90ILi2EN4cute5tupleIJNS5_1CILi1EEES8_S8_EEENS6_IJNS7_ILi64EEESA_SA_EEELi512ENS_6half_tEfNS_4arch4Sm90ELb0ELb0ELb0ELb1ELb1ELb0ELb1ELb0ELb0ELb1ELb0ELb0EEENS1_21CollectiveEpilogueFwdINS6_IJSA_NS7_ILi512EEESA_EEES9_SC_SE_Li256ELb1ELb1ELb0ELb0EEENS1_36VarlenDynamicPersistentTileSchedulerILi64ELi64ELi256ELi128ELb0ELb1ELb1ELb0ELb1ELb1EEEEEEEEEvNT_6ParamsE)
        /*01e8*/ 	.word	0x00000030


	//----- nvinfo : EIATTR_MIN_STACK_SIZE
	.align		4
.L_100:
        /*01ec*/ 	.byte	0x04, 0x12
        /*01ee*/ 	.short	(.L_102 - .L_101)
	.align		4
.L_101:
        /*01f0*/ 	.word	index@(_ZN7cutlass13device_kernelIN5flash11enable_sm90INS1_16FlashAttnFwdSm90INS1_25CollectiveMainloopFwdSm90ILi2EN4cute5tupleIJNS5_1CILi1EEES8_S8_EEENS6_IJNS7_ILi64EEESA_SA_EEELi512ENS_6half_tEfNS_4arch4Sm90ELb0ELb0ELb0ELb1ELb1ELb1ELb1ELb0ELb0ELb1ELb0ELb0EEENS1_21CollectiveEpilogueFwdINS6_IJSA_NS7_ILi512EEESA_EEES9_SC_SE_Li256ELb1ELb1ELb0ELb0EEENS1_36VarlenDynamicPersistentTileSchedulerILi64ELi64ELi256ELi128ELb0ELb1ELb1ELb0ELb1ELb1EEEEEEEEEvNT_6ParamsE)
        /*01f4*/ 	.word	0x00000080


	//----- nvinfo : EIATTR_MIN_STACK_SIZE
	.align		4
.L_102:
        /*01f8*/ 	.byte	0x04, 0x12
        /*01fa*/ 	.short	(.L_104 - .L_103)
	.align		4
.L_103:
        /*01fc*/ 	.word	index@(_ZN7cutlass13device_kernelIN5flash11enable_sm90INS1_16FlashAttnFwdSm90INS1_25CollectiveMainloopFwdSm90ILi2EN4cute5tupleIJNS5_1CILi1EEES8_S8_EEENS6_IJNS7_ILi64EEESA_SA_EEELi512ENS_6half_tEfNS_4arch4Sm90ELb0ELb1ELb0ELb0ELb1ELb0ELb0ELb0ELb0ELb1ELb0ELb0EEENS1_21CollectiveEpilogueFwdINS6_IJSA_NS7_ILi512EEESA_EEES9_SC_SE_Li256ELb0ELb1ELb0ELb0EEENS1_30DynamicPersistentTileSchedulerILi256ELi128ELb0ELb1ELb1EEEEEEEEEvNT_6ParamsE)
        /*0200*/ 	.word	0x00000010


	//----- nvinfo : EIATTR_MIN_STACK_SIZE
	.align		4
.L_104:
        /*0204*/ 	.byte	0x04, 0x12
        /*0206*/ 	.short	(.L_106 - .L_105)
	.align		4
.L_105:
        /*0208*/ 	.word	index@(_ZN7cutlass13device_kernelIN5flash11enable_sm90INS1_16FlashAttnFwdSm90INS1_25CollectiveMainloopFwdSm90ILi2EN4cute5tupleIJNS5_1CILi1EEES8_S8_EEENS6_IJNS7_ILi64EEESA_SA_EEELi512ENS_6half_tEfNS_4arch4Sm90ELb0ELb1ELb0ELb0ELb1ELb0ELb1ELb0ELb0ELb1ELb0ELb0EEENS1_21CollectiveEpilogueFwdINS6_IJSA_NS7_ILi512EEESA_EEES9_SC_SE_Li256ELb0ELb1ELb0ELb0EEENS1_30DynamicPersistentTileSchedulerILi256ELi128ELb0ELb1ELb1EEEEEEEEEvNT_6ParamsE)
        /*020c*/ 	.word	0x00000020


	//----- nvinfo : EIATTR_MIN_STACK_SIZE
	.align		4
.L_106:
        /*0210*/ 	.byte	0x04, 0x12
        /*0212*/ 	.short	(.L_108 - .L_107)
	.align		4
.L_107:
        /*0214*/ 	.word	index@(_ZN7cutlass13device_kernelIN5flash11enable_sm90INS1_16FlashAttnFwdSm90INS1_25CollectiveMainloopFwdSm90ILi2EN4cute5tupleIJNS5_1CILi1EEES8_S8_EEENS6_IJNS7_ILi64EEESA_SA_EEELi512ENS_6half_tEfNS_4arch4Sm90ELb0ELb1ELb0ELb1ELb1ELb0ELb0ELb0ELb0ELb1ELb0ELb0EEENS1_21CollectiveEpilogueFwdINS6_IJSA_NS7_ILi512EEESA_EEES9_SC_SE_Li256ELb1ELb1ELb0ELb0EEENS1_36VarlenDynamicPersistentTileSchedulerILi64ELi64ELi256ELi128ELb0ELb1ELb1ELb1ELb0ELb1EEEEEEEEEvNT_6ParamsE)
        /*0218*/ 	.word	0x00000020


	//----- nvinfo : EIATTR_MIN_STACK_SIZE
	.align		4
.L_108:
        /*021c*/ 	.byte	0x04, 0x12
        /*021e*/ 	.short	(.L_110 - .L_109)
	.align		4
.L_109:
        /*0220*/ 	.word	index@(_ZN7cutlass13device_kernelIN5flash11enable_sm90INS1_16FlashAttnFwdSm90INS1_25CollectiveMainloopFwdSm90ILi2EN4cute5tupleIJNS5_1CILi1EEES8_S8_EEENS6_IJNS7_ILi64EEESA_SA_EEELi512ENS_6half_tEfNS_4arch4Sm90ELb0ELb1ELb0ELb1ELb1ELb1ELb0ELb0ELb0ELb1ELb0ELb0EEENS1_21CollectiveEpilogueFwdINS6_IJSA_NS7_ILi512EEESA_EEES9_SC_SE_Li256ELb1ELb1ELb0ELb0EEENS1_36VarlenDynamicPersistentTileSchedulerILi64ELi64ELi256ELi128ELb0ELb1ELb1ELb1ELb0ELb1EEEEEEEEEvNT_6ParamsE)
        /*0224*/ 	.word	0x00000068


	//----- nvinfo : EIATTR_MIN_STACK_SIZE
	.align		4
.L_110:
        /*0228*/ 	.byte	0x04, 0x12
        /*022a*/ 	.short	(.L_112 - .L_111)
	.align		4
.L_111:
        /*022c*/ 	.word	index@(_ZN7cutlass13device_kernelIN5flash11enable_sm90INS1_16FlashAttnFwdSm90INS1_25CollectiveMainloopFwdSm90ILi2EN4cute5tupleIJNS5_1CILi1EEES8_S8_EEENS6_IJNS7_ILi64EEESA_SA_EEELi512ENS_6half_tEfNS_4arch4Sm90ELb0ELb1ELb0ELb1ELb1ELb0ELb1ELb0ELb0ELb1ELb0ELb0EEENS1_21CollectiveEpilogueFwdINS6_IJSA_NS7_ILi512EEESA_EEES9_SC_SE_Li256ELb1ELb1ELb0ELb0EEENS1_36VarlenDynamicPersistentTileSchedulerILi64ELi64ELi256ELi128ELb0ELb1ELb1ELb1ELb0ELb1EEEEEEEEEvNT_6ParamsE)
        /*0230*/ 	.word	0x00000038


	//----- nvinfo : EIATTR_MIN_STACK_SIZE
	.align		4
.L_112:
        /*0234*/ 	.byte	0x04, 0x12
        /*0236*/ 	.short	(.L_114 - .L_113)
	.align		4
.L_113:
        /*0238*/ 	.word	index@(_ZN7cutlass13device_kernelIN5flash11enable_sm90INS1_16FlashAttnFwdSm90INS1_25CollectiveMainloopFwdSm90ILi2EN4cute5tupleIJNS5_1CILi1EEES8_S8_EEENS6_IJNS7_ILi64EEESA_SA_EEELi512ENS_6half_tEfNS_4arch4Sm90ELb0ELb1ELb0ELb1ELb1ELb1ELb1ELb0ELb0ELb1ELb0ELb0EEENS1_21CollectiveEpilogueFwdINS6_IJSA_NS7_ILi512EEESA_EEES9_SC_SE_Li256ELb1ELb1ELb0ELb0EEENS1_36VarlenDynamicPersistentTileSchedulerILi64ELi64ELi256ELi128ELb0ELb1ELb1ELb1ELb0ELb1EEEEEEEEEvNT_6ParamsE)
        /*023c*/ 	.word	0x00000070


	//----- nvinfo : EIATTR_MIN_STACK_SIZE
	.align		4
.L_114:
        /*0240*/ 	.byte	0x04, 0x12
        /*0242*/ 	.short	(.L_116 - .L_115)
	.align		4
.L_115:
        /*0244*/ 	.word	index@(_ZN7cutlass13device_kernelIN5flash11enable_sm90INS1_16FlashAttnFwdSm90INS1_25CollectiveMainloopFwdSm90ILi2EN4cute5tupleIJNS5_1CILi1EEES8_S8_EEENS6_IJNS7_ILi64EEESA_SA_EEELi512ENS_6half_tEfNS_4arch4Sm90ELb1ELb0ELb0ELb0ELb1ELb0ELb0ELb0ELb0ELb1ELb0ELb0EEENS1_21CollectiveEpilogueFwdINS6_IJSA_NS7_ILi512EEESA_EEES9_SC_SE_Li256ELb0ELb1ELb0ELb0EEENS1_30DynamicPersistentTileSchedulerILi256ELi128ELb0ELb1ELb1EEEEEEEEEvNT_6ParamsE)
        /*0248*/ 	.word	0x00000010


	//----- nvinfo : EIATTR_MIN_STACK_SIZE
	.align		4
.L_116:
        /*024c*/ 	.byte	0x04, 0x12
        /*024e*/ 	.short	(.L_118 - .L_117)
	.align		4
.L_117:
        /*0250*/ 	.word	index@(_ZN7cutlass13device_kernelIN5flash11enable_sm90INS1_16FlashAttnFwdSm90INS1_25CollectiveMainloopFwdSm90ILi2EN4cute5tupleIJNS5_1CILi1EEES8_S8_EEENS6_IJNS7_ILi64EEESA_SA_EEELi512ENS_6half_tEfNS_4arch4Sm90ELb1ELb0ELb0ELb0ELb1ELb0ELb1ELb0ELb0ELb1ELb0ELb0EEENS1_21CollectiveEpilogueFwdINS6_IJSA_NS7_ILi512EEESA_EEES9_SC_SE_Li256ELb0ELb1ELb0ELb0EEENS1_30DynamicPersistentTileSchedulerILi256ELi128ELb0ELb1ELb1EEEEEEEEEvNT_6ParamsE)
        /*0254*/ 	.word	0x00000018


	//----- nvinfo : EIATTR_MIN_STACK_SIZE
	.align		4
.L_118:
        /*0258*/ 	.byte	0x04, 0x12
        /*025a*/ 	.short	(.L_120 - .L_119)
	.align		4
.L_119:
        /*025c*/ 	.word	index@(_ZN7cutlass13device_kernelIN5flash11enable_sm90INS1_16FlashAttnFwdSm90INS1_25CollectiveMainloopFwdSm90ILi2EN4cute5tupleIJNS5_1CILi1EEES8_S8_EEENS6_IJNS7_ILi64EEESA_SA_EEELi512ENS_6half_tEfNS_4arch4Sm90ELb1ELb0ELb0ELb1ELb1ELb0ELb0ELb0ELb0ELb1ELb0ELb0EEENS1_21CollectiveEpilogueFwdINS6_IJSA_NS7_ILi512EEESA_EEES9_SC_SE_Li256ELb1ELb1ELb0ELb0EEENS1_36VarlenDynamicPersistentTileSchedulerILi64ELi64ELi256ELi128ELb0ELb1ELb1ELb1ELb1ELb1EEEEEEEEEvNT_6ParamsE)
        /*0260*/ 	.word	0x00000030


	//----- nvinfo : EIATTR_MIN_STACK_SIZE
	.align		4
.L_120:
        /*0264*/ 	.byte	0x04, 0x12
        /*0266*/ 	.short	(.L_122 - .L_121)
	.align		4
.L_121:
        /*0268*/ 	.word	index@(_ZN7cutlass13device_kernelIN5flash11enable_sm90INS1_16FlashAttnFwdSm90INS1_25CollectiveMainloopFwdSm90ILi2EN4cute5tupleIJNS5_1CILi1EEES8_S8_EEENS6_IJNS7_ILi64EEESA_SA_EEELi512ENS_6half_tEfNS_4arch4Sm90ELb1ELb0ELb0ELb1ELb1ELb1ELb0ELb0ELb0ELb1ELb0ELb0EEENS1_21CollectiveEpilogueFwdINS6_IJSA_NS7_ILi512EEESA_EEES9_SC_SE_Li256ELb1ELb1ELb0ELb0EEENS1_36VarlenDynamicPersistentTileSchedulerILi64ELi64ELi256ELi128ELb0ELb1ELb1ELb1ELb1ELb1EEEEEEEEEvNT_6ParamsE)
        /*026c*/ 	.word	0x00000060


	//----- nvinfo : EIATTR_MIN_STACK_SIZE
	.align		4
.L_122:
        /*0270*/ 	.byte	0x04, 0x12
        /*0272*/ 	.short	(.L_124 - .L_123)
	.align		4
.L_123:
        /*0274*/ 	.word	index@(_ZN7cutlass13device_kernelIN5flash11enable_sm90INS1_16FlashAttnFwdSm90INS1_25CollectiveMainloopFwdSm90ILi2EN4cute5tupleIJNS5_1CILi1EEES8_S8_EEENS6_IJNS7_ILi64EEESA_SA_EEELi512ENS_6half_tEfNS_4arch4Sm90ELb1ELb0ELb0ELb1ELb1ELb0ELb1ELb0ELb0ELb1ELb0ELb0EEENS1_21CollectiveEpilogueFwdINS6_IJSA_NS7_ILi512EEESA_EEES9_SC_SE_Li256ELb1ELb1ELb0ELb0EEENS1_36VarlenDynamicPersistentTileSchedulerILi64ELi64ELi256ELi128ELb0ELb1ELb1ELb1ELb1ELb1EEEEEEEEEvNT_6ParamsE)
        /*0278*/ 	.word	0x00000028


	//----- nvinfo : EIATTR_MIN_STACK_SIZE
	.align		4
.L_124:
        /*027c*/ 	.byte	0x04, 0x12
        /*027e*/ 	.short	(.L_126 - .L_125)
	.align		4
.L_125:
        /*0280*/ 	.word	index@(_ZN7cutlass13device_kernelIN5flash11enable_sm90INS1_16FlashAttnFwdSm90INS1_25CollectiveMainloopFwdSm90ILi2EN4cute5tupleIJNS5_1CILi1EEES8_S8_EEENS6_IJNS7_ILi64EEESA_SA_EEELi512ENS_6half_tEfNS_4arch4Sm90ELb1ELb0ELb0ELb1ELb1ELb1ELb1ELb0ELb0ELb1ELb0ELb0EEENS1_21CollectiveEpilogueFwdINS6_IJSA_NS7_ILi512EEESA_EEES9_SC_SE_Li256ELb1ELb1ELb0ELb0EEENS1_36VarlenDynamicPersistentTileSchedulerILi64ELi64ELi256ELi128ELb0ELb1ELb1ELb1ELb1ELb1EEEEEEEEEvNT_6ParamsE)
        /*0284*/ 	.word	0x00000078
.L_126:


//--------------------- .nv.compat                --------------------------
	.section	.nv.compat,"",@"SHT_CUDA_COMPAT_INFO"
	.align	4
        /*0000*/ 	.byte	0x02, 0x09, 0x01, 0x00, 0x02, 0x02, 0x04, 0x00, 0x02, 0x05, 0x05, 0x00, 0x03, 0x07, 0x01, 0x01
        /*0010*/ 	.byte	0x02, 0x03, 0x01, 0x00, 0x02, 0x06, 0x01, 0x00, 0x04, 0x0b, 0x08, 0x00, 0x00, 0x00, 0x00, 0x00
        /*0020*/ 	.byte	0x00, 0x00, 0x00, 0x00


//--------------------- .nv.info._ZN7cutlass13device_kernelIN5flash11enable_sm90INS1_16FlashAttnFwdSm90INS1_25CollectiveMainloopFwdSm90ILi2EN4cute5tupleIJNS5_1CILi1EEES8_S8_EEENS6_IJNS7_ILi64EEESA_SA_EEELi512ENS_6half_tEfNS_4arch4Sm90ELb0ELb0ELb0ELb0ELb1ELb0ELb0ELb0ELb0ELb1ELb0ELb0EEENS1_21CollectiveEpilogueFwdINS6_IJSA_NS7_ILi512EEESA_EEES9_SC_SE_Li256ELb0ELb1ELb0ELb0EEENS1_29StaticPersistentTileSchedulerILb0EEEEEEEEEvNT_6ParamsE --------------------------
	.section	.nv.info._ZN7cutlass13device_kernelIN5flash11enable_sm90INS1_16FlashAttnFwdSm90INS1_25CollectiveMainloopFwdSm90ILi2EN4cute5tupleIJNS5_1CILi1EEES8_S8_EEENS6_IJNS7_ILi64EEESA_SA_EEELi512ENS_6half_tEfNS_4arch4Sm90ELb0ELb0ELb0ELb0ELb1ELb0ELb0ELb0ELb0ELb1ELb0ELb0EEENS1_21CollectiveEpilogueFwdINS6_IJSA_NS7_ILi512EEESA_EEES9_SC_SE_Li256ELb0ELb1ELb0ELb0EEENS1_29StaticPersistentTileSchedulerILb0EEEEEEEEEvNT_6ParamsE,"",@"SHT_CUDA_INFO"
	.sectionflags	@""
	.align	4


	//----- nvinfo : EIATTR_CUDA_API_VERSION
	.align		4
        /*0000*/ 	.byte	0x04, 0x37
        /*0002*/ 	.short	(.L_128 - .L_127)
.L_127:
        /*0004*/ 	.word	0x00000082


	//----- nvinfo : EIATTR_KPARAM_INFO
	.align		4
.L_128:
        /*0008*/ 	.byte	0x04, 0x17
        /*000a*/ 	.short	(.L_130 - .L_129)
.L_129:
        /*000c*/ 	.word	0x00000000
        /*0010*/ 	.short	0x0000
        /*0012*/ 	.short	0x0070
        /*0014*/ 	.byte	0x00, 0xf0, 0x01, 0x28


	//----- nvinfo : EIATTR_SPARSE_MMA_MASK
	.align		4
.L_130:
        /*0018*/ 	.byte	0x03, 0x50
        /*001a*/ 	.short	0x0000


	//----- nvinfo : EIATTR_MAXREG_COUNT
	.align		4
        /*001c*/ 	.byte	0x03, 0x1b
        /*001e*/ 	.short	0x00a8


	//----- nvinfo : EIATTR_NUM_BARRIERS
	.align		4
        /*0020*/ 	.byte	0x02, 0x4c
        /*0022*/ 	.byte	0x10
	.zero		1


	//----- nvinfo : EIATTR_EXTERNS
	.align		4
        /*0024*/ 	.byte	0x04, 0x0f
        /*0026*/ 	.short	(.L_132 - .L_131)


	//   ....[0]....
	.align		4
.L_131:
        /*0028*/ 	.word	index@(__assertfail)


	//----- nvinfo : EIATTR_ANNOTATIONS
	.align		4
.L_132:
        /*002c*/ 	.byte	0x04, 0x55
        /*002e*/ 	.short	(.L_134 - .L_133)


	//   ....[0]....
.L_133:
        /*0030*/ 	.word	0x00000001
        /*0034*/ 	.byte	0x00, 0x88, 0x00, 0x00, 0x01, 0x00, 0x00, 0x00, 0x30, 0x88, 0x00, 0x00, 0x01, 0x00, 0x00, 0x00
        /* <DEDUP_REMOVED lines=12> */
        /*0104*/ 	.byte	0x40, 0xbf, 0x00, 0x00


	//----- nvinfo : EIATTR_MERCURY_ISA_VERSION
	.align		4
.L_134:
        /*0108*/ 	.byte	0x03, 0x5f
        /*010a*/ 	.short	0x0101


	//----- nvinfo : EIATTR_INT_WARP_WIDE_INSTR_OFFSETS
	.align		4
        /*010c*/ 	.byte	0x04, 0x31
        /*010e*/ 	.short	(.L_136 - .L_135)


	//   ....[0]....
.L_135:
        /*0110*/ 	.word	0x000000c0


	//   ....[1]....
        /*0114*/ 	.word	0x000000d0


	//   ....[2]....
        /*0118*/ 	.word	0x00000170


	//----- nvinfo : EIATTR_COOP_GROUP_MASK_REGIDS
	.align		4
.L_136:
        /*011c*/ 	.byte	0x04, 0x29
        /*011e*/ 	.short	(.L_138 - .L_137)


	//   ....[0]....
.L_137:
        /*0120*/ 	.word	0xffffffff


	//   ....[1]....
        /*0124*/ 	.word	0xffffffff


	//   ....[2]....
        /*0128*/ 	.word	0xffffffff


	//   ....[3]....
        /*012c*/ 	.word	0xffffffff


	//   ....[4]....
        /*0130*/ 	.word	0xffffffff


	//   ....[5]....
        /*0134*/ 	.word	0xffffffff


	//   ....[6]....
        /*0138*/ 	.word	0xffffffff


	//   ....[7]....
        /*013c*/ 	.word	0xffffffff


	//   ....[8]....
        /*0140*/ 	.word	0xffffffff


	//   ....[9]....
        /*0144*/ 	.word	0xffffffff


	//   ....[10]....
        /*0148*/ 	.word	0xffffffff


	//   ....[11]....
        /*014c*/ 	.word	0xffffffff


	//   ....[12]....
        /*0150*/ 	.word	0xffffffff


	//   ....[13]....
        /*0154*/ 	.word	0xffffffff


	//   ....[14]....
        /*0158*/ 	.word	0xffffffff


	//   ....[15]....
        /*015c*/ 	.word	0xffffffff


	//   ....[16]....
        /*0160*/ 	.word	0xffffffff


	//   ....[17]....
        /*0164*/ 	.word	0xffffffff


	//   ....[18]....
        /*0168*/ 	.word	0xffffffff


	//   ....[19]....
        /*016c*/ 	.word	0xffffffff


	//   ....[20]....
        /*0170*/ 	.word	0xffffffff


	//   ....[21]....
        /*0174*/ 	.word	0xffffffff


	//   ....[22]....
        /*0178*/ 	.word	0xffffffff


	//   ....[23]....
        /*017c*/ 	.word	0xffffffff


	//   ....[24]....
        /*0180*/ 	.word	0xffffffff


	//   ....[25]....
        /*0184*/ 	.word	0xffffffff


	//   ....[26]....
        /*0188*/ 	.word	0xffffffff


	//   ....[27]....
        /*018c*/ 	.word	0xffffffff


	//   ....[28]....
        /*0190*/ 	.word	0xffffffff


	//   ....[29]....
        /*0194*/ 	.word	0xffffffff


	//   ....[30]....
        /*0198*/ 	.word	0xffffffff


	//   ....[31]....
        /*019c*/ 	.word	0xffffffff


	//   ....[32]....
        /*01a0*/ 	.word	0xffffffff


	//   ....[33]....
        /*01a4*/ 	.word	0xffffffff


	//   ....[34]....
        /*01a8*/ 	.word	0xffffffff


	//   ....[35]....
        /*01ac*/ 	.word	0xffffffff


	//   ....[36]....
        /*01b0*/ 	.word	0xffffffff


	//   ....[37]....
        /*01b4*/ 	.word	0xffffffff


	//   ....[38]....
        /*01b8*/ 	.word	0xffffffff


	//   ....[39]....
        /*01bc*/ 	.word	0xffffffff


	//   ....[40]....
        /*01c0*/ 	.word	0xffffffff


	//   ....[41]....
        /*01c4*/ 	.word	0xffffffff


	//   ....[42]....
        /*01c8*/ 	.word	0xffffffff


	//   ....[43]....
        /*01cc*/ 	.word	0xffffffff


	//   ....[44]....
        /*01d0*/ 	.word	0xffffffff


	//   ....[45]....
        /*01d4*/ 	.word	0xffffffff


	//   ....[46]....
        /*01d8*/ 	.word	0xffffffff


	//   ....[47]....
        /*01dc*/ 	.word	0xffffffff


	//   ....[48]....
        /*01e0*/ 	.word	0xffffffff


	//   ....[49]....
        /*01e4*/ 	.word	0xffffffff


	//   ....[50]....
        /*01e8*/ 	.word	0xffffffff


	//   ....[51]....
        /*01ec*/ 	.word	0xffffffff


	//   ....[52]....
        /*01f0*/ 	.word	0xffffffff


	//   ....[53]....
        /*01f4*/ 	.word	0xffffffff


	//   ....[54]....
        /*01f8*/ 	.word	0xffffffff


	//   ....[55]....
        /*01fc*/ 	.word	0xffffffff


	//   ....[56]....
        /*0200*/ 	.word	0xffffffff


	//   ....[57]....
        /*0204*/ 	.word	0xffffffff


	//   ....[58]....
        /*0208*/ 	.word	0xffffffff


	//   ....[59]....
        /*020c*/ 	.word	0xffffffff


	//   ....[60]....
        /*0210*/ 	.word	0xffffffff


	//   ....[61]....
        /*0214*/ 	.word	0xffffffff


	//   ....[62]....
        /*0218*/ 	.word	0xffffffff


	//   ....[63]....
        /*021c*/ 	.word	0xffffffff


	//   ....[64]....
        /*0220*/ 	.word	0xffffffff


	//   ....[65]....
        /*0224*/ 	.word	0xffffffff


	//   ....[66]....
        /*0228*/ 	.word	0xffffffff


	//   ....[67]....
        /*022c*/ 	.word	0xffffffff


	//   ....[68]....
        /*0230*/ 	.word	0xffffffff


	//   ....[69]....
        /*0234*/ 	.word	0xffffffff


	//   ....[70]....
        /*0238*/ 	.word	0xffffffff


	//   ....[71]....
        /*023c*/ 	.word	0xffffffff


	//   ....[72]....
        /*0240*/ 	.word	0x0500000f


	//   ....[73]....
        /*0244*/ 	.word	0x0500000f


	//   ....[74]....
        /*0248*/ 	.word	0x0500000f


	//   ....[75]....
        /*024c*/ 	.word	0x0500000f


	//   ....[76]....
        /*0250*/ 	.word	0x0500000f


	//   ....[77]....
        /*0254*/ 	.word	0x0500000f


	//   ....[78]....
        /*0258*/ 	.word	0x0500000f


	//   ....[79]....
        /*025c*/ 	.word	0x0500000f


	//   ....[80]....
        /*0260*/ 	.word	0x0500000f


	//   ....[81]....
        /*0264*/ 	.word	0x0500000f


	//   ....[82]....
        /*0268*/ 	.word	0x0500000f


	//   ....[83]....
        /*026c*/ 	.word	0x0500000f


	//   ....[84]....
        /*0270*/ 	.word	0x0500000f


	//   ....[85]....
        /*0274*/ 	.word	0x0500000f


	//   ....[86]....
        /*0278*/ 	.word	0x0500000f


	//   ....[87]....
        /*027c*/ 	.word	0x0500000f


	//   ....[88]....
        /*0280*/ 	.word	0x0500000f


	//   ....[89]....
        /*0284*/ 	.word	0x0500000f


	//   ....[90]....
        /*0288*/ 	.word	0x0500000f


	//   ....[91]....
        /*028c*/ 	.word	0x0500000f


	//   ....[92]....
        /*0290*/ 	.word	0x0500000f


	//   ....[93]....
        /*0294*/ 	.word	0x0500000f


	//   ....[94]....
        /*0298*/ 	.word	0x0500000f


	//   ....[95]....
        /*029c*/ 	.word	0x0500000f


	//   ....[96]....
        /*02a0*/ 	.word	0x0500000f


	//   ....[97]....
        /*02a4*/ 	.word	0x0500000f


	//   ....[98]....
        /*02a8*/ 	.word	0x0500000f


	//   ....[99]....
        /*02ac*/ 	.word	0x0500000f


	//   ....[100]....
        /*02b0*/ 	.word	0x0500000f


	//   ....[101]....
        /*02b4*/ 	.word	0x0500000f


	//   ....[102]....
        /*02b8*/ 	.word	0x0500000f


	//   ....[103]....
        /*02bc*/ 	.word	0x0500000f


	//   ....[104]....
        /*02c0*/ 	.word	0x0500000f


	//   ....[105]....
        /*02c4*/ 	.word	0x0500000f


	//   ....[106]....
        /*02c8*/ 	.word	0x0500000f


	//   ....[107]....
        /*02cc*/ 	.word	0x0500000f


	//   ....[108]....
        /*02d0*/ 	.word	0x0500000f


	//   ....[109]....
        /*02d4*/ 	.word	0x0500000f


	//   ....[110]....
        /*02d8*/ 	.word	0x0500000f


	//   ....[111]....
        /*02dc*/ 	.word	0x0500000f


	//   ....[112]....
        /*02e0*/ 	.word	0x0500000f


	//   ....[113]....
        /*02e4*/ 	.word	0x0500000f


	//----- nvinfo : EIATTR_COOP_GROUP_INSTR_OFFSETS
	.align		4
.L_138:
        /*02e8*/ 	.byte	0x04, 0x28
        /*02ea*/ 	.short	(.L_140 - .L_139)


	//   ....[0]....
.L_139:
        /*02ec*/ 	.word	0x00000070


	//   ....[1]....
        /*02f0*/ 	.word	0x000000b0


	//   ....[2]....
        /*02f4*/ 	.word	0x00000290


	//   ....[3]....
        /*02f8*/ 	.word	0x000003f0


	//   ....[4]....
        /*02fc*/ 	.word	0x00000510


	//   ....[5]....
        /*0300*/ 	.word	0x00000670


	//   ....[6]....
        /*0304*/ 	.word	0x000010e0


	//   ....[7]....
        /*0308*/ 	.word	0x000029b0


	//   ....[8]....
        /*030c*/ 	.word	0x000033b0


	//   ....[9]....
        /*0310*/ 	.word	0x00003420


	//   ....[10]....
        /*0314*/ 	.word	0x00003600


	//   ....[11]....
        /*0318*/ 	.word	0x000036e0


	//   ....[12]....
        /*031c*/ 	.word	0x00003f50


	//   ....[13]....
        /*0320*/ 	.word	0x00004470


	//   ....[14]....
        /*0324*/ 	.word	0x000044a0


	//   ....[15]....
        /*0328*/ 	.word	0x000046e0


	//   ....[16]....
        /*032c*/ 	.word	0x00004880


	//   ....[17]....
        /*0330*/ 	.word	0x00005890


	//   ....[18]....
        /*0334*/ 	.word	0x00005940


	//   ....[19]....
        /*0338*/ 	.word	0x00005980


	//   ....[20]....
        /*033c*/ 	.word	0x00005a10


	//   ....[21]....
        /*0340*/ 	.word	0x00005a40


	//   ....[22]....
        /*0344*/ 	.word	0x00006470


	//   ....[23]....
        /*0348*/ 	.word	0x00007770


	//   ....[24]....
        /*034c*/ 	.word	0x000077a0


	//   ....[25]....
        /*0350*/ 	.word	0x000077d0


	//   ....[26]....
        /*0354*/ 	.word	0x000077e0


	//   ....[27]....
        /*0358*/ 	.word	0x00007e00


	//   ....[28]....
        /*035c*/ 	.word	0x00007e20


	//   ....[29]....
        /*0360*/ 	.word	0x00008070


	//   ....[30]....
        /*0364*/ 	.word	0x000080a0


	//   ....[31]....
        /*0368*/ 	.word	0x00009ad0


	//   ....[32]....
        /*036c*/ 	.word	0x00009b00


	//   ....[33]....
        /*0370*/ 	.word	0x00009b20


	//   ....[34]....
        /*0374*/ 	.word	0x00009b60


	//   ....[35]....
        /*0378*/ 	.word	0x00009bd0


	//   ....[36]....
        /*037c*/ 	.word	0x00009bf0


	//   ....[37]....
        /*0380*/ 	.word	0x00009c10


	//   ....[38]....
        /*0384*/ 	.word	0x00009c30


	//   ....[39]....
        /*0388*/ 	.word	0x0000a260


	//   ....[40]....
        /*038c*/ 	.word	0x0000a280


	//   ....[41]....
        /*0390*/ 	.word	0x0000a2b0


	//   ....[42]....
        /*0394*/ 	.word	0x0000a2f0


	//   ....[43]....
        /*0398*/ 	.word	0x0000a340


	//   ....[44]....
        /*039c*/ 	.word	0x0000a360


	//   ....[45]....
        /*03a0*/ 	.word	0x0000a390


	//   ....[46]....
        /*03a4*/ 	.word	0x0000a3b0


	//   ....[47]....
        /*03a8*/ 	.word	0x0000a880


	//   ....[48]....
        /*03ac*/ 	.word	0x0000a8b0


	//   ....[49]....
        /*03b0*/ 	.word	0x0000a990


	//   ....[50]....
        /*03b4*/ 	.word	0x0000a9d0


	//   ....[51]....
        /*03b8*/ 	.word	0x0000aa70


	//   ....[52]....
        /*03bc*/ 	.word	0x0000aaa0


	//   ....[53]....
        /*03c0*/ 	.word	0x0000adb0


	//   ....[54]....
        /*03c4*/ 	.word	0x0000ae20


	//   ....[55]....
        /*03c8*/ 	.word	0x0000b4d0


	//   ....[56]....
        /*03cc*/ 	.word	0x0000b4f0


	//   ....[57]....
        /*03d0*/ 	.word	0x0000b500


	//   ....[58]....
        /*03d4*/ 	.word	0x0000b510


	//   ....[59]....
        /*03d8*/ 	.word	0x0000b530


	//   ....[60]....
        /*03dc*/ 	.word	0x0000b590


	//   ....[61]....
        /*03e0*/ 	.word	0x0000b5a0


	//   ....[62]....
        /*03e4*/ 	.word	0x0000b5b0


	//   ....[63]....
        /*03e8*/ 	.word	0x0000b910


	//   ....[64]....
        /*03ec*/ 	.word	0x0000b940


	//   ....[65]....
        /*03f0*/ 	.word	0x0000b990


	//   ....[66]....
        /*03f4*/ 	.word	0x0000b9b0


	//   ....[67]....
        /*03f8*/ 	.word	0x0000ba40


	//   ....[68]....
        /*03fc*/ 	.word	0x0000ba60


	//   ....[69]....
        /*0400*/ 	.word	0x0000ba80


	//   ....[70]....
        /*0404*/ 	.word	0x0000baa0


	//   ....[71]....
        /*0408*/ 	.word	0x0000c040


	//   ....[72]....
        /*040c*/ 	.word	0x0000c5d0


	//   ....[73]....
        /*0410*/ 	.word	0x0000c6c0


	//   ....[74]....
        /*0414*/ 	.word	0x0000c760


	//   ....[75]....
        /*0418*/ 	.word	0x0000c7d0


	//   ....[76]....
        /*041c*/ 	.word	0x0000c8b0


	//   ....[77]....
        /*0420*/ 	.word	0x0000c920


	//   ....[78]....
        /*0424*/ 	.word	0x0000c9f0


	//   ....[79]....
        /*0428*/ 	.word	0x0000ca60


	//   ....[80]....
        /*042c*/ 	.word	0x0000cb20


	//   ....[81]....
        /*0430*/ 	.word	0x0000cbd0


	//   ....[82]....
        /*0434*/ 	.word	0x0000cc20


	//   ....[83]....
        /*0438*/ 	.word	0x0000cca0


	//   ....[84]....
        /*043c*/ 	.word	0x0000cd40


	//   ....[85]....
        /*0440*/ 	.word	0x0000cda0


	//   ....[86]....
        /*0444*/ 	.word	0x0000ce60


	//   ....[87]....
        /*0448*/ 	.word	0x0000cec0


	//   ....[88]....
        /*044c*/ 	.word	0x0000cf60


	//   ....[89]....
        /*0450*/ 	.word	0x0000d0a0


	//   ....[90]....
        /*0454*/ 	.word	0x0000d170


	//   ....[91]....
        /*0458*/ 	.word	0x0000d300


	//   ....[92]....
        /*045c*/ 	.word	0x0000d440


	//   ....[93]....
        /*0460*/ 	.word	0x0000d550


	//   ....[94]....
        /*0464*/ 	.word	0x0000d690


	//   ....[95]....
        /*0468*/ 	.word	0x0000d7a0


	//   ....[96]....
        /*046c*/ 	.word	0x0000d870


	//   ....[97]....
        /*0470*/ 	.word	0x0000d950


	//   ....[98]....
        /*0474*/ 	.word	0x0000d9f0


	//   ....[99]....
        /*0478*/ 	.word	0x0000da50


	//   ....[100]....
        /*047c*/ 	.word	0x0000daf0


	//   ....[101]....
        /*0480*/ 	.word	0x0000db50


	//   ....[102]....
        /*0484*/ 	.word	0x0000dc00


	//   ....[103]....
        /*0488*/ 	.word	0x0000dc60


	//   ....[104]....
        /*048c*/ 	.word	0x0000dd10


	//   ....[105]....
        /*0490*/ 	.word	0x0000ddf0


	//   ....[106]....
        /*0494*/ 	.word	0x0000dec0


	//   ....[107]....
        /*0498*/ 	.word	0x0000df90


	//   ....[108]....
        /*049c*/ 	.word	0x0000e0a0


	//   ....[109]....
        /*04a0*/ 	.word	0x0000e1b0


	//   ....[110]....
        /*04a4*/ 	.word	0x0000e290


	//   ....[111]....
        /*04a8*/ 	.word	0x0000e390


	//   ....[112]....
        /*04ac*/ 	.word	0x0000e460


	//   ....[113]....
        /*04b0*/ 	.word	0x0000e570


	//----- nvinfo : EIATTR_REG_RECONFIG
	.align		4
.L_140:
        /*04b4*/ 	.byte	0x01, 0x54
	.zero		2


	//----- nvinfo : EIATTR_SYSCALL_OFFSETS
	.align		4
        /*04b8*/ 	.byte	0x04, 0x46
        /*04ba*/ 	.short	(.L_142 - .L_141)


	//   ....[0]....
.L_141:
        /*04bc*/ 	.word	0x00002b70


	//   ....[1]....
        /*04c0*/ 	.word	0x00009380


	//   ....[2]....
        /*04c4*/ 	.word	0x000094c0


	//   ....[3]....
        /*04c8*/ 	.word	0x000095b0


	//   ....[4]....
        /*04cc*/ 	.word	0x00009f60


	//----- nvinfo : EIATTR_MBARRIER_INSTR_OFFSETS
	.align		4
.L_142:
        /*04d0*/ 	.byte	0x04, 0x39
        /*04d2*/ 	.short	(.L_144 - .L_143)


	//   ....[0]....
.L_143:
        /*04d4*/ 	.word	0x00000180
        /*04d8*/ 	.word	0x000000ff
        /*04dc*/ 	.word	0x00028c00
        /*04e0*/ 	.short	0x0100
        /*04e2*/ 	.byte	0x08
	.zero		1


	//   ....[1]....
        /*04e4*/ 	.word	0x00000190
        /*04e8*/ 	.word	0x000000ff
        /*04ec*/ 	.word	0x00028c20
        /*04f0*/ 	.short	0x0100
        /*04f2*/ 	.byte	0x08
	.zero		1


	//   ....[2]....
        /*04f4*/ 	.word	0x00000240
        /*04f8*/ 	.word	0x000000ff
        /*04fc*/ 	.word	0x00028c30
        /*0500*/ 	.short	0x0100
        /*0502*/ 	.byte	0x06
	.zero		1


	//   ....[3]....
        /*0504*/ 	.word	0x00000250
        /*0508*/ 	.word	0x000000ff
        /*050c*/ 	.word	0x00028c40
        /*0510*/ 	.short	0x0100
        /*0512*/ 	.byte	0x06
	.zero		1


	//   ....[4]....
        /*0514*/ 	.word	0x00000260
        /*0518*/ 	.word	0x000000ff
        /*051c*/ 	.word	0x00028c38
        /*0520*/ 	.short	0x0100
        /*0522*/ 	.byte	0x06
	.zero		1


	//   ....[5]....
        /*0524*/ 	.word	0x00000270
        /*0528*/ 	.word	0x000000ff
        /*052c*/ 	.word	0x00028c48
        /*0530*/ 	.short	0x0100
        /*0532*/ 	.byte	0x06
	.zero		1


	//   ....[6]....
        /*0534*/ 	.word	0x000003a0
        /*0538*/ 	.word	0x000000ff
        /*053c*/ 	.word	0x00028c50
        /*0540*/ 	.short	0x0100
        /*0542*/ 	.byte	0x08
	.zero		1


	//   ....[7]....
        /*0544*/ 	.word	0x000003b0
        /*0548*/ 	.word	0x000000ff
        /*054c*/ 	.word	0x00028c60
        /*0550*/ 	.short	0x0100
        /*0552*/ 	.byte	0x08
	.zero		1


	//   ....[8]....
        /*0554*/ 	.word	0x000003c0
        /*0558*/ 	.word	0x000000ff
        /*055c*/ 	.word	0x00028c58
        /*0560*/ 	.short	0x0100
        /*0562*/ 	.byte	0x08
	.zero		1


	//   ....[9]....
        /*0564*/ 	.word	0x000003d0
        /*0568*/ 	.word	0x000000ff
        /*056c*/ 	.word	0x00028c68
        /*0570*/ 	.short	0x0100
        /*0572*/ 	.byte	0x08
	.zero		1


	//   ....[10]....
        /*0574*/ 	.word	0x000004c0
        /*0578*/ 	.word	0x000000ff
        /*057c*/ 	.word	0x00028c70
        /*0580*/ 	.short	0x0100
        /*0582*/ 	.byte	0x06
	.zero		1


	//   ....[11]....
        /*0584*/ 	.word	0x000004d0
        /*0588*/ 	.word	0x000000ff
        /*058c*/ 	.word	0x00028c80
        /*0590*/ 	.short	0x0100
        /*0592*/ 	.byte	0x06
	.zero		1


	//   ....[12]....
        /*0594*/ 	.word	0x000004e0
        /*0598*/ 	.word	0x000000ff
        /*059c*/ 	.word	0x00028c78
        /*05a0*/ 	.short	0x0100
        /*05a2*/ 	.byte	0x06
	.zero		1


	//   ....[13]....
        /*05a4*/ 	.word	0x000004f0
        /*05a8*/ 	.word	0x000000ff
        /*05ac*/ 	.word	0x00028c88
        /*05b0*/ 	.short	0x0100
        /*05b2*/ 	.byte	0x06
	.zero		1


	//   ....[14]....
        /*05b4*/ 	.word	0x00000620
        /*05b8*/ 	.word	0x000000ff
        /*05bc*/ 	.word	0x00028c90
        /*05c0*/ 	.short	0x0100
        /*05c2*/ 	.byte	0x08
	.zero		1


	//   ....[15]....
        /*05c4*/ 	.word	0x00000630
        /*05c8*/ 	.word	0x000000ff
        /*05cc*/ 	.word	0x00028ca0
        /*05d0*/ 	.short	0x0100
        /*05d2*/ 	.byte	0x08
	.zero		1


	//   ....[16]....
        /*05d4*/ 	.word	0x00000640
        /*05d8*/ 	.word	0x000000ff
        /*05dc*/ 	.word	0x00028c98
        /*05e0*/ 	.short	0x0100
        /*05e2*/ 	.byte	0x08
	.zero		1


	//   ....[17]....
        /*05e4*/ 	.word	0x00000650
        /*05e8*/ 	.word	0x000000ff
        /*05ec*/ 	.word	0x00028ca8
        /*05f0*/ 	.short	0x0100
        /*05f2*/ 	.byte	0x08
	.zero		1


	//   ....[18]....
        /*05f4*/ 	.word	0x00000790
        /*05f8*/ 	.word	0x000000ff
        /*05fc*/ 	.word	0x00028cb0
        /*0600*/ 	.short	0x0100
        /*0602*/ 	.byte	0x08
	.zero		1


	//   ....[19]....
        /*0604*/ 	.word	0x000007a0
        /*0608*/ 	.word	0x000000ff
        /*060c*/ 	.word	0x00028cc0
        /*0610*/ 	.short	0x0100
        /*0612*/ 	.byte	0x08
	.zero		1


	//   ....[20]....
        /*0614*/ 	.word	0x000007b0
        /*0618*/ 	.word	0x000000ff
        /*061c*/ 	.word	0x00028cb8
        /*0620*/ 	.short	0x0100
        /*0622*/ 	.byte	0x08
	.zero		1


	//   ....[21]....
        /*0624*/ 	.word	0x000007c0
        /*0628*/ 	.word	0x000000ff
        /*062c*/ 	.word	0x00028cc8
        /*0630*/ 	.short	0x0100
        /*0632*/ 	.byte	0x08
	.zero		1


	//   ....[22]....
        /*0634*/ 	.word	0x000011f0
        /*0638*/ 	.word	0x000000ff
        /*063c*/ 	.word	0x00028c50
        /*0640*/ 	.short	0x010a
        /*0642*/ 	.byte	0x10
	.zero		1


	//   ....[23]....
        /*0644*/ 	.word	0x000014d0
        /*0648*/ 	.word	0x000000ff
        /*064c*/ 	.word	0x00000000
        /*0650*/ 	.short	0x0101
        /*0652*/ 	.byte	0x06
	.zero		1


	//   ....[24]....
        /*0654*/ 	.word	0x00001e10
        /*0658*/ 	.word	0x000000ff
        /*065c*/ 	.word	0x00028c50
        /*0660*/ 	.short	0x010a
        /*0662*/ 	.byte	0x06
	.zero		1


	//   ....[25]....
        /*0664*/ 	.word	0x00001e50
        /*0668*/ 	.word	0x000000ff
        /*066c*/ 	.word	0x00028c50
        /*0670*/ 	.short	0x010a
        /*0672*/ 	.byte	0x06
	.zero		1


	//   ....[26]....
        /*0674*/ 	.word	0x000020b0
        /*0678*/ 	.word	0x000000ff
        /*067c*/ 	.word	0x00000000
        /*0680*/ 	.short	0x0101
        /*0682*/ 	.byte	0x06
	.zero		1


	//   ....[27]....
        /*0684*/ 	.word	0x00002bf0
        /*0688*/ 	.word	0x000000ff
        /*068c*/ 	.word	0x00028c00
        /*0690*/ 	.short	0x010a
        /*0692*/ 	.byte	0x2a
	.zero		1


	//   ....[28]....
        /*0694*/ 	.word	0x00002c70
        /*0698*/ 	.word	0x00000007
        /*069c*/ 	.word	0x00028c30
        /*06a0*/ 	.short	0x010a
        /*06a2*/ 	.byte	0x3f
	.zero		1


	//   ....[29]....
        /*06a4*/ 	.word	0x00002cb0
        /*06a8*/ 	.word	0x00000007
        /*06ac*/ 	.word	0x00028c30
        /*06b0*/ 	.short	0x010a
        /*06b2*/ 	.byte	0x3f
	.zero		1


	//   ....[30]....
        /*06b4*/ 	.word	0x00003080
        /*06b8*/ 	.word	0x000000ff
        /*06bc*/ 	.word	0x00000000
        /*06c0*/ 	.short	0x0101
        /*06c2*/ 	.byte	0x06
	.zero		1


	//   ....[31]....
        /*06c4*/ 	.word	0x00003d00
        /*06c8*/ 	.word	0x00000007
        /*06cc*/ 	.word	0x00028c50
        /*06d0*/ 	.short	0x010a
        /*06d2*/ 	.byte	0x3f
	.zero		1


	//   ....[32]....
        /*06d4*/ 	.word	0x00003d50
        /*06d8*/ 	.word	0x00000007
        /*06dc*/ 	.word	0x00028c50
        /*06e0*/ 	.short	0x010a
        /*06e2*/ 	.byte	0x3f
	.zero		1


	//   ....[33]....
        /*06e4*/ 	.word	0x00003fe0
        /*06e8*/ 	.word	0x000000ff
        /*06ec*/ 	.word	0x00000000
        /*06f0*/ 	.short	0x0101
        /*06f2*/ 	.byte	0x06
	.zero		1


	//   ....[34]....
        /*06f4*/ 	.word	0x00004120
        /*06f8*/ 	.word	0x000000ff
        /*06fc*/ 	.word	0x00028c30
        /*0700*/ 	.short	0x010a
        /*0702*/ 	.byte	0x15
	.zero		1


	//   ....[35]....
        /*0704*/ 	.word	0x00004160
        /*0708*/ 	.word	0x000000ff
        /*070c*/ 	.word	0x00028c30
        /*0710*/ 	.short	0x010a
        /*0712*/ 	.byte	0x15
	.zero		1


	//   ....[36]....
        /*0714*/ 	.word	0x000043a0
        /*0718*/ 	.word	0x000000ff
        /*071c*/ 	.word	0x00000000
        /*0720*/ 	.short	0x0101
        /*0722*/ 	.byte	0x06
	.zero		1


	//   ....[37]....
        /*0724*/ 	.word	0x00005650
        /*0728*/ 	.word	0x000000ff
        /*072c*/ 	.word	0x00028c50
        /*0730*/ 	.short	0x010a
        /*0732*/ 	.byte	0x15
	.zero		1


	//   ....[38]....
        /*0734*/ 	.word	0x00005690
        /*0738*/ 	.word	0x000000ff
        /*073c*/ 	.word	0x00028c50
        /*0740*/ 	.short	0x010a
        /*0742*/ 	.byte	0x15
	.zero		1


	//   ....[39]....
        /*0744*/ 	.word	0x00005920
        /*0748*/ 	.word	0x000000ff
        /*074c*/ 	.word	0x00000000
        /*0750*/ 	.short	0x0101
        /*0752*/ 	.byte	0x15
	.zero		1


	//   ....[40]....
        /*0754*/ 	.word	0x00007e30
        /*0758*/ 	.word	0x000000ff
        /*075c*/ 	.word	0x00000000
        /*0760*/ 	.short	0x0101
        /*0762*/ 	.byte	0x04
	.zero		1


	//   ....[41]....
        /*0764*/ 	.word	0x000098d0
        /*0768*/ 	.word	0x00000013
        /*076c*/ 	.word	0x00028c40
        /*0770*/ 	.short	0x010a
        /*0772*/ 	.byte	0x3f
	.zero		1


	//   ....[42]....
        /*0774*/ 	.word	0x00009d40
        /*0778*/ 	.word	0x00000013
        /*077c*/ 	.word	0x00028c30
        /*0780*/ 	.short	0x0107
        /*0782*/ 	.byte	0x3f
	.zero		1


	//   ....[43]....
        /*0784*/ 	.word	0x00009e00
        /*0788*/ 	.word	0x00000013
        /*078c*/ 	.word	0x00028c30
        /*0790*/ 	.short	0x0101
        /*0792*/ 	.byte	0x3f
	.zero		1


	//   ....[44]....
        /*0794*/ 	.word	0x0000a470
        /*0798*/ 	.word	0x000000ff
        /*079c*/ 	.word	0x00028c00
        /*07a0*/ 	.short	0x0107
        /*07a2*/ 	.byte	0x27
	.zero		1


	//   ....[45]....
        /*07a4*/ 	.word	0x0000a4d0
        /*07a8*/ 	.word	0x000000ff
        /*07ac*/ 	.word	0x00028c00
        /*07b0*/ 	.short	0x0101
        /*07b2*/ 	.byte	0x27
	.zero		1


	//   ....[46]....
        /*07b4*/ 	.word	0x0000a4f0
        /*07b8*/ 	.word	0x000000ff
        /*07bc*/ 	.word	0x00028c20
        /*07c0*/ 	.short	0x010a
        /*07c2*/ 	.byte	0x27
	.zero		1


	//   ....[47]....
        /*07c4*/ 	.word	0x0000a580
        /*07c8*/ 	.word	0x00000013
        /*07cc*/ 	.word	0x00028c60
        /*07d0*/ 	.short	0x010a
        /*07d2*/ 	.byte	0x3f
	.zero		1


	//   ....[48]....
        /*07d4*/ 	.word	0x0000afb0
        /*07d8*/ 	.word	0x00000013
        /*07dc*/ 	.word	0x00028c50
        /*07e0*/ 	.short	0x0107
        /*07e2*/ 	.byte	0x3f
	.zero		1


	//   ....[49]....
        /*07e4*/ 	.word	0x0000b090
        /*07e8*/ 	.word	0x00000013
        /*07ec*/ 	.word	0x00028c50
        /*07f0*/ 	.short	0x0101
        /*07f2*/ 	.byte	0x3f
	.zero		1


	//   ....[50]....
        /*07f4*/ 	.word	0x0000b330
        /*07f8*/ 	.word	0x00000009
        /*07fc*/ 	.word	0x00028c40
        /*0800*/ 	.short	0x010a
        /*0802*/ 	.byte	0x3f
	.zero		1


	//   ....[51]....
        /*0804*/ 	.word	0x0000b660
        /*0808*/ 	.word	0x00000009
        /*080c*/ 	.word	0x00028c30
        /*0810*/ 	.short	0x0107
        /*0812*/ 	.byte	0x3f
	.zero		1


	//   ....[52]....
        /*0814*/ 	.word	0x0000b720
        /*0818*/ 	.word	0x00000009
        /*081c*/ 	.word	0x00028c30
        /*0820*/ 	.short	0x0101
        /*0822*/ 	.byte	0x3f
	.zero		1


	//   ....[53]....
        /*0824*/ 	.word	0x0000b750
        /*0828*/ 	.word	0x00000009
        /*082c*/ 	.word	0x00028c60
        /*0830*/ 	.short	0x010a
        /*0832*/ 	.byte	0x3f
	.zero		1


	//   ....[54]....
        /*0834*/ 	.word	0x0000bd60
        /*0838*/ 	.word	0x00000009
        /*083c*/ 	.word	0x00028c50
        /*0840*/ 	.short	0x0107
        /*0842*/ 	.byte	0x3f
	.zero		1


	//   ....[55]....
        /*0844*/ 	.word	0x0000be30
        /*0848*/ 	.word	0x00000009
        /*084c*/ 	.word	0x00028c50
        /*0850*/ 	.short	0x0101
        /*0852*/ 	.byte	0x3f
	.zero		1


	//   ....[56]....
        /*0854*/ 	.word	0x0000bfc0
        /*0858*/ 	.word	0x00000004
        /*085c*/ 	.word	0x00028c20
        /*0860*/ 	.short	0x010a
        /*0862*/ 	.byte	0x3f
	.zero		1


	//   ....[57]....
        /*0864*/ 	.word	0x0000c140
        /*0868*/ 	.word	0x00000005
        /*086c*/ 	.word	0x00028c40
        /*0870*/ 	.short	0x010a
        /*0872*/ 	.byte	0x3f
	.zero		1


	//   ....[58]....
        /*0874*/ 	.word	0x0000c1e0
        /*0878*/ 	.word	0x00000011
        /*087c*/ 	.word	0x00028c40
        /*0880*/ 	.short	0x010a
        /*0882*/ 	.byte	0x3f
	.zero		1


	//   ....[59]....
        /*0884*/ 	.word	0x0000c220
        /*0888*/ 	.word	0x00000005
        /*088c*/ 	.word	0x00028c60
        /*0890*/ 	.short	0x010a
        /*0892*/ 	.byte	0x3f
	.zero		1


	//   ....[60]....
        /*0894*/ 	.word	0x0000c260
        /*0898*/ 	.word	0x00000011
        /*089c*/ 	.word	0x00028c60
        /*08a0*/ 	.short	0x010a
        /*08a2*/ 	.byte	0x3f
	.zero		1


	//   ....[61]....
        /*08a4*/ 	.word	0x0000c2d0
        /*08a8*/ 	.word	0x00000003
        /*08ac*/ 	.word	0x00028c50
        /*08b0*/ 	.short	0x010a
        /*08b2*/ 	.byte	0x3f
	.zero		1


	//   ....[62]....
        /*08b4*/ 	.word	0x0000c330
        /*08b8*/ 	.word	0x00000004
        /*08bc*/ 	.word	0x00028c50
        /*08c0*/ 	.short	0x010a
        /*08c2*/ 	.byte	0x3f
	.zero		1


	//   ....[63]....
        /*08c4*/ 	.word	0x0000c390
        /*08c8*/ 	.word	0x00000003
        /*08cc*/ 	.word	0x00028c00
        /*08d0*/ 	.short	0x010a
        /*08d2*/ 	.byte	0x3f
	.zero		1


	//   ....[64]....
        /*08d4*/ 	.word	0x0000c3e0
        /*08d8*/ 	.word	0x00000007
        /*08dc*/ 	.word	0x00028c30
        /*08e0*/ 	.short	0x010a
        /*08e2*/ 	.byte	0x3f
	.zero		1


	//   ....[65]....
        /*08e4*/ 	.word	0x0000c430
        /*08e8*/ 	.word	0x00000007
        /*08ec*/ 	.word	0x00028c50
        /*08f0*/ 	.short	0x010a
        /*08f2*/ 	.byte	0x3f
	.zero		1


	//   ....[66]....
        /*08f4*/ 	.word	0x0000c490
        /*08f8*/ 	.word	0x00000003
        /*08fc*/ 	.word	0x00028c30
        /*0900*/ 	.short	0x010a
        /*0902*/ 	.byte	0x3f
	.zero		1


	//   ....[67]....
        /*0904*/ 	.word	0x0000c4f0
        /*0908*/ 	.word	0x00000007
        /*090c*/ 	.word	0x00028c50
        /*0910*/ 	.short	0x010a
        /*0912*/ 	.byte	0x3f
	.zero		1


	//   ....[68]....
        /*0914*/ 	.word	0x0000c610
        /*0918*/ 	.word	0x00000013
        /*091c*/ 	.word	0x00028c40
        /*0920*/ 	.short	0x010a
        /*0922*/ 	.byte	0x3f
	.zero		1


	//   ....[69]....
        /*0924*/ 	.word	0x0000cfa0
        /*0928*/ 	.word	0x00000003
        /*092c*/ 	.word	0x00028c20
        /*0930*/ 	.short	0x010a
        /*0932*/ 	.byte	0x3f
	.zero		1


	//   ....[70]....
        /*0934*/ 	.word	0x0000cff0
        /*0938*/ 	.word	0x00000013
        /*093c*/ 	.word	0x00028c60
        /*0940*/ 	.short	0x010a
        /*0942*/ 	.byte	0x3f
	.zero		1


	//   ....[71]....
        /*0944*/ 	.word	0x0000d8a0
        /*0948*/ 	.word	0x00000009
        /*094c*/ 	.word	0x00028c40
        /*0950*/ 	.short	0x010a
        /*0952*/ 	.byte	0x3f
	.zero		1


	//   ....[72]....
        /*0954*/ 	.word	0x0000dd40
        /*0958*/ 	.word	0x00000009
        /*095c*/ 	.word	0x00028c60
        /*0960*/ 	.short	0x010a
        /*0962*/ 	.byte	0x3f
	.zero		1


	//   ....[73]....
        /*0964*/ 	.word	0x0000e490
        /*0968*/ 	.word	0x00000004
        /*096c*/ 	.word	0x00028c20
        /*0970*/ 	.short	0x010a
        /*0972*/ 	.byte	0x3f
	.zero		1


	//   ....[74]....
        /*0974*/ 	.word	0x0000e630
        /*0978*/ 	.word	0x00000005
        /*097c*/ 	.word	0x00028c40
        /*0980*/ 	.short	0x010a
        /*0982*/ 	.byte	0x3f
	.zero		1


	//   ....[75]....
        /*0984*/ 	.word	0x0000e680
        /*0988*/ 	.word	0x00000011
        /*098c*/ 	.word	0x00028c40
        /*0990*/ 	.short	0x010a
        /*0992*/ 	.byte	0x3f
	.zero		1


	//   ....[76]....
        /*0994*/ 	.word	0x0000e6d0
        /*0998*/ 	.word	0x00000005
        /*099c*/ 	.word	0x00028c60
        /*09a0*/ 	.short	0x010a
        /*09a2*/ 	.byte	0x3f
	.zero		1


	//----- nvinfo : EIATTR_NUM_MBARRIERS
	.align		4
.L_144:
        /*09a4*/ 	.byte	0x03, 0x38
        /*09a6*/ 	.short	0x0016


	//----- nvinfo : EIATTR_EXIT_INSTR_OFFSETS
	.align		4
        /*09a8*/ 	.byte	0x04, 0x1c
        /*09aa*/ 	.short	(.L_146 - .L_145)


	//   ....[0]....
.L_145:
        /*09ac*/ 	.word	0x00000920


	//   ....[1]....
        /*09b0*/ 	.word	0x000082f0


	//   ....[2]....
        /*09b4*/ 	.word	0x0000c2b0


	//----- nvinfo : EIATTR_MAX_THREADS
	.align		4
.L_146:
        /*09b8*/ 	.byte	0x04, 0x05
        /*09ba*/ 	.short	(.L_148 - .L_147)
.L_147:
        /*09bc*/ 	.word	0x00000180
        /*09c0*/ 	.word	0x00000001
        /*09c4*/ 	.word	0x00000001


	//----- nvinfo : EIATTR_CRS_STACK_SIZE
	.align		4
.L_148:
        /*09c8*/ 	.byte	0x04, 0x1e
        /*09ca*/ 	.short	(.L_150 - .L_149)
.L_149:
        /*09cc*/ 	.word	0x00000000


	//----- nvinfo : EIATTR_CBANK_PARAM_SIZE
	.align		4
.L_150:
        /*09d0*/ 	.byte	0x03, 0x19
        /*09d2*/ 	.short	0x0a70


	//----- nvinfo : EIATTR_PARAM_CBANK
	.align		4
        /*09d4*/ 	.byte	0x04, 0x0a
        /*09d6*/ 	.short	(.L_152 - .L_151)
	.align		4
.L_151:
        /*09d8*/ 	.word	index@(.nv.constant0._ZN7cutlass13device_kernelIN5flash11enable_sm90INS1_16FlashAttnFwdSm90INS1_25CollectiveMainloopFwdSm90ILi2EN4cute5tupleIJNS5_1CILi1EEES8_S8_EEENS6_IJNS7_ILi64EEESA_SA_EEELi512ENS_6half_tEfNS_4arch4Sm90ELb0ELb0ELb0ELb0ELb1ELb0ELb0ELb0ELb0ELb1ELb0ELb0EEENS1_21CollectiveEpilogueFwdINS6_IJSA_NS7_ILi512EEESA_EEES9_SC_SE_Li256ELb0ELb1ELb0ELb0EEENS1_29StaticPersistentTileSchedulerILb0EEEEEEEEEvNT_6ParamsE)
        /*09dc*/ 	.short	0x0210
        /*09de*/ 	.short	0x0a70


	//----- nvinfo : EIATTR_SW_WAR
	.align		4
.L_152:
        /*09e0*/ 	.byte	0x04, 0x36
        /*09e2*/ 	.short	(.L_154 - .L_153)
.L_153:
        /*09e4*/ 	.word	0x00000008
.L_154:


//--------------------- .nv.info._ZN7cutlass13device_kernelIN5flash11enable_sm90INS1_16FlashAttnFwdSm90INS1_25CollectiveMainloopFwdSm90ILi2EN4cute5tupleIJNS5_1CILi1EEES8_S8_EEENS6_IJNS7_ILi64EEESA_SA_EEELi512ENS_6half_tEfNS_4arch4Sm90ELb0ELb0ELb0ELb0ELb1ELb0ELb1ELb0ELb0ELb1ELb0ELb0EEENS1_21CollectiveEpilogueFwdINS6_IJSA_NS7_ILi512EEESA_EEES9_SC_SE_Li256ELb0ELb1ELb0ELb0EEENS1_29StaticPersistentTileSchedulerILb0EEEEEEEEEvNT_6ParamsE --------------------------
	.section	.nv.info._ZN7cutlass13device_kernelIN5flash11enable_sm90INS1_16FlashAttnFwdSm90INS1_25CollectiveMainloopFwdSm90ILi2EN4cute5tupleIJNS5_1CILi1EEES8_S8_EEENS6_IJNS7_ILi64EEESA_SA_EEELi512ENS_6half_tEfNS_4arch4Sm90ELb0ELb0ELb0ELb0ELb1ELb0ELb1ELb0ELb0ELb1ELb0ELb0EEENS1_21CollectiveEpilogueFwdINS6_IJSA_NS7_ILi512EEESA_EEES9_SC_SE_Li256ELb0ELb1ELb0ELb0EEENS1_29StaticPersistentTileSchedulerILb0EEEEEEEEEvNT_6ParamsE,"",@"SHT_CUDA_INFO"
	.sectionflags	@""
	.align	4


	//----- nvinfo : EIATTR_CUDA_API_VERSION
	.align		4
        /*0000*/ 	.byte	0x04, 0x37
        /*0002*/ 	.short	(.L_156 - .L_155)
.L_155:
        /*0004*/ 	.word	0x00000082


	//----- nvinfo : EIATTR_KPARAM_INFO
	.align		4
.L_156:
        /*0008*/ 	.byte	0x04, 0x17
        /*000a*/ 	.short	(.L_158 - .L_157)
.L_157:
        /*000c*/ 	.word	0x00000000
        /*0010*/ 	.short	0x0000
        /*0012*/ 	.short	0x0070
        /*0014*/ 	.byte	0x00, 0xf0, 0x01, 0x2c


	//----- nvinfo : EIATTR_SPARSE_MMA_MASK
	.align		4
.L_158:
        /*0018*/ 	.byte	0x03, 0x50
        /*001a*/ 	.short	0x0000


	//----- nvinfo : EIATTR_MAXREG_COUNT
	.align		4
        /*001c*/ 	.byte	0x03, 0x1b
        /*001e*/ 	.short	0x00a8


	//----- nvinfo : EIATTR_NUM_BARRIERS
	.align		4
        /*0020*/ 	.byte	0x02, 0x4c
        /*0022*/ 	.byte	0x10
	.zero		1


	//----- nvinfo : EIATTR_EXTERNS
	.align		4
        /*0024*/ 	.byte	0x04, 0x0f
        /*0026*/ 	.short	(.L_160 - .L_159)


	//   ....[0]....
	.align		4
.L_159:
        /*0028*/ 	.word	index@(__assertfail)


	//----- nvinfo : EIATTR_ANNOTATIONS
	.align		4
.L_160:
        /*002c*/ 	.byte	0x04, 0x55
        /*002e*/ 	.short	(.L_162 - .L_161)


	//   ....[0]....
.L_161:
        /* <DEDUP_REMOVED lines=17> */


	//----- nvinfo : EIATTR_MERCURY_ISA_VERSION
	.align		4
.L_162:
        /*0128*/ 	.byte	0x03, 0x5f
        /*012a*/ 	.short	0x0101


	//----- nvinfo : EIATTR_INT_WARP_WIDE_INSTR_OFFSETS
	.align		4
        /*012c*/ 	.byte	0x04, 0x31
        /*012e*/ 	.short	(.L_164 - .L_163)


	//   ....[0]....
.L_163:
        /*0130*/ 	.word	0x000000d0


	//   ....[1]....
        /*0134*/ 	.word	0x000000e0


	//   ....[2]....
        /*0138*/ 	.word	0x000000f0


	//   ....[3]....
        /*013c*/ 	.word	0x00000190


	//----- nvinfo : EIATTR_COOP_GROUP_MASK_REGIDS
	.align		4
.L_164:
        /*0140*/ 	.byte	0x04, 0x29
        /*0142*/ 	.short	(.L_166 - .L_165)


	//   ....[0]....
.L_165:
        /*0144*/ 	.word	0xffffffff


	//   ....[1]....
        /*0148*/ 	.word	0xffffffff


	//   ....[2]....
        /*014c*/ 	.word	0xffffffff


	//   ....[3]....
        /*0150*/ 	.word	0xffffffff


	//   ....[4]....
        /*0154*/ 	.word	0xffffffff


	//   ....[5]....
        /*0158*/ 	.word	0xffffffff


	//   ....[6]....
        /*015c*/ 	.word	0xffffffff


	//   ....[7]....
        /*0160*/ 	.word	0xffffffff


	//   ....[8]....
        /*0164*/ 	.word	0xffffffff


	//   ....[9]....
        /*0168*/ 	.word	0xffffffff


	//   ....[10]....
        /*016c*/ 	.word	0xffffffff


	//   ....[11]....
        /*0170*/ 	.word	0xffffffff


	//   ....[12]....
        /*0174*/ 	.word	0xffffffff


	//   ....[13]....
        /*0178*/ 	.word	0xffffffff


	//   ....[14]....
        /*017c*/ 	.word	0xffffffff


	//   ....[15]....
        /*0180*/ 	.word	0xffffffff


	//   ....[16]....
        /*0184*/ 	.word	0xffffffff


	//   ....[17]....
        /*0188*/ 	.word	0xffffffff


	//   ....[18]....
        /*018c*/ 	.word	0xffffffff


	//   ....[19]....
        /*0190*/ 	.word	0xffffffff


	//   ....[20]....
        /*0194*/ 	.word	0xffffffff


	//   ....[21]....
        /*0198*/ 	.word	0xffffffff


	//   ....[22]....
        /*019c*/ 	.word	0xffffffff


	//   ....[23]....
        /*01a0*/ 	.word	0xffffffff


	//   ....[24]....
        /*01a4*/ 	.word	0xffffffff


	//   ....[25]....
        /*01a8*/ 	.word	0xffffffff


	//   ....[26]....
        /*01ac*/ 	.word	0xffffffff


	//   ....[27]....
        /*01b0*/ 	.word	0xffffffff


	//   ....[28]....
        /*01b4*/ 	.word	0xffffffff


	//   ....[29]....
        /*01b8*/ 	.word	0xffffffff


	//   ....[30]....
        /*01bc*/ 	.word	0xffffffff


	//   ....[31]....
        /*01c0*/ 	.word	0xffffffff


	//   ....[32]....
        /*01c4*/ 	.word	0xffffffff


	//   ....[33]....
        /*01c8*/ 	.word	0xffffffff


	//   ....[34]....
        /*01cc*/ 	.word	0xffffffff


	//   ....[35]....
        /*01d0*/ 	.word	0xffffffff


	//   ....[36]....
        /*01d4*/ 	.word	0xffffffff


	//   ....[37]....
        /*01d8*/ 	.word	0xffffffff


	//   ....[38]....
        /*01dc*/ 	.word	0xffffffff


	//   ....[39]....
        /*01e0*/ 	.word	0xffffffff


	//   ....[40]....
        /*01e4*/ 	.word	0xffffffff


	//   ....[41]....
        /*01e8*/ 	.word	0xffffffff


	//   ....[42]....
        /*01ec*/ 	.word	0xffffffff


	//   ....[43]....
        /*01f0*/ 	.word	0xffffffff


	//   ....[44]....
        /*01f4*/ 	.word	0xffffffff


	//   ....[45]....
        /*01f8*/ 	.word	0xffffffff


	//   ....[46]....
        /*01fc*/ 	.word	0xffffffff


	//   ....[47]....
        /*0200*/ 	.word	0xffffffff


	//   ....[48]....
        /*0204*/ 	.word	0xffffffff


	//   ....[49]....
        /*0208*/ 	.word	0xffffffff


	//   ....[50]....
        /*020c*/ 	.word	0xffffffff


	//   ....[51]....
        /*0210*/ 	.word	0xffffffff


	//   ....[52]....
        /*0214*/ 	.word	0xffffffff


	//   ....[53]....
        /*0218*/ 	.word	0xffffffff


	//   ....[54]....
        /*021c*/ 	.word	0xffffffff


	//   ....[55]....
        /*0220*/ 	.word	0xffffffff


	//   ....[56]....
        /*0224*/ 	.word	0xffffffff


	//   ....[57]....
        /*0228*/ 	.word	0xffffffff


	//   ....[58]....
        /*022c*/ 	.word	0xffffffff


	//   ....[59]....
        /*0230*/ 	.word	0xffffffff


	//   ....[60]....
        /*0234*/ 	.word	0xffffffff


	//   ....[61]....
        /*0238*/ 	.word	0xffffffff


	//   ....[62]....
        /*023c*/ 	.word	0xffffffff


	//   ....[63]....
        /*0240*/ 	.word	0xffffffff


	//   ....[64]....
        /*0244*/ 	.word	0xffffffff


	//   ....[65]....
        /*0248*/ 	.word	0xffffffff


	//   ....[66]....
        /*024c*/ 	.word	0xffffffff


	//   ....[67]....
        /*0250*/ 	.word	0xffffffff


	//   ....[68]....
        /*0254*/ 	.word	0xffffffff


	//   ....[69]....
        /*0258*/ 	.word	0xffffffff


	//   ....[70]....
        /*025c*/ 	.word	0xffffffff


	//   ....[71]....
        /*0260*/ 	.word	0xffffffff


	//   ....[72]....
        /*0264*/ 	.word	0xffffffff


	//   ....[73]....
        /*0268*/ 	.word	0xffffffff


	//   ....[74]....
        /*026c*/ 	.word	0xffffffff


	//   ....[75]....
        /*0270*/ 	.word	0xffffffff


	//   ....[76]....
        /*0274*/ 	.word	0xffffffff


	//   ....[77]....
        /*0278*/ 	.word	0xffffffff


	//   ....[78]....
        /*027c*/ 	.word	0xffffffff


	//   ....[79]....
        /*0280*/ 	.word	0xffffffff


	//   ....[80]....
        /*0284*/ 	.word	0xffffffff


	//   ....[81]....
        /*0288*/ 	.word	0xffffffff


	//   ....[82]....
        /*028c*/ 	.word	0x0500000f


	//   ....[83]....
        /*0290*/ 	.word	0x0500000f


	//   ....[84]....
        /*0294*/ 	.word	0x0500000f


	//   ....[85]....
        /*0298*/ 	.word	0x0500000f


	//   ....[86]....
        /*029c*/ 	.word	0x0500000f


	//   ....[87]....
        /*02a0*/ 	.word	0x0500000f


	//   ....[88]....
        /*02a4*/ 	.word	0x0500000f


	//   ....[89]....
        /*02a8*/ 	.word	0x0500000f


	//   ....[90]....
        /*02ac*/ 	.word	0x0500000f


	//   ....[91]....
        /*02b0*/ 	.word	0x0500000f


	//   ....[92]....
        /*02b4*/ 	.word	0x0500000f


	//   ....[93]....
        /*02b8*/ 	.word	0x0500000f


	//   ....[94]....
        /*02bc*/ 	.word	0x0500000f


	//   ....[95]....
        /*02c0*/ 	.word	0x0500000f


	//   ....[96]....
        /*02c4*/ 	.word	0x0500000f


	//   ....[97]....
        /*02c8*/ 	.word	0x0500000f


	//   ....[98]....
        /*02cc*/ 	.word	0x0500000f


	//   ....[99]....
        /*02d0*/ 	.word	0x0500000f


	//   ....[100]....
        /*02d4*/ 	.word	0x0500000f


	//   ....[101]....
        /*02d8*/ 	.word	0x0500000f


	//   ....[102]....
        /*02dc*/ 	.word	0x0500000f


	//   ....[103]....
        /*02e0*/ 	.word	0x0500000f


	//   ....[104]....
        /*02e4*/ 	.word	0x0500000f


	//   ....[105]....
        /*02e8*/ 	.word	0x0500000f


	//   ....[106]....
        /*02ec*/ 	.word	0x0500000f


	//   ....[107]....
        /*02f0*/ 	.word	0x0500000f


	//   ....[108]....
        /*02f4*/ 	.word	0x0500000f


	//   ....[109]....
        /*02f8*/ 	.word	0x0500000f


	//   ....[110]....
        /*02fc*/ 	.word	0x0500000f


	//   ....[111]....
        /*0300*/ 	.word	0x0500000f


	//   ....[112]....
        /*0304*/ 	.word	0x0500000f


	//   ....[113]....
        /*0308*/ 	.word	0x0500000f


	//   ....[114]....
        /*030c*/ 	.word	0x0500000f


	//   ....[115]....
        /*0310*/ 	.word	0x0500000f


	//   ....[116]....
        /*0314*/ 	.word	0x0500000f


	//   ....[117]....
        /*0318*/ 	.word	0x0500000f


	//   ....[118]....
        /*031c*/ 	.word	0x0500000f


	//   ....[119]....
        /*0320*/ 	.word	0x0500000f


	//   ....[120]....
        /*0324*/ 	.word	0x0500000f


	//   ....[121]....
        /*0328*/ 	.word	0x0500000f


	//   ....[122]....
        /*032c*/ 	.word	0x0500000f


	//   ....[123]....
        /*0330*/ 	.word	0x0500000f


	//   ....[124]....
        /*0334*/ 	.word	0x0500000f


	//   ....[125]....
        /*0338*/ 	.word	0x0500000f


	//   ....[126]....
        /*033c*/ 	.word	0x0500000f


	//   ....[127]....
        /*0340*/ 	.word	0x0500000f


	//   ....[128]....
        /*0344*/ 	.word	0x0500000f


	//   ....[129]....
        /*0348*/ 	.word	0x0500000f


	//   ....[130]....
        /*034c*/ 	.word	0x0500000f


	//   ....[131]....
        /*0350*/ 	.word	0x0500000f


	//----- nvinfo : EIATTR_COOP_GROUP_INSTR_OFFSETS
	.align		4
.L_166:
        /*0354*/ 	.byte	0x04, 0x28
        /*0356*/ 	.short	(.L_168 - .L_167)


	//   ....[0]....
.L_167:
        /*0358*/ 	.word	0x00000080


	//   ....[1]....
        /*035c*/ 	.word	0x00000090


	//   ....[2]....
        /*0360*/ 	.word	0x000002c0


	//   ....[3]....
        /*0364*/ 	.word	0x00000420


	//   ....[4]....
        /*0368*/ 	.word	0x00000540


	//   ....[5]....
        /*036c*/ 	.word	0x000006a0


	//   ....[6]....
        /*0370*/ 	.word	0x000010b0


	//   ....[7]....
        /*0374*/ 	.word	0x00002810


	//   ....[8]....
        /*0378*/ 	.word	0x00002fb0


	//   ....[9]....
        /*037c*/ 	.word	0x000043e0


	//   ....[10]....
        /*0380*/ 	.word	0x00004500


	//   ....[11]....
        /*0384*/ 	.word	0x00004690


	//   ....[12]....
        /*0388*/ 	.word	0x00004740


	//   ....[13]....
        /*038c*/ 	.word	0x00004e90


	//   ....[14]....
        /*0390*/ 	.word	0x00005430


	//   ....[15]....
        /*0394*/ 	.word	0x000065f0


	//   ....[16]....
        /*0398*/ 	.word	0x00006640


	//   ....[17]....
        /*039c*/ 	.word	0x000068f0


	//   ....[18]....
        /*03a0*/ 	.word	0x00006ac0


	//   ....[19]....
        /*03a4*/ 	.word	0x00007940


	//   ....[20]....
        /*03a8*/ 	.word	0x000079f0


	//   ....[21]....
        /*03ac*/ 	.word	0x00007a20


	//   ....[22]....
        /*03b0*/ 	.word	0x00007a90


	//   ....[23]....
        /*03b4*/ 	.word	0x00007ac0


	//   ....[24]....
        /*03b8*/ 	.word	0x00008af0


	//   ....[25]....
        /*03bc*/ 	.word	0x000097b0


	//   ....[26]....
        /*03c0*/ 	.word	0x000097f0


	//   ....[27]....
        /*03c4*/ 	.word	0x00009820


	//   ....[28]....
        /*03c8*/ 	.word	0x00009840


	//   ....[29]....
        /*03cc*/ 	.word	0x00009e70


	//   ....[30]....
        /*03d0*/ 	.word	0x00009e90


	//   ....[31]....
        /*03d4*/ 	.word	0x0000a0d0


	//   ....[32]....
        /*03d8*/ 	.word	0x0000a100


	//   ....[33]....
        /*03dc*/ 	.word	0x0000bde0


	//   ....[34]....
        /*03e0*/ 	.word	0x0000be10


	//   ....[35]....
        /*03e4*/ 	.word	0x0000beb0


	//   ....[36]....
        /*03e8*/ 	.word	0x0000bed0


	//   ....[37]....
        /*03ec*/ 	.word	0x0000bf40


	//   ....[38]....
        /*03f0*/ 	.word	0x0000bf60


	//   ....[39]....
        /*03f4*/ 	.word	0x0000bf70


	//   ....[40]....
        /*03f8*/ 	.word	0x0000bf80


	//   ....[41]....
        /*03fc*/ 	.word	0x0000c620


	//   ....[42]....
        /*0400*/ 	.word	0x0000c650


	//   ....[43]....
        /*0404*/ 	.word	0x0000c710


	//   ....[44]....
        /*0408*/ 	.word	0x0000c720


	//   ....[45]....
        /*040c*/ 	.word	0x0000c7b0


	//   ....[46]....
        /*0410*/ 	.word	0x0000c7c0


	//   ....[47]....
        /*0414*/ 	.word	0x0000c7e0


	//   ....[48]....
        /*0418*/ 	.word	0x0000c820


	//   ....[49]....
        /*041c*/ 	.word	0x0000cd80


	//   ....[50]....
        /*0420*/ 	.word	0x0000cdb0


	//   ....[51]....
        /*0424*/ 	.word	0x0000cdc0


	//   ....[52]....
        /*0428*/ 	.word	0x0000cde0


	//   ....[53]....
        /*042c*/ 	.word	0x0000cf50


	//   ....[54]....
        /*0430*/ 	.word	0x0000cf90


	//   ....[55]....
        /*0434*/ 	.word	0x0000cfb0


	//   ....[56]....
        /*0438*/ 	.word	0x0000d080


	//   ....[57]....
        /*043c*/ 	.word	0x0000d5a0


	//   ....[58]....
        /*0440*/ 	.word	0x0000d5d0


	//   ....[59]....
        /*0444*/ 	.word	0x0000d600


	//   ....[60]....
        /*0448*/ 	.word	0x0000d6c0


	//   ....[61]....
        /*044c*/ 	.word	0x0000d700


	//   ....[62]....
        /*0450*/ 	.word	0x0000d720


	//   ....[63]....
        /*0454*/ 	.word	0x0000d740


	//   ....[64]....
        /*0458*/ 	.word	0x0000dad0


	//   ....[65]....
        /*045c*/ 	.word	0x0000e330


	//   ....[66]....
        /*0460*/ 	.word	0x0000e350


	//   ....[67]....
        /*0464*/ 	.word	0x0000e3a0


	//   ....[68]....
        /*0468*/ 	.word	0x0000e3b0


	//   ....[69]....
        /*046c*/ 	.word	0x0000e3f0


	//   ....[70]....
        /*0470*/ 	.word	0x0000e400


	//   ....[71]....
        /*0474*/ 	.word	0x0000e410


	//   ....[72]....
        /*0478*/ 	.word	0x0000e450


	//   ....[73]....
        /*047c*/ 	.word	0x0000e780


	//   ....[74]....
        /*0480*/ 	.word	0x0000e7b0


	//   ....[75]....
        /*0484*/ 	.word	0x0000e7e0


	//   ....[76]....
        /*0488*/ 	.word	0x0000e820


	//   ....[77]....
        /*048c*/ 	.word	0x0000e840


	//   ....[78]....
        /*0490*/ 	.word	0x0000e900


	//   ....[79]....
        /*0494*/ 	.word	0x0000e920


	//   ....[80]....
        /*0498*/ 	.word	0x0000e9a0


	//   ....[81]....
        /*049c*/ 	.word	0x0000eee0


	//   ....[82]....
        /*04a0*/ 	.word	0x0000f400


	//   ....[83]....
        /*04a4*/ 	.word	0x0000f4f0


	//   ....[84]....
        /*04a8*/ 	.word	0x0000f590


	//   ....[85]....
        /*04ac*/ 	.word	0x0000f600


	//   ....[86]....
        /*04b0*/ 	.word	0x0000f6f0


	//   ....[87]....
        /*04b4*/ 	.word	0x0000f760


	//   ....[88]....
        /*04b8*/ 	.word	0x0000f850


	//   ....[89]....
        /*04bc*/ 	.word	0x0000f8c0


	//   ....[90]....
        /*04c0*/ 	.word	0x0000f960


	//   ....[91]....
        /*04c4*/ 	.word	0x0000fa50


	//   ....[92]....
        /*04c8*/ 	.word	0x0000fad0


	//   ....[93]....
        /*04cc*/ 	.word	0x0000fb30


	//   ....[94]....
        /*04d0*/ 	.word	0x0000fc20


	//   ....[95]....
        /*04d4*/ 	.word	0x0000fca0


	//   ....[96]....
        /*04d8*/ 	.word	0x0000fd80


	//   ....[97]....
        /*04dc*/ 	.word	0x0000fdf0


	//   ....[98]....
        /*04e0*/ 	.word	0x0000feb0


	//   ....[99]....
        /*04e4*/ 	.word	0x0000ff50


	//   ....[100]....
        /*04e8*/ 	.word	0x00010010


	//   ....[101]....
        /*04ec*/ 	.word	0x00010140


	//   ....[102]....
        /*04f0*/ 	.word	0x00010230


	//   ....[103]....
        /*04f4*/ 	.word	0x000103e0


	//   ....[104]....
        /*04f8*/ 	.word	0x00010430


	//   ....[105]....
        /*04fc*/ 	.word	0x00010540


	//   ....[106]....
        /*0500*/ 	.word	0x00010620


	//   ....[107]....
        /*0504*/ 	.word	0x000107a0


	//   ....[108]....
        /*0508*/ 	.word	0x00010890


	//   ....[109]....
        /*050c*/ 	.word	0x000109f0


	//   ....[110]....
        /*0510*/ 	.word	0x00010b30


	//   ....[111]....
        /*0514*/ 	.word	0x00010c40


	//   ....[112]....
        /*0518*/ 	.word	0x00010d80


	//   ....[113]....
        /*051c*/ 	.word	0x00010e80


	//   ....[114]....
        /*0520*/ 	.word	0x00010f50


	//   ....[115]....
        /*0524*/ 	.word	0x00011030


	//   ....[116]....
        /*0528*/ 	.word	0x000110d0


	//   ....[117]....
        /*052c*/ 	.word	0x00011130


	//   ....[118]....
        /*0530*/ 	.word	0x000111e0


	//   ....[119]....
        /*0534*/ 	.word	0x00011240


	//   ....[120]....
        /*0538*/ 	.word	0x000112f0


	//   ....[121]....
        /*053c*/ 	.word	0x00011350


	//   ....[122]....
        /*0540*/ 	.word	0x00011400


	//   ....[123]....
        /*0544*/ 	.word	0x000114f0


	//   ....[124]....
        /*0548*/ 	.word	0x000115c0


	//   ....[125]....
        /*054c*/ 	.word	0x00011690


	//   ....[126]....
        /*0550*/ 	.word	0x000117a0


	//   ....[127]....
        /*0554*/ 	.word	0x000118c0


	//   ....[128]....
        /*0558*/ 	.word	0x000119a0


	//   ....[129]....
        /*055c*/ 	.word	0x00011aa0


	//   ....[130]....
        /*0560*/ 	.word	0x00011b70


	//   ....[131]....
        /*0564*/ 	.word	0x00011c80


	//----- nvinfo : EIATTR_REG_RECONFIG
	.align		4
.L_168:
        /*0568*/ 	.byte	0x01, 0x54
	.zero		2


	//----- nvinfo : EIATTR_SYSCALL_OFFSETS
	.align		4
        /*056c*/ 	.byte	0x04, 0x46
        /*056e*/ 	.short	(.L_170 - .L_169)


	//   ....[0]....
.L_169:
        /*0570*/ 	.word	0x00002a10


	//   ....[1]....
        /*0574*/ 	.word	0x0000b680


	//   ....[2]....
        /*0578*/ 	.word	0x0000b7c0


	//   ....[3]....
        /*057c*/ 	.word	0x0000b8b0


	//   ....[4]....
        /*0580*/ 	.word	0x0000c2c0


	//   ....[5]....
        /*0584*/ 	.word	0x0000ca60


	//----- nvinfo : EIATTR_MBARRIER_INSTR_OFFSETS
	.align		4
.L_170:
        /*0588*/ 	.byte	0x04, 0x39
        /*058a*/ 	.short	(.L_172 - .L_171)


	//   ....[0]....
.L_171:
        /*058c*/ 	.word	0x000001a0
        /*0590*/ 	.word	0x000000ff
        /*0594*/ 	.word	0x00038800
        /*0598*/ 	.short	0x0100
        /*059a*/ 	.byte	0x08
	.zero		1


	//   ....[1]....
        /*059c*/ 	.word	0x000001b0
        /*05a0*/ 	.word	0x000000ff
        /*05a4*/ 	.word	0x00038810
        /*05a8*/ 	.short	0x0100
        /*05aa*/ 	.byte	0x08
	.zero		1


	//   ....[2]....
        /*05ac*/ 	.word	0x000001c0
        /*05b0*/ 	.word	0x000000ff
        /*05b4*/ 	.word	0x00038820
        /*05b8*/ 	.short	0x0100
        /*05ba*/ 	.byte	0x08
	.zero		1


	//   ....[3]....
        /*05bc*/ 	.word	0x00000270
        /*05c0*/ 	.word	0x000000ff
        /*05c4*/ 	.word	0x00038830
        /*05c8*/ 	.short	0x0100
        /*05ca*/ 	.byte	0x06
	.zero		1


	//   ....[4]....
        /*05cc*/ 	.word	0x00000280
        /*05d0*/ 	.word	0x000000ff
        /*05d4*/ 	.word	0x00038840
        /*05d8*/ 	.short	0x0100
        /*05da*/ 	.byte	0x06
	.zero		1


	//   ....[5]....
        /*05dc*/ 	.word	0x00000290
        /*05e0*/ 	.word	0x000000ff
        /*05e4*/ 	.word	0x00038838
        /*05e8*/ 	.short	0x0100
        /*05ea*/ 	.byte	0x06
	.zero		1


	//   ....[6]....
        /*05ec*/ 	.word	0x000002a0
        /*05f0*/ 	.word	0x000000ff
        /*05f4*/ 	.word	0x00038848
        /*05f8*/ 	.short	0x0100
        /*05fa*/ 	.byte	0x06
	.zero		1


	//   ....[7]....
        /*05fc*/ 	.word	0x000003d0
        /*0600*/ 	.word	0x000000ff
        /*0604*/ 	.word	0x00038850
        /*0608*/ 	.short	0x0100
        /*060a*/ 	.byte	0x08
	.zero		1


	//   ....[8]....
        /*060c*/ 	.word	0x000003e0
        /*0610*/ 	.word	0x000000ff
        /*0614*/ 	.word	0x00038860
        /*0618*/ 	.short	0x0100
        /*061a*/ 	.byte	0x08
	.zero		1


	//   ....[9]....
        /*061c*/ 	.word	0x000003f0
        /*0620*/ 	.word	0x000000ff
        /*0624*/ 	.word	0x00038858
        /*0628*/ 	.short	0x0100
        /*062a*/ 	.byte	0x08
	.zero		1


	//   ....[10]....
        /*062c*/ 	.word	0x00000400
        /*0630*/ 	.word	0x000000ff
        /*0634*/ 	.word	0x00038868
        /*0638*/ 	.short	0x0100
        /*063a*/ 	.byte	0x08
	.zero		1


	//   ....[11]....
        /*063c*/ 	.word	0x000004f0
        /*0640*/ 	.word	0x000000ff
        /*0644*/ 	.word	0x00038870
        /*0648*/ 	.short	0x0100
        /*064a*/ 	.byte	0x06
	.zero		1


	//   ....[12]....
        /*064c*/ 	.word	0x00000500
        /*0650*/ 	.word	0x000000ff
        /*0654*/ 	.word	0x00038880
        /*0658*/ 	.short	0x0100
        /*065a*/ 	.byte	0x06
	.zero		1


	//   ....[13]....
        /*065c*/ 	.word	0x00000510
        /*0660*/ 	.word	0x000000ff
        /*0664*/ 	.word	0x00038878
        /*0668*/ 	.short	0x0100
        /*066a*/ 	.byte	0x06
	.zero		1


	//   ....[14]....
        /*066c*/ 	.word	0x00000520
        /*0670*/ 	.word	0x000000ff
        /*0674*/ 	.word	0x00038888
        /*0678*/ 	.short	0x0100
        /*067a*/ 	.byte	0x06
	.zero		1


	//   ....[15]....
        /*067c*/ 	.word	0x00000650
        /*0680*/ 	.word	0x000000ff
        /*0684*/ 	.word	0x00038890
        /*0688*/ 	.short	0x0100
        /*068a*/ 	.byte	0x08
	.zero		1


	//   ....[16]....
        /*068c*/ 	.word	0x00000660
        /*0690*/ 	.word	0x000000ff
        /*0694*/ 	.word	0x000388a0
        /*0698*/ 	.short	0x0100
        /*069a*/ 	.byte	0x08
	.zero		1


	//   ....[17]....
        /*069c*/ 	.word	0x00000670
        /*06a0*/ 	.word	0x000000ff
        /*06a4*/ 	.word	0x00038898
        /*06a8*/ 	.short	0x0100
        /*06aa*/ 	.byte	0x08
	.zero		1


	//   ....[18]....
        /*06ac*/ 	.word	0x00000680
        /*06b0*/ 	.word	0x000000ff
        /*06b4*/ 	.word	0x000388a8
        /*06b8*/ 	.short	0x0100
        /*06ba*/ 	.byte	0x08
	.zero		1


	//   ....[19]....
        /*06bc*/ 	.word	0x000007b0
        /*06c0*/ 	.word	0x000000ff
        /*06c4*/ 	.word	0x000388b0
        /*06c8*/ 	.short	0x0100
        /*06ca*/ 	.byte	0x08
	.zero		1


	//   ....[20]....
        /*06cc*/ 	.word	0x000007c0
        /*06d0*/ 	.word	0x000000ff
        /*06d4*/ 	.word	0x000388c0
        /*06d8*/ 	.short	0x0100
        /*06da*/ 	.byte	0x08
	.zero		1


	//   ....[21]....
        /*06dc*/ 	.word	0x000007d0
        /*06e0*/ 	.word	0x000000ff
        /*06e4*/ 	.word	0x000388b8
        /*06e8*/ 	.short	0x0100
        /*06ea*/ 	.byte	0x08
	.zero		1


	//   ....[22]....
        /*06ec*/ 	.word	0x000007e0
        /*06f0*/ 	.word	0x000000ff
        /*06f4*/ 	.word	0x000388c8
        /*06f8*/ 	.short	0x0100
        /*06fa*/ 	.byte	0x08
	.zero		1


	//   ....[23]....
        /*06fc*/ 	.word	0x00001400
        /*0700*/ 	.word	0x000000ff
        /*0704*/ 	.word	0x00000000
        /*0708*/ 	.short	0x0101
        /*070a*/ 	.byte	0x06
	.zero		1


	//   ....[24]....
        /*070c*/ 	.word	0x00001f00
        /*0710*/ 	.word	0x000000ff
        /*0714*/ 	.word	0x00000000
        /*0718*/ 	.short	0x0101
        /*071a*/ 	.byte	0x06
	.zero		1


	//   ....[25]....
        /*071c*/ 	.word	0x00002a70
        /*0720*/ 	.word	0x000000ff
        /*0724*/ 	.word	0x00038800
        /*0728*/ 	.short	0x010a
        /*072a*/ 	.byte	0x26
	.zero		1


	//   ....[26]....
        /*072c*/ 	.word	0x00002ae0
        /*0730*/ 	.word	0x00000008
        /*0734*/ 	.word	0x00038830
        /*0738*/ 	.short	0x010a
        /*073a*/ 	.byte	0x3f
	.zero		1


	//   ....[27]....
        /*073c*/ 	.word	0x00002b20
        /*0740*/ 	.word	0x00000008
        /*0744*/ 	.word	0x00038830
        /*0748*/ 	.short	0x010a
        /*074a*/ 	.byte	0x3f
	.zero		1


	//   ....[28]....
        /*074c*/ 	.word	0x00002da0
        /*0750*/ 	.word	0x000000ff
        /*0754*/ 	.word	0x00038810
        /*0758*/ 	.short	0x010a
        /*075a*/ 	.byte	0x26
	.zero		1


	//   ....[29]....
        /*075c*/ 	.word	0x00002de0
        /*0760*/ 	.word	0x00000008
        /*0764*/ 	.word	0x00038850
        /*0768*/ 	.short	0x010a
        /*076a*/ 	.byte	0x3f
	.zero		1


	//   ....[30]....
        /*076c*/ 	.word	0x00002e20
        /*0770*/ 	.word	0x00000008
        /*0774*/ 	.word	0x00038850
        /*0778*/ 	.short	0x010a
        /*077a*/ 	.byte	0x3f
	.zero		1


	//   ....[31]....
        /*077c*/ 	.word	0x000040b0
        /*0780*/ 	.word	0x000000ff
        /*0784*/ 	.word	0x00000000
        /*0788*/ 	.short	0x0101
        /*078a*/ 	.byte	0x07
	.zero		1


	//   ....[32]....
        /*078c*/ 	.word	0x00004f10
        /*0790*/ 	.word	0x000000ff
        /*0794*/ 	.word	0x00000000
        /*0798*/ 	.short	0x0101
        /*079a*/ 	.byte	0x07
	.zero		1


	//   ....[33]....
        /*079c*/ 	.word	0x00005020
        /*07a0*/ 	.word	0x000000ff
        /*07a4*/ 	.word	0x00038830
        /*07a8*/ 	.short	0x010a
        /*07aa*/ 	.byte	0x07
	.zero		1


	//   ....[34]....
        /*07ac*/ 	.word	0x00005060
        /*07b0*/ 	.word	0x000000ff
        /*07b4*/ 	.word	0x00038830
        /*07b8*/ 	.short	0x010a
        /*07ba*/ 	.byte	0x07
	.zero		1


	//   ....[35]....
        /*07bc*/ 	.word	0x00005270
        /*07c0*/ 	.word	0x000000ff
        /*07c4*/ 	.word	0x00038850
        /*07c8*/ 	.short	0x010a
        /*07ca*/ 	.byte	0x07
	.zero		1


	//   ....[36]....
        /*07cc*/ 	.word	0x000052b0
        /*07d0*/ 	.word	0x000000ff
        /*07d4*/ 	.word	0x00038850
        /*07d8*/ 	.short	0x010a
        /*07da*/ 	.byte	0x07
	.zero		1


	//   ....[37]....
        /*07dc*/ 	.word	0x000064f0
        /*07e0*/ 	.word	0x000000ff
        /*07e4*/ 	.word	0x00000000
        /*07e8*/ 	.short	0x0101
        /*07ea*/ 	.byte	0x0b
	.zero		1


	//   ....[38]....
        /*07ec*/ 	.word	0x000079d0
        /*07f0*/ 	.word	0x000000ff
        /*07f4*/ 	.word	0x00000000
        /*07f8*/ 	.short	0x0101
        /*07fa*/ 	.byte	0x07
	.zero		1


	//   ....[39]....
        /*07fc*/ 	.word	0x00009e80
        /*0800*/ 	.word	0x000000ff
        /*0804*/ 	.word	0x00000000
        /*0808*/ 	.short	0x0101
        /*080a*/ 	.byte	0x04
	.zero		1


	//   ....[40]....
        /*080c*/ 	.word	0x0000bbd0
        /*0810*/ 	.word	0x00000019
        /*0814*/ 	.word	0x00038840
        /*0818*/ 	.short	0x010a
        /*081a*/ 	.byte	0x3f
	.zero		1


	//   ....[41]....
        /*081c*/ 	.word	0x0000c080
        /*0820*/ 	.word	0x00000019
        /*0824*/ 	.word	0x00038830
        /*0828*/ 	.short	0x0107
        /*082a*/ 	.byte	0x3f
	.zero		1


	//   ....[42]....
        /*082c*/ 	.word	0x0000c140
        /*0830*/ 	.word	0x00000019
        /*0834*/ 	.word	0x00038830
        /*0838*/ 	.short	0x0101
        /*083a*/ 	.byte	0x3f
	.zero		1


	//   ....[43]....
        /*083c*/ 	.word	0x0000c8e0
        /*0840*/ 	.word	0x000000ff
        /*0844*/ 	.word	0x00038800
        /*0848*/ 	.short	0x0107
        /*084a*/ 	.byte	0x25
	.zero		1


	//   ....[44]....
        /*084c*/ 	.word	0x0000c930
        /*0850*/ 	.word	0x000000ff
        /*0854*/ 	.word	0x00038800
        /*0858*/ 	.short	0x0101
        /*085a*/ 	.byte	0x25
	.zero		1


	//   ....[45]....
        /*085c*/ 	.word	0x0000d2a0
        /*0860*/ 	.word	0x000000ff
        /*0864*/ 	.word	0x00038810
        /*0868*/ 	.short	0x0107
        /*086a*/ 	.byte	0x25
	.zero		1


	//   ....[46]....
        /*086c*/ 	.word	0x0000d300
        /*0870*/ 	.word	0x000000ff
        /*0874*/ 	.word	0x00038810
        /*0878*/ 	.short	0x0101
        /*087a*/ 	.byte	0x25
	.zero		1


	//   ....[47]....
        /*087c*/ 	.word	0x0000d320
        /*0880*/ 	.word	0x000000ff
        /*0884*/ 	.word	0x00038820
        /*0888*/ 	.short	0x010a
        /*088a*/ 	.byte	0x25
	.zero		1


	//   ....[48]....
        /*088c*/ 	.word	0x0000d3b0
        /*0890*/ 	.word	0x00000019
        /*0894*/ 	.word	0x00038860
        /*0898*/ 	.short	0x010a
        /*089a*/ 	.byte	0x3f
	.zero		1


	//   ....[49]....
        /*089c*/ 	.word	0x0000de10
        /*08a0*/ 	.word	0x00000019
        /*08a4*/ 	.word	0x00038850
        /*08a8*/ 	.short	0x0107
        /*08aa*/ 	.byte	0x3f
	.zero		1


	//   ....[50]....
        /*08ac*/ 	.word	0x0000def0
        /*08b0*/ 	.word	0x00000019
        /*08b4*/ 	.word	0x00038850
        /*08b8*/ 	.short	0x0101
        /*08ba*/ 	.byte	0x3f
	.zero		1


	//   ....[51]....
        /*08bc*/ 	.word	0x0000e190
        /*08c0*/ 	.word	0x00000008
        /*08c4*/ 	.word	0x00038840
        /*08c8*/ 	.short	0x010a
        /*08ca*/ 	.byte	0x3f
	.zero		1


	//   ....[52]....
        /*08cc*/ 	.word	0x0000e4d0
        /*08d0*/ 	.word	0x00000008
        /*08d4*/ 	.word	0x00038830
        /*08d8*/ 	.short	0x0107
        /*08da*/ 	.byte	0x3f
	.zero		1


	//   ....[53]....
        /*08dc*/ 	.word	0x0000e590
        /*08e0*/ 	.word	0x00000008
        /*08e4*/ 	.word	0x00038830
        /*08e8*/ 	.short	0x0101
        /*08ea*/ 	.byte	0x3f
	.zero		1


	//   ....[54]....
        /*08ec*/ 	.word	0x0000e5c0
        /*08f0*/ 	.word	0x00000008
        /*08f4*/ 	.word	0x00038860
        /*08f8*/ 	.short	0x010a
        /*08fa*/ 	.byte	0x3f
	.zero		1


	//   ....[55]....
        /*08fc*/ 	.word	0x0000ec00
        /*0900*/ 	.word	0x00000008
        /*0904*/ 	.word	0x00038850
        /*0908*/ 	.short	0x0107
        /*090a*/ 	.byte	0x3f
	.zero		1


	//   ....[56]....
        /*090c*/ 	.word	0x0000ecd0
        /*0910*/ 	.word	0x00000008
        /*0914*/ 	.word	0x00038850
        /*0918*/ 	.short	0x0101
        /*091a*/ 	.byte	0x3f
	.zero		1


	//   ....[57]....
        /*091c*/ 	.word	0x0000ee60
        /*0920*/ 	.word	0x00000005
        /*0924*/ 	.word	0x00038820
        /*0928*/ 	.short	0x010a
        /*092a*/ 	.byte	0x3f
	.zero		1


	//   ....[58]....
        /*092c*/ 	.word	0x0000efd0
        /*0930*/ 	.word	0x00000003
        /*0934*/ 	.word	0x00038840
        /*0938*/ 	.short	0x010a
        /*093a*/ 	.byte	0x3f
	.zero		1


	//   ....[59]....
        /*093c*/ 	.word	0x0000f070
        /*0940*/ 	.word	0x00000005
        /*0944*/ 	.word	0x00038840
        /*0948*/ 	.short	0x010a
        /*094a*/ 	.byte	0x3f
	.zero		1


	//   ....[60]....
        /*094c*/ 	.word	0x0000f0b0
        /*0950*/ 	.word	0x00000003
        /*0954*/ 	.word	0x00038860
        /*0958*/ 	.short	0x010a
        /*095a*/ 	.byte	0x3f
	.zero		1


	//   ....[61]....
        /*095c*/ 	.word	0x0000f0f0
        /*0960*/ 	.word	0x00000005
        /*0964*/ 	.word	0x00038860
        /*0968*/ 	.short	0x010a
        /*096a*/ 	.byte	0x3f
	.zero		1


	//   ....[62]....
        /*096c*/ 	.word	0x0000f160
        /*0970*/ 	.word	0x00000000
        /*0974*/ 	.word	0x00038800
        /*0978*/ 	.short	0x010a
        /*097a*/ 	.byte	0x3f
	.zero		1


	//   ....[63]....
        /*097c*/ 	.word	0x0000f1b0
        /*0980*/ 	.word	0x00000008
        /*0984*/ 	.word	0x00038830
        /*0988*/ 	.short	0x010a
        /*098a*/ 	.byte	0x3f
	.zero		1


	//   ....[64]....
        /*098c*/ 	.word	0x0000f210
        /*0990*/ 	.word	0x00000004
        /*0994*/ 	.word	0x00038810
        /*0998*/ 	.short	0x010a
        /*099a*/ 	.byte	0x3f
	.zero		1


	//   ....[65]....
        /*099c*/ 	.word	0x0000f260
        /*09a0*/ 	.word	0x00000008
        /*09a4*/ 	.word	0x00038850
        /*09a8*/ 	.short	0x010a
        /*09aa*/ 	.byte	0x3f
	.zero		1


	//   ....[66]....
        /*09ac*/ 	.word	0x0000f2c0
        /*09b0*/ 	.word	0x00000004
        /*09b4*/ 	.word	0x00038830
        /*09b8*/ 	.short	0x010a
        /*09ba*/ 	.byte	0x3f
	.zero		1


	//   ....[67]....
        /*09bc*/ 	.word	0x0000f320
        /*09c0*/ 	.word	0x00000004
        /*09c4*/ 	.word	0x00038850
        /*09c8*/ 	.short	0x010a
        /*09ca*/ 	.byte	0x3f
	.zero		1


	//   ....[68]....
        /*09cc*/ 	.word	0x0000f440
        /*09d0*/ 	.word	0x00000019
        /*09d4*/ 	.word	0x00038840
        /*09d8*/ 	.short	0x010a
        /*09da*/ 	.byte	0x3f
	.zero		1


	//   ....[69]....
        /*09dc*/ 	.word	0x000106a0
        /*09e0*/ 	.word	0x00000003
        /*09e4*/ 	.word	0x00038820
        /*09e8*/ 	.short	0x010a
        /*09ea*/ 	.byte	0x3f
	.zero		1


	//   ....[70]....
        /*09ec*/ 	.word	0x000106f0
        /*09f0*/ 	.word	0x00000019
        /*09f4*/ 	.word	0x00038860
        /*09f8*/ 	.short	0x010a
        /*09fa*/ 	.byte	0x3f
	.zero		1


	//   ....[71]....
        /*09fc*/ 	.word	0x00010f80
        /*0a00*/ 	.word	0x00000008
        /*0a04*/ 	.word	0x00038840
        /*0a08*/ 	.short	0x010a
        /*0a0a*/ 	.byte	0x3f
	.zero		1


	//   ....[72]....
        /*0a0c*/ 	.word	0x00011440
        /*0a10*/ 	.word	0x00000008
        /*0a14*/ 	.word	0x00038860
        /*0a18*/ 	.short	0x010a
        /*0a1a*/ 	.byte	0x3f
	.zero		1


	//   ....[73]....
        /*0a1c*/ 	.word	0x00011ba0
        /*0a20*/ 	.word	0x00000005
        /*0a24*/ 	.word	0x00038820
        /*0a28*/ 	.short	0x010a
        /*0a2a*/ 	.byte	0x3f
	.zero		1


	//   ....[74]....
        /*0a2c*/ 	.word	0x00011d40
        /*0a30*/ 	.word	0x00000003
        /*0a34*/ 	.word	0x00038840
        /*0a38*/ 	.short	0x010a
        /*0a3a*/ 	.byte	0x3f
	.zero		1


	//   ....[75]....
        /*0a3c*/ 	.word	0x00011d90
        /*0a40*/ 	.word	0x00000005
        /*0a44*/ 	.word	0x00038840
        /*0a48*/ 	.short	0x010a
        /*0a4a*/ 	.byte	0x3f
	.zero		1


	//   ....[76]....
        /*0a4c*/ 	.word	0x00011de0
        /*0a50*/ 	.word	0x00000003
        /*0a54*/ 	.word	0x00038860
        /*0a58*/ 	.short	0x010a
        /*0a5a*/ 	.byte	0x3f
	.zero		1


	//----- nvinfo : EIATTR_NUM_MBARRIERS
	.align		4
.L_172:
        /*0a5c*/ 	.byte	0x03, 0x38
        /*0a5e*/ 	.short	0x0017


	//----- nvinfo : EIATTR_EXIT_INSTR_OFFSETS
	.align		4
        /*0a60*/ 	.byte	0x04, 0x1c
        /*0a62*/ 	.short	(.L_174 - .L_173)


	//   ....[0]....
.L_173:
        /*0a64*/ 	.word	0x00000930


	//   ....[1]....
        /*0a68*/ 	.word	0x0000a350


	//   ....[2]....
        /*0a6c*/ 	.word	0x0000f140


	//----- nvinfo : EIATTR_MAX_THREADS
	.align		4
.L_174:
        /*0a70*/ 	.byte	0x04, 0x05
        /*0a72*/ 	.short	(.L_176 - .L_175)
.L_175:
        /*0a74*/ 	.word	0x00000180
        /*0a78*/ 	.word	0x00000001
        /*0a7c*/ 	.word	0x00000001


	//----- nvinfo : EIATTR_CRS_STACK_SIZE
	.align		4
.L_176:
        /*0a80*/ 	.byte	0x04, 0x1e
        /*0a82*/ 	.short	(.L_178 - .L_177)
.L_177:
        /*0a84*/ 	.word	0x00000000


	//----- nvinfo : EIATTR_CBANK_PARAM_SIZE
	.align		4
.L_178:
        /*0a88*/ 	.byte	0x03, 0x19
        /*0a8a*/ 	.short	0x0b70


	//----- nvinfo : EIATTR_PARAM_CBANK
	.align		4
        /*0a8c*/ 	.byte	0x04, 0x0a
        /*0a8e*/ 	.short	(.L_180 - .L_179)
	.align		4
.L_179:
        /*0a90*/ 	.word	index@(.nv.constant0._ZN7cutlass13device_kernelIN5flash11enable_sm90INS1_16FlashAttnFwdSm90INS1_25CollectiveMainloopFwdSm90ILi2EN4cute5tupleIJNS5_1CILi1EEES8_S8_EEENS6_IJNS7_ILi64EEESA_SA_EEELi512ENS_6half_tEfNS_4arch4Sm90ELb0ELb0ELb0ELb0ELb1ELb0ELb1ELb0ELb0ELb1ELb0ELb0EEENS1_21CollectiveEpilogueFwdINS6_IJSA_NS7_ILi512EEESA_EEES9_SC_SE_Li256ELb0ELb1ELb0ELb0EEENS1_29StaticPersistentTileSchedulerILb0EEEEEEEEEvNT_6ParamsE)
        /*0a94*/ 	.short	0x0210
        /*0a96*/ 	.short	0x0b70


	//----- nvinfo : EIATTR_SW_WAR
	.align		4
.L_180:
        /*0a98*/ 	.byte	0x04, 0x36
        /*0a9a*/ 	.short	(.L_182 - .L_181)
.L_181:
        /*0a9c*/ 	.word	0x00000008
.L_182:


//--------------------- .nv.info._ZN7cutlass13device_kernelIN5flash11enable_sm90INS1_16FlashAttnFwdSm90INS1_25CollectiveMainloopFwdSm90ILi2EN4cute5tupleIJNS5_1CILi1EEES8_S8_EEENS6_IJNS7_ILi64EEESA_SA_EEELi512ENS_6half_tEfNS_4arch4Sm90ELb0ELb0ELb0ELb1ELb1ELb0ELb0ELb0ELb0ELb1ELb0ELb0EEENS1_21CollectiveEpilogueFwdINS6_IJSA_NS7_ILi512EEESA_EEES9_SC_SE_Li256ELb1ELb1ELb0ELb0EEENS1_36VarlenDynamicPersistentTileSchedulerILi64ELi64ELi256ELi128ELb0ELb1ELb1ELb0ELb1ELb1EEEEEEEEEvNT_6ParamsE --------------------------
	.section	.nv.info._ZN7cutlass13device_kernelIN5flash11enable_sm90INS1_16FlashAttnFwdSm90INS1_25CollectiveMainloopFwdSm90ILi2EN4cute5tupleIJNS5_1CILi1EEES8_S8_EEENS6_IJNS7_ILi64EEESA_SA_EEELi512ENS_6half_tEfNS_4arch4Sm90ELb0ELb0ELb0ELb1ELb1ELb0ELb0ELb0ELb0ELb1ELb0ELb0EEENS1_21CollectiveEpilogueFwdINS6_IJSA_NS7_ILi512EEESA_EEES9_SC_SE_Li256ELb1ELb1ELb0ELb0EEENS1_36VarlenDynamicPersistentTileSchedulerILi64ELi64ELi256ELi128ELb0ELb1ELb1ELb0ELb1ELb1EEEEEEEEEvNT_6ParamsE,"",@"SHT_CUDA_INFO"
	.sectionflags	@""
	.align	4


	//----- nvinfo : EIATTR_CUDA_API_VERSION
	.align		4
        /*0000*/ 	.byte	0x04, 0x37
        /*0002*/ 	.short	(.L_184 - .L_183)
.L_183:
        /*0004*/ 	.word	0x00000082


	//----- nvinfo : EIATTR_KPARAM_INFO
	.align		4
.L_184:
        /*0008*/ 	.byte	0x04, 0x17
        /*000a*/ 	.short	(.L_186 - .L_185)
.L_185:
        /*000c*/ 	.word	0x00000000
        /*0010*/ 	.short	0x0000
        /*0012*/ 	.short	0x0070
        /*0014*/ 	.byte	0x00, 0xf0, 0x01, 0x2a


	//----- nvinfo : EIATTR_SPARSE_MMA_MASK
	.align		4
.L_186:
        /*0018*/ 	.byte	0x03, 0x50
        /*001a*/ 	.short	0x0000


	//----- nvinfo : EIATTR_MAXREG_COUNT
	.align		4
        /*001c*/ 	.byte	0x03, 0x1b
        /*001e*/ 	.short	0x00a8


	//----- nvinfo : EIATTR_NUM_BARRIERS
	.align		4
        /*0020*/ 	.byte	0x02, 0x4c
        /*0022*/ 	.byte	0x10
	.zero		1


	//----- nvinfo : EIATTR_EXTERNS
	.align		4
        /*0024*/ 	.byte	0x04, 0x0f
        /*0026*/ 	.short	(.L_188 - .L_187)


	//   ....[0]....
	.align		4
.L_187:
        /*0028*/ 	.word	index@(__assertfail)


	//----- nvinfo : EIATTR_ANNOTATIONS
	.align		4
.L_188:
        /*002c*/ 	.byte	0x04, 0x55
        /*002e*/ 	.short	(.L_190 - .L_189)


	//   ....[0]....
.L_189:
        /* <DEDUP_REMOVED lines=18> */
        /*0144*/ 	.byte	0x60, 0xeb, 0x00, 0x00, 0x01, 0x00, 0x00, 0x00, 0x10, 0xfe, 0x00, 0x00


	//----- nvinfo : EIATTR_MERCURY_ISA_VERSION
	.align		4
.L_190:
        /*0150*/ 	.byte	0x03, 0x5f
        /*0152*/ 	.short	0x0101


	//----- nvinfo : EIATTR_UNUSED_LOAD_BYTE_OFFSET
	.align		4
        /*0154*/ 	.byte	0x04, 0x44
        /*0156*/ 	.short	(.L_192 - .L_191)


	//   ....[0]....
.L_191:
        /*0158*/ 	.word	0x00000950
        /*015c*/ 	.word	0x0000fff0


	//   ....[1]....
        /*0160*/ 	.word	0x00006b60
        /*0164*/ 	.word	0x0000fff0


	//----- nvinfo : EIATTR_INT_WARP_WIDE_INSTR_OFFSETS
	.align		4
.L_192:
        /*0168*/ 	.byte	0x04, 0x31
        /*016a*/ 	.short	(.L_194 - .L_193)


	//   ....[0]....
.L_193:
        /*016c*/ 	.word	0x000000c0


	//   ....[1]....
        /*0170*/ 	.word	0x000000d0


	//   ....[2]....
        /*0174*/ 	.word	0x00000170


	//   ....[3]....
        /*0178*/ 	.word	0x0000ab70


	//   ....[4]....
        /*017c*/ 	.word	0x0000ac00


	//   ....[5]....
        /*0180*/ 	.word	0x0000e090


	//   ....[6]....
        /*0184*/ 	.word	0x0000e120


	//----- nvinfo : EIATTR_COOP_GROUP_MASK_REGIDS
	.align		4
.L_194:
        /*0188*/ 	.byte	0x04, 0x29
        /*018a*/ 	.short	(.L_196 - .L_195)


	//   ....[0]....
.L_195:
        /*018c*/ 	.word	0xffffffff


	//   ....[1]....
        /*0190*/ 	.word	0xffffffff


	//   ....[2]....
        /*0194*/ 	.word	0xffffffff


	//   ....[3]....
        /*0198*/ 	.word	0xffffffff


	//   ....[4]....
        /*019c*/ 	.word	0xffffffff


	//   ....[5]....
        /*01a0*/ 	.word	0xffffffff


	//   ....[6]....
        /*01a4*/ 	.word	0xffffffff


	//   ....[7]....
        /*01a8*/ 	.word	0xffffffff


	//   ....[8]....
        /*01ac*/ 	.word	0xffffffff


	//   ....[9]....
        /*01b0*/ 	.word	0xffffffff


	//   ....[10]....
        /*01b4*/ 	.word	0xffffffff


	//   ....[11]....
        /*01b8*/ 	.word	0xffffffff


	//   ....[12]....
        /*01bc*/ 	.word	0xffffffff


	//   ....[13]....
        /*01c0*/ 	.word	0xffffffff


	//   ....[14]....
        /*01c4*/ 	.word	0xffffffff


	//   ....[15]....
        /*01c8*/ 	.word	0xffffffff


	//   ....[16]....
        /*01cc*/ 	.word	0xffffffff


	//   ....[17]....
        /*01d0*/ 	.word	0xffffffff


	//   ....[18]....
        /*01d4*/ 	.word	0xffffffff


	//   ....[19]....
        /*01d8*/ 	.word	0xffffffff


	//   ....[20]....
        /*01dc*/ 	.word	0xffffffff


	//   ....[21]....
        /*01e0*/ 	.word	0xffffffff


	//   ....[22]....
        /*01e4*/ 	.word	0xffffffff


	//   ....[23]....
        /*01e8*/ 	.word	0xffffffff


	//   ....[24]....
        /*01ec*/ 	.word	0xffffffff


	//   ....[25]....
        /*01f0*/ 	.word	0xffffffff


	//   ....[26]....
        /*01f4*/ 	.word	0xffffffff


	//   ....[27]....
        /*01f8*/ 	.word	0xffffffff


	//   ....[28]....
        /*01fc*/ 	.word	0xffffffff


	//   ....[29]....
        /*0200*/ 	.word	0xffffffff


	//   ....[30]....
        /*0204*/ 	.word	0xffffffff


	//   ....[31]....
        /*0208*/ 	.word	0xffffffff


	//   ....[32]....
        /*020c*/ 	.word	0xffffffff


	//   ....[33]....
        /*0210*/ 	.word	0xffffffff


	//   ....[34]....
        /*0214*/ 	.word	0xffffffff


	//   ....[35]....
        /*0218*/ 	.word	0xffffffff


	//   ....[36]....
        /*021c*/ 	.word	0xffffffff


	//   ....[37]....
        /*0220*/ 	.word	0xffffffff


	//   ....[38]....
        /*0224*/ 	.word	0xffffffff


	//   ....[39]....
        /*0228*/ 	.word	0xffffffff


	//   ....[40]....
        /*022c*/ 	.word	0xffffffff


	//   ....[41]....
        /*0230*/ 	.word	0xffffffff


	//   ....[42]....
        /*0234*/ 	.word	0xffffffff


	//   ....[43]....
        /*0238*/ 	.word	0xffffffff


	//   ....[44]....
        /*023c*/ 	.word	0xffffffff


	//   ....[45]....
        /*0240*/ 	.word	0xffffffff


	//   ....[46]....
        /*0244*/ 	.word	0xffffffff


	//   ....[47]....
        /*0248*/ 	.word	0xffffffff


	//   ....[48]....
        /*024c*/ 	.word	0xffffffff


	//   ....[49]....
        /*0250*/ 	.word	0xffffffff


	//   ....[50]....
        /*0254*/ 	.word	0xffffffff


	//   ....[51]....
        /*0258*/ 	.word	0xffffffff


	//   ....[52]....
        /*025c*/ 	.word	0xffffffff


	//   ....[53]....
        /*0260*/ 	.word	0xffffffff


	//   ....[54]....
        /*0264*/ 	.word	0xffffffff


	//   ....[55]....
        /*0268*/ 	.word	0xffffffff


	//   ....[56]....
        /*026c*/ 	.word	0xffffffff


	//   ....[57]....
        /*0270*/ 	.word	0xffffffff


	//   ....[58]....
        /*0274*/ 	.word	0xffffffff


	//   ....[59]....
        /*0278*/ 	.word	0xffffffff


	//   ....[60]....
        /*027c*/ 	.word	0xffffffff


	//   ....[61]....
        /*0280*/ 	.word	0xffffffff


	//   ....[62]....
        /*0284*/ 	.word	0xffffffff


	//   ....[63]....
        /*0288*/ 	.word	0xffffffff


	//   ....[64]....
        /*028c*/ 	.word	0xffffffff


	//   ....[65]....
        /*0290*/ 	.word	0xffffffff


	//   ....[66]....
        /*0294*/ 	.word	0xffffffff


	//   ....[67]....
        /*0298*/ 	.word	0xffffffff


	//   ....[68]....
        /*029c*/ 	.word	0xffffffff


	//   ....[69]....
        /*02a0*/ 	.word	0xffffffff


	//   ....[70]....
        /*02a4*/ 	.word	0xffffffff


	//   ....[71]....
        /*02a8*/ 	.word	0xffffffff


	//   ....[72]....
        /*02ac*/ 	.word	0xffffffff


	//   ....[73]....
        /*02b0*/ 	.word	0xffffffff


	//   ....[74]....
        /*02b4*/ 	.word	0xffffffff


	//   ....[75]....
        /*02b8*/ 	.word	0xffffffff


	//   ....[76]....
        /*02bc*/ 	.word	0xffffffff


	//   ....[77]....
        /*02c0*/ 	.word	0xffffffff


	//   ....[78]....
        /*02c4*/ 	.word	0xffffffff


	//   ....[79]....
        /*02c8*/ 	.word	0xffffffff


	//   ....[80]....
        /*02cc*/ 	.word	0xffffffff


	//   ....[81]....
        /*02d0*/ 	.word	0xffffffff


	//   ....[82]....
        /*02d4*/ 	.word	0xffffffff


	//   ....[83]....
        /*02d8*/ 	.word	0xffffffff


	//   ....[84]....
        /*02dc*/ 	.word	0xffffffff


	//   ....[85]....
        /*02e0*/ 	.word	0xffffffff


	//   ....[86]....
        /*02e4*/ 	.word	0xffffffff


	//   ....[87]....
        /*02e8*/ 	.word	0xffffffff


	//   ....[88]....
        /*02ec*/ 	.word	0xffffffff


	//   ....[89]....
        /*02f0*/ 	.word	0xffffffff


	//   ....[90]....
        /*02f4*/ 	.word	0xffffffff


	//   ....[91]....
        /*02f8*/ 	.word	0xffffffff


	//   ....[92]....
        /*02fc*/ 	.word	0xffffffff


	//   ....[93]....
        /*0300*/ 	.word	0xffffffff


	//   ....[94]....
        /*0304*/ 	.word	0xffffffff


	//   ....[95]....
        /*0308*/ 	.word	0xffffffff


	//   ....[96]....
        /*030c*/ 	.word	0xffffffff


	//   ....[97]....
        /*0310*/ 	.word	0xffffffff


	//   ....[98]....
        /*0314*/ 	.word	0xffffffff


	//   ....[99]....
        /*0318*/ 	.word	0xffffffff


	//   ....[100]....
        /*031c*/ 	.word	0xffffffff


	//   ....[101]....
        /*0320*/ 	.word	0xffffffff


	//   ....[102]....
        /*0324*/ 	.word	0xffffffff


	//   ....[103]....
        /*0328*/ 	.word	0xffffffff


	//   ....[104]....
        /*032c*/ 	.word	0xffffffff


	//   ....[105]....
        /*0330*/ 	.word	0xffffffff


	//   ....[106]....
        /*0334*/ 	.word	0xffffffff


	//   ....[107]....
        /*0338*/ 	.word	0xffffffff


	//   ....[108]....
        /*033c*/ 	.word	0xffffffff


	//   ....[109]....
        /*0340*/ 	.word	0x0500000f


	//   ....[110]....
        /*0344*/ 	.word	0x0500000f


	//   ....[111]....
        /*0348*/ 	.word	0x0500000f


	//   ....[112]....
        /*034c*/ 	.word	0x0500000f


	//   ....[113]....
        /*0350*/ 	.word	0x0500000f


	//   ....[114]....
        /*0354*/ 	.word	0x0500000f


	//   ....[115]....
        /*0358*/ 	.word	0x0500000f


	//   ....[116]....
        /*035c*/ 	.word	0x0500000f


	//   ....[117]....
        /*0360*/ 	.word	0x0500000f


	//   ....[118]....
        /*0364*/ 	.word	0x0500000f


	//   ....[119]....
        /*0368*/ 	.word	0x0500000f


	//   ....[120]....
        /*036c*/ 	.word	0x0500000f


	//   ....[121]....
        /*0370*/ 	.word	0x0500000f


	//   ....[122]....
        /*0374*/ 	.word	0x0500000f


	//   ....[123]....
        /*0378*/ 	.word	0x0500000f


	//   ....[124]....
        /*037c*/ 	.word	0x0500000f


	//   ....[125]....
        /*0380*/ 	.word	0x0500000f


	//   ....[126]....
        /*0384*/ 	.word	0x0500000f


	//   ....[127]....
        /*0388*/ 	.word	0x0500000f


	//   ....[128]....
        /*038c*/ 	.word	0x0500000f


	//   ....[129]....
        /*0390*/ 	.word	0x0500000f


	//   ....[130]....
        /*0394*/ 	.word	0x0500000f


	//   ....[131]....
        /*0398*/ 	.word	0x0500000f


	//   ....[132]....
        /*039c*/ 	.word	0x0500000f


	//   ....[133]....
        /*03a0*/ 	.word	0x0500000f


	//   ....[134]....
        /*03a4*/ 	.word	0x0500000f


	//   ....[135]....
        /*03a8*/ 	.word	0x0500000f


	//   ....[136]....
        /*03ac*/ 	.word	0x0500000f


	//   ....[137]....
        /*03b0*/ 	.word	0x0500000f


	//   ....[138]....
        /*03b4*/ 	.word	0x0500000f


	//   ....[139]....
        /*03b8*/ 	.word	0x0500000f


	//   ....[140]....
        /*03bc*/ 	.word	0x0500000f


	//   ....[141]....
        /*03c0*/ 	.word	0x0500000f


	//   ....[142]....
        /*03c4*/ 	.word	0x0500000f


	//   ....[143]....
        /*03c8*/ 	.word	0x0500000f


	//   ....[144]....
        /*03cc*/ 	.word	0x0500000f


	//   ....[145]....
        /*03d0*/ 	.word	0x0500000f


	//   ....[146]....
        /*03d4*/ 	.word	0x0500000f


	//   ....[147]....
        /*03d8*/ 	.word	0x0500000f


	//   ....[148]....
        /*03dc*/ 	.word	0x0500000f


	//   ....[149]....
        /*03e0*/ 	.word	0x0500000f


	//   ....[150]....
        /*03e4*/ 	.word	0x0500000f


	//   ....[151]....
        /*03e8*/ 	.word	0x0500000f


	//   ....[152]....
        /*03ec*/ 	.word	0x0500000f


	//   ....[153]....
        /*03f0*/ 	.word	0x0500000f


	//   ....[154]....
        /*03f4*/ 	.word	0x0500000f


	//   ....[155]....
        /*03f8*/ 	.word	0x0500000f


	//   ....[156]....
        /*03fc*/ 	.word	0x0500000f


	//   ....[157]....
        /*0400*/ 	.word	0x0500000f


	//   ....[158]....
        /*0404*/ 	.word	0x0500000f


	//   ....[159]....
        /*0408*/ 	.word	0x0500000f


	//   ....[160]....
        /*040c*/ 	.word	0x0500000f


	//   ....[161]....
        /*0410*/ 	.word	0x0500000f


	//   ....[162]....
        /*0414*/ 	.word	0x0500000f


	//   ....[163]....
        /*0418*/ 	.word	0x0500000f


	//   ....[164]....
        /*041c*/ 	.word	0x0500000f


	//   ....[165]....
        /*0420*/ 	.word	0x0500000f


	//   ....[166]....
        /*0424*/ 	.word	0x0500000f


	//   ....[167]....
        /*0428*/ 	.word	0x0500000f


	//----- nvinfo : EIATTR_COOP_GROUP_INSTR_OFFSETS
	.align		4
.L_196:
        /*042c*/ 	.byte	0x04, 0x28
        /*042e*/ 	.short	(.L_198 - .L_197)


	//   ....[0]....
.L_197:
        /*0430*/ 	.word	0x00000070


	//   ....[1]....
        /*0434*/ 	.word	0x000000b0


	//   ....[2]....
        /*0438*/ 	.word	0x00000290


	//   ....[3]....
        /*043c*/ 	.word	0x000003f0


	//   ....[4]....
        /*0440*/ 	.word	0x00000510


	//   ....[5]....
        /*0444*/ 	.word	0x00000670


	//   ....[6]....
        /*0448*/ 	.word	0x000017c0


	//   ....[7]....
        /*044c*/ 	.word	0x000030d0


	//   ....[8]....
        /*0450*/ 	.word	0x00003ae0


	//   ....[9]....
        /*0454*/ 	.word	0x00003b40


	//   ....[10]....
        /*0458*/ 	.word	0x00003d50


	//   ....[11]....
        /*045c*/ 	.word	0x00003e10


	//   ....[12]....
        /*0460*/ 	.word	0x00004670


	//   ....[13]....
        /*0464*/ 	.word	0x00004ba0


	//   ....[14]....
        /*0468*/ 	.word	0x00004bd0


	//   ....[15]....
        /*046c*/ 	.word	0x00004ea0


	//   ....[16]....
        /*0470*/ 	.word	0x00005070


	//   ....[17]....
        /*0474*/ 	.word	0x00005fb0


	//   ....[18]....
        /*0478*/ 	.word	0x00006060


	//   ....[19]....
        /*047c*/ 	.word	0x000060a0


	//   ....[20]....
        /*0480*/ 	.word	0x00006120


	//   ....[21]....
        /*0484*/ 	.word	0x00006140


	//   ....[22]....
        /*0488*/ 	.word	0x00007aa0


	//   ....[23]....
        /*048c*/ 	.word	0x000080e0


	//   ....[24]....
        /*0490*/ 	.word	0x00008120


	//   ....[25]....
        /*0494*/ 	.word	0x00008140


	//   ....[26]....
        /*0498*/ 	.word	0x00008160


	//   ....[27]....
        /*049c*/ 	.word	0x00008810


	//   ....[28]....
        /*04a0*/ 	.word	0x00008820


	//   ....[29]....
        /*04a4*/ 	.word	0x00008a50


	//   ....[30]....
        /*04a8*/ 	.word	0x00008a70


	//   ....[31]....
        /*04ac*/ 	.word	0x00009640


	//   ....[32]....
        /*04b0*/ 	.word	0x00009660


	//   ....[33]....
        /*04b4*/ 	.word	0x000098a0


	//   ....[34]....
        /*04b8*/ 	.word	0x000098c0


	//   ....[35]....
        /*04bc*/ 	.word	0x00009b70


	//   ....[36]....
        /*04c0*/ 	.word	0x00009d40


	//   ....[37]....
        /*04c4*/ 	.word	0x00009d70


	//   ....[38]....
        /*04c8*/ 	.word	0x00009da0


	//   ....[39]....
        /*04cc*/ 	.word	0x00009dd0


	//   ....[40]....
        /*04d0*/ 	.word	0x00009e00


	//   ....[41]....
        /*04d4*/ 	.word	0x00009e30


	//   ....[42]....
        /*04d8*/ 	.word	0x00009f80


	//   ....[43]....
        /*04dc*/ 	.word	0x00009fb0


	//   ....[44]....
        /*04e0*/ 	.word	0x00009fe0


	//   ....[45]....
        /*04e4*/ 	.word	0x0000a010


	//   ....[46]....
        /*04e8*/ 	.word	0x0000a040


	//   ....[47]....
        /*04ec*/ 	.word	0x0000a070


	//   ....[48]....
        /*04f0*/ 	.word	0x0000a100


	//   ....[49]....
        /*04f4*/ 	.word	0x0000a130


	//   ....[50]....
        /*04f8*/ 	.word	0x0000a1b0


	//   ....[51]....
        /*04fc*/ 	.word	0x0000b900


	//   ....[52]....
        /*0500*/ 	.word	0x0000b920


	//   ....[53]....
        /*0504*/ 	.word	0x0000b9b0


	//   ....[54]....
        /*0508*/ 	.word	0x0000b9d0


	//   ....[55]....
        /*050c*/ 	.word	0x0000ba50


	//   ....[56]....
        /*0510*/ 	.word	0x0000ba70


	//   ....[57]....
        /*0514*/ 	.word	0x0000ba80


	//   ....[58]....
        /*0518*/ 	.word	0x0000ba90


	//   ....[59]....
        /*051c*/ 	.word	0x0000c230


	//   ....[60]....
        /*0520*/ 	.word	0x0000c260


	//   ....[61]....
        /*0524*/ 	.word	0x0000c300


	//   ....[62]....
        /*0528*/ 	.word	0x0000c320


	//   ....[63]....
        /*052c*/ 	.word	0x0000c3a0


	//   ....[64]....
        /*0530*/ 	.word	0x0000c3c0


	//   ....[65]....
        /*0534*/ 	.word	0x0000c3d0


	//   ....[66]....
        /*0538*/ 	.word	0x0000c3e0


	//   ....[67]....
        /*053c*/ 	.word	0x0000c880


	//   ....[68]....
        /*0540*/ 	.word	0x0000c940


	//   ....[69]....
        /*0544*/ 	.word	0x0000ca90


	//   ....[70]....
        /*0548*/ 	.word	0x0000cad0


	//   ....[71]....
        /*054c*/ 	.word	0x0000cae0


	//   ....[72]....
        /*0550*/ 	.word	0x0000caf0


	//   ....[73]....
        /*0554*/ 	.word	0x0000cc40


	//   ....[74]....
        /*0558*/ 	.word	0x0000cd90


	//   ....[75]....
        /*055c*/ 	.word	0x0000d5a0


	//   ....[76]....
        /*0560*/ 	.word	0x0000d5c0


	//   ....[77]....
        /*0564*/ 	.word	0x0000d610


	//   ....[78]....
        /*0568*/ 	.word	0x0000d620


	//   ....[79]....
        /*056c*/ 	.word	0x0000d660


	//   ....[80]....
        /*0570*/ 	.word	0x0000d670


	//   ....[81]....
        /*0574*/ 	.word	0x0000d680


	//   ....[82]....
        /*0578*/ 	.word	0x0000d6c0


	//   ....[83]....
        /*057c*/ 	.word	0x0000d9e0


	//   ....[84]....
        /*0580*/ 	.word	0x0000da20


	//   ....[85]....
        /*0584*/ 	.word	0x0000da40


	//   ....[86]....
        /*0588*/ 	.word	0x0000da60


	//   ....[87]....
        /*058c*/ 	.word	0x0000da90


	//   ....[88]....
        /*0590*/ 	.word	0x0000dab0


	//   ....[89]....
        /*0594*/ 	.word	0x0000dbb0


	//   ....[90]....
        /*0598*/ 	.word	0x0000dd00


	//   ....[91]....
        /*059c*/ 	.word	0x0000e300


	//   ....[92]....
        /*05a0*/ 	.word	0x0000e330


	//   ....[93]....
        /*05a4*/ 	.word	0x0000e360


	//   ....[94]....
        /*05a8*/ 	.word	0x0000e390


	//   ....[95]....
        /*05ac*/ 	.word	0x0000e3c0


	//   ....[96]....
        /*05b0*/ 	.word	0x0000e3f0


	//   ....[97]....
        /*05b4*/ 	.word	0x0000e420


	//   ....[98]....
        /*05b8*/ 	.word	0x0000e450


	//   ....[99]....
        /*05bc*/ 	.word	0x0000e5d0


	//   ....[100]....
        /*05c0*/ 	.word	0x0000e600


	//   ....[101]....
        /*05c4*/ 	.word	0x0000e630


	//   ....[102]....
        /*05c8*/ 	.word	0x0000e660


	//   ....[103]....
        /*05cc*/ 	.word	0x0000e690


	//   ....[104]....
        /*05d0*/ 	.word	0x0000e6c0


	//   ....[105]....
        /*05d4*/ 	.word	0x0000e780


	//   ....[106]....
        /*05d8*/ 	.word	0x0000e7a0


	//   ....[107]....
        /*05dc*/ 	.word	0x0000e810


	//   ....[108]....
        /*05e0*/ 	.word	0x0000ec80


	//   ....[109]....
        /*05e4*/ 	.word	0x0000f200


	//   ....[110]....
        /*05e8*/ 	.word	0x0000f2f0


	//   ....[111]....
        /*05ec*/ 	.word	0x0000f390


	//   ....[112]....
        /*05f0*/ 	.word	0x0000f3f0


	//   ....[113]....
        /*05f4*/ 	.word	0x0000f4e0


	//   ....[114]....
        /*05f8*/ 	.word	0x0000f550


	//   ....[115]....
        /*05fc*/ 	.word	0x0000f640


	//   ....[116]....
        /*0600*/ 	.word	0x0000f6b0


	//   ....[117]....
        /*0604*/ 	.word	0x0000f790


	//   ....[118]....
        /*0608*/ 	.word	0x0000f840


	//   ....[119]....
        /*060c*/ 	.word	0x0000f8b0


	//   ....[120]....
        /*0610*/ 	.word	0x0000f910


	//   ....[121]....
        /*0614*/ 	.word	0x0000fa00


	//   ....[122]....
        /*0618*/ 	.word	0x0000fa60


	//   ....[123]....
        /*061c*/ 	.word	0x0000fb60


	//   ....[124]....
        /*0620*/ 	.word	0x0000fbc0


	//   ....[125]....
        /*0624*/ 	.word	0x0000fc60


	//   ....[126]....
        /*0628*/ 	.word	0x0000fde0


	//   ....[127]....
        /*062c*/ 	.word	0x0000fee0


	//   ....[128]....
        /*0630*/ 	.word	0x00010160


	//   ....[129]....
        /*0634*/ 	.word	0x000101b0


	//   ....[130]....
        /*0638*/ 	.word	0x00010380


	//   ....[131]....
        /*063c*/ 	.word	0x000103d0


	//   ....[132]....
        /*0640*/ 	.word	0x000105a0


	//   ....[133]....
        /*0644*/ 	.word	0x000105f0


	//   ....[134]....
        /*0648*/ 	.word	0x000106e0


	//   ....[135]....
        /*064c*/ 	.word	0x00010780


	//   ....[136]....
        /*0650*/ 	.word	0x000107e0


	//   ....[137]....
        /*0654*/ 	.word	0x00010890


	//   ....[138]....
        /*0658*/ 	.word	0x000108f0


	//   ....[139]....
        /*065c*/ 	.word	0x000109a0


	//   ....[140]....
        /*0660*/ 	.word	0x00010a00


	//   ....[141]....
        /*0664*/ 	.word	0x00010ab0


	//   ....[142]....
        /*0668*/ 	.word	0x00010ba0


	//   ....[143]....
        /*066c*/ 	.word	0x00010c70


	//   ....[144]....
        /*0670*/ 	.word	0x00010d90


	//   ....[145]....
        /*0674*/ 	.word	0x00010e90


	//   ....[146]....
        /*0678*/ 	.word	0x00010fc0


	//   ....[147]....
        /*067c*/ 	.word	0x000110a0


	//   ....[148]....
        /*0680*/ 	.word	0x000111a0


	//   ....[149]....
        /*0684*/ 	.word	0x00011280


	//   ....[150]....
        /*0688*/ 	.word	0x00011310


	//   ....[151]....
        /*068c*/ 	.word	0x000113b0


	//   ....[152]....
        /*0690*/ 	.word	0x000114d0


	//   ....[153]....
        /*0694*/ 	.word	0x00011540


	//   ....[154]....
        /*0698*/ 	.word	0x000115b0


	//   ....[155]....
        /*069c*/ 	.word	0x00011620


	//   ....[156]....
        /*06a0*/ 	.word	0x00011690


	//   ....[157]....
        /*06a4*/ 	.word	0x00011710


	//   ....[158]....
        /*06a8*/ 	.word	0x000117a0


	//   ....[159]....
        /*06ac*/ 	.word	0x00011830


	//   ....[160]....
        /*06b0*/ 	.word	0x000118a0


	//   ....[161]....
        /*06b4*/ 	.word	0x00011910


	//   ....[162]....
        /*06b8*/ 	.word	0x00011980


	//   ....[163]....
        /*06bc*/ 	.word	0x00011a00


	//   ....[164]....
        /*06c0*/ 	.word	0x00011a70


	//   ....[165]....
        /*06c4*/ 	.word	0x00011b10


	//   ....[166]....
        /*06c8*/ 	.word	0x00011ba0


	//   ....[167]....
        /*06cc*/ 	.word	0x00011cc0


	//----- nvinfo : EIATTR_REG_RECONFIG
	.align		4
.L_198:
        /*06d0*/ 	.byte	0x01, 0x54
	.zero		2


	//----- nvinfo : EIATTR_SYSCALL_OFFSETS
	.align		4
        /*06d4*/ 	.byte	0x04, 0x46
        /*06d6*/ 	.short	(.L_200 - .L_199)


	//   ....[0]....
.L_199:
        /*06d8*/ 	.word	0x00003290


	//   ....[1]....
        /*06dc*/ 	.word	0x0000ad60


	//   ....[2]....
        /*06e0*/ 	.word	0x0000aeb0


	//   ....[3]....
        /*06e4*/ 	.word	0x0000afa0


	//   ....[4]....
        /*06e8*/ 	.word	0x0000bed0


	//----- nvinfo : EIATTR_MBARRIER_INSTR_OFFSETS
	.align		4
.L_200:
        /*06ec*/ 	.byte	0x04, 0x39
        /*06ee*/ 	.short	(.L_202 - .L_201)


	//   ....[0]....
.L_201:
        /*06f0*/ 	.word	0x00000180
        /*06f4*/ 	.word	0x000000ff
        /*06f8*/ 	.word	0x00028c00
        /*06fc*/ 	.short	0x0100
        /*06fe*/ 	.byte	0x08
	.zero		1


	//   ....[1]....
        /*0700*/ 	.word	0x00000190
        /*0704*/ 	.word	0x000000ff
        /*0708*/ 	.word	0x00028c20
        /*070c*/ 	.short	0x0100
        /*070e*/ 	.byte	0x08
	.zero		1


	//   ....[2]....
        /*0710*/ 	.word	0x00000240
        /*0714*/ 	.word	0x000000ff
        /*0718*/ 	.word	0x00028c30
        /*071c*/ 	.short	0x0100
        /*071e*/ 	.byte	0x06
	.zero		1


	//   ....[3]....
        /*0720*/ 	.word	0x00000250
        /*0724*/ 	.word	0x000000ff
        /*0728*/ 	.word	0x00028c40
        /*072c*/ 	.short	0x0100
        /*072e*/ 	.byte	0x06
	.zero		1


	//   ....[4]....
        /*0730*/ 	.word	0x00000260
        /*0734*/ 	.word	0x000000ff
        /*0738*/ 	.word	0x00028c38
        /*073c*/ 	.short	0x0100
        /*073e*/ 	.byte	0x06
	.zero		1


	//   ....[5]....
        /*0740*/ 	.word	0x00000270
        /*0744*/ 	.word	0x000000ff
        /*0748*/ 	.word	0x00028c48
        /*074c*/ 	.short	0x0100
        /*074e*/ 	.byte	0x06
	.zero		1


	//   ....[6]....
        /*0750*/ 	.word	0x000003a0
        /*0754*/ 	.word	0x000000ff
        /*0758*/ 	.word	0x00028c50
        /*075c*/ 	.short	0x0100
        /*075e*/ 	.byte	0x08
	.zero		1


	//   ....[7]....
        /*0760*/ 	.word	0x000003b0
        /*0764*/ 	.word	0x000000ff
        /*0768*/ 	.word	0x00028c60
        /*076c*/ 	.short	0x0100
        /*076e*/ 	.byte	0x08
	.zero		1


	//   ....[8]....
        /*0770*/ 	.word	0x000003c0
        /*0774*/ 	.word	0x000000ff
        /*0778*/ 	.word	0x00028c58
        /*077c*/ 	.short	0x0100
        /*077e*/ 	.byte	0x08
	.zero		1


	//   ....[9]....
        /*0780*/ 	.word	0x000003d0
        /*0784*/ 	.word	0x000000ff
        /*0788*/ 	.word	0x00028c68
        /*078c*/ 	.short	0x0100
        /*078e*/ 	.byte	0x08
	.zero		1


	//   ....[10]....
        /*0790*/ 	.word	0x000004c0
        /*0794*/ 	.word	0x000000ff
        /*0798*/ 	.word	0x00028c70
        /*079c*/ 	.short	0x0100
        /*079e*/ 	.byte	0x06
	.zero		1


	//   ....[11]....
        /*07a0*/ 	.word	0x000004d0
        /*07a4*/ 	.word	0x000000ff
        /*07a8*/ 	.word	0x00028c80
        /*07ac*/ 	.short	0x0100
        /*07ae*/ 	.byte	0x06
	.zero		1


	//   ....[12]....
        /*07b0*/ 	.word	0x000004e0
        /*07b4*/ 	.word	0x000000ff
        /*07b8*/ 	.word	0x00028c78
        /*07bc*/ 	.short	0x0100
        /*07be*/ 	.byte	0x06
	.zero		1


	//   ....[13]....
        /*07c0*/ 	.word	0x000004f0
        /*07c4*/ 	.word	0x000000ff
        /*07c8*/ 	.word	0x00028c88
        /*07cc*/ 	.short	0x0100
        /*07ce*/ 	.byte	0x06
	.zero		1


	//   ....[14]....
        /*07d0*/ 	.word	0x00000620
        /*07d4*/ 	.word	0x000000ff
        /*07d8*/ 	.word	0x00028c90
        /*07dc*/ 	.short	0x0100
        /*07de*/ 	.byte	0x08
	.zero		1


	//   ....[15]....
        /*07e0*/ 	.word	0x00000630
        /*07e4*/ 	.word	0x000000ff
        /*07e8*/ 	.word	0x00028ca0
        /*07ec*/ 	.short	0x0100
        /*07ee*/ 	.byte	0x08
	.zero		1


	//   ....[16]....
        /*07f0*/ 	.word	0x00000640
        /*07f4*/ 	.word	0x000000ff
        /*07f8*/ 	.word	0x00028c98
        /*07fc*/ 	.short	0x0100
        /*07fe*/ 	.byte	0x08
	.zero		1


	//   ....[17]....
        /*0800*/ 	.word	0x00000650
        /*0804*/ 	.word	0x000000ff
        /*0808*/ 	.word	0x00028ca8
        /*080c*/ 	.short	0x0100
        /*080e*/ 	.byte	0x08
	.zero		1


	//   ....[18]....
        /*0810*/ 	.word	0x00000790
        /*0814*/ 	.word	0x000000ff
        /*0818*/ 	.word	0x00028cb0
        /*081c*/ 	.short	0x0100
        /*081e*/ 	.byte	0x08
	.zero		1


	//   ....[19]....
        /*0820*/ 	.word	0x000007a0
        /*0824*/ 	.word	0x000000ff
        /*0828*/ 	.word	0x00028cc0
        /*082c*/ 	.short	0x0100
        /*082e*/ 	.byte	0x08
	.zero		1


	//   ....[20]....
        /*0830*/ 	.word	0x000007b0
        /*0834*/ 	.word	0x000000ff
        /*0838*/ 	.word	0x00028cb8
        /*083c*/ 	.short	0x0100
        /*083e*/ 	.byte	0x08
	.zero		1


	//   ....[21]....
        /*0840*/ 	.word	0x000007c0
        /*0844*/ 	.word	0x000000ff
        /*0848*/ 	.word	0x00028cc8
        /*084c*/ 	.short	0x0100
        /*084e*/ 	.byte	0x08
	.zero		1


	//   ....[22]....
        /*0850*/ 	.word	0x000018d0
        /*0854*/ 	.word	0x000000ff
        /*0858*/ 	.word	0x00028c50
        /*085c*/ 	.short	0x010a
        /*085e*/ 	.byte	0x10
	.zero		1


	//   ....[23]....
        /*0860*/ 	.word	0x00001bb0
        /*0864*/ 	.word	0x000000ff
        /*0868*/ 	.word	0x00000000
        /*086c*/ 	.short	0x0101
        /*086e*/ 	.byte	0x06
	.zero		1


	//   ....[24]....
        /*0870*/ 	.word	0x00002510
        /*0874*/ 	.word	0x000000ff
        /*0878*/ 	.word	0x00028c50
        /*087c*/ 	.short	0x010a
        /*087e*/ 	.byte	0x15
	.zero		1


	//   ....[25]....
        /*0880*/ 	.word	0x00002550
        /*0884*/ 	.word	0x000000ff
        /*0888*/ 	.word	0x00028c50
        /*088c*/ 	.short	0x010a
        /*088e*/ 	.byte	0x15
	.zero		1


	//   ....[26]....
        /*0890*/ 	.word	0x00002780
        /*0894*/ 	.word	0x000000ff
        /*0898*/ 	.word	0x00000000
        /*089c*/ 	.short	0x0101
        /*089e*/ 	.byte	0x06
	.zero		1


	//   ....[27]....
        /*08a0*/ 	.word	0x00003310
        /*08a4*/ 	.word	0x000000ff
        /*08a8*/ 	.word	0x00028c00
        /*08ac*/ 	.short	0x010a
        /*08ae*/ 	.byte	0x29
	.zero		1


	//   ....[28]....
        /*08b0*/ 	.word	0x00003390
        /*08b4*/ 	.word	0x00000007
        /*08b8*/ 	.word	0x00028c30
        /*08bc*/ 	.short	0x010a
        /*08be*/ 	.byte	0x3f
	.zero		1


	//   ....[29]....
        /*08c0*/ 	.word	0x000033d0
        /*08c4*/ 	.word	0x00000007
        /*08c8*/ 	.word	0x00028c30
        /*08cc*/ 	.short	0x010a
        /*08ce*/ 	.byte	0x3f
	.zero		1


	//   ....[30]....
        /*08d0*/ 	.word	0x000037a0
        /*08d4*/ 	.word	0x000000ff
        /*08d8*/ 	.word	0x00000000
        /*08dc*/ 	.short	0x0101
        /*08de*/ 	.byte	0x06
	.zero		1


	//   ....[31]....
        /*08e0*/ 	.word	0x00004420
        /*08e4*/ 	.word	0x00000007
        /*08e8*/ 	.word	0x00028c50
        /*08ec*/ 	.short	0x010a
        /*08ee*/ 	.byte	0x3f
	.zero		1


	//   ....[32]....
        /*08f0*/ 	.word	0x00004470
        /*08f4*/ 	.word	0x00000007
        /*08f8*/ 	.word	0x00028c50
        /*08fc*/ 	.short	0x010a
        /*08fe*/ 	.byte	0x3f
	.zero		1


	//   ....[33]....
        /*0900*/ 	.word	0x00004700
        /*0904*/ 	.word	0x000000ff
        /*0908*/ 	.word	0x00000000
        /*090c*/ 	.short	0x0101
        /*090e*/ 	.byte	0x06
	.zero		1


	//   ....[34]....
        /*0910*/ 	.word	0x00004840
        /*0914*/ 	.word	0x000000ff
        /*0918*/ 	.word	0x00028c30
        /*091c*/ 	.short	0x010a
        /*091e*/ 	.byte	0x15
	.zero		1


	//   ....[35]....
        /*0920*/ 	.word	0x00004880
        /*0924*/ 	.word	0x000000ff
        /*0928*/ 	.word	0x00028c30
        /*092c*/ 	.short	0x010a
        /*092e*/ 	.byte	0x15
	.zero		1


	//   ....[36]....
        /*0930*/ 	.word	0x00004ac0
        /*0934*/ 	.word	0x000000ff
        /*0938*/ 	.word	0x00000000
        /*093c*/ 	.short	0x0101
        /*093e*/ 	.byte	0x06
	.zero		1


	//   ....[37]....
        /*0940*/ 	.word	0x00005d70
        /*0944*/ 	.word	0x000000ff
        /*0948*/ 	.word	0x00028c50
        /*094c*/ 	.short	0x010a
        /*094e*/ 	.byte	0x15
	.zero		1


	//   ....[38]....
        /*0950*/ 	.word	0x00005db0
        /*0954*/ 	.word	0x000000ff
        /*0958*/ 	.word	0x00028c50
        /*095c*/ 	.short	0x010a
        /*095e*/ 	.byte	0x15
	.zero		1


	//   ....[39]....
        /*0960*/ 	.word	0x00006040
        /*0964*/ 	.word	0x000000ff
        /*0968*/ 	.word	0x00000000
        /*096c*/ 	.short	0x0101
        /*096e*/ 	.byte	0x15
	.zero		1


	//   ....[40]....
        /*0970*/ 	.word	0x00008800
        /*0974*/ 	.word	0x000000ff
        /*0978*/ 	.word	0x00000000
        /*097c*/ 	.short	0x0101
        /*097e*/ 	.byte	0x04
	.zero		1


	//   ....[41]....
        /*0980*/ 	.word	0x0000b6b0
        /*0984*/ 	.word	0x0000001b
        /*0988*/ 	.word	0x00028c40
        /*098c*/ 	.short	0x010a
        /*098e*/ 	.byte	0x3f
	.zero		1


	//   ....[42]....
        /*0990*/ 	.word	0x0000bb90
        /*0994*/ 	.word	0x0000001b
        /*0998*/ 	.word	0x00028c30
        /*099c*/ 	.short	0x0107
        /*099e*/ 	.byte	0x3f
	.zero		1


	//   ....[43]....
        /*09a0*/ 	.word	0x0000bc70
        /*09a4*/ 	.word	0x0000001b
        /*09a8*/ 	.word	0x00028c30
        /*09ac*/ 	.short	0x0101
        /*09ae*/ 	.byte	0x3f
	.zero		1


	//   ....[44]....
        /*09b0*/ 	.word	0x0000c4e0
        /*09b4*/ 	.word	0x00000017
        /*09b8*/ 	.word	0x00028c00
        /*09bc*/ 	.short	0x0107
        /*09be*/ 	.byte	0x3f
	.zero		1


	//   ....[45]....
        /*09c0*/ 	.word	0x0000c5d0
        /*09c4*/ 	.word	0x00000017
        /*09c8*/ 	.word	0x00028c00
        /*09cc*/ 	.short	0x0101
        /*09ce*/ 	.byte	0x3f
	.zero		1


	//   ....[46]....
        /*09d0*/ 	.word	0x0000c5f0
        /*09d4*/ 	.word	0x00000017
        /*09d8*/ 	.word	0x00028c20
        /*09dc*/ 	.short	0x010a
        /*09de*/ 	.byte	0x3f
	.zero		1


	//   ....[47]....
        /*09e0*/ 	.word	0x0000c680
        /*09e4*/ 	.word	0x0000001b
        /*09e8*/ 	.word	0x00028c60
        /*09ec*/ 	.short	0x010a
        /*09ee*/ 	.byte	0x3f
	.zero		1


	//   ....[48]....
        /*09f0*/ 	.word	0x0000cfb0
        /*09f4*/ 	.word	0x0000001b
        /*09f8*/ 	.word	0x00028c50
        /*09fc*/ 	.short	0x0107
        /*09fe*/ 	.byte	0x3f
	.zero		1


	//   ....[49]....
        /*0a00*/ 	.word	0x0000d080
        /*0a04*/ 	.word	0x0000001b
        /*0a08*/ 	.word	0x00028c50
        /*0a0c*/ 	.short	0x0101
        /*0a0e*/ 	.byte	0x3f
	.zero		1


	//   ....[50]....
        /*0a10*/ 	.word	0x0000d400
        /*0a14*/ 	.word	0x00000006
        /*0a18*/ 	.word	0x00028c40
        /*0a1c*/ 	.short	0x010a
        /*0a1e*/ 	.byte	0x3f
	.zero		1


	//   ....[51]....
        /*0a20*/ 	.word	0x0000d740
        /*0a24*/ 	.word	0x00000006
        /*0a28*/ 	.word	0x00028c30
        /*0a2c*/ 	.short	0x0107
        /*0a2e*/ 	.byte	0x3f
	.zero		1


	//   ....[52]....
        /*0a30*/ 	.word	0x0000d800
        /*0a34*/ 	.word	0x00000006
        /*0a38*/ 	.word	0x00028c30
        /*0a3c*/ 	.short	0x0101
        /*0a3e*/ 	.byte	0x3f
	.zero		1


	//   ....[53]....
        /*0a40*/ 	.word	0x0000d830
        /*0a44*/ 	.word	0x00000006
        /*0a48*/ 	.word	0x00028c60
        /*0a4c*/ 	.short	0x010a
        /*0a4e*/ 	.byte	0x3f
	.zero		1


	//   ....[54]....
        /*0a50*/ 	.word	0x0000df00
        /*0a54*/ 	.word	0x00000006
        /*0a58*/ 	.word	0x00028c50
        /*0a5c*/ 	.short	0x0107
        /*0a5e*/ 	.byte	0x3f
	.zero		1


	//   ....[55]....
        /*0a60*/ 	.word	0x0000dfc0
        /*0a64*/ 	.word	0x00000006
        /*0a68*/ 	.word	0x00028c50
        /*0a6c*/ 	.short	0x0101
        /*0a6e*/ 	.byte	0x3f
	.zero		1


	//   ....[56]....
        /*0a70*/ 	.word	0x0000ec00
        /*0a74*/ 	.word	0x00000005
        /*0a78*/ 	.word	0x00028c20
        /*0a7c*/ 	.short	0x010a
        /*0a7e*/ 	.byte	0x3f
	.zero		1


	//   ....[57]....
        /*0a80*/ 	.word	0x0000ed80
        /*0a84*/ 	.word	0x00000003
        /*0a88*/ 	.word	0x00028c40
        /*0a8c*/ 	.short	0x010a
        /*0a8e*/ 	.byte	0x3f
	.zero		1


	//   ....[58]....
        /*0a90*/ 	.word	0x0000ee20
        /*0a94*/ 	.word	0x00000005
        /*0a98*/ 	.word	0x00028c40
        /*0a9c*/ 	.short	0x010a
        /*0a9e*/ 	.byte	0x3f
	.zero		1


	//   ....[59]....
        /*0aa0*/ 	.word	0x0000ee60
        /*0aa4*/ 	.word	0x00000003
        /*0aa8*/ 	.word	0x00028c60
        /*0aac*/ 	.short	0x010a
        /*0aae*/ 	.byte	0x3f
	.zero		1


	//   ....[60]....
        /*0ab0*/ 	.word	0x0000eea0
        /*0ab4*/ 	.word	0x00000005
        /*0ab8*/ 	.word	0x00028c60
        /*0abc*/ 	.short	0x010a
        /*0abe*/ 	.byte	0x3f
	.zero		1


	//   ....[61]....
        /*0ac0*/ 	.word	0x0000ef10
        /*0ac4*/ 	.word	0x00000003
        /*0ac8*/ 	.word	0x00028c50
        /*0acc*/ 	.short	0x010a
        /*0ace*/ 	.byte	0x3f
	.zero		1


	//   ....[62]....
        /*0ad0*/ 	.word	0x0000ef70
        /*0ad4*/ 	.word	0x00000004
        /*0ad8*/ 	.word	0x00028c50
        /*0adc*/ 	.short	0x010a
        /*0ade*/ 	.byte	0x3f
	.zero		1


	//   ....[63]....
        /*0ae0*/ 	.word	0x0000efd0
        /*0ae4*/ 	.word	0x00000003
        /*0ae8*/ 	.word	0x00028c00
        /*0aec*/ 	.short	0x010a
        /*0aee*/ 	.byte	0x3f
	.zero		1


	//   ....[64]....
        /*0af0*/ 	.word	0x0000f020
        /*0af4*/ 	.word	0x00000007
        /*0af8*/ 	.word	0x00028c30
        /*0afc*/ 	.short	0x010a
        /*0afe*/ 	.byte	0x3f
	.zero		1


	//   ....[65]....
        /*0b00*/ 	.word	0x0000f070
        /*0b04*/ 	.word	0x00000007
        /*0b08*/ 	.word	0x00028c50
        /*0b0c*/ 	.short	0x010a
        /*0b0e*/ 	.byte	0x3f
	.zero		1


	//   ....[66]....
        /*0b10*/ 	.word	0x0000f0d0
        /*0b14*/ 	.word	0x00000004
        /*0b18*/ 	.word	0x00028c30
        /*0b1c*/ 	.short	0x010a
        /*0b1e*/ 	.byte	0x3f
	.zero		1


	//   ....[67]....
        /*0b20*/ 	.word	0x0000f130
        /*0b24*/ 	.word	0x00000008
        /*0b28*/ 	.word	0x00028c50
        /*0b2c*/ 	.short	0x010a
        /*0b2e*/ 	.byte	0x3f
	.zero		1


	//   ....[68]....
        /*0b30*/ 	.word	0x0000f240
        /*0b34*/ 	.word	0x0000001b
        /*0b38*/ 	.word	0x00028c40
        /*0b3c*/ 	.short	0x010a
        /*0b3e*/ 	.byte	0x3f
	.zero		1


	//   ....[69]....
        /*0b40*/ 	.word	0x0000fce0
        /*0b44*/ 	.word	0x00000017
        /*0b48*/ 	.word	0x00028c20
        /*0b4c*/ 	.short	0x010a
        /*0b4e*/ 	.byte	0x3f
	.zero		1


	//   ....[70]....
        /*0b50*/ 	.word	0x0000fd30
        /*0b54*/ 	.word	0x0000001b
        /*0b58*/ 	.word	0x00028c60
        /*0b5c*/ 	.short	0x010a
        /*0b5e*/ 	.byte	0x3f
	.zero		1


	//   ....[71]....
        /*0b60*/ 	.word	0x00010630
        /*0b64*/ 	.word	0x00000006
        /*0b68*/ 	.word	0x00028c40
        /*0b6c*/ 	.short	0x010a
        /*0b6e*/ 	.byte	0x3f
	.zero		1


	//   ....[72]....
        /*0b70*/ 	.word	0x00010af0
        /*0b74*/ 	.word	0x00000006
        /*0b78*/ 	.word	0x00028c60
        /*0b7c*/ 	.short	0x010a
        /*0b7e*/ 	.byte	0x3f
	.zero		1


	//   ....[73]....
        /*0b80*/ 	.word	0x00011be0
        /*0b84*/ 	.word	0x00000005
        /*0b88*/ 	.word	0x00028c20
        /*0b8c*/ 	.short	0x010a
        /*0b8e*/ 	.byte	0x3f
	.zero		1


	//   ....[74]....
        /*0b90*/ 	.word	0x00011d80
        /*0b94*/ 	.word	0x00000003
        /*0b98*/ 	.word	0x00028c40
        /*0b9c*/ 	.short	0x010a
        /*0b9e*/ 	.byte	0x3f
	.zero		1


	//   ....[75]....
        /*0ba0*/ 	.word	0x00011dd0
        /*0ba4*/ 	.word	0x00000005
        /*0ba8*/ 	.word	0x00028c40
        /*0bac*/ 	.short	0x010a
        /*0bae*/ 	.byte	0x3f
	.zero		1


	//   ....[76]....
        /*0bb0*/ 	.word	0x00011e20
        /*0bb4*/ 	.word	0x00000003
        /*0bb8*/ 	.word	0x00028c60
        /*0bbc*/ 	.short	0x010a
        /*0bbe*/ 	.byte	0x3f
	.zero		1


	//----- nvinfo : EIATTR_NUM_MBARRIERS
	.align		4
.L_202:
        /*0bc0*/ 	.byte	0x03, 0x38
        /*0bc2*/ 	.short	0x0016


	//----- nvinfo : EIATTR_EXIT_INSTR_OFFSETS
	.align		4
        /*0bc4*/ 	.byte	0x04, 0x1c
        /*0bc6*/ 	.short	(.L_204 - .L_203)


	//   ....[0]....
.L_203:
        /*0bc8*/ 	.word	0x00000980


	//   ....[1]....
        /*0bcc*/ 	.word	0x00009b20


	//   ....[2]....
        /*0bd0*/ 	.word	0x0000eef0


	//----- nvinfo : EIATTR_MAX_THREADS
	.align		4
.L_204:
        /*0bd4*/ 	.byte	0x04, 0x05
        /*0bd6*/ 	.short	(.L_206 - .L_205)
.L_205:
        /*0bd8*/ 	.word	0x00000180
        /*0bdc*/ 	.word	0x00000001
        /*0be0*/ 	.word	0x00000001


	//----- nvinfo : EIATTR_CRS_STACK_SIZE
	.align		4
.L_206:
        /*0be4*/ 	.byte	0x04, 0x1e
        /*0be6*/ 	.short	(.L_208 - .L_207)
.L_207:
        /*0be8*/ 	.word	0x00000000


	//----- nvinfo : EIATTR_CBANK_PARAM_SIZE
	.align		4
.L_208:
        /*0bec*/ 	.byte	0x03, 0x19
        /*0bee*/ 	.short	0x0af0


	//----- nvinfo : EIATTR_PARAM_CBANK
	.align		4
        /*0bf0*/ 	.byte	0x04, 0x0a
        /*0bf2*/ 	.short	(.L_210 - .L_209)
	.align		4
.L_209:
        /*0bf4*/ 	.word	index@(.nv.constant0._ZN7cutlass13device_kernelIN5flash11enable_sm90INS1_16FlashAttnFwdSm90INS1_25CollectiveMainloopFwdSm90ILi2EN4cute5tupleIJNS5_1CILi1EEES8_S8_EEENS6_IJNS7_ILi64EEESA_SA_EEELi512ENS_6half_tEfNS_4arch4Sm90ELb0ELb0ELb0ELb1ELb1ELb0ELb0ELb0ELb0ELb1ELb0ELb0EEENS1_21CollectiveEpilogueFwdINS6_IJSA_NS7_ILi512EEESA_EEES9_SC_SE_Li256ELb1ELb1ELb0ELb0EEENS1_36VarlenDynamicPersistentTileSchedulerILi64ELi64ELi256ELi128ELb0ELb1ELb1ELb0ELb1ELb1EEEEEEEEEvNT_6ParamsE)
        /*0bf8*/ 	.short	0x0210
        /*0bfa*/ 	.short	0x0af0


	//----- nvinfo : EIATTR_SW_WAR
	.align		4
.L_210:
        /*0bfc*/ 	.byte	0x04, 0x36
        /*0bfe*/ 	.short	(.L_212 - .L_211)
.L_211:
        /*0c00*/ 	.word	0x00000008
.L_212:


//--------------------- .nv.info._ZN7cutlass13device_kernelIN5flash11enable_sm90INS1_16FlashAttnFwdSm90INS1_25CollectiveMainloopFwdSm90ILi2EN4cute5tupleIJNS5_1CILi1EEES8_S8_EEENS6_IJNS7_ILi64EEESA_SA_EEELi512ENS_6half_tEfNS_4arch4Sm90ELb0ELb0ELb0ELb1ELb1ELb1ELb0ELb0ELb0ELb1ELb0ELb0EEENS1_21CollectiveEpilogueFwdINS6_IJSA_NS7_ILi512EEESA_EEES9_SC_SE_Li256ELb1ELb1ELb0ELb0EEENS1_36VarlenDynamicPersistentTileSchedulerILi64ELi64ELi256ELi128ELb0ELb1ELb1ELb0ELb1ELb1EEEEEEEEEvNT_6ParamsE --------------------------
	.section	.nv.info._ZN7cutlass13device_kernelIN5flash11enable_sm90INS1_16FlashAttnFwdSm90INS1_25CollectiveMainloopFwdSm90ILi2EN4cute5tupleIJNS5_1CILi1EEES8_S8_EEENS6_IJNS7_ILi64EEESA_SA_EEELi512ENS_6half_tEfNS_4arch4Sm90ELb0ELb0ELb0ELb1ELb1ELb1ELb0ELb0ELb0ELb1ELb0ELb0EEENS1_21CollectiveEpilogueFwdINS6_IJSA_NS7_ILi512EEESA_EEES9_SC_SE_Li256ELb1ELb1ELb0ELb0EEENS1_36VarlenDynamicPersistentTileSchedulerILi64ELi64ELi256ELi128ELb0ELb1ELb1ELb0ELb1ELb1EEEEEEEEEvNT_6ParamsE,"",@"SHT_CUDA_INFO"
	.sectionflags	@""
	.align	4


	//----- nvinfo : EIATTR_CUDA_API_VERSION
	.align		4
        /*0000*/ 	.byte	0x04, 0x37
        /*0002*/ 	.short	(.L_214 - .L_213)
.L_213:
        /*0004*/ 	.word	0x00000082


	//----- nvinfo : EIATTR_KPARAM_INFO
	.align		4
.L_214:
        /*0008*/ 	.byte	0x04, 0x17
        /*000a*/ 	.short	(.L_216 - .L_215)
.L_215:
        /*000c*/ 	.word	0x00000000
        /*0010*/ 	.short	0x0000
        /*0012*/ 	.short	0x0070
        /*0014*/ 	.byte	0x00, 0xf0, 0x01, 0x2a


	//----- nvinfo : EIATTR_SPARSE_MMA_MASK
	.align		4
.L_216:
        /*0018*/ 	.byte	0x03, 0x50
        /*001a*/ 	.short	0x0000


	//----- nvinfo : EIATTR_MAXREG_COUNT
	.align		4
        /*001c*/ 	.byte	0x03, 0x1b
        /*001e*/ 	.short	0x00a8


	//----- nvinfo : EIATTR_NUM_BARRIERS
	.align		4
        /*0020*/ 	.byte	0x02, 0x4c
        /*0022*/ 	.byte	0x10
	.zero		1


	//----- nvinfo : EIATTR_EXTERNS
	.align		4
        /*0024*/ 	.byte	0x04, 0x0f
        /*0026*/ 	.short	(.L_218 - .L_217)


	//   ....[0]....
	.align		4
.L_217:
        /*0028*/ 	.word	index@(__assertfail)


	//----- nvinfo : EIATTR_ANNOTATIONS
	.align		4
.L_218:
        /*002c*/ 	.byte	0x04, 0x55
        /*002e*/ 	.short	(.L_220 - .L_219)


	//   ....[0]....
.L_219:
        /* <DEDUP_REMOVED lines=47> */


	//----- nvinfo : EIATTR_MERCURY_ISA_VERSION
	.align		4
.L_220:
        /*0310*/ 	.byte	0x03, 0x5f
        /*0312*/ 	.short	0x0101


	//----- nvinfo : EIATTR_UNUSED_LOAD_BYTE_OFFSET
	.align		4
        /*0314*/ 	.byte	0x04, 0x44
        /*0316*/ 	.short	(.L_222 - .L_221)


	//   ....[0]....
.L_221:
        /*0318*/ 	.word	0x00000a20
        /*031c*/ 	.word	0x0000fff0


	//   ....[1]....
        /*0320*/ 	.word	0x0000c9f0
        /*0324*/ 	.word	0x0000fff0


	//----- nvinfo : EIATTR_INT_WARP_WIDE_INSTR_OFFSETS
	.align		4
.L_222:
        /*0328*/ 	.byte	0x04, 0x31
        /*032a*/ 	.short	(.L_224 - .L_223)


	//   ....[0]....
.L_223:
        /*032c*/ 	.word	0x00000130


	//   ....[1]....
        /*0330*/ 	.word	0x00000170


	//   ....[2]....
        /*0334*/ 	.word	0x00000240


	//   ....[3]....
        /*0338*/ 	.word	0x00012820


	//   ....[4]....
        /*033c*/ 	.word	0x000128b0


	//   ....[5]....
        /*0340*/ 	.word	0x00015e50


	//   ....[6]....
        /*0344*/ 	.word	0x00015ee0


	//----- nvinfo : EIATTR_COOP_GROUP_MASK_REGIDS
	.align		4
.L_224:
        /*0348*/ 	.byte	0x04, 0x29
        /*034a*/ 	.short	(.L_226 - .L_225)


	//   ....[0]....
.L_225:
        /*034c*/ 	.word	0xffffffff


	//   ....[1]....
        /*0350*/ 	.word	0xffffffff


	//   ....[2]....
        /*0354*/ 	.word	0xffffffff


	//   ....[3]....
        /*0358*/ 	.word	0xffffffff


	//   ....[4]....
        /*035c*/ 	.word	0xffffffff


	//   ....[5]....
        /*0360*/ 	.word	0xffffffff


	//   ....[6]....
        /*0364*/ 	.word	0xffffffff


	//   ....[7]....
        /*0368*/ 	.word	0xffffffff


	//   ....[8]....
        /*036c*/ 	.word	0xffffffff


	//   ....[9]....
        /*0370*/ 	.word	0xffffffff


	//   ....[10]....
        /*0374*/ 	.word	0xffffffff


	//   ....[11]....
        /*0378*/ 	.word	0xffffffff


	//   ....[12]....
        /*037c*/ 	.word	0xffffffff


	//   ....[13]....
        /*0380*/ 	.word	0xffffffff


	//   ....[14]....
        /*0384*/ 	.word	0xffffffff


	//   ....[15]....
        /*0388*/ 	.word	0xffffffff


	//   ....[16]....
        /*038c*/ 	.word	0xffffffff


	//   ....[17]....
        /*0390*/ 	.word	0xffffffff


	//   ....[18]....
        /*0394*/ 	.word	0xffffffff


	//   ....[19]....
        /*0398*/ 	.word	0xffffffff


	//   ....[20]....
        /*039c*/ 	.word	0xffffffff


	//   ....[21]....
        /*03a0*/ 	.word	0xffffffff


	//   ....[22]....
        /*03a4*/ 	.word	0xffffffff


	//   ....[23]....
        /*03a8*/ 	.word	0xffffffff


	//   ....[24]....
        /*03ac*/ 	.word	0xffffffff


	//   ....[25]....
        /*03b0*/ 	.word	0xffffffff


	//   ....[26]....
        /*03b4*/ 	.word	0xffffffff


	//   ....[27]....
        /*03b8*/ 	.word	0xffffffff


	//   ....[28]....
        /*03bc*/ 	.word	0xffffffff


	//   ....[29]....
        /*03c0*/ 	.word	0xffffffff


	//   ....[30]....
        /*03c4*/ 	.word	0xffffffff


	//   ....[31]....
        /*03c8*/ 	.word	0xffffffff


	//   ....[32]....
        /*03cc*/ 	.word	0xffffffff


	//   ....[33]....
        /*03d0*/ 	.word	0xffffffff


	//   ....[34]....
        /*03d4*/ 	.word	0xffffffff


	//   ....[35]....
        /*03d8*/ 	.word	0xffffffff


	//   ....[36]....
        /*03dc*/ 	.word	0xffffffff


	//   ....[37]....
        /*03e0*/ 	.word	0xffffffff


	//   ....[38]....
        /*03e4*/ 	.word	0xffffffff


	//   ....[39]....
        /*03e8*/ 	.word	0xffffffff


	//   ....[40]....
        /*03ec*/ 	.word	0xffffffff


	//   ....[41]....
        /*03f0*/ 	.word	0xffffffff


	//   ....[42]....
        /*03f4*/ 	.word	0xffffffff


	//   ....[43]....
        /*03f8*/ 	.word	0xffffffff


	//   ....[44]....
        /*03fc*/ 	.word	0xffffffff


	//   ....[45]....
        /*0400*/ 	.word	0xffffffff


	//   ....[46]....
        /*0404*/ 	.word	0xffffffff


	//   ....[47]....
        /*0408*/ 	.word	0xffffffff


	//   ....[48]....
        /*040c*/ 	.word	0xffffffff


	//   ....[49]....
        /*0410*/ 	.word	0xffffffff


	//   ....[50]....
        /*0414*/ 	.word	0xffffffff


	//   ....[51]....
        /*0418*/ 	.word	0xffffffff


	//   ....[52]....
        /*041c*/ 	.word	0xffffffff


	//   ....[53]....
        /*0420*/ 	.word	0xffffffff


	//   ....[54]....
        /*0424*/ 	.word	0xffffffff


	//   ....[55]....
        /*0428*/ 	.word	0xffffffff


	//   ....[56]....
        /*042c*/ 	.word	0xffffffff


	//   ....[57]....
        /*0430*/ 	.word	0xffffffff


	//   ....[58]....
        /*0434*/ 	.word	0xffffffff


	//   ....[59]....
        /*0438*/ 	.word	0xffffffff


	//   ....[60]....
        /*043c*/ 	.word	0xffffffff


	//   ....[61]....
        /*0440*/ 	.word	0xffffffff


	//   ....[62]....
        /*0444*/ 	.word	0xffffffff


	//   ....[63]....
        /*0448*/ 	.word	0xffffffff


	//   ....[64]....
        /*044c*/ 	.word	0xffffffff


	//   ....[65]....
        /*0450*/ 	.word	0xffffffff


	//   ....[66]....
        /*0454*/ 	.word	0xffffffff


	//   ....[67]....
        /*0458*/ 	.word	0xffffffff


	//   ....[68]....
        /*045c*/ 	.word	0xffffffff


	//   ....[69]....
        /*0460*/ 	.word	0xffffffff


	//   ....[70]....
        /*0464*/ 	.word	0xffffffff


	//   ....[71]....
        /*0468*/ 	.word	0xffffffff


	//   ....[72]....
        /*046c*/ 	.word	0xffffffff


	//   ....[73]....
        /*0470*/ 	.word	0xffffffff


	//   ....[74]....
        /*0474*/ 	.word	0xffffffff


	//   ....[75]....
        /*0478*/ 	.word	0xffffffff


	//   ....[76]....
        /*047c*/ 	.word	0xffffffff


	//   ....[77]....
        /*0480*/ 	.word	0xffffffff


	//   ....[78]....
        /*0484*/ 	.word	0xffffffff


	//   ....[79]....
        /*0488*/ 	.word	0xffffffff


	//   ....[80]....
        /*048c*/ 	.word	0xffffffff


	//   ....[81]....
        /*0490*/ 	.word	0xffffffff


	//   ....[82]....
        /*0494*/ 	.word	0xffffffff


	//   ....[83]....
        /*0498*/ 	.word	0xffffffff


	//   ....[84]....
        /*049c*/ 	.word	0xffffffff


	//   ....[85]....
        /*04a0*/ 	.word	0xffffffff


	//   ....[86]....
        /*04a4*/ 	.word	0xffffffff


	//   ....[87]....
        /*04a8*/ 	.word	0xffffffff


	//   ....[88]....
        /*04ac*/ 	.word	0xffffffff


	//   ....[89]....
        /*04b0*/ 	.word	0xffffffff


	//   ....[90]....
        /*04b4*/ 	.word	0xffffffff


	//   ....[91]....
        /*04b8*/ 	.word	0xffffffff


	//   ....[92]....
        /*04bc*/ 	.word	0xffffffff


	//   ....[93]....
        /*04c0*/ 	.word	0xffffffff


	//   ....[94]....
        /*04c4*/ 	.word	0xffffffff


	//   ....[95]....
        /*04c8*/ 	.word	0xffffffff


	//   ....[96]....
        /*04cc*/ 	.word	0xffffffff


	//   ....[97]....
        /*04d0*/ 	.word	0xffffffff


	//   ....[98]....
        /*04d4*/ 	.word	0xffffffff


	//   ....[99]....
        /*04d8*/ 	.word	0xffffffff


	//   ....[100]....
        /*04dc*/ 	.word	0xffffffff


	//   ....[101]....
        /*04e0*/ 	.word	0xffffffff


	//   ....[102]....
        /*04e4*/ 	.word	0xffffffff


	//   ....[103]....
        /*04e8*/ 	.word	0xffffffff


	//   ....[104]....
        /*04ec*/ 	.word	0xffffffff


	//   ....[105]....
        /*04f0*/ 	.word	0xffffffff


	//   ....[106]....
        /*04f4*/ 	.word	0xffffffff


	//   ....[107]....
        /*04f8*/ 	.word	0xffffffff


	//   ....[108]....
        /*04fc*/ 	.word	0xffffffff


	//   ....[109]....
        /*0500*/ 	.word	0xffffffff


	//   ....[110]....
        /*0504*/ 	.word	0xffffffff


	//   ....[111]....
        /*0508*/ 	.word	0xffffffff


	//   ....[112]....
        /*050c*/ 	.word	0xffffffff


	//   ....[113]....
        /*0510*/ 	.word	0xffffffff


	//   ....[114]....
        /*0514*/ 	.word	0xffffffff


	//   ....[115]....
        /*0518*/ 	.word	0xffffffff


	//   ....[116]....
        /*051c*/ 	.word	0xffffffff


	//   ....[117]....
        /*0520*/ 	.word	0xffffffff


	//   ....[118]....
        /*0524*/ 	.word	0xffffffff


	//   ....[119]....
        /*0528*/ 	.word	0xffffffff


	//   ....[120]....
        /*052c*/ 	.word	0xffffffff


	//   ....[121]....
        /*0530*/ 	.word	0xffffffff


	//   ....[122]....
        /*0534*/ 	.word	0xffffffff


	//   ....[123]....
        /*0538*/ 	.word	0xffffffff


	//   ....[124]....
        /*053c*/ 	.word	0xffffffff


	//   ....[125]....
        /*0540*/ 	.word	0xffffffff


	//   ....[126]....
        /*0544*/ 	.word	0xffffffff


	//   ....[127]....
        /*0548*/ 	.word	0x0500000f


	//   ....[128]....
        /*054c*/ 	.word	0x0500000f


	//   ....[129]....
        /*0550*/ 	.word	0x0500000f


	//   ....[130]....
        /*0554*/ 	.word	0x0500000f


	//   ....[131]....
        /*0558*/ 	.word	0x0500000f


	//   ....[132]....
        /*055c*/ 	.word	0x0500000f


	//   ....[133]....
        /*0560*/ 	.word	0x0500000f


	//   ....[134]....
        /*0564*/ 	.word	0x0500000f


	//   ....[135]....
        /*0568*/ 	.word	0x0500000f


	//   ....[136]....
        /*056c*/ 	.word	0x0500000f


	//   ....[137]....
        /*0570*/ 	.word	0x0500000f


	//   ....[138]....
        /*0574*/ 	.word	0x0500000f


	//   ....[139]....
        /*0578*/ 	.word	0x0500000f


	//   ....[140]....
        /*057c*/ 	.word	0x0500000f


	//   ....[141]....
        /*0580*/ 	.word	0x0500000f


	//   ....[142]....
        /*0584*/ 	.word	0x0500000f


	//   ....[143]....
        /*0588*/ 	.word	0x0500000f


	//   ....[144]....
        /*058c*/ 	.word	0x0500000f


	//   ....[145]....
        /*0590*/ 	.word	0x0500000f


	//   ....[146]....
        /*0594*/ 	.word	0x0500000f


	//   ....[147]....
        /*0598*/ 	.word	0x0500000f


	//   ....[148]....
        /*059c*/ 	.word	0x0500000f


	//   ....[149]....
        /*05a0*/ 	.word	0x0500000f


	//   ....[150]....
        /*05a4*/ 	.word	0x0500000f


	//   ....[151]....
        /*05a8*/ 	.word	0x0500000f


	//   ....[152]....
        /*05ac*/ 	.word	0x0500000f


	//   ....[153]....
        /*05b0*/ 	.word	0x0500000f


	//   ....[154]....
        /*05b4*/ 	.word	0x0500000f


	//   ....[155]....
        /*05b8*/ 	.word	0x0500000f


	//   ....[156]....
        /*05bc*/ 	.word	0x0500000f


	//   ....[157]....
        /*05c0*/ 	.word	0x0500000f


	//   ....[158]....
        /*05c4*/ 	.word	0x0500000f


	//   ....[159]....
        /*05c8*/ 	.word	0x0500000f


	//   ....[160]....
        /*05cc*/ 	.word	0x0500000f


	//   ....[161]....
        /*05d0*/ 	.word	0x0500000f


	//   ....[162]....
        /*05d4*/ 	.word	0x0500000f


	//   ....[163]....
        /*05d8*/ 	.word	0x0500000f


	//   ....[164]....
        /*05dc*/ 	.word	0x0500000f


	//   ....[165]....
        /*05e0*/ 	.word	0x0500000f


	//   ....[166]....
        /*05e4*/ 	.word	0x0500000f


	//   ....[167]....
        /*05e8*/ 	.word	0x0500000f


	//   ....[168]....
        /*05ec*/ 	.word	0x0500000f


	//   ....[169]....
        /*05f0*/ 	.word	0x0500000f


	//   ....[170]....
        /*05f4*/ 	.word	0x0500000f


	//   ....[171]....
        /*05f8*/ 	.word	0x0500000f


	//   ....[172]....
        /*05fc*/ 	.word	0x0500000f


	//   ....[173]....
        /*0600*/ 	.word	0x0500000f


	//   ....[174]....
        /*0604*/ 	.word	0x0500000f


	//   ....[175]....
        /*0608*/ 	.word	0x0500000f


	//   ....[176]....
        /*060c*/ 	.word	0x0500000f


	//   ....[177]....
        /*0610*/ 	.word	0x0500000f


	//   ....[178]....
        /*0614*/ 	.word	0x0500000f


	//   ....[179]....
        /*0618*/ 	.word	0x0500000f


	//   ....[180]....
        /*061c*/ 	.word	0x0500000f


	//   ....[181]....
        /*0620*/ 	.word	0x0500000f


	//   ....[182]....
        /*0624*/ 	.word	0x0500000f


	//   ....[183]....
        /*0628*/ 	.word	0x0500000f


	//   ....[184]....
        /*062c*/ 	.word	0x0500000f


	//   ....[185]....
        /*0630*/ 	.word	0x0500000f


	//   ....[186]....
        /*0634*/ 	.word	0x0500000f


	//   ....[187]....
        /*0638*/ 	.word	0x0500000f


	//   ....[188]....
        /*063c*/ 	.word	0x0500000f


	//   ....[189]....
        /*0640*/ 	.word	0x0500000f


	//   ....[190]....
        /*0644*/ 	.word	0x0500000f


	//   ....[191]....
        /*0648*/ 	.word	0x0500000f


	//   ....[192]....
        /*064c*/ 	.word	0x0500000f


	//   ....[193]....
        /*0650*/ 	.word	0x0500000f


	//   ....[194]....
        /*0654*/ 	.word	0x0500000f


	//   ....[195]....
        /*0658*/ 	.word	0x0500000f


	//   ....[196]....
        /*065c*/ 	.word	0x0500000f


	//   ....[197]....
        /*0660*/ 	.word	0x0500000f


	//   ....[198]....
        /*0664*/ 	.word	0x0500000f


	//   ....[199]....
        /*0668*/ 	.word	0x0500000f


	//   ....[200]....
        /*066c*/ 	.word	0x0500000f


	//----- nvinfo : EIATTR_COOP_GROUP_INSTR_OFFSETS
	.align		4
.L_226:
        /*0670*/ 	.byte	0x04, 0x28
        /*0672*/ 	.short	(.L_228 - .L_227)


	//   ....[0]....
.L_227:
        /*0674*/ 	.word	0x00000060


	//   ....[1]....
        /*0678*/ 	.word	0x00000140


	//   ....[2]....
        /*067c*/ 	.word	0x00000180


	//   ....[3]....
        /*0680*/ 	.word	0x00000370


	//   ....[4]....
        /*0684*/ 	.word	0x000004d0


	//   ....[5]....
        /*0688*/ 	.word	0x000005f0


	//   ....[6]....
        /*068c*/ 	.word	0x00000750


	//   ....[7]....
        /*0690*/ 	.word	0x000029f0


	//   ....[8]....
        /*0694*/ 	.word	0x00002a00


	//   ....[9]....
        /*0698*/ 	.word	0x000033f0


	//   ....[10]....
        /*069c*/ 	.word	0x00003400


	//   ....[11]....
        /*06a0*/ 	.word	0x00003d50


	//   ....[12]....
        /*06a4*/ 	.word	0x00003d60


	//   ....[13]....
        /*06a8*/ 	.word	0x00004140


	//   ....[14]....
        /*06ac*/ 	.word	0x00004150


	//   ....[15]....
        /*06b0*/ 	.word	0x00004e50


	//   ....[16]....
        /*06b4*/ 	.word	0x00006930


	//   ....[17]....
        /*06b8*/ 	.word	0x00006ef0


	//   ....[18]....
        /*06bc*/ 	.word	0x00006f00


	//   ....[19]....
        /*06c0*/ 	.word	0x00006f10


	//   ....[20]....
        /*06c4*/ 	.word	0x00006f20


	//   ....[21]....
        /*06c8*/ 	.word	0x00007f10


	//   ....[22]....
        /*06cc*/ 	.word	0x00007f20


	//   ....[23]....
        /*06d0*/ 	.word	0x00007f30


	//   ....[24]....
        /*06d4*/ 	.word	0x00007f40


	//   ....[25]....
        /*06d8*/ 	.word	0x00009700


	//   ....[26]....
        /*06dc*/ 	.word	0x000097e0


	//   ....[27]....
        /*06e0*/ 	.word	0x00009980


	//   ....[28]....
        /*06e4*/ 	.word	0x00009a50


	//   ....[29]....
        /*06e8*/ 	.word	0x0000a380


	//   ....[30]....
        /*06ec*/ 	.word	0x0000a940


	//   ....[31]....
        /*06f0*/ 	.word	0x0000a960


	//   ....[32]....
        /*06f4*/ 	.word	0x0000af30


	//   ....[33]....
        /*06f8*/ 	.word	0x0000b100


	//   ....[34]....
        /*06fc*/ 	.word	0x0000be20


	//   ....[35]....
        /*0700*/ 	.word	0x0000bf00


	//   ....[36]....
        /*0704*/ 	.word	0x0000bf10


	//   ....[37]....
        /*0708*/ 	.word	0x0000bf40


	//   ....[38]....
        /*070c*/ 	.word	0x0000bf50


	//   ....[39]....
        /*0710*/ 	.word	0x0000dae0


	//   ....[40]....
        /*0714*/ 	.word	0x0000dfc0


	//   ....[41]....
        /*0718*/ 	.word	0x0000dfe0


	//   ....[42]....
        /*071c*/ 	.word	0x0000e010


	//   ....[43]....
        /*0720*/ 	.word	0x0000e020


	//   ....[44]....
        /*0724*/ 	.word	0x0000e770


	//   ....[45]....
        /*0728*/ 	.word	0x0000e7b0


	//   ....[46]....
        /*072c*/ 	.word	0x0000ea50


	//   ....[47]....
        /*0730*/ 	.word	0x0000ea70


	//   ....[48]....
        /*0734*/ 	.word	0x0000f740


	//   ....[49]....
        /*0738*/ 	.word	0x0000f770


	//   ....[50]....
        /*073c*/ 	.word	0x0000fa00


	//   ....[51]....
        /*0740*/ 	.word	0x0000fa20


	//   ....[52]....
        /*0744*/ 	.word	0x0000fcd0


	//   ....[53]....
        /*0748*/ 	.word	0x0000fe80


	//   ....[54]....
        /*074c*/ 	.word	0x0000feb0


	//   ....[55]....
        /*0750*/ 	.word	0x0000fee0


	//   ....[56]....
        /*0754*/ 	.word	0x0000ff10


	//   ....[57]....
        /*0758*/ 	.word	0x0000ff40


	//   ....[58]....
        /*075c*/ 	.word	0x0000ff70


	//   ....[59]....
        /*0760*/ 	.word	0x000100e0


	//   ....[60]....
        /*0764*/ 	.word	0x00010110


	//   ....[61]....
        /*0768*/ 	.word	0x00010140


	//   ....[62]....
        /*076c*/ 	.word	0x00010170


	//   ....[63]....
        /*0770*/ 	.word	0x000101a0


	//   ....[64]....
        /*0774*/ 	.word	0x000101d0


	//   ....[65]....
        /*0778*/ 	.word	0x00010260


	//   ....[66]....
        /*077c*/ 	.word	0x00010290


	//   ....[67]....
        /*0780*/ 	.word	0x00010310


	//   ....[68]....
        /*0784*/ 	.word	0x00010e40


	//   ....[69]....
        /*0788*/ 	.word	0x00013610


	//   ....[70]....
        /*078c*/ 	.word	0x00013630


	//   ....[71]....
        /*0790*/ 	.word	0x000136c0


	//   ....[72]....
        /*0794*/ 	.word	0x000136e0


	//   ....[73]....
        /*0798*/ 	.word	0x00013760


	//   ....[74]....
        /*079c*/ 	.word	0x00013780


	//   ....[75]....
        /*07a0*/ 	.word	0x00013790


	//   ....[76]....
        /*07a4*/ 	.word	0x000137a0


	//   ....[77]....
        /*07a8*/ 	.word	0x00013fc0


	//   ....[78]....
        /*07ac*/ 	.word	0x00013ff0


	//   ....[79]....
        /*07b0*/ 	.word	0x00014090


	//   ....[80]....
        /*07b4*/ 	.word	0x000140b0


	//   ....[81]....
        /*07b8*/ 	.word	0x00014130


	//   ....[82]....
        /*07bc*/ 	.word	0x00014150


	//   ....[83]....
        /*07c0*/ 	.word	0x00014160


	//   ....[84]....
        /*07c4*/ 	.word	0x000141d0


	//   ....[85]....
        /*07c8*/ 	.word	0x00014620


	//   ....[86]....
        /*07cc*/ 	.word	0x000146e0


	//   ....[87]....
        /*07d0*/ 	.word	0x00014830


	//   ....[88]....
        /*07d4*/ 	.word	0x00014870


	//   ....[89]....
        /*07d8*/ 	.word	0x00014880


	//   ....[90]....
        /*07dc*/ 	.word	0x00014890


	//   ....[91]....
        /*07e0*/ 	.word	0x000149e0


	//   ....[92]....
        /*07e4*/ 	.word	0x00014b30


	//   ....[93]....
        /*07e8*/ 	.word	0x00015360


	//   ....[94]....
        /*07ec*/ 	.word	0x00015380


	//   ....[95]....
        /*07f0*/ 	.word	0x000153d0


	//   ....[96]....
        /*07f4*/ 	.word	0x000153e0


	//   ....[97]....
        /*07f8*/ 	.word	0x00015420


	//   ....[98]....
        /*07fc*/ 	.word	0x00015430


	//   ....[99]....
        /*0800*/ 	.word	0x00015440


	//   ....[100]....
        /*0804*/ 	.word	0x00015480


	//   ....[101]....
        /*0808*/ 	.word	0x000157a0


	//   ....[102]....
        /*080c*/ 	.word	0x000157e0


	//   ....[103]....
        /*0810*/ 	.word	0x00015800


	//   ....[104]....
        /*0814*/ 	.word	0x00015820


	//   ....[105]....
        /*0818*/ 	.word	0x00015850


	//   ....[106]....
        /*081c*/ 	.word	0x00015870


	//   ....[107]....
        /*0820*/ 	.word	0x00015970


	//   ....[108]....
        /*0824*/ 	.word	0x00015ac0


	//   ....[109]....
        /*0828*/ 	.word	0x000160b0


	//   ....[110]....
        /*082c*/ 	.word	0x000160e0


	//   ....[111]....
        /*0830*/ 	.word	0x00016120


	//   ....[112]....
        /*0834*/ 	.word	0x00016150


	//   ....[113]....
        /*0838*/ 	.word	0x00016180


	//   ....[114]....
        /*083c*/ 	.word	0x000161b0


	//   ....[115]....
        /*0840*/ 	.word	0x000161e0


	//   ....[116]....
        /*0844*/ 	.word	0x00016210


	//   ....[117]....
        /*0848*/ 	.word	0x00016390


	//   ....[118]....
        /*084c*/ 	.word	0x000163c0


	//   ....[119]....
        /*0850*/ 	.word	0x000163f0


	//   ....[120]....
        /*0854*/ 	.word	0x00016420


	//   ....[121]....
        /*0858*/ 	.word	0x00016450


	//   ....[122]....
        /*085c*/ 	.word	0x00016480


	//   ....[123]....
        /*0860*/ 	.word	0x00016540


	//   ....[124]....
        /*0864*/ 	.word	0x00016560


	//   ....[125]....
        /*0868*/ 	.word	0x000165d0


	//   ....[126]....
        /*086c*/ 	.word	0x00016a40


	//   ....[127]....
        /*0870*/ 	.word	0x00016d50


	//   ....[128]....
        /*0874*/ 	.word	0x00016de0


	//   ....[129]....
        /*0878*/ 	.word	0x00016ec0


	//   ....[130]....
        /*087c*/ 	.word	0x00016f50


	//   ....[131]....
        /*0880*/ 	.word	0x00017030


	//   ....[132]....
        /*0884*/ 	.word	0x000170c0


	//   ....[133]....
        /*0888*/ 	.word	0x00017240


	//   ....[134]....
        /*088c*/ 	.word	0x000172d0


	//   ....[135]....
        /*0890*/ 	.word	0x00017320


	//   ....[136]....
        /*0894*/ 	.word	0x00017370


	//   ....[137]....
        /*0898*/ 	.word	0x00017450


	//   ....[138]....
        /*089c*/ 	.word	0x000174e0


	//   ....[139]....
        /*08a0*/ 	.word	0x00017530


	//   ....[140]....
        /*08a4*/ 	.word	0x00017580


	//   ....[141]....
        /*08a8*/ 	.word	0x000177d0


	//   ....[142]....
        /*08ac*/ 	.word	0x00017ab0


	//   ....[143]....
        /*08b0*/ 	.word	0x00017ba0


	//   ....[144]....
        /*08b4*/ 	.word	0x00017c40


	//   ....[145]....
        /*08b8*/ 	.word	0x00017ca0


	//   ....[146]....
        /*08bc*/ 	.word	0x00017d90


	//   ....[147]....
        /*08c0*/ 	.word	0x00017e00


	//   ....[148]....
        /*08c4*/ 	.word	0x00017ef0


	//   ....[149]....
        /*08c8*/ 	.word	0x00017f60


	//   ....[150]....
        /*08cc*/ 	.word	0x00018000


	//   ....[151]....
        /*08d0*/ 	.word	0x000180f0


	//   ....[152]....
        /*08d4*/ 	.word	0x00018160


	//   ....[153]....
        /*08d8*/ 	.word	0x000181c0


	//   ....[154]....
        /*08dc*/ 	.word	0x000182b0


	//   ....[155]....
        /*08e0*/ 	.word	0x00018310


	//   ....[156]....
        /*08e4*/ 	.word	0x00018410


	//   ....[157]....
        /*08e8*/ 	.word	0x00018470


	//   ....[158]....
        /*08ec*/ 	.word	0x00018550


	//   ....[159]....
        /*08f0*/ 	.word	0x00018690


	//   ....[160]....
        /*08f4*/ 	.word	0x00018790


	//   ....[161]....
        /*08f8*/ 	.word	0x00018a10


	//   ....[162]....
        /*08fc*/ 	.word	0x00018a60


	//   ....[163]....
        /*0900*/ 	.word	0x00018c30


	//   ....[164]....
        /*0904*/ 	.word	0x00018c80


	//   ....[165]....
        /*0908*/ 	.word	0x00018e50


	//   ....[166]....
        /*090c*/ 	.word	0x00018ea0


	//   ....[167]....
        /*0910*/ 	.word	0x00018f90


	//   ....[168]....
        /*0914*/ 	.word	0x00019030


	//   ....[169]....
        /*0918*/ 	.word	0x00019090


	//   ....[170]....
        /*091c*/ 	.word	0x00019140


	//   ....[171]....
        /*0920*/ 	.word	0x000191a0


	//   ....[172]....
        /*0924*/ 	.word	0x00019250


	//   ....[173]....
        /*0928*/ 	.word	0x000192b0


	//   ....[174]....
        /*092c*/ 	.word	0x00019360


	//   ....[175]....
        /*0930*/ 	.word	0x00019450


	//   ....[176]....
        /*0934*/ 	.word	0x00019520


	//   ....[177]....
        /*0938*/ 	.word	0x00019640


	//   ....[178]....
        /*093c*/ 	.word	0x00019740


	//   ....[179]....
        /*0940*/ 	.word	0x00019870


	//   ....[180]....
        /*0944*/ 	.word	0x00019950


	//   ....[181]....
        /*0948*/ 	.word	0x00019a50


	//   ....[182]....
        /*094c*/ 	.word	0x00019b30


	//   ....[183]....
        /*0950*/ 	.word	0x00019bc0


	//   ....[184]....
        /*0954*/ 	.word	0x00019c60


	//   ....[185]....
        /*0958*/ 	.word	0x00019d80


	//   ....[186]....
        /*095c*/ 	.word	0x00019df0


	//   ....[187]....
        /*0960*/ 	.word	0x00019e60


	//   ....[188]....
        /*0964*/ 	.word	0x00019ed0


	//   ....[189]....
        /*0968*/ 	.word	0x00019f40


	//   ....[190]....
        /*096c*/ 	.word	0x00019fc0


	//   ....[191]....
        /*0970*/ 	.word	0x0001a050


	//   ....[192]....
        /*0974*/ 	.word	0x0001a0e0


	//   ....[193]....
        /*0978*/ 	.word	0x0001a150


	//   ....[194]....
        /*097c*/ 	.word	0x0001a1c0


	//   ....[195]....
        /*0980*/ 	.word	0x0001a230


	//   ....[196]....
        /*0984*/ 	.word	0x0001a2b0


	//   ....[197]....
        /*0988*/ 	.word	0x0001a320


	//   ....[198]....
        /*098c*/ 	.word	0x0001a3c0


	//   ....[199]....
        /*0990*/ 	.word	0x0001a450


	//   ....[200]....
        /*0994*/ 	.word	0x0001a570


	//----- nvinfo : EIATTR_REG_RECONFIG
	.align		4
.L_228:
        /*0998*/ 	.byte	0x01, 0x54
	.zero		2


	//----- nvinfo : EIATTR_SYSCALL_OFFSETS
	.align		4
        /*099c*/ 	.byte	0x04, 0x46
        /*099e*/ 	.short	(.L_230 - .L_229)


	//   ....[0]....
.L_229:
        /*09a0*/ 	.word	0x00001ca0


	//   ....[1]....
        /*09a4*/ 	.word	0x00001df0


	//   ....[2]....
        /*09a8*/ 	.word	0x00006ad0


	//   ....[3]....
        /*09ac*/ 	.word	0x00006e60


	//   ....[4]....
        /*09b0*/ 	.word	0x00012a10


	//   ....[5]....
        /*09b4*/ 	.word	0x00012b60


	//   ....[6]....
        /*09b8*/ 	.word	0x00012c50


	//   ....[7]....
        /*09bc*/ 	.word	0x00013c00


	//----- nvinfo : EIATTR_MBARRIER_INSTR_OFFSETS
	.align		4
.L_230:
        /*09c0*/ 	.byte	0x04, 0x39
        /*09c2*/ 	.short	(.L_232 - .L_231)


	//   ....[0]....
.L_231:
        /*09c4*/ 	.word	0x00000260
        /*09c8*/ 	.word	0x000000ff
        /*09cc*/ 	.word	0x00028c00
        /*09d0*/ 	.short	0x0100
        /*09d2*/ 	.byte	0x08
	.zero		1


	//   ....[1]....
        /*09d4*/ 	.word	0x00000270
        /*09d8*/ 	.word	0x000000ff
        /*09dc*/ 	.word	0x00028c20
        /*09e0*/ 	.short	0x0100
        /*09e2*/ 	.byte	0x08
	.zero		1


	//   ....[2]....
        /*09e4*/ 	.word	0x00000320
        /*09e8*/ 	.word	0x000000ff
        /*09ec*/ 	.word	0x00028c30
        /*09f0*/ 	.short	0x0100
        /*09f2*/ 	.byte	0x06
	.zero		1


	//   ....[3]....
        /*09f4*/ 	.word	0x00000330
        /*09f8*/ 	.word	0x000000ff
        /*09fc*/ 	.word	0x00028c40
        /*0a00*/ 	.short	0x0100
        /*0a02*/ 	.byte	0x06
	.zero		1


	//   ....[4]....
        /*0a04*/ 	.word	0x00000340
        /*0a08*/ 	.word	0x000000ff
        /*0a0c*/ 	.word	0x00028c38
        /*0a10*/ 	.short	0x0100
        /*0a12*/ 	.byte	0x06
	.zero		1


	//   ....[5]....
        /*0a14*/ 	.word	0x00000350
        /*0a18*/ 	.word	0x000000ff
        /*0a1c*/ 	.word	0x00028c48
        /*0a20*/ 	.short	0x0100
        /*0a22*/ 	.byte	0x06
	.zero		1


	//   ....[6]....
        /*0a24*/ 	.word	0x00000480
        /*0a28*/ 	.word	0x000000ff
        /*0a2c*/ 	.word	0x00028c50
        /*0a30*/ 	.short	0x0100
        /*0a32*/ 	.byte	0x08
	.zero		1


	//   ....[7]....
        /*0a34*/ 	.word	0x00000490
        /*0a38*/ 	.word	0x000000ff
        /*0a3c*/ 	.word	0x00028c60
        /*0a40*/ 	.short	0x0100
        /*0a42*/ 	.byte	0x08
	.zero		1


	//   ....[8]....
        /*0a44*/ 	.word	0x000004a0
        /*0a48*/ 	.word	0x000000ff
        /*0a4c*/ 	.word	0x00028c58
        /*0a50*/ 	.short	0x0100
        /*0a52*/ 	.byte	0x08
	.zero		1


	//   ....[9]....
        /*0a54*/ 	.word	0x000004b0
        /*0a58*/ 	.word	0x000000ff
        /*0a5c*/ 	.word	0x00028c68
        /*0a60*/ 	.short	0x0100
        /*0a62*/ 	.byte	0x08
	.zero		1


	//   ....[10]....
        /*0a64*/ 	.word	0x000005a0
        /*0a68*/ 	.word	0x000000ff
        /*0a6c*/ 	.word	0x00028c70
        /*0a70*/ 	.short	0x0100
        /*0a72*/ 	.byte	0x06
	.zero		1


	//   ....[11]....
        /*0a74*/ 	.word	0x000005b0
        /*0a78*/ 	.word	0x000000ff
        /*0a7c*/ 	.word	0x00028c80
        /*0a80*/ 	.short	0x0100
        /*0a82*/ 	.byte	0x06
	.zero		1


	//   ....[12]....
        /*0a84*/ 	.word	0x000005c0
        /*0a88*/ 	.word	0x000000ff
        /*0a8c*/ 	.word	0x00028c78
        /*0a90*/ 	.short	0x0100
        /*0a92*/ 	.byte	0x06
	.zero		1


	//   ....[13]....
        /*0a94*/ 	.word	0x000005d0
        /*0a98*/ 	.word	0x000000ff
        /*0a9c*/ 	.word	0x00028c88
        /*0aa0*/ 	.short	0x0100
        /*0aa2*/ 	.byte	0x06
	.zero		1


	//   ....[14]....
        /*0aa4*/ 	.word	0x00000700
        /*0aa8*/ 	.word	0x000000ff
        /*0aac*/ 	.word	0x00028c90
        /*0ab0*/ 	.short	0x0100
        /*0ab2*/ 	.byte	0x08
	.zero		1


	//   ....[15]....
        /*0ab4*/ 	.word	0x00000710
        /*0ab8*/ 	.word	0x000000ff
        /*0abc*/ 	.word	0x00028ca0
        /*0ac0*/ 	.short	0x0100
        /*0ac2*/ 	.byte	0x08
	.zero		1


	//   ....[16]....
        /*0ac4*/ 	.word	0x00000720
        /*0ac8*/ 	.word	0x000000ff
        /*0acc*/ 	.word	0x00028c98
        /*0ad0*/ 	.short	0x0100
        /*0ad2*/ 	.byte	0x08
	.zero		1


	//   ....[17]....
        /*0ad4*/ 	.word	0x00000730
        /*0ad8*/ 	.word	0x000000ff
        /*0adc*/ 	.word	0x00028ca8
        /*0ae0*/ 	.short	0x0100
        /*0ae2*/ 	.byte	0x08
	.zero		1


	//   ....[18]....
        /*0ae4*/ 	.word	0x00000860
        /*0ae8*/ 	.word	0x000000ff
        /*0aec*/ 	.word	0x00028cb0
        /*0af0*/ 	.short	0x0100
        /*0af2*/ 	.byte	0x08
	.zero		1


	//   ....[19]....
        /*0af4*/ 	.word	0x00000870
        /*0af8*/ 	.word	0x000000ff
        /*0afc*/ 	.word	0x00028cc0
        /*0b00*/ 	.short	0x0100
        /*0b02*/ 	.byte	0x08
	.zero		1


	//   ....[20]....
        /*0b04*/ 	.word	0x00000880
        /*0b08*/ 	.word	0x000000ff
        /*0b0c*/ 	.word	0x00028cb8
        /*0b10*/ 	.short	0x0100
        /*0b12*/ 	.byte	0x08
	.zero		1


	//   ....[21]....
        /*0b14*/ 	.word	0x00000890
        /*0b18*/ 	.word	0x000000ff
        /*0b1c*/ 	.word	0x00028cc8
        /*0b20*/ 	.short	0x0100
        /*0b22*/ 	.byte	0x08
	.zero		1


	//   ....[22]....
        /*0b24*/ 	.word	0x000029a0
        /*0b28*/ 	.word	0x0000003f
        /*0b2c*/ 	.word	0x00028c90
        /*0b30*/ 	.short	0x010a
        /*0b32*/ 	.byte	0x3f
	.zero		1


	//   ....[23]....
        /*0b34*/ 	.word	0x000033a0
        /*0b38*/ 	.word	0x0000003f
        /*0b3c*/ 	.word	0x00028c90
        /*0b40*/ 	.short	0x010a
        /*0b42*/ 	.byte	0x3f
	.zero		1


	//   ....[24]....
        /*0b44*/ 	.word	0x00003ba0
        /*0b48*/ 	.word	0x0000003f
        /*0b4c*/ 	.word	0x00028c90
        /*0b50*/ 	.short	0x010a
        /*0b52*/ 	.byte	0x3f
	.zero		1


	//   ....[25]....
        /*0b54*/ 	.word	0x00003f80
        /*0b58*/ 	.word	0x00000004
        /*0b5c*/ 	.word	0x00000000
        /*0b60*/ 	.short	0x0101
        /*0b62*/ 	.byte	0x3f
	.zero		1


	//   ....[26]....
        /*0b64*/ 	.word	0x00003fc0
        /*0b68*/ 	.word	0x0000003f
        /*0b6c*/ 	.word	0x00028cb0
        /*0b70*/ 	.short	0x010a
        /*0b72*/ 	.byte	0x3f
	.zero		1


	//   ....[27]....
        /*0b74*/ 	.word	0x00004820
        /*0b78*/ 	.word	0x0000003f
        /*0b7c*/ 	.word	0x00000000
        /*0b80*/ 	.short	0x0101
        /*0b82*/ 	.byte	0x3f
	.zero		1


	//   ....[28]....
        /*0b84*/ 	.word	0x00004f40
        /*0b88*/ 	.word	0x00000003
        /*0b8c*/ 	.word	0x00028c50
        /*0b90*/ 	.short	0x010a
        /*0b92*/ 	.byte	0x3f
	.zero		1


	//   ....[29]....
        /*0b94*/ 	.word	0x000052f0
        /*0b98*/ 	.word	0x0000000a
        /*0b9c*/ 	.word	0x00000000
        /*0ba0*/ 	.short	0x0101
        /*0ba2*/ 	.byte	0x3f
	.zero		1


	//   ....[30]....
        /*0ba4*/ 	.word	0x00005c20
        /*0ba8*/ 	.word	0x00000003
        /*0bac*/ 	.word	0x00028c50
        /*0bb0*/ 	.short	0x010a
        /*0bb2*/ 	.byte	0x3f
	.zero		1


	//   ....[31]....
        /*0bb4*/ 	.word	0x00005c70
        /*0bb8*/ 	.word	0x00000003
        /*0bbc*/ 	.word	0x00028c50
        /*0bc0*/ 	.short	0x010a
        /*0bc2*/ 	.byte	0x3f
	.zero		1


	//   ....[32]....
        /*0bc4*/ 	.word	0x00005f80
        /*0bc8*/ 	.word	0x0000000a
        /*0bcc*/ 	.word	0x00000000
        /*0bd0*/ 	.short	0x0101
        /*0bd2*/ 	.byte	0x3f
	.zero		1


	//   ....[33]....
        /*0bd4*/ 	.word	0x00006b70
        /*0bd8*/ 	.word	0x00000002
        /*0bdc*/ 	.word	0x00028c00
        /*0be0*/ 	.short	0x010a
        /*0be2*/ 	.byte	0x3f
	.zero		1


	//   ....[34]....
        /*0be4*/ 	.word	0x00006bc0
        /*0be8*/ 	.word	0x00000002
        /*0bec*/ 	.word	0x00028c00
        /*0bf0*/ 	.short	0x010a
        /*0bf2*/ 	.byte	0x3f
	.zero		1


	//   ....[35]....
        /*0bf4*/ 	.word	0x00007210
        /*0bf8*/ 	.word	0x00000002
        /*0bfc*/ 	.word	0x00028c00
        /*0c00*/ 	.short	0x010a
        /*0c02*/ 	.byte	0x3f
	.zero		1


	//   ....[36]....
        /*0c04*/ 	.word	0x00008110
        /*0c08*/ 	.word	0x00000002
        /*0c0c*/ 	.word	0x00028c00
        /*0c10*/ 	.short	0x010a
        /*0c12*/ 	.byte	0x3f
	.zero		1


	//   ....[37]....
        /*0c14*/ 	.word	0x00008f50
        /*0c18*/ 	.word	0x0000000e
        /*0c1c*/ 	.word	0x00028c30
        /*0c20*/ 	.short	0x010a
        /*0c22*/ 	.byte	0x3f
	.zero		1


	//   ....[38]....
        /*0c24*/ 	.word	0x00009000
        /*0c28*/ 	.word	0x0000000e
        /*0c2c*/ 	.word	0x00028c30
        /*0c30*/ 	.short	0x010a
        /*0c32*/ 	.byte	0x3f
	.zero		1


	//   ....[39]....
        /*0c34*/ 	.word	0x00009cb0
        /*0c38*/ 	.word	0x0000000a
        /*0c3c*/ 	.word	0x00000000
        /*0c40*/ 	.short	0x0101
        /*0c42*/ 	.byte	0x3f
	.zero		1


	//   ....[40]....
        /*0c44*/ 	.word	0x0000a090
        /*0c48*/ 	.word	0x0000000e
        /*0c4c*/ 	.word	0x00028c50
        /*0c50*/ 	.short	0x010a
        /*0c52*/ 	.byte	0x3f
	.zero		1


	//   ....[41]....
        /*0c54*/ 	.word	0x0000a120
        /*0c58*/ 	.word	0x0000000e
        /*0c5c*/ 	.word	0x00028c50
        /*0c60*/ 	.short	0x010a
        /*0c62*/ 	.byte	0x3f
	.zero		1


	//   ....[42]....
        /*0c64*/ 	.word	0x0000a400
        /*0c68*/ 	.word	0x0000000e
        /*0c6c*/ 	.word	0x00000000
        /*0c70*/ 	.short	0x0101
        /*0c72*/ 	.byte	0x3f
	.zero		1


	//   ....[43]....
        /*0c74*/ 	.word	0x0000a520
        /*0c78*/ 	.word	0x00000015
        /*0c7c*/ 	.word	0x00028c30
        /*0c80*/ 	.short	0x010a
        /*0c82*/ 	.byte	0x3f
	.zero		1


	//   ....[44]....
        /*0c84*/ 	.word	0x0000a5d0
        /*0c88*/ 	.word	0x00000015
        /*0c8c*/ 	.word	0x00028c30
        /*0c90*/ 	.short	0x010a
        /*0c92*/ 	.byte	0x3f
	.zero		1


	//   ....[45]....
        /*0c94*/ 	.word	0x0000ab20
        /*0c98*/ 	.word	0x00000014
        /*0c9c*/ 	.word	0x00000000
        /*0ca0*/ 	.short	0x0101
        /*0ca2*/ 	.byte	0x3f
	.zero		1


	//   ....[46]....
        /*0ca4*/ 	.word	0x0000bb50
        /*0ca8*/ 	.word	0x00000015
        /*0cac*/ 	.word	0x00028c50
        /*0cb0*/ 	.short	0x010a
        /*0cb2*/ 	.byte	0x3f
	.zero		1


	//   ....[47]....
        /*0cb4*/ 	.word	0x0000bba0
        /*0cb8*/ 	.word	0x00000015
        /*0cbc*/ 	.word	0x00028c50
        /*0cc0*/ 	.short	0x010a
        /*0cc2*/ 	.byte	0x3f
	.zero		1


	//   ....[48]....
        /*0cc4*/ 	.word	0x0000beb0
        /*0cc8*/ 	.word	0x00000015
        /*0ccc*/ 	.word	0x00000000
        /*0cd0*/ 	.short	0x0101
        /*0cd2*/ 	.byte	0x3f
	.zero		1


	//   ....[49]....
        /*0cd4*/ 	.word	0x0000e750
        /*0cd8*/ 	.word	0x00000000
        /*0cdc*/ 	.word	0x00000000
        /*0ce0*/ 	.short	0x0101
        /*0ce2*/ 	.byte	0x3f
	.zero		1


	//   ....[50]....
        /*0ce4*/ 	.word	0x00010f20
        /*0ce8*/ 	.word	0x00000017
        /*0cec*/ 	.word	0x00028c20
        /*0cf0*/ 	.short	0x010a
        /*0cf2*/ 	.byte	0x3f
	.zero		1


	//   ....[51]....
        /*0cf4*/ 	.word	0x00010fb0
        /*0cf8*/ 	.word	0x00000003
        /*0cfc*/ 	.word	0x00028ca0
        /*0d00*/ 	.short	0x010a
        /*0d02*/ 	.byte	0x3f
	.zero		1


	//   ....[52]....
        /*0d04*/ 	.word	0x00011200
        /*0d08*/ 	.word	0x00000003
        /*0d0c*/ 	.word	0x00028cc0
        /*0d10*/ 	.short	0x010a
        /*0d12*/ 	.byte	0x3f
	.zero		1


	//   ....[53]....
        /*0d14*/ 	.word	0x00011bd0
        /*0d18*/ 	.word	0x00000006
        /*0d1c*/ 	.word	0x00028ca0
        /*0d20*/ 	.short	0x010a
        /*0d22*/ 	.byte	0x3f
	.zero		1


	//   ....[54]....
        /*0d24*/ 	.word	0x00011e10
        /*0d28*/ 	.word	0x00000006
        /*0d2c*/ 	.word	0x00028cc0
        /*0d30*/ 	.short	0x010a
        /*0d32*/ 	.byte	0x3f
	.zero		1


	//   ....[55]....
        /*0d34*/ 	.word	0x00013370
        /*0d38*/ 	.word	0x0000001b
        /*0d3c*/ 	.word	0x00028c40
        /*0d40*/ 	.short	0x010a
        /*0d42*/ 	.byte	0x3f
	.zero		1


	//   ....[56]....
        /*0d44*/ 	.word	0x000138a0
        /*0d48*/ 	.word	0x0000001b
        /*0d4c*/ 	.word	0x00028c30
        /*0d50*/ 	.short	0x0107
        /*0d52*/ 	.byte	0x3f
	.zero		1


	//   ....[57]....
        /*0d54*/ 	.word	0x00013970
        /*0d58*/ 	.word	0x0000001b
        /*0d5c*/ 	.word	0x00028c30
        /*0d60*/ 	.short	0x0101
        /*0d62*/ 	.byte	0x3f
	.zero		1


	//   ....[58]....
        /*0d64*/ 	.word	0x00014270
        /*0d68*/ 	.word	0x00000017
        /*0d6c*/ 	.word	0x00028c00
        /*0d70*/ 	.short	0x0107
        /*0d72*/ 	.byte	0x3f
	.zero		1


	//   ....[59]....
        /*0d74*/ 	.word	0x00014360
        /*0d78*/ 	.word	0x00000017
        /*0d7c*/ 	.word	0x00028c00
        /*0d80*/ 	.short	0x0101
        /*0d82*/ 	.byte	0x3f
	.zero		1


	//   ....[60]....
        /*0d84*/ 	.word	0x00014380
        /*0d88*/ 	.word	0x00000017
        /*0d8c*/ 	.word	0x00028c20
        /*0d90*/ 	.short	0x010a
        /*0d92*/ 	.byte	0x3f
	.zero		1


	//   ....[61]....
        /*0d94*/ 	.word	0x00014410
        /*0d98*/ 	.word	0x0000001b
        /*0d9c*/ 	.word	0x00028c60
        /*0da0*/ 	.short	0x010a
        /*0da2*/ 	.byte	0x3f
	.zero		1


	//   ....[62]....
        /*0da4*/ 	.word	0x00014d50
        /*0da8*/ 	.word	0x0000001b
        /*0dac*/ 	.word	0x00028c50
        /*0db0*/ 	.short	0x0107
        /*0db2*/ 	.byte	0x3f
	.zero		1


	//   ....[63]....
        /*0db4*/ 	.word	0x00014e20
        /*0db8*/ 	.word	0x0000001b
        /*0dbc*/ 	.word	0x00028c50
        /*0dc0*/ 	.short	0x0101
        /*0dc2*/ 	.byte	0x3f
	.zero		1


	//   ....[64]....
        /*0dc4*/ 	.word	0x000151c0
        /*0dc8*/ 	.word	0x00000006
        /*0dcc*/ 	.word	0x00028c40
        /*0dd0*/ 	.short	0x010a
        /*0dd2*/ 	.byte	0x3f
	.zero		1


	//   ....[65]....
        /*0dd4*/ 	.word	0x00015500
        /*0dd8*/ 	.word	0x00000006
        /*0ddc*/ 	.word	0x00028c30
        /*0de0*/ 	.short	0x0107
        /*0de2*/ 	.byte	0x3f
	.zero		1


	//   ....[66]....
        /*0de4*/ 	.word	0x000155c0
        /*0de8*/ 	.word	0x00000006
        /*0dec*/ 	.word	0x00028c30
        /*0df0*/ 	.short	0x0101
        /*0df2*/ 	.byte	0x3f
	.zero		1


	//   ....[67]....
        /*0df4*/ 	.word	0x000155f0
        /*0df8*/ 	.word	0x00000006
        /*0dfc*/ 	.word	0x00028c60
        /*0e00*/ 	.short	0x010a
        /*0e02*/ 	.byte	0x3f
	.zero		1


	//   ....[68]....
        /*0e04*/ 	.word	0x00015cc0
        /*0e08*/ 	.word	0x00000006
        /*0e0c*/ 	.word	0x00028c50
        /*0e10*/ 	.short	0x0107
        /*0e12*/ 	.byte	0x3f
	.zero		1


	//   ....[69]....
        /*0e14*/ 	.word	0x00015d80
        /*0e18*/ 	.word	0x00000006
        /*0e1c*/ 	.word	0x00028c50
        /*0e20*/ 	.short	0x0101
        /*0e22*/ 	.byte	0x3f
	.zero		1


	//   ....[70]....
        /*0e24*/ 	.word	0x000169c0
        /*0e28*/ 	.word	0x00000004
        /*0e2c*/ 	.word	0x00028c20
        /*0e30*/ 	.short	0x010a
        /*0e32*/ 	.byte	0x3f
	.zero		1


	//   ....[71]....
        /*0e34*/ 	.word	0x00016b20
        /*0e38*/ 	.word	0x00000005
        /*0e3c*/ 	.word	0x00028c40
        /*0e40*/ 	.short	0x010a
        /*0e42*/ 	.byte	0x3f
	.zero		1


	//   ....[72]....
        /*0e44*/ 	.word	0x00016bc0
        /*0e48*/ 	.word	0x00000019
        /*0e4c*/ 	.word	0x00028c40
        /*0e50*/ 	.short	0x010a
        /*0e52*/ 	.byte	0x3f
	.zero		1


	//   ....[73]....
        /*0e54*/ 	.word	0x00016c00
        /*0e58*/ 	.word	0x00000005
        /*0e5c*/ 	.word	0x00028c60
        /*0e60*/ 	.short	0x010a
        /*0e62*/ 	.byte	0x3f
	.zero		1


	//   ....[74]....
        /*0e64*/ 	.word	0x00016c40
        /*0e68*/ 	.word	0x00000019
        /*0e6c*/ 	.word	0x00028c60
        /*0e70*/ 	.short	0x010a
        /*0e72*/ 	.byte	0x3f
	.zero		1


	//   ....[75]....
        /*0e74*/ 	.word	0x00016ca0
        /*0e78*/ 	.word	0x0000003f
        /*0e7c*/ 	.word	0x00028c90
        /*0e80*/ 	.short	0x010a
        /*0e82*/ 	.byte	0x3f
	.zero		1


	//   ....[76]....
        /*0e84*/ 	.word	0x00016e10
        /*0e88*/ 	.word	0x0000003f
        /*0e8c*/ 	.word	0x00028c90
        /*0e90*/ 	.short	0x010a
        /*0e92*/ 	.byte	0x3f
	.zero		1


	//   ....[77]....
        /*0e94*/ 	.word	0x00016f90
        /*0e98*/ 	.word	0x0000003f
        /*0e9c*/ 	.word	0x00028c90
        /*0ea0*/ 	.short	0x010a
        /*0ea2*/ 	.byte	0x3f
	.zero		1


	//   ....[78]....
        /*0ea4*/ 	.word	0x000170f0
        /*0ea8*/ 	.word	0x0000003f
        /*0eac*/ 	.word	0x00028cb0
        /*0eb0*/ 	.short	0x010a
        /*0eb2*/ 	.byte	0x3f
	.zero		1


	//   ....[79]....
        /*0eb4*/ 	.word	0x00017140
        /*0eb8*/ 	.word	0x00000003
        /*0ebc*/ 	.word	0x00028c50
        /*0ec0*/ 	.short	0x010a
        /*0ec2*/ 	.byte	0x3f
	.zero		1


	//   ....[80]....
        /*0ec4*/ 	.word	0x00017190
        /*0ec8*/ 	.word	0x00000003
        /*0ecc*/ 	.word	0x00028c50
        /*0ed0*/ 	.short	0x010a
        /*0ed2*/ 	.byte	0x3f
	.zero		1


	//   ....[81]....
        /*0ed4*/ 	.word	0x000173a0
        /*0ed8*/ 	.word	0x00000002
        /*0edc*/ 	.word	0x00028c00
        /*0ee0*/ 	.short	0x010a
        /*0ee2*/ 	.byte	0x3f
	.zero		1


	//   ....[82]....
        /*0ee4*/ 	.word	0x000175b0
        /*0ee8*/ 	.word	0x00000002
        /*0eec*/ 	.word	0x00028c00
        /*0ef0*/ 	.short	0x010a
        /*0ef2*/ 	.byte	0x3f
	.zero		1


	//   ....[83]....
        /*0ef4*/ 	.word	0x00017600
        /*0ef8*/ 	.word	0x0000000e
        /*0efc*/ 	.word	0x00028c30
        /*0f00*/ 	.short	0x010a
        /*0f02*/ 	.byte	0x3f
	.zero		1


	//   ....[84]....
        /*0f04*/ 	.word	0x00017650
        /*0f08*/ 	.word	0x0000000e
        /*0f0c*/ 	.word	0x00028c50
        /*0f10*/ 	.short	0x010a
        /*0f12*/ 	.byte	0x3f
	.zero		1


	//   ....[85]....
        /*0f14*/ 	.word	0x000176a0
        /*0f18*/ 	.word	0x00000015
        /*0f1c*/ 	.word	0x00028c30
        /*0f20*/ 	.short	0x010a
        /*0f22*/ 	.byte	0x3f
	.zero		1


	//   ....[86]....
        /*0f24*/ 	.word	0x000176f0
        /*0f28*/ 	.word	0x00000015
        /*0f2c*/ 	.word	0x00028c50
        /*0f30*/ 	.short	0x010a
        /*0f32*/ 	.byte	0x3f
	.zero		1


	//   ....[87]....
        /*0f34*/ 	.word	0x00017890
        /*0f38*/ 	.word	0x00000017
        /*0f3c*/ 	.word	0x00028c20
        /*0f40*/ 	.short	0x010a
        /*0f42*/ 	.byte	0x3f
	.zero		1


	//   ....[88]....
        /*0f44*/ 	.word	0x000178e0
        /*0f48*/ 	.word	0x00000003
        /*0f4c*/ 	.word	0x00028ca0
        /*0f50*/ 	.short	0x010a
        /*0f52*/ 	.byte	0x3f
	.zero		1


	//   ....[89]....
        /*0f54*/ 	.word	0x00017930
        /*0f58*/ 	.word	0x00000003
        /*0f5c*/ 	.word	0x00028cc0
        /*0f60*/ 	.short	0x010a
        /*0f62*/ 	.byte	0x3f
	.zero		1


	//   ....[90]....
        /*0f64*/ 	.word	0x00017980
        /*0f68*/ 	.word	0x00000006
        /*0f6c*/ 	.word	0x00028ca0
        /*0f70*/ 	.short	0x010a
        /*0f72*/ 	.byte	0x3f
	.zero		1


	//   ....[91]....
        /*0f74*/ 	.word	0x000179d0
        /*0f78*/ 	.word	0x00000006
        /*0f7c*/ 	.word	0x00028cc0
        /*0f80*/ 	.short	0x010a
        /*0f82*/ 	.byte	0x3f
	.zero		1


	//   ....[92]....
        /*0f84*/ 	.word	0x00017af0
        /*0f88*/ 	.word	0x0000001b
        /*0f8c*/ 	.word	0x00028c40
        /*0f90*/ 	.short	0x010a
        /*0f92*/ 	.byte	0x3f
	.zero		1


	//   ....[93]....
        /*0f94*/ 	.word	0x00018590
        /*0f98*/ 	.word	0x00000017
        /*0f9c*/ 	.word	0x00028c20
        /*0fa0*/ 	.short	0x010a
        /*0fa2*/ 	.byte	0x3f
	.zero		1


	//   ....[94]....
        /*0fa4*/ 	.word	0x000185e0
        /*0fa8*/ 	.word	0x0000001b
        /*0fac*/ 	.word	0x00028c60
        /*0fb0*/ 	.short	0x010a
        /*0fb2*/ 	.byte	0x3f
	.zero		1


	//   ....[95]....
        /*0fb4*/ 	.word	0x00018ee0
        /*0fb8*/ 	.word	0x00000006
        /*0fbc*/ 	.word	0x00028c40
        /*0fc0*/ 	.short	0x010a
        /*0fc2*/ 	.byte	0x3f
	.zero		1


	//   ....[96]....
        /*0fc4*/ 	.word	0x000193a0
        /*0fc8*/ 	.word	0x00000006
        /*0fcc*/ 	.word	0x00028c60
        /*0fd0*/ 	.short	0x010a
        /*0fd2*/ 	.byte	0x3f
	.zero		1


	//   ....[97]....
        /*0fd4*/ 	.word	0x0001a490
        /*0fd8*/ 	.word	0x00000004
        /*0fdc*/ 	.word	0x00028c20
        /*0fe0*/ 	.short	0x010a
        /*0fe2*/ 	.byte	0x3f
	.zero		1


	//   ....[98]....
        /*0fe4*/ 	.word	0x0001a630
        /*0fe8*/ 	.word	0x00000005
        /*0fec*/ 	.word	0x00028c40
        /*0ff0*/ 	.short	0x010a
        /*0ff2*/ 	.byte	0x3f
	.zero		1


	//   ....[99]....
        /*0ff4*/ 	.word	0x0001a680
        /*0ff8*/ 	.word	0x00000019
        /*0ffc*/ 	.word	0x00028c40
        /*1000*/ 	.short	0x010a
        /*1002*/ 	.byte	0x3f
	.zero		1


	//   ....[100]....
        /*1004*/ 	.word	0x0001a6d0
        /*1008*/ 	.word	0x00000005
        /*100c*/ 	.word	0x00028c60
        /*1010*/ 	.short	0x010a
        /*1012*/ 	.byte	0x3f
	.zero		1


	//----- nvinfo : EIATTR_NUM_MBARRIERS
	.align		4
.L_232:
        /*1014*/ 	.byte	0x03, 0x38
        /*1016*/ 	.short	0x0016


	//----- nvinfo : EIATTR_EXIT_INSTR_OFFSETS
	.align		4
        /*1018*/ 	.byte	0x04, 0x1c
        /*101a*/ 	.short	(.L_234 - .L_233)


	//   ....[0]....
.L_233:
        /*101c*/ 	.word	0x00016c90


	//----- nvinfo : EIATTR_MAX_THREADS
	.align		4
.L_234:
        /*1020*/ 	.byte	0x04, 0x05
        /*1022*/ 	.short	(.L_236 - .L_235)
.L_235:
        /*1024*/ 	.word	0x00000180
        /*1028*/ 	.word	0x00000001
        /*102c*/ 	.word	0x00000001


	//----- nvinfo : EIATTR_CRS_STACK_SIZE
	.align		4
.L_236:
        /*1030*/ 	.byte	0x04, 0x1e
        /*1032*/ 	.short	(.L_238 - .L_237)
.L_237:
        /*1034*/ 	.word	0x00000000


	//----- nvinfo : EIATTR_CBANK_PARAM_SIZE
	.align		4
.L_238:
        /*1038*/ 	.byte	0x03, 0x19
        /*103a*/ 	.short	0x0af0


	//----- nvinfo : EIATTR_PARAM_CBANK
	.align		4
        /*103c*/ 	.byte	0x04, 0x0a
        /*103e*/ 	.short	(.L_240 - .L_239)
	.align		4
.L_239:
        /*1040*/ 	.word	index@(.nv.constant0._ZN7cutlass13device_kernelIN5flash11enable_sm90INS1_16FlashAttnFwdSm90INS1_25CollectiveMainloopFwdSm90ILi2EN4cute5tupleIJNS5_1CILi1EEES8_S8_EEENS6_IJNS7_ILi64EEESA_SA_EEELi512ENS_6half_tEfNS_4arch4Sm90ELb0ELb0ELb0ELb1ELb1ELb1ELb0ELb0ELb0ELb1ELb0ELb0EEENS1_21CollectiveEpilogueFwdINS6_IJSA_NS7_ILi512EEESA_EEES9_SC_SE_Li256ELb1ELb1ELb0ELb0EEENS1_36VarlenDynamicPersistentTileSchedulerILi64ELi64ELi256ELi128ELb0ELb1ELb1ELb0ELb1ELb1EEEEEEEEEvNT_6ParamsE)
        /*1044*/ 	.short	0x0210
        /*1046*/ 	.short	0x0af0


	//----- nvinfo : EIATTR_SW_WAR
	.align		4
.L_240:
        /*1048*/ 	.byte	0x04, 0x36
        /*104a*/ 	.short	(.L_242 - .L_241)
.L_241:
        /*104c*/ 	.word	0x00000008
.L_242:


//--------------------- .nv.info._ZN7cutlass13device_kernelIN5flash11enable_sm90INS1_16FlashAttnFwdSm90INS1_25CollectiveMainloopFwdSm90ILi2EN4cute5tupleIJNS5_1CILi1EEES8_S8_EEENS6_IJNS7_ILi64EEESA_SA_EEELi512ENS_6half_tEfNS_4arch4Sm90ELb0ELb0ELb0ELb1ELb1ELb0ELb1ELb0ELb0ELb1ELb0ELb0EEENS1_21CollectiveEpilogueFwdINS6_IJSA_NS7_ILi512EEESA_EEES9_SC_SE_Li256ELb1ELb1ELb0ELb0EEENS1_36VarlenDynamicPersistentTileSchedulerILi64ELi64ELi256ELi128ELb0ELb1ELb1ELb0ELb1ELb1EEEEEEEEEvNT_6ParamsE --------------------------
	.section	.nv.info._ZN7cutlass13device_kernelIN5flash11enable_sm90INS1_16FlashAttnFwdSm90INS1_25CollectiveMainloopFwdSm90ILi2EN4cute5tupleIJNS5_1CILi1EEES8_S8_EEENS6_IJNS7_ILi64EEESA_SA_EEELi512ENS_6half_tEfNS_4arch4Sm90ELb0ELb0ELb0ELb1ELb1ELb0ELb1ELb0ELb0ELb1ELb0ELb0EEENS1_21CollectiveEpilogueFwdINS6_IJSA_NS7_ILi512EEESA_EEES9_SC_SE_Li256ELb1ELb1ELb0ELb0EEENS1_36VarlenDynamicPersistentTileSchedulerILi64ELi64ELi256ELi128ELb0ELb1ELb1ELb0ELb1ELb1EEEEEEEEEvNT_6ParamsE,"",@"SHT_CUDA_INFO"
	.sectionflags	@""
	.align	4


	//----- nvinfo : EIATTR_CUDA_API_VERSION
	.align		4
        /*0000*/ 	.byte	0x04, 0x37
        /*0002*/ 	.short	(.L_244 - .L_243)
.L_243:
        /*0004*/ 	.word	0x00000082


	//----- nvinfo : EIATTR_KPARAM_INFO
	.align		4
.L_244:
        /*0008*/ 	.byte	0x04, 0x17
        /*000a*/ 	.short	(.L_246 - .L_245)
.L_245:
        /*000c*/ 	.word	0x00000000
        /*0010*/ 	.short	0x0000
        /*0012*/ 	.short	0x0070
        /*0014*/ 	.byte	0x00, 0xf0, 0x01, 0x2e


	//----- nvinfo : EIATTR_SPARSE_MMA_MASK
	.align		4
.L_246:
        /*0018*/ 	.byte	0x03, 0x50
        /*001a*/ 	.short	0x0000


	//----- nvinfo : EIATTR_MAXREG_COUNT
	.align		4
        /*001c*/ 	.byte	0x03, 0x1b
        /*001e*/ 	.short	0x00a8


	//----- nvinfo : EIATTR_NUM_BARRIERS
	.align		4
        /*0020*/ 	.byte	0x02, 0x4c
        /*0022*/ 	.byte	0x10
	.zero		1


	//----- nvinfo : EIATTR_EXTERNS
	.align		4
        /*0024*/ 	.byte	0x04, 0x0f
        /*0026*/ 	.short	(.L_248 - .L_247)


	//   ....[0]....
	.align		4
.L_247:
        /*0028*/ 	.word	index@(__assertfail)


	//----- nvinfo : EIATTR_ANNOTATIONS
	.align		4
.L_248:
        /*002c*/ 	.byte	0x04, 0x55
        /*002e*/ 	.short	(.L_250 - .L_249)


	//   ....[0]....
.L_249:
        /* <DEDUP_REMOVED lines=18> */


	//----- nvinfo : EIATTR_MERCURY_ISA_VERSION
	.align		4
.L_250:
        /*0140*/ 	.byte	0x03, 0x5f
        /*0142*/ 	.short	0x0101


	//----- nvinfo : EIATTR_UNUSED_LOAD_BYTE_OFFSET
	.align		4
        /*0144*/ 	.byte	0x04, 0x44
        /*0146*/ 	.short	(.L_252 - .L_251)


	//   ....[0]....
.L_251:
        /*0148*/ 	.word	0x00000970
        /*014c*/ 	.word	0x0000fff0


	//   ....[1]....
        /*0150*/ 	.word	0x00008a70
        /*0154*/ 	.word	0x0000fff0


	//----- nvinfo : EIATTR_INT_WARP_WIDE_INSTR_OFFSETS
	.align		4
.L_252:
        /*0158*/ 	.byte	0x04, 0x31
        /*015a*/ 	.short	(.L_254 - .L_253)


	//   ....[0]....
.L_253:
        /*015c*/ 	.word	0x000000c0


	//   ....[1]....
        /*0160*/ 	.word	0x000000d0


	//   ....[2]....
        /*0164*/ 	.word	0x000000e0


	//   ....[3]....
        /*0168*/ 	.word	0x00000180


	//   ....[4]....
        /*016c*/ 	.word	0x0000c900


	//   ....[5]....
        /*0170*/ 	.word	0x0000c990


	//   ....[6]....
        /*0174*/ 	.word	0x00010cf0


	//   ....[7]....
        /*0178*/ 	.word	0x00010d80


	//----- nvinfo : EIATTR_COOP_GROUP_MASK_REGIDS
	.align		4
.L_254:
        /*017c*/ 	.byte	0x04, 0x29
        /*017e*/ 	.short	(.L_256 - .L_255)


	//   ....[0]....
.L_255:
        /*0180*/ 	.word	0xffffffff


	//   ....[1]....
        /*0184*/ 	.word	0xffffffff


	//   ....[2]....
        /*0188*/ 	.word	0xffffffff


	//   ....[3]....
        /*018c*/ 	.word	0xffffffff


	//   ....[4]....
        /*0190*/ 	.word	0xffffffff


	//   ....[5]....
        /*0194*/ 	.word	0xffffffff


	//   ....[6]....
        /*0198*/ 	.word	0xffffffff


	//   ....[7]....
        /*019c*/ 	.word	0xffffffff


	//   ....[8]....
        /*01a0*/ 	.word	0xffffffff


	//   ....[9]....
        /*01a4*/ 	.word	0xffffffff


	//   ....[10]....
        /*01a8*/ 	.word	0xffffffff


	//   ....[11]....
        /*01ac*/ 	.word	0xffffffff


	//   ....[12]....
        /*01b0*/ 	.word	0xffffffff


	//   ....[13]....
        /*01b4*/ 	.word	0xffffffff


	//   ....[14]....
        /*01b8*/ 	.word	0xffffffff


	//   ....[15]....
        /*01bc*/ 	.word	0xffffffff


	//   ....[16]....
        /*01c0*/ 	.word	0xffffffff


	//   ....[17]....
        /*01c4*/ 	.word	0xffffffff


	//   ....[18]....
        /*01c8*/ 	.word	0xffffffff


	//   ....[19]....
        /*01cc*/ 	.word	0xffffffff


	//   ....[20]....
        /*01d0*/ 	.word	0xffffffff


	//   ....[21]....
        /*01d4*/ 	.word	0xffffffff


	//   ....[22]....
        /*01d8*/ 	.word	0xffffffff


	//   ....[23]....
        /*01dc*/ 	.word	0xffffffff


	//   ....[24]....
        /*01e0*/ 	.word	0xffffffff


	//   ....[25]....
        /*01e4*/ 	.word	0xffffffff


	//   ....[26]....
        /*01e8*/ 	.word	0xffffffff


	//   ....[27]....
        /*01ec*/ 	.word	0xffffffff


	//   ....[28]....
        /*01f0*/ 	.word	0xffffffff


	//   ....[29]....
        /*01f4*/ 	.word	0xffffffff


	//   ....[30]....
        /*01f8*/ 	.word	0xffffffff


	//   ....[31]....
        /*01fc*/ 	.word	0xffffffff


	//   ....[32]....
        /*0200*/ 	.word	0xffffffff


	//   ....[33]....
        /*0204*/ 	.word	0xffffffff


	//   ....[34]....
        /*0208*/ 	.word	0xffffffff


	//   ....[35]....
        /*020c*/ 	.word	0xffffffff


	//   ....[36]....
        /*0210*/ 	.word	0xffffffff


	//   ....[37]....
        /*0214*/ 	.word	0xffffffff


	//   ....[38]....
        /*0218*/ 	.word	0xffffffff


	//   ....[39]....
        /*021c*/ 	.word	0xffffffff


	//   ....[40]....
        /*0220*/ 	.word	0xffffffff


	//   ....[41]....
        /*0224*/ 	.word	0xffffffff


	//   ....[42]....
        /*0228*/ 	.word	0xffffffff


	//   ....[43]....
        /*022c*/ 	.word	0xffffffff


	//   ....[44]....
        /*0230*/ 	.word	0xffffffff


	//   ....[45]....
        /*0234*/ 	.word	0xffffffff


	//   ....[46]....
        /*0238*/ 	.word	0xffffffff


	//   ....[47]....
        /*023c*/ 	.word	0xffffffff


	//   ....[48]....
        /*0240*/ 	.word	0xffffffff


	//   ....[49]....
        /*0244*/ 	.word	0xffffffff


	//   ....[50]....
        /*0248*/ 	.word	0xffffffff


	//   ....[51]....
        /*024c*/ 	.word	0xffffffff


	//   ....[52]....
        /*0250*/ 	.word	0xffffffff


	//   ....[53]....
        /*0254*/ 	.word	0xffffffff


	//   ....[54]....
        /*0258*/ 	.word	0xffffffff


	//   ....[55]....
        /*025c*/ 	.word	0xffffffff


	//   ....[56]....
        /*0260*/ 	.word	0xffffffff


	//   ....[57]....
        /*0264*/ 	.word	0xffffffff


	//   ....[58]....
        /*0268*/ 	.word	0xffffffff


	//   ....[59]....
        /*026c*/ 	.word	0xffffffff


	//   ....[60]....
        /*0270*/ 	.word	0xffffffff


	//   ....[61]....
        /*0274*/ 	.word	0xffffffff


	//   ....[62]....
        /*0278*/ 	.word	0xffffffff


	//   ....[63]....
        /*027c*/ 	.word	0xffffffff


	//   ....[64]....
        /*0280*/ 	.word	0xffffffff


	//   ....[65]....
        /*0284*/ 	.word	0xffffffff


	//   ....[66]....
        /*0288*/ 	.word	0xffffffff


	//   ....[67]....
        /*028c*/ 	.word	0xffffffff


	//   ....[68]....
        /*0290*/ 	.word	0xffffffff


	//   ....[69]....
        /*0294*/ 	.word	0xffffffff


	//   ....[70]....
        /*0298*/ 	.word	0xffffffff


	//   ....[71]....
        /*029c*/ 	.word	0xffffffff


	//   ....[72]....
        /*02a0*/ 	.word	0xffffffff


	//   ....[73]....
        /*02a4*/ 	.word	0xffffffff


	//   ....[74]....
        /*02a8*/ 	.word	0xffffffff


	//   ....[75]....
        /*02ac*/ 	.word	0xffffffff


	//   ....[76]....
        /*02b0*/ 	.word	0xffffffff


	//   ....[77]....
        /*02b4*/ 	.word	0xffffffff


	//   ....[78]....
        /*02b8*/ 	.word	0xffffffff


	//   ....[79]....
        /*02bc*/ 	.word	0xffffffff


	//   ....[80]....
        /*02c0*/ 	.word	0xffffffff


	//   ....[81]....
        /*02c4*/ 	.word	0xffffffff


	//   ....[82]....
        /*02c8*/ 	.word	0xffffffff


	//   ....[83]....
        /*02cc*/ 	.word	0xffffffff


	//   ....[84]....
        /*02d0*/ 	.word	0xffffffff


	//   ....[85]....
        /*02d4*/ 	.word	0xffffffff


	//   ....[86]....
        /*02d8*/ 	.word	0xffffffff


	//   ....[87]....
        /*02dc*/ 	.word	0xffffffff


	//   ....[88]....
        /*02e0*/ 	.word	0xffffffff


	//   ....[89]....
        /*02e4*/ 	.word	0xffffffff


	//   ....[90]....
        /*02e8*/ 	.word	0xffffffff


	//   ....[91]....
        /*02ec*/ 	.word	0xffffffff


	//   ....[92]....
        /*02f0*/ 	.word	0xffffffff


	//   ....[93]....
        /*02f4*/ 	.word	0xffffffff


	//   ....[94]....
        /*02f8*/ 	.word	0xffffffff


	//   ....[95]....
        /*02fc*/ 	.word	0xffffffff


	//   ....[96]....
        /*0300*/ 	.word	0xffffffff


	//   ....[97]....
        /*0304*/ 	.word	0xffffffff


	//   ....[98]....
        /*0308*/ 	.word	0xffffffff


	//   ....[99]....
        /*030c*/ 	.word	0xffffffff


	//   ....[100]....
        /*0310*/ 	.word	0xffffffff


	//   ....[101]....
        /*0314*/ 	.word	0xffffffff


	//   ....[102]....
        /*0318*/ 	.word	0xffffffff


	//   ....[103]....
        /*031c*/ 	.word	0xffffffff


	//   ....[104]....
        /*0320*/ 	.word	0xffffffff


	//   ....[105]....
        /*0324*/ 	.word	0xffffffff


	//   ....[106]....
        /*0328*/ 	.word	0xffffffff


	//   ....[107]....
        /*032c*/ 	.word	0xffffffff


	//   ....[108]....
        /*0330*/ 	.word	0xffffffff


	//   ....[109]....
        /*0334*/ 	.word	0xffffffff


	//   ....[110]....
        /*0338*/ 	.word	0xffffffff


	//   ....[111]....
        /*033c*/ 	.word	0xffffffff


	//   ....[112]....
        /*0340*/ 	.word	0xffffffff


	//   ....[113]....
        /*0344*/ 	.word	0xffffffff


	//   ....[114]....
        /*0348*/ 	.word	0xffffffff


	//   ....[115]....
        /*034c*/ 	.word	0xffffffff


	//   ....[116]....
        /*0350*/ 	.word	0xffffffff


	//   ....[117]....
        /*0354*/ 	.word	0xffffffff


	//   ....[118]....
        /*0358*/ 	.word	0xffffffff


	//   ....[119]....
        /*035c*/ 	.word	0x0500000f


	//   ....[120]....
        /*0360*/ 	.word	0x0500000f


	//   ....[121]....
        /*0364*/ 	.word	0x0500000f


	//   ....[122]....
        /*0368*/ 	.word	0x0500000f


	//   ....[123]....
        /*036c*/ 	.word	0x0500000f


	//   ....[124]....
        /*0370*/ 	.word	0x0500000f


	//   ....[125]....
        /*0374*/ 	.word	0x0500000f


	//   ....[126]....
        /*0378*/ 	.word	0x0500000f


	//   ....[127]....
        /*037c*/ 	.word	0x0500000f


	//   ....[128]....
        /*0380*/ 	.word	0x0500000f


	//   ....[129]....
        /*0384*/ 	.word	0x0500000f


	//   ....[130]....
        /*0388*/ 	.word	0x0500000f


	//   ....[131]....
        /*038c*/ 	.word	0x0500000f


	//   ....[132]....
        /*0390*/ 	.word	0x0500000f


	//   ....[133]....
        /*0394*/ 	.word	0x0500000f


	//   ....[134]....
        /*0398*/ 	.word	0x0500000f


	//   ....[135]....
        /*039c*/ 	.word	0x0500000f


	//   ....[136]....
        /*03a0*/ 	.word	0x0500000f


	//   ....[137]....
        /*03a4*/ 	.word	0x0500000f


	//   ....[138]....
        /*03a8*/ 	.word	0x0500000f


	//   ....[139]....
        /*03ac*/ 	.word	0x0500000f


	//   ....[140]....
        /*03b0*/ 	.word	0x0500000f


	//   ....[141]....
        /*03b4*/ 	.word	0x0500000f


	//   ....[142]....
        /*03b8*/ 	.word	0x0500000f


	//   ....[143]....
        /*03bc*/ 	.word	0x0500000f


	//   ....[144]....
        /*03c0*/ 	.word	0x0500000f


	//   ....[145]....
        /*03c4*/ 	.word	0x0500000f


	//   ....[146]....
        /*03c8*/ 	.word	0x0500000f


	//   ....[147]....
        /*03cc*/ 	.word	0x0500000f


	//   ....[148]....
        /*03d0*/ 	.word	0x0500000f


	//   ....[149]....
        /*03d4*/ 	.word	0x0500000f


	//   ....[150]....
        /*03d8*/ 	.word	0x0500000f


	//   ....[151]....
        /*03dc*/ 	.word	0x0500000f


	//   ....[152]....
        /*03e0*/ 	.word	0x0500000f


	//   ....[153]....
        /*03e4*/ 	.word	0x0500000f


	//   ....[154]....
        /*03e8*/ 	.word	0x0500000f


	//   ....[155]....
        /*03ec*/ 	.word	0x0500000f


	//   ....[156]....
        /*03f0*/ 	.word	0x0500000f


	//   ....[157]....
        /*03f4*/ 	.word	0x0500000f


	//   ....[158]....
        /*03f8*/ 	.word	0x0500000f


	//   ....[159]....
        /*03fc*/ 	.word	0x0500000f


	//   ....[160]....
        /*0400*/ 	.word	0x0500000f


	//   ....[161]....
        /*0404*/ 	.word	0x0500000f


	//   ....[162]....
        /*0408*/ 	.word	0x0500000f


	//   ....[163]....
        /*040c*/ 	.word	0x0500000f


	//   ....[164]....
        /*0410*/ 	.word	0x0500000f


	//   ....[165]....
        /*0414*/ 	.word	0x0500000f


	//   ....[166]....
        /*0418*/ 	.word	0x0500000f


	//   ....[167]....
        /*041c*/ 	.word	0x0500000f


	//   ....[168]....
        /*0420*/ 	.word	0x0500000f


	//   ....[169]....
        /*0424*/ 	.word	0x0500000f


	//   ....[170]....
        /*0428*/ 	.word	0x0500000f


	//   ....[171]....
        /*042c*/ 	.word	0x0500000f


	//   ....[172]....
        /*0430*/ 	.word	0x0500000f


	//   ....[173]....
        /*0434*/ 	.word	0x0500000f


	//   ....[174]....
        /*0438*/ 	.word	0x0500000f


	//   ....[175]....
        /*043c*/ 	.word	0x0500000f


	//   ....[176]....
        /*0440*/ 	.word	0x0500000f


	//   ....[177]....
        /*0444*/ 	.word	0x0500000f


	//   ....[178]....
        /*0448*/ 	.word	0x0500000f


	//   ....[179]....
        /*044c*/ 	.word	0x0500000f


	//   ....[180]....
        /*0450*/ 	.word	0x0500000f


	//   ....[181]....
        /*0454*/ 	.word	0x0500000f


	//   ....[182]....
        /*0458*/ 	.word	0x0500000f


	//   ....[183]....
        /*045c*/ 	.word	0x0500000f


	//   ....[184]....
        /*0460*/ 	.word	0x0500000f


	//   ....[185]....
        /*0464*/ 	.word	0x0500000f


	//----- nvinfo : EIATTR_COOP_GROUP_INSTR_OFFSETS
	.align		4
.L_256:
        /*0468*/ 	.byte	0x04, 0x28
        /*046a*/ 	.short	(.L_258 - .L_257)


	//   ....[0]....
.L_257:
        /*046c*/ 	.word	0x00000080


	//   ....[1]....
        /*0470*/ 	.word	0x00000090


	//   ....[2]....
        /*0474*/ 	.word	0x000002b0


	//   ....[3]....
        /*0478*/ 	.word	0x00000410


	//   ....[4]....
        /*047c*/ 	.word	0x00000530


	//   ....[5]....
        /*0480*/ 	.word	0x00000690


	//   ....[6]....
        /*0484*/ 	.word	0x00001700


	//   ....[7]....
        /*0488*/ 	.word	0x00002e60


	//   ....[8]....
        /*048c*/ 	.word	0x000035d0


	//   ....[9]....
        /*0490*/ 	.word	0x00004a30


	//   ....[10]....
        /*0494*/ 	.word	0x00004a90


	//   ....[11]....
        /*0498*/ 	.word	0x00004cc0


	//   ....[12]....
        /*049c*/ 	.word	0x00004d40


	//   ....[13]....
        /*04a0*/ 	.word	0x000054a0


	//   ....[14]....
        /*04a4*/ 	.word	0x00005a20


	//   ....[15]....
        /*04a8*/ 	.word	0x00006b80


	//   ....[16]....
        /*04ac*/ 	.word	0x00006bb0


	//   ....[17]....
        /*04b0*/ 	.word	0x00006df0


	//   ....[18]....
        /*04b4*/ 	.word	0x00006f40


	//   ....[19]....
        /*04b8*/ 	.word	0x00007ec0


	//   ....[20]....
        /*04bc*/ 	.word	0x00007f70


	//   ....[21]....
        /*04c0*/ 	.word	0x00007fa0


	//   ....[22]....
        /*04c4*/ 	.word	0x00008050


	//   ....[23]....
        /*04c8*/ 	.word	0x00008060


	//   ....[24]....
        /*04cc*/ 	.word	0x00009a70


	//   ....[25]....
        /*04d0*/ 	.word	0x00009f60


	//   ....[26]....
        /*04d4*/ 	.word	0x00009f90


	//   ....[27]....
        /*04d8*/ 	.word	0x00009fc0


	//   ....[28]....
        /*04dc*/ 	.word	0x00009fe0


	//   ....[29]....
        /*04e0*/ 	.word	0x0000a650


	//   ....[30]....
        /*04e4*/ 	.word	0x0000a670


	//   ....[31]....
        /*04e8*/ 	.word	0x0000a8a0


	//   ....[32]....
        /*04ec*/ 	.word	0x0000a8c0


	//   ....[33]....
        /*04f0*/ 	.word	0x0000b3d0


	//   ....[34]....
        /*04f4*/ 	.word	0x0000b400


	//   ....[35]....
        /*04f8*/ 	.word	0x0000b640


	//   ....[36]....
        /*04fc*/ 	.word	0x0000b660


	//   ....[37]....
        /*0500*/ 	.word	0x0000b910


	//   ....[38]....
        /*0504*/ 	.word	0x0000bae0


	//   ....[39]....
        /*0508*/ 	.word	0x0000bb10


	//   ....[40]....
        /*050c*/ 	.word	0x0000bb40


	//   ....[41]....
        /*0510*/ 	.word	0x0000bb70


	//   ....[42]....
        /*0514*/ 	.word	0x0000bba0


	//   ....[43]....
        /*0518*/ 	.word	0x0000bbd0


	//   ....[44]....
        /*051c*/ 	.word	0x0000bd20


	//   ....[45]....
        /*0520*/ 	.word	0x0000bd50


	//   ....[46]....
        /*0524*/ 	.word	0x0000bd80


	//   ....[47]....
        /*0528*/ 	.word	0x0000bdb0


	//   ....[48]....
        /*052c*/ 	.word	0x0000bde0


	//   ....[49]....
        /*0530*/ 	.word	0x0000be10


	//   ....[50]....
        /*0534*/ 	.word	0x0000bea0


	//   ....[51]....
        /*0538*/ 	.word	0x0000bed0


	//   ....[52]....
        /*053c*/ 	.word	0x0000bf50


	//   ....[53]....
        /*0540*/ 	.word	0x0000d720


	//   ....[54]....
        /*0544*/ 	.word	0x0000d740


	//   ....[55]....
        /*0548*/ 	.word	0x0000d7d0


	//   ....[56]....
        /*054c*/ 	.word	0x0000d7f0


	//   ....[57]....
        /*0550*/ 	.word	0x0000d870


	//   ....[58]....
        /*0554*/ 	.word	0x0000d890


	//   ....[59]....
        /*0558*/ 	.word	0x0000d8a0


	//   ....[60]....
        /*055c*/ 	.word	0x0000d8b0


	//   ....[61]....
        /*0560*/ 	.word	0x0000e040


	//   ....[62]....
        /*0564*/ 	.word	0x0000e080


	//   ....[63]....
        /*0568*/ 	.word	0x0000e140


	//   ....[64]....
        /*056c*/ 	.word	0x0000e160


	//   ....[65]....
        /*0570*/ 	.word	0x0000e200


	//   ....[66]....
        /*0574*/ 	.word	0x0000e220


	//   ....[67]....
        /*0578*/ 	.word	0x0000e230


	//   ....[68]....
        /*057c*/ 	.word	0x0000e2b0


	//   ....[69]....
        /*0580*/ 	.word	0x0000eb20


	//   ....[70]....
        /*0584*/ 	.word	0x0000eb40


	//   ....[71]....
        /*0588*/ 	.word	0x0000ece0


	//   ....[72]....
        /*058c*/ 	.word	0x0000ed10


	//   ....[73]....
        /*0590*/ 	.word	0x0000ee20


	//   ....[74]....
        /*0594*/ 	.word	0x0000ee30


	//   ....[75]....
        /*0598*/ 	.word	0x0000ee60


	//   ....[76]....
        /*059c*/ 	.word	0x0000ee70


	//   ....[77]....
        /*05a0*/ 	.word	0x0000f4a0


	//   ....[78]....
        /*05a4*/ 	.word	0x0000f500


	//   ....[79]....
        /*05a8*/ 	.word	0x0000f6c0


	//   ....[80]....
        /*05ac*/ 	.word	0x0000f700


	//   ....[81]....
        /*05b0*/ 	.word	0x0000f710


	//   ....[82]....
        /*05b4*/ 	.word	0x0000f720


	//   ....[83]....
        /*05b8*/ 	.word	0x0000f870


	//   ....[84]....
        /*05bc*/ 	.word	0x0000f9c0


	//   ....[85]....
        /*05c0*/ 	.word	0x00010200


	//   ....[86]....
        /*05c4*/ 	.word	0x00010220


	//   ....[87]....
        /*05c8*/ 	.word	0x00010270


	//   ....[88]....
        /*05cc*/ 	.word	0x00010280


	//   ....[89]....
        /*05d0*/ 	.word	0x000102c0


	//   ....[90]....
        /*05d4*/ 	.word	0x000102d0


	//   ....[91]....
        /*05d8*/ 	.word	0x000102e0


	//   ....[92]....
        /*05dc*/ 	.word	0x00010320


	//   ....[93]....
        /*05e0*/ 	.word	0x00010640


	//   ....[94]....
        /*05e4*/ 	.word	0x00010680


	//   ....[95]....
        /*05e8*/ 	.word	0x000106a0


	//   ....[96]....
        /*05ec*/ 	.word	0x000106c0


	//   ....[97]....
        /*05f0*/ 	.word	0x000106f0


	//   ....[98]....
        /*05f4*/ 	.word	0x00010710


	//   ....[99]....
        /*05f8*/ 	.word	0x00010810


	//   ....[100]....
        /*05fc*/ 	.word	0x00010960


	//   ....[101]....
        /*0600*/ 	.word	0x00010f60


	//   ....[102]....
        /*0604*/ 	.word	0x00010f90


	//   ....[103]....
        /*0608*/ 	.word	0x00010fc0


	//   ....[104]....
        /*060c*/ 	.word	0x00010ff0


	//   ....[105]....
        /*0610*/ 	.word	0x00011020


	//   ....[106]....
        /*0614*/ 	.word	0x00011050


	//   ....[107]....
        /*0618*/ 	.word	0x00011080


	//   ....[108]....
        /*061c*/ 	.word	0x000110b0


	//   ....[109]....
        /*0620*/ 	.word	0x00011230


	//   ....[110]....
        /*0624*/ 	.word	0x00011260


	//   ....[111]....
        /*0628*/ 	.word	0x00011290


	//   ....[112]....
        /*062c*/ 	.word	0x000112c0


	//   ....[113]....
        /*0630*/ 	.word	0x000112f0


	//   ....[114]....
        /*0634*/ 	.word	0x00011320


	//   ....[115]....
        /*0638*/ 	.word	0x000113e0


	//   ....[116]....
        /*063c*/ 	.word	0x00011400


	//   ....[117]....
        /*0640*/ 	.word	0x00011470


	//   ....[118]....
        /*0644*/ 	.word	0x000118e0


	//   ....[119]....
        /*0648*/ 	.word	0x00011e00


	//   ....[120]....
        /*064c*/ 	.word	0x00011ef0


	//   ....[121]....
        /*0650*/ 	.word	0x00011f90


	//   ....[122]....
        /*0654*/ 	.word	0x00011ff0


	//   ....[123]....
        /*0658*/ 	.word	0x000120e0


	//   ....[124]....
        /*065c*/ 	.word	0x00012150


	//   ....[125]....
        /*0660*/ 	.word	0x00012240


	//   ....[126]....
        /*0664*/ 	.word	0x000122b0


	//   ....[127]....
        /*0668*/ 	.word	0x00012350


	//   ....[128]....
        /*066c*/ 	.word	0x00012450


	//   ....[129]....
        /*0670*/ 	.word	0x000124e0


	//   ....[130]....
        /*0674*/ 	.word	0x00012540


	//   ....[131]....
        /*0678*/ 	.word	0x00012630


	//   ....[132]....
        /*067c*/ 	.word	0x000126b0


	//   ....[133]....
        /*0680*/ 	.word	0x000127b0


	//   ....[134]....
        /*0684*/ 	.word	0x00012820


	//   ....[135]....
        /*0688*/ 	.word	0x00012900


	//   ....[136]....
        /*068c*/ 	.word	0x00012c10


	//   ....[137]....
        /*0690*/ 	.word	0x00012cd0


	//   ....[138]....
        /*0694*/ 	.word	0x00012f40


	//   ....[139]....
        /*0698*/ 	.word	0x00012f90


	//   ....[140]....
        /*069c*/ 	.word	0x000131a0


	//   ....[141]....
        /*06a0*/ 	.word	0x000131f0


	//   ....[142]....
        /*06a4*/ 	.word	0x000133a0


	//   ....[143]....
        /*06a8*/ 	.word	0x000133f0


	//   ....[144]....
        /*06ac*/ 	.word	0x00013530


	//   ....[145]....
        /*06b0*/ 	.word	0x00013630


	//   ....[146]....
        /*06b4*/ 	.word	0x000138a0


	//   ....[147]....
        /*06b8*/ 	.word	0x000138f0


	//   ....[148]....
        /*06bc*/ 	.word	0x00013ac0


	//   ....[149]....
        /*06c0*/ 	.word	0x00013b10


	//   ....[150]....
        /*06c4*/ 	.word	0x00013ce0


	//   ....[151]....
        /*06c8*/ 	.word	0x00013d30


	//   ....[152]....
        /*06cc*/ 	.word	0x00013e20


	//   ....[153]....
        /*06d0*/ 	.word	0x00013ec0


	//   ....[154]....
        /*06d4*/ 	.word	0x00013f20


	//   ....[155]....
        /*06d8*/ 	.word	0x00013fd0


	//   ....[156]....
        /*06dc*/ 	.word	0x00014030


	//   ....[157]....
        /*06e0*/ 	.word	0x000140e0


	//   ....[158]....
        /*06e4*/ 	.word	0x00014140


	//   ....[159]....
        /*06e8*/ 	.word	0x000141f0


	//   ....[160]....
        /*06ec*/ 	.word	0x000142e0


	//   ....[161]....
        /*06f0*/ 	.word	0x000143b0


	//   ....[162]....
        /*06f4*/ 	.word	0x000144d0


	//   ....[163]....
        /*06f8*/ 	.word	0x000145d0


	//   ....[164]....
        /*06fc*/ 	.word	0x00014700


	//   ....[165]....
        /*0700*/ 	.word	0x000147e0


	//   ....[166]....
        /*0704*/ 	.word	0x000148e0


	//   ....[167]....
        /*0708*/ 	.word	0x000149c0


	//   ....[168]....
        /*070c*/ 	.word	0x00014a50


	//   ....[169]....
        /*0710*/ 	.word	0x00014af0


	//   ....[170]....
        /*0714*/ 	.word	0x00014c10


	//   ....[171]....
        /*0718*/ 	.word	0x00014c80


	//   ....[172]....
        /*071c*/ 	.word	0x00014cf0


	//   ....[173]....
        /*0720*/ 	.word	0x00014d60


	//   ....[174]....
        /*0724*/ 	.word	0x00014dd0


	//   ....[175]....
        /*0728*/ 	.word	0x00014e50


	//   ....[176]....
        /*072c*/ 	.word	0x00014ee0


	//   ....[177]....
        /*0730*/ 	.word	0x00014f70


	//   ....[178]....
        /*0734*/ 	.word	0x00014fe0


	//   ....[179]....
        /*0738*/ 	.word	0x00015050


	//   ....[180]....
        /*073c*/ 	.word	0x000150c0


	//   ....[181]....
        /*0740*/ 	.word	0x00015140


	//   ....[182]....
        /*0744*/ 	.word	0x000151b0


	//   ....[183]....
        /*0748*/ 	.word	0x00015250


	//   ....[184]....
        /*074c*/ 	.word	0x000152e0


	//   ....[185]....
        /*0750*/ 	.word	0x00015400


	//----- nvinfo : EIATTR_REG_RECONFIG
	.align		4
.L_258:
        /*0754*/ 	.byte	0x01, 0x54
	.zero		2


	//----- nvinfo : EIATTR_SYSCALL_OFFSETS
	.align		4
        /*0758*/ 	.byte	0x04, 0x46
        /*075a*/ 	.short	(.L_260 - .L_259)


	//   ....[0]....
.L_259:
        /*075c*/ 	.word	0x00003020


	//   ....[1]....
        /*0760*/ 	.word	0x0000caf0


	//   ....[2]....
        /*0764*/ 	.word	0x0000cc40


	//   ....[3]....
        /*0768*/ 	.word	0x0000cd30


	//   ....[4]....
        /*076c*/ 	.word	0x0000dc50


	//   ....[5]....
        /*0770*/ 	.word	0x0000e530


	//----- nvinfo : EIATTR_MBARRIER_INSTR_OFFSETS
	.align		4
.L_260:
        /*0774*/ 	.byte	0x04, 0x39
        /*0776*/ 	.short	(.L_262 - .L_261)


	//   ....[0]....
.L_261:
        /*0778*/ 	.word	0x00000190
        /*077c*/ 	.word	0x000000ff
        /*0780*/ 	.word	0x00038800
        /*0784*/ 	.short	0x0100
        /*0786*/ 	.byte	0x08
	.zero		1


	//   ....[1]....
        /*0788*/ 	.word	0x000001a0
        /*078c*/ 	.word	0x000000ff
        /*0790*/ 	.word	0x00038810
        /*0794*/ 	.short	0x0100
        /*0796*/ 	.byte	0x08
	.zero		1


	//   ....[2]....
        /*0798*/ 	.word	0x000001b0
        /*079c*/ 	.word	0x000000ff
        /*07a0*/ 	.word	0x00038820
        /*07a4*/ 	.short	0x0100
        /*07a6*/ 	.byte	0x08
	.zero		1


	//   ....[3]....
        /*07a8*/ 	.word	0x00000260
        /*07ac*/ 	.word	0x000000ff
        /*07b0*/ 	.word	0x00038830
        /*07b4*/ 	.short	0x0100
        /*07b6*/ 	.byte	0x06
	.zero		1


	//   ....[4]....
        /*07b8*/ 	.word	0x00000270
        /*07bc*/ 	.word	0x000000ff
        /*07c0*/ 	.word	0x00038840
        /*07c4*/ 	.short	0x0100
        /*07c6*/ 	.byte	0x06
	.zero		1


	//   ....[5]....
        /*07c8*/ 	.word	0x00000280
        /*07cc*/ 	.word	0x000000ff
        /*07d0*/ 	.word	0x00038838
        /*07d4*/ 	.short	0x0100
        /*07d6*/ 	.byte	0x06
	.zero		1


	//   ....[6]....
        /*07d8*/ 	.word	0x00000290
        /*07dc*/ 	.word	0x000000ff
        /*07e0*/ 	.word	0x00038848
        /*07e4*/ 	.short	0x0100
        /*07e6*/ 	.byte	0x06
	.zero		1


	//   ....[7]....
        /*07e8*/ 	.word	0x000003c0
        /*07ec*/ 	.word	0x000000ff
        /*07f0*/ 	.word	0x00038850
        /*07f4*/ 	.short	0x0100
        /*07f6*/ 	.byte	0x08
	.zero		1


	//   ....[8]....
        /*07f8*/ 	.word	0x000003d0
        /*07fc*/ 	.word	0x000000ff
        /*0800*/ 	.word	0x00038860
        /*0804*/ 	.short	0x0100
        /*0806*/ 	.byte	0x08
	.zero		1


	//   ....[9]....
        /*0808*/ 	.word	0x000003e0
        /*080c*/ 	.word	0x000000ff
        /*0810*/ 	.word	0x00038858
        /*0814*/ 	.short	0x0100
        /*0816*/ 	.byte	0x08
	.zero		1


	//   ....[10]....
        /*0818*/ 	.word	0x000003f0
        /*081c*/ 	.word	0x000000ff
        /*0820*/ 	.word	0x00038868
        /*0824*/ 	.short	0x0100
        /*0826*/ 	.byte	0x08
	.zero		1


	//   ....[11]....
        /*0828*/ 	.word	0x000004e0
        /*082c*/ 	.word	0x000000ff
        /*0830*/ 	.word	0x00038870
        /*0834*/ 	.short	0x0100
        /*0836*/ 	.byte	0x06
	.zero		1


	//   ....[12]....
        /*0838*/ 	.word	0x000004f0
        /*083c*/ 	.word	0x000000ff
        /*0840*/ 	.word	0x00038880
        /*0844*/ 	.short	0x0100
        /*0846*/ 	.byte	0x06
	.zero		1


	//   ....[13]....
        /*0848*/ 	.word	0x00000500
        /*084c*/ 	.word	0x000000ff
        /*0850*/ 	.word	0x00038878
        /*0854*/ 	.short	0x0100
        /*0856*/ 	.byte	0x06
	.zero		1


	//   ....[14]....
        /*0858*/ 	.word	0x00000510
        /*085c*/ 	.word	0x000000ff
        /*0860*/ 	.word	0x00038888
        /*0864*/ 	.short	0x0100
        /*0866*/ 	.byte	0x06
	.zero		1


	//   ....[15]....
        /*0868*/ 	.word	0x00000640
        /*086c*/ 	.word	0x000000ff
        /*0870*/ 	.word	0x00038890
        /*0874*/ 	.short	0x0100
        /*0876*/ 	.byte	0x08
	.zero		1


	//   ....[16]....
        /*0878*/ 	.word	0x00000650
        /*087c*/ 	.word	0x000000ff
        /*0880*/ 	.word	0x000388a0
        /*0884*/ 	.short	0x0100
        /*0886*/ 	.byte	0x08
	.zero		1


	//   ....[17]....
        /*0888*/ 	.word	0x00000660
        /*088c*/ 	.word	0x000000ff
        /*0890*/ 	.word	0x00038898
        /*0894*/ 	.short	0x0100
        /*0896*/ 	.byte	0x08
	.zero		1


	//   ....[18]....
        /*0898*/ 	.word	0x00000670
        /*089c*/ 	.word	0x000000ff
        /*08a0*/ 	.word	0x000388a8
        /*08a4*/ 	.short	0x0100
        /*08a6*/ 	.byte	0x08
	.zero		1


	//   ....[19]....
        /*08a8*/ 	.word	0x000007b0
        /*08ac*/ 	.word	0x000000ff
        /*08b0*/ 	.word	0x000388b0
        /*08b4*/ 	.short	0x0100
        /*08b6*/ 	.byte	0x08
	.zero		1


	//   ....[20]....
        /*08b8*/ 	.word	0x000007c0
        /*08bc*/ 	.word	0x000000ff
        /*08c0*/ 	.word	0x000388c0
        /*08c4*/ 	.short	0x0100
        /*08c6*/ 	.byte	0x08
	.zero		1


	//   ....[21]....
        /*08c8*/ 	.word	0x000007d0
        /*08cc*/ 	.word	0x000000ff
        /*08d0*/ 	.word	0x000388b8
        /*08d4*/ 	.short	0x0100
        /*08d6*/ 	.byte	0x08
	.zero		1


	//   ....[22]....
        /*08d8*/ 	.word	0x000007e0
        /*08dc*/ 	.word	0x000000ff
        /*08e0*/ 	.word	0x000388c8
        /*08e4*/ 	.short	0x0100
        /*08e6*/ 	.byte	0x08
	.zero		1


	//   ....[23]....
        /*08e8*/ 	.word	0x00001a60
        /*08ec*/ 	.word	0x000000ff
        /*08f0*/ 	.word	0x00000000
        /*08f4*/ 	.short	0x0101
        /*08f6*/ 	.byte	0x06
	.zero		1


	//   ....[24]....
        /*08f8*/ 	.word	0x00002530
        /*08fc*/ 	.word	0x000000ff
        /*0900*/ 	.word	0x00000000
        /*0904*/ 	.short	0x0101
        /*0906*/ 	.byte	0x06
	.zero		1


	//   ....[25]....
        /*0908*/ 	.word	0x00003090
        /*090c*/ 	.word	0x000000ff
        /*0910*/ 	.word	0x00038800
        /*0914*/ 	.short	0x010a
        /*0916*/ 	.byte	0x28
	.zero		1


	//   ....[26]....
        /*0918*/ 	.word	0x00003100
        /*091c*/ 	.word	0x00000005
        /*0920*/ 	.word	0x00038830
        /*0924*/ 	.short	0x010a
        /*0926*/ 	.byte	0x3f
	.zero		1


	//   ....[27]....
        /*0928*/ 	.word	0x00003140
        /*092c*/ 	.word	0x00000005
        /*0930*/ 	.word	0x00038830
        /*0934*/ 	.short	0x010a
        /*0936*/ 	.byte	0x3f
	.zero		1


	//   ....[28]....
        /*0938*/ 	.word	0x000033c0
        /*093c*/ 	.word	0x000000ff
        /*0940*/ 	.word	0x00038810
        /*0944*/ 	.short	0x010a
        /*0946*/ 	.byte	0x28
	.zero		1


	//   ....[29]....
        /*0948*/ 	.word	0x00003400
        /*094c*/ 	.word	0x00000005
        /*0950*/ 	.word	0x00038850
        /*0954*/ 	.short	0x010a
        /*0956*/ 	.byte	0x3f
	.zero		1


	//   ....[30]....
        /*0958*/ 	.word	0x00003440
        /*095c*/ 	.word	0x00000005
        /*0960*/ 	.word	0x00038850
        /*0964*/ 	.short	0x010a
        /*0966*/ 	.byte	0x3f
	.zero		1


	//   ....[31]....
        /*0968*/ 	.word	0x00004700
        /*096c*/ 	.word	0x000000ff
        /*0970*/ 	.word	0x00000000
        /*0974*/ 	.short	0x0101
        /*0976*/ 	.byte	0x05
	.zero		1


	//   ....[32]....
        /*0978*/ 	.word	0x00005520
        /*097c*/ 	.word	0x000000ff
        /*0980*/ 	.word	0x00000000
        /*0984*/ 	.short	0x0101
        /*0986*/ 	.byte	0x05
	.zero		1


	//   ....[33]....
        /*0988*/ 	.word	0x00005630
        /*098c*/ 	.word	0x000000ff
        /*0990*/ 	.word	0x00038830
        /*0994*/ 	.short	0x010a
        /*0996*/ 	.byte	0x05
	.zero		1


	//   ....[34]....
        /*0998*/ 	.word	0x00005670
        /*099c*/ 	.word	0x000000ff
        /*09a0*/ 	.word	0x00038830
        /*09a4*/ 	.short	0x010a
        /*09a6*/ 	.byte	0x05
	.zero		1


	//   ....[35]....
        /*09a8*/ 	.word	0x00005850
        /*09ac*/ 	.word	0x000000ff
        /*09b0*/ 	.word	0x00038850
        /*09b4*/ 	.short	0x010a
        /*09b6*/ 	.byte	0x05
	.zero		1


	//   ....[36]....
        /*09b8*/ 	.word	0x00005890
        /*09bc*/ 	.word	0x000000ff
        /*09c0*/ 	.word	0x00038850
        /*09c4*/ 	.short	0x010a
        /*09c6*/ 	.byte	0x05
	.zero		1


	//   ....[37]....
        /*09c8*/ 	.word	0x00006aa0
        /*09cc*/ 	.word	0x000000ff
        /*09d0*/ 	.word	0x00000000
        /*09d4*/ 	.short	0x0101
        /*09d6*/ 	.byte	0x0a
	.zero		1


	//   ....[38]....
        /*09d8*/ 	.word	0x00007f50
        /*09dc*/ 	.word	0x000000ff
        /*09e0*/ 	.word	0x00000000
        /*09e4*/ 	.short	0x0101
        /*09e6*/ 	.byte	0x05
	.zero		1


	//   ....[39]....
        /*09e8*/ 	.word	0x0000a660
        /*09ec*/ 	.word	0x000000ff
        /*09f0*/ 	.word	0x00000000
        /*09f4*/ 	.short	0x0101
        /*09f6*/ 	.byte	0x06
	.zero		1


	//   ....[40]....
        /*09f8*/ 	.word	0x0000d480
        /*09fc*/ 	.word	0x0000001e
        /*0a00*/ 	.word	0x00038840
        /*0a04*/ 	.short	0x010a
        /*0a06*/ 	.byte	0x3f
	.zero		1


	//   ....[41]....
        /*0a08*/ 	.word	0x0000d9b0
        /*0a0c*/ 	.word	0x0000001e
        /*0a10*/ 	.word	0x00038830
        /*0a14*/ 	.short	0x0107
        /*0a16*/ 	.byte	0x3f
	.zero		1


	//   ....[42]....
        /*0a18*/ 	.word	0x0000da90
        /*0a1c*/ 	.word	0x0000001e
        /*0a20*/ 	.word	0x00038830
        /*0a24*/ 	.short	0x0101
        /*0a26*/ 	.byte	0x3f
	.zero		1


	//   ....[43]....
        /*0a28*/ 	.word	0x0000e370
        /*0a2c*/ 	.word	0x00000017
        /*0a30*/ 	.word	0x00038800
        /*0a34*/ 	.short	0x0107
        /*0a36*/ 	.byte	0x3f
	.zero		1


	//   ....[44]....
        /*0a38*/ 	.word	0x0000e400
        /*0a3c*/ 	.word	0x00000017
        /*0a40*/ 	.word	0x00038800
        /*0a44*/ 	.short	0x0101
        /*0a46*/ 	.byte	0x3f
	.zero		1


	//   ....[45]....
        /*0a48*/ 	.word	0x0000f110
        /*0a4c*/ 	.word	0x00000017
        /*0a50*/ 	.word	0x00038810
        /*0a54*/ 	.short	0x0107
        /*0a56*/ 	.byte	0x3f
	.zero		1


	//   ....[46]....
        /*0a58*/ 	.word	0x0000f210
        /*0a5c*/ 	.word	0x00000017
        /*0a60*/ 	.word	0x00038810
        /*0a64*/ 	.short	0x0101
        /*0a66*/ 	.byte	0x3f
	.zero		1


	//   ....[47]....
        /*0a68*/ 	.word	0x0000f230
        /*0a6c*/ 	.word	0x00000017
        /*0a70*/ 	.word	0x00038820
        /*0a74*/ 	.short	0x010a
        /*0a76*/ 	.byte	0x3f
	.zero		1


	//   ....[48]....
        /*0a78*/ 	.word	0x0000f2c0
        /*0a7c*/ 	.word	0x0000001e
        /*0a80*/ 	.word	0x00038860
        /*0a84*/ 	.short	0x010a
        /*0a86*/ 	.byte	0x3f
	.zero		1


	//   ....[49]....
        /*0a88*/ 	.word	0x0000fbe0
        /*0a8c*/ 	.word	0x0000001e
        /*0a90*/ 	.word	0x00038850
        /*0a94*/ 	.short	0x0107
        /*0a96*/ 	.byte	0x3f
	.zero		1


	//   ....[50]....
        /*0a98*/ 	.word	0x0000fcb0
        /*0a9c*/ 	.word	0x0000001e
        /*0aa0*/ 	.word	0x00038850
        /*0aa4*/ 	.short	0x0101
        /*0aa6*/ 	.byte	0x3f
	.zero		1


	//   ....[51]....
        /*0aa8*/ 	.word	0x00010060
        /*0aac*/ 	.word	0x00000006
        /*0ab0*/ 	.word	0x00038840
        /*0ab4*/ 	.short	0x010a
        /*0ab6*/ 	.byte	0x3f
	.zero		1


	//   ....[52]....
        /*0ab8*/ 	.word	0x000103a0
        /*0abc*/ 	.word	0x00000006
        /*0ac0*/ 	.word	0x00038830
        /*0ac4*/ 	.short	0x0107
        /*0ac6*/ 	.byte	0x3f
	.zero		1


	//   ....[53]....
        /*0ac8*/ 	.word	0x00010460
        /*0acc*/ 	.word	0x00000006
        /*0ad0*/ 	.word	0x00038830
        /*0ad4*/ 	.short	0x0101
        /*0ad6*/ 	.byte	0x3f
	.zero		1


	//   ....[54]....
        /*0ad8*/ 	.word	0x00010490
        /*0adc*/ 	.word	0x00000006
        /*0ae0*/ 	.word	0x00038860
        /*0ae4*/ 	.short	0x010a
        /*0ae6*/ 	.byte	0x3f
	.zero		1


	//   ....[55]....
        /*0ae8*/ 	.word	0x00010b60
        /*0aec*/ 	.word	0x00000006
        /*0af0*/ 	.word	0x00038850
        /*0af4*/ 	.short	0x0107
        /*0af6*/ 	.byte	0x3f
	.zero		1


	//   ....[56]....
        /*0af8*/ 	.word	0x00010c20
        /*0afc*/ 	.word	0x00000006
        /*0b00*/ 	.word	0x00038850
        /*0b04*/ 	.short	0x0101
        /*0b06*/ 	.byte	0x3f
	.zero		1


	//   ....[57]....
        /*0b08*/ 	.word	0x00011860
        /*0b0c*/ 	.word	0x00000007
        /*0b10*/ 	.word	0x00038820
        /*0b14*/ 	.short	0x010a
        /*0b16*/ 	.byte	0x3f
	.zero		1


	//   ....[58]....
        /*0b18*/ 	.word	0x000119e0
        /*0b1c*/ 	.word	0x00000005
        /*0b20*/ 	.word	0x00038840
        /*0b24*/ 	.short	0x010a
        /*0b26*/ 	.byte	0x3f
	.zero		1


	//   ....[59]....
        /*0b28*/ 	.word	0x00011a80
        /*0b2c*/ 	.word	0x00000003
        /*0b30*/ 	.word	0x00038840
        /*0b34*/ 	.short	0x010a
        /*0b36*/ 	.byte	0x3f
	.zero		1


	//   ....[60]....
        /*0b38*/ 	.word	0x00011ac0
        /*0b3c*/ 	.word	0x00000005
        /*0b40*/ 	.word	0x00038860
        /*0b44*/ 	.short	0x010a
        /*0b46*/ 	.byte	0x3f
	.zero		1


	//   ....[61]....
        /*0b48*/ 	.word	0x00011b00
        /*0b4c*/ 	.word	0x00000003
        /*0b50*/ 	.word	0x00038860
        /*0b54*/ 	.short	0x010a
        /*0b56*/ 	.byte	0x3f
	.zero		1


	//   ....[62]....
        /*0b58*/ 	.word	0x00011b70
        /*0b5c*/ 	.word	0x00000000
        /*0b60*/ 	.word	0x00038800
        /*0b64*/ 	.short	0x010a
        /*0b66*/ 	.byte	0x3f
	.zero		1


	//   ....[63]....
        /*0b68*/ 	.word	0x00011bc0
        /*0b6c*/ 	.word	0x00000005
        /*0b70*/ 	.word	0x00038830
        /*0b74*/ 	.short	0x010a
        /*0b76*/ 	.byte	0x3f
	.zero		1


	//   ....[64]....
        /*0b78*/ 	.word	0x00011c20
        /*0b7c*/ 	.word	0x00000006
        /*0b80*/ 	.word	0x00038810
        /*0b84*/ 	.short	0x010a
        /*0b86*/ 	.byte	0x3f
	.zero		1


	//   ....[65]....
        /*0b88*/ 	.word	0x00011c70
        /*0b8c*/ 	.word	0x00000005
        /*0b90*/ 	.word	0x00038850
        /*0b94*/ 	.short	0x010a
        /*0b96*/ 	.byte	0x3f
	.zero		1


	//   ....[66]....
        /*0b98*/ 	.word	0x00011cd0
        /*0b9c*/ 	.word	0x00000004
        /*0ba0*/ 	.word	0x00038830
        /*0ba4*/ 	.short	0x010a
        /*0ba6*/ 	.byte	0x3f
	.zero		1


	//   ....[67]....
        /*0ba8*/ 	.word	0x00011d30
        /*0bac*/ 	.word	0x00000004
        /*0bb0*/ 	.word	0x00038850
        /*0bb4*/ 	.short	0x010a
        /*0bb6*/ 	.byte	0x3f
	.zero		1


	//   ....[68]....
        /*0bb8*/ 	.word	0x00011e40
        /*0bbc*/ 	.word	0x0000001e
        /*0bc0*/ 	.word	0x00038840
        /*0bc4*/ 	.short	0x010a
        /*0bc6*/ 	.byte	0x3f
	.zero		1


	//   ....[69]....
        /*0bc8*/ 	.word	0x00013430
        /*0bcc*/ 	.word	0x00000017
        /*0bd0*/ 	.word	0x00038820
        /*0bd4*/ 	.short	0x010a
        /*0bd6*/ 	.byte	0x3f
	.zero		1


	//   ....[70]....
        /*0bd8*/ 	.word	0x00013480
        /*0bdc*/ 	.word	0x0000001e
        /*0be0*/ 	.word	0x00038860
        /*0be4*/ 	.short	0x010a
        /*0be6*/ 	.byte	0x3f
	.zero		1


	//   ....[71]....
        /*0be8*/ 	.word	0x00013d70
        /*0bec*/ 	.word	0x00000006
        /*0bf0*/ 	.word	0x00038840
        /*0bf4*/ 	.short	0x010a
        /*0bf6*/ 	.byte	0x3f
	.zero		1


	//   ....[72]....
        /*0bf8*/ 	.word	0x00014230
        /*0bfc*/ 	.word	0x00000006
        /*0c00*/ 	.word	0x00038860
        /*0c04*/ 	.short	0x010a
        /*0c06*/ 	.byte	0x3f
	.zero		1


	//   ....[73]....
        /*0c08*/ 	.word	0x00015320
        /*0c0c*/ 	.word	0x00000007
        /*0c10*/ 	.word	0x00038820
        /*0c14*/ 	.short	0x010a
        /*0c16*/ 	.byte	0x3f
	.zero		1


	//   ....[74]....
        /*0c18*/ 	.word	0x000154c0
        /*0c1c*/ 	.word	0x00000005
        /*0c20*/ 	.word	0x00038840
        /*0c24*/ 	.short	0x010a
        /*0c26*/ 	.byte	0x3f
	.zero		1


	//   ....[75]....
        /*0c28*/ 	.word	0x00015510
        /*0c2c*/ 	.word	0x00000003
        /*0c30*/ 	.word	0x00038840
        /*0c34*/ 	.short	0x010a
        /*0c36*/ 	.byte	0x3f
	.zero		1


	//   ....[76]....
        /*0c38*/ 	.word	0x00015560
        /*0c3c*/ 	.word	0x00000005
        /*0c40*/ 	.word	0x00038860
        /*0c44*/ 	.short	0x010a
        /*0c46*/ 	.byte	0x3f
	.zero		1


	//----- nvinfo : EIATTR_NUM_MBARRIERS
	.align		4
.L_262:
        /*0c48*/ 	.byte	0x03, 0x38
        /*0c4a*/ 	.short	0x0017


	//----- nvinfo : EIATTR_EXIT_INSTR_OFFSETS
	.align		4
        /*0c4c*/ 	.byte	0x04, 0x1c
        /*0c4e*/ 	.short	(.L_264 - .L_263)


	//   ....[0]....
.L_263:
        /*0c50*/ 	.word	0x000009a0


	//   ....[1]....
        /*0c54*/ 	.word	0x0000b8c0


	//   ....[2]....
        /*0c58*/ 	.word	0x00011b50


	//----- nvinfo : EIATTR_MAX_THREADS
	.align		4
.L_264:
        /*0c5c*/ 	.byte	0x04, 0x05
        /*0c5e*/ 	.short	(.L_266 - .L_265)
.L_265:
        /*0c60*/ 	.word	0x00000180
        /*0c64*/ 	.word	0x00000001
        /*0c68*/ 	.word	0x00000001


	//----- nvinfo : EIATTR_CRS_STACK_SIZE
	.align		4
.L_266:
        /*0c6c*/ 	.byte	0x04, 0x1e
        /*0c6e*/ 	.short	(.L_268 - .L_267)
.L_267:
        /*0c70*/ 	.word	0x00000000


	//----- nvinfo : EIATTR_CBANK_PARAM_SIZE
	.align		4
.L_268:
        /*0c74*/ 	.byte	0x03, 0x19
        /*0c76*/ 	.short	0x0bf0


	//----- nvinfo : EIATTR_PARAM_CBANK
	.align		4
        /*0c78*/ 	.byte	0x04, 0x0a
        /*0c7a*/ 	.short	(.L_270 - .L_269)
	.align		4
.L_269:
        /*0c7c*/ 	.word	index@(.nv.constant0._ZN7cutlass13device_kernelIN5flash11enable_sm90INS1_16FlashAttnFwdSm90INS1_25CollectiveMainloopFwdSm90ILi2EN4cute5tupleIJNS5_1CILi1EEES8_S8_EEENS6_IJNS7_ILi64EEESA_SA_EEELi512ENS_6half_tEfNS_4arch4Sm90ELb0ELb0ELb0ELb1ELb1ELb0ELb1ELb0ELb0ELb1ELb0ELb0EEENS1_21CollectiveEpilogueFwdINS6_IJSA_NS7_ILi512EEESA_EEES9_SC_SE_Li256ELb1ELb1ELb0ELb0EEENS1_36VarlenDynamicPersistentTileSchedulerILi64ELi64ELi256ELi128ELb0ELb1ELb1ELb0ELb1ELb1EEEEEEEEEvNT_6ParamsE)
        /*0c80*/ 	.short	0x0210
        /*0c82*/ 	.short	0x0bf0


	//----- nvinfo : EIATTR_SW_WAR
	.align		4
.L_270:
        /*0c84*/ 	.byte	0x04, 0x36
        /*0c86*/ 	.short	(.L_272 - .L_271)
.L_271:
        /*0c88*/ 	.word	0x00000008
.L_272:


//--------------------- .nv.info._ZN7cutlass13device_kernelIN5flash11enable_sm90INS1_16FlashAttnFwdSm90INS1_25CollectiveMainloopFwdSm90ILi2EN4cute5tupleIJNS5_1CILi1EEES8_S8_EEENS6_IJNS7_ILi64EEESA_SA_EEELi512ENS_6half_tEfNS_4arch4Sm90ELb0ELb0ELb0ELb1ELb1ELb1ELb1ELb0ELb0ELb1ELb0ELb0EEENS1_21CollectiveEpilogueFwdINS6_IJSA_NS7_ILi512EEESA_EEES9_SC_SE_Li256ELb1ELb1ELb0ELb0EEENS1_36VarlenDynamicPersistentTileSchedulerILi64ELi64ELi256ELi128ELb0ELb1ELb1ELb0ELb1ELb1EEEEEEEEEvNT_6ParamsE --------------------------
	.section	.nv.info._ZN7cutlass13device_kernelIN5flash11enable_sm90INS1_16FlashAttnFwdSm90INS1_25CollectiveMainloopFwdSm90ILi2EN4cute5tupleIJNS5_1CILi1EEES8_S8_EEENS6_IJNS7_ILi64EEESA_SA_EEELi512ENS_6half_tEfNS_4arch4Sm90ELb0ELb0ELb0ELb1ELb1ELb1ELb1ELb0ELb0ELb1ELb0ELb0EEENS1_21CollectiveEpilogueFwdINS6_IJSA_NS7_ILi512EEESA_EEES9_SC_SE_Li256ELb1ELb1ELb0ELb0EEENS1_36VarlenDynamicPersistentTileSchedulerILi64ELi64ELi256ELi128ELb0ELb1ELb1ELb0ELb1ELb1EEEEEEEEEvNT_6ParamsE,"",@"SHT_CUDA_INFO"
	.sectionflags	@""
	.align	4


	//----- nvinfo : EIATTR_CUDA_API_VERSION
	.align		4
        /*0000*/ 	.byte	0x04, 0x37
        /*0002*/ 	.short	(.L_274 - .L_273)
.L_273:
        /*0004*/ 	.word	0x00000082


	//----- nvinfo : EIATTR_KPARAM_INFO
	.align		4
.L_274:
        /*0008*/ 	.byte	0x04, 0x17
        /*000a*/ 	.short	(.L_276 - .L_275)
.L_275:
        /*000c*/ 	.word	0x00000000
        /*0010*/ 	.short	0x0000
        /*0012*/ 	.short	0x0070
        /*0014*/ 	.byte	0x00, 0xf0, 0x01, 0x2e


	//----- nvinfo : EIATTR_SPARSE_MMA_MASK
	.align		4
.L_276:
        /*0018*/ 	.byte	0x03, 0x50
        /*001a*/ 	.short	0x0000


	//----- nvinfo : EIATTR_MAXREG_COUNT
	.align		4
        /*001c*/ 	.byte	0x03, 0x1b
        /*001e*/ 	.short	0x00a8


	//----- nvinfo : EIATTR_NUM_BARRIERS
	.align		4
        /*0020*/ 	.byte	0x02, 0x4c
        /*0022*/ 	.byte	0x10
	.zero		1


	//----- nvinfo : EIATTR_EXTERNS
	.align		4
        /*0024*/ 	.byte	0x04, 0x0f
        /*0026*/ 	.short	(.L_278 - .L_277)


	//   ....[0]....
	.align		4
.L_277:
        /*0028*/ 	.word	index@(__assertfail)


	//----- nvinfo : EIATTR_ANNOTATIONS
	.align		4
.L_278:
        /*002c*/ 	.byte	0x04, 0x55
        /*002e*/ 	.short	(.L_280 - .L_279)


	//   ....[0]....
.L_279:
        /* <DEDUP_REMOVED lines=66> */


	//----- nvinfo : EIATTR_MERCURY_ISA_VERSION
	.align		4
.L_280:
        /*0440*/ 	.byte	0x03, 0x5f
        /*0442*/ 	.short	0x0101


	//----- nvinfo : EIATTR_UNUSED_LOAD_BYTE_OFFSET
	.align		4
        /*0444*/ 	.byte	0x04, 0x44
        /*0446*/ 	.short	(.L_282 - .L_281)


	//   ....[0]....
.L_281:
        /*0448*/ 	.word	0x00000a50
        /*044c*/ 	.word	0x0000fff0


	//   ....[1]....
        /*0450*/ 	.word	0x0000fbb0
        /*0454*/ 	.word	0x0000fff0


	//----- nvinfo : EIATTR_INT_WARP_WIDE_INSTR_OFFSETS
	.align		4
.L_282:
        /*0458*/ 	.byte	0x04, 0x31
        /*045a*/ 	.short	(.L_284 - .L_283)


	//   ....[0]....
.L_283:
        /*045c*/ 	.word	0x00000130


	//   ....[1]....
        /*0460*/ 	.word	0x00000170


	//   ....[2]....
        /*0464*/ 	.word	0x000001e0


	//   ....[3]....
        /*0468*/ 	.word	0x00000250


	//   ....[4]....
        /*046c*/ 	.word	0x000159f0


	//   ....[5]....
        /*0470*/ 	.word	0x00015a80


	//   ....[6]....
        /*0474*/ 	.word	0x00019f60


	//   ....[7]....
        /*0478*/ 	.word	0x00019ff0


	//----- nvinfo : EIATTR_COOP_GROUP_MASK_REGIDS
	.align		4
.L_284:
        /*047c*/ 	.byte	0x04, 0x29
        /*047e*/ 	.short	(.L_286 - .L_285)


	//   ....[0]....
.L_285:
        /*0480*/ 	.word	0xffffffff


	//   ....[1]....
        /*0484*/ 	.word	0xffffffff


	//   ....[2]....
        /*0488*/ 	.word	0xffffffff


	//   ....[3]....
        /*048c*/ 	.word	0xffffffff


	//   ....[4]....
        /*0490*/ 	.word	0xffffffff


	//   ....[5]....
        /*0494*/ 	.word	0xffffffff


	//   ....[6]....
        /*0498*/ 	.word	0xffffffff


	//   ....[7]....
        /*049c*/ 	.word	0xffffffff


	//   ....[8]....
        /*04a0*/ 	.word	0xffffffff


	//   ....[9]....
        /*04a4*/ 	.word	0xffffffff


	//   ....[10]....
        /*04a8*/ 	.word	0xffffffff


	//   ....[11]....
        /*04ac*/ 	.word	0xffffffff


	//   ....[12]....
        /*04b0*/ 	.word	0xffffffff


	//   ....[13]....
        /*04b4*/ 	.word	0xffffffff


	//   ....[14]....
        /*04b8*/ 	.word	0xffffffff


	//   ....[15]....
        /*04bc*/ 	.word	0xffffffff


	//   ....[16]....
        /*04c0*/ 	.word	0xffffffff


	//   ....[17]....
        /*04c4*/ 	.word	0xffffffff


	//   ....[18]....
        /*04c8*/ 	.word	0xffffffff


	//   ....[19]....
        /*04cc*/ 	.word	0xffffffff


	//   ....[20]....
        /*04d0*/ 	.word	0xffffffff


	//   ....[21]....
        /*04d4*/ 	.word	0xffffffff


	//   ....[22]....
        /*04d8*/ 	.word	0xffffffff


	//   ....[23]....
        /*04dc*/ 	.word	0xffffffff


	//   ....[24]....
        /*04e0*/ 	.word	0xffffffff


	//   ....[25]....
        /*04e4*/ 	.word	0xffffffff


	//   ....[26]....
        /*04e8*/ 	.word	0xffffffff


	//   ....[27]....
        /*04ec*/ 	.word	0xffffffff


	//   ....[28]....
        /*04f0*/ 	.word	0xffffffff


	//   ....[29]....
        /*04f4*/ 	.word	0xffffffff


	//   ....[30]....
        /*04f8*/ 	.word	0xffffffff


	//   ....[31]....
        /*04fc*/ 	.word	0xffffffff


	//   ....[32]....
        /*0500*/ 	.word	0xffffffff


	//   ....[33]....
        /*0504*/ 	.word	0xffffffff


	//   ....[34]....
        /*0508*/ 	.word	0xffffffff


	//   ....[35]....
        /*050c*/ 	.word	0xffffffff


	//   ....[36]....
        /*0510*/ 	.word	0xffffffff


	//   ....[37]....
        /*0514*/ 	.word	0xffffffff


	//   ....[38]....
        /*0518*/ 	.word	0xffffffff


	//   ....[39]....
        /*051c*/ 	.word	0xffffffff


	//   ....[40]....
        /*0520*/ 	.word	0xffffffff


	//   ....[41]....
        /*0524*/ 	.word	0xffffffff


	//   ....[42]....
        /*0528*/ 	.word	0xffffffff


	//   ....[43]....
        /*052c*/ 	.word	0xffffffff


	//   ....[44]....
        /*0530*/ 	.word	0xffffffff


	//   ....[45]....
        /*0534*/ 	.word	0xffffffff


	//   ....[46]....
        /*0538*/ 	.word	0xffffffff


	//   ....[47]....
        /*053c*/ 	.word	0xffffffff


	//   ....[48]....
        /*0540*/ 	.word	0xffffffff


	//   ....[49]....
        /*0544*/ 	.word	0xffffffff


	//   ....[50]....
        /*0548*/ 	.word	0xffffffff


	//   ....[51]....
        /*054c*/ 	.word	0xffffffff


	//   ....[52]....
        /*0550*/ 	.word	0xffffffff


	//   ....[53]....
        /*0554*/ 	.word	0xffffffff


	//   ....[54]....
        /*0558*/ 	.word	0xffffffff


	//   ....[55]....
        /*055c*/ 	.word	0xffffffff


	//   ....[56]....
        /*0560*/ 	.word	0xffffffff


	//   ....[57]....
        /*0564*/ 	.word	0xffffffff


	//   ....[58]....
        /*0568*/ 	.word	0xffffffff


	//   ....[59]....
        /*056c*/ 	.word	0xffffffff


	//   ....[60]....
        /*0570*/ 	.word	0xffffffff


	//   ....[61]....
        /*0574*/ 	.word	0xffffffff


	//   ....[62]....
        /*0578*/ 	.word	0xffffffff


	//   ....[63]....
        /*057c*/ 	.word	0xffffffff


	//   ....[64]....
        /*0580*/ 	.word	0xffffffff


	//   ....[65]....
        /*0584*/ 	.word	0xffffffff


	//   ....[66]....
        /*0588*/ 	.word	0xffffffff


	//   ....[67]....
        /*058c*/ 	.word	0xffffffff


	//   ....[68]....
        /*0590*/ 	.word	0xffffffff


	//   ....[69]....
        /*0594*/ 	.word	0xffffffff


	//   ....[70]....
        /*0598*/ 	.word	0xffffffff


	//   ....[71]....
        /*059c*/ 	.word	0xffffffff


	//   ....[72]....
        /*05a0*/ 	.word	0xffffffff


	//   ....[73]....
        /*05a4*/ 	.word	0xffffffff


	//   ....[74]....
        /*05a8*/ 	.word	0xffffffff


	//   ....[75]....
        /*05ac*/ 	.word	0xffffffff


	//   ....[76]....
        /*05b0*/ 	.word	0xffffffff


	//   ....[77]....
        /*05b4*/ 	.word	0xffffffff


	//   ....[78]....
        /*05b8*/ 	.word	0xffffffff


	//   ....[79]....
        /*05bc*/ 	.word	0xffffffff


	//   ....[80]....
        /*05c0*/ 	.word	0xffffffff


	//   ....[81]....
        /*05c4*/ 	.word	0xffffffff


	//   ....[82]....
        /*05c8*/ 	.word	0xffffffff


	//   ....[83]....
        /*05cc*/ 	.word	0xffffffff


	//   ....[84]....
        /*05d0*/ 	.word	0xffffffff


	//   ....[85]....
        /*05d4*/ 	.word	0xffffffff


	//   ....[86]....
        /*05d8*/ 	.word	0xffffffff


	//   ....[87]....
        /*05dc*/ 	.word	0xffffffff


	//   ....[88]....
        /*05e0*/ 	.word	0xffffffff


	//   ....[89]....
        /*05e4*/ 	.word	0xffffffff


	//   ....[90]....
        /*05e8*/ 	.word	0xffffffff


	//   ....[91]....
        /*05ec*/ 	.word	0xffffffff


	//   ....[92]....
        /*05f0*/ 	.word	0xffffffff


	//   ....[93]....
        /*05f4*/ 	.word	0xffffffff


	//   ....[94]....
        /*05f8*/ 	.word	0xffffffff


	//   ....[95]....
        /*05fc*/ 	.word	0xffffffff


	//   ....[96]....
        /*0600*/ 	.word	0xffffffff


	//   ....[97]....
        /*0604*/ 	.word	0xffffffff


	//   ....[98]....
        /*0608*/ 	.word	0xffffffff


	//   ....[99]....
        /*060c*/ 	.word	0xffffffff


	//   ....[100]....
        /*0610*/ 	.word	0xffffffff


	//   ....[101]....
        /*0614*/ 	.word	0xffffffff


	//   ....[102]....
        /*0618*/ 	.word	0xffffffff


	//   ....[103]....
        /*061c*/ 	.word	0xffffffff


	//   ....[104]....
        /*0620*/ 	.word	0xffffffff


	//   ....[105]....
        /*0624*/ 	.word	0xffffffff


	//   ....[106]....
        /*0628*/ 	.word	0xffffffff


	//   ....[107]....
        /*062c*/ 	.word	0xffffffff


	//   ....[108]....
        /*0630*/ 	.word	0xffffffff


	//   ....[109]....
        /*0634*/ 	.word	0xffffffff


	//   ....[110]....
        /*0638*/ 	.word	0xffffffff


	//   ....[111]....
        /*063c*/ 	.word	0xffffffff


	//   ....[112]....
        /*0640*/ 	.word	0xffffffff


	//   ....[113]....
        /*0644*/ 	.word	0xffffffff


	//   ....[114]....
        /*0648*/ 	.word	0xffffffff


	//   ....[115]....
        /*064c*/ 	.word	0xffffffff


	//   ....[116]....
        /*0650*/ 	.word	0xffffffff


	//   ....[117]....
        /*0654*/ 	.word	0xffffffff


	//   ....[118]....
        /*0658*/ 	.word	0xffffffff


	//   ....[119]....
        /*065c*/ 	.word	0xffffffff


	//   ....[120]....
        /*0660*/ 	.word	0xffffffff


	//   ....[121]....
        /*0664*/ 	.word	0xffffffff


	//   ....[122]....
        /*0668*/ 	.word	0xffffffff


	//   ....[123]....
        /*066c*/ 	.word	0xffffffff


	//   ....[124]....
        /*0670*/ 	.word	0xffffffff


	//   ....[125]....
        /*0674*/ 	.word	0xffffffff


	//   ....[126]....
        /*0678*/ 	.word	0xffffffff


	//   ....[127]....
        /*067c*/ 	.word	0xffffffff


	//   ....[128]....
        /*0680*/ 	.word	0xffffffff


	//   ....[129]....
        /*0684*/ 	.word	0xffffffff


	//   ....[130]....
        /*0688*/ 	.word	0xffffffff


	//   ....[131]....
        /*068c*/ 	.word	0xffffffff


	//   ....[132]....
        /*0690*/ 	.word	0xffffffff


	//   ....[133]....
        /*0694*/ 	.word	0xffffffff


	//   ....[134]....
        /*0698*/ 	.word	0xffffffff


	//   ....[135]....
        /*069c*/ 	.word	0xffffffff


	//   ....[136]....
        /*06a0*/ 	.word	0xffffffff


	//   ....[137]....
        /*06a4*/ 	.word	0x0500000f


	//   ....[138]....
        /*06a8*/ 	.word	0x0500000f


	//   ....[139]....
        /*06ac*/ 	.word	0x0500000f


	//   ....[140]....
        /*06b0*/ 	.word	0x0500000f


	//   ....[141]....
        /*06b4*/ 	.word	0x0500000f


	//   ....[142]....
        /*06b8*/ 	.word	0x0500000f


	//   ....[143]....
        /*06bc*/ 	.word	0x0500000f


	//   ....[144]....
        /*06c0*/ 	.word	0x0500000f


	//   ....[145]....
        /*06c4*/ 	.word	0x0500000f


	//   ....[146]....
        /*06c8*/ 	.word	0x0500000f


	//   ....[147]....
        /*06cc*/ 	.word	0x0500000f


	//   ....[148]....
        /*06d0*/ 	.word	0x0500000f


	//   ....[149]....
        /*06d4*/ 	.word	0x0500000f


	//   ....[150]....
        /*06d8*/ 	.word	0x0500000f


	//   ....[151]....
        /*06dc*/ 	.word	0x0500000f


	//   ....[152]....
        /*06e0*/ 	.word	0x0500000f


	//   ....[153]....
        /*06e4*/ 	.word	0x0500000f


	//   ....[154]....
        /*06e8*/ 	.word	0x0500000f


	//   ....[155]....
        /*06ec*/ 	.word	0x0500000f


	//   ....[156]....
        /*06f0*/ 	.word	0x0500000f


	//   ....[157]....
        /*06f4*/ 	.word	0x0500000f


	//   ....[158]....
        /*06f8*/ 	.word	0x0500000f


	//   ....[159]....
        /*06fc*/ 	.word	0x0500000f


	//   ....[160]....
        /*0700*/ 	.word	0x0500000f


	//   ....[161]....
        /*0704*/ 	.word	0x0500000f


	//   ....[162]....
        /*0708*/ 	.word	0x0500000f


	//   ....[163]....
        /*070c*/ 	.word	0x0500000f


	//   ....[164]....
        /*0710*/ 	.word	0x0500000f


	//   ....[165]....
        /*0714*/ 	.word	0x0500000f


	//   ....[166]....
        /*0718*/ 	.word	0x0500000f


	//   ....[167]....
        /*071c*/ 	.word	0x0500000f


	//   ....[168]....
        /*0720*/ 	.word	0x0500000f


	//   ....[169]....
        /*0724*/ 	.word	0x0500000f


	//   ....[170]....
        /*0728*/ 	.word	0x0500000f


	//   ....[171]....
        /*072c*/ 	.word	0x0500000f


	//   ....[172]....
        /*0730*/ 	.word	0x0500000f


	//   ....[173]....
        /*0734*/ 	.word	0x0500000f


	//   ....[174]....
        /*0738*/ 	.word	0x0500000f


	//   ....[175]....
        /*073c*/ 	.word	0x0500000f


	//   ....[176]....
        /*0740*/ 	.word	0x0500000f


	//   ....[177]....
        /*0744*/ 	.word	0x0500000f


	//   ....[178]....
        /*0748*/ 	.word	0x0500000f


	//   ....[179]....
        /*074c*/ 	.word	0x0500000f


	//   ....[180]....
        /*0750*/ 	.word	0x0500000f


	//   ....[181]....
        /*0754*/ 	.word	0x0500000f


	//   ....[182]....
        /*0758*/ 	.word	0x0500000f


	//   ....[183]....
        /*075c*/ 	.word	0x0500000f


	//   ....[184]....
        /*0760*/ 	.word	0x0500000f


	//   ....[185]....
        /*0764*/ 	.word	0x0500000f


	//   ....[186]....
        /*0768*/ 	.word	0x0500000f


	//   ....[187]....
        /*076c*/ 	.word	0x0500000f


	//   ....[188]....
        /*0770*/ 	.word	0x0500000f


	//   ....[189]....
        /*0774*/ 	.word	0x0500000f


	//   ....[190]....
        /*0778*/ 	.word	0x0500000f


	//   ....[191]....
        /*077c*/ 	.word	0x0500000f


	//   ....[192]....
        /*0780*/ 	.word	0x0500000f


	//   ....[193]....
        /*0784*/ 	.word	0x0500000f


	//   ....[194]....
        /*0788*/ 	.word	0x0500000f


	//   ....[195]....
        /*078c*/ 	.word	0x0500000f


	//   ....[196]....
        /*0790*/ 	.word	0x0500000f


	//   ....[197]....
        /*0794*/ 	.word	0x0500000f


	//   ....[198]....
        /*0798*/ 	.word	0x0500000f


	//   ....[199]....
        /*079c*/ 	.word	0x0500000f


	//   ....[200]....
        /*07a0*/ 	.word	0x0500000f


	//   ....[201]....
        /*07a4*/ 	.word	0x0500000f


	//   ....[202]....
        /*07a8*/ 	.word	0x0500000f


	//   ....[203]....
        /*07ac*/ 	.word	0x0500000f


	//   ....[204]....
        /*07b0*/ 	.word	0x0500000f


	//   ....[205]....
        /*07b4*/ 	.word	0x0500000f


	//   ....[206]....
        /*07b8*/ 	.word	0x0500000f


	//   ....[207]....
        /*07bc*/ 	.word	0x0500000f


	//   ....[208]....
        /*07c0*/ 	.word	0x0500000f


	//   ....[209]....
        /*07c4*/ 	.word	0x0500000f


	//   ....[210]....
        /*07c8*/ 	.word	0x0500000f


	//   ....[211]....
        /*07cc*/ 	.word	0x0500000f


	//   ....[212]....
        /*07d0*/ 	.word	0x0500000f


	//   ....[213]....
        /*07d4*/ 	.word	0x0500000f


	//   ....[214]....
        /*07d8*/ 	.word	0x0500000f


	//   ....[215]....
        /*07dc*/ 	.word	0x0500000f


	//   ....[216]....
        /*07e0*/ 	.word	0x0500000f


	//   ....[217]....
        /*07e4*/ 	.word	0x0500000f


	//   ....[218]....
        /*07e8*/ 	.word	0x0500000f


	//----- nvinfo : EIATTR_COOP_GROUP_INSTR_OFFSETS
	.align		4
.L_286:
        /*07ec*/ 	.byte	0x04, 0x28
        /*07ee*/ 	.short	(.L_288 - .L_287)


	//   ....[0]....
.L_287:
        /*07f0*/ 	.word	0x00000060


	//   ....[1]....
        /*07f4*/ 	.word	0x00000140


	//   ....[2]....
        /*07f8*/ 	.word	0x00000180


	//   ....[3]....
        /*07fc*/ 	.word	0x00000390


	//   ....[4]....
        /*0800*/ 	.word	0x000004f0


	//   ....[5]....
        /*0804*/ 	.word	0x00000610


	//   ....[6]....
        /*0808*/ 	.word	0x00000770


	//   ....[7]....
        /*080c*/ 	.word	0x00002ab0


	//   ....[8]....
        /*0810*/ 	.word	0x00002ac0


	//   ....[9]....
        /*0814*/ 	.word	0x000034b0


	//   ....[10]....
        /*0818*/ 	.word	0x000034c0


	//   ....[11]....
        /*081c*/ 	.word	0x00003e10


	//   ....[12]....
        /*0820*/ 	.word	0x00003e20


	//   ....[13]....
        /*0824*/ 	.word	0x00004200


	//   ....[14]....
        /*0828*/ 	.word	0x00004210


	//   ....[15]....
        /*082c*/ 	.word	0x00005060


	//   ....[16]....
        /*0830*/ 	.word	0x00006910


	//   ....[17]....
        /*0834*/ 	.word	0x00006ed0


	//   ....[18]....
        /*0838*/ 	.word	0x00006ee0


	//   ....[19]....
        /*083c*/ 	.word	0x00006ef0


	//   ....[20]....
        /*0840*/ 	.word	0x00006f00


	//   ....[21]....
        /*0844*/ 	.word	0x00007ef0


	//   ....[22]....
        /*0848*/ 	.word	0x00007f00


	//   ....[23]....
        /*084c*/ 	.word	0x00007f10


	//   ....[24]....
        /*0850*/ 	.word	0x00007f20


	//   ....[25]....
        /*0854*/ 	.word	0x000095d0


	//   ....[26]....
        /*0858*/ 	.word	0x0000b0d0


	//   ....[27]....
        /*085c*/ 	.word	0x0000b1a0


	//   ....[28]....
        /*0860*/ 	.word	0x0000b350


	//   ....[29]....
        /*0864*/ 	.word	0x0000b3f0


	//   ....[30]....
        /*0868*/ 	.word	0x0000bc80


	//   ....[31]....
        /*086c*/ 	.word	0x0000c3b0


	//   ....[32]....
        /*0870*/ 	.word	0x0000dbb0


	//   ....[33]....
        /*0874*/ 	.word	0x0000dbd0


	//   ....[34]....
        /*0878*/ 	.word	0x0000e390


	//   ....[35]....
        /*087c*/ 	.word	0x0000e4c0


	//   ....[36]....
        /*0880*/ 	.word	0x0000efe0


	//   ....[37]....
        /*0884*/ 	.word	0x0000f0d0


	//   ....[38]....
        /*0888*/ 	.word	0x0000f0e0


	//   ....[39]....
        /*088c*/ 	.word	0x0000f110


	//   ....[40]....
        /*0890*/ 	.word	0x0000f120


	//   ....[41]....
        /*0894*/ 	.word	0x00010cb0


	//   ....[42]....
        /*0898*/ 	.word	0x00011170


	//   ....[43]....
        /*089c*/ 	.word	0x000111a0


	//   ....[44]....
        /*08a0*/ 	.word	0x000111d0


	//   ....[45]....
        /*08a4*/ 	.word	0x000111e0


	//   ....[46]....
        /*08a8*/ 	.word	0x00011950


	//   ....[47]....
        /*08ac*/ 	.word	0x00011980


	//   ....[48]....
        /*08b0*/ 	.word	0x00011c10


	//   ....[49]....
        /*08b4*/ 	.word	0x00011c30


	//   ....[50]....
        /*08b8*/ 	.word	0x000128e0


	//   ....[51]....
        /*08bc*/ 	.word	0x00012920


	//   ....[52]....
        /*08c0*/ 	.word	0x00012bc0


	//   ....[53]....
        /*08c4*/ 	.word	0x00012be0


	//   ....[54]....
        /*08c8*/ 	.word	0x00012e90


	//   ....[55]....
        /*08cc*/ 	.word	0x00013040


	//   ....[56]....
        /*08d0*/ 	.word	0x00013070


	//   ....[57]....
        /*08d4*/ 	.word	0x000130a0


	//   ....[58]....
        /*08d8*/ 	.word	0x000130d0


	//   ....[59]....
        /*08dc*/ 	.word	0x00013100


	//   ....[60]....
        /*08e0*/ 	.word	0x00013130


	//   ....[61]....
        /*08e4*/ 	.word	0x000132a0


	//   ....[62]....
        /*08e8*/ 	.word	0x000132d0


	//   ....[63]....
        /*08ec*/ 	.word	0x00013300


	//   ....[64]....
        /*08f0*/ 	.word	0x00013330


	//   ....[65]....
        /*08f4*/ 	.word	0x00013360


	//   ....[66]....
        /*08f8*/ 	.word	0x00013390


	//   ....[67]....
        /*08fc*/ 	.word	0x00013420


	//   ....[68]....
        /*0900*/ 	.word	0x00013450


	//   ....[69]....
        /*0904*/ 	.word	0x000134d0


	//   ....[70]....
        /*0908*/ 	.word	0x00014010


	//   ....[71]....
        /*090c*/ 	.word	0x000167e0


	//   ....[72]....
        /*0910*/ 	.word	0x00016800


	//   ....[73]....
        /*0914*/ 	.word	0x00016890


	//   ....[74]....
        /*0918*/ 	.word	0x000168b0


	//   ....[75]....
        /*091c*/ 	.word	0x00016930


	//   ....[76]....
        /*0920*/ 	.word	0x00016950


	//   ....[77]....
        /*0924*/ 	.word	0x00016960


	//   ....[78]....
        /*0928*/ 	.word	0x00016970


	//   ....[79]....
        /*092c*/ 	.word	0x00017140


	//   ....[80]....
        /*0930*/ 	.word	0x00017170


	//   ....[81]....
        /*0934*/ 	.word	0x00017220


	//   ....[82]....
        /*0938*/ 	.word	0x00017230


	//   ....[83]....
        /*093c*/ 	.word	0x00017240


	//   ....[84]....
        /*0940*/ 	.word	0x00017250


	//   ....[85]....
        /*0944*/ 	.word	0x000172d0


	//   ....[86]....
        /*0948*/ 	.word	0x000172e0


	//   ....[87]....
        /*094c*/ 	.word	0x00017c50


	//   ....[88]....
        /*0950*/ 	.word	0x00017ce0


	//   ....[89]....
        /*0954*/ 	.word	0x00017d60


	//   ....[90]....
        /*0958*/ 	.word	0x00017eb0


	//   ....[91]....
        /*095c*/ 	.word	0x00017f10


	//   ....[92]....
        /*0960*/ 	.word	0x00017f30


	//   ....[93]....
        /*0964*/ 	.word	0x00017f40


	//   ....[94]....
        /*0968*/ 	.word	0x000181d0


	//   ....[95]....
        /*096c*/ 	.word	0x00018730


	//   ....[96]....
        /*0970*/ 	.word	0x00018760


	//   ....[97]....
        /*0974*/ 	.word	0x00018950


	//   ....[98]....
        /*0978*/ 	.word	0x00018990


	//   ....[99]....
        /*097c*/ 	.word	0x000189a0


	//   ....[100]....
        /*0980*/ 	.word	0x000189b0


	//   ....[101]....
        /*0984*/ 	.word	0x00018b00


	//   ....[102]....
        /*0988*/ 	.word	0x00018c50


	//   ....[103]....
        /*098c*/ 	.word	0x00019470


	//   ....[104]....
        /*0990*/ 	.word	0x00019490


	//   ....[105]....
        /*0994*/ 	.word	0x000194e0


	//   ....[106]....
        /*0998*/ 	.word	0x000194f0


	//   ....[107]....
        /*099c*/ 	.word	0x00019530


	//   ....[108]....
        /*09a0*/ 	.word	0x00019540


	//   ....[109]....
        /*09a4*/ 	.word	0x00019550


	//   ....[110]....
        /*09a8*/ 	.word	0x00019590


	//   ....[111]....
        /*09ac*/ 	.word	0x000198b0


	//   ....[112]....
        /*09b0*/ 	.word	0x000198f0


	//   ....[113]....
        /*09b4*/ 	.word	0x00019910


	//   ....[114]....
        /*09b8*/ 	.word	0x00019930


	//   ....[115]....
        /*09bc*/ 	.word	0x00019960


	//   ....[116]....
        /*09c0*/ 	.word	0x00019980


	//   ....[117]....
        /*09c4*/ 	.word	0x00019a80


	//   ....[118]....
        /*09c8*/ 	.word	0x00019bd0


	//   ....[119]....
        /*09cc*/ 	.word	0x0001a1c0


	//   ....[120]....
        /*09d0*/ 	.word	0x0001a1f0


	//   ....[121]....
        /*09d4*/ 	.word	0x0001a230


	//   ....[122]....
        /*09d8*/ 	.word	0x0001a260


	//   ....[123]....
        /*09dc*/ 	.word	0x0001a290


	//   ....[124]....
        /*09e0*/ 	.word	0x0001a2c0


	//   ....[125]....
        /*09e4*/ 	.word	0x0001a2f0


	//   ....[126]....
        /*09e8*/ 	.word	0x0001a320


	//   ....[127]....
        /*09ec*/ 	.word	0x0001a4a0


	//   ....[128]....
        /*09f0*/ 	.word	0x0001a4d0


	//   ....[129]....
        /*09f4*/ 	.word	0x0001a500


	//   ....[130]....
        /*09f8*/ 	.word	0x0001a530


	//   ....[131]....
        /*09fc*/ 	.word	0x0001a560


	//   ....[132]....
        /*0a00*/ 	.word	0x0001a590


	//   ....[133]....
        /*0a04*/ 	.word	0x0001a650


	//   ....[134]....
        /*0a08*/ 	.word	0x0001a670


	//   ....[135]....
        /*0a0c*/ 	.word	0x0001a6e0


	//   ....[136]....
        /*0a10*/ 	.word	0x0001ab50


	//   ....[137]....
        /*0a14*/ 	.word	0x0001ae70


	//   ....[138]....
        /*0a18*/ 	.word	0x0001af00


	//   ....[139]....
        /*0a1c*/ 	.word	0x0001afe0


	//   ....[140]....
        /*0a20*/ 	.word	0x0001b070


	//   ....[141]....
        /*0a24*/ 	.word	0x0001b150


	//   ....[142]....
        /*0a28*/ 	.word	0x0001b1e0


	//   ....[143]....
        /*0a2c*/ 	.word	0x0001b2c0


	//   ....[144]....
        /*0a30*/ 	.word	0x0001b350


	//   ....[145]....
        /*0a34*/ 	.word	0x0001b3a0


	//   ....[146]....
        /*0a38*/ 	.word	0x0001b3f0


	//   ....[147]....
        /*0a3c*/ 	.word	0x0001b4d0


	//   ....[148]....
        /*0a40*/ 	.word	0x0001b560


	//   ....[149]....
        /*0a44*/ 	.word	0x0001b5b0


	//   ....[150]....
        /*0a48*/ 	.word	0x0001b600


	//   ....[151]....
        /*0a4c*/ 	.word	0x0001b8a0


	//   ....[152]....
        /*0a50*/ 	.word	0x0001bb80


	//   ....[153]....
        /*0a54*/ 	.word	0x0001bc70


	//   ....[154]....
        /*0a58*/ 	.word	0x0001bd10


	//   ....[155]....
        /*0a5c*/ 	.word	0x0001bd70


	//   ....[156]....
        /*0a60*/ 	.word	0x0001be60


	//   ....[157]....
        /*0a64*/ 	.word	0x0001bed0


	//   ....[158]....
        /*0a68*/ 	.word	0x0001bfc0


	//   ....[159]....
        /*0a6c*/ 	.word	0x0001c030


	//   ....[160]....
        /*0a70*/ 	.word	0x0001c0d0


	//   ....[161]....
        /*0a74*/ 	.word	0x0001c1c0


	//   ....[162]....
        /*0a78*/ 	.word	0x0001c260


	//   ....[163]....
        /*0a7c*/ 	.word	0x0001c2c0


	//   ....[164]....
        /*0a80*/ 	.word	0x0001c380


	//   ....[165]....
        /*0a84*/ 	.word	0x0001c3e0


	//   ....[166]....
        /*0a88*/ 	.word	0x0001c480


	//   ....[167]....
        /*0a8c*/ 	.word	0x0001c530


	//   ....[168]....
        /*0a90*/ 	.word	0x0001c5d0


	//   ....[169]....
        /*0a94*/ 	.word	0x0001c900


	//   ....[170]....
        /*0a98*/ 	.word	0x0001c9c0


	//   ....[171]....
        /*0a9c*/ 	.word	0x0001cc30


	//   ....[172]....
        /*0aa0*/ 	.word	0x0001ccb0


	//   ....[173]....
        /*0aa4*/ 	.word	0x0001cec0


	//   ....[174]....
        /*0aa8*/ 	.word	0x0001cf10


	//   ....[175]....
        /*0aac*/ 	.word	0x0001d080


	//   ....[176]....
        /*0ab0*/ 	.word	0x0001d110


	//   ....[177]....
        /*0ab4*/ 	.word	0x0001d250


	//   ....[178]....
        /*0ab8*/ 	.word	0x0001d350


	//   ....[179]....
        /*0abc*/ 	.word	0x0001d5c0


	//   ....[180]....
        /*0ac0*/ 	.word	0x0001d610


	//   ....[181]....
        /*0ac4*/ 	.word	0x0001d7e0


	//   ....[182]....
        /*0ac8*/ 	.word	0x0001d830


	//   ....[183]....
        /*0acc*/ 	.word	0x0001da00


	//   ....[184]....
        /*0ad0*/ 	.word	0x0001da50


	//   ....[185]....
        /*0ad4*/ 	.word	0x0001db40


	//   ....[186]....
        /*0ad8*/ 	.word	0x0001dbe0


	//   ....[187]....
        /*0adc*/ 	.word	0x0001dc40


	//   ....[188]....
        /*0ae0*/ 	.word	0x0001dcf0


	//   ....[189]....
        /*0ae4*/ 	.word	0x0001dd50


	//   ....[190]....
        /*0ae8*/ 	.word	0x0001de00


	//   ....[191]....
        /*0aec*/ 	.word	0x0001de60


	//   ....[192]....
        /*0af0*/ 	.word	0x0001df10


	//   ....[193]....
        /*0af4*/ 	.word	0x0001e000


	//   ....[194]....
        /*0af8*/ 	.word	0x0001e0e0


	//   ....[195]....
        /*0afc*/ 	.word	0x0001e1f0


	//   ....[196]....
        /*0b00*/ 	.word	0x0001e2f0


	//   ....[197]....
        /*0b04*/ 	.word	0x0001e420


	//   ....[198]....
        /*0b08*/ 	.word	0x0001e500


	//   ....[199]....
        /*0b0c*/ 	.word	0x0001e600


	//   ....[200]....
        /*0b10*/ 	.word	0x0001e6e0


	//   ....[201]....
        /*0b14*/ 	.word	0x0001e770


	//   ....[202]....
        /*0b18*/ 	.word	0x0001e810


	//   ....[203]....
        /*0b1c*/ 	.word	0x0001e930


	//   ....[204]....
        /*0b20*/ 	.word	0x0001e9a0


	//   ....[205]....
        /*0b24*/ 	.word	0x0001ea10


	//   ....[206]....
        /*0b28*/ 	.word	0x0001ea80


	//   ....[207]....
        /*0b2c*/ 	.word	0x0001eaf0


	//   ....[208]....
        /*0b30*/ 	.word	0x0001eb70


	//   ....[209]....
        /*0b34*/ 	.word	0x0001ec00


	//   ....[210]....
        /*0b38*/ 	.word	0x0001ec90


	//   ....[211]....
        /*0b3c*/ 	.word	0x0001ed00


	//   ....[212]....
        /*0b40*/ 	.word	0x0001ed70


	//   ....[213]....
        /*0b44*/ 	.word	0x0001ede0


	//   ....[214]....
        /*0b48*/ 	.word	0x0001ee60


	//   ....[215]....
        /*0b4c*/ 	.word	0x0001eed0


	//   ....[216]....
        /*0b50*/ 	.word	0x0001ef70


	//   ....[217]....
        /*0b54*/ 	.word	0x0001f000


	//   ....[218]....
        /*0b58*/ 	.word	0x0001f120


	//----- nvinfo : EIATTR_REG_RECONFIG
	.align		4
.L_288:
        /*0b5c*/ 	.byte	0x01, 0x54
	.zero		2


	//----- nvinfo : EIATTR_SYSCALL_OFFSETS
	.align		4
        /*0b60*/ 	.byte	0x04, 0x46
        /*0b62*/ 	.short	(.L_290 - .L_289)


	//   ....[0]....
.L_289:
        /*0b64*/ 	.word	0x00001d60


	//   ....[1]....
        /*0b68*/ 	.word	0x00001eb0


	//   ....[2]....
        /*0b6c*/ 	.word	0x00006ab0


	//   ....[3]....
        /*0b70*/ 	.word	0x00006e40


	//   ....[4]....
        /*0b74*/ 	.word	0x00015be0


	//   ....[5]....
        /*0b78*/ 	.word	0x00015d30


	//   ....[6]....
        /*0b7c*/ 	.word	0x00015e20


	//   ....[7]....
        /*0b80*/ 	.word	0x00016d40


	//   ....[8]....
        /*0b84*/ 	.word	0x000175b0


	//----- nvinfo : EIATTR_MBARRIER_INSTR_OFFSETS
	.align		4
.L_290:
        /*0b88*/ 	.byte	0x04, 0x39
        /*0b8a*/ 	.short	(.L_292 - .L_291)


	//   ....[0]....
.L_291:
        /*0b8c*/ 	.word	0x00000270
        /*0b90*/ 	.word	0x000000ff
        /*0b94*/ 	.word	0x00038800
        /*0b98*/ 	.short	0x0100
        /*0b9a*/ 	.byte	0x08
	.zero		1


	//   ....[1]....
        /*0b9c*/ 	.word	0x00000280
        /*0ba0*/ 	.word	0x000000ff
        /*0ba4*/ 	.word	0x00038810
        /*0ba8*/ 	.short	0x0100
        /*0baa*/ 	.byte	0x08
	.zero		1


	//   ....[2]....
        /*0bac*/ 	.word	0x00000290
        /*0bb0*/ 	.word	0x000000ff
        /*0bb4*/ 	.word	0x00038820
        /*0bb8*/ 	.short	0x0100
        /*0bba*/ 	.byte	0x08
	.zero		1


	//   ....[3]....
        /*0bbc*/ 	.word	0x00000340
        /*0bc0*/ 	.word	0x000000ff
        /*0bc4*/ 	.word	0x00038830
        /*0bc8*/ 	.short	0x0100
        /*0bca*/ 	.byte	0x06
	.zero		1


	//   ....[4]....
        /*0bcc*/ 	.word	0x00000350
        /*0bd0*/ 	.word	0x000000ff
        /*0bd4*/ 	.word	0x00038840
        /*0bd8*/ 	.short	0x0100
        /*0bda*/ 	.byte	0x06
	.zero		1


	//   ....[5]....
        /*0bdc*/ 	.word	0x00000360
        /*0be0*/ 	.word	0x000000ff
        /*0be4*/ 	.word	0x00038838
        /*0be8*/ 	.short	0x0100
        /*0bea*/ 	.byte	0x06
	.zero		1


	//   ....[6]....
        /*0bec*/ 	.word	0x00000370
        /*0bf0*/ 	.word	0x000000ff
        /*0bf4*/ 	.word	0x00038848
        /*0bf8*/ 	.short	0x0100
        /*0bfa*/ 	.byte	0x06
	.zero		1


	//   ....[7]....
        /*0bfc*/ 	.word	0x000004a0
        /*0c00*/ 	.word	0x000000ff
        /*0c04*/ 	.word	0x00038850
        /*0c08*/ 	.short	0x0100
        /*0c0a*/ 	.byte	0x08
	.zero		1


	//   ....[8]....
        /*0c0c*/ 	.word	0x000004b0
        /*0c10*/ 	.word	0x000000ff
        /*0c14*/ 	.word	0x00038860
        /*0c18*/ 	.short	0x0100
        /*0c1a*/ 	.byte	0x08
	.zero		1


	//   ....[9]....
        /*0c1c*/ 	.word	0x000004c0
        /*0c20*/ 	.word	0x000000ff
        /*0c24*/ 	.word	0x00038858
        /*0c28*/ 	.short	0x0100
        /*0c2a*/ 	.byte	0x08
	.zero		1


	//   ....[10]....
        /*0c2c*/ 	.word	0x000004d0
        /*0c30*/ 	.word	0x000000ff
        /*0c34*/ 	.word	0x00038868
        /*0c38*/ 	.short	0x0100
        /*0c3a*/ 	.byte	0x08
	.zero		1


	//   ....[11]....
        /*0c3c*/ 	.word	0x000005c0
        /*0c40*/ 	.word	0x000000ff
        /*0c44*/ 	.word	0x00038870
        /*0c48*/ 	.short	0x0100
        /*0c4a*/ 	.byte	0x06
	.zero		1


	//   ....[12]....
        /*0c4c*/ 	.word	0x000005d0
        /*0c50*/ 	.word	0x000000ff
        /*0c54*/ 	.word	0x00038880
        /*0c58*/ 	.short	0x0100
        /*0c5a*/ 	.byte	0x06
	.zero		1


	//   ....[13]....
        /*0c5c*/ 	.word	0x000005e0
        /*0c60*/ 	.word	0x000000ff
        /*0c64*/ 	.word	0x00038878
        /*0c68*/ 	.short	0x0100
        /*0c6a*/ 	.byte	0x06
	.zero		1


	//   ....[14]....
        /*0c6c*/ 	.word	0x000005f0
        /*0c70*/ 	.word	0x000000ff
        /*0c74*/ 	.word	0x00038888
        /*0c78*/ 	.short	0x0100
        /*0c7a*/ 	.byte	0x06
	.zero		1


	//   ....[15]....
        /*0c7c*/ 	.word	0x00000720
        /*0c80*/ 	.word	0x000000ff
        /*0c84*/ 	.word	0x00038890
        /*0c88*/ 	.short	0x0100
        /*0c8a*/ 	.byte	0x08
	.zero		1


	//   ....[16]....
        /*0c8c*/ 	.word	0x00000730
        /*0c90*/ 	.word	0x000000ff
        /*0c94*/ 	.word	0x000388a0
        /*0c98*/ 	.short	0x0100
        /*0c9a*/ 	.byte	0x08
	.zero		1


	//   ....[17]....
        /*0c9c*/ 	.word	0x00000740
        /*0ca0*/ 	.word	0x000000ff
        /*0ca4*/ 	.word	0x00038898
        /*0ca8*/ 	.short	0x0100
        /*0caa*/ 	.byte	0x08
	.zero		1


	//   ....[18]....
        /*0cac*/ 	.word	0x00000750
        /*0cb0*/ 	.word	0x000000ff
        /*0cb4*/ 	.word	0x000388a8
        /*0cb8*/ 	.short	0x0100
        /*0cba*/ 	.byte	0x08
	.zero		1


	//   ....[19]....
        /*0cbc*/ 	.word	0x00000880
        /*0cc0*/ 	.word	0x000000ff
        /*0cc4*/ 	.word	0x000388b0
        /*0cc8*/ 	.short	0x0100
        /*0cca*/ 	.byte	0x08
	.zero		1


	//   ....[20]....
        /*0ccc*/ 	.word	0x00000890
        /*0cd0*/ 	.word	0x000000ff
        /*0cd4*/ 	.word	0x000388c0
        /*0cd8*/ 	.short	0x0100
        /*0cda*/ 	.byte	0x08
	.zero		1


	//   ....[21]....
        /*0cdc*/ 	.word	0x000008a0
        /*0ce0*/ 	.word	0x000000ff
        /*0ce4*/ 	.word	0x000388b8
        /*0ce8*/ 	.short	0x0100
        /*0cea*/ 	.byte	0x08
	.zero		1


	//   ....[22]....
        /*0cec*/ 	.word	0x000008b0
        /*0cf0*/ 	.word	0x000000ff
        /*0cf4*/ 	.word	0x000388c8
        /*0cf8*/ 	.short	0x0100
        /*0cfa*/ 	.byte	0x08
	.zero		1


	//   ....[23]....
        /*0cfc*/ 	.word	0x00002a60
        /*0d00*/ 	.word	0x0000003f
        /*0d04*/ 	.word	0x00038890
        /*0d08*/ 	.short	0x010a
        /*0d0a*/ 	.byte	0x3f
	.zero		1


	//   ....[24]....
        /*0d0c*/ 	.word	0x00003460
        /*0d10*/ 	.word	0x0000003f
        /*0d14*/ 	.word	0x00038890
        /*0d18*/ 	.short	0x010a
        /*0d1a*/ 	.byte	0x3f
	.zero		1


	//   ....[25]....
        /*0d1c*/ 	.word	0x00003c60
        /*0d20*/ 	.word	0x0000003f
        /*0d24*/ 	.word	0x00038890
        /*0d28*/ 	.short	0x010a
        /*0d2a*/ 	.byte	0x3f
	.zero		1


	//   ....[26]....
        /*0d2c*/ 	.word	0x00004040
        /*0d30*/ 	.word	0x00000004
        /*0d34*/ 	.word	0x00000000
        /*0d38*/ 	.short	0x0101
        /*0d3a*/ 	.byte	0x3f
	.zero		1


	//   ....[27]....
        /*0d3c*/ 	.word	0x00004080
        /*0d40*/ 	.word	0x0000003f
        /*0d44*/ 	.word	0x000388b0
        /*0d48*/ 	.short	0x010a
        /*0d4a*/ 	.byte	0x3f
	.zero		1


	//   ....[28]....
        /*0d4c*/ 	.word	0x00004960
        /*0d50*/ 	.word	0x0000003f
        /*0d54*/ 	.word	0x00000000
        /*0d58*/ 	.short	0x0101
        /*0d5a*/ 	.byte	0x3f
	.zero		1


	//   ....[29]....
        /*0d5c*/ 	.word	0x000053b0
        /*0d60*/ 	.word	0x00000003
        /*0d64*/ 	.word	0x00000000
        /*0d68*/ 	.short	0x0101
        /*0d6a*/ 	.byte	0x3f
	.zero		1


	//   ....[30]....
        /*0d6c*/ 	.word	0x00005f80
        /*0d70*/ 	.word	0x00000003
        /*0d74*/ 	.word	0x00000000
        /*0d78*/ 	.short	0x0101
        /*0d7a*/ 	.byte	0x3f
	.zero		1


	//   ....[31]....
        /*0d7c*/ 	.word	0x00006b50
        /*0d80*/ 	.word	0x00000002
        /*0d84*/ 	.word	0x00038800
        /*0d88*/ 	.short	0x010a
        /*0d8a*/ 	.byte	0x3f
	.zero		1


	//   ....[32]....
        /*0d8c*/ 	.word	0x00006ba0
        /*0d90*/ 	.word	0x00000002
        /*0d94*/ 	.word	0x00038800
        /*0d98*/ 	.short	0x010a
        /*0d9a*/ 	.byte	0x3f
	.zero		1


	//   ....[33]....
        /*0d9c*/ 	.word	0x000071f0
        /*0da0*/ 	.word	0x00000002
        /*0da4*/ 	.word	0x00038800
        /*0da8*/ 	.short	0x010a
        /*0daa*/ 	.byte	0x3f
	.zero		1


	//   ....[34]....
        /*0dac*/ 	.word	0x000080f0
        /*0db0*/ 	.word	0x00000002
        /*0db4*/ 	.word	0x00038800
        /*0db8*/ 	.short	0x010a
        /*0dba*/ 	.byte	0x3f
	.zero		1


	//   ....[35]....
        /*0dbc*/ 	.word	0x00008f30
        /*0dc0*/ 	.word	0x0000000d
        /*0dc4*/ 	.word	0x00038830
        /*0dc8*/ 	.short	0x010a
        /*0dca*/ 	.byte	0x3f
	.zero		1


	//   ....[36]....
        /*0dcc*/ 	.word	0x00008fe0
        /*0dd0*/ 	.word	0x0000000d
        /*0dd4*/ 	.word	0x00038830
        /*0dd8*/ 	.short	0x010a
        /*0dda*/ 	.byte	0x3f
	.zero		1


	//   ....[37]....
        /*0ddc*/ 	.word	0x000092f0
        /*0de0*/ 	.word	0x00000002
        /*0de4*/ 	.word	0x00038810
        /*0de8*/ 	.short	0x010a
        /*0dea*/ 	.byte	0x3f
	.zero		1


	//   ....[38]....
        /*0dec*/ 	.word	0x00009340
        /*0df0*/ 	.word	0x0000000d
        /*0df4*/ 	.word	0x00038850
        /*0df8*/ 	.short	0x010a
        /*0dfa*/ 	.byte	0x3f
	.zero		1


	//   ....[39]....
        /*0dfc*/ 	.word	0x000093f0
        /*0e00*/ 	.word	0x0000000d
        /*0e04*/ 	.word	0x00038850
        /*0e08*/ 	.short	0x010a
        /*0e0a*/ 	.byte	0x3f
	.zero		1


	//   ....[40]....
        /*0e0c*/ 	.word	0x0000b580
        /*0e10*/ 	.word	0x0000000c
        /*0e14*/ 	.word	0x00000000
        /*0e18*/ 	.short	0x0101
        /*0e1a*/ 	.byte	0x3f
	.zero		1


	//   ....[41]....
        /*0e1c*/ 	.word	0x0000bd10
        /*0e20*/ 	.word	0x0000000d
        /*0e24*/ 	.word	0x00000000
        /*0e28*/ 	.short	0x0101
        /*0e2a*/ 	.byte	0x3f
	.zero		1


	//   ....[42]....
        /*0e2c*/ 	.word	0x0000be30
        /*0e30*/ 	.word	0x0000000e
        /*0e34*/ 	.word	0x00038830
        /*0e38*/ 	.short	0x010a
        /*0e3a*/ 	.byte	0x3f
	.zero		1


	//   ....[43]....
        /*0e3c*/ 	.word	0x0000bee0
        /*0e40*/ 	.word	0x0000000e
        /*0e44*/ 	.word	0x00038830
        /*0e48*/ 	.short	0x010a
        /*0e4a*/ 	.byte	0x3f
	.zero		1


	//   ....[44]....
        /*0e4c*/ 	.word	0x0000c150
        /*0e50*/ 	.word	0x0000000e
        /*0e54*/ 	.word	0x00038850
        /*0e58*/ 	.short	0x010a
        /*0e5a*/ 	.byte	0x3f
	.zero		1


	//   ....[45]....
        /*0e5c*/ 	.word	0x0000c1c0
        /*0e60*/ 	.word	0x0000000e
        /*0e64*/ 	.word	0x00038850
        /*0e68*/ 	.short	0x010a
        /*0e6a*/ 	.byte	0x3f
	.zero		1


	//   ....[46]....
        /*0e6c*/ 	.word	0x0000df00
        /*0e70*/ 	.word	0x00000099
        /*0e74*/ 	.word	0x00000000
        /*0e78*/ 	.short	0x0101
        /*0e7a*/ 	.byte	0x3f
	.zero		1


	//   ....[47]....
        /*0e7c*/ 	.word	0x0000f070
        /*0e80*/ 	.word	0x0000000e
        /*0e84*/ 	.word	0x00000000
        /*0e88*/ 	.short	0x0101
        /*0e8a*/ 	.byte	0x3f
	.zero		1


	//   ....[48]....
        /*0e8c*/ 	.word	0x00011930
        /*0e90*/ 	.word	0x00000000
        /*0e94*/ 	.word	0x00000000
        /*0e98*/ 	.short	0x0101
        /*0e9a*/ 	.byte	0x3f
	.zero		1


	//   ....[49]....
        /*0e9c*/ 	.word	0x000140f0
        /*0ea0*/ 	.word	0x00000017
        /*0ea4*/ 	.word	0x00038820
        /*0ea8*/ 	.short	0x010a
        /*0eaa*/ 	.byte	0x3f
	.zero		1


	//   ....[50]....
        /*0eac*/ 	.word	0x00014180
        /*0eb0*/ 	.word	0x00000003
        /*0eb4*/ 	.word	0x000388a0
        /*0eb8*/ 	.short	0x010a
        /*0eba*/ 	.byte	0x3f
	.zero		1


	//   ....[51]....
        /*0ebc*/ 	.word	0x000143d0
        /*0ec0*/ 	.word	0x00000003
        /*0ec4*/ 	.word	0x000388c0
        /*0ec8*/ 	.short	0x010a
        /*0eca*/ 	.byte	0x3f
	.zero		1


	//   ....[52]....
        /*0ecc*/ 	.word	0x00014da0
        /*0ed0*/ 	.word	0x00000006
        /*0ed4*/ 	.word	0x000388a0
        /*0ed8*/ 	.short	0x010a
        /*0eda*/ 	.byte	0x3f
	.zero		1


	//   ....[53]....
        /*0edc*/ 	.word	0x00014fe0
        /*0ee0*/ 	.word	0x00000006
        /*0ee4*/ 	.word	0x000388c0
        /*0ee8*/ 	.short	0x010a
        /*0eea*/ 	.byte	0x3f
	.zero		1


	//   ....[54]....
        /*0eec*/ 	.word	0x00016530
        /*0ef0*/ 	.word	0x0000001b
        /*0ef4*/ 	.word	0x00038840
        /*0ef8*/ 	.short	0x010a
        /*0efa*/ 	.byte	0x3f
	.zero		1


	//   ....[55]....
        /*0efc*/ 	.word	0x00016a70
        /*0f00*/ 	.word	0x0000001b
        /*0f04*/ 	.word	0x00038830
        /*0f08*/ 	.short	0x0107
        /*0f0a*/ 	.byte	0x3f
	.zero		1


	//   ....[56]....
        /*0f0c*/ 	.word	0x00016b40
        /*0f10*/ 	.word	0x0000001b
        /*0f14*/ 	.word	0x00038830
        /*0f18*/ 	.short	0x0101
        /*0f1a*/ 	.byte	0x3f
	.zero		1


	//   ....[57]....
        /*0f1c*/ 	.word	0x000173f0
        /*0f20*/ 	.word	0x00000017
        /*0f24*/ 	.word	0x00038800
        /*0f28*/ 	.short	0x0107
        /*0f2a*/ 	.byte	0x3f
	.zero		1


	//   ....[58]....
        /*0f2c*/ 	.word	0x00017480
        /*0f30*/ 	.word	0x00000017
        /*0f34*/ 	.word	0x00038800
        /*0f38*/ 	.short	0x0101
        /*0f3a*/ 	.byte	0x3f
	.zero		1


	//   ....[59]....
        /*0f3c*/ 	.word	0x00018390
        /*0f40*/ 	.word	0x00000017
        /*0f44*/ 	.word	0x00038810
        /*0f48*/ 	.short	0x0107
        /*0f4a*/ 	.byte	0x3f
	.zero		1


	//   ....[60]....
        /*0f4c*/ 	.word	0x00018490
        /*0f50*/ 	.word	0x00000017
        /*0f54*/ 	.word	0x00038810
        /*0f58*/ 	.short	0x0101
        /*0f5a*/ 	.byte	0x3f
	.zero		1


	//   ....[61]....
        /*0f5c*/ 	.word	0x000184b0
        /*0f60*/ 	.word	0x00000017
        /*0f64*/ 	.word	0x00038820
        /*0f68*/ 	.short	0x010a
        /*0f6a*/ 	.byte	0x3f
	.zero		1


	//   ....[62]....
        /*0f6c*/ 	.word	0x00018540
        /*0f70*/ 	.word	0x0000001b
        /*0f74*/ 	.word	0x00038860
        /*0f78*/ 	.short	0x010a
        /*0f7a*/ 	.byte	0x3f
	.zero		1


	//   ....[63]....
        /*0f7c*/ 	.word	0x00018e70
        /*0f80*/ 	.word	0x0000001b
        /*0f84*/ 	.word	0x00038850
        /*0f88*/ 	.short	0x0107
        /*0f8a*/ 	.byte	0x3f
	.zero		1


	//   ....[64]....
        /*0f8c*/ 	.word	0x00018f40
        /*0f90*/ 	.word	0x0000001b
        /*0f94*/ 	.word	0x00038850
        /*0f98*/ 	.short	0x0101
        /*0f9a*/ 	.byte	0x3f
	.zero		1


	//   ....[65]....
        /*0f9c*/ 	.word	0x000192d0
        /*0fa0*/ 	.word	0x00000006
        /*0fa4*/ 	.word	0x00038840
        /*0fa8*/ 	.short	0x010a
        /*0faa*/ 	.byte	0x3f
	.zero		1


	//   ....[66]....
        /*0fac*/ 	.word	0x00019610
        /*0fb0*/ 	.word	0x00000006
        /*0fb4*/ 	.word	0x00038830
        /*0fb8*/ 	.short	0x0107
        /*0fba*/ 	.byte	0x3f
	.zero		1


	//   ....[67]....
        /*0fbc*/ 	.word	0x000196d0
        /*0fc0*/ 	.word	0x00000006
        /*0fc4*/ 	.word	0x00038830
        /*0fc8*/ 	.short	0x0101
        /*0fca*/ 	.byte	0x3f
	.zero		1


	//   ....[68]....
        /*0fcc*/ 	.word	0x00019700
        /*0fd0*/ 	.word	0x00000006
        /*0fd4*/ 	.word	0x00038860
        /*0fd8*/ 	.short	0x010a
        /*0fda*/ 	.byte	0x3f
	.zero		1


	//   ....[69]....
        /*0fdc*/ 	.word	0x00019dd0
        /*0fe0*/ 	.word	0x00000006
        /*0fe4*/ 	.word	0x00038850
        /*0fe8*/ 	.short	0x0107
        /*0fea*/ 	.byte	0x3f
	.zero		1


	//   ....[70]....
        /*0fec*/ 	.word	0x00019e90
        /*0ff0*/ 	.word	0x00000006
        /*0ff4*/ 	.word	0x00038850
        /*0ff8*/ 	.short	0x0101
        /*0ffa*/ 	.byte	0x3f
	.zero		1


	//   ....[71]....
        /*0ffc*/ 	.word	0x0001aad0
        /*1000*/ 	.word	0x00000004
        /*1004*/ 	.word	0x00038820
        /*1008*/ 	.short	0x010a
        /*100a*/ 	.byte	0x3f
	.zero		1


	//   ....[72]....
        /*100c*/ 	.word	0x0001ac40
        /*1010*/ 	.word	0x00000005
        /*1014*/ 	.word	0x00038840
        /*1018*/ 	.short	0x010a
        /*101a*/ 	.byte	0x3f
	.zero		1


	//   ....[73]....
        /*101c*/ 	.word	0x0001ace0
        /*1020*/ 	.word	0x00000019
        /*1024*/ 	.word	0x00038840
        /*1028*/ 	.short	0x010a
        /*102a*/ 	.byte	0x3f
	.zero		1


	//   ....[74]....
        /*102c*/ 	.word	0x0001ad20
        /*1030*/ 	.word	0x00000005
        /*1034*/ 	.word	0x00038860
        /*1038*/ 	.short	0x010a
        /*103a*/ 	.byte	0x3f
	.zero		1


	//   ....[75]....
        /*103c*/ 	.word	0x0001ad60
        /*1040*/ 	.word	0x00000019
        /*1044*/ 	.word	0x00038860
        /*1048*/ 	.short	0x010a
        /*104a*/ 	.byte	0x3f
	.zero		1


	//   ....[76]....
        /*104c*/ 	.word	0x0001adc0
        /*1050*/ 	.word	0x0000003f
        /*1054*/ 	.word	0x00038890
        /*1058*/ 	.short	0x010a
        /*105a*/ 	.byte	0x3f
	.zero		1


	//   ....[77]....
        /*105c*/ 	.word	0x0001af30
        /*1060*/ 	.word	0x0000003f
        /*1064*/ 	.word	0x00038890
        /*1068*/ 	.short	0x010a
        /*106a*/ 	.byte	0x3f
	.zero		1


	//   ....[78]....
        /*106c*/ 	.word	0x0001b0b0
        /*1070*/ 	.word	0x0000003f
        /*1074*/ 	.word	0x00038890
        /*1078*/ 	.short	0x010a
        /*107a*/ 	.byte	0x3f
	.zero		1


	//   ....[79]....
        /*107c*/ 	.word	0x0001b210
        /*1080*/ 	.word	0x0000003f
        /*1084*/ 	.word	0x000388b0
        /*1088*/ 	.short	0x010a
        /*108a*/ 	.byte	0x3f
	.zero		1


	//   ....[80]....
        /*108c*/ 	.word	0x0001b420
        /*1090*/ 	.word	0x00000002
        /*1094*/ 	.word	0x00038800
        /*1098*/ 	.short	0x010a
        /*109a*/ 	.byte	0x3f
	.zero		1


	//   ....[81]....
        /*109c*/ 	.word	0x0001b630
        /*10a0*/ 	.word	0x00000002
        /*10a4*/ 	.word	0x00038800
        /*10a8*/ 	.short	0x010a
        /*10aa*/ 	.byte	0x3f
	.zero		1


	//   ....[82]....
        /*10ac*/ 	.word	0x0001b680
        /*10b0*/ 	.word	0x0000000d
        /*10b4*/ 	.word	0x00038830
        /*10b8*/ 	.short	0x010a
        /*10ba*/ 	.byte	0x3f
	.zero		1


	//   ....[83]....
        /*10bc*/ 	.word	0x0001b6d0
        /*10c0*/ 	.word	0x00000002
        /*10c4*/ 	.word	0x00038810
        /*10c8*/ 	.short	0x010a
        /*10ca*/ 	.byte	0x3f
	.zero		1


	//   ....[84]....
        /*10cc*/ 	.word	0x0001b720
        /*10d0*/ 	.word	0x0000000d
        /*10d4*/ 	.word	0x00038850
        /*10d8*/ 	.short	0x010a
        /*10da*/ 	.byte	0x3f
	.zero		1


	//   ....[85]....
        /*10dc*/ 	.word	0x0001b770
        /*10e0*/ 	.word	0x0000000e
        /*10e4*/ 	.word	0x00038830
        /*10e8*/ 	.short	0x010a
        /*10ea*/ 	.byte	0x3f
	.zero		1


	//   ....[86]....
        /*10ec*/ 	.word	0x0001b7c0
        /*10f0*/ 	.word	0x0000000e
        /*10f4*/ 	.word	0x00038850
        /*10f8*/ 	.short	0x010a
        /*10fa*/ 	.byte	0x3f
	.zero		1


	//   ....[87]....
        /*10fc*/ 	.word	0x0001b960
        /*1100*/ 	.word	0x00000017
        /*1104*/ 	.word	0x00038820
        /*1108*/ 	.short	0x010a
        /*110a*/ 	.byte	0x3f
	.zero		1


	//   ....[88]....
        /*110c*/ 	.word	0x0001b9b0
        /*1110*/ 	.word	0x00000003
        /*1114*/ 	.word	0x000388a0
        /*1118*/ 	.short	0x010a
        /*111a*/ 	.byte	0x3f
	.zero		1


	//   ....[89]....
        /*111c*/ 	.word	0x0001ba00
        /*1120*/ 	.word	0x00000003
        /*1124*/ 	.word	0x000388c0
        /*1128*/ 	.short	0x010a
        /*112a*/ 	.byte	0x3f
	.zero		1


	//   ....[90]....
        /*112c*/ 	.word	0x0001ba50
        /*1130*/ 	.word	0x00000006
        /*1134*/ 	.word	0x000388a0
        /*1138*/ 	.short	0x010a
        /*113a*/ 	.byte	0x3f
	.zero		1


	//   ....[91]....
        /*113c*/ 	.word	0x0001baa0
        /*1140*/ 	.word	0x00000006
        /*1144*/ 	.word	0x000388c0
        /*1148*/ 	.short	0x010a
        /*114a*/ 	.byte	0x3f
	.zero		1


	//   ....[92]....
        /*114c*/ 	.word	0x0001bbc0
        /*1150*/ 	.word	0x0000001b
        /*1154*/ 	.word	0x00038840
        /*1158*/ 	.short	0x010a
        /*115a*/ 	.byte	0x3f
	.zero		1


	//   ....[93]....
        /*115c*/ 	.word	0x0001d150
        /*1160*/ 	.word	0x00000017
        /*1164*/ 	.word	0x00038820
        /*1168*/ 	.short	0x010a
        /*116a*/ 	.byte	0x3f
	.zero		1


	//   ....[94]....
        /*116c*/ 	.word	0x0001d1a0
        /*1170*/ 	.word	0x0000001b
        /*1174*/ 	.word	0x00038860
        /*1178*/ 	.short	0x010a
        /*117a*/ 	.byte	0x3f
	.zero		1


	//   ....[95]....
        /*117c*/ 	.word	0x0001da90
        /*1180*/ 	.word	0x00000006
        /*1184*/ 	.word	0x00038840
        /*1188*/ 	.short	0x010a
        /*118a*/ 	.byte	0x3f
	.zero		1


	//   ....[96]....
        /*118c*/ 	.word	0x0001df50
        /*1190*/ 	.word	0x00000006
        /*1194*/ 	.word	0x00038860
        /*1198*/ 	.short	0x010a
        /*119a*/ 	.byte	0x3f
	.zero		1


	//   ....[97]....
        /*119c*/ 	.word	0x0001f040
        /*11a0*/ 	.word	0x00000004
        /*11a4*/ 	.word	0x00038820
        /*11a8*/ 	.short	0x010a
        /*11aa*/ 	.byte	0x3f
	.zero		1


	//   ....[98]....
        /*11ac*/ 	.word	0x0001f1e0
        /*11b0*/ 	.word	0x00000005
        /*11b4*/ 	.word	0x00038840
        /*11b8*/ 	.short	0x010a
        /*11ba*/ 	.byte	0x3f
	.zero		1


	//   ....[99]....
        /*11bc*/ 	.word	0x0001f230
        /*11c0*/ 	.word	0x00000019
        /*11c4*/ 	.word	0x00038840
        /*11c8*/ 	.short	0x010a
        /*11ca*/ 	.byte	0x3f
	.zero		1


	//   ....[100]....
        /*11cc*/ 	.word	0x0001f280
        /*11d0*/ 	.word	0x00000005
        /*11d4*/ 	.word	0x00038860
        /*11d8*/ 	.short	0x010a
        /*11da*/ 	.byte	0x3f
	.zero		1


	//----- nvinfo : EIATTR_NUM_MBARRIERS
	.align		4
.L_292:
        /*11dc*/ 	.byte	0x03, 0x38
        /*11de*/ 	.short	0x0017


	//----- nvinfo : EIATTR_EXIT_INSTR_OFFSETS
	.align		4
        /*11e0*/ 	.byte	0x04, 0x1c
        /*11e2*/ 	.short	(.L_294 - .L_293)


	//   ....[0]....
.L_293:
        /*11e4*/ 	.word	0x0001adb0


	//----- nvinfo : EIATTR_MAX_THREADS
	.align		4
.L_294:
        /*11e8*/ 	.byte	0x04, 0x05
        /*11ea*/ 	.short	(.L_296 - .L_295)
.L_295:
        /*11ec*/ 	.word	0x00000180
        /*11f0*/ 	.word	0x00000001
        /*11f4*/ 	.word	0x00000001


	//----- nvinfo : EIATTR_CRS_STACK_SIZE
	.align		4
.L_296:
        /*11f8*/ 	.byte	0x04, 0x1e
        /*11fa*/ 	.short	(.L_298 - .L_297)
.L_297:
        /*11fc*/ 	.word	0x00000000


	//----- nvinfo : EIATTR_CBANK_PARAM_SIZE
	.align		4
.L_298:
        /*1200*/ 	.byte	0x03, 0x19
        /*1202*/ 	.short	0x0bf0


	//----- nvinfo : EIATTR_PARAM_CBANK
	.align		4
        /*1204*/ 	.byte	0x04, 0x0a
        /*1206*/ 	.short	(.L_300 - .L_299)
	.align		4
.L_299:
        /*1208*/ 	.word	index@(.nv.constant0._ZN7cutlass13device_kernelIN5flash11enable_sm90INS1_16FlashAttnFwdSm90INS1_25CollectiveMainloopFwdSm90ILi2EN4cute5tupleIJNS5_1CILi1EEES8_S8_EEENS6_IJNS7_ILi64EEESA_SA_EEELi512ENS_6half_tEfNS_4arch4Sm90ELb0ELb0ELb0ELb1ELb1ELb1ELb1ELb0ELb0ELb1ELb0ELb0EEENS1_21CollectiveEpilogueFwdINS6_IJSA_NS7_ILi512EEESA_EEES9_SC_SE_Li256ELb1ELb1ELb0ELb0EEENS1_36VarlenDynamicPersistentTileSchedulerILi64ELi64ELi256ELi128ELb0ELb1ELb1ELb0ELb1ELb1EEEEEEEEEvNT_6ParamsE)
        /*120c*/ 	.short	0x0210
        /*120e*/ 	.short	0x0bf0


	//----- nvinfo : EIATTR_SW_WAR
	.align		4
.L_300:
        /*1210*/ 	.byte	0x04, 0x36
        /*1212*/ 	.short	(.L_302 - .L_301)
.L_301:
        /*1214*/ 	.word	0x00000008
.L_302:


//--------------------- .nv.info._ZN7cutlass13device_kernelIN5flash11enable_sm90INS1_16FlashAttnFwdSm90INS1_25CollectiveMainloopFwdSm90ILi2EN4cute5tupleIJNS5_1CILi1EEES8_S8_EEENS6_IJNS7_ILi64EEESA_SA_EEELi512ENS_6half_tEfNS_4arch4Sm90ELb0ELb1ELb0ELb0ELb1ELb0ELb0ELb0ELb0ELb1ELb0ELb0EEENS1_21CollectiveEpilogueFwdINS6_IJSA_NS7_ILi512EEESA_EEES9_SC_SE_Li256ELb0ELb1ELb0ELb0EEENS1_30DynamicPersistentTileSchedulerILi256ELi128ELb0ELb1ELb1EEEEEEEEEvNT_6ParamsE --------------------------
	.section	.nv.info._ZN7cutlass13device_kernelIN5flash11enable_sm90INS1_16FlashAttnFwdSm90INS1_25CollectiveMainloopFwdSm90ILi2EN4cute5tupleIJNS5_1CILi1EEES8_S8_EEENS6_IJNS7_ILi64EEESA_SA_EEELi512ENS_6half_tEfNS_4arch4Sm90ELb0ELb1ELb0ELb0ELb1ELb0ELb0ELb0ELb0ELb1ELb0ELb0EEENS1_21CollectiveEpilogueFwdINS6_IJSA_NS7_ILi512EEESA_EEES9_SC_SE_Li256ELb0ELb1ELb0ELb0EEENS1_30DynamicPersistentTileSchedulerILi256ELi128ELb0ELb1ELb1EEEEEEEEEvNT_6ParamsE,"",@"SHT_CUDA_INFO"
	.sectionflags	@""
	.align	4


	//----- nvinfo : EIATTR_CUDA_API_VERSION
	.align		4
        /*0000*/ 	.byte	0x04, 0x37
        /*0002*/ 	.short	(.L_304 - .L_303)
.L_303:
        /*0004*/ 	.word	0x00000082


	//----- nvinfo : EIATTR_KPARAM_INFO
	.align		4
.L_304:
        /*0008*/ 	.byte	0x04, 0x17
        /*000a*/ 	.short	(.L_306 - .L_305)
.L_305:
        /*000c*/ 	.word	0x00000000
        /*0010*/ 	.short	0x0000
        /*0012*/ 	.short	0x0070
        /*0014*/ 	.byte	0x00, 0xf0, 0x01, 0x2a


	//----- nvinfo : EIATTR_SPARSE_MMA_MASK
	.align		4
.L_306:
        /*0018*/ 	.byte	0x03, 0x50
        /*001a*/ 	.short	0x0000


	//----- nvinfo : EIATTR_MAXREG_COUNT
	.align		4
        /*001c*/ 	.byte	0x03, 0x1b
        /*001e*/ 	.short	0x00a8


	//----- nvinfo : EIATTR_NUM_BARRIERS
	.align		4
        /*0020*/ 	.byte	0x02, 0x4c
        /*0022*/ 	.byte	0x10
	.zero		1


	//----- nvinfo : EIATTR_EXTERNS
	.align		4
        /*0024*/ 	.byte	0x04, 0x0f
        /*0026*/ 	.short	(.L_308 - .L_307)


	//   ....[0]....
	.align		4
.L_307:
        /*0028*/ 	.word	index@(__assertfail)


	//----- nvinfo : EIATTR_ANNOTATIONS
	.align		4
.L_308:
        /*002c*/ 	.byte	0x04, 0x55
        /*002e*/ 	.short	(.L_310 - .L_309)


	//   ....[0]....
.L_309:
        /*0030*/ 	.word	0x00000001
        /*0034*/ 	.byte	0xd0, 0xf9, 0x00, 0x00, 0x01, 0x00, 0x00, 0x00, 0xe0, 0xfa, 0x00, 0x00, 0x01, 0x00, 0x00, 0x00
        /*0044*/ 	.byte	0xe0, 0xfe, 0x00, 0x00, 0x01, 0x00, 0x00, 0x00, 0x30, 0x11, 0x01, 0x00, 0x01, 0x00, 0x00, 0x00
        /*0054*/ 	.byte	0xf0, 0x16, 0x01, 0x00, 0x01, 0x00, 0x00, 0x00, 0xd0, 0x1c, 0x01, 0x00, 0x01, 0x00, 0x00, 0x00
        /*0064*/ 	.byte	0xf0, 0x1c, 0x01, 0x00, 0x01, 0x00, 0x00, 0x00, 0x30, 0x1e, 0x01, 0x00, 0x01, 0x00, 0x00, 0x00
        /*0074*/ 	.byte	0xe0, 0x38, 0x01, 0x00


	//----- nvinfo : EIATTR_MERCURY_ISA_VERSION
	.align		4
.L_310:
        /*0078*/ 	.byte	0x03, 0x5f
        /*007a*/ 	.short	0x0101


	//----- nvinfo : EIATTR_INT_WARP_WIDE_INSTR_OFFSETS
	.align		4
        /*007c*/ 	.byte	0x04, 0x31
        /*007e*/ 	.short	(.L_312 - .L_311)


	//   ....[0]....
.L_311:
        /*0080*/ 	.word	0x000000c0


	//   ....[1]....
        /*0084*/ 	.word	0x000000d0


	//   ....[2]....
        /*0088*/ 	.word	0x00000170


	//   ....[3]....
        /*008c*/ 	.word	0x00010850


	//   ....[4]....
        /*0090*/ 	.word	0x000108e0


	//   ....[5]....
        /*0094*/ 	.word	0x00013670


	//   ....[6]....
        /*0098*/ 	.word	0x00013700


	//----- nvinfo : EIATTR_COOP_GROUP_MASK_REGIDS
	.align		4
.L_312:
        /*009c*/ 	.byte	0x04, 0x29
        /*009e*/ 	.short	(.L_314 - .L_313)


	//   ....[0]....
.L_313:
        /*00a0*/ 	.word	0xffffffff


	//   ....[1]....
        /*00a4*/ 	.word	0xffffffff


	//   ....[2]....
        /*00a8*/ 	.word	0xffffffff


	//   ....[3]....
        /*00ac*/ 	.word	0xffffffff


	//   ....[4]....
        /*00b0*/ 	.word	0xffffffff


	//   ....[5]....
        /*00b4*/ 	.word	0xffffffff


	//   ....[6]....
        /*00b8*/ 	.word	0xffffffff


	//   ....[7]....
        /*00bc*/ 	.word	0xffffffff


	//   ....[8]....
        /*00c0*/ 	.word	0xffffffff


	//   ....[9]....
        /*00c4*/ 	.word	0xffffffff


	//   ....[10]....
        /*00c8*/ 	.word	0xffffffff


	//   ....[11]....
        /*00cc*/ 	.word	0xffffffff


	//   ....[12]....
        /*00d0*/ 	.word	0xffffffff


	//   ....[13]....
        /*00d4*/ 	.word	0xffffffff


	//   ....[14]....
        /*00d8*/ 	.word	0xffffffff


	//   ....[15]....
        /*00dc*/ 	.word	0xffffffff


	//   ....[16]....
        /*00e0*/ 	.word	0xffffffff


	//   ....[17]....
        /*00e4*/ 	.word	0xffffffff


	//   ....[18]....
        /*00e8*/ 	.word	0xffffffff


	//   ....[19]....
        /*00ec*/ 	.word	0xffffffff


	//   ....[20]....
        /*00f0*/ 	.word	0xffffffff


	//   ....[21]....
        /*00f4*/ 	.word	0xffffffff


	//   ....[22]....
        /*00f8*/ 	.word	0xffffffff


	//   ....[23]....
        /*00fc*/ 	.word	0xffffffff


	//   ....[24]....
        /*0100*/ 	.word	0xffffffff


	//   ....[25]....
        /*0104*/ 	.word	0xffffffff


	//   ....[26]....
        /*0108*/ 	.word	0xffffffff


	//   ....[27]....
        /*010c*/ 	.word	0xffffffff


	//   ....[28]....
        /*0110*/ 	.word	0xffffffff


	//   ....[29]....
        /*0114*/ 	.word	0xffffffff


	//   ....[30]....
        /*0118*/ 	.word	0xffffffff


	//   ....[31]....
        /*011c*/ 	.word	0xffffffff


	//   ....[32]....
        /*0120*/ 	.word	0xffffffff


	//   ....[33]....
        /*0124*/ 	.word	0xffffffff


	//   ....[34]....
        /*0128*/ 	.word	0xffffffff


	//   ....[35]....
        /*012c*/ 	.word	0xffffffff


	//   ....[36]....
        /*0130*/ 	.word	0xffffffff


	//   ....[37]....
        /*0134*/ 	.word	0xffffffff


	//   ....[38]....
        /*0138*/ 	.word	0xffffffff


	//   ....[39]....
        /*013c*/ 	.word	0xffffffff


	//   ....[40]....
        /*0140*/ 	.word	0xffffffff


	//   ....[41]....
        /*0144*/ 	.word	0xffffffff


	//   ....[42]....
        /*0148*/ 	.word	0xffffffff


	//   ....[43]....
        /*014c*/ 	.word	0xffffffff


	//   ....[44]....
        /*0150*/ 	.word	0xffffffff


	//   ....[45]....
        /*0154*/ 	.word	0xffffffff


	//   ....[46]....
        /*0158*/ 	.word	0xffffffff


	//   ....[47]....
        /*015c*/ 	.word	0xffffffff


	//   ....[48]....
        /*0160*/ 	.word	0xffffffff


	//   ....[49]....
        /*0164*/ 	.word	0xffffffff


	//   ....[50]....
        /*0168*/ 	.word	0xffffffff


	//   ....[51]....
        /*016c*/ 	.word	0xffffffff


	//   ....[52]....
        /*0170*/ 	.word	0xffffffff


	//   ....[53]....
        /*0174*/ 	.word	0xffffffff


	//   ....[54]....
        /*0178*/ 	.word	0xffffffff


	//   ....[55]....
        /*017c*/ 	.word	0xffffffff


	//   ....[56]....
        /*0180*/ 	.word	0xffffffff


	//   ....[57]....
        /*0184*/ 	.word	0xffffffff


	//   ....[58]....
        /*0188*/ 	.word	0xffffffff


	//   ....[59]....
        /*018c*/ 	.word	0xffffffff


	//   ....[60]....
        /*0190*/ 	.word	0xffffffff


	//   ....[61]....
        /*0194*/ 	.word	0xffffffff


	//   ....[62]....
        /*0198*/ 	.word	0xffffffff


	//   ....[63]....
        /*019c*/ 	.word	0xffffffff


	//   ....[64]....
        /*01a0*/ 	.word	0xffffffff


	//   ....[65]....
        /*01a4*/ 	.word	0xffffffff


	//   ....[66]....
        /*01a8*/ 	.word	0xffffffff


	//   ....[67]....
        /*01ac*/ 	.word	0xffffffff


	//   ....[68]....
        /*01b0*/ 	.word	0xffffffff


	//   ....[69]....
        /*01b4*/ 	.word	0xffffffff


	//   ....[70]....
        /*01b8*/ 	.word	0xffffffff


	//   ....[71]....
        /*01bc*/ 	.word	0xffffffff


	//   ....[72]....
        /*01c0*/ 	.word	0xffffffff


	//   ....[73]....
        /*01c4*/ 	.word	0xffffffff


	//   ....[74]....
        /*01c8*/ 	.word	0xffffffff


	//   ....[75]....
        /*01cc*/ 	.word	0xffffffff


	//   ....[76]....
        /*01d0*/ 	.word	0xffffffff


	//   ....[77]....
        /*01d4*/ 	.word	0xffffffff


	//   ....[78]....
        /*01d8*/ 	.word	0xffffffff


	//   ....[79]....
        /*01dc*/ 	.word	0xffffffff


	//   ....[80]....
        /*01e0*/ 	.word	0xffffffff


	//   ....[81]....
        /*01e4*/ 	.word	0xffffffff


	//   ....[82]....
        /*01e8*/ 	.word	0xffffffff


	//   ....[83]....
        /*01ec*/ 	.word	0xffffffff


	//   ....[84]....
        /*01f0*/ 	.word	0xffffffff


	//   ....[85]....
        /*01f4*/ 	.word	0xffffffff


	//   ....[86]....
        /*01f8*/ 	.word	0xffffffff


	//   ....[87]....
        /*01fc*/ 	.word	0xffffffff


	//   ....[88]....
        /*0200*/ 	.word	0xffffffff


	//   ....[89]....
        /*0204*/ 	.word	0xffffffff


	//   ....[90]....
        /*0208*/ 	.word	0xffffffff


	//   ....[91]....
        /*020c*/ 	.word	0xffffffff


	//   ....[92]....
        /*0210*/ 	.word	0xffffffff


	//   ....[93]....
        /*0214*/ 	.word	0xffffffff


	//   ....[94]....
        /*0218*/ 	.word	0x0500000f


	//   ....[95]....
        /*021c*/ 	.word	0x0500000f


	//   ....[96]....
        /*0220*/ 	.word	0x0500000f


	//   ....[97]....
        /*0224*/ 	.word	0x0500000f


	//   ....[98]....
        /*0228*/ 	.word	0x0500000f


	//   ....[99]....
        /*022c*/ 	.word	0x0500000f


	//   ....[100]....
        /*0230*/ 	.word	0x0500000f


	//   ....[101]....
        /*0234*/ 	.word	0x0500000f


	//   ....[102]....
        /*0238*/ 	.word	0x0500000f


	//   ....[103]....
        /*023c*/ 	.word	0x0500000f


	//   ....[104]....
        /*0240*/ 	.word	0x0500000f


	//   ....[105]....
        /*0244*/ 	.word	0x0500000f


	//   ....[106]....
        /*0248*/ 	.word	0x0500000f


	//   ....[107]....
        /*024c*/ 	.word	0x0500000f


	//   ....[108]....
        /*0250*/ 	.word	0x0500000f


	//   ....[109]....
        /*0254*/ 	.word	0x0500000f


	//   ....[110]....
        /*0258*/ 	.word	0x0500000f


	//   ....[111]....
        /*025c*/ 	.word	0x0500000f


	//   ....[112]....
        /*0260*/ 	.word	0x0500000f


	//   ....[113]....
        /*0264*/ 	.word	0x0500000f


	//   ....[114]....
        /*0268*/ 	.word	0x0500000f


	//   ....[115]....
        /*026c*/ 	.word	0x0500000f


	//   ....[116]....
        /*0270*/ 	.word	0x0500000f


	//   ....[117]....
        /*0274*/ 	.word	0x0500000f


	//   ....[118]....
        /*0278*/ 	.word	0x0500000f


	//   ....[119]....
        /*027c*/ 	.word	0x0500000f


	//   ....[120]....
        /*0280*/ 	.word	0x0500000f


	//   ....[121]....
        /*0284*/ 	.word	0x0500000f


	//   ....[122]....
        /*0288*/ 	.word	0x0500000f


	//   ....[123]....
        /*028c*/ 	.word	0x0500000f


	//   ....[124]....
        /*0290*/ 	.word	0x0500000f


	//   ....[125]....
        /*0294*/ 	.word	0x0500000f


	//   ....[126]....
        /*0298*/ 	.word	0x0500000f


	//   ....[127]....
        /*029c*/ 	.word	0x0500000f


	//   ....[128]....
        /*02a0*/ 	.word	0x0500000f


	//   ....[129]....
        /*02a4*/ 	.word	0x0500000f


	//   ....[130]....
        /*02a8*/ 	.word	0x0500000f


	//   ....[131]....
        /*02ac*/ 	.word	0x0500000f


	//   ....[132]....
        /*02b0*/ 	.word	0x0500000f


	//   ....[133]....
        /*02b4*/ 	.word	0x0500000f


	//   ....[134]....
        /*02b8*/ 	.word	0x0500000f


	//   ....[135]....
        /*02bc*/ 	.word	0x0500000f


	//   ....[136]....
        /*02c0*/ 	.word	0x0500000f


	//----- nvinfo : EIATTR_COOP_GROUP_INSTR_OFFSETS
	.align		4
.L_314:
        /*02c4*/ 	.byte	0x04, 0x28
        /*02c6*/ 	.short	(.L_316 - .L_315)


	//   ....[0]....
.L_315:
        /*02c8*/ 	.word	0x00000070


	//   ....[1]....
        /*02cc*/ 	.word	0x000000b0


	//   ....[2]....
        /*02d0*/ 	.word	0x00000290


	//   ....[3]....
        /*02d4*/ 	.word	0x000003f0


	//   ....[4]....
        /*02d8*/ 	.word	0x00000510


	//   ....[5]....
        /*02dc*/ 	.word	0x00000670


	//   ....[6]....
        /*02e0*/ 	.word	0x00001b50


	//   ....[7]....
        /*02e4*/ 	.word	0x00003cc0


	//   ....[8]....
        /*02e8*/ 	.word	0x000043c0


	//   ....[9]....
        /*02ec*/ 	.word	0x00004630


	//   ....[10]....
        /*02f0*/ 	.word	0x00004f70


	//   ....[11]....
        /*02f4*/ 	.word	0x00005070


	//   ....[12]....
        /*02f8*/ 	.word	0x000053c0


	//   ....[13]....
        /*02fc*/ 	.word	0x00005490


	//   ....[14]....
        /*0300*/ 	.word	0x00005cd0


	//   ....[15]....
        /*0304*/ 	.word	0x000063c0


	//   ....[16]....
        /*0308*/ 	.word	0x00006600


	//   ....[17]....
        /*030c*/ 	.word	0x00006cf0


	//   ....[18]....
        /*0310*/ 	.word	0x00006df0


	//   ....[19]....
        /*0314*/ 	.word	0x000071a0


	//   ....[20]....
        /*0318*/ 	.word	0x000072b0


	//   ....[21]....
        /*031c*/ 	.word	0x00008360


	//   ....[22]....
        /*0320*/ 	.word	0x00008aa0


	//   ....[23]....
        /*0324*/ 	.word	0x00008ad0


	//   ....[24]....
        /*0328*/ 	.word	0x00008d70


	//   ....[25]....
        /*032c*/ 	.word	0x00008f40


	//   ....[26]....
        /*0330*/ 	.word	0x00009eb0


	//   ....[27]....
        /*0334*/ 	.word	0x0000a350


	//   ....[28]....
        /*0338*/ 	.word	0x0000a580


	//   ....[29]....
        /*033c*/ 	.word	0x0000ac70


	//   ....[30]....
        /*0340*/ 	.word	0x0000ad70


	//   ....[31]....
        /*0344*/ 	.word	0x0000b160


	//   ....[32]....
        /*0348*/ 	.word	0x0000b2f0


	//   ....[33]....
        /*034c*/ 	.word	0x0000c2e0


	//   ....[34]....
        /*0350*/ 	.word	0x0000c3b0


	//   ....[35]....
        /*0354*/ 	.word	0x0000c3f0


	//   ....[36]....
        /*0358*/ 	.word	0x0000c480


	//   ....[37]....
        /*035c*/ 	.word	0x0000c4c0


	//   ....[38]....
        /*0360*/ 	.word	0x0000d760


	//   ....[39]....
        /*0364*/ 	.word	0x0000e1d0


	//   ....[40]....
        /*0368*/ 	.word	0x0000e200


	//   ....[41]....
        /*036c*/ 	.word	0x0000e230


	//   ....[42]....
        /*0370*/ 	.word	0x0000e250


	//   ....[43]....
        /*0374*/ 	.word	0x0000e8a0


	//   ....[44]....
        /*0378*/ 	.word	0x0000e8b0


	//   ....[45]....
        /*037c*/ 	.word	0x0000eae0


	//   ....[46]....
        /*0380*/ 	.word	0x0000eb00


	//   ....[47]....
        /*0384*/ 	.word	0x0000f470


	//   ....[48]....
        /*0388*/ 	.word	0x0000f4b0


	//   ....[49]....
        /*038c*/ 	.word	0x0000f6f0


	//   ....[50]....
        /*0390*/ 	.word	0x0000f710


	//   ....[51]....
        /*0394*/ 	.word	0x0000fa00


	//   ....[52]....
        /*0398*/ 	.word	0x00011290


	//   ....[53]....
        /*039c*/ 	.word	0x000112b0


	//   ....[54]....
        /*03a0*/ 	.word	0x000112f0


	//   ....[55]....
        /*03a4*/ 	.word	0x00011320


	//   ....[56]....
        /*03a8*/ 	.word	0x00011370


	//   ....[57]....
        /*03ac*/ 	.word	0x000113a0


	//   ....[58]....
        /*03b0*/ 	.word	0x000113c0


	//   ....[59]....
        /*03b4*/ 	.word	0x00011400


	//   ....[60]....
        /*03b8*/ 	.word	0x00011a30


	//   ....[61]....
        /*03bc*/ 	.word	0x00011a50


	//   ....[62]....
        /*03c0*/ 	.word	0x00011ab0


	//   ....[63]....
        /*03c4*/ 	.word	0x00011af0


	//   ....[64]....
        /*03c8*/ 	.word	0x00011b30


	//   ....[65]....
        /*03cc*/ 	.word	0x00011b60


	//   ....[66]....
        /*03d0*/ 	.word	0x00011b70


	//   ....[67]....
        /*03d4*/ 	.word	0x00011bb0


	//   ....[68]....
        /*03d8*/ 	.word	0x00012010


	//   ....[69]....
        /*03dc*/ 	.word	0x00012040


	//   ....[70]....
        /*03e0*/ 	.word	0x00012070


	//   ....[71]....
        /*03e4*/ 	.word	0x000120d0


	//   ....[72]....
        /*03e8*/ 	.word	0x00012220


	//   ....[73]....
        /*03ec*/ 	.word	0x00012240


	//   ....[74]....
        /*03f0*/ 	.word	0x00012250


	//   ....[75]....
        /*03f4*/ 	.word	0x000123a0


	//   ....[76]....
        /*03f8*/ 	.word	0x00012c00


	//   ....[77]....
        /*03fc*/ 	.word	0x00012c20


	//   ....[78]....
        /*0400*/ 	.word	0x00012c40


	//   ....[79]....
        /*0404*/ 	.word	0x00012c70


	//   ....[80]....
        /*0408*/ 	.word	0x00012c90


	//   ....[81]....
        /*040c*/ 	.word	0x00012cc0


	//   ....[82]....
        /*0410*/ 	.word	0x00012ce0


	//   ....[83]....
        /*0414*/ 	.word	0x00012cf0


	//   ....[84]....
        /*0418*/ 	.word	0x00013030


	//   ....[85]....
        /*041c*/ 	.word	0x00013070


	//   ....[86]....
        /*0420*/ 	.word	0x000130a0


	//   ....[87]....
        /*0424*/ 	.word	0x000130e0


	//   ....[88]....
        /*0428*/ 	.word	0x00013100


	//   ....[89]....
        /*042c*/ 	.word	0x000131b0


	//   ....[90]....
        /*0430*/ 	.word	0x000131d0


	//   ....[91]....
        /*0434*/ 	.word	0x000131e0


	//   ....[92]....
        /*0438*/ 	.word	0x00013820


	//   ....[93]....
        /*043c*/ 	.word	0x00013a00


	//   ....[94]....
        /*0440*/ 	.word	0x00014100


	//   ....[95]....
        /*0444*/ 	.word	0x000141e0


	//   ....[96]....
        /*0448*/ 	.word	0x00014280


	//   ....[97]....
        /*044c*/ 	.word	0x00014300


	//   ....[98]....
        /*0450*/ 	.word	0x000143b0


	//   ....[99]....
        /*0454*/ 	.word	0x00014430


	//   ....[100]....
        /*0458*/ 	.word	0x000144e0


	//   ....[101]....
        /*045c*/ 	.word	0x00014560


	//   ....[102]....
        /*0460*/ 	.word	0x000145f0


	//   ....[103]....
        /*0464*/ 	.word	0x00014680


	//   ....[104]....
        /*0468*/ 	.word	0x000146f0


	//   ....[105]....
        /*046c*/ 	.word	0x00014770


	//   ....[106]....
        /*0470*/ 	.word	0x00014820


	//   ....[107]....
        /*0474*/ 	.word	0x000148a0


	//   ....[108]....
        /*0478*/ 	.word	0x00014940


	//   ....[109]....
        /*047c*/ 	.word	0x000149c0


	//   ....[110]....
        /*0480*/ 	.word	0x00014a50


	//   ....[111]....
        /*0484*/ 	.word	0x00014b80


	//   ....[112]....
        /*0488*/ 	.word	0x00014c80


	//   ....[113]....
        /*048c*/ 	.word	0x00014ea0


	//   ....[114]....
        /*0490*/ 	.word	0x00014ef0


	//   ....[115]....
        /*0494*/ 	.word	0x000150b0


	//   ....[116]....
        /*0498*/ 	.word	0x00015100


	//   ....[117]....
        /*049c*/ 	.word	0x000152c0


	//   ....[118]....
        /*04a0*/ 	.word	0x00015310


	//   ....[119]....
        /*04a4*/ 	.word	0x000153f0


	//   ....[120]....
        /*04a8*/ 	.word	0x00015490


	//   ....[121]....
        /*04ac*/ 	.word	0x000154f0


	//   ....[122]....
        /*04b0*/ 	.word	0x00015590


	//   ....[123]....
        /*04b4*/ 	.word	0x000155f0


	//   ....[124]....
        /*04b8*/ 	.word	0x00015690


	//   ....[125]....
        /*04bc*/ 	.word	0x000156f0


	//   ....[126]....
        /*04c0*/ 	.word	0x00015790


	//   ....[127]....
        /*04c4*/ 	.word	0x00015870


	//   ....[128]....
        /*04c8*/ 	.word	0x00015940


	//   ....[129]....
        /*04cc*/ 	.word	0x00015a30


	//   ....[130]....
        /*04d0*/ 	.word	0x00015b40


	//   ....[131]....
        /*04d4*/ 	.word	0x00015c50


	//   ....[132]....
        /*04d8*/ 	.word	0x00015d30


	//   ....[133]....
        /*04dc*/ 	.word	0x00015e40


	//   ....[134]....
        /*04e0*/ 	.word	0x00015f20


	//   ....[135]....
        /*04e4*/ 	.word	0x00015fb0


	//   ....[136]....
        /*04e8*/ 	.word	0x000160d0


	//----- nvinfo : EIATTR_REG_RECONFIG
	.align		4
.L_316:
        /*04ec*/ 	.byte	0x01, 0x54
	.zero		2


	//----- nvinfo : EIATTR_SYSCALL_OFFSETS
	.align		4
        /*04f0*/ 	.byte	0x04, 0x46
        /*04f2*/ 	.short	(.L_318 - .L_317)


	//   ....[0]....
.L_317:
        /*04f4*/ 	.word	0x00003e90


	//   ....[1]....
        /*04f8*/ 	.word	0x00010a40


	//   ....[2]....
        /*04fc*/ 	.word	0x00010b90


	//   ....[3]....
        /*0500*/ 	.word	0x00010c80


	//   ....[4]....
        /*0504*/ 	.word	0x000116d0


	//----- nvinfo : EIATTR_MBARRIER_INSTR_OFFSETS
	.align		4
.L_318:
        /*0508*/ 	.byte	0x04, 0x39
        /*050a*/ 	.short	(.L_320 - .L_319)


	//   ....[0]....
.L_319:
        /*050c*/ 	.word	0x00000180
        /*0510*/ 	.word	0x000000ff
        /*0514*/ 	.word	0x00028c00
        /*0518*/ 	.short	0x0100
        /*051a*/ 	.byte	0x08
	.zero		1


	//   ....[1]....
        /*051c*/ 	.word	0x00000190
        /*0520*/ 	.word	0x000000ff
        /*0524*/ 	.word	0x00028c20
        /*0528*/ 	.short	0x0100
        /*052a*/ 	.byte	0x08
	.zero		1


	//   ....[2]....
        /*052c*/ 	.word	0x00000240
        /*0530*/ 	.word	0x000000ff
        /*0534*/ 	.word	0x00028c30
        /*0538*/ 	.short	0x0100
        /*053a*/ 	.byte	0x06
	.zero		1


	//   ....[3]....
        /*053c*/ 	.word	0x00000250
        /*0540*/ 	.word	0x000000ff
        /*0544*/ 	.word	0x00028c40
        /*0548*/ 	.short	0x0100
        /*054a*/ 	.byte	0x06
	.zero		1


	//   ....[4]....
        /*054c*/ 	.word	0x00000260
        /*0550*/ 	.word	0x000000ff
        /*0554*/ 	.word	0x00028c38
        /*0558*/ 	.short	0x0100
        /*055a*/ 	.byte	0x06
	.zero		1


	//   ....[5]....
        /*055c*/ 	.word	0x00000270
        /*0560*/ 	.word	0x000000ff
        /*0564*/ 	.word	0x00028c48
        /*0568*/ 	.short	0x0100
        /*056a*/ 	.byte	0x06
	.zero		1


	//   ....[6]....
        /*056c*/ 	.word	0x000003a0
        /*0570*/ 	.word	0x000000ff
        /*0574*/ 	.word	0x00028c50
        /*0578*/ 	.short	0x0100
        /*057a*/ 	.byte	0x08
	.zero		1


	//   ....[7]....
        /*057c*/ 	.word	0x000003b0
        /*0580*/ 	.word	0x000000ff
        /*0584*/ 	.word	0x00028c60
        /*0588*/ 	.short	0x0100
        /*058a*/ 	.byte	0x08
	.zero		1


	//   ....[8]....
        /*058c*/ 	.word	0x000003c0
        /*0590*/ 	.word	0x000000ff
        /*0594*/ 	.word	0x00028c58
        /*0598*/ 	.short	0x0100
        /*059a*/ 	.byte	0x08
	.zero		1


	//   ....[9]....
        /*059c*/ 	.word	0x000003d0
        /*05a0*/ 	.word	0x000000ff
        /*05a4*/ 	.word	0x00028c68
        /*05a8*/ 	.short	0x0100
        /*05aa*/ 	.byte	0x08
	.zero		1


	//   ....[10]....
        /*05ac*/ 	.word	0x000004c0
        /*05b0*/ 	.word	0x000000ff
        /*05b4*/ 	.word	0x00028c70
        /*05b8*/ 	.short	0x0100
        /*05ba*/ 	.byte	0x06
	.zero		1


	//   ....[11]....
        /*05bc*/ 	.word	0x000004d0
        /*05c0*/ 	.word	0x000000ff
        /*05c4*/ 	.word	0x00028c80
        /*05c8*/ 	.short	0x0100
        /*05ca*/ 	.byte	0x06
	.zero		1


	//   ....[12]....
        /*05cc*/ 	.word	0x000004e0
        /*05d0*/ 	.word	0x000000ff
        /*05d4*/ 	.word	0x00028c78
        /*05d8*/ 	.short	0x0100
        /*05da*/ 	.byte	0x06
	.zero		1


	//   ....[13]....
        /*05dc*/ 	.word	0x000004f0
        /*05e0*/ 	.word	0x000000ff
        /*05e4*/ 	.word	0x00028c88
        /*05e8*/ 	.short	0x0100
        /*05ea*/ 	.byte	0x06
	.zero		1


	//   ....[14]....
        /*05ec*/ 	.word	0x00000620
        /*05f0*/ 	.word	0x000000ff
        /*05f4*/ 	.word	0x00028c90
        /*05f8*/ 	.short	0x0100
        /*05fa*/ 	.byte	0x08
	.zero		1


	//   ....[15]....
        /*05fc*/ 	.word	0x00000630
        /*0600*/ 	.word	0x000000ff
        /*0604*/ 	.word	0x00028ca0
        /*0608*/ 	.short	0x0100
        /*060a*/ 	.byte	0x08
	.zero		1


	//   ....[16]....
        /*060c*/ 	.word	0x00000640
        /*0610*/ 	.word	0x000000ff
        /*0614*/ 	.word	0x00028c98
        /*0618*/ 	.short	0x0100
        /*061a*/ 	.byte	0x08
	.zero		1


	//   ....[17]....
        /*061c*/ 	.word	0x00000650
        /*0620*/ 	.word	0x000000ff
        /*0624*/ 	.word	0x00028ca8
        /*0628*/ 	.short	0x0100
        /*062a*/ 	.byte	0x08
	.zero		1


	//   ....[18]....
        /*062c*/ 	.word	0x00000790
        /*0630*/ 	.word	0x000000ff
        /*0634*/ 	.word	0x00028cb0
        /*0638*/ 	.short	0x0100
        /*063a*/ 	.byte	0x08
	.zero		1


	//   ....[19]....
        /*063c*/ 	.word	0x000007a0
        /*0640*/ 	.word	0x000000ff
        /*0644*/ 	.word	0x00028cc0
        /*0648*/ 	.short	0x0100
        /*064a*/ 	.byte	0x08
	.zero		1


	//   ....[20]....
        /*064c*/ 	.word	0x000007b0
        /*0650*/ 	.word	0x000000ff
        /*0654*/ 	.word	0x00028cb8
        /*0658*/ 	.short	0x0100
        /*065a*/ 	.byte	0x08
	.zero		1


	//   ....[21]....
        /*065c*/ 	.word	0x000007c0
        /*0660*/ 	.word	0x000000ff
        /*0664*/ 	.word	0x00028cc8
        /*0668*/ 	.short	0x0100
        /*066a*/ 	.byte	0x08
	.zero		1


	//   ....[22]....
        /*066c*/ 	.word	0x00001c60
        /*0670*/ 	.word	0x000000ff
        /*0674*/ 	.word	0x00028c50
        /*0678*/ 	.short	0x010a
        /*067a*/ 	.byte	0x15
	.zero		1


	//   ....[23]....
        /*067c*/ 	.word	0x00001f20
        /*0680*/ 	.word	0x000000ff
        /*0684*/ 	.word	0x00000000
        /*0688*/ 	.short	0x0101
        /*068a*/ 	.byte	0x06
	.zero		1


	//   ....[24]....
        /*068c*/ 	.word	0x00002860
        /*0690*/ 	.word	0x000000ff
        /*0694*/ 	.word	0x00028c50
        /*0698*/ 	.short	0x010a
        /*069a*/ 	.byte	0x15
	.zero		1


	//   ....[25]....
        /*069c*/ 	.word	0x000028a0
        /*06a0*/ 	.word	0x000000ff
        /*06a4*/ 	.word	0x00028c50
        /*06a8*/ 	.short	0x010a
        /*06aa*/ 	.byte	0x15
	.zero		1


	//   ....[26]....
        /*06ac*/ 	.word	0x00002a80
        /*06b0*/ 	.word	0x000000ff
        /*06b4*/ 	.word	0x00000000
        /*06b8*/ 	.short	0x0101
        /*06ba*/ 	.byte	0x06
	.zero		1


	//   ....[27]....
        /*06bc*/ 	.word	0x00003f10
        /*06c0*/ 	.word	0x000000ff
        /*06c4*/ 	.word	0x00028c00
        /*06c8*/ 	.short	0x010a
        /*06ca*/ 	.byte	0x2a
	.zero		1


	//   ....[28]....
        /*06cc*/ 	.word	0x00003f90
        /*06d0*/ 	.word	0x00000009
        /*06d4*/ 	.word	0x00028c30
        /*06d8*/ 	.short	0x010a
        /*06da*/ 	.byte	0x3f
	.zero		1


	//   ....[29]....
        /*06dc*/ 	.word	0x00003fd0
        /*06e0*/ 	.word	0x00000009
        /*06e4*/ 	.word	0x00028c30
        /*06e8*/ 	.short	0x010a
        /*06ea*/ 	.byte	0x3f
	.zero		1


	//   ....[30]....
        /*06ec*/ 	.word	0x000043d0
        /*06f0*/ 	.word	0x000000ff
        /*06f4*/ 	.word	0x00000000
        /*06f8*/ 	.short	0x0101
        /*06fa*/ 	.byte	0x06
	.zero		1


	//   ....[31]....
        /*06fc*/ 	.word	0x00005a90
        /*0700*/ 	.word	0x00000009
        /*0704*/ 	.word	0x00028c50
        /*0708*/ 	.short	0x010a
        /*070a*/ 	.byte	0x3f
	.zero		1


	//   ....[32]....
        /*070c*/ 	.word	0x00005ad0
        /*0710*/ 	.word	0x00000009
        /*0714*/ 	.word	0x00028c50
        /*0718*/ 	.short	0x010a
        /*071a*/ 	.byte	0x3f
	.zero		1


	//   ....[33]....
        /*071c*/ 	.word	0x00005e00
        /*0720*/ 	.word	0x000000ff
        /*0724*/ 	.word	0x00000000
        /*0728*/ 	.short	0x0101
        /*072a*/ 	.byte	0x0e
	.zero		1


	//   ....[34]....
        /*072c*/ 	.word	0x00006100
        /*0730*/ 	.word	0x000000ff
        /*0734*/ 	.word	0x00028c30
        /*0738*/ 	.short	0x010a
        /*073a*/ 	.byte	0x15
	.zero		1


	//   ....[35]....
        /*073c*/ 	.word	0x00006140
        /*0740*/ 	.word	0x000000ff
        /*0744*/ 	.word	0x00028c30
        /*0748*/ 	.short	0x010a
        /*074a*/ 	.byte	0x15
	.zero		1


	//   ....[36]....
        /*074c*/ 	.word	0x00006400
        /*0750*/ 	.word	0x000000ff
        /*0754*/ 	.word	0x00000000
        /*0758*/ 	.short	0x0101
        /*075a*/ 	.byte	0x06
	.zero		1


	//   ....[37]....
        /*075c*/ 	.word	0x00008120
        /*0760*/ 	.word	0x000000ff
        /*0764*/ 	.word	0x00028c50
        /*0768*/ 	.short	0x010a
        /*076a*/ 	.byte	0x15
	.zero		1


	//   ....[38]....
        /*076c*/ 	.word	0x00008160
        /*0770*/ 	.word	0x000000ff
        /*0774*/ 	.word	0x00028c50
        /*0778*/ 	.short	0x010a
        /*077a*/ 	.byte	0x15
	.zero		1


	//   ....[39]....
        /*077c*/ 	.word	0x00008410
        /*0780*/ 	.word	0x000000ff
        /*0784*/ 	.word	0x00000000
        /*0788*/ 	.short	0x0101
        /*078a*/ 	.byte	0x15
	.zero		1


	//   ....[40]....
        /*078c*/ 	.word	0x00008780
        /*0790*/ 	.word	0x000000ff
        /*0794*/ 	.word	0x00028c30
        /*0798*/ 	.short	0x010a
        /*079a*/ 	.byte	0x15
	.zero		1


	//   ....[41]....
        /*079c*/ 	.word	0x000087c0
        /*07a0*/ 	.word	0x000000ff
        /*07a4*/ 	.word	0x00028c30
        /*07a8*/ 	.short	0x010a
        /*07aa*/ 	.byte	0x15
	.zero		1


	//   ....[42]....
        /*07ac*/ 	.word	0x000089c0
        /*07b0*/ 	.word	0x000000ff
        /*07b4*/ 	.word	0x00000000
        /*07b8*/ 	.short	0x0101
        /*07ba*/ 	.byte	0x06
	.zero		1


	//   ....[43]....
        /*07bc*/ 	.word	0x00009c70
        /*07c0*/ 	.word	0x000000ff
        /*07c4*/ 	.word	0x00028c50
        /*07c8*/ 	.short	0x010a
        /*07ca*/ 	.byte	0x15
	.zero		1


	//   ....[44]....
        /*07cc*/ 	.word	0x00009cb0
        /*07d0*/ 	.word	0x000000ff
        /*07d4*/ 	.word	0x00028c50
        /*07d8*/ 	.short	0x010a
        /*07da*/ 	.byte	0x15
	.zero		1


	//   ....[45]....
        /*07dc*/ 	.word	0x00009f40
        /*07e0*/ 	.word	0x000000ff
        /*07e4*/ 	.word	0x00000000
        /*07e8*/ 	.short	0x0101
        /*07ea*/ 	.byte	0x15
	.zero		1


	//   ....[46]....
        /*07ec*/ 	.word	0x0000a0a0
        /*07f0*/ 	.word	0x000000ff
        /*07f4*/ 	.word	0x00028c30
        /*07f8*/ 	.short	0x010a
        /*07fa*/ 	.byte	0x15
	.zero		1


	//   ....[47]....
        /*07fc*/ 	.word	0x0000a0e0
        /*0800*/ 	.word	0x000000ff
        /*0804*/ 	.word	0x00028c30
        /*0808*/ 	.short	0x010a
        /*080a*/ 	.byte	0x15
	.zero		1


	//   ....[48]....
        /*080c*/ 	.word	0x0000a380
        /*0810*/ 	.word	0x000000ff
        /*0814*/ 	.word	0x00000000
        /*0818*/ 	.short	0x0101
        /*081a*/ 	.byte	0x06
	.zero		1


	//   ....[49]....
        /*081c*/ 	.word	0x0000c0a0
        /*0820*/ 	.word	0x000000ff
        /*0824*/ 	.word	0x00028c50
        /*0828*/ 	.short	0x010a
        /*082a*/ 	.byte	0x15
	.zero		1


	//   ....[50]....
        /*082c*/ 	.word	0x0000c0e0
        /*0830*/ 	.word	0x000000ff
        /*0834*/ 	.word	0x00028c50
        /*0838*/ 	.short	0x010a
        /*083a*/ 	.byte	0x15
	.zero		1


	//   ....[51]....
        /*083c*/ 	.word	0x0000c390
        /*0840*/ 	.word	0x000000ff
        /*0844*/ 	.word	0x00000000
        /*0848*/ 	.short	0x0101
        /*084a*/ 	.byte	0x15
	.zero		1


	//   ....[52]....
        /*084c*/ 	.word	0x0000e870
        /*0850*/ 	.word	0x000000ff
        /*0854*/ 	.word	0x00000000
        /*0858*/ 	.short	0x0101
        /*085a*/ 	.byte	0x05
	.zero		1


	//   ....[53]....
        /*085c*/ 	.word	0x00011080
        /*0860*/ 	.word	0x00000019
        /*0864*/ 	.word	0x00028c40
        /*0868*/ 	.short	0x010a
        /*086a*/ 	.byte	0x3f
	.zero		1


	//   ....[54]....
        /*086c*/ 	.word	0x000114b0
        /*0870*/ 	.word	0x00000019
        /*0874*/ 	.word	0x00028c30
        /*0878*/ 	.short	0x0107
        /*087a*/ 	.byte	0x3f
	.zero		1


	//   ....[55]....
        /*087c*/ 	.word	0x00011580
        /*0880*/ 	.word	0x00000019
        /*0884*/ 	.word	0x00028c30
        /*0888*/ 	.short	0x0101
        /*088a*/ 	.byte	0x3f
	.zero		1


	//   ....[56]....
        /*088c*/ 	.word	0x00011c60
        /*0890*/ 	.word	0x00000011
        /*0894*/ 	.word	0x00028c00
        /*0898*/ 	.short	0x0107
        /*089a*/ 	.byte	0x3f
	.zero		1


	//   ....[57]....
        /*089c*/ 	.word	0x00011d50
        /*08a0*/ 	.word	0x00000011
        /*08a4*/ 	.word	0x00028c00
        /*08a8*/ 	.short	0x0101
        /*08aa*/ 	.byte	0x3f
	.zero		1


	//   ....[58]....
        /*08ac*/ 	.word	0x00011d70
        /*08b0*/ 	.word	0x00000011
        /*08b4*/ 	.word	0x00028c20
        /*08b8*/ 	.short	0x010a
        /*08ba*/ 	.byte	0x3f
	.zero		1


	//   ....[59]....
        /*08bc*/ 	.word	0x00011e00
        /*08c0*/ 	.word	0x00000019
        /*08c4*/ 	.word	0x00028c60
        /*08c8*/ 	.short	0x010a
        /*08ca*/ 	.byte	0x3f
	.zero		1


	//   ....[60]....
        /*08cc*/ 	.word	0x00012660
        /*08d0*/ 	.word	0x00000019
        /*08d4*/ 	.word	0x00028c50
        /*08d8*/ 	.short	0x0107
        /*08da*/ 	.byte	0x3f
	.zero		1


	//   ....[61]....
        /*08dc*/ 	.word	0x00012730
        /*08e0*/ 	.word	0x00000019
        /*08e4*/ 	.word	0x00028c50
        /*08e8*/ 	.short	0x0101
        /*08ea*/ 	.byte	0x3f
	.zero		1


	//   ....[62]....
        /*08ec*/ 	.word	0x00012a60
        /*08f0*/ 	.word	0x00000008
        /*08f4*/ 	.word	0x00028c40
        /*08f8*/ 	.short	0x010a
        /*08fa*/ 	.byte	0x3f
	.zero		1


	//   ....[63]....
        /*08fc*/ 	.word	0x00012d90
        /*0900*/ 	.word	0x00000008
        /*0904*/ 	.word	0x00028c30
        /*0908*/ 	.short	0x0107
        /*090a*/ 	.byte	0x3f
	.zero		1


	//   ....[64]....
        /*090c*/ 	.word	0x00012e50
        /*0910*/ 	.word	0x00000008
        /*0914*/ 	.word	0x00028c30
        /*0918*/ 	.short	0x0101
        /*091a*/ 	.byte	0x3f
	.zero		1


	//   ....[65]....
        /*091c*/ 	.word	0x00012e80
        /*0920*/ 	.word	0x00000008
        /*0924*/ 	.word	0x00028c60
        /*0928*/ 	.short	0x010a
        /*092a*/ 	.byte	0x3f
	.zero		1


	//   ....[66]....
        /*092c*/ 	.word	0x000134e0
        /*0930*/ 	.word	0x00000008
        /*0934*/ 	.word	0x00028c50
        /*0938*/ 	.short	0x0107
        /*093a*/ 	.byte	0x3f
	.zero		1


	//   ....[67]....
        /*093c*/ 	.word	0x000135a0
        /*0940*/ 	.word	0x00000008
        /*0944*/ 	.word	0x00028c50
        /*0948*/ 	.short	0x0101
        /*094a*/ 	.byte	0x3f
	.zero		1


	//   ....[68]....
        /*094c*/ 	.word	0x00013980
        /*0950*/ 	.word	0x00000007
        /*0954*/ 	.word	0x00028c20
        /*0958*/ 	.short	0x010a
        /*095a*/ 	.byte	0x3f
	.zero		1


	//   ....[69]....
        /*095c*/ 	.word	0x00013b00
        /*0960*/ 	.word	0x00000005
        /*0964*/ 	.word	0x00028c40
        /*0968*/ 	.short	0x010a
        /*096a*/ 	.byte	0x3f
	.zero		1


	//   ....[70]....
        /*096c*/ 	.word	0x00013ba0
        /*0970*/ 	.word	0x00000003
        /*0974*/ 	.word	0x00028c40
        /*0978*/ 	.short	0x010a
        /*097a*/ 	.byte	0x3f
	.zero		1


	//   ....[71]....
        /*097c*/ 	.word	0x00013be0
        /*0980*/ 	.word	0x00000005
        /*0984*/ 	.word	0x00028c60
        /*0988*/ 	.short	0x010a
        /*098a*/ 	.byte	0x3f
	.zero		1


	//   ....[72]....
        /*098c*/ 	.word	0x00013c20
        /*0990*/ 	.word	0x00000003
        /*0994*/ 	.word	0x00028c60
        /*0998*/ 	.short	0x010a
        /*099a*/ 	.byte	0x3f
	.zero		1


	//   ....[73]....
        /*099c*/ 	.word	0x00013c90
        /*09a0*/ 	.word	0x00000003
        /*09a4*/ 	.word	0x00028c50
        /*09a8*/ 	.short	0x010a
        /*09aa*/ 	.byte	0x3f
	.zero		1


	//   ....[74]....
        /*09ac*/ 	.word	0x00013cf0
        /*09b0*/ 	.word	0x00000003
        /*09b4*/ 	.word	0x00028c50
        /*09b8*/ 	.short	0x010a
        /*09ba*/ 	.byte	0x3f
	.zero		1


	//   ....[75]....
        /*09bc*/ 	.word	0x00013d50
        /*09c0*/ 	.word	0x00000003
        /*09c4*/ 	.word	0x00028c00
        /*09c8*/ 	.short	0x010a
        /*09ca*/ 	.byte	0x3f
	.zero		1


	//   ....[76]....
        /*09cc*/ 	.word	0x00013da0
        /*09d0*/ 	.word	0x00000009
        /*09d4*/ 	.word	0x00028c30
        /*09d8*/ 	.short	0x010a
        /*09da*/ 	.byte	0x3f
	.zero		1


	//   ....[77]....
        /*09dc*/ 	.word	0x00013df0
        /*09e0*/ 	.word	0x00000009
        /*09e4*/ 	.word	0x00028c50
        /*09e8*/ 	.short	0x010a
        /*09ea*/ 	.byte	0x3f
	.zero		1


	//   ....[78]....
        /*09ec*/ 	.word	0x00013e50
        /*09f0*/ 	.word	0x00000006
        /*09f4*/ 	.word	0x00028c30
        /*09f8*/ 	.short	0x010a
        /*09fa*/ 	.byte	0x3f
	.zero		1


	//   ....[79]....
        /*09fc*/ 	.word	0x00013eb0
        /*0a00*/ 	.word	0x0000000a
        /*0a04*/ 	.word	0x00028c50
        /*0a08*/ 	.short	0x010a
        /*0a0a*/ 	.byte	0x3f
	.zero		1


	//   ....[80]....
        /*0a0c*/ 	.word	0x00013f10
        /*0a10*/ 	.word	0x00000006
        /*0a14*/ 	.word	0x00028c30
        /*0a18*/ 	.short	0x010a
        /*0a1a*/ 	.byte	0x3f
	.zero		1


	//   ....[81]....
        /*0a1c*/ 	.word	0x00013f70
        /*0a20*/ 	.word	0x00000008
        /*0a24*/ 	.word	0x00028c50
        /*0a28*/ 	.short	0x010a
        /*0a2a*/ 	.byte	0x3f
	.zero		1


	//   ....[82]....
        /*0a2c*/ 	.word	0x00013fd0
        /*0a30*/ 	.word	0x00000005
        /*0a34*/ 	.word	0x00028c30
        /*0a38*/ 	.short	0x010a
        /*0a3a*/ 	.byte	0x3f
	.zero		1


	//   ....[83]....
        /*0a3c*/ 	.word	0x00014030
        /*0a40*/ 	.word	0x00000007
        /*0a44*/ 	.word	0x00028c50
        /*0a48*/ 	.short	0x010a
        /*0a4a*/ 	.byte	0x3f
	.zero		1


	//   ....[84]....
        /*0a4c*/ 	.word	0x00014130
        /*0a50*/ 	.word	0x00000019
        /*0a54*/ 	.word	0x00028c40
        /*0a58*/ 	.short	0x010a
        /*0a5a*/ 	.byte	0x3f
	.zero		1


	//   ....[85]....
        /*0a5c*/ 	.word	0x00014a80
        /*0a60*/ 	.word	0x00000011
        /*0a64*/ 	.word	0x00028c20
        /*0a68*/ 	.short	0x010a
        /*0a6a*/ 	.byte	0x3f
	.zero		1


	//   ....[86]....
        /*0a6c*/ 	.word	0x00014ad0
        /*0a70*/ 	.word	0x00000019
        /*0a74*/ 	.word	0x00028c60
        /*0a78*/ 	.short	0x010a
        /*0a7a*/ 	.byte	0x3f
	.zero		1


	//   ....[87]....
        /*0a7c*/ 	.word	0x00015340
        /*0a80*/ 	.word	0x00000008
        /*0a84*/ 	.word	0x00028c40
        /*0a88*/ 	.short	0x010a
        /*0a8a*/ 	.byte	0x3f
	.zero		1


	//   ....[88]....
        /*0a8c*/ 	.word	0x000157c0
        /*0a90*/ 	.word	0x00000008
        /*0a94*/ 	.word	0x00028c60
        /*0a98*/ 	.short	0x010a
        /*0a9a*/ 	.byte	0x3f
	.zero		1


	//   ....[89]....
        /*0a9c*/ 	.word	0x00015ff0
        /*0aa0*/ 	.word	0x00000007
        /*0aa4*/ 	.word	0x00028c20
        /*0aa8*/ 	.short	0x010a
        /*0aaa*/ 	.byte	0x3f
	.zero		1


	//   ....[90]....
        /*0aac*/ 	.word	0x00016190
        /*0ab0*/ 	.word	0x00000005
        /*0ab4*/ 	.word	0x00028c40
        /*0ab8*/ 	.short	0x010a
        /*0aba*/ 	.byte	0x3f
	.zero		1


	//   ....[91]....
        /*0abc*/ 	.word	0x000161e0
        /*0ac0*/ 	.word	0x00000003
        /*0ac4*/ 	.word	0x00028c40
        /*0ac8*/ 	.short	0x010a
        /*0aca*/ 	.byte	0x3f
	.zero		1


	//   ....[92]....
        /*0acc*/ 	.word	0x00016230
        /*0ad0*/ 	.word	0x00000005
        /*0ad4*/ 	.word	0x00028c60
        /*0ad8*/ 	.short	0x010a
        /*0ada*/ 	.byte	0x3f
	.zero		1


	//----- nvinfo : EIATTR_NUM_MBARRIERS
	.align		4
.L_320:
        /*0adc*/ 	.byte	0x03, 0x38
        /*0ade*/ 	.short	0x0016


	//----- nvinfo : EIATTR_EXIT_INSTR_OFFSETS
	.align		4
        /*0ae0*/ 	.byte	0x04, 0x1c
        /*0ae2*/ 	.short	(.L_322 - .L_321)


	//   ....[0]....
.L_321:
        /*0ae4*/ 	.word	0x00000930


	//   ....[1]....
        /*0ae8*/ 	.word	0x0000f970


	//   ....[2]....
        /*0aec*/ 	.word	0x00013c70


	//----- nvinfo : EIATTR_MAX_THREADS
	.align		4
.L_322:
        /*0af0*/ 	.byte	0x04, 0x05
        /*0af2*/ 	.short	(.L_324 - .L_323)
.L_323:
        /*0af4*/ 	.word	0x00000180
        /*0af8*/ 	.word	0x00000001
        /*0afc*/ 	.word	0x00000001


	//----- nvinfo : EIATTR_CRS_STACK_SIZE
	.align		4
.L_324:
        /*0b00*/ 	.byte	0x04, 0x1e
        /*0b02*/ 	.short	(.L_326 - .L_325)
.L_325:
        /*0b04*/ 	.word	0x00000000


	//----- nvinfo : EIATTR_CBANK_PARAM_SIZE
	.align		4
.L_326:
        /*0b08*/ 	.byte	0x03, 0x19
        /*0b0a*/ 	.short	0x0af0


	//----- nvinfo : EIATTR_PARAM_CBANK
	.align		4
        /*0b0c*/ 	.byte	0x04, 0x0a
        /*0b0e*/ 	.short	(.L_328 - .L_327)
	.align		4
.L_327:
        /*0b10*/ 	.word	index@(.nv.constant0._ZN7cutlass13device_kernelIN5flash11enable_sm90INS1_16FlashAttnFwdSm90INS1_25CollectiveMainloopFwdSm90ILi2EN4cute5tupleIJNS5_1CILi1EEES8_S8_EEENS6_IJNS7_ILi64EEESA_SA_EEELi512ENS_6half_tEfNS_4arch4Sm90ELb0ELb1ELb0ELb0ELb1ELb0ELb0ELb0ELb0ELb1ELb0ELb0EEENS1_21CollectiveEpilogueFwdINS6_IJSA_NS7_ILi512EEESA_EEES9_SC_SE_Li256ELb0ELb1ELb0ELb0EEENS1_30DynamicPersistentTileSchedulerILi256ELi128ELb0ELb1ELb1EEEEEEEEEvNT_6ParamsE)
        /*0b14*/ 	.short	0x0210
        /*0b16*/ 	.short	0x0af0


	//----- nvinfo : EIATTR_SW_WAR
	.align		4
.L_328:
        /*0b18*/ 	.byte	0x04, 0x36
        /*0b1a*/ 	.short	(.L_330 - .L_329)
.L_329:
        /*0b1c*/ 	.word	0x00000008
.L_330:


//--------------------- .nv.info._ZN7cutlass13device_kernelIN5flash11enable_sm90INS1_16FlashAttnFwdSm90INS1_25CollectiveMainloopFwdSm90ILi2EN4cute5tupleIJNS5_1CILi1EEES8_S8_EEENS6_IJNS7_ILi64EEESA_SA_EEELi512ENS_6half_tEfNS_4arch4Sm90ELb0ELb1ELb0ELb0ELb1ELb0ELb1ELb0ELb0ELb1ELb0ELb0EEENS1_21CollectiveEpilogueFwdINS6_IJSA_NS7_ILi512EEESA_EEES9_SC_SE_Li256ELb0ELb1ELb0ELb0EEENS1_30DynamicPersistentTileSchedulerILi256ELi128ELb0ELb1ELb1EEEEEEEEEvNT_6ParamsE --------------------------
	.section	.nv.info._ZN7cutlass13device_kernelIN5flash11enable_sm90INS1_16FlashAttnFwdSm90INS1_25CollectiveMainloopFwdSm90ILi2EN4cute5tupleIJNS5_1CILi1EEES8_S8_EEENS6_IJNS7_ILi64EEESA_SA_EEELi512ENS_6half_tEfNS_4arch4Sm90ELb0ELb1ELb0ELb0ELb1ELb0ELb1ELb0ELb0ELb1ELb0ELb0EEENS1_21CollectiveEpilogueFwdINS6_IJSA_NS7_ILi512EEESA_EEES9_SC_SE_Li256ELb0ELb1ELb0ELb0EEENS1_30DynamicPersistentTileSchedulerILi256ELi128ELb0ELb1ELb1EEEEEEEEEvNT_6ParamsE,"",@"SHT_CUDA_INFO"
	.sectionflags	@""
	.align	4


	//----- nvinfo : EIATTR_CUDA_API_VERSION
	.align		4
        /*0000*/ 	.byte	0x04, 0x37
        /*0002*/ 	.short	(.L_332 - .L_331)
.L_331:
        /*0004*/ 	.word	0x00000082


	//----- nvinfo : EIATTR_KPARAM_INFO
	.align		4
.L_332:
        /*0008*/ 	.byte	0x04, 0x17
        /*000a*/ 	.short	(.L_334 - .L_333)
.L_333:
        /*000c*/ 	.word	0x00000000
        /*0010*/ 	.short	0x0000
        /*0012*/ 	.short	0x0070
        /*0014*/ 	.byte	0x00, 0xf0, 0x01, 0x2e


	//----- nvinfo : EIATTR_SPARSE_MMA_MASK
	.align		4
.L_334:
        /*0018*/ 	.byte	0x03, 0x50
        /*001a*/ 	.short	0x0000


	//----- nvinfo : EIATTR_MAXREG_COUNT
	.align		4
        /*001c*/ 	.byte	0x03, 0x1b
        /*001e*/ 	.short	0x00a8


	//----- nvinfo : EIATTR_NUM_BARRIERS
	.align		4
        /*0020*/ 	.byte	0x02, 0x4c
        /*0022*/ 	.byte	0x10
	.zero		1


	//----- nvinfo : EIATTR_EXTERNS
	.align		4
        /*0024*/ 	.byte	0x04, 0x0f
        /*0026*/ 	.short	(.L_336 - .L_335)


	//   ....[0]....
	.align		4
.L_335:
        /*0028*/ 	.word	index@(__assertfail)


	//----- nvinfo : EIATTR_ANNOTATIONS
	.align		4
.L_336:
        /*002c*/ 	.byte	0x04, 0x55
        /*002e*/ 	.short	(.L_338 - .L_337)


	//   ....[0]....
.L_337:
        /* <DEDUP_REMOVED lines=10> */


	//----- nvinfo : EIATTR_MERCURY_ISA_VERSION
	.align		4
.L_338:
        /*00c0*/ 	.byte	0x03, 0x5f
        /*00c2*/ 	.short	0x0101


	//----- nvinfo : EIATTR_INT_WARP_WIDE_INSTR_OFFSETS
	.align		4
        /*00c4*/ 	.byte	0x04, 0x31
        /*00c6*/ 	.short	(.L_340 - .L_339)


	//   ....[0]....
.L_339:
        /*00c8*/ 	.word	0x000000d0


	//   ....[1]....
        /*00cc*/ 	.word	0x000000e0


	//   ....[2]....
        /*00d0*/ 	.word	0x000000f0


	//   ....[3]....
        /*00d4*/ 	.word	0x00000190


	//   ....[4]....
        /*00d8*/ 	.word	0x00014a30


	//   ....[5]....
        /*00dc*/ 	.word	0x00014ac0


	//   ....[6]....
        /*00e0*/ 	.word	0x00018550


	//   ....[7]....
        /*00e4*/ 	.word	0x000185e0


	//----- nvinfo : EIATTR_COOP_GROUP_MASK_REGIDS
	.align		4
.L_340:
        /*00e8*/ 	.byte	0x04, 0x29
        /*00ea*/ 	.short	(.L_342 - .L_341)


	//   ....[0]....
.L_341:
        /*00ec*/ 	.word	0xffffffff


	//   ....[1]....
        /*00f0*/ 	.word	0xffffffff


	//   ....[2]....
        /*00f4*/ 	.word	0xffffffff


	//   ....[3]....
        /*00f8*/ 	.word	0xffffffff


	//   ....[4]....
        /*00fc*/ 	.word	0xffffffff


	//   ....[5]....
        /*0100*/ 	.word	0xffffffff


	//   ....[6]....
        /*0104*/ 	.word	0xffffffff


	//   ....[7]....
        /*0108*/ 	.word	0xffffffff


	//   ....[8]....
        /*010c*/ 	.word	0xffffffff


	//   ....[9]....
        /*0110*/ 	.word	0xffffffff


	//   ....[10]....
        /*0114*/ 	.word	0xffffffff


	//   ....[11]....
        /*0118*/ 	.word	0xffffffff


	//   ....[12]....
        /*011c*/ 	.word	0xffffffff


	//   ....[13]....
        /*0120*/ 	.word	0xffffffff


	//   ....[14]....
        /*0124*/ 	.word	0xffffffff


	//   ....[15]....
        /*0128*/ 	.word	0xffffffff


	//   ....[16]....
        /*012c*/ 	.word	0xffffffff


	//   ....[17]....
        /*0130*/ 	.word	0xffffffff


	//   ....[18]....
        /*0134*/ 	.word	0xffffffff


	//   ....[19]....
        /*0138*/ 	.word	0xffffffff


	//   ....[20]....
        /*013c*/ 	.word	0xffffffff


	//   ....[21]....
        /*0140*/ 	.word	0xffffffff


	//   ....[22]....
        /*0144*/ 	.word	0xffffffff


	//   ....[23]....
        /*0148*/ 	.word	0xffffffff


	//   ....[24]....
        /*014c*/ 	.word	0xffffffff


	//   ....[25]....
        /*0150*/ 	.word	0xffffffff


	//   ....[26]....
        /*0154*/ 	.word	0xffffffff


	//   ....[27]....
        /*0158*/ 	.word	0xffffffff


	//   ....[28]....
        /*015c*/ 	.word	0xffffffff


	//   ....[29]....
        /*0160*/ 	.word	0xffffffff


	//   ....[30]....
        /*0164*/ 	.word	0xffffffff


	//   ....[31]....
        /*0168*/ 	.word	0xffffffff


	//   ....[32]....
        /*016c*/ 	.word	0xffffffff


	//   ....[33]....
        /*0170*/ 	.word	0xffffffff


	//   ....[34]....
        /*0174*/ 	.word	0xffffffff


	//   ....[35]....
        /*0178*/ 	.word	0xffffffff


	//   ....[36]....
        /*017c*/ 	.word	0xffffffff


	//   ....[37]....
        /*0180*/ 	.word	0xffffffff


	//   ....[38]....
        /*0184*/ 	.word	0xffffffff


	//   ....[39]....
        /*0188*/ 	.word	0xffffffff


	//   ....[40]....
        /*018c*/ 	.word	0xffffffff


	//   ....[41]....
        /*0190*/ 	.word	0xffffffff


	//   ....[42]....
        /*0194*/ 	.word	0xffffffff


	//   ....[43]....
        /*0198*/ 	.word	0xffffffff


	//   ....[44]....
        /*019c*/ 	.word	0xffffffff


	//   ....[45]....
        /*01a0*/ 	.word	0xffffffff


	//   ....[46]....
        /*01a4*/ 	.word	0xffffffff


	//   ....[47]....
        /*01a8*/ 	.word	0xffffffff


	//   ....[48]....
        /*01ac*/ 	.word	0xffffffff


	//   ....[49]....
        /*01b0*/ 	.word	0xffffffff


	//   ....[50]....
        /*01b4*/ 	.word	0xffffffff


	//   ....[51]....
        /*01b8*/ 	.word	0xffffffff


	//   ....[52]....
        /*01bc*/ 	.word	0xffffffff


	//   ....[53]....
        /*01c0*/ 	.word	0xffffffff


	//   ....[54]....
        /*01c4*/ 	.word	0xffffffff


	//   ....[55]....
        /*01c8*/ 	.word	0xffffffff


	//   ....[56]....
        /*01cc*/ 	.word	0xffffffff


	//   ....[57]....
        /*01d0*/ 	.word	0xffffffff


	//   ....[58]....
        /*01d4*/ 	.word	0xffffffff


	//   ....[59]....
        /*01d8*/ 	.word	0xffffffff


	//   ....[60]....
        /*01dc*/ 	.word	0xffffffff


	//   ....[61]....
        /*01e0*/ 	.word	0xffffffff


	//   ....[62]....
        /*01e4*/ 	.word	0xffffffff


	//   ....[63]....
        /*01e8*/ 	.word	0xffffffff


	//   ....[64]....
        /*01ec*/ 	.word	0xffffffff


	//   ....[65]....
        /*01f0*/ 	.word	0xffffffff


	//   ....[66]....
        /*01f4*/ 	.word	0xffffffff


	//   ....[67]....
        /*01f8*/ 	.word	0xffffffff


	//   ....[68]....
        /*01fc*/ 	.word	0xffffffff


	//   ....[69]....
        /*0200*/ 	.word	0xffffffff


	//   ....[70]....
        /*0204*/ 	.word	0xffffffff


	//   ....[71]....
        /*0208*/ 	.word	0xffffffff


	//   ....[72]....
        /*020c*/ 	.word	0xffffffff


	//   ....[73]....
        /*0210*/ 	.word	0xffffffff


	//   ....[74]....
        /*0214*/ 	.word	0xffffffff


	//   ....[75]....
        /*0218*/ 	.word	0xffffffff


	//   ....[76]....
        /*021c*/ 	.word	0xffffffff


	//   ....[77]....
        /*0220*/ 	.word	0xffffffff


	//   ....[78]....
        /*0224*/ 	.word	0xffffffff


	//   ....[79]....
        /*0228*/ 	.word	0xffffffff


	//   ....[80]....
        /*022c*/ 	.word	0xffffffff


	//   ....[81]....
        /*0230*/ 	.word	0xffffffff


	//   ....[82]....
        /*0234*/ 	.word	0xffffffff


	//   ....[83]....
        /*0238*/ 	.word	0xffffffff


	//   ....[84]....
        /*023c*/ 	.word	0xffffffff


	//   ....[85]....
        /*0240*/ 	.word	0xffffffff


	//   ....[86]....
        /*0244*/ 	.word	0xffffffff


	//   ....[87]....
        /*0248*/ 	.word	0xffffffff


	//   ....[88]....
        /*024c*/ 	.word	0xffffffff


	//   ....[89]....
        /*0250*/ 	.word	0xffffffff


	//   ....[90]....
        /*0254*/ 	.word	0xffffffff


	//   ....[91]....
        /*0258*/ 	.word	0xffffffff


	//   ....[92]....
        /*025c*/ 	.word	0xffffffff


	//   ....[93]....
        /*0260*/ 	.word	0xffffffff


	//   ....[94]....
        /*0264*/ 	.word	0xffffffff


	//   ....[95]....
        /*0268*/ 	.word	0xffffffff


	//   ....[96]....
        /*026c*/ 	.word	0xffffffff


	//   ....[97]....
        /*0270*/ 	.word	0xffffffff


	//   ....[98]....
        /*0274*/ 	.word	0xffffffff


	//   ....[99]....
        /*0278*/ 	.word	0xffffffff


	//   ....[100]....
        /*027c*/ 	.word	0xffffffff


	//   ....[101]....
        /*0280*/ 	.word	0xffffffff


	//   ....[102]....
        /*0284*/ 	.word	0xffffffff


	//   ....[103]....
        /*0288*/ 	.word	0xffffffff


	//   ....[104]....
        /*028c*/ 	.word	0xffffffff


	//   ....[105]....
        /*0290*/ 	.word	0xffffffff


	//   ....[106]....
        /*0294*/ 	.word	0x0500000f


	//   ....[107]....
        /*0298*/ 	.word	0x0500000f


	//   ....[108]....
        /*029c*/ 	.word	0x0500000f


	//   ....[109]....
        /*02a0*/ 	.word	0x0500000f


	//   ....[110]....
        /*02a4*/ 	.word	0x0500000f


	//   ....[111]....
        /*02a8*/ 	.word	0x0500000f


	//   ....[112]....
        /*02ac*/ 	.word	0x0500000f


	//   ....[113]....
        /*02b0*/ 	.word	0x0500000f


	//   ....[114]....
        /*02b4*/ 	.word	0x0500000f


	//   ....[115]....
        /*02b8*/ 	.word	0x0500000f


	//   ....[116]....
        /*02bc*/ 	.word	0x0500000f


	//   ....[117]....
        /*02c0*/ 	.word	0x0500000f


	//   ....[118]....
        /*02c4*/ 	.word	0x0500000f


	//   ....[119]....
        /*02c8*/ 	.word	0x0500000f


	//   ....[120]....
        /*02cc*/ 	.word	0x0500000f


	//   ....[121]....
        /*02d0*/ 	.word	0x0500000f


	//   ....[122]....
        /*02d4*/ 	.word	0x0500000f


	//   ....[123]....
        /*02d8*/ 	.word	0x0500000f


	//   ....[124]....
        /*02dc*/ 	.word	0x0500000f


	//   ....[125]....
        /*02e0*/ 	.word	0x0500000f


	//   ....[126]....
        /*02e4*/ 	.word	0x0500000f


	//   ....[127]....
        /*02e8*/ 	.word	0x0500000f


	//   ....[128]....
        /*02ec*/ 	.word	0x0500000f


	//   ....[129]....
        /*02f0*/ 	.word	0x0500000f


	//   ....[130]....
        /*02f4*/ 	.word	0x0500000f


	//   ....[131]....
        /*02f8*/ 	.word	0x0500000f


	//   ....[132]....
        /*02fc*/ 	.word	0x0500000f


	//   ....[133]....
        /*0300*/ 	.word	0x0500000f


	//   ....[134]....
        /*0304*/ 	.word	0x0500000f


	//   ....[135]....
        /*0308*/ 	.word	0x0500000f


	//   ....[136]....
        /*030c*/ 	.word	0x0500000f


	//   ....[137]....
        /*0310*/ 	.word	0x0500000f


	//   ....[138]....
        /*0314*/ 	.word	0x0500000f


	//   ....[139]....
        /*0318*/ 	.word	0x0500000f


	//   ....[140]....
        /*031c*/ 	.word	0x0500000f


	//   ....[141]....
        /*0320*/ 	.word	0x0500000f


	//   ....[142]....
        /*0324*/ 	.word	0x0500000f


	//   ....[143]....
        /*0328*/ 	.word	0x0500000f


	//   ....[144]....
        /*032c*/ 	.word	0x0500000f


	//   ....[145]....
        /*0330*/ 	.word	0x0500000f


	//   ....[146]....
        /*0334*/ 	.word	0x0500000f


	//   ....[147]....
        /*0338*/ 	.word	0x0500000f


	//   ....[148]....
        /*033c*/ 	.word	0x0500000f


	//   ....[149]....
        /*0340*/ 	.word	0x0500000f


	//   ....[150]....
        /*0344*/ 	.word	0x0500000f


	//   ....[151]....
        /*0348*/ 	.word	0x0500000f


	//   ....[152]....
        /*034c*/ 	.word	0x0500000f


	//   ....[153]....
        /*0350*/ 	.word	0x0500000f


	//   ....[154]....
        /*0354*/ 	.word	0x0500000f


	//   ....[155]....
        /*0358*/ 	.word	0x0500000f


	//   ....[156]....
        /*035c*/ 	.word	0x0500000f


	//----- nvinfo : EIATTR_COOP_GROUP_INSTR_OFFSETS
	.align		4
.L_342:
        /*0360*/ 	.byte	0x04, 0x28
        /*0362*/ 	.short	(.L_344 - .L_343)


	//   ....[0]....
.L_343:
        /*0364*/ 	.word	0x00000080


	//   ....[1]....
        /*0368*/ 	.word	0x00000090


	//   ....[2]....
        /*036c*/ 	.word	0x000002c0


	//   ....[3]....
        /*0370*/ 	.word	0x00000420


	//   ....[4]....
        /*0374*/ 	.word	0x00000540


	//   ....[5]....
        /*0378*/ 	.word	0x000006a0


	//   ....[6]....
        /*037c*/ 	.word	0x00001b50


	//   ....[7]....
        /*0380*/ 	.word	0x00003b50


	//   ....[8]....
        /*0384*/ 	.word	0x000042b0


	//   ....[9]....
        /*0388*/ 	.word	0x000053b0


	//   ....[10]....
        /*038c*/ 	.word	0x00005610


	//   ....[11]....
        /*0390*/ 	.word	0x00005f10


	//   ....[12]....
        /*0394*/ 	.word	0x00006020


	//   ....[13]....
        /*0398*/ 	.word	0x00006420


	//   ....[14]....
        /*039c*/ 	.word	0x000064e0


	//   ....[15]....
        /*03a0*/ 	.word	0x00006c10


	//   ....[16]....
        /*03a4*/ 	.word	0x00007270


	//   ....[17]....
        /*03a8*/ 	.word	0x00008340


	//   ....[18]....
        /*03ac*/ 	.word	0x00008560


	//   ....[19]....
        /*03b0*/ 	.word	0x00008c70


	//   ....[20]....
        /*03b4*/ 	.word	0x00008d70


	//   ....[21]....
        /*03b8*/ 	.word	0x00009140


	//   ....[22]....
        /*03bc*/ 	.word	0x000091f0


	//   ....[23]....
        /*03c0*/ 	.word	0x0000a250


	//   ....[24]....
        /*03c4*/ 	.word	0x0000a950


	//   ....[25]....
        /*03c8*/ 	.word	0x0000bac0


	//   ....[26]....
        /*03cc*/ 	.word	0x0000baf0


	//   ....[27]....
        /*03d0*/ 	.word	0x0000bdb0


	//   ....[28]....
        /*03d4*/ 	.word	0x0000bf80


	//   ....[29]....
        /*03d8*/ 	.word	0x0000ce10


	//   ....[30]....
        /*03dc*/ 	.word	0x0000d290


	//   ....[31]....
        /*03e0*/ 	.word	0x0000e360


	//   ....[32]....
        /*03e4*/ 	.word	0x0000e580


	//   ....[33]....
        /*03e8*/ 	.word	0x0000ec80


	//   ....[34]....
        /*03ec*/ 	.word	0x0000ed80


	//   ....[35]....
        /*03f0*/ 	.word	0x0000f160


	//   ....[36]....
        /*03f4*/ 	.word	0x0000f210


	//   ....[37]....
        /*03f8*/ 	.word	0x00010240


	//   ....[38]....
        /*03fc*/ 	.word	0x00010310


	//   ....[39]....
        /*0400*/ 	.word	0x00010340


	//   ....[40]....
        /*0404*/ 	.word	0x000103b0


	//   ....[41]....
        /*0408*/ 	.word	0x000103c0


	//   ....[42]....
        /*040c*/ 	.word	0x00011530


	//   ....[43]....
        /*0410*/ 	.word	0x00012110


	//   ....[44]....
        /*0414*/ 	.word	0x00012150


	//   ....[45]....
        /*0418*/ 	.word	0x00012180


	//   ....[46]....
        /*041c*/ 	.word	0x000121a0


	//   ....[47]....
        /*0420*/ 	.word	0x000127b0


	//   ....[48]....
        /*0424*/ 	.word	0x000127d0


	//   ....[49]....
        /*0428*/ 	.word	0x00012a50


	//   ....[50]....
        /*042c*/ 	.word	0x00012a70


	//   ....[51]....
        /*0430*/ 	.word	0x000133e0


	//   ....[52]....
        /*0434*/ 	.word	0x00013410


	//   ....[53]....
        /*0438*/ 	.word	0x00013650


	//   ....[54]....
        /*043c*/ 	.word	0x00013670


	//   ....[55]....
        /*0440*/ 	.word	0x00013950


	//   ....[56]....
        /*0444*/ 	.word	0x000154f0


	//   ....[57]....
        /*0448*/ 	.word	0x00015510


	//   ....[58]....
        /*044c*/ 	.word	0x00015530


	//   ....[59]....
        /*0450*/ 	.word	0x000155a0


	//   ....[60]....
        /*0454*/ 	.word	0x000155d0


	//   ....[61]....
        /*0458*/ 	.word	0x00015640


	//   ....[62]....
        /*045c*/ 	.word	0x00015670


	//   ....[63]....
        /*0460*/ 	.word	0x00015680


	//   ....[64]....
        /*0464*/ 	.word	0x00015d70


	//   ....[65]....
        /*0468*/ 	.word	0x00015da0


	//   ....[66]....
        /*046c*/ 	.word	0x00015dd0


	//   ....[67]....
        /*0470*/ 	.word	0x00015e80


	//   ....[68]....
        /*0474*/ 	.word	0x00015ea0


	//   ....[69]....
        /*0478*/ 	.word	0x00015f30


	//   ....[70]....
        /*047c*/ 	.word	0x00015f50


	//   ....[71]....
        /*0480*/ 	.word	0x00015f60


	//   ....[72]....
        /*0484*/ 	.word	0x000165a0


	//   ....[73]....
        /*0488*/ 	.word	0x000165d0


	//   ....[74]....
        /*048c*/ 	.word	0x000165e0


	//   ....[75]....
        /*0490*/ 	.word	0x00016680


	//   ....[76]....
        /*0494*/ 	.word	0x00016790


	//   ....[77]....
        /*0498*/ 	.word	0x000167a0


	//   ....[78]....
        /*049c*/ 	.word	0x000167b0


	//   ....[79]....
        /*04a0*/ 	.word	0x000168c0


	//   ....[80]....
        /*04a4*/ 	.word	0x00016e70


	//   ....[81]....
        /*04a8*/ 	.word	0x00016ea0


	//   ....[82]....
        /*04ac*/ 	.word	0x00016ed0


	//   ....[83]....
        /*04b0*/ 	.word	0x00016f30


	//   ....[84]....
        /*04b4*/ 	.word	0x00017080


	//   ....[85]....
        /*04b8*/ 	.word	0x000170a0


	//   ....[86]....
        /*04bc*/ 	.word	0x000170b0


	//   ....[87]....
        /*04c0*/ 	.word	0x00017200


	//   ....[88]....
        /*04c4*/ 	.word	0x00017a90


	//   ....[89]....
        /*04c8*/ 	.word	0x00017ab0


	//   ....[90]....
        /*04cc*/ 	.word	0x00017b00


	//   ....[91]....
        /*04d0*/ 	.word	0x00017b10


	//   ....[92]....
        /*04d4*/ 	.word	0x00017b50


	//   ....[93]....
        /*04d8*/ 	.word	0x00017b60


	//   ....[94]....
        /*04dc*/ 	.word	0x00017b70


	//   ....[95]....
        /*04e0*/ 	.word	0x00017bb0


	//   ....[96]....
        /*04e4*/ 	.word	0x00017ed0


	//   ....[97]....
        /*04e8*/ 	.word	0x00017f10


	//   ....[98]....
        /*04ec*/ 	.word	0x00017f30


	//   ....[99]....
        /*04f0*/ 	.word	0x00017fa0


	//   ....[100]....
        /*04f4*/ 	.word	0x00017fc0


	//   ....[101]....
        /*04f8*/ 	.word	0x00017fe0


	//   ....[102]....
        /*04fc*/ 	.word	0x00018070


	//   ....[103]....
        /*0500*/ 	.word	0x00018110


	//   ....[104]....
        /*0504*/ 	.word	0x00018700


	//   ....[105]....
        /*0508*/ 	.word	0x000188e0


	//   ....[106]....
        /*050c*/ 	.word	0x00018f70


	//   ....[107]....
        /*0510*/ 	.word	0x00019050


	//   ....[108]....
        /*0514*/ 	.word	0x000190f0


	//   ....[109]....
        /*0518*/ 	.word	0x00019150


	//   ....[110]....
        /*051c*/ 	.word	0x00019230


	//   ....[111]....
        /*0520*/ 	.word	0x000192a0


	//   ....[112]....
        /*0524*/ 	.word	0x00019380


	//   ....[113]....
        /*0528*/ 	.word	0x000193f0


	//   ....[114]....
        /*052c*/ 	.word	0x000194c0


	//   ....[115]....
        /*0530*/ 	.word	0x00019560


	//   ....[116]....
        /*0534*/ 	.word	0x000195f0


	//   ....[117]....
        /*0538*/ 	.word	0x00019650


	//   ....[118]....
        /*053c*/ 	.word	0x00019750


	//   ....[119]....
        /*0540*/ 	.word	0x000197d0


	//   ....[120]....
        /*0544*/ 	.word	0x000198c0


	//   ....[121]....
        /*0548*/ 	.word	0x00019930


	//   ....[122]....
        /*054c*/ 	.word	0x00019a10


	//   ....[123]....
        /*0550*/ 	.word	0x00019aa0


	//   ....[124]....
        /*0554*/ 	.word	0x00019b40


	//   ....[125]....
        /*0558*/ 	.word	0x00019c60


	//   ....[126]....
        /*055c*/ 	.word	0x00019d50


	//   ....[127]....
        /*0560*/ 	.word	0x00019f00


	//   ....[128]....
        /*0564*/ 	.word	0x00019f50


	//   ....[129]....
        /*0568*/ 	.word	0x0001a060


	//   ....[130]....
        /*056c*/ 	.word	0x0001a140


	//   ....[131]....
        /*0570*/ 	.word	0x0001a2b0


	//   ....[132]....
        /*0574*/ 	.word	0x0001a3b0


	//   ....[133]....
        /*0578*/ 	.word	0x0001a5d0


	//   ....[134]....
        /*057c*/ 	.word	0x0001a620


	//   ....[135]....
        /*0580*/ 	.word	0x0001a7e0


	//   ....[136]....
        /*0584*/ 	.word	0x0001a830


	//   ....[137]....
        /*0588*/ 	.word	0x0001a9f0


	//   ....[138]....
        /*058c*/ 	.word	0x0001aa40


	//   ....[139]....
        /*0590*/ 	.word	0x0001ab20


	//   ....[140]....
        /*0594*/ 	.word	0x0001abc0


	//   ....[141]....
        /*0598*/ 	.word	0x0001ac20


	//   ....[142]....
        /*059c*/ 	.word	0x0001acd0


	//   ....[143]....
        /*05a0*/ 	.word	0x0001ad30


	//   ....[144]....
        /*05a4*/ 	.word	0x0001ade0


	//   ....[145]....
        /*05a8*/ 	.word	0x0001ae40


	//   ....[146]....
        /*05ac*/ 	.word	0x0001aef0


	//   ....[147]....
        /*05b0*/ 	.word	0x0001afe0


	//   ....[148]....
        /*05b4*/ 	.word	0x0001b0c0


	//   ....[149]....
        /*05b8*/ 	.word	0x0001b1a0


	//   ....[150]....
        /*05bc*/ 	.word	0x0001b2b0


	//   ....[151]....
        /*05c0*/ 	.word	0x0001b3d0


	//   ....[152]....
        /*05c4*/ 	.word	0x0001b4b0


	//   ....[153]....
        /*05c8*/ 	.word	0x0001b5c0


	//   ....[154]....
        /*05cc*/ 	.word	0x0001b6a0


	//   ....[155]....
        /*05d0*/ 	.word	0x0001b730


	//   ....[156]....
        /*05d4*/ 	.word	0x0001b850


	//----- nvinfo : EIATTR_REG_RECONFIG
	.align		4
.L_344:
        /*05d8*/ 	.byte	0x01, 0x54
	.zero		2


	//----- nvinfo : EIATTR_SYSCALL_OFFSETS
	.align		4
        /*05dc*/ 	.byte	0x04, 0x46
        /*05de*/ 	.short	(.L_346 - .L_345)


	//   ....[0]....
.L_345:
        /*05e0*/ 	.word	0x00003d20


	//   ....[1]....
        /*05e4*/ 	.word	0x00014c20


	//   ....[2]....
        /*05e8*/ 	.word	0x00014d70


	//   ....[3]....
        /*05ec*/ 	.word	0x00014e60


	//   ....[4]....
        /*05f0*/ 	.word	0x000159a0


	//   ....[5]....
        /*05f4*/ 	.word	0x00016240


	//----- nvinfo : EIATTR_MBARRIER_INSTR_OFFSETS
	.align		4
.L_346:
        /*05f8*/ 	.byte	0x04, 0x39
        /*05fa*/ 	.short	(.L_348 - .L_347)


	//   ....[0]....
.L_347:
        /*05fc*/ 	.word	0x000001a0
        /*0600*/ 	.word	0x000000ff
        /*0604*/ 	.word	0x00038800
        /*0608*/ 	.short	0x0100
        /*060a*/ 	.byte	0x08
	.zero		1


	//   ....[1]....
        /*060c*/ 	.word	0x000001b0
        /*0610*/ 	.word	0x000000ff
        /*0614*/ 	.word	0x00038810
        /*0618*/ 	.short	0x0100
        /*061a*/ 	.byte	0x08
	.zero		1


	//   ....[2]....
        /*061c*/ 	.word	0x000001c0
        /*0620*/ 	.word	0x000000ff
        /*0624*/ 	.word	0x00038820
        /*0628*/ 	.short	0x0100
        /*062a*/ 	.byte	0x08
	.zero		1


	//   ....[3]....
        /*062c*/ 	.word	0x00000270
        /*0630*/ 	.word	0x000000ff
        /*0634*/ 	.word	0x00038830
        /*0638*/ 	.short	0x0100
        /*063a*/ 	.byte	0x06
	.zero		1


	//   ....[4]....
        /*063c*/ 	.word	0x00000280
        /*0640*/ 	.word	0x000000ff
        /*0644*/ 	.word	0x00038840
        /*0648*/ 	.short	0x0100
        /*064a*/ 	.byte	0x06
	.zero		1


	//   ....[5]....
        /*064c*/ 	.word	0x00000290
        /*0650*/ 	.word	0x000000ff
        /*0654*/ 	.word	0x00038838
        /*0658*/ 	.short	0x0100
        /*065a*/ 	.byte	0x06
	.zero		1


	//   ....[6]....
        /*065c*/ 	.word	0x000002a0
        /*0660*/ 	.word	0x000000ff
        /*0664*/ 	.word	0x00038848
        /*0668*/ 	.short	0x0100
        /*066a*/ 	.byte	0x06
	.zero		1


	//   ....[7]....
        /*066c*/ 	.word	0x000003d0
        /*0670*/ 	.word	0x000000ff
        /*0674*/ 	.word	0x00038850
        /*0678*/ 	.short	0x0100
        /*067a*/ 	.byte	0x08
	.zero		1


	//   ....[8]....
        /*067c*/ 	.word	0x000003e0
        /*0680*/ 	.word	0x000000ff
        /*0684*/ 	.word	0x00038860
        /*0688*/ 	.short	0x0100
        /*068a*/ 	.byte	0x08
	.zero		1


	//   ....[9]....
        /*068c*/ 	.word	0x000003f0
        /*0690*/ 	.word	0x000000ff
        /*0694*/ 	.word	0x00038858
        /*0698*/ 	.short	0x0100
        /*069a*/ 	.byte	0x08
	.zero		1


	//   ....[10]....
        /*069c*/ 	.word	0x00000400
        /*06a0*/ 	.word	0x000000ff
        /*06a4*/ 	.word	0x00038868
        /*06a8*/ 	.short	0x0100
        /*06aa*/ 	.byte	0x08
	.zero		1


	//   ....[11]....
        /*06ac*/ 	.word	0x000004f0
        /*06b0*/ 	.word	0x000000ff
        /*06b4*/ 	.word	0x00038870
        /*06b8*/ 	.short	0x0100
        /*06ba*/ 	.byte	0x06
	.zero		1


	//   ....[12]....
        /*06bc*/ 	.word	0x00000500
        /*06c0*/ 	.word	0x000000ff
        /*06c4*/ 	.word	0x00038880
        /*06c8*/ 	.short	0x0100
        /*06ca*/ 	.byte	0x06
	.zero		1


	//   ....[13]....
        /*06cc*/ 	.word	0x00000510
        /*06d0*/ 	.word	0x000000ff
        /*06d4*/ 	.word	0x00038878
        /*06d8*/ 	.short	0x0100
        /*06da*/ 	.byte	0x06
	.zero		1


	//   ....[14]....
        /*06dc*/ 	.word	0x00000520
        /*06e0*/ 	.word	0x000000ff
        /*06e4*/ 	.word	0x00038888
        /*06e8*/ 	.short	0x0100
        /*06ea*/ 	.byte	0x06
	.zero		1


	//   ....[15]....
        /*06ec*/ 	.word	0x00000650
        /*06f0*/ 	.word	0x000000ff
        /*06f4*/ 	.word	0x00038890
        /*06f8*/ 	.short	0x0100
        /*06fa*/ 	.byte	0x08
	.zero		1


	//   ....[16]....
        /*06fc*/ 	.word	0x00000660
        /*0700*/ 	.word	0x000000ff
        /*0704*/ 	.word	0x000388a0
        /*0708*/ 	.short	0x0100
        /*070a*/ 	.byte	0x08
	.zero		1


	//   ....[17]....
        /*070c*/ 	.word	0x00000670
        /*0710*/ 	.word	0x000000ff
        /*0714*/ 	.word	0x00038898
        /*0718*/ 	.short	0x0100
        /*071a*/ 	.byte	0x08
	.zero		1


	//   ....[18]....
        /*071c*/ 	.word	0x00000680
        /*0720*/ 	.word	0x000000ff
        /*0724*/ 	.word	0x000388a8
        /*0728*/ 	.short	0x0100
        /*072a*/ 	.byte	0x08
	.zero		1


	//   ....[19]....
        /*072c*/ 	.word	0x000007b0
        /*0730*/ 	.word	0x000000ff
        /*0734*/ 	.word	0x000388b0
        /*0738*/ 	.short	0x0100
        /*073a*/ 	.byte	0x08
	.zero		1


	//   ....[20]....
        /*073c*/ 	.word	0x000007c0
        /*0740*/ 	.word	0x000000ff
        /*0744*/ 	.word	0x000388c0
        /*0748*/ 	.short	0x0100
        /*074a*/ 	.byte	0x08
	.zero		1


	//   ....[21]....
        /*074c*/ 	.word	0x000007d0
        /*0750*/ 	.word	0x000000ff
        /*0754*/ 	.word	0x000388b8
        /*0758*/ 	.short	0x0100
        /*075a*/ 	.byte	0x08
	.zero		1


	//   ....[22]....
        /*075c*/ 	.word	0x000007e0
        /*0760*/ 	.word	0x000000ff
        /*0764*/ 	.word	0x000388c8
        /*0768*/ 	.short	0x0100
        /*076a*/ 	.byte	0x08
	.zero		1


	//   ....[23]....
        /*076c*/ 	.word	0x00001eb0
        /*0770*/ 	.word	0x000000ff
        /*0774*/ 	.word	0x00000000
        /*0778*/ 	.short	0x0101
        /*077a*/ 	.byte	0x06
	.zero		1


	//   ....[24]....
        /*077c*/ 	.word	0x00002970
        /*0780*/ 	.word	0x000000ff
        /*0784*/ 	.word	0x00000000
        /*0788*/ 	.short	0x0101
        /*078a*/ 	.byte	0x06
	.zero		1


	//   ....[25]....
        /*078c*/ 	.word	0x00003d80
        /*0790*/ 	.word	0x000000ff
        /*0794*/ 	.word	0x00038800
        /*0798*/ 	.short	0x010a
        /*079a*/ 	.byte	0x26
	.zero		1


	//   ....[26]....
        /*079c*/ 	.word	0x00003df0
        /*07a0*/ 	.word	0x00000008
        /*07a4*/ 	.word	0x00038830
        /*07a8*/ 	.short	0x010a
        /*07aa*/ 	.byte	0x3f
	.zero		1


	//   ....[27]....
        /*07ac*/ 	.word	0x00003e30
        /*07b0*/ 	.word	0x00000008
        /*07b4*/ 	.word	0x00038830
        /*07b8*/ 	.short	0x010a
        /*07ba*/ 	.byte	0x3f
	.zero		1


	//   ....[28]....
        /*07bc*/ 	.word	0x000040b0
        /*07c0*/ 	.word	0x000000ff
        /*07c4*/ 	.word	0x00038810
        /*07c8*/ 	.short	0x010a
        /*07ca*/ 	.byte	0x26
	.zero		1


	//   ....[29]....
        /*07cc*/ 	.word	0x000040f0
        /*07d0*/ 	.word	0x00000008
        /*07d4*/ 	.word	0x00038850
        /*07d8*/ 	.short	0x010a
        /*07da*/ 	.byte	0x3f
	.zero		1


	//   ....[30]....
        /*07dc*/ 	.word	0x00004130
        /*07e0*/ 	.word	0x00000008
        /*07e4*/ 	.word	0x00038850
        /*07e8*/ 	.short	0x010a
        /*07ea*/ 	.byte	0x3f
	.zero		1


	//   ....[31]....
        /*07ec*/ 	.word	0x00005340
        /*07f0*/ 	.word	0x000000ff
        /*07f4*/ 	.word	0x00000000
        /*07f8*/ 	.short	0x0101
        /*07fa*/ 	.byte	0x05
	.zero		1


	//   ....[32]....
        /*07fc*/ 	.word	0x00006cd0
        /*0800*/ 	.word	0x000000ff
        /*0804*/ 	.word	0x00000000
        /*0808*/ 	.short	0x0101
        /*080a*/ 	.byte	0x05
	.zero		1


	//   ....[33]....
        /*080c*/ 	.word	0x00006f80
        /*0810*/ 	.word	0x000000ff
        /*0814*/ 	.word	0x00038830
        /*0818*/ 	.short	0x010a
        /*081a*/ 	.byte	0x05
	.zero		1


	//   ....[34]....
        /*081c*/ 	.word	0x00006fc0
        /*0820*/ 	.word	0x000000ff
        /*0824*/ 	.word	0x00038830
        /*0828*/ 	.short	0x010a
        /*082a*/ 	.byte	0x05
	.zero		1


	//   ....[35]....
        /*082c*/ 	.word	0x00007150
        /*0830*/ 	.word	0x000000ff
        /*0834*/ 	.word	0x00038850
        /*0838*/ 	.short	0x010a
        /*083a*/ 	.byte	0x05
	.zero		1


	//   ....[36]....
        /*083c*/ 	.word	0x00007190
        /*0840*/ 	.word	0x000000ff
        /*0844*/ 	.word	0x00038850
        /*0848*/ 	.short	0x010a
        /*084a*/ 	.byte	0x05
	.zero		1


	//   ....[37]....
        /*084c*/ 	.word	0x000082e0
        /*0850*/ 	.word	0x000000ff
        /*0854*/ 	.word	0x00000000
        /*0858*/ 	.short	0x0101
        /*085a*/ 	.byte	0x0a
	.zero		1


	//   ....[38]....
        /*085c*/ 	.word	0x0000a300
        /*0860*/ 	.word	0x000000ff
        /*0864*/ 	.word	0x00000000
        /*0868*/ 	.short	0x0101
        /*086a*/ 	.byte	0x05
	.zero		1


	//   ....[39]....
        /*086c*/ 	.word	0x0000a660
        /*0870*/ 	.word	0x000000ff
        /*0874*/ 	.word	0x00038830
        /*0878*/ 	.short	0x010a
        /*087a*/ 	.byte	0x05
	.zero		1


	//   ....[40]....
        /*087c*/ 	.word	0x0000a6a0
        /*0880*/ 	.word	0x000000ff
        /*0884*/ 	.word	0x00038830
        /*0888*/ 	.short	0x010a
        /*088a*/ 	.byte	0x05
	.zero		1


	//   ....[41]....
        /*088c*/ 	.word	0x0000a830
        /*0890*/ 	.word	0x000000ff
        /*0894*/ 	.word	0x00038850
        /*0898*/ 	.short	0x010a
        /*089a*/ 	.byte	0x05
	.zero		1


	//   ....[42]....
        /*089c*/ 	.word	0x0000a870
        /*08a0*/ 	.word	0x000000ff
        /*08a4*/ 	.word	0x00038850
        /*08a8*/ 	.short	0x010a
        /*08aa*/ 	.byte	0x05
	.zero		1


	//   ....[43]....
        /*08ac*/ 	.word	0x0000b9d0
        /*08b0*/ 	.word	0x000000ff
        /*08b4*/ 	.word	0x00000000
        /*08b8*/ 	.short	0x0101
        /*08ba*/ 	.byte	0x0a
	.zero		1


	//   ....[44]....
        /*08bc*/ 	.word	0x0000cea0
        /*08c0*/ 	.word	0x000000ff
        /*08c4*/ 	.word	0x00000000
        /*08c8*/ 	.short	0x0101
        /*08ca*/ 	.byte	0x05
	.zero		1


	//   ....[45]....
        /*08cc*/ 	.word	0x0000cfa0
        /*08d0*/ 	.word	0x000000ff
        /*08d4*/ 	.word	0x00038830
        /*08d8*/ 	.short	0x010a
        /*08da*/ 	.byte	0x07
	.zero		1


	//   ....[46]....
        /*08dc*/ 	.word	0x0000cfe0
        /*08e0*/ 	.word	0x000000ff
        /*08e4*/ 	.word	0x00038830
        /*08e8*/ 	.short	0x010a
        /*08ea*/ 	.byte	0x07
	.zero		1


	//   ....[47]....
        /*08ec*/ 	.word	0x0000d170
        /*08f0*/ 	.word	0x000000ff
        /*08f4*/ 	.word	0x00038850
        /*08f8*/ 	.short	0x010a
        /*08fa*/ 	.byte	0x07
	.zero		1


	//   ....[48]....
        /*08fc*/ 	.word	0x0000d1b0
        /*0900*/ 	.word	0x000000ff
        /*0904*/ 	.word	0x00038850
        /*0908*/ 	.short	0x010a
        /*090a*/ 	.byte	0x07
	.zero		1


	//   ....[49]....
        /*090c*/ 	.word	0x0000e300
        /*0910*/ 	.word	0x000000ff
        /*0914*/ 	.word	0x00000000
        /*0918*/ 	.short	0x0101
        /*091a*/ 	.byte	0x0a
	.zero		1


	//   ....[50]....
        /*091c*/ 	.word	0x000102f0
        /*0920*/ 	.word	0x000000ff
        /*0924*/ 	.word	0x00000000
        /*0928*/ 	.short	0x0101
        /*092a*/ 	.byte	0x07
	.zero		1


	//   ....[51]....
        /*092c*/ 	.word	0x000127a0
        /*0930*/ 	.word	0x000000ff
        /*0934*/ 	.word	0x00000000
        /*0938*/ 	.short	0x0101
        /*093a*/ 	.byte	0x04
	.zero		1


	//   ....[52]....
        /*093c*/ 	.word	0x00015290
        /*0940*/ 	.word	0x0000001b
        /*0944*/ 	.word	0x00038840
        /*0948*/ 	.short	0x010a
        /*094a*/ 	.byte	0x3f
	.zero		1


	//   ....[53]....
        /*094c*/ 	.word	0x00015770
        /*0950*/ 	.word	0x0000001b
        /*0954*/ 	.word	0x00038830
        /*0958*/ 	.short	0x0107
        /*095a*/ 	.byte	0x3f
	.zero		1


	//   ....[54]....
        /*095c*/ 	.word	0x00015830
        /*0960*/ 	.word	0x0000001b
        /*0964*/ 	.word	0x00038830
        /*0968*/ 	.short	0x0101
        /*096a*/ 	.byte	0x3f
	.zero		1


	//   ....[55]....
        /*096c*/ 	.word	0x00016080
        /*0970*/ 	.word	0x00000011
        /*0974*/ 	.word	0x00038800
        /*0978*/ 	.short	0x0107
        /*097a*/ 	.byte	0x3f
	.zero		1


	//   ....[56]....
        /*097c*/ 	.word	0x00016110
        /*0980*/ 	.word	0x00000011
        /*0984*/ 	.word	0x00038800
        /*0988*/ 	.short	0x0101
        /*098a*/ 	.byte	0x3f
	.zero		1


	//   ....[57]....
        /*098c*/ 	.word	0x00016aa0
        /*0990*/ 	.word	0x00000011
        /*0994*/ 	.word	0x00038810
        /*0998*/ 	.short	0x0107
        /*099a*/ 	.byte	0x3f
	.zero		1


	//   ....[58]....
        /*099c*/ 	.word	0x00016b90
        /*09a0*/ 	.word	0x00000011
        /*09a4*/ 	.word	0x00038810
        /*09a8*/ 	.short	0x0101
        /*09aa*/ 	.byte	0x3f
	.zero		1


	//   ....[59]....
        /*09ac*/ 	.word	0x00016bb0
        /*09b0*/ 	.word	0x00000011
        /*09b4*/ 	.word	0x00038820
        /*09b8*/ 	.short	0x010a
        /*09ba*/ 	.byte	0x3f
	.zero		1


	//   ....[60]....
        /*09bc*/ 	.word	0x00016c40
        /*09c0*/ 	.word	0x0000001b
        /*09c4*/ 	.word	0x00038860
        /*09c8*/ 	.short	0x010a
        /*09ca*/ 	.byte	0x3f
	.zero		1


	//   ....[61]....
        /*09cc*/ 	.word	0x000174c0
        /*09d0*/ 	.word	0x0000001b
        /*09d4*/ 	.word	0x00038850
        /*09d8*/ 	.short	0x0107
        /*09da*/ 	.byte	0x3f
	.zero		1


	//   ....[62]....
        /*09dc*/ 	.word	0x00017590
        /*09e0*/ 	.word	0x0000001b
        /*09e4*/ 	.word	0x00038850
        /*09e8*/ 	.short	0x0101
        /*09ea*/ 	.byte	0x3f
	.zero		1


	//   ....[63]....
        /*09ec*/ 	.word	0x000178f0
        /*09f0*/ 	.word	0x00000008
        /*09f4*/ 	.word	0x00038840
        /*09f8*/ 	.short	0x010a
        /*09fa*/ 	.byte	0x3f
	.zero		1


	//   ....[64]....
        /*09fc*/ 	.word	0x00017c30
        /*0a00*/ 	.word	0x00000008
        /*0a04*/ 	.word	0x00038830
        /*0a08*/ 	.short	0x0107
        /*0a0a*/ 	.byte	0x3f
	.zero		1


	//   ....[65]....
        /*0a0c*/ 	.word	0x00017cf0
        /*0a10*/ 	.word	0x00000008
        /*0a14*/ 	.word	0x00038830
        /*0a18*/ 	.short	0x0101
        /*0a1a*/ 	.byte	0x3f
	.zero		1


	//   ....[66]....
        /*0a1c*/ 	.word	0x00017d20
        /*0a20*/ 	.word	0x00000008
        /*0a24*/ 	.word	0x00038860
        /*0a28*/ 	.short	0x010a
        /*0a2a*/ 	.byte	0x3f
	.zero		1


	//   ....[67]....
        /*0a2c*/ 	.word	0x000183c0
        /*0a30*/ 	.word	0x00000008
        /*0a34*/ 	.word	0x00038850
        /*0a38*/ 	.short	0x0107
        /*0a3a*/ 	.byte	0x3f
	.zero		1


	//   ....[68]....
        /*0a3c*/ 	.word	0x00018480
        /*0a40*/ 	.word	0x00000008
        /*0a44*/ 	.word	0x00038850
        /*0a48*/ 	.short	0x0101
        /*0a4a*/ 	.byte	0x3f
	.zero		1


	//   ....[69]....
        /*0a4c*/ 	.word	0x00018860
        /*0a50*/ 	.word	0x00000005
        /*0a54*/ 	.word	0x00038820
        /*0a58*/ 	.short	0x010a
        /*0a5a*/ 	.byte	0x3f
	.zero		1


	//   ....[70]....
        /*0a5c*/ 	.word	0x000189d0
        /*0a60*/ 	.word	0x00000003
        /*0a64*/ 	.word	0x00038840
        /*0a68*/ 	.short	0x010a
        /*0a6a*/ 	.byte	0x3f
	.zero		1


	//   ....[71]....
        /*0a6c*/ 	.word	0x00018a70
        /*0a70*/ 	.word	0x00000005
        /*0a74*/ 	.word	0x00038840
        /*0a78*/ 	.short	0x010a
        /*0a7a*/ 	.byte	0x3f
	.zero		1


	//   ....[72]....
        /*0a7c*/ 	.word	0x00018ab0
        /*0a80*/ 	.word	0x00000003
        /*0a84*/ 	.word	0x00038860
        /*0a88*/ 	.short	0x010a
        /*0a8a*/ 	.byte	0x3f
	.zero		1


	//   ....[73]....
        /*0a8c*/ 	.word	0x00018af0
        /*0a90*/ 	.word	0x00000005
        /*0a94*/ 	.word	0x00038860
        /*0a98*/ 	.short	0x010a
        /*0a9a*/ 	.byte	0x3f
	.zero		1


	//   ....[74]....
        /*0a9c*/ 	.word	0x00018b60
        /*0aa0*/ 	.word	0x00000003
        /*0aa4*/ 	.word	0x00038800
        /*0aa8*/ 	.short	0x010a
        /*0aaa*/ 	.byte	0x3f
	.zero		1


	//   ....[75]....
        /*0aac*/ 	.word	0x00018bb0
        /*0ab0*/ 	.word	0x00000008
        /*0ab4*/ 	.word	0x00038830
        /*0ab8*/ 	.short	0x010a
        /*0aba*/ 	.byte	0x3f
	.zero		1


	//   ....[76]....
        /*0abc*/ 	.word	0x00018c10
        /*0ac0*/ 	.word	0x00000005
        /*0ac4*/ 	.word	0x00038810
        /*0ac8*/ 	.short	0x010a
        /*0aca*/ 	.byte	0x3f
	.zero		1


	//   ....[77]....
        /*0acc*/ 	.word	0x00018c60
        /*0ad0*/ 	.word	0x00000008
        /*0ad4*/ 	.word	0x00038850
        /*0ad8*/ 	.short	0x010a
        /*0ada*/ 	.byte	0x3f
	.zero		1


	//   ....[78]....
        /*0adc*/ 	.word	0x00018cc0
        /*0ae0*/ 	.word	0x00000006
        /*0ae4*/ 	.word	0x00038830
        /*0ae8*/ 	.short	0x010a
        /*0aea*/ 	.byte	0x3f
	.zero		1


	//   ....[79]....
        /*0aec*/ 	.word	0x00018d20
        /*0af0*/ 	.word	0x00000006
        /*0af4*/ 	.word	0x00038850
        /*0af8*/ 	.short	0x010a
        /*0afa*/ 	.byte	0x3f
	.zero		1


	//   ....[80]....
        /*0afc*/ 	.word	0x00018d80
        /*0b00*/ 	.word	0x0000000a
        /*0b04*/ 	.word	0x00038830
        /*0b08*/ 	.short	0x010a
        /*0b0a*/ 	.byte	0x3f
	.zero		1


	//   ....[81]....
        /*0b0c*/ 	.word	0x00018de0
        /*0b10*/ 	.word	0x0000000a
        /*0b14*/ 	.word	0x00038850
        /*0b18*/ 	.short	0x010a
        /*0b1a*/ 	.byte	0x3f
	.zero		1


	//   ....[82]....
        /*0b1c*/ 	.word	0x00018e40
        /*0b20*/ 	.word	0x00000006
        /*0b24*/ 	.word	0x00038830
        /*0b28*/ 	.short	0x010a
        /*0b2a*/ 	.byte	0x3f
	.zero		1


	//   ....[83]....
        /*0b2c*/ 	.word	0x00018ea0
        /*0b30*/ 	.word	0x00000006
        /*0b34*/ 	.word	0x00038850
        /*0b38*/ 	.short	0x010a
        /*0b3a*/ 	.byte	0x3f
	.zero		1


	//   ....[84]....
        /*0b3c*/ 	.word	0x00018fa0
        /*0b40*/ 	.word	0x0000001b
        /*0b44*/ 	.word	0x00038840
        /*0b48*/ 	.short	0x010a
        /*0b4a*/ 	.byte	0x3f
	.zero		1


	//   ....[85]....
        /*0b4c*/ 	.word	0x0001a1b0
        /*0b50*/ 	.word	0x00000011
        /*0b54*/ 	.word	0x00038820
        /*0b58*/ 	.short	0x010a
        /*0b5a*/ 	.byte	0x3f
	.zero		1


	//   ....[86]....
        /*0b5c*/ 	.word	0x0001a200
        /*0b60*/ 	.word	0x0000001b
        /*0b64*/ 	.word	0x00038860
        /*0b68*/ 	.short	0x010a
        /*0b6a*/ 	.byte	0x3f
	.zero		1


	//   ....[87]....
        /*0b6c*/ 	.word	0x0001aa70
        /*0b70*/ 	.word	0x00000008
        /*0b74*/ 	.word	0x00038840
        /*0b78*/ 	.short	0x010a
        /*0b7a*/ 	.byte	0x3f
	.zero		1


	//   ....[88]....
        /*0b7c*/ 	.word	0x0001af30
        /*0b80*/ 	.word	0x00000008
        /*0b84*/ 	.word	0x00038860
        /*0b88*/ 	.short	0x010a
        /*0b8a*/ 	.byte	0x3f
	.zero		1


	//   ....[89]....
        /*0b8c*/ 	.word	0x0001b770
        /*0b90*/ 	.word	0x00000005
        /*0b94*/ 	.word	0x00038820
        /*0b98*/ 	.short	0x010a
        /*0b9a*/ 	.byte	0x3f
	.zero		1


	//   ....[90]....
        /*0b9c*/ 	.word	0x0001b910
        /*0ba0*/ 	.word	0x00000003
        /*0ba4*/ 	.word	0x00038840
        /*0ba8*/ 	.short	0x010a
        /*0baa*/ 	.byte	0x3f
	.zero		1


	//   ....[91]....
        /*0bac*/ 	.word	0x0001b960
        /*0bb0*/ 	.word	0x00000005
        /*0bb4*/ 	.word	0x00038840
        /*0bb8*/ 	.short	0x010a
        /*0bba*/ 	.byte	0x3f
	.zero		1


	//   ....[92]....
        /*0bbc*/ 	.word	0x0001b9b0
        /*0bc0*/ 	.word	0x00000003
        /*0bc4*/ 	.word	0x00038860
        /*0bc8*/ 	.short	0x010a
        /*0bca*/ 	.byte	0x3f
	.zero		1


	//----- nvinfo : EIATTR_NUM_MBARRIERS
	.align		4
.L_348:
        /*0bcc*/ 	.byte	0x03, 0x38
        /*0bce*/ 	.short	0x0017


	//----- nvinfo : EIATTR_EXIT_INSTR_OFFSETS
	.align		4
        /*0bd0*/ 	.byte	0x04, 0x1c
        /*0bd2*/ 	.short	(.L_350 - .L_349)


	//   ....[0]....
.L_349:
        /*0bd4*/ 	.word	0x00000940


	//   ....[1]....
        /*0bd8*/ 	.word	0x000138c0


	//   ....[2]....
        /*0bdc*/ 	.word	0x00018b40


	//----- nvinfo : EIATTR_MAX_THREADS
	.align		4
.L_350:
        /*0be0*/ 	.byte	0x04, 0x05
        /*0be2*/ 	.short	(.L_352 - .L_351)
.L_351:
        /*0be4*/ 	.word	0x00000180
        /*0be8*/ 	.word	0x00000001
        /*0bec*/ 	.word	0x00000001


	//----- nvinfo : EIATTR_CRS_STACK_SIZE
	.align		4
.L_352:
        /*0bf0*/ 	.byte	0x04, 0x1e
        /*0bf2*/ 	.short	(.L_354 - .L_353)
.L_353:
        /*0bf4*/ 	.word	0x00000000


	//----- nvinfo : EIATTR_CBANK_PARAM_SIZE
	.align		4
.L_354:
        /*0bf8*/ 	.byte	0x03, 0x19
        /*0bfa*/ 	.short	0x0bf0


	//----- nvinfo : EIATTR_PARAM_CBANK
	.align		4
        /*0bfc*/ 	.byte	0x04, 0x0a
        /*0bfe*/ 	.short	(.L_356 - .L_355)
	.align		4
.L_355:
        /*0c00*/ 	.word	index@(.nv.constant0._ZN7cutlass13device_kernelIN5flash11enable_sm90INS1_16FlashAttnFwdSm90INS1_25CollectiveMainloopFwdSm90ILi2EN4cute5tupleIJNS5_1CILi1EEES8_S8_EEENS6_IJNS7_ILi64EEESA_SA_EEELi512ENS_6half_tEfNS_4arch4Sm90ELb0ELb1ELb0ELb0ELb1ELb0ELb1ELb0ELb0ELb1ELb0ELb0EEENS1_21CollectiveEpilogueFwdINS6_IJSA_NS7_ILi512EEESA_EEES9_SC_SE_Li256ELb0ELb1ELb0ELb0EEENS1_30DynamicPersistentTileSchedulerILi256ELi128ELb0ELb1ELb1EEEEEEEEEvNT_6ParamsE)
        /*0c04*/ 	.short	0x0210
        /*0c06*/ 	.short	0x0bf0


	//----- nvinfo : EIATTR_SW_WAR
	.align		4
.L_356:
        /*0c08*/ 	.byte	0x04, 0x36
        /*0c0a*/ 	.short	(.L_358 - .L_357)
.L_357:
        /*0c0c*/ 	.word	0x00000008
.L_358:


//--------------------- .nv.info._ZN7cutlass13device_kernelIN5flash11enable_sm90INS1_16FlashAttnFwdSm90INS1_25CollectiveMainloopFwdSm90ILi2EN4cute5tupleIJNS5_1CILi1EEES8_S8_EEENS6_IJNS7_ILi64EEESA_SA_EEELi512ENS_6half_tEfNS_4arch4Sm90ELb0ELb1ELb0ELb1ELb1ELb0ELb0ELb0ELb0ELb1ELb0ELb0EEENS1_21CollectiveEpilogueFwdINS6_IJSA_NS7_ILi512EEESA_EEES9_SC_SE_Li256ELb1ELb1ELb0ELb0EEENS1_36VarlenDynamicPersistentTileSchedulerILi64ELi64ELi256ELi128ELb0ELb1ELb1ELb1ELb0ELb1EEEEEEEEEvNT_6ParamsE --------------------------
	.section	.nv.info._ZN7cutlass13device_kernelIN5flash11enable_sm90INS1_16FlashAttnFwdSm90INS1_25CollectiveMainloopFwdSm90ILi2EN4cute5tupleIJNS5_1CILi1EEES8_S8_EEENS6_IJNS7_ILi64EEESA_SA_EEELi512ENS_6half_tEfNS_4arch4Sm90ELb0ELb1ELb0ELb1ELb1ELb0ELb0ELb0ELb0ELb1ELb0ELb0EEENS1_21CollectiveEpilogueFwdINS6_IJSA_NS7_ILi512EEESA_EEES9_SC_SE_Li256ELb1ELb1ELb0ELb0EEENS1_36VarlenDynamicPersistentTileSchedulerILi64ELi64ELi256ELi128ELb0ELb1ELb1ELb1ELb0ELb1EEEEEEEEEvNT_6ParamsE,"",@"SHT_CUDA_INFO"
	.sectionflags	@""
	.align	4


	//----- nvinfo : EIATTR_CUDA_API_VERSION
	.align		4
        /*0000*/ 	.byte	0x04, 0x37
        /*0002*/ 	.short	(.L_360 - .L_359)
.L_359:
        /*0004*/ 	.word	0x00000082


	//----- nvinfo : EIATTR_KPARAM_INFO
	.align		4
.L_360:
        /*0008*/ 	.byte	0x04, 0x17
        /*000a*/ 	.short	(.L_362 - .L_361)
.L_361:
        /*000c*/ 	.word	0x00000000
        /*0010*/ 	.short	0x0000
        /*0012*/ 	.short	0x0070
        /*0014*/ 	.byte	0x00, 0xf0, 0x01, 0x2a


	//----- nvinfo : EIATTR_SPARSE_MMA_MASK
	.align		4
.L_362:
        /*0018*/ 	.byte	0x03, 0x50
        /*001a*/ 	.short	0x0000


	//----- nvinfo : EIATTR_MAXREG_COUNT
	.align		4
        /*001c*/ 	.byte	0x03, 0x1b
        /*001e*/ 	.short	0x00a8


	//----- nvinfo : EIATTR_NUM_BARRIERS
	.align		4
        /*0020*/ 	.byte	0x02, 0x4c
        /*0022*/ 	.byte	0x10
	.zero		1


	//----- nvinfo : EIATTR_EXTERNS
	.align		4
        /*0024*/ 	.byte	0x04, 0x0f
        /*0026*/ 	.short	(.L_364 - .L_363)


	//   ....[0]....
	.align		4
.L_363:
        /*0028*/ 	.word	index@(__assertfail)


	//----- nvinfo : EIATTR_ANNOTATIONS
	.align		4
.L_364:
        /*002c*/ 	.byte	0x04, 0x55
        /*002e*/ 	.short	(.L_366 - .L_365)


	//   ....[0]....
.L_365:
        /* <DEDUP_REMOVED lines=10> */


	//----- nvinfo : EIATTR_MERCURY_ISA_VERSION
	.align		4
.L_366:
        /*00b8*/ 	.byte	0x03, 0x5f
        /*00ba*/ 	.short	0x0101


	//----- nvinfo : EIATTR_UNUSED_LOAD_BYTE_OFFSET
	.align		4
        /*00bc*/ 	.byte	0x04, 0x44
        /*00be*/ 	.short	(.L_368 - .L_367)


	//   ....[0]....
.L_367:
        /*00c0*/ 	.word	0x00000940
        /*00c4*/ 	.word	0x0000fff0


	//   ....[1]....
        /*00c8*/ 	.word	0x0000cf30
        /*00cc*/ 	.word	0x0000fff0


	//----- nvinfo : EIATTR_INT_WARP_WIDE_INSTR_OFFSETS
	.align		4
.L_368:
        /*00d0*/ 	.byte	0x04, 0x31
        /*00d2*/ 	.short	(.L_370 - .L_369)


	//   ....[0]....
.L_369:
        /*00d4*/ 	.word	0x000000c0


	//   ....[1]....
        /*00d8*/ 	.word	0x000000d0


	//   ....[2]....
        /*00dc*/ 	.word	0x00000170


	//   ....[3]....
        /*00e0*/ 	.word	0x00011480


	//   ....[4]....
        /*00e4*/ 	.word	0x00011510


	//   ....[5]....
        /*00e8*/ 	.word	0x000149d0


	//   ....[6]....
        /*00ec*/ 	.word	0x00014a60


	//----- nvinfo : EIATTR_COOP_GROUP_MASK_REGIDS
	.align		4
.L_370:
        /*00f0*/ 	.byte	0x04, 0x29
        /*00f2*/ 	.short	(.L_372 - .L_371)


	//   ....[0]....
.L_371:
        /*00f4*/ 	.word	0xffffffff


	//   ....[1]....
        /*00f8*/ 	.word	0xffffffff


	//   ....[2]....
        /*00fc*/ 	.word	0xffffffff


	//   ....[3]....
        /*0100*/ 	.word	0xffffffff


	//   ....[4]....
        /*0104*/ 	.word	0xffffffff


	//   ....[5]....
        /*0108*/ 	.word	0xffffffff


	//   ....[6]....
        /*010c*/ 	.word	0xffffffff


	//   ....[7]....
        /*0110*/ 	.word	0xffffffff


	//   ....[8]....
        /*0114*/ 	.word	0xffffffff


	//   ....[9]....
        /*0118*/ 	.word	0xffffffff


	//   ....[10]....
        /*011c*/ 	.word	0xffffffff


	//   ....[11]....
        /*0120*/ 	.word	0xffffffff


	//   ....[12]....
        /*0124*/ 	.word	0xffffffff


	//   ....[13]....
        /*0128*/ 	.word	0xffffffff


	//   ....[14]....
        /*012c*/ 	.word	0xffffffff


	//   ....[15]....
        /*0130*/ 	.word	0xffffffff


	//   ....[16]....
        /*0134*/ 	.word	0xffffffff


	//   ....[17]....
        /*0138*/ 	.word	0xffffffff


	//   ....[18]....
        /*013c*/ 	.word	0xffffffff


	//   ....[19]....
        /*0140*/ 	.word	0xffffffff


	//   ....[20]....
        /*0144*/ 	.word	0xffffffff


	//   ....[21]....
        /*0148*/ 	.word	0xffffffff


	//   ....[22]....
        /*014c*/ 	.word	0xffffffff


	//   ....[23]....
        /*0150*/ 	.word	0xffffffff


	//   ....[24]....
        /*0154*/ 	.word	0xffffffff


	//   ....[25]....
        /*0158*/ 	.word	0xffffffff


	//   ....[26]....
        /*015c*/ 	.word	0xffffffff


	//   ....[27]....
        /*0160*/ 	.word	0xffffffff


	//   ....[28]....
        /*0164*/ 	.word	0xffffffff


	//   ....[29]....
        /*0168*/ 	.word	0xffffffff


	//   ....[30]....
        /*016c*/ 	.word	0xffffffff


	//   ....[31]....
        /*0170*/ 	.word	0xffffffff


	//   ....[32]....
        /*0174*/ 	.word	0xffffffff


	//   ....[33]....
        /*0178*/ 	.word	0xffffffff


	//   ....[34]....
        /*017c*/ 	.word	0xffffffff


	//   ....[35]....
        /*0180*/ 	.word	0xffffffff


	//   ....[36]....
        /*0184*/ 	.word	0xffffffff


	//   ....[37]....
        /*0188*/ 	.word	0xffffffff


	//   ....[38]....
        /*018c*/ 	.word	0xffffffff


	//   ....[39]....
        /*0190*/ 	.word	0xffffffff


	//   ....[40]....
        /*0194*/ 	.word	0xffffffff


	//   ....[41]....
        /*0198*/ 	.word	0xffffffff


	//   ....[42]....
        /*019c*/ 	.word	0xffffffff


	//   ....[43]....
        /*01a0*/ 	.word	0xffffffff


	//   ....[44]....
        /*01a4*/ 	.word	0xffffffff


	//   ....[45]....
        /*01a8*/ 	.word	0xffffffff


	//   ....[46]....
        /*01ac*/ 	.word	0xffffffff


	//   ....[47]....
        /*01b0*/ 	.word	0xffffffff


	//   ....[48]....
        /*01b4*/ 	.word	0xffffffff


	//   ....[49]....
        /*01b8*/ 	.word	0xffffffff


	//   ....[50]....
        /*01bc*/ 	.word	0xffffffff


	//   ....[51]....
        /*01c0*/ 	.word	0xffffffff


	//   ....[52]....
        /*01c4*/ 	.word	0xffffffff


	//   ....[53]....
        /*01c8*/ 	.word	0xffffffff


	//   ....[54]....
        /*01cc*/ 	.word	0xffffffff


	//   ....[55]....
        /*01d0*/ 	.word	0xffffffff


	//   ....[56]....
        /*01d4*/ 	.word	0xffffffff


	//   ....[57]....
        /*01d8*/ 	.word	0xffffffff


	//   ....[58]....
        /*01dc*/ 	.word	0xffffffff


	//   ....[59]....
        /*01e0*/ 	.word	0xffffffff


	//   ....[60]....
        /*01e4*/ 	.word	0xffffffff


	//   ....[61]....
        /*01e8*/ 	.word	0xffffffff


	//   ....[62]....
        /*01ec*/ 	.word	0xffffffff


	//   ....[63]....
        /*01f0*/ 	.word	0xffffffff


	//   ....[64]....
        /*01f4*/ 	.word	0xffffffff


	//   ....[65]....
        /*01f8*/ 	.word	0xffffffff


	//   ....[66]....
        /*01fc*/ 	.word	0xffffffff


	//   ....[67]....
        /*0200*/ 	.word	0xffffffff


	//   ....[68]....
        /*0204*/ 	.word	0xffffffff


	//   ....[69]....
        /*0208*/ 	.word	0xffffffff


	//   ....[70]....
        /*020c*/ 	.word	0xffffffff


	//   ....[71]....
        /*0210*/ 	.word	0xffffffff


	//   ....[72]....
        /*0214*/ 	.word	0xffffffff


	//   ....[73]....
        /*0218*/ 	.word	0xffffffff


	//   ....[74]....
        /*021c*/ 	.word	0xffffffff


	//   ....[75]....
        /*0220*/ 	.word	0xffffffff


	//   ....[76]....
        /*0224*/ 	.word	0xffffffff


	//   ....[77]....
        /*0228*/ 	.word	0xffffffff


	//   ....[78]....
        /*022c*/ 	.word	0xffffffff


	//   ....[79]....
        /*0230*/ 	.word	0xffffffff


	//   ....[80]....
        /*0234*/ 	.word	0xffffffff


	//   ....[81]....
        /*0238*/ 	.word	0xffffffff


	//   ....[82]....
        /*023c*/ 	.word	0xffffffff


	//   ....[83]....
        /*0240*/ 	.word	0xffffffff


	//   ....[84]....
        /*0244*/ 	.word	0xffffffff


	//   ....[85]....
        /*0248*/ 	.word	0xffffffff


	//   ....[86]....
        /*024c*/ 	.word	0xffffffff


	//   ....[87]....
        /*0250*/ 	.word	0xffffffff


	//   ....[88]....
        /*0254*/ 	.word	0xffffffff


	//   ....[89]....
        /*0258*/ 	.word	0xffffffff


	//   ....[90]....
        /*025c*/ 	.word	0xffffffff


	//   ....[91]....
        /*0260*/ 	.word	0xffffffff


	//   ....[92]....
        /*0264*/ 	.word	0xffffffff


	//   ....[93]....
        /*0268*/ 	.word	0xffffffff


	//   ....[94]....
        /*026c*/ 	.word	0xffffffff


	//   ....[95]....
        /*0270*/ 	.word	0xffffffff


	//   ....[96]....
        /*0274*/ 	.word	0xffffffff


	//   ....[97]....
        /*0278*/ 	.word	0xffffffff


	//   ....[98]....
        /*027c*/ 	.word	0xffffffff


	//   ....[99]....
        /*0280*/ 	.word	0xffffffff


	//   ....[100]....
        /*0284*/ 	.word	0xffffffff


	//   ....[101]....
        /*0288*/ 	.word	0xffffffff


	//   ....[102]....
        /*028c*/ 	.word	0xffffffff


	//   ....[103]....
        /*0290*/ 	.word	0xffffffff


	//   ....[104]....
        /*0294*/ 	.word	0xffffffff


	//   ....[105]....
        /*0298*/ 	.word	0xffffffff


	//   ....[106]....
        /*029c*/ 	.word	0xffffffff


	//   ....[107]....
        /*02a0*/ 	.word	0xffffffff


	//   ....[108]....
        /*02a4*/ 	.word	0xffffffff


	//   ....[109]....
        /*02a8*/ 	.word	0xffffffff


	//   ....[110]....
        /*02ac*/ 	.word	0xffffffff


	//   ....[111]....
        /*02b0*/ 	.word	0xffffffff


	//   ....[112]....
        /*02b4*/ 	.word	0xffffffff


	//   ....[113]....
        /*02b8*/ 	.word	0xffffffff


	//   ....[114]....
        /*02bc*/ 	.word	0xffffffff


	//   ....[115]....
        /*02c0*/ 	.word	0xffffffff


	//   ....[116]....
        /*02c4*/ 	.word	0xffffffff


	//   ....[117]....
        /*02c8*/ 	.word	0xffffffff


	//   ....[118]....
        /*02cc*/ 	.word	0xffffffff


	//   ....[119]....
        /*02d0*/ 	.word	0xffffffff


	//   ....[120]....
        /*02d4*/ 	.word	0xffffffff


	//   ....[121]....
        /*02d8*/ 	.word	0xffffffff


	//   ....[122]....
        /*02dc*/ 	.word	0xffffffff


	//   ....[123]....
        /*02e0*/ 	.word	0xffffffff


	//   ....[124]....
        /*02e4*/ 	.word	0xffffffff


	//   ....[125]....
        /*02e8*/ 	.word	0x0500000f


	//   ....[126]....
        /*02ec*/ 	.word	0x0500000f


	//   ....[127]....
        /*02f0*/ 	.word	0x0500000f


	//   ....[128]....
        /*02f4*/ 	.word	0x0500000f


	//   ....[129]....
        /*02f8*/ 	.word	0x0500000f


	//   ....[130]....
        /*02fc*/ 	.word	0x0500000f


	//   ....[131]....
        /*0300*/ 	.word	0x0500000f


	//   ....[132]....
        /*0304*/ 	.word	0x0500000f


	//   ....[133]....
        /*0308*/ 	.word	0x0500000f


	//   ....[134]....
        /*030c*/ 	.word	0x0500000f


	//   ....[135]....
        /*0310*/ 	.word	0x0500000f


	//   ....[136]....
        /*0314*/ 	.word	0x0500000f


	//   ....[137]....
        /*0318*/ 	.word	0x0500000f


	//   ....[138]....
        /*031c*/ 	.word	0x0500000f


	//   ....[139]....
        /*0320*/ 	.word	0x0500000f


	//   ....[140]....
        /*0324*/ 	.word	0x0500000f


	//   ....[141]....
        /*0328*/ 	.word	0x0500000f


	//   ....[142]....
        /*032c*/ 	.word	0x0500000f


	//   ....[143]....
        /*0330*/ 	.word	0x0500000f


	//   ....[144]....
        /*0334*/ 	.word	0x0500000f


	//   ....[145]....
        /*0338*/ 	.word	0x0500000f


	//   ....[146]....
        /*033c*/ 	.word	0x0500000f


	//   ....[147]....
        /*0340*/ 	.word	0x0500000f


	//   ....[148]....
        /*0344*/ 	.word	0x0500000f


	//   ....[149]....
        /*0348*/ 	.word	0x0500000f


	//   ....[150]....
        /*034c*/ 	.word	0x0500000f


	//   ....[151]....
        /*0350*/ 	.word	0x0500000f


	//   ....[152]....
        /*0354*/ 	.word	0x0500000f


	//   ....[153]....
        /*0358*/ 	.word	0x0500000f


	//   ....[154]....
        /*035c*/ 	.word	0x0500000f


	//   ....[155]....
        /*0360*/ 	.word	0x0500000f


	//   ....[156]....
        /*0364*/ 	.word	0x0500000f


	//   ....[157]....
        /*0368*/ 	.word	0x0500000f


	//   ....[158]....
        /*036c*/ 	.word	0x0500000f


	//   ....[159]....
        /*0370*/ 	.word	0x0500000f


	//   ....[160]....
        /*0374*/ 	.word	0x0500000f


	//   ....[161]....
        /*0378*/ 	.word	0x0500000f


	//   ....[162]....
        /*037c*/ 	.word	0x0500000f


	//   ....[163]....
        /*0380*/ 	.word	0x0500000f


	//   ....[164]....
        /*0384*/ 	.word	0x0500000f


	//   ....[165]....
        /*0388*/ 	.word	0x0500000f


	//   ....[166]....
        /*038c*/ 	.word	0x0500000f


	//   ....[167]....
        /*0390*/ 	.word	0x0500000f


	//   ....[168]....
        /*0394*/ 	.word	0x0500000f


	//   ....[169]....
        /*0398*/ 	.word	0x0500000f


	//   ....[170]....
        /*039c*/ 	.word	0x0500000f


	//   ....[171]....
        /*03a0*/ 	.word	0x0500000f


	//   ....[172]....
        /*03a4*/ 	.word	0x0500000f


	//   ....[173]....
        /*03a8*/ 	.word	0x0500000f


	//   ....[174]....
        /*03ac*/ 	.word	0x0500000f


	//   ....[175]....
        /*03b0*/ 	.word	0x0500000f


	//   ....[176]....
        /*03b4*/ 	.word	0x0500000f


	//   ....[177]....
        /*03b8*/ 	.word	0x0500000f


	//   ....[178]....
        /*03bc*/ 	.word	0x0500000f


	//   ....[179]....
        /*03c0*/ 	.word	0x0500000f


	//   ....[180]....
        /*03c4*/ 	.word	0x0500000f


	//   ....[181]....
        /*03c8*/ 	.word	0x0500000f


	//   ....[182]....
        /*03cc*/ 	.word	0x0500000f


	//   ....[183]....
        /*03d0*/ 	.word	0x0500000f


	//----- nvinfo : EIATTR_COOP_GROUP_INSTR_OFFSETS
	.align		4
.L_372:
        /*03d4*/ 	.byte	0x04, 0x28
        /*03d6*/ 	.short	(.L_374 - .L_373)


	//   ....[0]....
.L_373:
        /*03d8*/ 	.word	0x00000070


	//   ....[1]....
        /*03dc*/ 	.word	0x000000b0


	//   ....[2]....
        /*03e0*/ 	.word	0x00000290


	//   ....[3]....
        /*03e4*/ 	.word	0x000003f0


	//   ....[4]....
        /*03e8*/ 	.word	0x00000510


	//   ....[5]....
        /*03ec*/ 	.word	0x00000670


	//   ....[6]....
        /*03f0*/ 	.word	0x00001cc0


	//   ....[7]....
        /*03f4*/ 	.word	0x00003df0


	//   ....[8]....
        /*03f8*/ 	.word	0x00004510


	//   ....[9]....
        /*03fc*/ 	.word	0x00004b90


	//   ....[10]....
        /*0400*/ 	.word	0x00005060


	//   ....[11]....
        /*0404*/ 	.word	0x00005160


	//   ....[12]....
        /*0408*/ 	.word	0x000054f0


	//   ....[13]....
        /*040c*/ 	.word	0x00005560


	//   ....[14]....
        /*0410*/ 	.word	0x00005dc0


	//   ....[15]....
        /*0414*/ 	.word	0x00006460


	//   ....[16]....
        /*0418*/ 	.word	0x00006680


	//   ....[17]....
        /*041c*/ 	.word	0x00006d70


	//   ....[18]....
        /*0420*/ 	.word	0x00006e70


	//   ....[19]....
        /*0424*/ 	.word	0x00007240


	//   ....[20]....
        /*0428*/ 	.word	0x000072c0


	//   ....[21]....
        /*042c*/ 	.word	0x000083e0


	//   ....[22]....
        /*0430*/ 	.word	0x00008b40


	//   ....[23]....
        /*0434*/ 	.word	0x00008b70


	//   ....[24]....
        /*0438*/ 	.word	0x00008dd0


	//   ....[25]....
        /*043c*/ 	.word	0x00008fa0


	//   ....[26]....
        /*0440*/ 	.word	0x00009f50


	//   ....[27]....
        /*0444*/ 	.word	0x0000a3e0


	//   ....[28]....
        /*0448*/ 	.word	0x0000a600


	//   ....[29]....
        /*044c*/ 	.word	0x0000acf0


	//   ....[30]....
        /*0450*/ 	.word	0x0000adf0


	//   ....[31]....
        /*0454*/ 	.word	0x0000b1c0


	//   ....[32]....
        /*0458*/ 	.word	0x0000b240


	//   ....[33]....
        /*045c*/ 	.word	0x0000c360


	//   ....[34]....
        /*0460*/ 	.word	0x0000c430


	//   ....[35]....
        /*0464*/ 	.word	0x0000c470


	//   ....[36]....
        /*0468*/ 	.word	0x0000c510


	//   ....[37]....
        /*046c*/ 	.word	0x0000c540


	//   ....[38]....
        /*0470*/ 	.word	0x0000de50


	//   ....[39]....
        /*0474*/ 	.word	0x0000e490


	//   ....[40]....
        /*0478*/ 	.word	0x0000e4c0


	//   ....[41]....
        /*047c*/ 	.word	0x0000e4e0


	//   ....[42]....
        /*0480*/ 	.word	0x0000e500


	//   ....[43]....
        /*0484*/ 	.word	0x0000eb90


	//   ....[44]....
        /*0488*/ 	.word	0x0000eba0


	//   ....[45]....
        /*048c*/ 	.word	0x0000edd0


	//   ....[46]....
        /*0490*/ 	.word	0x0000edf0


	//   ....[47]....
        /*0494*/ 	.word	0x0000f990


	//   ....[48]....
        /*0498*/ 	.word	0x0000f9c0


	//   ....[49]....
        /*049c*/ 	.word	0x0000fc00


	//   ....[50]....
        /*04a0*/ 	.word	0x0000fc20


	//   ....[51]....
        /*04a4*/ 	.word	0x0000fee0


	//   ....[52]....
        /*04a8*/ 	.word	0x00010090


	//   ....[53]....
        /*04ac*/ 	.word	0x000100c0


	//   ....[54]....
        /*04b0*/ 	.word	0x000100f0


	//   ....[55]....
        /*04b4*/ 	.word	0x00010120


	//   ....[56]....
        /*04b8*/ 	.word	0x00010150


	//   ....[57]....
        /*04bc*/ 	.word	0x00010180


	//   ....[58]....
        /*04c0*/ 	.word	0x000102d0


	//   ....[59]....
        /*04c4*/ 	.word	0x00010300


	//   ....[60]....
        /*04c8*/ 	.word	0x00010330


	//   ....[61]....
        /*04cc*/ 	.word	0x00010360


	//   ....[62]....
        /*04d0*/ 	.word	0x00010390


	//   ....[63]....
        /*04d4*/ 	.word	0x000103c0


	//   ....[64]....
        /*04d8*/ 	.word	0x00010450


	//   ....[65]....
        /*04dc*/ 	.word	0x000104b0


	//   ....[66]....
        /*04e0*/ 	.word	0x00010540


	//   ....[67]....
        /*04e4*/ 	.word	0x000122a0


	//   ....[68]....
        /*04e8*/ 	.word	0x000122c0


	//   ....[69]....
        /*04ec*/ 	.word	0x00012350


	//   ....[70]....
        /*04f0*/ 	.word	0x00012370


	//   ....[71]....
        /*04f4*/ 	.word	0x000123f0


	//   ....[72]....
        /*04f8*/ 	.word	0x00012410


	//   ....[73]....
        /*04fc*/ 	.word	0x00012420


	//   ....[74]....
        /*0500*/ 	.word	0x00012430


	//   ....[75]....
        /*0504*/ 	.word	0x00012b70


	//   ....[76]....
        /*0508*/ 	.word	0x00012ba0


	//   ....[77]....
        /*050c*/ 	.word	0x00012c40


	//   ....[78]....
        /*0510*/ 	.word	0x00012c60


	//   ....[79]....
        /*0514*/ 	.word	0x00012ce0


	//   ....[80]....
        /*0518*/ 	.word	0x00012d00


	//   ....[81]....
        /*051c*/ 	.word	0x00012d10


	//   ....[82]....
        /*0520*/ 	.word	0x00012d20


	//   ....[83]....
        /*0524*/ 	.word	0x00013190


	//   ....[84]....
        /*0528*/ 	.word	0x000131c0


	//   ....[85]....
        /*052c*/ 	.word	0x000133b0


	//   ....[86]....
        /*0530*/ 	.word	0x000133f0


	//   ....[87]....
        /*0534*/ 	.word	0x00013400


	//   ....[88]....
        /*0538*/ 	.word	0x00013410


	//   ....[89]....
        /*053c*/ 	.word	0x00013560


	//   ....[90]....
        /*0540*/ 	.word	0x000136b0


	//   ....[91]....
        /*0544*/ 	.word	0x00013ee0


	//   ....[92]....
        /*0548*/ 	.word	0x00013f00


	//   ....[93]....
        /*054c*/ 	.word	0x00013f50


	//   ....[94]....
        /*0550*/ 	.word	0x00013f60


	//   ....[95]....
        /*0554*/ 	.word	0x00013fa0


	//   ....[96]....
        /*0558*/ 	.word	0x00013fb0


	//   ....[97]....
        /*055c*/ 	.word	0x00013fc0


	//   ....[98]....
        /*0560*/ 	.word	0x00014000


	//   ....[99]....
        /*0564*/ 	.word	0x00014320


	//   ....[100]....
        /*0568*/ 	.word	0x00014360


	//   ....[101]....
        /*056c*/ 	.word	0x00014380


	//   ....[102]....
        /*0570*/ 	.word	0x000143a0


	//   ....[103]....
        /*0574*/ 	.word	0x000143d0


	//   ....[104]....
        /*0578*/ 	.word	0x000143f0


	//   ....[105]....
        /*057c*/ 	.word	0x000144f0


	//   ....[106]....
        /*0580*/ 	.word	0x00014640


	//   ....[107]....
        /*0584*/ 	.word	0x00014c40


	//   ....[108]....
        /*0588*/ 	.word	0x00014c90


	//   ....[109]....
        /*058c*/ 	.word	0x00014cc0


	//   ....[110]....
        /*0590*/ 	.word	0x00014cf0


	//   ....[111]....
        /*0594*/ 	.word	0x00014d00


	//   ....[112]....
        /*0598*/ 	.word	0x00014d30


	//   ....[113]....
        /*059c*/ 	.word	0x00014d60


	//   ....[114]....
        /*05a0*/ 	.word	0x00014d90


	//   ....[115]....
        /*05a4*/ 	.word	0x00014f10


	//   ....[116]....
        /*05a8*/ 	.word	0x00014f40


	//   ....[117]....
        /*05ac*/ 	.word	0x00014f70


	//   ....[118]....
        /*05b0*/ 	.word	0x00014fa0


	//   ....[119]....
        /*05b4*/ 	.word	0x00014fd0


	//   ....[120]....
        /*05b8*/ 	.word	0x00015000


	//   ....[121]....
        /*05bc*/ 	.word	0x000150c0


	//   ....[122]....
        /*05c0*/ 	.word	0x000150e0


	//   ....[123]....
        /*05c4*/ 	.word	0x00015150


	//   ....[124]....
        /*05c8*/ 	.word	0x000157f0


	//   ....[125]....
        /*05cc*/ 	.word	0x00015f00


	//   ....[126]....
        /*05d0*/ 	.word	0x00015ff0


	//   ....[127]....
        /*05d4*/ 	.word	0x00016090


	//   ....[128]....
        /*05d8*/ 	.word	0x000160f0


	//   ....[129]....
        /*05dc*/ 	.word	0x000161e0


	//   ....[130]....
        /*05e0*/ 	.word	0x00016250


	//   ....[131]....
        /*05e4*/ 	.word	0x00016340


	//   ....[132]....
        /*05e8*/ 	.word	0x000163b0


	//   ....[133]....
        /*05ec*/ 	.word	0x00016450


	//   ....[134]....
        /*05f0*/ 	.word	0x00016540


	//   ....[135]....
        /*05f4*/ 	.word	0x000165b0


	//   ....[136]....
        /*05f8*/ 	.word	0x00016610


	//   ....[137]....
        /*05fc*/ 	.word	0x00016700


	//   ....[138]....
        /*0600*/ 	.word	0x00016760


	//   ....[139]....
        /*0604*/ 	.word	0x00016860


	//   ....[140]....
        /*0608*/ 	.word	0x000168c0


	//   ....[141]....
        /*060c*/ 	.word	0x00016960


	//   ....[142]....
        /*0610*/ 	.word	0x00016ae0


	//   ....[143]....
        /*0614*/ 	.word	0x00016be0


	//   ....[144]....
        /*0618*/ 	.word	0x00016e50


	//   ....[145]....
        /*061c*/ 	.word	0x00016ea0


	//   ....[146]....
        /*0620*/ 	.word	0x00017070


	//   ....[147]....
        /*0624*/ 	.word	0x000170c0


	//   ....[148]....
        /*0628*/ 	.word	0x00017290


	//   ....[149]....
        /*062c*/ 	.word	0x000172e0


	//   ....[150]....
        /*0630*/ 	.word	0x000173d0


	//   ....[151]....
        /*0634*/ 	.word	0x00017470


	//   ....[152]....
        /*0638*/ 	.word	0x000174d0


	//   ....[153]....
        /*063c*/ 	.word	0x00017580


	//   ....[154]....
        /*0640*/ 	.word	0x000175e0


	//   ....[155]....
        /*0644*/ 	.word	0x00017690


	//   ....[156]....
        /*0648*/ 	.word	0x000176f0


	//   ....[157]....
        /*064c*/ 	.word	0x000177a0


	//   ....[158]....
        /*0650*/ 	.word	0x00017890


	//   ....[159]....
        /*0654*/ 	.word	0x00017970


	//   ....[160]....
        /*0658*/ 	.word	0x00017a80


	//   ....[161]....
        /*065c*/ 	.word	0x00017b80


	//   ....[162]....
        /*0660*/ 	.word	0x00017cb0


	//   ....[163]....
        /*0664*/ 	.word	0x00017d90


	//   ....[164]....
        /*0668*/ 	.word	0x00017e90


	//   ....[165]....
        /*066c*/ 	.word	0x00017f70


	//   ....[166]....
        /*0670*/ 	.word	0x00018000


	//   ....[167]....
        /*0674*/ 	.word	0x000180a0


	//   ....[168]....
        /*0678*/ 	.word	0x000181c0


	//   ....[169]....
        /*067c*/ 	.word	0x00018230


	//   ....[170]....
        /*0680*/ 	.word	0x000182a0


	//   ....[171]....
        /*0684*/ 	.word	0x00018310


	//   ....[172]....
        /*0688*/ 	.word	0x00018380


	//   ....[173]....
        /*068c*/ 	.word	0x00018400


	//   ....[174]....
        /*0690*/ 	.word	0x00018490


	//   ....[175]....
        /*0694*/ 	.word	0x00018520


	//   ....[176]....
        /*0698*/ 	.word	0x00018590


	//   ....[177]....
        /*069c*/ 	.word	0x00018600


	//   ....[178]....
        /*06a0*/ 	.word	0x00018670


	//   ....[179]....
        /*06a4*/ 	.word	0x000186f0


	//   ....[180]....
        /*06a8*/ 	.word	0x00018760


	//   ....[181]....
        /*06ac*/ 	.word	0x00018800


	//   ....[182]....
        /*06b0*/ 	.word	0x00018890


	//   ....[183]....
        /*06b4*/ 	.word	0x000189b0


	//----- nvinfo : EIATTR_REG_RECONFIG
	.align		4
.L_374:
        /*06b8*/ 	.byte	0x01, 0x54
	.zero		2


	//----- nvinfo : EIATTR_SYSCALL_OFFSETS
	.align		4
        /*06bc*/ 	.byte	0x04, 0x46
        /*06be*/ 	.short	(.L_376 - .L_375)


	//   ....[0]....
.L_375:
        /*06c0*/ 	.word	0x00003fc0


	//   ....[1]....
        /*06c4*/ 	.word	0x00011670


	//   ....[2]....
        /*06c8*/ 	.word	0x000117c0


	//   ....[3]....
        /*06cc*/ 	.word	0x000118b0


	//   ....[4]....
        /*06d0*/ 	.word	0x00012750


	//----- nvinfo : EIATTR_MBARRIER_INSTR_OFFSETS
	.align		4
.L_376:
        /*06d4*/ 	.byte	0x04, 0x39
        /*06d6*/ 	.short	(.L_378 - .L_377)


	//   ....[0]....
.L_377:
        /*06d8*/ 	.word	0x00000180
        /*06dc*/ 	.word	0x000000ff
        /*06e0*/ 	.word	0x00028c00
        /*06e4*/ 	.short	0x0100
        /*06e6*/ 	.byte	0x08
	.zero		1


	//   ....[1]....
        /*06e8*/ 	.word	0x00000190
        /*06ec*/ 	.word	0x000000ff
        /*06f0*/ 	.word	0x00028c20
        /*06f4*/ 	.short	0x0100
        /*06f6*/ 	.byte	0x08
	.zero		1


	//   ....[2]....
        /*06f8*/ 	.word	0x00000240
        /*06fc*/ 	.word	0x000000ff
        /*0700*/ 	.word	0x00028c30
        /*0704*/ 	.short	0x0100
        /*0706*/ 	.byte	0x06
	.zero		1


	//   ....[3]....
        /*0708*/ 	.word	0x00000250
        /*070c*/ 	.word	0x000000ff
        /*0710*/ 	.word	0x00028c40
        /*0714*/ 	.short	0x0100
        /*0716*/ 	.byte	0x06
	.zero		1


	//   ....[4]....
        /*0718*/ 	.word	0x00000260
        /*071c*/ 	.word	0x000000ff
        /*0720*/ 	.word	0x00028c38
        /*0724*/ 	.short	0x0100
        /*0726*/ 	.byte	0x06
	.zero		1


	//   ....[5]....
        /*0728*/ 	.word	0x00000270
        /*072c*/ 	.word	0x000000ff
        /*0730*/ 	.word	0x00028c48
        /*0734*/ 	.short	0x0100
        /*0736*/ 	.byte	0x06
	.zero		1


	//   ....[6]....
        /*0738*/ 	.word	0x000003a0
        /*073c*/ 	.word	0x000000ff
        /*0740*/ 	.word	0x00028c50
        /*0744*/ 	.short	0x0100
        /*0746*/ 	.byte	0x08
	.zero		1


	//   ....[7]....
        /*0748*/ 	.word	0x000003b0
        /*074c*/ 	.word	0x000000ff
        /*0750*/ 	.word	0x00028c60
        /*0754*/ 	.short	0x0100
        /*0756*/ 	.byte	0x08
	.zero		1


	//   ....[8]....
        /*0758*/ 	.word	0x000003c0
        /*075c*/ 	.word	0x000000ff
        /*0760*/ 	.word	0x00028c58
        /*0764*/ 	.short	0x0100
        /*0766*/ 	.byte	0x08
	.zero		1


	//   ....[9]....
        /*0768*/ 	.word	0x000003d0
        /*076c*/ 	.word	0x000000ff
        /*0770*/ 	.word	0x00028c68
        /*0774*/ 	.short	0x0100
        /*0776*/ 	.byte	0x08
	.zero		1


	//   ....[10]....
        /*0778*/ 	.word	0x000004c0
        /*077c*/ 	.word	0x000000ff
        /*0780*/ 	.word	0x00028c70
        /*0784*/ 	.short	0x0100
        /*0786*/ 	.byte	0x06
	.zero		1


	//   ....[11]....
        /*0788*/ 	.word	0x000004d0
        /*078c*/ 	.word	0x000000ff
        /*0790*/ 	.word	0x00028c80
        /*0794*/ 	.short	0x0100
        /*0796*/ 	.byte	0x06
	.zero		1


	//   ....[12]....
        /*0798*/ 	.word	0x000004e0
        /*079c*/ 	.word	0x000000ff
        /*07a0*/ 	.word	0x00028c78
        /*07a4*/ 	.short	0x0100
        /*07a6*/ 	.byte	0x06
	.zero		1


	//   ....[13]....
        /*07a8*/ 	.word	0x000004f0
        /*07ac*/ 	.word	0x000000ff
        /*07b0*/ 	.word	0x00028c88
        /*07b4*/ 	.short	0x0100
        /*07b6*/ 	.byte	0x06
	.zero		1


	//   ....[14]....
        /*07b8*/ 	.word	0x00000620
        /*07bc*/ 	.word	0x000000ff
        /*07c0*/ 	.word	0x00028c90
        /*07c4*/ 	.short	0x0100
        /*07c6*/ 	.byte	0x08
	.zero		1


	//   ....[15]....
        /*07c8*/ 	.word	0x00000630
        /*07cc*/ 	.word	0x000000ff
        /*07d0*/ 	.word	0x00028ca0
        /*07d4*/ 	.short	0x0100
        /*07d6*/ 	.byte	0x08
	.zero		1


	//   ....[16]....
        /*07d8*/ 	.word	0x00000640
        /*07dc*/ 	.word	0x000000ff
        /*07e0*/ 	.word	0x00028c98
        /*07e4*/ 	.short	0x0100
        /*07e6*/ 	.byte	0x08
	.zero		1


	//   ....[17]....
        /*07e8*/ 	.word	0x00000650
        /*07ec*/ 	.word	0x000000ff
        /*07f0*/ 	.word	0x00028ca8
        /*07f4*/ 	.short	0x0100
        /*07f6*/ 	.byte	0x08
	.zero		1


	//   ....[18]....
        /*07f8*/ 	.word	0x00000790
        /*07fc*/ 	.word	0x000000ff
        /*0800*/ 	.word	0x00028cb0
        /*0804*/ 	.short	0x0100
        /*0806*/ 	.byte	0x08
	.zero		1


	//   ....[19]....
        /*0808*/ 	.word	0x000007a0
        /*080c*/ 	.word	0x000000ff
        /*0810*/ 	.word	0x00028cc0
        /*0814*/ 	.short	0x0100
        /*0816*/ 	.byte	0x08
	.zero		1


	//   ....[20]....
        /*0818*/ 	.word	0x000007b0
        /*081c*/ 	.word	0x000000ff
        /*0820*/ 	.word	0x00028cb8
        /*0824*/ 	.short	0x0100
        /*0826*/ 	.byte	0x08
	.zero		1


	//   ....[21]....
        /*0828*/ 	.word	0x000007c0
        /*082c*/ 	.word	0x000000ff
        /*0830*/ 	.word	0x00028cc8
        /*0834*/ 	.short	0x0100
        /*0836*/ 	.byte	0x08
	.zero		1


	//   ....[22]....
        /*0838*/ 	.word	0x00001dd0
        /*083c*/ 	.word	0x000000ff
        /*0840*/ 	.word	0x00028c50
        /*0844*/ 	.short	0x010a
        /*0846*/ 	.byte	0x15
	.zero		1


	//   ....[23]....
        /*0848*/ 	.word	0x00002090
        /*084c*/ 	.word	0x000000ff
        /*0850*/ 	.word	0x00000000
        /*0854*/ 	.short	0x0101
        /*0856*/ 	.byte	0x06
	.zero		1


	//   ....[24]....
        /*0858*/ 	.word	0x000029d0
        /*085c*/ 	.word	0x000000ff
        /*0860*/ 	.word	0x00028c50
        /*0864*/ 	.short	0x010a
        /*0866*/ 	.byte	0x15
	.zero		1


	//   ....[25]....
        /*0868*/ 	.word	0x00002a10
        /*086c*/ 	.word	0x000000ff
        /*0870*/ 	.word	0x00028c50
        /*0874*/ 	.short	0x010a
        /*0876*/ 	.byte	0x15
	.zero		1


	//   ....[26]....
        /*0878*/ 	.word	0x00002bf0
        /*087c*/ 	.word	0x000000ff
        /*0880*/ 	.word	0x00000000
        /*0884*/ 	.short	0x0101
        /*0886*/ 	.byte	0x06
	.zero		1


	//   ....[27]....
        /*0888*/ 	.word	0x00004040
        /*088c*/ 	.word	0x000000ff
        /*0890*/ 	.word	0x00028c00
        /*0894*/ 	.short	0x010a
        /*0896*/ 	.byte	0x29
	.zero		1


	//   ....[28]....
        /*0898*/ 	.word	0x000040c0
        /*089c*/ 	.word	0x00000007
        /*08a0*/ 	.word	0x00028c30
        /*08a4*/ 	.short	0x010a
        /*08a6*/ 	.byte	0x3f
	.zero		1


	//   ....[29]....
        /*08a8*/ 	.word	0x00004100
        /*08ac*/ 	.word	0x00000007
        /*08b0*/ 	.word	0x00028c30
        /*08b4*/ 	.short	0x010a
        /*08b6*/ 	.byte	0x3f
	.zero		1


	//   ....[30]....
        /*08b8*/ 	.word	0x000044f0
        /*08bc*/ 	.word	0x000000ff
        /*08c0*/ 	.word	0x00000000
        /*08c4*/ 	.short	0x0101
        /*08c6*/ 	.byte	0x06
	.zero		1


	//   ....[31]....
        /*08c8*/ 	.word	0x00005b80
        /*08cc*/ 	.word	0x00000007
        /*08d0*/ 	.word	0x00028c50
        /*08d4*/ 	.short	0x010a
        /*08d6*/ 	.byte	0x3f
	.zero		1


	//   ....[32]....
        /*08d8*/ 	.word	0x00005bc0
        /*08dc*/ 	.word	0x00000007
        /*08e0*/ 	.word	0x00028c50
        /*08e4*/ 	.short	0x010a
        /*08e6*/ 	.byte	0x3f
	.zero		1


	//   ....[33]....
        /*08e8*/ 	.word	0x00005ea0
        /*08ec*/ 	.word	0x000000ff
        /*08f0*/ 	.word	0x00000000
        /*08f4*/ 	.short	0x0101
        /*08f6*/ 	.byte	0x0b
	.zero		1


	//   ....[34]....
        /*08f8*/ 	.word	0x000061b0
        /*08fc*/ 	.word	0x000000ff
        /*0900*/ 	.word	0x00028c30
        /*0904*/ 	.short	0x010a
        /*0906*/ 	.byte	0x15
	.zero		1


	//   ....[35]....
        /*0908*/ 	.word	0x000061f0
        /*090c*/ 	.word	0x000000ff
        /*0910*/ 	.word	0x00028c30
        /*0914*/ 	.short	0x010a
        /*0916*/ 	.byte	0x15
	.zero		1


	//   ....[36]....
        /*0918*/ 	.word	0x00006480
        /*091c*/ 	.word	0x000000ff
        /*0920*/ 	.word	0x00000000
        /*0924*/ 	.short	0x0101
        /*0926*/ 	.byte	0x06
	.zero		1


	//   ....[37]....
        /*0928*/ 	.word	0x000081a0
        /*092c*/ 	.word	0x000000ff
        /*0930*/ 	.word	0x00028c50
        /*0934*/ 	.short	0x010a
        /*0936*/ 	.byte	0x15
	.zero		1


	//   ....[38]....
        /*0938*/ 	.word	0x000081e0
        /*093c*/ 	.word	0x000000ff
        /*0940*/ 	.word	0x00028c50
        /*0944*/ 	.short	0x010a
        /*0946*/ 	.byte	0x15
	.zero		1


	//   ....[39]....
        /*0948*/ 	.word	0x00008490
        /*094c*/ 	.word	0x000000ff
        /*0950*/ 	.word	0x00000000
        /*0954*/ 	.short	0x0101
        /*0956*/ 	.byte	0x15
	.zero		1


	//   ....[40]....
        /*0958*/ 	.word	0x00008820
        /*095c*/ 	.word	0x000000ff
        /*0960*/ 	.word	0x00028c30
        /*0964*/ 	.short	0x010a
        /*0966*/ 	.byte	0x16
	.zero		1


	//   ....[41]....
        /*0968*/ 	.word	0x00008860
        /*096c*/ 	.word	0x000000ff
        /*0970*/ 	.word	0x00028c30
        /*0974*/ 	.short	0x010a
        /*0976*/ 	.byte	0x16
	.zero		1


	//   ....[42]....
        /*0978*/ 	.word	0x00008a60
        /*097c*/ 	.word	0x000000ff
        /*0980*/ 	.word	0x00000000
        /*0984*/ 	.short	0x0101
        /*0986*/ 	.byte	0x06
	.zero		1


	//   ....[43]....
        /*0988*/ 	.word	0x00009d10
        /*098c*/ 	.word	0x000000ff
        /*0990*/ 	.word	0x00028c50
        /*0994*/ 	.short	0x010a
        /*0996*/ 	.byte	0x16
	.zero		1


	//   ....[44]....
        /*0998*/ 	.word	0x00009d50
        /*099c*/ 	.word	0x000000ff
        /*09a0*/ 	.word	0x00028c50
        /*09a4*/ 	.short	0x010a
        /*09a6*/ 	.byte	0x16
	.zero		1


	//   ....[45]....
        /*09a8*/ 	.word	0x00009fe0
        /*09ac*/ 	.word	0x000000ff
        /*09b0*/ 	.word	0x00000000
        /*09b4*/ 	.short	0x0101
        /*09b6*/ 	.byte	0x16
	.zero		1


	//   ....[46]....
        /*09b8*/ 	.word	0x0000a130
        /*09bc*/ 	.word	0x000000ff
        /*09c0*/ 	.word	0x00028c30
        /*09c4*/ 	.short	0x010a
        /*09c6*/ 	.byte	0x15
	.zero		1


	//   ....[47]....
        /*09c8*/ 	.word	0x0000a170
        /*09cc*/ 	.word	0x000000ff
        /*09d0*/ 	.word	0x00028c30
        /*09d4*/ 	.short	0x010a
        /*09d6*/ 	.byte	0x15
	.zero		1


	//   ....[48]....
        /*09d8*/ 	.word	0x0000a400
        /*09dc*/ 	.word	0x000000ff
        /*09e0*/ 	.word	0x00000000
        /*09e4*/ 	.short	0x0101
        /*09e6*/ 	.byte	0x06
	.zero		1


	//   ....[49]....
        /*09e8*/ 	.word	0x0000c120
        /*09ec*/ 	.word	0x000000ff
        /*09f0*/ 	.word	0x00028c50
        /*09f4*/ 	.short	0x010a
        /*09f6*/ 	.byte	0x15
	.zero		1


	//   ....[50]....
        /*09f8*/ 	.word	0x0000c160
        /*09fc*/ 	.word	0x000000ff
        /*0a00*/ 	.word	0x00028c50
        /*0a04*/ 	.short	0x010a
        /*0a06*/ 	.byte	0x15
	.zero		1


	//   ....[51]....
        /*0a08*/ 	.word	0x0000c410
        /*0a0c*/ 	.word	0x000000ff
        /*0a10*/ 	.word	0x00000000
        /*0a14*/ 	.short	0x0101
        /*0a16*/ 	.byte	0x15
	.zero		1


	//   ....[52]....
        /*0a18*/ 	.word	0x0000eb70
        /*0a1c*/ 	.word	0x000000ff
        /*0a20*/ 	.word	0x00000000
        /*0a24*/ 	.short	0x0101
        /*0a26*/ 	.byte	0x04
	.zero		1


	//   ....[53]....
        /*0a28*/ 	.word	0x00012060
        /*0a2c*/ 	.word	0x0000001b
        /*0a30*/ 	.word	0x00028c40
        /*0a34*/ 	.short	0x010a
        /*0a36*/ 	.byte	0x3f
	.zero		1


	//   ....[54]....
        /*0a38*/ 	.word	0x00012530
        /*0a3c*/ 	.word	0x0000001b
        /*0a40*/ 	.word	0x00028c30
        /*0a44*/ 	.short	0x0107
        /*0a46*/ 	.byte	0x3f
	.zero		1


	//   ....[55]....
        /*0a48*/ 	.word	0x00012600
        /*0a4c*/ 	.word	0x0000001b
        /*0a50*/ 	.word	0x00028c30
        /*0a54*/ 	.short	0x0101
        /*0a56*/ 	.byte	0x3f
	.zero		1


	//   ....[56]....
        /*0a58*/ 	.word	0x00012e20
        /*0a5c*/ 	.word	0x00000017
        /*0a60*/ 	.word	0x00028c00
        /*0a64*/ 	.short	0x0107
        /*0a66*/ 	.byte	0x3f
	.zero		1


	//   ....[57]....
        /*0a68*/ 	.word	0x00012f10
        /*0a6c*/ 	.word	0x00000017
        /*0a70*/ 	.word	0x00028c00
        /*0a74*/ 	.short	0x0101
        /*0a76*/ 	.byte	0x3f
	.zero		1


	//   ....[58]....
        /*0a78*/ 	.word	0x00012f30
        /*0a7c*/ 	.word	0x00000017
        /*0a80*/ 	.word	0x00028c20
        /*0a84*/ 	.short	0x010a
        /*0a86*/ 	.byte	0x3f
	.zero		1


	//   ....[59]....
        /*0a88*/ 	.word	0x00012fc0
        /*0a8c*/ 	.word	0x0000001b
        /*0a90*/ 	.word	0x00028c60
        /*0a94*/ 	.short	0x010a
        /*0a96*/ 	.byte	0x3f
	.zero		1


	//   ....[60]....
        /*0a98*/ 	.word	0x000138d0
        /*0a9c*/ 	.word	0x0000001b
        /*0aa0*/ 	.word	0x00028c50
        /*0aa4*/ 	.short	0x0107
        /*0aa6*/ 	.byte	0x3f
	.zero		1


	//   ....[61]....
        /*0aa8*/ 	.word	0x000139a0
        /*0aac*/ 	.word	0x0000001b
        /*0ab0*/ 	.word	0x00028c50
        /*0ab4*/ 	.short	0x0101
        /*0ab6*/ 	.byte	0x3f
	.zero		1


	//   ....[62]....
        /*0ab8*/ 	.word	0x00013d40
        /*0abc*/ 	.word	0x00000006
        /*0ac0*/ 	.word	0x00028c40
        /*0ac4*/ 	.short	0x010a
        /*0ac6*/ 	.byte	0x3f
	.zero		1


	//   ....[63]....
        /*0ac8*/ 	.word	0x00014080
        /*0acc*/ 	.word	0x00000006
        /*0ad0*/ 	.word	0x00028c30
        /*0ad4*/ 	.short	0x0107
        /*0ad6*/ 	.byte	0x3f
	.zero		1


	//   ....[64]....
        /*0ad8*/ 	.word	0x00014140
        /*0adc*/ 	.word	0x00000006
        /*0ae0*/ 	.word	0x00028c30
        /*0ae4*/ 	.short	0x0101
        /*0ae6*/ 	.byte	0x3f
	.zero		1


	//   ....[65]....
        /*0ae8*/ 	.word	0x00014170
        /*0aec*/ 	.word	0x00000006
        /*0af0*/ 	.word	0x00028c60
        /*0af4*/ 	.short	0x010a
        /*0af6*/ 	.byte	0x3f
	.zero		1


	//   ....[66]....
        /*0af8*/ 	.word	0x00014840
        /*0afc*/ 	.word	0x00000006
        /*0b00*/ 	.word	0x00028c50
        /*0b04*/ 	.short	0x0107
        /*0b06*/ 	.byte	0x3f
	.zero		1


	//   ....[67]....
        /*0b08*/ 	.word	0x00014900
        /*0b0c*/ 	.word	0x00000006
        /*0b10*/ 	.word	0x00028c50
        /*0b14*/ 	.short	0x0101
        /*0b16*/ 	.byte	0x3f
	.zero		1


	//   ....[68]....
        /*0b18*/ 	.word	0x00015770
        /*0b1c*/ 	.word	0x00000005
        /*0b20*/ 	.word	0x00028c20
        /*0b24*/ 	.short	0x010a
        /*0b26*/ 	.byte	0x3f
	.zero		1


	//   ....[69]....
        /*0b28*/ 	.word	0x000158f0
        /*0b2c*/ 	.word	0x00000003
        /*0b30*/ 	.word	0x00028c40
        /*0b34*/ 	.short	0x010a
        /*0b36*/ 	.byte	0x3f
	.zero		1


	//   ....[70]....
        /*0b38*/ 	.word	0x00015990
        /*0b3c*/ 	.word	0x00000005
        /*0b40*/ 	.word	0x00028c40
        /*0b44*/ 	.short	0x010a
        /*0b46*/ 	.byte	0x3f
	.zero		1


	//   ....[71]....
        /*0b48*/ 	.word	0x000159d0
        /*0b4c*/ 	.word	0x00000003
        /*0b50*/ 	.word	0x00028c60
        /*0b54*/ 	.short	0x010a
        /*0b56*/ 	.byte	0x3f
	.zero		1


	//   ....[72]....
        /*0b58*/ 	.word	0x00015a10
        /*0b5c*/ 	.word	0x00000005
        /*0b60*/ 	.word	0x00028c60
        /*0b64*/ 	.short	0x010a
        /*0b66*/ 	.byte	0x3f
	.zero		1


	//   ....[73]....
        /*0b68*/ 	.word	0x00015a80
        /*0b6c*/ 	.word	0x00000006
        /*0b70*/ 	.word	0x00028c50
        /*0b74*/ 	.short	0x010a
        /*0b76*/ 	.byte	0x3f
	.zero		1


	//   ....[74]....
        /*0b78*/ 	.word	0x00015ae0
        /*0b7c*/ 	.word	0x00000005
        /*0b80*/ 	.word	0x00028c50
        /*0b84*/ 	.short	0x010a
        /*0b86*/ 	.byte	0x3f
	.zero		1


	//   ....[75]....
        /*0b88*/ 	.word	0x00015b40
        /*0b8c*/ 	.word	0x00000003
        /*0b90*/ 	.word	0x00028c00
        /*0b94*/ 	.short	0x010a
        /*0b96*/ 	.byte	0x3f
	.zero		1


	//   ....[76]....
        /*0b98*/ 	.word	0x00015b90
        /*0b9c*/ 	.word	0x00000007
        /*0ba0*/ 	.word	0x00028c30
        /*0ba4*/ 	.short	0x010a
        /*0ba6*/ 	.byte	0x3f
	.zero		1


	//   ....[77]....
        /*0ba8*/ 	.word	0x00015be0
        /*0bac*/ 	.word	0x00000007
        /*0bb0*/ 	.word	0x00028c50
        /*0bb4*/ 	.short	0x010a
        /*0bb6*/ 	.byte	0x3f
	.zero		1


	//   ....[78]....
        /*0bb8*/ 	.word	0x00015c40
        /*0bbc*/ 	.word	0x00000005
        /*0bc0*/ 	.word	0x00028c30
        /*0bc4*/ 	.short	0x010a
        /*0bc6*/ 	.byte	0x3f
	.zero		1


	//   ....[79]....
        /*0bc8*/ 	.word	0x00015ca0
        /*0bcc*/ 	.word	0x00000007
        /*0bd0*/ 	.word	0x00028c50
        /*0bd4*/ 	.short	0x010a
        /*0bd6*/ 	.byte	0x3f
	.zero		1


	//   ....[80]....
        /*0bd8*/ 	.word	0x00015d00
        /*0bdc*/ 	.word	0x00000006
        /*0be0*/ 	.word	0x00028c30
        /*0be4*/ 	.short	0x010a
        /*0be6*/ 	.byte	0x3f
	.zero		1


	//   ....[81]....
        /*0be8*/ 	.word	0x00015d60
        /*0bec*/ 	.word	0x00000008
        /*0bf0*/ 	.word	0x00028c50
        /*0bf4*/ 	.short	0x010a
        /*0bf6*/ 	.byte	0x3f
	.zero		1


	//   ....[82]....
        /*0bf8*/ 	.word	0x00015dc0
        /*0bfc*/ 	.word	0x00000005
        /*0c00*/ 	.word	0x00028c30
        /*0c04*/ 	.short	0x010a
        /*0c06*/ 	.byte	0x3f
	.zero		1


	//   ....[83]....
        /*0c08*/ 	.word	0x00015e20
        /*0c0c*/ 	.word	0x00000007
        /*0c10*/ 	.word	0x00028c50
        /*0c14*/ 	.short	0x010a
        /*0c16*/ 	.byte	0x3f
	.zero		1


	//   ....[84]....
        /*0c18*/ 	.word	0x00015f40
        /*0c1c*/ 	.word	0x0000001b
        /*0c20*/ 	.word	0x00028c40
        /*0c24*/ 	.short	0x010a
        /*0c26*/ 	.byte	0x3f
	.zero		1


	//   ....[85]....
        /*0c28*/ 	.word	0x000169e0
        /*0c2c*/ 	.word	0x00000017
        /*0c30*/ 	.word	0x00028c20
        /*0c34*/ 	.short	0x010a
        /*0c36*/ 	.byte	0x3f
	.zero		1


	//   ....[86]....
        /*0c38*/ 	.word	0x00016a30
        /*0c3c*/ 	.word	0x0000001b
        /*0c40*/ 	.word	0x00028c60
        /*0c44*/ 	.short	0x010a
        /*0c46*/ 	.byte	0x3f
	.zero		1


	//   ....[87]....
        /*0c48*/ 	.word	0x00017320
        /*0c4c*/ 	.word	0x00000006
        /*0c50*/ 	.word	0x00028c40
        /*0c54*/ 	.short	0x010a
        /*0c56*/ 	.byte	0x3f
	.zero		1


	//   ....[88]....
        /*0c58*/ 	.word	0x000177e0
        /*0c5c*/ 	.word	0x00000006
        /*0c60*/ 	.word	0x00028c60
        /*0c64*/ 	.short	0x010a
        /*0c66*/ 	.byte	0x3f
	.zero		1


	//   ....[89]....
        /*0c68*/ 	.word	0x000188d0
        /*0c6c*/ 	.word	0x00000005
        /*0c70*/ 	.word	0x00028c20
        /*0c74*/ 	.short	0x010a
        /*0c76*/ 	.byte	0x3f
	.zero		1


	//   ....[90]....
        /*0c78*/ 	.word	0x00018a70
        /*0c7c*/ 	.word	0x00000003
        /*0c80*/ 	.word	0x00028c40
        /*0c84*/ 	.short	0x010a
        /*0c86*/ 	.byte	0x3f
	.zero		1


	//   ....[91]....
        /*0c88*/ 	.word	0x00018ac0
        /*0c8c*/ 	.word	0x00000005
        /*0c90*/ 	.word	0x00028c40
        /*0c94*/ 	.short	0x010a
        /*0c96*/ 	.byte	0x3f
	.zero		1


	//   ....[92]....
        /*0c98*/ 	.word	0x00018b10
        /*0c9c*/ 	.word	0x00000003
        /*0ca0*/ 	.word	0x00028c60
        /*0ca4*/ 	.short	0x010a
        /*0ca6*/ 	.byte	0x3f
	.zero		1


	//----- nvinfo : EIATTR_NUM_MBARRIERS
	.align		4
.L_378:
        /*0ca8*/ 	.byte	0x03, 0x38
        /*0caa*/ 	.short	0x0016


	//----- nvinfo : EIATTR_EXIT_INSTR_OFFSETS
	.align		4
        /*0cac*/ 	.byte	0x04, 0x1c
        /*0cae*/ 	.short	(.L_380 - .L_379)


	//   ....[0]....
.L_379:
        /*0cb0*/ 	.word	0x00000970


	//   ....[1]....
        /*0cb4*/ 	.word	0x0000fe80


	//   ....[2]....
        /*0cb8*/ 	.word	0x00015a60


	//----- nvinfo : EIATTR_MAX_THREADS
	.align		4
.L_380:
        /*0cbc*/ 	.byte	0x04, 0x05
        /*0cbe*/ 	.short	(.L_382 - .L_381)
.L_381:
        /*0cc0*/ 	.word	0x00000180
        /*0cc4*/ 	.word	0x00000001
        /*0cc8*/ 	.word	0x00000001


	//----- nvinfo : EIATTR_CRS_STACK_SIZE
	.align		4
.L_382:
        /*0ccc*/ 	.byte	0x04, 0x1e
        /*0cce*/ 	.short	(.L_384 - .L_383)
.L_383:
        /*0cd0*/ 	.word	0x00000000


	//----- nvinfo : EIATTR_CBANK_PARAM_SIZE
	.align		4
.L_384:
        /*0cd4*/ 	.byte	0x03, 0x19
        /*0cd6*/ 	.short	0x0af0


	//----- nvinfo : EIATTR_PARAM_CBANK
	.align		4
        /*0cd8*/ 	.byte	0x04, 0x0a
        /*0cda*/ 	.short	(.L_386 - .L_385)
	.align		4
.L_385:
        /*0cdc*/ 	.word	index@(.nv.constant0._ZN7cutlass13device_kernelIN5flash11enable_sm90INS1_16FlashAttnFwdSm90INS1_25CollectiveMainloopFwdSm90ILi2EN4cute5tupleIJNS5_1CILi1EEES8_S8_EEENS6_IJNS7_ILi64EEESA_SA_EEELi512ENS_6half_tEfNS_4arch4Sm90ELb0ELb1ELb0ELb1ELb1ELb0ELb0ELb0ELb0ELb1ELb0ELb0EEENS1_21CollectiveEpilogueFwdINS6_IJSA_NS7_ILi512EEESA_EEES9_SC_SE_Li256ELb1ELb1ELb0ELb0EEENS1_36VarlenDynamicPersistentTileSchedulerILi64ELi64ELi256ELi128ELb0ELb1ELb1ELb1ELb0ELb1EEEEEEEEEvNT_6ParamsE)
        /*0ce0*/ 	.short	0x0210
        /*0ce2*/ 	.short	0x0af0


	//----- nvinfo : EIATTR_SW_WAR
	.align		4
.L_386:
        /*0ce4*/ 	.byte	0x04, 0x36
        /*0ce6*/ 	.short	(.L_388 - .L_387)
.L_387:
        /*0ce8*/ 	.word	0x00000008
.L_388:


//--------------------- .nv.info._ZN7cutlass13device_kernelIN5flash11enable_sm90INS1_16FlashAttnFwdSm90INS1_25CollectiveMainloopFwdSm90ILi2EN4cute5tupleIJNS5_1CILi1EEES8_S8_EEENS6_IJNS7_ILi64EEESA_SA_EEELi512ENS_6half_tEfNS_4arch4Sm90ELb0ELb1ELb0ELb1ELb1ELb1ELb0ELb0ELb0ELb1ELb0ELb0EEENS1_21CollectiveEpilogueFwdINS6_IJSA_NS7_ILi512EEESA_EEES9_SC_SE_Li256ELb1ELb1ELb0ELb0EEENS1_36VarlenDynamicPersistentTileSchedulerILi64ELi64ELi256ELi128ELb0ELb1ELb1ELb1ELb0ELb1EEEEEEEEEvNT_6ParamsE --------------------------
	.section	.nv.info._ZN7cutlass13device_kernelIN5flash11enable_sm90INS1_16FlashAttnFwdSm90INS1_25CollectiveMainloopFwdSm90ILi2EN4cute5tupleIJNS5_1CILi1EEES8_S8_EEENS6_IJNS7_ILi64EEESA_SA_EEELi512ENS_6half_tEfNS_4arch4Sm90ELb0ELb1ELb0ELb1ELb1ELb1ELb0ELb0ELb0ELb1ELb0ELb0EEENS1_21CollectiveEpilogueFwdINS6_IJSA_NS7_ILi512EEESA_EEES9_SC_SE_Li256ELb1ELb1ELb0ELb0EEENS1_36VarlenDynamicPersistentTileSchedulerILi64ELi64ELi256ELi128ELb0ELb1ELb1ELb1ELb0ELb1EEEEEEEEEvNT_6ParamsE,"",@"SHT_CUDA_INFO"
	.sectionflags	@""
	.align	4


	//----- nvinfo : EIATTR_CUDA_API_VERSION
	.align		4
        /*0000*/ 	.byte	0x04, 0x37
        /*0002*/ 	.short	(.L_390 - .L_389)
.L_389:
        /*0004*/ 	.word	0x00000082


	//----- nvinfo : EIATTR_KPARAM_INFO
	.align		4
.L_390:
        /*0008*/ 	.byte	0x04, 0x17
        /*000a*/ 	.short	(.L_392 - .L_391)
.L_391:
        /*000c*/ 	.word	0x00000000
        /*0010*/ 	.short	0x0000
        /*0012*/ 	.short	0x0070
        /*0014*/ 	.byte	0x00, 0xf0, 0x01, 0x2a


	//----- nvinfo : EIATTR_SPARSE_MMA_MASK
	.align		4
.L_392:
        /*0018*/ 	.byte	0x03, 0x50
        /*001a*/ 	.short	0x0000


	//----- nvinfo : EIATTR_MAXREG_COUNT
	.align		4
        /*001c*/ 	.byte	0x03, 0x1b
        /*001e*/ 	.short	0x00a8


	//----- nvinfo : EIATTR_NUM_BARRIERS
	.align		4
        /*0020*/ 	.byte	0x02, 0x4c
        /*0022*/ 	.byte	0x10
	.zero		1


	//----- nvinfo : EIATTR_EXTERNS
	.align		4
        /*0024*/ 	.byte	0x04, 0x0f
        /*0026*/ 	.short	(.L_394 - .L_393)


	//   ....[0]....
	.align		4
.L_393:
        /*0028*/ 	.word	index@(__assertfail)


	//----- nvinfo : EIATTR_ANNOTATIONS
	.align		4
.L_394:
        /*002c*/ 	.byte	0x04, 0x55
        /*002e*/ 	.short	(.L_396 - .L_395)


	//   ....[0]....
.L_395:
        /* <DEDUP_REMOVED lines=50> */


	//----- nvinfo : EIATTR_MERCURY_ISA_VERSION
	.align		4
.L_396:
        /*0340*/ 	.byte	0x03, 0x5f
        /*0342*/ 	.short	0x0101


	//----- nvinfo : EIATTR_UNUSED_LOAD_BYTE_OFFSET
	.align		4
        /*0344*/ 	.byte	0x04, 0x44
        /*0346*/ 	.short	(.L_398 - .L_397)


	//   ....[0]....
.L_397:
        /*0348*/ 	.word	0x00000a20
        /*034c*/ 	.word	0x0000fff0


	//   ....[1]....
        /*0350*/ 	.word	0x00014350
        /*0354*/ 	.word	0x0000fff0


	//----- nvinfo : EIATTR_INT_WARP_WIDE_INSTR_OFFSETS
	.align		4
.L_398:
        /*0358*/ 	.byte	0x04, 0x31
        /*035a*/ 	.short	(.L_400 - .L_399)


	//   ....[0]....
.L_399:
        /*035c*/ 	.word	0x00000130


	//   ....[1]....
        /*0360*/ 	.word	0x00000170


	//   ....[2]....
        /*0364*/ 	.word	0x000001e0


	//   ....[3]....
        /*0368*/ 	.word	0x0001aae0


	//   ....[4]....
        /*036c*/ 	.word	0x0001ab70


	//   ....[5]....
        /*0370*/ 	.word	0x0001e0e0


	//   ....[6]....
        /*0374*/ 	.word	0x0001e170


	//----- nvinfo : EIATTR_COOP_GROUP_MASK_REGIDS
	.align		4
.L_400:
        /*0378*/ 	.byte	0x04, 0x29
        /*037a*/ 	.short	(.L_402 - .L_401)


	//   ....[0]....
.L_401:
        /*037c*/ 	.word	0xffffffff


	//   ....[1]....
        /*0380*/ 	.word	0xffffffff


	//   ....[2]....
        /*0384*/ 	.word	0xffffffff


	//   ....[3]....
        /*0388*/ 	.word	0xffffffff


	//   ....[4]....
        /*038c*/ 	.word	0xffffffff


	//   ....[5]....
        /*0390*/ 	.word	0xffffffff


	//   ....[6]....
        /*0394*/ 	.word	0xffffffff


	//   ....[7]....
        /*0398*/ 	.word	0xffffffff


	//   ....[8]....
        /*039c*/ 	.word	0xffffffff


	//   ....[9]....
        /*03a0*/ 	.word	0xffffffff


	//   ....[10]....
        /*03a4*/ 	.word	0xffffffff


	//   ....[11]....
        /*03a8*/ 	.word	0xffffffff


	//   ....[12]....
        /*03ac*/ 	.word	0xffffffff


	//   ....[13]....
        /*03b0*/ 	.word	0xffffffff


	//   ....[14]....
        /*03b4*/ 	.word	0xffffffff


	//   ....[15]....
        /*03b8*/ 	.word	0xffffffff


	//   ....[16]....
        /*03bc*/ 	.word	0xffffffff


	//   ....[17]....
        /*03c0*/ 	.word	0xffffffff


	//   ....[18]....
        /*03c4*/ 	.word	0xffffffff


	//   ....[19]....
        /*03c8*/ 	.word	0xffffffff


	//   ....[20]....
        /*03cc*/ 	.word	0xffffffff


	//   ....[21]....
        /*03d0*/ 	.word	0xffffffff


	//   ....[22]....
        /*03d4*/ 	.word	0xffffffff


	//   ....[23]....
        /*03d8*/ 	.word	0xffffffff


	//   ....[24]....
        /*03dc*/ 	.word	0xffffffff


	//   ....[25]....
        /*03e0*/ 	.word	0xffffffff


	//   ....[26]....
        /*03e4*/ 	.word	0xffffffff


	//   ....[27]....
        /*03e8*/ 	.word	0xffffffff


	//   ....[28]....
        /*03ec*/ 	.word	0xffffffff


	//   ....[29]....
        /*03f0*/ 	.word	0xffffffff


	//   ....[30]....
        /*03f4*/ 	.word	0xffffffff


	//   ....[31]....
        /*03f8*/ 	.word	0xffffffff


	//   ....[32]....
        /*03fc*/ 	.word	0xffffffff


	//   ....[33]....
        /*0400*/ 	.word	0xffffffff


	//   ....[34]....
        /*0404*/ 	.word	0xffffffff


	//   ....[35]....
        /*0408*/ 	.word	0xffffffff


	//   ....[36]....
        /*040c*/ 	.word	0xffffffff


	//   ....[37]....
        /*0410*/ 	.word	0xffffffff


	//   ....[38]....
        /*0414*/ 	.word	0xffffffff


	//   ....[39]....
        /*0418*/ 	.word	0xffffffff


	//   ....[40]....
        /*041c*/ 	.word	0xffffffff


	//   ....[41]....
        /*0420*/ 	.word	0xffffffff


	//   ....[42]....
        /*0424*/ 	.word	0xffffffff


	//   ....[43]....
        /*0428*/ 	.word	0xffffffff


	//   ....[44]....
        /*042c*/ 	.word	0xffffffff


	//   ....[45]....
        /*0430*/ 	.word	0xffffffff


	//   ....[46]....
        /*0434*/ 	.word	0xffffffff


	//   ....[47]....
        /*0438*/ 	.word	0xffffffff


	//   ....[48]....
        /*043c*/ 	.word	0xffffffff


	//   ....[49]....
        /*0440*/ 	.word	0xffffffff


	//   ....[50]....
        /*0444*/ 	.word	0xffffffff


	//   ....[51]....
        /*0448*/ 	.word	0xffffffff


	//   ....[52]....
        /*044c*/ 	.word	0xffffffff


	//   ....[53]....
        /*0450*/ 	.word	0xffffffff


	//   ....[54]....
        /*0454*/ 	.word	0xffffffff


	//   ....[55]....
        /*0458*/ 	.word	0xffffffff


	//   ....[56]....
        /*045c*/ 	.word	0xffffffff


	//   ....[57]....
        /*0460*/ 	.word	0xffffffff


	//   ....[58]....
        /*0464*/ 	.word	0xffffffff


	//   ....[59]....
        /*0468*/ 	.word	0xffffffff


	//   ....[60]....
        /*046c*/ 	.word	0xffffffff


	//   ....[61]....
        /*0470*/ 	.word	0xffffffff


	//   ....[62]....
        /*0474*/ 	.word	0xffffffff


	//   ....[63]....
        /*0478*/ 	.word	0xffffffff


	//   ....[64]....
        /*047c*/ 	.word	0xffffffff


	//   ....[65]....
        /*0480*/ 	.word	0xffffffff


	//   ....[66]....
        /*0484*/ 	.word	0xffffffff


	//   ....[67]....
        /*0488*/ 	.word	0xffffffff


	//   ....[68]....
        /*048c*/ 	.word	0xffffffff


	//   ....[69]....
        /*0490*/ 	.word	0xffffffff


	//   ....[70]....
        /*0494*/ 	.word	0xffffffff


	//   ....[71]....
        /*0498*/ 	.word	0xffffffff


	//   ....[72]....
        /*049c*/ 	.word	0xffffffff


	//   ....[73]....
        /*04a0*/ 	.word	0xffffffff


	//   ....[74]....
        /*04a4*/ 	.word	0xffffffff


	//   ....[75]....
        /*04a8*/ 	.word	0xffffffff


	//   ....[76]....
        /*04ac*/ 	.word	0xffffffff


	//   ....[77]....
        /*04b0*/ 	.word	0xffffffff


	//   ....[78]....
        /*04b4*/ 	.word	0xffffffff


	//   ....[79]....
        /*04b8*/ 	.word	0xffffffff


	//   ....[80]....
        /*04bc*/ 	.word	0xffffffff


	//   ....[81]....
        /*04c0*/ 	.word	0xffffffff


	//   ....[82]....
        /*04c4*/ 	.word	0xffffffff


	//   ....[83]....
        /*04c8*/ 	.word	0xffffffff


	//   ....[84]....
        /*04cc*/ 	.word	0xffffffff


	//   ....[85]....
        /*04d0*/ 	.word	0xffffffff


	//   ....[86]....
        /*04d4*/ 	.word	0xffffffff


	//   ....[87]....
        /*04d8*/ 	.word	0xffffffff


	//   ....[88]....
        /*04dc*/ 	.word	0xffffffff


	//   ....[89]....
        /*04e0*/ 	.word	0xffffffff


	//   ....[90]....
        /*04e4*/ 	.word	0xffffffff


	//   ....[91]....
        /*04e8*/ 	.word	0xffffffff


	//   ....[92]....
        /*04ec*/ 	.word	0xffffffff


	//   ....[93]....
        /*04f0*/ 	.word	0xffffffff


	//   ....[94]....
        /*04f4*/ 	.word	0xffffffff


	//   ....[95]....
        /*04f8*/ 	.word	0xffffffff


	//   ....[96]....
        /*04fc*/ 	.word	0xffffffff


	//   ....[97]....
        /*0500*/ 	.word	0xffffffff


	//   ....[98]....
        /*0504*/ 	.word	0xffffffff


	//   ....[99]....
        /*0508*/ 	.word	0xffffffff


	//   ....[100]....
        /*050c*/ 	.word	0xffffffff


	//   ....[101]....
        /*0510*/ 	.word	0xffffffff


	//   ....[102]....
        /*0514*/ 	.word	0xffffffff


	//   ....[103]....
        /*0518*/ 	.word	0xffffffff


	//   ....[104]....
        /*051c*/ 	.word	0xffffffff


	//   ....[105]....
        /*0520*/ 	.word	0xffffffff


	//   ....[106]....
        /*0524*/ 	.word	0xffffffff


	//   ....[107]....
        /*0528*/ 	.word	0xffffffff


	//   ....[108]....
        /*052c*/ 	.word	0xffffffff


	//   ....[109]....
        /*0530*/ 	.word	0xffffffff


	//   ....[110]....
        /*0534*/ 	.word	0xffffffff


	//   ....[111]....
        /*0538*/ 	.word	0xffffffff


	//   ....[112]....
        /*053c*/ 	.word	0xffffffff


	//   ....[113]....
        /*0540*/ 	.word	0xffffffff


	//   ....[114]....
        /*0544*/ 	.word	0xffffffff


	//   ....[115]....
        /*0548*/ 	.word	0xffffffff


	//   ....[116]....
        /*054c*/ 	.word	0xffffffff


	//   ....[117]....
        /*0550*/ 	.word	0xffffffff


	//   ....[118]....
        /*0554*/ 	.word	0xffffffff


	//   ....[119]....
        /*0558*/ 	.word	0xffffffff


	//   ....[120]....
        /*055c*/ 	.word	0xffffffff


	//   ....[121]....
        /*0560*/ 	.word	0xffffffff


	//   ....[122]....
        /*0564*/ 	.word	0xffffffff


	//   ....[123]....
        /*0568*/ 	.word	0xffffffff


	//   ....[124]....
        /*056c*/ 	.word	0xffffffff


	//   ....[125]....
        /*0570*/ 	.word	0xffffffff


	//   ....[126]....
        /*0574*/ 	.word	0xffffffff


	//   ....[127]....
        /*0578*/ 	.word	0xffffffff


	//   ....[128]....
        /*057c*/ 	.word	0xffffffff


	//   ....[129]....
        /*0580*/ 	.word	0xffffffff


	//   ....[130]....
        /*0584*/ 	.word	0xffffffff


	//   ....[131]....
        /*0588*/ 	.word	0xffffffff


	//   ....[132]....
        /*058c*/ 	.word	0xffffffff


	//   ....[133]....
        /*0590*/ 	.word	0xffffffff


	//   ....[134]....
        /*0594*/ 	.word	0xffffffff


	//   ....[135]....
        /*0598*/ 	.word	0xffffffff


	//   ....[136]....
        /*059c*/ 	.word	0xffffffff


	//   ....[137]....
        /*05a0*/ 	.word	0xffffffff


	//   ....[138]....
        /*05a4*/ 	.word	0xffffffff


	//   ....[139]....
        /*05a8*/ 	.word	0xffffffff


	//   ....[140]....
        /*05ac*/ 	.word	0xffffffff


	//   ....[141]....
        /*05b0*/ 	.word	0xffffffff


	//   ....[142]....
        /*05b4*/ 	.word	0xffffffff


	//   ....[143]....
        /*05b8*/ 	.word	0xffffffff


	//   ....[144]....
        /*05bc*/ 	.word	0xffffffff


	//   ....[145]....
        /*05c0*/ 	.word	0xffffffff


	//   ....[146]....
        /*05c4*/ 	.word	0xffffffff


	//   ....[147]....
        /*05c8*/ 	.word	0xffffffff


	//   ....[148]....
        /*05cc*/ 	.word	0xffffffff


	//   ....[149]....
        /*05d0*/ 	.word	0xffffffff


	//   ....[150]....
        /*05d4*/ 	.word	0xffffffff


	//   ....[151]....
        /*05d8*/ 	.word	0x0500000f


	//   ....[152]....
        /*05dc*/ 	.word	0x0500000f


	//   ....[153]....
        /*05e0*/ 	.word	0x0500000f


	//   ....[154]....
        /*05e4*/ 	.word	0x0500000f


	//   ....[155]....
        /*05e8*/ 	.word	0x0500000f


	//   ....[156]....
        /*05ec*/ 	.word	0x0500000f


	//   ....[157]....
        /*05f0*/ 	.word	0x0500000f


	//   ....[158]....
        /*05f4*/ 	.word	0x0500000f


	//   ....[159]....
        /*05f8*/ 	.word	0x0500000f


	//   ....[160]....
        /*05fc*/ 	.word	0x0500000f


	//   ....[161]....
        /*0600*/ 	.word	0x0500000f


	//   ....[162]....
        /*0604*/ 	.word	0x0500000f


	//   ....[163]....
        /*0608*/ 	.word	0x0500000f


	//   ....[164]....
        /*060c*/ 	.word	0x0500000f


	//   ....[165]....
        /*0610*/ 	.word	0x0500000f


	//   ....[166]....
        /*0614*/ 	.word	0x0500000f


	//   ....[167]....
        /*0618*/ 	.word	0x0500000f


	//   ....[168]....
        /*061c*/ 	.word	0x0500000f


	//   ....[169]....
        /*0620*/ 	.word	0x0500000f


	//   ....[170]....
        /*0624*/ 	.word	0x0500000f


	//   ....[171]....
        /*0628*/ 	.word	0x0500000f


	//   ....[172]....
        /*062c*/ 	.word	0x0500000f


	//   ....[173]....
        /*0630*/ 	.word	0x0500000f


	//   ....[174]....
        /*0634*/ 	.word	0x0500000f


	//   ....[175]....
        /*0638*/ 	.word	0x0500000f


	//   ....[176]....
        /*063c*/ 	.word	0x0500000f


	//   ....[177]....
        /*0640*/ 	.word	0x0500000f


	//   ....[178]....
        /*0644*/ 	.word	0x0500000f


	//   ....[179]....
        /*0648*/ 	.word	0x0500000f


	//   ....[180]....
        /*064c*/ 	.word	0x0500000f


	//   ....[181]....
        /*0650*/ 	.word	0x0500000f


	//   ....[182]....
        /*0654*/ 	.word	0x0500000f


	//   ....[183]....
        /*0658*/ 	.word	0x0500000f


	//   ....[184]....
        /*065c*/ 	.word	0x0500000f


	//   ....[185]....
        /*0660*/ 	.word	0x0500000f


	//   ....[186]....
        /*0664*/ 	.word	0x0500000f


	//   ....[187]....
        /*0668*/ 	.word	0x0500000f


	//   ....[188]....
        /*066c*/ 	.word	0x0500000f


	//   ....[189]....
        /*0670*/ 	.word	0x0500000f


	//   ....[190]....
        /*0674*/ 	.word	0x0500000f


	//   ....[191]....
        /*0678*/ 	.word	0x0500000f


	//   ....[192]....
        /*067c*/ 	.word	0x0500000f


	//   ....[193]....
        /*0680*/ 	.word	0x0500000f


	//   ....[194]....
        /*0684*/ 	.word	0x0500000f


	//   ....[195]....
        /*0688*/ 	.word	0x0500000f


	//   ....[196]....
        /*068c*/ 	.word	0x0500000f


	//   ....[197]....
        /*0690*/ 	.word	0x0500000f


	//   ....[198]....
        /*0694*/ 	.word	0x0500000f


	//   ....[199]....
        /*0698*/ 	.word	0x0500000f


	//   ....[200]....
        /*069c*/ 	.word	0x0500000f


	//   ....[201]....
        /*06a0*/ 	.word	0x0500000f


	//   ....[202]....
        /*06a4*/ 	.word	0x0500000f


	//   ....[203]....
        /*06a8*/ 	.word	0x0500000f


	//   ....[204]....
        /*06ac*/ 	.word	0x0500000f


	//   ....[205]....
        /*06b0*/ 	.word	0x0500000f


	//   ....[206]....
        /*06b4*/ 	.word	0x0500000f


	//   ....[207]....
        /*06b8*/ 	.word	0x0500000f


	//   ....[208]....
        /*06bc*/ 	.word	0x0500000f


	//   ....[209]....
        /*06c0*/ 	.word	0x0500000f


	//   ....[210]....
        /*06c4*/ 	.word	0x0500000f


	//   ....[211]....
        /*06c8*/ 	.word	0x0500000f


	//   ....[212]....
        /*06cc*/ 	.word	0x0500000f


	//   ....[213]....
        /*06d0*/ 	.word	0x0500000f


	//   ....[214]....
        /*06d4*/ 	.word	0x0500000f


	//   ....[215]....
        /*06d8*/ 	.word	0x0500000f


	//   ....[216]....
        /*06dc*/ 	.word	0x0500000f


	//   ....[217]....
        /*06e0*/ 	.word	0x0500000f


	//   ....[218]....
        /*06e4*/ 	.word	0x0500000f


	//   ....[219]....
        /*06e8*/ 	.word	0x0500000f


	//   ....[220]....
        /*06ec*/ 	.word	0x0500000f


	//   ....[221]....
        /*06f0*/ 	.word	0x0500000f


	//   ....[222]....
        /*06f4*/ 	.word	0x0500000f


	//   ....[223]....
        /*06f8*/ 	.word	0x0500000f


	//   ....[224]....
        /*06fc*/ 	.word	0x0500000f


	//   ....[225]....
        /*0700*/ 	.word	0x0500000f


	//   ....[226]....
        /*0704*/ 	.word	0x0500000f


	//   ....[227]....
        /*0708*/ 	.word	0x0500000f


	//   ....[228]....
        /*070c*/ 	.word	0x0500000f


	//   ....[229]....
        /*0710*/ 	.word	0x0500000f


	//   ....[230]....
        /*0714*/ 	.word	0x0500000f


	//   ....[231]....
        /*0718*/ 	.word	0x0500000f


	//   ....[232]....
        /*071c*/ 	.word	0x0500000f


	//----- nvinfo : EIATTR_COOP_GROUP_INSTR_OFFSETS
	.align		4
.L_402:
        /*0720*/ 	.byte	0x04, 0x28
        /*0722*/ 	.short	(.L_404 - .L_403)


	//   ....[0]....
.L_403:
        /*0724*/ 	.word	0x00000060


	//   ....[1]....
        /*0728*/ 	.word	0x00000140


	//   ....[2]....
        /*072c*/ 	.word	0x00000190


	//   ....[3]....
        /*0730*/ 	.word	0x00000380


	//   ....[4]....
        /*0734*/ 	.word	0x000004e0


	//   ....[5]....
        /*0738*/ 	.word	0x00000600


	//   ....[6]....
        /*073c*/ 	.word	0x00000760


	//   ....[7]....
        /*0740*/ 	.word	0x00002e70


	//   ....[8]....
        /*0744*/ 	.word	0x00002e80


	//   ....[9]....
        /*0748*/ 	.word	0x00003880


	//   ....[10]....
        /*074c*/ 	.word	0x00003890


	//   ....[11]....
        /*0750*/ 	.word	0x00004270


	//   ....[12]....
        /*0754*/ 	.word	0x00004280


	//   ....[13]....
        /*0758*/ 	.word	0x00004650


	//   ....[14]....
        /*075c*/ 	.word	0x00004670


	//   ....[15]....
        /*0760*/ 	.word	0x000057e0


	//   ....[16]....
        /*0764*/ 	.word	0x00007b90


	//   ....[17]....
        /*0768*/ 	.word	0x00008320


	//   ....[18]....
        /*076c*/ 	.word	0x00008330


	//   ....[19]....
        /*0770*/ 	.word	0x00008340


	//   ....[20]....
        /*0774*/ 	.word	0x00008350


	//   ....[21]....
        /*0778*/ 	.word	0x00008650


	//   ....[22]....
        /*077c*/ 	.word	0x00008660


	//   ....[23]....
        /*0780*/ 	.word	0x00008670


	//   ....[24]....
        /*0784*/ 	.word	0x00008680


	//   ....[25]....
        /*0788*/ 	.word	0x00009920


	//   ....[26]....
        /*078c*/ 	.word	0x00009940


	//   ....[27]....
        /*0790*/ 	.word	0x00009950


	//   ....[28]....
        /*0794*/ 	.word	0x00009960


	//   ....[29]....
        /*0798*/ 	.word	0x00009a50


	//   ....[30]....
        /*079c*/ 	.word	0x00009a70


	//   ....[31]....
        /*07a0*/ 	.word	0x00009b00


	//   ....[32]....
        /*07a4*/ 	.word	0x00009b30


	//   ....[33]....
        /*07a8*/ 	.word	0x0000b190


	//   ....[34]....
        /*07ac*/ 	.word	0x0000b870


	//   ....[35]....
        /*07b0*/ 	.word	0x0000bd70


	//   ....[36]....
        /*07b4*/ 	.word	0x0000be80


	//   ....[37]....
        /*07b8*/ 	.word	0x0000c160


	//   ....[38]....
        /*07bc*/ 	.word	0x0000c220


	//   ....[39]....
        /*07c0*/ 	.word	0x0000cb40


	//   ....[40]....
        /*07c4*/ 	.word	0x0000d270


	//   ....[41]....
        /*07c8*/ 	.word	0x0000d4c0


	//   ....[42]....
        /*07cc*/ 	.word	0x0000dc00


	//   ....[43]....
        /*07d0*/ 	.word	0x0000dd20


	//   ....[44]....
        /*07d4*/ 	.word	0x0000e290


	//   ....[45]....
        /*07d8*/ 	.word	0x0000e2f0


	//   ....[46]....
        /*07dc*/ 	.word	0x0000f460


	//   ....[47]....
        /*07e0*/ 	.word	0x0000fd00


	//   ....[48]....
        /*07e4*/ 	.word	0x0000fd20


	//   ....[49]....
        /*07e8*/ 	.word	0x000102f0


	//   ....[50]....
        /*07ec*/ 	.word	0x000104c0


	//   ....[51]....
        /*07f0*/ 	.word	0x000111e0


	//   ....[52]....
        /*07f4*/ 	.word	0x00011770


	//   ....[53]....
        /*07f8*/ 	.word	0x00011980


	//   ....[54]....
        /*07fc*/ 	.word	0x00012060


	//   ....[55]....
        /*0800*/ 	.word	0x00012110


	//   ....[56]....
        /*0804*/ 	.word	0x00012730


	//   ....[57]....
        /*0808*/ 	.word	0x00012900


	//   ....[58]....
        /*080c*/ 	.word	0x00013750


	//   ....[59]....
        /*0810*/ 	.word	0x00013850


	//   ....[60]....
        /*0814*/ 	.word	0x00013860


	//   ....[61]....
        /*0818*/ 	.word	0x000138a0


	//   ....[62]....
        /*081c*/ 	.word	0x000138b0


	//   ....[63]....
        /*0820*/ 	.word	0x000153d0


	//   ....[64]....
        /*0824*/ 	.word	0x000158d0


	//   ....[65]....
        /*0828*/ 	.word	0x000158f0


	//   ....[66]....
        /*082c*/ 	.word	0x00015920


	//   ....[67]....
        /*0830*/ 	.word	0x00015930


	//   ....[68]....
        /*0834*/ 	.word	0x000160a0


	//   ....[69]....
        /*0838*/ 	.word	0x000160d0


	//   ....[70]....
        /*083c*/ 	.word	0x00016360


	//   ....[71]....
        /*0840*/ 	.word	0x00016380


	//   ....[72]....
        /*0844*/ 	.word	0x00017010


	//   ....[73]....
        /*0848*/ 	.word	0x00017040


	//   ....[74]....
        /*084c*/ 	.word	0x000172d0


	//   ....[75]....
        /*0850*/ 	.word	0x000172f0


	//   ....[76]....
        /*0854*/ 	.word	0x000175a0


	//   ....[77]....
        /*0858*/ 	.word	0x00017750


	//   ....[78]....
        /*085c*/ 	.word	0x00017780


	//   ....[79]....
        /*0860*/ 	.word	0x000177b0


	//   ....[80]....
        /*0864*/ 	.word	0x000177e0


	//   ....[81]....
        /*0868*/ 	.word	0x00017810


	//   ....[82]....
        /*086c*/ 	.word	0x00017840


	//   ....[83]....
        /*0870*/ 	.word	0x000179b0


	//   ....[84]....
        /*0874*/ 	.word	0x000179e0


	//   ....[85]....
        /*0878*/ 	.word	0x00017a10


	//   ....[86]....
        /*087c*/ 	.word	0x00017a40


	//   ....[87]....
        /*0880*/ 	.word	0x00017a70


	//   ....[88]....
        /*0884*/ 	.word	0x00017aa0


	//   ....[89]....
        /*0888*/ 	.word	0x00017b30


	//   ....[90]....
        /*088c*/ 	.word	0x00017b90


	//   ....[91]....
        /*0890*/ 	.word	0x00017c20


	//   ....[92]....
        /*0894*/ 	.word	0x00018cf0


	//   ....[93]....
        /*0898*/ 	.word	0x0001b8c0


	//   ....[94]....
        /*089c*/ 	.word	0x0001b8e0


	//   ....[95]....
        /*08a0*/ 	.word	0x0001b970


	//   ....[96]....
        /*08a4*/ 	.word	0x0001b990


	//   ....[97]....
        /*08a8*/ 	.word	0x0001ba10


	//   ....[98]....
        /*08ac*/ 	.word	0x0001ba30


	//   ....[99]....
        /*08b0*/ 	.word	0x0001ba40


	//   ....[100]....
        /*08b4*/ 	.word	0x0001ba50


	//   ....[101]....
        /*08b8*/ 	.word	0x0001c260


	//   ....[102]....
        /*08bc*/ 	.word	0x0001c290


	//   ....[103]....
        /*08c0*/ 	.word	0x0001c330


	//   ....[104]....
        /*08c4*/ 	.word	0x0001c350


	//   ....[105]....
        /*08c8*/ 	.word	0x0001c3d0


	//   ....[106]....
        /*08cc*/ 	.word	0x0001c3f0


	//   ....[107]....
        /*08d0*/ 	.word	0x0001c400


	//   ....[108]....
        /*08d4*/ 	.word	0x0001c470


	//   ....[109]....
        /*08d8*/ 	.word	0x0001c8c0


	//   ....[110]....
        /*08dc*/ 	.word	0x0001c980


	//   ....[111]....
        /*08e0*/ 	.word	0x0001cad0


	//   ....[112]....
        /*08e4*/ 	.word	0x0001cb10


	//   ....[113]....
        /*08e8*/ 	.word	0x0001cb20


	//   ....[114]....
        /*08ec*/ 	.word	0x0001cb30


	//   ....[115]....
        /*08f0*/ 	.word	0x0001cc80


	//   ....[116]....
        /*08f4*/ 	.word	0x0001cdd0


	//   ....[117]....
        /*08f8*/ 	.word	0x0001d5f0


	//   ....[118]....
        /*08fc*/ 	.word	0x0001d610


	//   ....[119]....
        /*0900*/ 	.word	0x0001d660


	//   ....[120]....
        /*0904*/ 	.word	0x0001d670


	//   ....[121]....
        /*0908*/ 	.word	0x0001d6b0


	//   ....[122]....
        /*090c*/ 	.word	0x0001d6c0


	//   ....[123]....
        /*0910*/ 	.word	0x0001d6d0


	//   ....[124]....
        /*0914*/ 	.word	0x0001d710


	//   ....[125]....
        /*0918*/ 	.word	0x0001da30


	//   ....[126]....
        /*091c*/ 	.word	0x0001da70


	//   ....[127]....
        /*0920*/ 	.word	0x0001da90


	//   ....[128]....
        /*0924*/ 	.word	0x0001dab0


	//   ....[129]....
        /*0928*/ 	.word	0x0001dae0


	//   ....[130]....
        /*092c*/ 	.word	0x0001db00


	//   ....[131]....
        /*0930*/ 	.word	0x0001dc00


	//   ....[132]....
        /*0934*/ 	.word	0x0001dd50


	//   ....[133]....
        /*0938*/ 	.word	0x0001e350


	//   ....[134]....
        /*093c*/ 	.word	0x0001e3a0


	//   ....[135]....
        /*0940*/ 	.word	0x0001e3d0


	//   ....[136]....
        /*0944*/ 	.word	0x0001e400


	//   ....[137]....
        /*0948*/ 	.word	0x0001e410


	//   ....[138]....
        /*094c*/ 	.word	0x0001e440


	//   ....[139]....
        /*0950*/ 	.word	0x0001e470


	//   ....[140]....
        /*0954*/ 	.word	0x0001e4a0


	//   ....[141]....
        /*0958*/ 	.word	0x0001e620


	//   ....[142]....
        /*095c*/ 	.word	0x0001e650


	//   ....[143]....
        /*0960*/ 	.word	0x0001e680


	//   ....[144]....
        /*0964*/ 	.word	0x0001e6b0


	//   ....[145]....
        /*0968*/ 	.word	0x0001e6e0


	//   ....[146]....
        /*096c*/ 	.word	0x0001e710


	//   ....[147]....
        /*0970*/ 	.word	0x0001e7d0


	//   ....[148]....
        /*0974*/ 	.word	0x0001e7f0


	//   ....[149]....
        /*0978*/ 	.word	0x0001e860


	//   ....[150]....
        /*097c*/ 	.word	0x0001ef00


	//   ....[151]....
        /*0980*/ 	.word	0x0001f220


	//   ....[152]....
        /*0984*/ 	.word	0x0001f2b0


	//   ....[153]....
        /*0988*/ 	.word	0x0001f390


	//   ....[154]....
        /*098c*/ 	.word	0x0001f420


	//   ....[155]....
        /*0990*/ 	.word	0x0001f500


	//   ....[156]....
        /*0994*/ 	.word	0x0001f590


	//   ....[157]....
        /*0998*/ 	.word	0x0001f710


	//   ....[158]....
        /*099c*/ 	.word	0x0001f7a0


	//   ....[159]....
        /*09a0*/ 	.word	0x0001f7f0


	//   ....[160]....
        /*09a4*/ 	.word	0x0001f840


	//   ....[161]....
        /*09a8*/ 	.word	0x0001f8d0


	//   ....[162]....
        /*09ac*/ 	.word	0x0001f960


	//   ....[163]....
        /*09b0*/ 	.word	0x0001f9b0


	//   ....[164]....
        /*09b4*/ 	.word	0x0001fa00


	//   ....[165]....
        /*09b8*/ 	.word	0x0001faf0


	//   ....[166]....
        /*09bc*/ 	.word	0x0001fba0


	//   ....[167]....
        /*09c0*/ 	.word	0x0001fc20


	//   ....[168]....
        /*09c4*/ 	.word	0x0001fc90


	//   ....[169]....
        /*09c8*/ 	.word	0x0001fdc0


	//   ....[170]....
        /*09cc*/ 	.word	0x0001fee0


	//   ....[171]....
        /*09d0*/ 	.word	0x0001ffa0


	//   ....[172]....
        /*09d4*/ 	.word	0x0001fff0


	//   ....[173]....
        /*09d8*/ 	.word	0x00020380


	//   ....[174]....
        /*09dc*/ 	.word	0x00020660


	//   ....[175]....
        /*09e0*/ 	.word	0x00020750


	//   ....[176]....
        /*09e4*/ 	.word	0x000207f0


	//   ....[177]....
        /*09e8*/ 	.word	0x00020850


	//   ....[178]....
        /*09ec*/ 	.word	0x00020940


	//   ....[179]....
        /*09f0*/ 	.word	0x000209b0


	//   ....[180]....
        /*09f4*/ 	.word	0x00020aa0


	//   ....[181]....
        /*09f8*/ 	.word	0x00020b10


	//   ....[182]....
        /*09fc*/ 	.word	0x00020bb0


	//   ....[183]....
        /*0a00*/ 	.word	0x00020ca0


	//   ....[184]....
        /*0a04*/ 	.word	0x00020d10


	//   ....[185]....
        /*0a08*/ 	.word	0x00020d70


	//   ....[186]....
        /*0a0c*/ 	.word	0x00020e60


	//   ....[187]....
        /*0a10*/ 	.word	0x00020ec0


	//   ....[188]....
        /*0a14*/ 	.word	0x00020fc0


	//   ....[189]....
        /*0a18*/ 	.word	0x00021020


	//   ....[190]....
        /*0a1c*/ 	.word	0x00021100


	//   ....[191]....
        /*0a20*/ 	.word	0x00021240


	//   ....[192]....
        /*0a24*/ 	.word	0x00021340


	//   ....[193]....
        /*0a28*/ 	.word	0x000215c0


	//   ....[194]....
        /*0a2c*/ 	.word	0x00021610


	//   ....[195]....
        /*0a30*/ 	.word	0x000217e0


	//   ....[196]....
        /*0a34*/ 	.word	0x00021830


	//   ....[197]....
        /*0a38*/ 	.word	0x00021a00


	//   ....[198]....
        /*0a3c*/ 	.word	0x00021a50


	//   ....[199]....
        /*0a40*/ 	.word	0x00021b40


	//   ....[200]....
        /*0a44*/ 	.word	0x00021be0


	//   ....[201]....
        /*0a48*/ 	.word	0x00021c40


	//   ....[202]....
        /*0a4c*/ 	.word	0x00021cf0


	//   ....[203]....
        /*0a50*/ 	.word	0x00021d50


	//   ....[204]....
        /*0a54*/ 	.word	0x00021e00


	//   ....[205]....
        /*0a58*/ 	.word	0x00021e60


	//   ....[206]....
        /*0a5c*/ 	.word	0x00021f10


	//   ....[207]....
        /*0a60*/ 	.word	0x00022000


	//   ....[208]....
        /*0a64*/ 	.word	0x000220e0


	//   ....[209]....
        /*0a68*/ 	.word	0x000221f0


	//   ....[210]....
        /*0a6c*/ 	.word	0x000222f0


	//   ....[211]....
        /*0a70*/ 	.word	0x00022420


	//   ....[212]....
        /*0a74*/ 	.word	0x00022500


	//   ....[213]....
        /*0a78*/ 	.word	0x00022600


	//   ....[214]....
        /*0a7c*/ 	.word	0x000226e0


	//   ....[215]....
        /*0a80*/ 	.word	0x00022770


	//   ....[216]....
        /*0a84*/ 	.word	0x00022810


	//   ....[217]....
        /*0a88*/ 	.word	0x00022930


	//   ....[218]....
        /*0a8c*/ 	.word	0x000229a0


	//   ....[219]....
        /*0a90*/ 	.word	0x00022a10


	//   ....[220]....
        /*0a94*/ 	.word	0x00022a80


	//   ....[221]....
        /*0a98*/ 	.word	0x00022af0


	//   ....[222]....
        /*0a9c*/ 	.word	0x00022b70


	//   ....[223]....
        /*0aa0*/ 	.word	0x00022c00


	//   ....[224]....
        /*0aa4*/ 	.word	0x00022c90


	//   ....[225]....
        /*0aa8*/ 	.word	0x00022d00


	//   ....[226]....
        /*0aac*/ 	.word	0x00022d70


	//   ....[227]....
        /*0ab0*/ 	.word	0x00022de0


	//   ....[228]....
        /*0ab4*/ 	.word	0x00022e60


	//   ....[229]....
        /*0ab8*/ 	.word	0x00022ed0


	//   ....[230]....
        /*0abc*/ 	.word	0x00022f70


	//   ....[231]....
        /*0ac0*/ 	.word	0x00023000


	//   ....[232]....
        /*0ac4*/ 	.word	0x00023120


	//----- nvinfo : EIATTR_REG_RECONFIG
	.align		4
.L_404:
        /*0ac8*/ 	.byte	0x01, 0x54
	.zero		2


	//----- nvinfo : EIATTR_SYSCALL_OFFSETS
	.align		4
        /*0acc*/ 	.byte	0x04, 0x46
        /*0ace*/ 	.short	(.L_406 - .L_405)


	//   ....[0]....
.L_405:
        /*0ad0*/ 	.word	0x000020c0


	//   ....[1]....
        /*0ad4*/ 	.word	0x00002210


	//   ....[2]....
        /*0ad8*/ 	.word	0x00007d40


	//   ....[3]....
        /*0adc*/ 	.word	0x00008070


	//   ....[4]....
        /*0ae0*/ 	.word	0x0001acd0


	//   ....[5]....
        /*0ae4*/ 	.word	0x0001ae20


	//   ....[6]....
        /*0ae8*/ 	.word	0x0001af10


	//   ....[7]....
        /*0aec*/ 	.word	0x0001bea0


	//----- nvinfo : EIATTR_MBARRIER_INSTR_OFFSETS
	.align		4
.L_406:
        /*0af0*/ 	.byte	0x04, 0x39
        /*0af2*/ 	.short	(.L_408 - .L_407)


	//   ....[0]....
.L_407:
        /*0af4*/ 	.word	0x00000270
        /*0af8*/ 	.word	0x000000ff
        /*0afc*/ 	.word	0x00028c00
        /*0b00*/ 	.short	0x0100
        /*0b02*/ 	.byte	0x08
	.zero		1


	//   ....[1]....
        /*0b04*/ 	.word	0x00000280
        /*0b08*/ 	.word	0x000000ff
        /*0b0c*/ 	.word	0x00028c20
        /*0b10*/ 	.short	0x0100
        /*0b12*/ 	.byte	0x08
	.zero		1


	//   ....[2]....
        /*0b14*/ 	.word	0x00000330
        /*0b18*/ 	.word	0x000000ff
        /*0b1c*/ 	.word	0x00028c30
        /*0b20*/ 	.short	0x0100
        /*0b22*/ 	.byte	0x06
	.zero		1


	//   ....[3]....
        /*0b24*/ 	.word	0x00000340
        /*0b28*/ 	.word	0x000000ff
        /*0b2c*/ 	.word	0x00028c40
        /*0b30*/ 	.short	0x0100
        /*0b32*/ 	.byte	0x06
	.zero		1


	//   ....[4]....
        /*0b34*/ 	.word	0x00000350
        /*0b38*/ 	.word	0x000000ff
        /*0b3c*/ 	.word	0x00028c38
        /*0b40*/ 	.short	0x0100
        /*0b42*/ 	.byte	0x06
	.zero		1


	//   ....[5]....
        /*0b44*/ 	.word	0x00000360
        /*0b48*/ 	.word	0x000000ff
        /*0b4c*/ 	.word	0x00028c48
        /*0b50*/ 	.short	0x0100
        /*0b52*/ 	.byte	0x06
	.zero		1


	//   ....[6]....
        /*0b54*/ 	.word	0x00000490
        /*0b58*/ 	.word	0x000000ff
        /*0b5c*/ 	.word	0x00028c50
        /*0b60*/ 	.short	0x0100
        /*0b62*/ 	.byte	0x08
	.zero		1


	//   ....[7]....
        /*0b64*/ 	.word	0x000004a0
        /*0b68*/ 	.word	0x000000ff
        /*0b6c*/ 	.word	0x00028c60
        /*0b70*/ 	.short	0x0100
        /*0b72*/ 	.byte	0x08
	.zero		1


	//   ....[8]....
        /*0b74*/ 	.word	0x000004b0
        /*0b78*/ 	.word	0x000000ff
        /*0b7c*/ 	.word	0x00028c58
        /*0b80*/ 	.short	0x0100
        /*0b82*/ 	.byte	0x08
	.zero		1


	//   ....[9]....
        /*0b84*/ 	.word	0x000004c0
        /*0b88*/ 	.word	0x000000ff
        /*0b8c*/ 	.word	0x00028c68
        /*0b90*/ 	.short	0x0100
        /*0b92*/ 	.byte	0x08
	.zero		1


	//   ....[10]....
        /*0b94*/ 	.word	0x000005b0
        /*0b98*/ 	.word	0x000000ff
        /*0b9c*/ 	.word	0x00028c70
        /*0ba0*/ 	.short	0x0100
        /*0ba2*/ 	.byte	0x06
	.zero		1


	//   ....[11]....
        /*0ba4*/ 	.word	0x000005c0
        /*0ba8*/ 	.word	0x000000ff
        /*0bac*/ 	.word	0x00028c80
        /*0bb0*/ 	.short	0x0100
        /*0bb2*/ 	.byte	0x06
	.zero		1


	//   ....[12]....
        /*0bb4*/ 	.word	0x000005d0
        /*0bb8*/ 	.word	0x000000ff
        /*0bbc*/ 	.word	0x00028c78
        /*0bc0*/ 	.short	0x0100
        /*0bc2*/ 	.byte	0x06
	.zero		1


	//   ....[13]....
        /*0bc4*/ 	.word	0x000005e0
        /*0bc8*/ 	.word	0x000000ff
        /*0bcc*/ 	.word	0x00028c88
        /*0bd0*/ 	.short	0x0100
        /*0bd2*/ 	.byte	0x06
	.zero		1


	//   ....[14]....
        /*0bd4*/ 	.word	0x00000710
        /*0bd8*/ 	.word	0x000000ff
        /*0bdc*/ 	.word	0x00028c90
        /*0be0*/ 	.short	0x0100
        /*0be2*/ 	.byte	0x08
	.zero		1


	//   ....[15]....
        /*0be4*/ 	.word	0x00000720
        /*0be8*/ 	.word	0x000000ff
        /*0bec*/ 	.word	0x00028ca0
        /*0bf0*/ 	.short	0x0100
        /*0bf2*/ 	.byte	0x08
	.zero		1


	//   ....[16]....
        /*0bf4*/ 	.word	0x00000730
        /*0bf8*/ 	.word	0x000000ff
        /*0bfc*/ 	.word	0x00028c98
        /*0c00*/ 	.short	0x0100
        /*0c02*/ 	.byte	0x08
	.zero		1


	//   ....[17]....
        /*0c04*/ 	.word	0x00000740
        /*0c08*/ 	.word	0x000000ff
        /*0c0c*/ 	.word	0x00028ca8
        /*0c10*/ 	.short	0x0100
        /*0c12*/ 	.byte	0x08
	.zero		1


	//   ....[18]....
        /*0c14*/ 	.word	0x00000870
        /*0c18*/ 	.word	0x000000ff
        /*0c1c*/ 	.word	0x00028cb0
        /*0c20*/ 	.short	0x0100
        /*0c22*/ 	.byte	0x08
	.zero		1


	//   ....[19]....
        /*0c24*/ 	.word	0x00000880
        /*0c28*/ 	.word	0x000000ff
        /*0c2c*/ 	.word	0x00028cc0
        /*0c30*/ 	.short	0x0100
        /*0c32*/ 	.byte	0x08
	.zero		1


	//   ....[20]....
        /*0c34*/ 	.word	0x00000890
        /*0c38*/ 	.word	0x000000ff
        /*0c3c*/ 	.word	0x00028cb8
        /*0c40*/ 	.short	0x0100
        /*0c42*/ 	.byte	0x08
	.zero		1


	//   ....[21]....
        /*0c44*/ 	.word	0x000008a0
        /*0c48*/ 	.word	0x000000ff
        /*0c4c*/ 	.word	0x00028cc8
        /*0c50*/ 	.short	0x0100
        /*0c52*/ 	.byte	0x08
	.zero		1


	//   ....[22]....
        /*0c54*/ 	.word	0x00002e20
        /*0c58*/ 	.word	0x0000003e
        /*0c5c*/ 	.word	0x00028c90
        /*0c60*/ 	.short	0x010a
        /*0c62*/ 	.byte	0x3f
	.zero		1


	//   ....[23]....
        /*0c64*/ 	.word	0x00003830
        /*0c68*/ 	.word	0x0000003e
        /*0c6c*/ 	.word	0x00028c90
        /*0c70*/ 	.short	0x010a
        /*0c72*/ 	.byte	0x3f
	.zero		1


	//   ....[24]....
        /*0c74*/ 	.word	0x000040c0
        /*0c78*/ 	.word	0x0000003e
        /*0c7c*/ 	.word	0x00028c90
        /*0c80*/ 	.short	0x010a
        /*0c82*/ 	.byte	0x3f
	.zero		1


	//   ....[25]....
        /*0c84*/ 	.word	0x000044a0
        /*0c88*/ 	.word	0x00000004
        /*0c8c*/ 	.word	0x00000000
        /*0c90*/ 	.short	0x0101
        /*0c92*/ 	.byte	0x3f
	.zero		1


	//   ....[26]....
        /*0c94*/ 	.word	0x000044e0
        /*0c98*/ 	.word	0x0000003e
        /*0c9c*/ 	.word	0x00028cb0
        /*0ca0*/ 	.short	0x010a
        /*0ca2*/ 	.byte	0x3f
	.zero		1


	//   ....[27]....
        /*0ca4*/ 	.word	0x00004df0
        /*0ca8*/ 	.word	0x0000003e
        /*0cac*/ 	.word	0x00000000
        /*0cb0*/ 	.short	0x0101
        /*0cb2*/ 	.byte	0x3f
	.zero		1


	//   ....[28]....
        /*0cb4*/ 	.word	0x00005900
        /*0cb8*/ 	.word	0x00000003
        /*0cbc*/ 	.word	0x00028c50
        /*0cc0*/ 	.short	0x010a
        /*0cc2*/ 	.byte	0x3f
	.zero		1


	//   ....[29]....
        /*0cc4*/ 	.word	0x00005cc0
        /*0cc8*/ 	.word	0x0000000e
        /*0ccc*/ 	.word	0x00000000
        /*0cd0*/ 	.short	0x0101
        /*0cd2*/ 	.byte	0x3f
	.zero		1


	//   ....[30]....
        /*0cd4*/ 	.word	0x000065e0
        /*0cd8*/ 	.word	0x00000007
        /*0cdc*/ 	.word	0x00028c50
        /*0ce0*/ 	.short	0x010a
        /*0ce2*/ 	.byte	0x3f
	.zero		1


	//   ....[31]....
        /*0ce4*/ 	.word	0x00006630
        /*0ce8*/ 	.word	0x00000007
        /*0cec*/ 	.word	0x00028c50
        /*0cf0*/ 	.short	0x010a
        /*0cf2*/ 	.byte	0x3f
	.zero		1


	//   ....[32]....
        /*0cf4*/ 	.word	0x00006920
        /*0cf8*/ 	.word	0x0000000e
        /*0cfc*/ 	.word	0x00000000
        /*0d00*/ 	.short	0x0101
        /*0d02*/ 	.byte	0x3f
	.zero		1


	//   ....[33]....
        /*0d04*/ 	.word	0x00007de0
        /*0d08*/ 	.word	0x00000002
        /*0d0c*/ 	.word	0x00028c00
        /*0d10*/ 	.short	0x010a
        /*0d12*/ 	.byte	0x3f
	.zero		1


	//   ....[34]....
        /*0d14*/ 	.word	0x00007e30
        /*0d18*/ 	.word	0x00000002
        /*0d1c*/ 	.word	0x00028c00
        /*0d20*/ 	.short	0x010a
        /*0d22*/ 	.byte	0x3f
	.zero		1


	//   ....[35]....
        /*0d24*/ 	.word	0x000088f0
        /*0d28*/ 	.word	0x00000002
        /*0d2c*/ 	.word	0x00028c00
        /*0d30*/ 	.short	0x010a
        /*0d32*/ 	.byte	0x3f
	.zero		1


	//   ....[36]....
        /*0d34*/ 	.word	0x00009da0
        /*0d38*/ 	.word	0x00000002
        /*0d3c*/ 	.word	0x00028c00
        /*0d40*/ 	.short	0x010a
        /*0d42*/ 	.byte	0x3f
	.zero		1


	//   ....[37]....
        /*0d44*/ 	.word	0x0000ac80
        /*0d48*/ 	.word	0x0000000f
        /*0d4c*/ 	.word	0x00028c30
        /*0d50*/ 	.short	0x010a
        /*0d52*/ 	.byte	0x3f
	.zero		1


	//   ....[38]....
        /*0d54*/ 	.word	0x0000ad30
        /*0d58*/ 	.word	0x0000000f
        /*0d5c*/ 	.word	0x00028c30
        /*0d60*/ 	.short	0x010a
        /*0d62*/ 	.byte	0x3f
	.zero		1


	//   ....[39]....
        /*0d64*/ 	.word	0x0000b1d0
        /*0d68*/ 	.word	0x00000000
        /*0d6c*/ 	.word	0x00000000
        /*0d70*/ 	.short	0x0101
        /*0d72*/ 	.byte	0x3f
	.zero		1


	//   ....[40]....
        /*0d74*/ 	.word	0x0000c830
        /*0d78*/ 	.word	0x0000000f
        /*0d7c*/ 	.word	0x00028c50
        /*0d80*/ 	.short	0x010a
        /*0d82*/ 	.byte	0x3f
	.zero		1


	//   ....[41]....
        /*0d84*/ 	.word	0x0000c8e0
        /*0d88*/ 	.word	0x0000000f
        /*0d8c*/ 	.word	0x00028c50
        /*0d90*/ 	.short	0x010a
        /*0d92*/ 	.byte	0x3f
	.zero		1


	//   ....[42]....
        /*0d94*/ 	.word	0x0000cbd0
        /*0d98*/ 	.word	0x0000000f
        /*0d9c*/ 	.word	0x00000000
        /*0da0*/ 	.short	0x0101
        /*0da2*/ 	.byte	0x3f
	.zero		1


	//   ....[43]....
        /*0da4*/ 	.word	0x0000cef0
        /*0da8*/ 	.word	0x000000d1
        /*0dac*/ 	.word	0x00028c30
        /*0db0*/ 	.short	0x010a
        /*0db2*/ 	.byte	0x3f
	.zero		1


	//   ....[44]....
        /*0db4*/ 	.word	0x0000cf60
        /*0db8*/ 	.word	0x000000d1
        /*0dbc*/ 	.word	0x00028c30
        /*0dc0*/ 	.short	0x010a
        /*0dc2*/ 	.byte	0x3f
	.zero		1


	//   ....[45]....
        /*0dc4*/ 	.word	0x0000d290
        /*0dc8*/ 	.word	0x00000007
        /*0dcc*/ 	.word	0x00000000
        /*0dd0*/ 	.short	0x0101
        /*0dd2*/ 	.byte	0x3f
	.zero		1


	//   ....[46]....
        /*0dd4*/ 	.word	0x0000f1a0
        /*0dd8*/ 	.word	0x000000d1
        /*0ddc*/ 	.word	0x00028c50
        /*0de0*/ 	.short	0x010a
        /*0de2*/ 	.byte	0x3f
	.zero		1


	//   ....[47]....
        /*0de4*/ 	.word	0x0000f1f0
        /*0de8*/ 	.word	0x000000d1
        /*0dec*/ 	.word	0x00028c50
        /*0df0*/ 	.short	0x010a
        /*0df2*/ 	.byte	0x3f
	.zero		1


	//   ....[48]....
        /*0df4*/ 	.word	0x0000f510
        /*0df8*/ 	.word	0x000000d1
        /*0dfc*/ 	.word	0x00000000
        /*0e00*/ 	.short	0x0101
        /*0e02*/ 	.byte	0x3f
	.zero		1


	//   ....[49]....
        /*0e04*/ 	.word	0x0000f910
        /*0e08*/ 	.word	0x0000000f
        /*0e0c*/ 	.word	0x00028c30
        /*0e10*/ 	.short	0x010a
        /*0e12*/ 	.byte	0x3f
	.zero		1


	//   ....[50]....
        /*0e14*/ 	.word	0x0000f980
        /*0e18*/ 	.word	0x0000000f
        /*0e1c*/ 	.word	0x00028c30
        /*0e20*/ 	.short	0x010a
        /*0e22*/ 	.byte	0x3f
	.zero		1


	//   ....[51]....
        /*0e24*/ 	.word	0x0000fee0
        /*0e28*/ 	.word	0x0000000e
        /*0e2c*/ 	.word	0x00000000
        /*0e30*/ 	.short	0x0101
        /*0e32*/ 	.byte	0x3f
	.zero		1


	//   ....[52]....
        /*0e34*/ 	.word	0x00010f10
        /*0e38*/ 	.word	0x0000000f
        /*0e3c*/ 	.word	0x00028c50
        /*0e40*/ 	.short	0x010a
        /*0e42*/ 	.byte	0x3f
	.zero		1


	//   ....[53]....
        /*0e44*/ 	.word	0x00010f60
        /*0e48*/ 	.word	0x0000000f
        /*0e4c*/ 	.word	0x00028c50
        /*0e50*/ 	.short	0x010a
        /*0e52*/ 	.byte	0x3f
	.zero		1


	//   ....[54]....
        /*0e54*/ 	.word	0x00011270
        /*0e58*/ 	.word	0x0000000f
        /*0e5c*/ 	.word	0x00000000
        /*0e60*/ 	.short	0x0101
        /*0e62*/ 	.byte	0x3f
	.zero		1


	//   ....[55]....
        /*0e64*/ 	.word	0x000113c0
        /*0e68*/ 	.word	0x00000014
        /*0e6c*/ 	.word	0x00028c30
        /*0e70*/ 	.short	0x010a
        /*0e72*/ 	.byte	0x3f
	.zero		1


	//   ....[56]....
        /*0e74*/ 	.word	0x00011430
        /*0e78*/ 	.word	0x00000014
        /*0e7c*/ 	.word	0x00028c30
        /*0e80*/ 	.short	0x010a
        /*0e82*/ 	.byte	0x3f
	.zero		1


	//   ....[57]....
        /*0e84*/ 	.word	0x000117b0
        /*0e88*/ 	.word	0x00000006
        /*0e8c*/ 	.word	0x00000000
        /*0e90*/ 	.short	0x0101
        /*0e92*/ 	.byte	0x3f
	.zero		1


	//   ....[58]....
        /*0e94*/ 	.word	0x00013490
        /*0e98*/ 	.word	0x00000014
        /*0e9c*/ 	.word	0x00028c50
        /*0ea0*/ 	.short	0x010a
        /*0ea2*/ 	.byte	0x3f
	.zero		1


	//   ....[59]....
        /*0ea4*/ 	.word	0x000134e0
        /*0ea8*/ 	.word	0x00000014
        /*0eac*/ 	.word	0x00028c50
        /*0eb0*/ 	.short	0x010a
        /*0eb2*/ 	.byte	0x3f
	.zero		1


	//   ....[60]....
        /*0eb4*/ 	.word	0x000137f0
        /*0eb8*/ 	.word	0x00000014
        /*0ebc*/ 	.word	0x00000000
        /*0ec0*/ 	.short	0x0101
        /*0ec2*/ 	.byte	0x3f
	.zero		1


	//   ....[61]....
        /*0ec4*/ 	.word	0x00016080
        /*0ec8*/ 	.word	0x00000000
        /*0ecc*/ 	.word	0x00000000
        /*0ed0*/ 	.short	0x0101
        /*0ed2*/ 	.byte	0x3f
	.zero		1


	//   ....[62]....
        /*0ed4*/ 	.word	0x00018dd0
        /*0ed8*/ 	.word	0x00000017
        /*0edc*/ 	.word	0x00028c20
        /*0ee0*/ 	.short	0x010a
        /*0ee2*/ 	.byte	0x3f
	.zero		1


	//   ....[63]....
        /*0ee4*/ 	.word	0x00018e60
        /*0ee8*/ 	.word	0x0000000c
        /*0eec*/ 	.word	0x00028ca0
        /*0ef0*/ 	.short	0x010a
        /*0ef2*/ 	.byte	0x3f
	.zero		1


	//   ....[64]....
        /*0ef4*/ 	.word	0x000190b0
        /*0ef8*/ 	.word	0x0000000c
        /*0efc*/ 	.word	0x00028cc0
        /*0f00*/ 	.short	0x010a
        /*0f02*/ 	.byte	0x3f
	.zero		1


	//   ....[65]....
        /*0f04*/ 	.word	0x00019a80
        /*0f08*/ 	.word	0x0000000a
        /*0f0c*/ 	.word	0x00028ca0
        /*0f10*/ 	.short	0x010a
        /*0f12*/ 	.byte	0x3f
	.zero		1


	//   ....[66]....
        /*0f14*/ 	.word	0x00019cc0
        /*0f18*/ 	.word	0x0000000a
        /*0f1c*/ 	.word	0x00028cc0
        /*0f20*/ 	.short	0x010a
        /*0f22*/ 	.byte	0x3f
	.zero		1


	//   ....[67]....
        /*0f24*/ 	.word	0x0001b670
        /*0f28*/ 	.word	0x0000001b
        /*0f2c*/ 	.word	0x00028c40
        /*0f30*/ 	.short	0x010a
        /*0f32*/ 	.byte	0x3f
	.zero		1


	//   ....[68]....
        /*0f34*/ 	.word	0x0001bb50
        /*0f38*/ 	.word	0x0000001b
        /*0f3c*/ 	.word	0x00028c30
        /*0f40*/ 	.short	0x0107
        /*0f42*/ 	.byte	0x3f
	.zero		1


	//   ....[69]....
        /*0f44*/ 	.word	0x0001bc20
        /*0f48*/ 	.word	0x0000001b
        /*0f4c*/ 	.word	0x00028c30
        /*0f50*/ 	.short	0x0101
        /*0f52*/ 	.byte	0x3f
	.zero		1


	//   ....[70]....
        /*0f54*/ 	.word	0x0001c510
        /*0f58*/ 	.word	0x00000017
        /*0f5c*/ 	.word	0x00028c00
        /*0f60*/ 	.short	0x0107
        /*0f62*/ 	.byte	0x3f
	.zero		1


	//   ....[71]....
        /*0f64*/ 	.word	0x0001c600
        /*0f68*/ 	.word	0x00000017
        /*0f6c*/ 	.word	0x00028c00
        /*0f70*/ 	.short	0x0101
        /*0f72*/ 	.byte	0x3f
	.zero		1


	//   ....[72]....
        /*0f74*/ 	.word	0x0001c620
        /*0f78*/ 	.word	0x00000017
        /*0f7c*/ 	.word	0x00028c20
        /*0f80*/ 	.short	0x010a
        /*0f82*/ 	.byte	0x3f
	.zero		1


	//   ....[73]....
        /*0f84*/ 	.word	0x0001c6b0
        /*0f88*/ 	.word	0x0000001b
        /*0f8c*/ 	.word	0x00028c60
        /*0f90*/ 	.short	0x010a
        /*0f92*/ 	.byte	0x3f
	.zero		1


	//   ....[74]....
        /*0f94*/ 	.word	0x0001cff0
        /*0f98*/ 	.word	0x0000001b
        /*0f9c*/ 	.word	0x00028c50
        /*0fa0*/ 	.short	0x0107
        /*0fa2*/ 	.byte	0x3f
	.zero		1


	//   ....[75]....
        /*0fa4*/ 	.word	0x0001d0c0
        /*0fa8*/ 	.word	0x0000001b
        /*0fac*/ 	.word	0x00028c50
        /*0fb0*/ 	.short	0x0101
        /*0fb2*/ 	.byte	0x3f
	.zero		1


	//   ....[76]....
        /*0fb4*/ 	.word	0x0001d450
        /*0fb8*/ 	.word	0x00000006
        /*0fbc*/ 	.word	0x00028c40
        /*0fc0*/ 	.short	0x010a
        /*0fc2*/ 	.byte	0x3f
	.zero		1


	//   ....[77]....
        /*0fc4*/ 	.word	0x0001d790
        /*0fc8*/ 	.word	0x00000006
        /*0fcc*/ 	.word	0x00028c30
        /*0fd0*/ 	.short	0x0107
        /*0fd2*/ 	.byte	0x3f
	.zero		1


	//   ....[78]....
        /*0fd4*/ 	.word	0x0001d850
        /*0fd8*/ 	.word	0x00000006
        /*0fdc*/ 	.word	0x00028c30
        /*0fe0*/ 	.short	0x0101
        /*0fe2*/ 	.byte	0x3f
	.zero		1


	//   ....[79]....
        /*0fe4*/ 	.word	0x0001d880
        /*0fe8*/ 	.word	0x00000006
        /*0fec*/ 	.word	0x00028c60
        /*0ff0*/ 	.short	0x010a
        /*0ff2*/ 	.byte	0x3f
	.zero		1


	//   ....[80]....
        /*0ff4*/ 	.word	0x0001df50
        /*0ff8*/ 	.word	0x00000006
        /*0ffc*/ 	.word	0x00028c50
        /*1000*/ 	.short	0x0107
        /*1002*/ 	.byte	0x3f
	.zero		1


	//   ....[81]....
        /*1004*/ 	.word	0x0001e010
        /*1008*/ 	.word	0x00000006
        /*100c*/ 	.word	0x00028c50
        /*1010*/ 	.short	0x0101
        /*1012*/ 	.byte	0x3f
	.zero		1


	//   ....[82]....
        /*1014*/ 	.word	0x0001ee80
        /*1018*/ 	.word	0x00000004
        /*101c*/ 	.word	0x00028c20
        /*1020*/ 	.short	0x010a
        /*1022*/ 	.byte	0x3f
	.zero		1


	//   ....[83]....
        /*1024*/ 	.word	0x0001eff0
        /*1028*/ 	.word	0x00000005
        /*102c*/ 	.word	0x00028c40
        /*1030*/ 	.short	0x010a
        /*1032*/ 	.byte	0x3f
	.zero		1


	//   ....[84]....
        /*1034*/ 	.word	0x0001f090
        /*1038*/ 	.word	0x00000019
        /*103c*/ 	.word	0x00028c40
        /*1040*/ 	.short	0x010a
        /*1042*/ 	.byte	0x3f
	.zero		1


	//   ....[85]....
        /*1044*/ 	.word	0x0001f0d0
        /*1048*/ 	.word	0x00000005
        /*104c*/ 	.word	0x00028c60
        /*1050*/ 	.short	0x010a
        /*1052*/ 	.byte	0x3f
	.zero		1


	//   ....[86]....
        /*1054*/ 	.word	0x0001f110
        /*1058*/ 	.word	0x00000019
        /*105c*/ 	.word	0x00028c60
        /*1060*/ 	.short	0x010a
        /*1062*/ 	.byte	0x3f
	.zero		1


	//   ....[87]....
        /*1064*/ 	.word	0x0001f170
        /*1068*/ 	.word	0x0000003e
        /*106c*/ 	.word	0x00028c90
        /*1070*/ 	.short	0x010a
        /*1072*/ 	.byte	0x3f
	.zero		1


	//   ....[88]....
        /*1074*/ 	.word	0x0001f2e0
        /*1078*/ 	.word	0x0000003e
        /*107c*/ 	.word	0x00028c90
        /*1080*/ 	.short	0x010a
        /*1082*/ 	.byte	0x3f
	.zero		1


	//   ....[89]....
        /*1084*/ 	.word	0x0001f460
        /*1088*/ 	.word	0x0000003e
        /*108c*/ 	.word	0x00028c90
        /*1090*/ 	.short	0x010a
        /*1092*/ 	.byte	0x3f
	.zero		1


	//   ....[90]....
        /*1094*/ 	.word	0x0001f5c0
        /*1098*/ 	.word	0x0000003e
        /*109c*/ 	.word	0x00028cb0
        /*10a0*/ 	.short	0x010a
        /*10a2*/ 	.byte	0x3f
	.zero		1


	//   ....[91]....
        /*10a4*/ 	.word	0x0001f610
        /*10a8*/ 	.word	0x00000003
        /*10ac*/ 	.word	0x00028c50
        /*10b0*/ 	.short	0x010a
        /*10b2*/ 	.byte	0x3f
	.zero		1


	//   ....[92]....
        /*10b4*/ 	.word	0x0001f660
        /*10b8*/ 	.word	0x00000007
        /*10bc*/ 	.word	0x00028c50
        /*10c0*/ 	.short	0x010a
        /*10c2*/ 	.byte	0x3f
	.zero		1


	//   ....[93]....
        /*10c4*/ 	.word	0x0001fa30
        /*10c8*/ 	.word	0x00000002
        /*10cc*/ 	.word	0x00028c00
        /*10d0*/ 	.short	0x010a
        /*10d2*/ 	.byte	0x3f
	.zero		1


	//   ....[94]....
        /*10d4*/ 	.word	0x00020020
        /*10d8*/ 	.word	0x00000002
        /*10dc*/ 	.word	0x00028c00
        /*10e0*/ 	.short	0x010a
        /*10e2*/ 	.byte	0x3f
	.zero		1


	//   ....[95]....
        /*10e4*/ 	.word	0x00020070
        /*10e8*/ 	.word	0x0000000f
        /*10ec*/ 	.word	0x00028c30
        /*10f0*/ 	.short	0x010a
        /*10f2*/ 	.byte	0x3f
	.zero		1


	//   ....[96]....
        /*10f4*/ 	.word	0x000200c0
        /*10f8*/ 	.word	0x0000000f
        /*10fc*/ 	.word	0x00028c50
        /*1100*/ 	.short	0x010a
        /*1102*/ 	.byte	0x3f
	.zero		1


	//   ....[97]....
        /*1104*/ 	.word	0x00020110
        /*1108*/ 	.word	0x000000d1
        /*110c*/ 	.word	0x00028c30
        /*1110*/ 	.short	0x010a
        /*1112*/ 	.byte	0x3f
	.zero		1


	//   ....[98]....
        /*1114*/ 	.word	0x00020160
        /*1118*/ 	.word	0x000000d1
        /*111c*/ 	.word	0x00028c50
        /*1120*/ 	.short	0x010a
        /*1122*/ 	.byte	0x3f
	.zero		1


	//   ....[99]....
        /*1124*/ 	.word	0x000201b0
        /*1128*/ 	.word	0x0000000f
        /*112c*/ 	.word	0x00028c30
        /*1130*/ 	.short	0x010a
        /*1132*/ 	.byte	0x3f
	.zero		1


	//   ....[100]....
        /*1134*/ 	.word	0x00020200
        /*1138*/ 	.word	0x0000000f
        /*113c*/ 	.word	0x00028c50
        /*1140*/ 	.short	0x010a
        /*1142*/ 	.byte	0x3f
	.zero		1


	//   ....[101]....
        /*1144*/ 	.word	0x00020250
        /*1148*/ 	.word	0x00000014
        /*114c*/ 	.word	0x00028c30
        /*1150*/ 	.short	0x010a
        /*1152*/ 	.byte	0x3f
	.zero		1


	//   ....[102]....
        /*1154*/ 	.word	0x000202a0
        /*1158*/ 	.word	0x00000014
        /*115c*/ 	.word	0x00028c50
        /*1160*/ 	.short	0x010a
        /*1162*/ 	.byte	0x3f
	.zero		1


	//   ....[103]....
        /*1164*/ 	.word	0x00020440
        /*1168*/ 	.word	0x00000017
        /*116c*/ 	.word	0x00028c20
        /*1170*/ 	.short	0x010a
        /*1172*/ 	.byte	0x3f
	.zero		1


	//   ....[104]....
        /*1174*/ 	.word	0x00020490
        /*1178*/ 	.word	0x0000000c
        /*117c*/ 	.word	0x00028ca0
        /*1180*/ 	.short	0x010a
        /*1182*/ 	.byte	0x3f
	.zero		1


	//   ....[105]....
        /*1184*/ 	.word	0x000204e0
        /*1188*/ 	.word	0x0000000c
        /*118c*/ 	.word	0x00028cc0
        /*1190*/ 	.short	0x010a
        /*1192*/ 	.byte	0x3f
	.zero		1


	//   ....[106]....
        /*1194*/ 	.word	0x00020530
        /*1198*/ 	.word	0x0000000a
        /*119c*/ 	.word	0x00028ca0
        /*11a0*/ 	.short	0x010a
        /*11a2*/ 	.byte	0x3f
	.zero		1


	//   ....[107]....
        /*11a4*/ 	.word	0x00020580
        /*11a8*/ 	.word	0x0000000a
        /*11ac*/ 	.word	0x00028cc0
        /*11b0*/ 	.short	0x010a
        /*11b2*/ 	.byte	0x3f
	.zero		1


	//   ....[108]....
        /*11b4*/ 	.word	0x000206a0
        /*11b8*/ 	.word	0x0000001b
        /*11bc*/ 	.word	0x00028c40
        /*11c0*/ 	.short	0x010a
        /*11c2*/ 	.byte	0x3f
	.zero		1


	//   ....[109]....
        /*11c4*/ 	.word	0x00021140
        /*11c8*/ 	.word	0x00000017
        /*11cc*/ 	.word	0x00028c20
        /*11d0*/ 	.short	0x010a
        /*11d2*/ 	.byte	0x3f
	.zero		1


	//   ....[110]....
        /*11d4*/ 	.word	0x00021190
        /*11d8*/ 	.word	0x0000001b
        /*11dc*/ 	.word	0x00028c60
        /*11e0*/ 	.short	0x010a
        /*11e2*/ 	.byte	0x3f
	.zero		1


	//   ....[111]....
        /*11e4*/ 	.word	0x00021a90
        /*11e8*/ 	.word	0x00000006
        /*11ec*/ 	.word	0x00028c40
        /*11f0*/ 	.short	0x010a
        /*11f2*/ 	.byte	0x3f
	.zero		1


	//   ....[112]....
        /*11f4*/ 	.word	0x00021f50
        /*11f8*/ 	.word	0x00000006
        /*11fc*/ 	.word	0x00028c60
        /*1200*/ 	.short	0x010a
        /*1202*/ 	.byte	0x3f
	.zero		1


	//   ....[113]....
        /*1204*/ 	.word	0x00023040
        /*1208*/ 	.word	0x00000004
        /*120c*/ 	.word	0x00028c20
        /*1210*/ 	.short	0x010a
        /*1212*/ 	.byte	0x3f
	.zero		1


	//   ....[114]....
        /*1214*/ 	.word	0x000231e0
        /*1218*/ 	.word	0x00000005
        /*121c*/ 	.word	0x00028c40
        /*1220*/ 	.short	0x010a
        /*1222*/ 	.byte	0x3f
	.zero		1


	//   ....[115]....
        /*1224*/ 	.word	0x00023230
        /*1228*/ 	.word	0x00000019
        /*122c*/ 	.word	0x00028c40
        /*1230*/ 	.short	0x010a
        /*1232*/ 	.byte	0x3f
	.zero		1


	//   ....[116]....
        /*1234*/ 	.word	0x00023280
        /*1238*/ 	.word	0x00000005
        /*123c*/ 	.word	0x00028c60
        /*1240*/ 	.short	0x010a
        /*1242*/ 	.byte	0x3f
	.zero		1


	//----- nvinfo : EIATTR_NUM_MBARRIERS
	.align		4
.L_408:
        /*1244*/ 	.byte	0x03, 0x38
        /*1246*/ 	.short	0x0016


	//----- nvinfo : EIATTR_EXIT_INSTR_OFFSETS
	.align		4
        /*1248*/ 	.byte	0x04, 0x1c
        /*124a*/ 	.short	(.L_410 - .L_409)


	//   ....[0]....
.L_409:
        /*124c*/ 	.word	0x0001f160


	//----- nvinfo : EIATTR_MAX_THREADS
	.align		4
.L_410:
        /*1250*/ 	.byte	0x04, 0x05
        /*1252*/ 	.short	(.L_412 - .L_411)
.L_411:
        /*1254*/ 	.word	0x00000180
        /*1258*/ 	.word	0x00000001
        /*125c*/ 	.word	0x00000001


	//----- nvinfo : EIATTR_CRS_STACK_SIZE
	.align		4
.L_412:
        /*1260*/ 	.byte	0x04, 0x1e
        /*1262*/ 	.short	(.L_414 - .L_413)
.L_413:
        /*1264*/ 	.word	0x00000000


	//----- nvinfo : EIATTR_CBANK_PARAM_SIZE
	.align		4
.L_414:
        /*1268*/ 	.byte	0x03, 0x19
        /*126a*/ 	.short	0x0af0


	//----- nvinfo : EIATTR_PARAM_CBANK
	.align		4
        /*126c*/ 	.byte	0x04, 0x0a
        /*126e*/ 	.short	(.L_416 - .L_415)
	.align		4
.L_415:
        /*1270*/ 	.word	index@(.nv.constant0._ZN7cutlass13device_kernelIN5flash11enable_sm90INS1_16FlashAttnFwdSm90INS1_25CollectiveMainloopFwdSm90ILi2EN4cute5tupleIJNS5_1CILi1EEES8_S8_EEENS6_IJNS7_ILi64EEESA_SA_EEELi512ENS_6half_tEfNS_4arch4Sm90ELb0ELb1ELb0ELb1ELb1ELb1ELb0ELb0ELb0ELb1ELb0ELb0EEENS1_21CollectiveEpilogueFwdINS6_IJSA_NS7_ILi512EEESA_EEES9_SC_SE_Li256ELb1ELb1ELb0ELb0EEENS1_36VarlenDynamicPersistentTileSchedulerILi64ELi64ELi256ELi128ELb0ELb1ELb1ELb1ELb0ELb1EEEEEEEEEvNT_6ParamsE)
        /*1274*/ 	.short	0x0210
        /*1276*/ 	.short	0x0af0


	//----- nvinfo : EIATTR_SW_WAR
	.align		4
.L_416:
        /*1278*/ 	.byte	0x04, 0x36
        /*127a*/ 	.short	(.L_418 - .L_417)
.L_417:
        /*127c*/ 	.word	0x00000008
.L_418:


//--------------------- .nv.info._ZN7cutlass13device_kernelIN5flash11enable_sm90INS1_16FlashAttnFwdSm90INS1_25CollectiveMainloopFwdSm90ILi2EN4cute5tupleIJNS5_1CILi1EEES8_S8_EEENS6_IJNS7_ILi64EEESA_SA_EEELi512ENS_6half_tEfNS_4arch4Sm90ELb0ELb1ELb0ELb1ELb1ELb0ELb1ELb0ELb0ELb1ELb0ELb0EEENS1_21CollectiveEpilogueFwdINS6_IJSA_NS7_ILi512EEESA_EEES9_SC_SE_Li256ELb1ELb1ELb0ELb0EEENS1_36VarlenDynamicPersistentTileSchedulerILi64ELi64ELi256ELi128ELb0ELb1ELb1ELb1ELb0ELb1EEEEEEEEEvNT_6ParamsE --------------------------
	.section	.nv.info._ZN7cutlass13device_kernelIN5flash11enable_sm90INS1_16FlashAttnFwdSm90INS1_25CollectiveMainloopFwdSm90ILi2EN4cute5tupleIJNS5_1CILi1EEES8_S8_EEENS6_IJNS7_ILi64EEESA_SA_EEELi512ENS_6half_tEfNS_4arch4Sm90ELb0ELb1ELb0ELb1ELb1ELb0ELb1ELb0ELb0ELb1ELb0ELb0EEENS1_21CollectiveEpilogueFwdINS6_IJSA_NS7_ILi512EEESA_EEES9_SC_SE_Li256ELb1ELb1ELb0ELb0EEENS1_36VarlenDynamicPersistentTileSchedulerILi64ELi64ELi256ELi128ELb0ELb1ELb1ELb1ELb0ELb1EEEEEEEEEvNT_6ParamsE,"",@"SHT_CUDA_INFO"
	.sectionflags	@""
	.align	4


	//----- nvinfo : EIATTR_CUDA_API_VERSION
	.align		4
        /*0000*/ 	.byte	0x04, 0x37
        /*0002*/ 	.short	(.L_420 - .L_419)
.L_419:
        /*0004*/ 	.word	0x00000082


	//----- nvinfo : EIATTR_KPARAM_INFO
	.align		4
.L_420:
        /*0008*/ 	.byte	0x04, 0x17
        /*000a*/ 	.short	(.L_422 - .L_421)
.L_421:
        /*000c*/ 	.word	0x00000000
        /*0010*/ 	.short	0x0000
        /*0012*/ 	.short	0x0070
        /*0014*/ 	.byte	0x00, 0xf0, 0x01, 0x2e


	//----- nvinfo : EIATTR_SPARSE_MMA_MASK
	.align		4
.L_422:
        /*0018*/ 	.byte	0x03, 0x50
        /*001a*/ 	.short	0x0000


	//----- nvinfo : EIATTR_MAXREG_COUNT
	.align		4
        /*001c*/ 	.byte	0x03, 0x1b
        /*001e*/ 	.short	0x00a8


	//----- nvinfo : EIATTR_NUM_BARRIERS
	.align		4
        /*0020*/ 	.byte	0x02, 0x4c
        /*0022*/ 	.byte	0x10
	.zero		1


	//----- nvinfo : EIATTR_EXTERNS
	.align		4
        /*0024*/ 	.byte	0x04, 0x0f
        /*0026*/ 	.short	(.L_424 - .L_423)


	//   ....[0]....
	.align		4
.L_423:
        /*0028*/ 	.word	index@(__assertfail)


	//----- nvinfo : EIATTR_ANNOTATIONS
	.align		4
.L_424:
        /*002c*/ 	.byte	0x04, 0x55
        /*002e*/ 	.short	(.L_426 - .L_425)


	//   ....[0]....
.L_425:
        /* <DEDUP_REMOVED lines=24> */


	//----- nvinfo : EIATTR_MERCURY_ISA_VERSION
	.align		4
.L_426:
        /*0198*/ 	.byte	0x03, 0x5f
        /*019a*/ 	.short	0x0101


	//----- nvinfo : EIATTR_UNUSED_LOAD_BYTE_OFFSET
	.align		4
        /*019c*/ 	.byte	0x04, 0x44
        /*019e*/ 	.short	(.L_428 - .L_427)


	//   ....[0]....
.L_427:
        /*01a0*/ 	.word	0x00000960
        /*01a4*/ 	.word	0x0000fff0


	//   ....[1]....
        /*01a8*/ 	.word	0x00010c70
        /*01ac*/ 	.word	0x0000fff0


	//----- nvinfo : EIATTR_INT_WARP_WIDE_INSTR_OFFSETS
	.align		4
.L_428:
        /*01b0*/ 	.byte	0x04, 0x31
        /*01b2*/ 	.short	(.L_430 - .L_429)


	//   ....[0]....
.L_429:
        /*01b4*/ 	.word	0x000000d0


	//   ....[1]....
        /*01b8*/ 	.word	0x000000e0


	//   ....[2]....
        /*01bc*/ 	.word	0x000000f0


	//   ....[3]....
        /*01c0*/ 	.word	0x00000190


	//   ....[4]....
        /*01c4*/ 	.word	0x00015060


	//   ....[5]....
        /*01c8*/ 	.word	0x000150f0


	//   ....[6]....
        /*01cc*/ 	.word	0x00019430


	//   ....[7]....
        /*01d0*/ 	.word	0x000194c0


	//----- nvinfo : EIATTR_COOP_GROUP_MASK_REGIDS
	.align		4
.L_430:
        /*01d4*/ 	.byte	0x04, 0x29
        /*01d6*/ 	.short	(.L_432 - .L_431)


	//   ....[0]....
.L_431:
        /*01d8*/ 	.word	0xffffffff


	//   ....[1]....
        /*01dc*/ 	.word	0xffffffff


	//   ....[2]....
        /*01e0*/ 	.word	0xffffffff


	//   ....[3]....
        /*01e4*/ 	.word	0xffffffff


	//   ....[4]....
        /*01e8*/ 	.word	0xffffffff


	//   ....[5]....
        /*01ec*/ 	.word	0xffffffff


	//   ....[6]....
        /*01f0*/ 	.word	0xffffffff


	//   ....[7]....
        /*01f4*/ 	.word	0xffffffff


	//   ....[8]....
        /*01f8*/ 	.word	0xffffffff


	//   ....[9]....
        /*01fc*/ 	.word	0xffffffff


	//   ....[10]....
        /*0200*/ 	.word	0xffffffff


	//   ....[11]....
        /*0204*/ 	.word	0xffffffff


	//   ....[12]....
        /*0208*/ 	.word	0xffffffff


	//   ....[13]....
        /*020c*/ 	.word	0xffffffff


	//   ....[14]....
        /*0210*/ 	.word	0xffffffff


	//   ....[15]....
        /*0214*/ 	.word	0xffffffff


	//   ....[16]....
        /*0218*/ 	.word	0xffffffff


	//   ....[17]....
        /*021c*/ 	.word	0xffffffff


	//   ....[18]....
        /*0220*/ 	.word	0xffffffff


	//   ....[19]....
        /*0224*/ 	.word	0xffffffff


	//   ....[20]....
        /*0228*/ 	.word	0xffffffff


	//   ....[21]....
        /*022c*/ 	.word	0xffffffff


	//   ....[22]....
        /*0230*/ 	.word	0xffffffff


	//   ....[23]....
        /*0234*/ 	.word	0xffffffff


	//   ....[24]....
        /*0238*/ 	.word	0xffffffff


	//   ....[25]....
        /*023c*/ 	.word	0xffffffff


	//   ....[26]....
        /*0240*/ 	.word	0xffffffff


	//   ....[27]....
        /*0244*/ 	.word	0xffffffff


	//   ....[28]....
        /*0248*/ 	.word	0xffffffff


	//   ....[29]....
        /*024c*/ 	.word	0xffffffff


	//   ....[30]....
        /*0250*/ 	.word	0xffffffff


	//   ....[31]....
        /*0254*/ 	.word	0xffffffff


	//   ....[32]....
        /*0258*/ 	.word	0xffffffff


	//   ....[33]....
        /*025c*/ 	.word	0xffffffff


	//   ....[34]....
        /*0260*/ 	.word	0xffffffff


	//   ....[35]....
        /*0264*/ 	.word	0xffffffff


	//   ....[36]....
        /*0268*/ 	.word	0xffffffff


	//   ....[37]....
        /*026c*/ 	.word	0xffffffff


	//   ....[38]....
        /*0270*/ 	.word	0xffffffff


	//   ....[39]....
        /*0274*/ 	.word	0xffffffff


	//   ....[40]....
        /*0278*/ 	.word	0xffffffff


	//   ....[41]....
        /*027c*/ 	.word	0xffffffff


	//   ....[42]....
        /*0280*/ 	.word	0xffffffff


	//   ....[43]....
        /*0284*/ 	.word	0xffffffff


	//   ....[44]....
        /*0288*/ 	.word	0xffffffff


	//   ....[45]....
        /*028c*/ 	.word	0xffffffff


	//   ....[46]....
        /*0290*/ 	.word	0xffffffff


	//   ....[47]....
        /*0294*/ 	.word	0xffffffff


	//   ....[48]....
        /*0298*/ 	.word	0xffffffff


	//   ....[49]....
        /*029c*/ 	.word	0xffffffff


	//   ....[50]....
        /*02a0*/ 	.word	0xffffffff


	//   ....[51]....
        /*02a4*/ 	.word	0xffffffff


	//   ....[52]....
        /*02a8*/ 	.word	0xffffffff


	//   ....[53]....
        /*02ac*/ 	.word	0xffffffff


	//   ....[54]....
        /*02b0*/ 	.word	0xffffffff


	//   ....[55]....
        /*02b4*/ 	.word	0xffffffff


	//   ....[56]....
        /*02b8*/ 	.word	0xffffffff


	//   ....[57]....
        /*02bc*/ 	.word	0xffffffff


	//   ....[58]....
        /*02c0*/ 	.word	0xffffffff


	//   ....[59]....
        /*02c4*/ 	.word	0xffffffff


	//   ....[60]....
        /*02c8*/ 	.word	0xffffffff


	//   ....[61]....
        /*02cc*/ 	.word	0xffffffff


	//   ....[62]....
        /*02d0*/ 	.word	0xffffffff


	//   ....[63]....
        /*02d4*/ 	.word	0xffffffff


	//   ....[64]....
        /*02d8*/ 	.word	0xffffffff


	//   ....[65]....
        /*02dc*/ 	.word	0xffffffff


	//   ....[66]....
        /*02e0*/ 	.word	0xffffffff


	//   ....[67]....
        /*02e4*/ 	.word	0xffffffff


	//   ....[68]....
        /*02e8*/ 	.word	0xffffffff


	//   ....[69]....
        /*02ec*/ 	.word	0xffffffff


	//   ....[70]....
        /*02f0*/ 	.word	0xffffffff


	//   ....[71]....
        /*02f4*/ 	.word	0xffffffff


	//   ....[72]....
        /*02f8*/ 	.word	0xffffffff


	//   ....[73]....
        /*02fc*/ 	.word	0xffffffff


	//   ....[74]....
        /*0300*/ 	.word	0xffffffff


	//   ....[75]....
        /*0304*/ 	.word	0xffffffff


	//   ....[76]....
        /*0308*/ 	.word	0xffffffff


	//   ....[77]....
        /*030c*/ 	.word	0xffffffff


	//   ....[78]....
        /*0310*/ 	.word	0xffffffff


	//   ....[79]....
        /*0314*/ 	.word	0xffffffff


	//   ....[80]....
        /*0318*/ 	.word	0xffffffff


	//   ....[81]....
        /*031c*/ 	.word	0xffffffff


	//   ....[82]....
        /*0320*/ 	.word	0xffffffff


	//   ....[83]....
        /*0324*/ 	.word	0xffffffff


	//   ....[84]....
        /*0328*/ 	.word	0xffffffff


	//   ....[85]....
        /*032c*/ 	.word	0xffffffff


	//   ....[86]....
        /*0330*/ 	.word	0xffffffff


	//   ....[87]....
        /*0334*/ 	.word	0xffffffff


	//   ....[88]....
        /*0338*/ 	.word	0xffffffff


	//   ....[89]....
        /*033c*/ 	.word	0xffffffff


	//   ....[90]....
        /*0340*/ 	.word	0xffffffff


	//   ....[91]....
        /*0344*/ 	.word	0xffffffff


	//   ....[92]....
        /*0348*/ 	.word	0xffffffff


	//   ....[93]....
        /*034c*/ 	.word	0xffffffff


	//   ....[94]....
        /*0350*/ 	.word	0xffffffff


	//   ....[95]....
        /*0354*/ 	.word	0xffffffff


	//   ....[96]....
        /*0358*/ 	.word	0xffffffff


	//   ....[97]....
        /*035c*/ 	.word	0xffffffff


	//   ....[98]....
        /*0360*/ 	.word	0xffffffff


	//   ....[99]....
        /*0364*/ 	.word	0xffffffff


	//   ....[100]....
        /*0368*/ 	.word	0xffffffff


	//   ....[101]....
        /*036c*/ 	.word	0xffffffff


	//   ....[102]....
        /*0370*/ 	.word	0xffffffff


	//   ....[103]....
        /*0374*/ 	.word	0xffffffff


	//   ....[104]....
        /*0378*/ 	.word	0xffffffff


	//   ....[105]....
        /*037c*/ 	.word	0xffffffff


	//   ....[106]....
        /*0380*/ 	.word	0xffffffff


	//   ....[107]....
        /*0384*/ 	.word	0xffffffff


	//   ....[108]....
        /*0388*/ 	.word	0xffffffff


	//   ....[109]....
        /*038c*/ 	.word	0xffffffff


	//   ....[110]....
        /*0390*/ 	.word	0xffffffff


	//   ....[111]....
        /*0394*/ 	.word	0xffffffff


	//   ....[112]....
        /*0398*/ 	.word	0xffffffff


	//   ....[113]....
        /*039c*/ 	.word	0xffffffff


	//   ....[114]....
        /*03a0*/ 	.word	0xffffffff


	//   ....[115]....
        /*03a4*/ 	.word	0xffffffff


	//   ....[116]....
        /*03a8*/ 	.word	0xffffffff


	//   ....[117]....
        /*03ac*/ 	.word	0xffffffff


	//   ....[118]....
        /*03b0*/ 	.word	0xffffffff


	//   ....[119]....
        /*03b4*/ 	.word	0xffffffff


	//   ....[120]....
        /*03b8*/ 	.word	0xffffffff


	//   ....[121]....
        /*03bc*/ 	.word	0xffffffff


	//   ....[122]....
        /*03c0*/ 	.word	0xffffffff


	//   ....[123]....
        /*03c4*/ 	.word	0xffffffff


	//   ....[124]....
        /*03c8*/ 	.word	0xffffffff


	//   ....[125]....
        /*03cc*/ 	.word	0xffffffff


	//   ....[126]....
        /*03d0*/ 	.word	0xffffffff


	//   ....[127]....
        /*03d4*/ 	.word	0xffffffff


	//   ....[128]....
        /*03d8*/ 	.word	0xffffffff


	//   ....[129]....
        /*03dc*/ 	.word	0xffffffff


	//   ....[130]....
        /*03e0*/ 	.word	0xffffffff


	//   ....[131]....
        /*03e4*/ 	.word	0xffffffff


	//   ....[132]....
        /*03e8*/ 	.word	0xffffffff


	//   ....[133]....
        /*03ec*/ 	.word	0xffffffff


	//   ....[134]....
        /*03f0*/ 	.word	0xffffffff


	//   ....[135]....
        /*03f4*/ 	.word	0xffffffff


	//   ....[136]....
        /*03f8*/ 	.word	0xffffffff


	//   ....[137]....
        /*03fc*/ 	.word	0x0500000f


	//   ....[138]....
        /*0400*/ 	.word	0x0500000f


	//   ....[139]....
        /*0404*/ 	.word	0x0500000f


	//   ....[140]....
        /*0408*/ 	.word	0x0500000f


	//   ....[141]....
        /*040c*/ 	.word	0x0500000f


	//   ....[142]....
        /*0410*/ 	.word	0x0500000f


	//   ....[143]....
        /*0414*/ 	.word	0x0500000f


	//   ....[144]....
        /*0418*/ 	.word	0x0500000f


	//   ....[145]....
        /*041c*/ 	.word	0x0500000f


	//   ....[146]....
        /*0420*/ 	.word	0x0500000f


	//   ....[147]....
        /*0424*/ 	.word	0x0500000f


	//   ....[148]....
        /*0428*/ 	.word	0x0500000f


	//   ....[149]....
        /*042c*/ 	.word	0x0500000f


	//   ....[150]....
        /*0430*/ 	.word	0x0500000f


	//   ....[151]....
        /*0434*/ 	.word	0x0500000f


	//   ....[152]....
        /*0438*/ 	.word	0x0500000f


	//   ....[153]....
        /*043c*/ 	.word	0x0500000f


	//   ....[154]....
        /*0440*/ 	.word	0x0500000f


	//   ....[155]....
        /*0444*/ 	.word	0x0500000f


	//   ....[156]....
        /*0448*/ 	.word	0x0500000f


	//   ....[157]....
        /*044c*/ 	.word	0x0500000f


	//   ....[158]....
        /*0450*/ 	.word	0x0500000f


	//   ....[159]....
        /*0454*/ 	.word	0x0500000f


	//   ....[160]....
        /*0458*/ 	.word	0x0500000f


	//   ....[161]....
        /*045c*/ 	.word	0x0500000f


	//   ....[162]....
        /*0460*/ 	.word	0x0500000f


	//   ....[163]....
        /*0464*/ 	.word	0x0500000f


	//   ....[164]....
        /*0468*/ 	.word	0x0500000f


	//   ....[165]....
        /*046c*/ 	.word	0x0500000f


	//   ....[166]....
        /*0470*/ 	.word	0x0500000f


	//   ....[167]....
        /*0474*/ 	.word	0x0500000f


	//   ....[168]....
        /*0478*/ 	.word	0x0500000f


	//   ....[169]....
        /*047c*/ 	.word	0x0500000f


	//   ....[170]....
        /*0480*/ 	.word	0x0500000f


	//   ....[171]....
        /*0484*/ 	.word	0x0500000f


	//   ....[172]....
        /*0488*/ 	.word	0x0500000f


	//   ....[173]....
        /*048c*/ 	.word	0x0500000f


	//   ....[174]....
        /*0490*/ 	.word	0x0500000f


	//   ....[175]....
        /*0494*/ 	.word	0x0500000f


	//   ....[176]....
        /*0498*/ 	.word	0x0500000f


	//   ....[177]....
        /*049c*/ 	.word	0x0500000f


	//   ....[178]....
        /*04a0*/ 	.word	0x0500000f


	//   ....[179]....
        /*04a4*/ 	.word	0x0500000f


	//   ....[180]....
        /*04a8*/ 	.word	0x0500000f


	//   ....[181]....
        /*04ac*/ 	.word	0x0500000f


	//   ....[182]....
        /*04b0*/ 	.word	0x0500000f


	//   ....[183]....
        /*04b4*/ 	.word	0x0500000f


	//   ....[184]....
        /*04b8*/ 	.word	0x0500000f


	//   ....[185]....
        /*04bc*/ 	.word	0x0500000f


	//   ....[186]....
        /*04c0*/ 	.word	0x0500000f


	//   ....[187]....
        /*04c4*/ 	.word	0x0500000f


	//   ....[188]....
        /*04c8*/ 	.word	0x0500000f


	//   ....[189]....
        /*04cc*/ 	.word	0x0500000f


	//   ....[190]....
        /*04d0*/ 	.word	0x0500000f


	//   ....[191]....
        /*04d4*/ 	.word	0x0500000f


	//   ....[192]....
        /*04d8*/ 	.word	0x0500000f


	//   ....[193]....
        /*04dc*/ 	.word	0x0500000f


	//   ....[194]....
        /*04e0*/ 	.word	0x0500000f


	//   ....[195]....
        /*04e4*/ 	.word	0x0500000f


	//   ....[196]....
        /*04e8*/ 	.word	0x0500000f


	//   ....[197]....
        /*04ec*/ 	.word	0x0500000f


	//   ....[198]....
        /*04f0*/ 	.word	0x0500000f


	//   ....[199]....
        /*04f4*/ 	.word	0x0500000f


	//   ....[200]....
        /*04f8*/ 	.word	0x0500000f


	//   ....[201]....
        /*04fc*/ 	.word	0x0500000f


	//   ....[202]....
        /*0500*/ 	.word	0x0500000f


	//   ....[203]....
        /*0504*/ 	.word	0x0500000f


	//----- nvinfo : EIATTR_COOP_GROUP_INSTR_OFFSETS
	.align		4
.L_432:
        /*0508*/ 	.byte	0x04, 0x28
        /*050a*/ 	.short	(.L_434 - .L_433)


	//   ....[0]....
.L_433:
        /*050c*/ 	.word	0x00000080


	//   ....[1]....
        /*0510*/ 	.word	0x00000090


	//   ....[2]....
        /*0514*/ 	.word	0x000002c0


	//   ....[3]....
        /*0518*/ 	.word	0x00000420


	//   ....[4]....
        /*051c*/ 	.word	0x00000540


	//   ....[5]....
        /*0520*/ 	.word	0x000006a0


	//   ....[6]....
        /*0524*/ 	.word	0x00001ba0


	//   ....[7]....
        /*0528*/ 	.word	0x00003b70


	//   ....[8]....
        /*052c*/ 	.word	0x000042d0


	//   ....[9]....
        /*0530*/ 	.word	0x000053b0


	//   ....[10]....
        /*0534*/ 	.word	0x000055e0


	//   ....[11]....
        /*0538*/ 	.word	0x00005f20


	//   ....[12]....
        /*053c*/ 	.word	0x00006030


	//   ....[13]....
        /*0540*/ 	.word	0x00006420


	//   ....[14]....
        /*0544*/ 	.word	0x000064c0


	//   ....[15]....
        /*0548*/ 	.word	0x00006bc0


	//   ....[16]....
        /*054c*/ 	.word	0x00007220


	//   ....[17]....
        /*0550*/ 	.word	0x000082e0


	//   ....[18]....
        /*0554*/ 	.word	0x000084d0


	//   ....[19]....
        /*0558*/ 	.word	0x00008bb0


	//   ....[20]....
        /*055c*/ 	.word	0x00008cb0


	//   ....[21]....
        /*0560*/ 	.word	0x00009080


	//   ....[22]....
        /*0564*/ 	.word	0x000091d0


	//   ....[23]....
        /*0568*/ 	.word	0x0000a190


	//   ....[24]....
        /*056c*/ 	.word	0x0000a870


	//   ....[25]....
        /*0570*/ 	.word	0x0000b9e0


	//   ....[26]....
        /*0574*/ 	.word	0x0000ba40


	//   ....[27]....
        /*0578*/ 	.word	0x0000bc90


	//   ....[28]....
        /*057c*/ 	.word	0x0000be60


	//   ....[29]....
        /*0580*/ 	.word	0x0000cd00


	//   ....[30]....
        /*0584*/ 	.word	0x0000d180


	//   ....[31]....
        /*0588*/ 	.word	0x0000e240


	//   ....[32]....
        /*058c*/ 	.word	0x0000e430


	//   ....[33]....
        /*0590*/ 	.word	0x0000eb20


	//   ....[34]....
        /*0594*/ 	.word	0x0000ec20


	//   ....[35]....
        /*0598*/ 	.word	0x0000efc0


	//   ....[36]....
        /*059c*/ 	.word	0x0000f060


	//   ....[37]....
        /*05a0*/ 	.word	0x000100c0


	//   ....[38]....
        /*05a4*/ 	.word	0x00010190


	//   ....[39]....
        /*05a8*/ 	.word	0x000101c0


	//   ....[40]....
        /*05ac*/ 	.word	0x00010240


	//   ....[41]....
        /*05b0*/ 	.word	0x00010260


	//   ....[42]....
        /*05b4*/ 	.word	0x00011c20


	//   ....[43]....
        /*05b8*/ 	.word	0x00012120


	//   ....[44]....
        /*05bc*/ 	.word	0x00012150


	//   ....[45]....
        /*05c0*/ 	.word	0x00012180


	//   ....[46]....
        /*05c4*/ 	.word	0x00012190


	//   ....[47]....
        /*05c8*/ 	.word	0x000127e0


	//   ....[48]....
        /*05cc*/ 	.word	0x00012800


	//   ....[49]....
        /*05d0*/ 	.word	0x00012a30


	//   ....[50]....
        /*05d4*/ 	.word	0x00012a50


	//   ....[51]....
        /*05d8*/ 	.word	0x00013530


	//   ....[52]....
        /*05dc*/ 	.word	0x00013560


	//   ....[53]....
        /*05e0*/ 	.word	0x000137a0


	//   ....[54]....
        /*05e4*/ 	.word	0x000137c0


	//   ....[55]....
        /*05e8*/ 	.word	0x00013a70


	//   ....[56]....
        /*05ec*/ 	.word	0x00013c20


	//   ....[57]....
        /*05f0*/ 	.word	0x00013c50


	//   ....[58]....
        /*05f4*/ 	.word	0x00013c80


	//   ....[59]....
        /*05f8*/ 	.word	0x00013cb0


	//   ....[60]....
        /*05fc*/ 	.word	0x00013ce0


	//   ....[61]....
        /*0600*/ 	.word	0x00013d10


	//   ....[62]....
        /*0604*/ 	.word	0x00013e60


	//   ....[63]....
        /*0608*/ 	.word	0x00013e90


	//   ....[64]....
        /*060c*/ 	.word	0x00013ec0


	//   ....[65]....
        /*0610*/ 	.word	0x00013ef0


	//   ....[66]....
        /*0614*/ 	.word	0x00013f20


	//   ....[67]....
        /*0618*/ 	.word	0x00013f50


	//   ....[68]....
        /*061c*/ 	.word	0x00013fe0


	//   ....[69]....
        /*0620*/ 	.word	0x00014040


	//   ....[70]....
        /*0624*/ 	.word	0x000140d0


	//   ....[71]....
        /*0628*/ 	.word	0x00015ea0


	//   ....[72]....
        /*062c*/ 	.word	0x00015ec0


	//   ....[73]....
        /*0630*/ 	.word	0x00015f50


	//   ....[74]....
        /*0634*/ 	.word	0x00015f70


	//   ....[75]....
        /*0638*/ 	.word	0x00015ff0


	//   ....[76]....
        /*063c*/ 	.word	0x00016010


	//   ....[77]....
        /*0640*/ 	.word	0x00016020


	//   ....[78]....
        /*0644*/ 	.word	0x00016030


	//   ....[79]....
        /*0648*/ 	.word	0x000167e0


	//   ....[80]....
        /*064c*/ 	.word	0x00016810


	//   ....[81]....
        /*0650*/ 	.word	0x000168d0


	//   ....[82]....
        /*0654*/ 	.word	0x000168e0


	//   ....[83]....
        /*0658*/ 	.word	0x00016970


	//   ....[84]....
        /*065c*/ 	.word	0x00016980


	//   ....[85]....
        /*0660*/ 	.word	0x000169a0


	//   ....[86]....
        /*0664*/ 	.word	0x000169e0


	//   ....[87]....
        /*0668*/ 	.word	0x00017270


	//   ....[88]....
        /*066c*/ 	.word	0x00017290


	//   ....[89]....
        /*0670*/ 	.word	0x00017430


	//   ....[90]....
        /*0674*/ 	.word	0x00017460


	//   ....[91]....
        /*0678*/ 	.word	0x00017570


	//   ....[92]....
        /*067c*/ 	.word	0x00017580


	//   ....[93]....
        /*0680*/ 	.word	0x000175b0


	//   ....[94]....
        /*0684*/ 	.word	0x000175c0


	//   ....[95]....
        /*0688*/ 	.word	0x00017bf0


	//   ....[96]....
        /*068c*/ 	.word	0x00017c20


	//   ....[97]....
        /*0690*/ 	.word	0x00017e10


	//   ....[98]....
        /*0694*/ 	.word	0x00017e50


	//   ....[99]....
        /*0698*/ 	.word	0x00017e60


	//   ....[100]....
        /*069c*/ 	.word	0x00017e70


	//   ....[101]....
        /*06a0*/ 	.word	0x00017fc0


	//   ....[102]....
        /*06a4*/ 	.word	0x00018110


	//   ....[103]....
        /*06a8*/ 	.word	0x00018940


	//   ....[104]....
        /*06ac*/ 	.word	0x00018960


	//   ....[105]....
        /*06b0*/ 	.word	0x000189b0


	//   ....[106]....
        /*06b4*/ 	.word	0x000189c0


	//   ....[107]....
        /*06b8*/ 	.word	0x00018a00


	//   ....[108]....
        /*06bc*/ 	.word	0x00018a10


	//   ....[109]....
        /*06c0*/ 	.word	0x00018a20


	//   ....[110]....
        /*06c4*/ 	.word	0x00018a60


	//   ....[111]....
        /*06c8*/ 	.word	0x00018d80


	//   ....[112]....
        /*06cc*/ 	.word	0x00018dc0


	//   ....[113]....
        /*06d0*/ 	.word	0x00018de0


	//   ....[114]....
        /*06d4*/ 	.word	0x00018e00


	//   ....[115]....
        /*06d8*/ 	.word	0x00018e30


	//   ....[116]....
        /*06dc*/ 	.word	0x00018e50


	//   ....[117]....
        /*06e0*/ 	.word	0x00018f50


	//   ....[118]....
        /*06e4*/ 	.word	0x000190a0


	//   ....[119]....
        /*06e8*/ 	.word	0x000196a0


	//   ....[120]....
        /*06ec*/ 	.word	0x000196f0


	//   ....[121]....
        /*06f0*/ 	.word	0x00019720


	//   ....[122]....
        /*06f4*/ 	.word	0x00019750


	//   ....[123]....
        /*06f8*/ 	.word	0x00019760


	//   ....[124]....
        /*06fc*/ 	.word	0x00019790


	//   ....[125]....
        /*0700*/ 	.word	0x000197c0


	//   ....[126]....
        /*0704*/ 	.word	0x000197f0


	//   ....[127]....
        /*0708*/ 	.word	0x00019970


	//   ....[128]....
        /*070c*/ 	.word	0x000199a0


	//   ....[129]....
        /*0710*/ 	.word	0x000199d0


	//   ....[130]....
        /*0714*/ 	.word	0x00019a00


	//   ....[131]....
        /*0718*/ 	.word	0x00019a30


	//   ....[132]....
        /*071c*/ 	.word	0x00019a60


	//   ....[133]....
        /*0720*/ 	.word	0x00019b20


	//   ....[134]....
        /*0724*/ 	.word	0x00019b40


	//   ....[135]....
        /*0728*/ 	.word	0x00019bb0


	//   ....[136]....
        /*072c*/ 	.word	0x0001a250


	//   ....[137]....
        /*0730*/ 	.word	0x0001a900


	//   ....[138]....
        /*0734*/ 	.word	0x0001a9f0


	//   ....[139]....
        /*0738*/ 	.word	0x0001aa90


	//   ....[140]....
        /*073c*/ 	.word	0x0001aaf0


	//   ....[141]....
        /*0740*/ 	.word	0x0001abe0


	//   ....[142]....
        /*0744*/ 	.word	0x0001ac50


	//   ....[143]....
        /*0748*/ 	.word	0x0001ad40


	//   ....[144]....
        /*074c*/ 	.word	0x0001adb0


	//   ....[145]....
        /*0750*/ 	.word	0x0001ae50


	//   ....[146]....
        /*0754*/ 	.word	0x0001af50


	//   ....[147]....
        /*0758*/ 	.word	0x0001afe0


	//   ....[148]....
        /*075c*/ 	.word	0x0001b040


	//   ....[149]....
        /*0760*/ 	.word	0x0001b120


	//   ....[150]....
        /*0764*/ 	.word	0x0001b1a0


	//   ....[151]....
        /*0768*/ 	.word	0x0001b280


	//   ....[152]....
        /*076c*/ 	.word	0x0001b2f0


	//   ....[153]....
        /*0770*/ 	.word	0x0001b3b0


	//   ....[154]....
        /*0774*/ 	.word	0x0001b6c0


	//   ....[155]....
        /*0778*/ 	.word	0x0001b780


	//   ....[156]....
        /*077c*/ 	.word	0x0001b9f0


	//   ....[157]....
        /*0780*/ 	.word	0x0001ba40


	//   ....[158]....
        /*0784*/ 	.word	0x0001bc50


	//   ....[159]....
        /*0788*/ 	.word	0x0001bca0


	//   ....[160]....
        /*078c*/ 	.word	0x0001be50


	//   ....[161]....
        /*0790*/ 	.word	0x0001bea0


	//   ....[162]....
        /*0794*/ 	.word	0x0001bfe0


	//   ....[163]....
        /*0798*/ 	.word	0x0001c0e0


	//   ....[164]....
        /*079c*/ 	.word	0x0001c350


	//   ....[165]....
        /*07a0*/ 	.word	0x0001c3a0


	//   ....[166]....
        /*07a4*/ 	.word	0x0001c570


	//   ....[167]....
        /*07a8*/ 	.word	0x0001c5c0


	//   ....[168]....
        /*07ac*/ 	.word	0x0001c790


	//   ....[169]....
        /*07b0*/ 	.word	0x0001c7e0


	//   ....[170]....
        /*07b4*/ 	.word	0x0001c8d0


	//   ....[171]....
        /*07b8*/ 	.word	0x0001c970


	//   ....[172]....
        /*07bc*/ 	.word	0x0001c9d0


	//   ....[173]....
        /*07c0*/ 	.word	0x0001ca80


	//   ....[174]....
        /*07c4*/ 	.word	0x0001cae0


	//   ....[175]....
        /*07c8*/ 	.word	0x0001cb90


	//   ....[176]....
        /*07cc*/ 	.word	0x0001cbf0


	//   ....[177]....
        /*07d0*/ 	.word	0x0001cca0


	//   ....[178]....
        /*07d4*/ 	.word	0x0001cd90


	//   ....[179]....
        /*07d8*/ 	.word	0x0001ce70


	//   ....[180]....
        /*07dc*/ 	.word	0x0001cf80


	//   ....[181]....
        /*07e0*/ 	.word	0x0001d080


	//   ....[182]....
        /*07e4*/ 	.word	0x0001d1b0


	//   ....[183]....
        /*07e8*/ 	.word	0x0001d290


	//   ....[184]....
        /*07ec*/ 	.word	0x0001d390


	//   ....[185]....
        /*07f0*/ 	.word	0x0001d470


	//   ....[186]....
        /*07f4*/ 	.word	0x0001d500


	//   ....[187]....
        /*07f8*/ 	.word	0x0001d5a0


	//   ....[188]....
        /*07fc*/ 	.word	0x0001d6c0


	//   ....[189]....
        /*0800*/ 	.word	0x0001d730


	//   ....[190]....
        /*0804*/ 	.word	0x0001d7a0


	//   ....[191]....
        /*0808*/ 	.word	0x0001d810


	//   ....[192]....
        /*080c*/ 	.word	0x0001d880


	//   ....[193]....
        /*0810*/ 	.word	0x0001d900


	//   ....[194]....
        /*0814*/ 	.word	0x0001d990


	//   ....[195]....
        /*0818*/ 	.word	0x0001da20


	//   ....[196]....
        /*081c*/ 	.word	0x0001da90


	//   ....[197]....
        /*0820*/ 	.word	0x0001db00


	//   ....[198]....
        /*0824*/ 	.word	0x0001db70


	//   ....[199]....
        /*0828*/ 	.word	0x0001dbf0


	//   ....[200]....
        /*082c*/ 	.word	0x0001dc60


	//   ....[201]....
        /*0830*/ 	.word	0x0001dd00


	//   ....[202]....
        /*0834*/ 	.word	0x0001dd90


	//   ....[203]....
        /*0838*/ 	.word	0x0001deb0


	//----- nvinfo : EIATTR_REG_RECONFIG
	.align		4
.L_434:
        /*083c*/ 	.byte	0x01, 0x54
	.zero		2


	//----- nvinfo : EIATTR_SYSCALL_OFFSETS
	.align		4
        /*0840*/ 	.byte	0x04, 0x46
        /*0842*/ 	.short	(.L_436 - .L_435)


	//   ....[0]....
.L_435:
        /*0844*/ 	.word	0x00003d40


	//   ....[1]....
        /*0848*/ 	.word	0x00015250


	//   ....[2]....
        /*084c*/ 	.word	0x000153a0


	//   ....[3]....
        /*0850*/ 	.word	0x00015490


	//   ....[4]....
        /*0854*/ 	.word	0x000163d0


	//   ....[5]....
        /*0858*/ 	.word	0x00016c70


	//----- nvinfo : EIATTR_MBARRIER_INSTR_OFFSETS
	.align		4
.L_436:
        /*085c*/ 	.byte	0x04, 0x39
        /*085e*/ 	.short	(.L_438 - .L_437)


	//   ....[0]....
.L_437:
        /*0860*/ 	.word	0x000001a0
        /*0864*/ 	.word	0x000000ff
        /*0868*/ 	.word	0x00038800
        /*086c*/ 	.short	0x0100
        /*086e*/ 	.byte	0x08
	.zero		1


	//   ....[1]....
        /*0870*/ 	.word	0x000001b0
        /*0874*/ 	.word	0x000000ff
        /*0878*/ 	.word	0x00038810
        /*087c*/ 	.short	0x0100
        /*087e*/ 	.byte	0x08
	.zero		1


	//   ....[2]....
        /*0880*/ 	.word	0x000001c0
        /*0884*/ 	.word	0x000000ff
        /*0888*/ 	.word	0x00038820
        /*088c*/ 	.short	0x0100
        /*088e*/ 	.byte	0x08
	.zero		1


	//   ....[3]....
        /*0890*/ 	.word	0x00000270
        /*0894*/ 	.word	0x000000ff
        /*0898*/ 	.word	0x00038830
        /*089c*/ 	.short	0x0100
        /*089e*/ 	.byte	0x06
	.zero		1


	//   ....[4]....
        /*08a0*/ 	.word	0x00000280
        /*08a4*/ 	.word	0x000000ff
        /*08a8*/ 	.word	0x00038840
        /*08ac*/ 	.short	0x0100
        /*08ae*/ 	.byte	0x06
	.zero		1


	//   ....[5]....
        /*08b0*/ 	.word	0x00000290
        /*08b4*/ 	.word	0x000000ff
        /*08b8*/ 	.word	0x00038838
        /*08bc*/ 	.short	0x0100
        /*08be*/ 	.byte	0x06
	.zero		1


	//   ....[6]....
        /*08c0*/ 	.word	0x000002a0
        /*08c4*/ 	.word	0x000000ff
        /*08c8*/ 	.word	0x00038848
        /*08cc*/ 	.short	0x0100
        /*08ce*/ 	.byte	0x06
	.zero		1


	//   ....[7]....
        /*08d0*/ 	.word	0x000003d0
        /*08d4*/ 	.word	0x000000ff
        /*08d8*/ 	.word	0x00038850
        /*08dc*/ 	.short	0x0100
        /*08de*/ 	.byte	0x08
	.zero		1


	//   ....[8]....
        /*08e0*/ 	.word	0x000003e0
        /*08e4*/ 	.word	0x000000ff
        /*08e8*/ 	.word	0x00038860
        /*08ec*/ 	.short	0x0100
        /*08ee*/ 	.byte	0x08
	.zero		1


	//   ....[9]....
        /*08f0*/ 	.word	0x000003f0
        /*08f4*/ 	.word	0x000000ff
        /*08f8*/ 	.word	0x00038858
        /*08fc*/ 	.short	0x0100
        /*08fe*/ 	.byte	0x08
	.zero		1


	//   ....[10]....
        /*0900*/ 	.word	0x00000400
        /*0904*/ 	.word	0x000000ff
        /*0908*/ 	.word	0x00038868
        /*090c*/ 	.short	0x0100
        /*090e*/ 	.byte	0x08
	.zero		1


	//   ....[11]....
        /*0910*/ 	.word	0x000004f0
        /*0914*/ 	.word	0x000000ff
        /*0918*/ 	.word	0x00038870
        /*091c*/ 	.short	0x0100
        /*091e*/ 	.byte	0x06
	.zero		1


	//   ....[12]....
        /*0920*/ 	.word	0x00000500
        /*0924*/ 	.word	0x000000ff
        /*0928*/ 	.word	0x00038880
        /*092c*/ 	.short	0x0100
        /*092e*/ 	.byte	0x06
	.zero		1


	//   ....[13]....
        /*0930*/ 	.word	0x00000510
        /*0934*/ 	.word	0x000000ff
        /*0938*/ 	.word	0x00038878
        /*093c*/ 	.short	0x0100
        /*093e*/ 	.byte	0x06
	.zero		1


	//   ....[14]....
        /*0940*/ 	.word	0x00000520
        /*0944*/ 	.word	0x000000ff
        /*0948*/ 	.word	0x00038888
        /*094c*/ 	.short	0x0100
        /*094e*/ 	.byte	0x06
	.zero		1


	//   ....[15]....
        /*0950*/ 	.word	0x00000650
        /*0954*/ 	.word	0x000000ff
        /*0958*/ 	.word	0x00038890
        /*095c*/ 	.short	0x0100
        /*095e*/ 	.byte	0x08
	.zero		1


	//   ....[16]....
        /*0960*/ 	.word	0x00000660
        /*0964*/ 	.word	0x000000ff
        /*0968*/ 	.word	0x000388a0
        /*096c*/ 	.short	0x0100
        /*096e*/ 	.byte	0x08
	.zero		1


	//   ....[17]....
        /*0970*/ 	.word	0x00000670
        /*0974*/ 	.word	0x000000ff
        /*0978*/ 	.word	0x00038898
        /*097c*/ 	.short	0x0100
        /*097e*/ 	.byte	0x08
	.zero		1


	//   ....[18]....
        /*0980*/ 	.word	0x00000680
        /*0984*/ 	.word	0x000000ff
        /*0988*/ 	.word	0x000388a8
        /*098c*/ 	.short	0x0100
        /*098e*/ 	.byte	0x08
	.zero		1


	//   ....[19]....
        /*0990*/ 	.word	0x000007b0
        /*0994*/ 	.word	0x000000ff
        /*0998*/ 	.word	0x000388b0
        /*099c*/ 	.short	0x0100
        /*099e*/ 	.byte	0x08
	.zero		1


	//   ....[20]....
        /*09a0*/ 	.word	0x000007c0
        /*09a4*/ 	.word	0x000000ff
        /*09a8*/ 	.word	0x000388c0
        /*09ac*/ 	.short	0x0100
        /*09ae*/ 	.byte	0x08
	.zero		1


	//   ....[21]....
        /*09b0*/ 	.word	0x000007d0
        /*09b4*/ 	.word	0x000000ff
        /*09b8*/ 	.word	0x000388b8
        /*09bc*/ 	.short	0x0100
        /*09be*/ 	.byte	0x08
	.zero		1


	//   ....[22]....
        /*09c0*/ 	.word	0x000007e0
        /*09c4*/ 	.word	0x000000ff
        /*09c8*/ 	.word	0x000388c8
        /*09cc*/ 	.short	0x0100
        /*09ce*/ 	.byte	0x08
	.zero		1


	//   ....[23]....
        /*09d0*/ 	.word	0x00001f00
        /*09d4*/ 	.word	0x000000ff
        /*09d8*/ 	.word	0x00000000
        /*09dc*/ 	.short	0x0101
        /*09de*/ 	.byte	0x06
	.zero		1


	//   ....[24]....
        /*09e0*/ 	.word	0x000029c0
        /*09e4*/ 	.word	0x000000ff
        /*09e8*/ 	.word	0x00000000
        /*09ec*/ 	.short	0x0101
        /*09ee*/ 	.byte	0x06
	.zero		1


	//   ....[25]....
        /*09f0*/ 	.word	0x00003da0
        /*09f4*/ 	.word	0x000000ff
        /*09f8*/ 	.word	0x00038800
        /*09fc*/ 	.short	0x010a
        /*09fe*/ 	.byte	0x26
	.zero		1


	//   ....[26]....
        /*0a00*/ 	.word	0x00003e10
        /*0a04*/ 	.word	0x00000008
        /*0a08*/ 	.word	0x00038830
        /*0a0c*/ 	.short	0x010a
        /*0a0e*/ 	.byte	0x3f
	.zero		1


	//   ....[27]....
        /*0a10*/ 	.word	0x00003e50
        /*0a14*/ 	.word	0x00000008
        /*0a18*/ 	.word	0x00038830
        /*0a1c*/ 	.short	0x010a
        /*0a1e*/ 	.byte	0x3f
	.zero		1


	//   ....[28]....
        /*0a20*/ 	.word	0x000040d0
        /*0a24*/ 	.word	0x000000ff
        /*0a28*/ 	.word	0x00038810
        /*0a2c*/ 	.short	0x010a
        /*0a2e*/ 	.byte	0x26
	.zero		1


	//   ....[29]....
        /*0a30*/ 	.word	0x00004110
        /*0a34*/ 	.word	0x00000008
        /*0a38*/ 	.word	0x00038850
        /*0a3c*/ 	.short	0x010a
        /*0a3e*/ 	.byte	0x3f
	.zero		1


	//   ....[30]....
        /*0a40*/ 	.word	0x00004150
        /*0a44*/ 	.word	0x00000008
        /*0a48*/ 	.word	0x00038850
        /*0a4c*/ 	.short	0x010a
        /*0a4e*/ 	.byte	0x3f
	.zero		1


	//   ....[31]....
        /*0a50*/ 	.word	0x00005360
        /*0a54*/ 	.word	0x000000ff
        /*0a58*/ 	.word	0x00000000
        /*0a5c*/ 	.short	0x0101
        /*0a5e*/ 	.byte	0x05
	.zero		1


	//   ....[32]....
        /*0a60*/ 	.word	0x00006c70
        /*0a64*/ 	.word	0x000000ff
        /*0a68*/ 	.word	0x00000000
        /*0a6c*/ 	.short	0x0101
        /*0a6e*/ 	.byte	0x05
	.zero		1


	//   ....[33]....
        /*0a70*/ 	.word	0x00006f30
        /*0a74*/ 	.word	0x000000ff
        /*0a78*/ 	.word	0x00038830
        /*0a7c*/ 	.short	0x010a
        /*0a7e*/ 	.byte	0x05
	.zero		1


	//   ....[34]....
        /*0a80*/ 	.word	0x00006f70
        /*0a84*/ 	.word	0x000000ff
        /*0a88*/ 	.word	0x00038830
        /*0a8c*/ 	.short	0x010a
        /*0a8e*/ 	.byte	0x05
	.zero		1


	//   ....[35]....
        /*0a90*/ 	.word	0x00007100
        /*0a94*/ 	.word	0x000000ff
        /*0a98*/ 	.word	0x00038850
        /*0a9c*/ 	.short	0x010a
        /*0a9e*/ 	.byte	0x05
	.zero		1


	//   ....[36]....
        /*0aa0*/ 	.word	0x00007140
        /*0aa4*/ 	.word	0x000000ff
        /*0aa8*/ 	.word	0x00038850
        /*0aac*/ 	.short	0x010a
        /*0aae*/ 	.byte	0x05
	.zero		1


	//   ....[37]....
        /*0ab0*/ 	.word	0x00008290
        /*0ab4*/ 	.word	0x000000ff
        /*0ab8*/ 	.word	0x00000000
        /*0abc*/ 	.short	0x0101
        /*0abe*/ 	.byte	0x0a
	.zero		1


	//   ....[38]....
        /*0ac0*/ 	.word	0x0000a240
        /*0ac4*/ 	.word	0x000000ff
        /*0ac8*/ 	.word	0x00000000
        /*0acc*/ 	.short	0x0101
        /*0ace*/ 	.byte	0x05
	.zero		1


	//   ....[39]....
        /*0ad0*/ 	.word	0x0000a580
        /*0ad4*/ 	.word	0x000000ff
        /*0ad8*/ 	.word	0x00038830
        /*0adc*/ 	.short	0x010a
        /*0ade*/ 	.byte	0x05
	.zero		1


	//   ....[40]....
        /*0ae0*/ 	.word	0x0000a5c0
        /*0ae4*/ 	.word	0x000000ff
        /*0ae8*/ 	.word	0x00038830
        /*0aec*/ 	.short	0x010a
        /*0aee*/ 	.byte	0x05
	.zero		1


	//   ....[41]....
        /*0af0*/ 	.word	0x0000a750
        /*0af4*/ 	.word	0x000000ff
        /*0af8*/ 	.word	0x00038850
        /*0afc*/ 	.short	0x010a
        /*0afe*/ 	.byte	0x05
	.zero		1


	//   ....[42]....
        /*0b00*/ 	.word	0x0000a790
        /*0b04*/ 	.word	0x000000ff
        /*0b08*/ 	.word	0x00038850
        /*0b0c*/ 	.short	0x010a
        /*0b0e*/ 	.byte	0x05
	.zero		1


	//   ....[43]....
        /*0b10*/ 	.word	0x0000b8d0
        /*0b14*/ 	.word	0x000000ff
        /*0b18*/ 	.word	0x00000000
        /*0b1c*/ 	.short	0x0101
        /*0b1e*/ 	.byte	0x0a
	.zero		1


	//   ....[44]....
        /*0b20*/ 	.word	0x0000cd90
        /*0b24*/ 	.word	0x000000ff
        /*0b28*/ 	.word	0x00000000
        /*0b2c*/ 	.short	0x0101
        /*0b2e*/ 	.byte	0x05
	.zero		1


	//   ....[45]....
        /*0b30*/ 	.word	0x0000ce90
        /*0b34*/ 	.word	0x000000ff
        /*0b38*/ 	.word	0x00038830
        /*0b3c*/ 	.short	0x010a
        /*0b3e*/ 	.byte	0x07
	.zero		1


	//   ....[46]....
        /*0b40*/ 	.word	0x0000ced0
        /*0b44*/ 	.word	0x000000ff
        /*0b48*/ 	.word	0x00038830
        /*0b4c*/ 	.short	0x010a
        /*0b4e*/ 	.byte	0x07
	.zero		1


	//   ....[47]....
        /*0b50*/ 	.word	0x0000d060
        /*0b54*/ 	.word	0x000000ff
        /*0b58*/ 	.word	0x00038850
        /*0b5c*/ 	.short	0x010a
        /*0b5e*/ 	.byte	0x07
	.zero		1


	//   ....[48]....
        /*0b60*/ 	.word	0x0000d0a0
        /*0b64*/ 	.word	0x000000ff
        /*0b68*/ 	.word	0x00038850
        /*0b6c*/ 	.short	0x010a
        /*0b6e*/ 	.byte	0x07
	.zero		1


	//   ....[49]....
        /*0b70*/ 	.word	0x0000e1e0
        /*0b74*/ 	.word	0x000000ff
        /*0b78*/ 	.word	0x00000000
        /*0b7c*/ 	.short	0x0101
        /*0b7e*/ 	.byte	0x0a
	.zero		1


	//   ....[50]....
        /*0b80*/ 	.word	0x00010170
        /*0b84*/ 	.word	0x000000ff
        /*0b88*/ 	.word	0x00000000
        /*0b8c*/ 	.short	0x0101
        /*0b8e*/ 	.byte	0x07
	.zero		1


	//   ....[51]....
        /*0b90*/ 	.word	0x000127f0
        /*0b94*/ 	.word	0x000000ff
        /*0b98*/ 	.word	0x00000000
        /*0b9c*/ 	.short	0x0101
        /*0b9e*/ 	.byte	0x04
	.zero		1


	//   ....[52]....
        /*0ba0*/ 	.word	0x00015c50
        /*0ba4*/ 	.word	0x00000016
        /*0ba8*/ 	.word	0x00038840
        /*0bac*/ 	.short	0x010a
        /*0bae*/ 	.byte	0x3f
	.zero		1


	//   ....[53]....
        /*0bb0*/ 	.word	0x00016130
        /*0bb4*/ 	.word	0x00000016
        /*0bb8*/ 	.word	0x00038830
        /*0bbc*/ 	.short	0x0107
        /*0bbe*/ 	.byte	0x3f
	.zero		1


	//   ....[54]....
        /*0bc0*/ 	.word	0x00016210
        /*0bc4*/ 	.word	0x00000016
        /*0bc8*/ 	.word	0x00038830
        /*0bcc*/ 	.short	0x0101
        /*0bce*/ 	.byte	0x3f
	.zero		1


	//   ....[55]....
        /*0bd0*/ 	.word	0x00016ab0
        /*0bd4*/ 	.word	0x00000011
        /*0bd8*/ 	.word	0x00038800
        /*0bdc*/ 	.short	0x0107
        /*0bde*/ 	.byte	0x3f
	.zero		1


	//   ....[56]....
        /*0be0*/ 	.word	0x00016b40
        /*0be4*/ 	.word	0x00000011
        /*0be8*/ 	.word	0x00038800
        /*0bec*/ 	.short	0x0101
        /*0bee*/ 	.byte	0x3f
	.zero		1


	//   ....[57]....
        /*0bf0*/ 	.word	0x00017860
        /*0bf4*/ 	.word	0x00000011
        /*0bf8*/ 	.word	0x00038810
        /*0bfc*/ 	.short	0x0107
        /*0bfe*/ 	.byte	0x3f
	.zero		1


	//   ....[58]....
        /*0c00*/ 	.word	0x00017960
        /*0c04*/ 	.word	0x00000011
        /*0c08*/ 	.word	0x00038810
        /*0c0c*/ 	.short	0x0101
        /*0c0e*/ 	.byte	0x3f
	.zero		1


	//   ....[59]....
        /*0c10*/ 	.word	0x00017980
        /*0c14*/ 	.word	0x00000011
        /*0c18*/ 	.word	0x00038820
        /*0c1c*/ 	.short	0x010a
        /*0c1e*/ 	.byte	0x3f
	.zero		1


	//   ....[60]....
        /*0c20*/ 	.word	0x00017a10
        /*0c24*/ 	.word	0x00000016
        /*0c28*/ 	.word	0x00038860
        /*0c2c*/ 	.short	0x010a
        /*0c2e*/ 	.byte	0x3f
	.zero		1


	//   ....[61]....
        /*0c30*/ 	.word	0x00018330
        /*0c34*/ 	.word	0x00000016
        /*0c38*/ 	.word	0x00038850
        /*0c3c*/ 	.short	0x0107
        /*0c3e*/ 	.byte	0x3f
	.zero		1


	//   ....[62]....
        /*0c40*/ 	.word	0x00018400
        /*0c44*/ 	.word	0x00000016
        /*0c48*/ 	.word	0x00038850
        /*0c4c*/ 	.short	0x0101
        /*0c4e*/ 	.byte	0x3f
	.zero		1


	//   ....[63]....
        /*0c50*/ 	.word	0x000187a0
        /*0c54*/ 	.word	0x00000006
        /*0c58*/ 	.word	0x00038840
        /*0c5c*/ 	.short	0x010a
        /*0c5e*/ 	.byte	0x3f
	.zero		1


	//   ....[64]....
        /*0c60*/ 	.word	0x00018ae0
        /*0c64*/ 	.word	0x00000006
        /*0c68*/ 	.word	0x00038830
        /*0c6c*/ 	.short	0x0107
        /*0c6e*/ 	.byte	0x3f
	.zero		1


	//   ....[65]....
        /*0c70*/ 	.word	0x00018ba0
        /*0c74*/ 	.word	0x00000006
        /*0c78*/ 	.word	0x00038830
        /*0c7c*/ 	.short	0x0101
        /*0c7e*/ 	.byte	0x3f
	.zero		1


	//   ....[66]....
        /*0c80*/ 	.word	0x00018bd0
        /*0c84*/ 	.word	0x00000006
        /*0c88*/ 	.word	0x00038860
        /*0c8c*/ 	.short	0x010a
        /*0c8e*/ 	.byte	0x3f
	.zero		1


	//   ....[67]....
        /*0c90*/ 	.word	0x000192a0
        /*0c94*/ 	.word	0x00000006
        /*0c98*/ 	.word	0x00038850
        /*0c9c*/ 	.short	0x0107
        /*0c9e*/ 	.byte	0x3f
	.zero		1


	//   ....[68]....
        /*0ca0*/ 	.word	0x00019360
        /*0ca4*/ 	.word	0x00000006
        /*0ca8*/ 	.word	0x00038850
        /*0cac*/ 	.short	0x0101
        /*0cae*/ 	.byte	0x3f
	.zero		1


	//   ....[69]....
        /*0cb0*/ 	.word	0x0001a1d0
        /*0cb4*/ 	.word	0x00000005
        /*0cb8*/ 	.word	0x00038820
        /*0cbc*/ 	.short	0x010a
        /*0cbe*/ 	.byte	0x3f
	.zero		1


	//   ....[70]....
        /*0cc0*/ 	.word	0x0001a350
        /*0cc4*/ 	.word	0x00000003
        /*0cc8*/ 	.word	0x00038840
        /*0ccc*/ 	.short	0x010a
        /*0cce*/ 	.byte	0x3f
	.zero		1


	//   ....[71]....
        /*0cd0*/ 	.word	0x0001a3f0
        /*0cd4*/ 	.word	0x00000005
        /*0cd8*/ 	.word	0x00038840
        /*0cdc*/ 	.short	0x010a
        /*0cde*/ 	.byte	0x3f
	.zero		1


	//   ....[72]....
        /*0ce0*/ 	.word	0x0001a430
        /*0ce4*/ 	.word	0x00000003
        /*0ce8*/ 	.word	0x00038860
        /*0cec*/ 	.short	0x010a
        /*0cee*/ 	.byte	0x3f
	.zero		1


	//   ....[73]....
        /*0cf0*/ 	.word	0x0001a470
        /*0cf4*/ 	.word	0x00000005
        /*0cf8*/ 	.word	0x00038860
        /*0cfc*/ 	.short	0x010a
        /*0cfe*/ 	.byte	0x3f
	.zero		1


	//   ....[74]....
        /*0d00*/ 	.word	0x0001a4e0
        /*0d04*/ 	.word	0x00000003
        /*0d08*/ 	.word	0x00038800
        /*0d0c*/ 	.short	0x010a
        /*0d0e*/ 	.byte	0x3f
	.zero		1


	//   ....[75]....
        /*0d10*/ 	.word	0x0001a530
        /*0d14*/ 	.word	0x00000008
        /*0d18*/ 	.word	0x00038830
        /*0d1c*/ 	.short	0x010a
        /*0d1e*/ 	.byte	0x3f
	.zero		1


	//   ....[76]....
        /*0d20*/ 	.word	0x0001a590
        /*0d24*/ 	.word	0x00000005
        /*0d28*/ 	.word	0x00038810
        /*0d2c*/ 	.short	0x010a
        /*0d2e*/ 	.byte	0x3f
	.zero		1


	//   ....[77]....
        /*0d30*/ 	.word	0x0001a5e0
        /*0d34*/ 	.word	0x00000008
        /*0d38*/ 	.word	0x00038850
        /*0d3c*/ 	.short	0x010a
        /*0d3e*/ 	.byte	0x3f
	.zero		1


	//   ....[78]....
        /*0d40*/ 	.word	0x0001a640
        /*0d44*/ 	.word	0x00000006
        /*0d48*/ 	.word	0x00038830
        /*0d4c*/ 	.short	0x010a
        /*0d4e*/ 	.byte	0x3f
	.zero		1


	//   ....[79]....
        /*0d50*/ 	.word	0x0001a6a0
        /*0d54*/ 	.word	0x00000006
        /*0d58*/ 	.word	0x00038850
        /*0d5c*/ 	.short	0x010a
        /*0d5e*/ 	.byte	0x3f
	.zero		1


	//   ....[80]....
        /*0d60*/ 	.word	0x0001a700
        /*0d64*/ 	.word	0x00000006
        /*0d68*/ 	.word	0x00038830
        /*0d6c*/ 	.short	0x010a
        /*0d6e*/ 	.byte	0x3f
	.zero		1


	//   ....[81]....
        /*0d70*/ 	.word	0x0001a760
        /*0d74*/ 	.word	0x00000006
        /*0d78*/ 	.word	0x00038850
        /*0d7c*/ 	.short	0x010a
        /*0d7e*/ 	.byte	0x3f
	.zero		1


	//   ....[82]....
        /*0d80*/ 	.word	0x0001a7c0
        /*0d84*/ 	.word	0x00000006
        /*0d88*/ 	.word	0x00038830
        /*0d8c*/ 	.short	0x010a
        /*0d8e*/ 	.byte	0x3f
	.zero		1


	//   ....[83]....
        /*0d90*/ 	.word	0x0001a820
        /*0d94*/ 	.word	0x00000006
        /*0d98*/ 	.word	0x00038850
        /*0d9c*/ 	.short	0x010a
        /*0d9e*/ 	.byte	0x3f
	.zero		1


	//   ....[84]....
        /*0da0*/ 	.word	0x0001a940
        /*0da4*/ 	.word	0x00000016
        /*0da8*/ 	.word	0x00038840
        /*0dac*/ 	.short	0x010a
        /*0dae*/ 	.byte	0x3f
	.zero		1


	//   ....[85]....
        /*0db0*/ 	.word	0x0001bee0
        /*0db4*/ 	.word	0x00000011
        /*0db8*/ 	.word	0x00038820
        /*0dbc*/ 	.short	0x010a
        /*0dbe*/ 	.byte	0x3f
	.zero		1


	//   ....[86]....
        /*0dc0*/ 	.word	0x0001bf30
        /*0dc4*/ 	.word	0x00000016
        /*0dc8*/ 	.word	0x00038860
        /*0dcc*/ 	.short	0x010a
        /*0dce*/ 	.byte	0x3f
	.zero		1


	//   ....[87]....
        /*0dd0*/ 	.word	0x0001c820
        /*0dd4*/ 	.word	0x00000006
        /*0dd8*/ 	.word	0x00038840
        /*0ddc*/ 	.short	0x010a
        /*0dde*/ 	.byte	0x3f
	.zero		1


	//   ....[88]....
        /*0de0*/ 	.word	0x0001cce0
        /*0de4*/ 	.word	0x00000006
        /*0de8*/ 	.word	0x00038860
        /*0dec*/ 	.short	0x010a
        /*0dee*/ 	.byte	0x3f
	.zero		1


	//   ....[89]....
        /*0df0*/ 	.word	0x0001ddd0
        /*0df4*/ 	.word	0x00000005
        /*0df8*/ 	.word	0x00038820
        /*0dfc*/ 	.short	0x010a
        /*0dfe*/ 	.byte	0x3f
	.zero		1


	//   ....[90]....
        /*0e00*/ 	.word	0x0001df70
        /*0e04*/ 	.word	0x00000003
        /*0e08*/ 	.word	0x00038840
        /*0e0c*/ 	.short	0x010a
        /*0e0e*/ 	.byte	0x3f
	.zero		1


	//   ....[91]....
        /*0e10*/ 	.word	0x0001dfc0
        /*0e14*/ 	.word	0x00000005
        /*0e18*/ 	.word	0x00038840
        /*0e1c*/ 	.short	0x010a
        /*0e1e*/ 	.byte	0x3f
	.zero		1


	//   ....[92]....
        /*0e20*/ 	.word	0x0001e010
        /*0e24*/ 	.word	0x00000003
        /*0e28*/ 	.word	0x00038860
        /*0e2c*/ 	.short	0x010a
        /*0e2e*/ 	.byte	0x3f
	.zero		1


	//----- nvinfo : EIATTR_NUM_MBARRIERS
	.align		4
.L_438:
        /*0e30*/ 	.byte	0x03, 0x38
        /*0e32*/ 	.short	0x0017


	//----- nvinfo : EIATTR_EXIT_INSTR_OFFSETS
	.align		4
        /*0e34*/ 	.byte	0x04, 0x1c
        /*0e36*/ 	.short	(.L_440 - .L_439)


	//   ....[0]....
.L_439:
        /*0e38*/ 	.word	0x00000990


	//   ....[1]....
        /*0e3c*/ 	.word	0x00013a10


	//   ....[2]....
        /*0e40*/ 	.word	0x0001a4c0


	//----- nvinfo : EIATTR_MAX_THREADS
	.align		4
.L_440:
        /*0e44*/ 	.byte	0x04, 0x05
        /*0e46*/ 	.short	(.L_442 - .L_441)
.L_441:
        /*0e48*/ 	.word	0x00000180
        /*0e4c*/ 	.word	0x00000001
        /*0e50*/ 	.word	0x00000001


	//----- nvinfo : EIATTR_CRS_STACK_SIZE
	.align		4
.L_442:
        /*0e54*/ 	.byte	0x04, 0x1e
        /*0e56*/ 	.short	(.L_444 - .L_443)
.L_443:
        /*0e58*/ 	.word	0x00000000


	//----- nvinfo : EIATTR_CBANK_PARAM_SIZE
	.align		4
.L_444:
        /*0e5c*/ 	.byte	0x03, 0x19
        /*0e5e*/ 	.short	0x0bf0


	//----- nvinfo : EIATTR_PARAM_CBANK
	.align		4
        /*0e60*/ 	.byte	0x04, 0x0a
        /*0e62*/ 	.short	(.L_446 - .L_445)
	.align		4
.L_445:
        /*0e64*/ 	.word	index@(.nv.constant0._ZN7cutlass13device_kernelIN5flash11enable_sm90INS1_16FlashAttnFwdSm90INS1_25CollectiveMainloopFwdSm90ILi2EN4cute5tupleIJNS5_1CILi1EEES8_S8_EEENS6_IJNS7_ILi64EEESA_SA_EEELi512ENS_6half_tEfNS_4arch4Sm90ELb0ELb1ELb0ELb1ELb1ELb0ELb1ELb0ELb0ELb1ELb0ELb0EEENS1_21CollectiveEpilogueFwdINS6_IJSA_NS7_ILi512EEESA_EEES9_SC_SE_Li256ELb1ELb1ELb0ELb0EEENS1_36VarlenDynamicPersistentTileSchedulerILi64ELi64ELi256ELi128ELb0ELb1ELb1ELb1ELb0ELb1EEEEEEEEEvNT_6ParamsE)
        /*0e68*/ 	.short	0x0210
        /*0e6a*/ 	.short	0x0bf0


	//----- nvinfo : EIATTR_SW_WAR
	.align		4
.L_446:
        /*0e6c*/ 	.byte	0x04, 0x36
        /*0e6e*/ 	.short	(.L_448 - .L_447)
.L_447:
        /*0e70*/ 	.word	0x00000008
.L_448:


//--------------------- .nv.info._ZN7cutlass13device_kernelIN5flash11enable_sm90INS1_16FlashAttnFwdSm90INS1_25CollectiveMainloopFwdSm90ILi2EN4cute5tupleIJNS5_1CILi1EEES8_S8_EEENS6_IJNS7_ILi64EEESA_SA_EEELi512ENS_6half_tEfNS_4arch4Sm90ELb0ELb1ELb0ELb1ELb1ELb1ELb1ELb0ELb0ELb1ELb0ELb0EEENS1_21CollectiveEpilogueFwdINS6_IJSA_NS7_ILi512EEESA_EEES9_SC_SE_Li256ELb1ELb1ELb0ELb0EEENS1_36VarlenDynamicPersistentTileSchedulerILi64ELi64ELi256ELi128ELb0ELb1ELb1ELb1ELb0ELb1EEEEEEEEEvNT_6ParamsE --------------------------
	.section	.nv.info._ZN7cutlass13device_kernelIN5flash11enable_sm90INS1_16FlashAttnFwdSm90INS1_25CollectiveMainloopFwdSm90ILi2EN4cute5tupleIJNS5_1CILi1EEES8_S8_EEENS6_IJNS7_ILi64EEESA_SA_EEELi512ENS_6half_tEfNS_4arch4Sm90ELb0ELb1ELb0ELb1ELb1ELb1ELb1ELb0ELb0ELb1ELb0ELb0EEENS1_21CollectiveEpilogueFwdINS6_IJSA_NS7_ILi512EEESA_EEES9_SC_SE_Li256ELb1ELb1ELb0ELb0EEENS1_36VarlenDynamicPersistentTileSchedulerILi64ELi64ELi256ELi128ELb0ELb1ELb1ELb1ELb0ELb1EEEEEEEEEvNT_6ParamsE,"",@"SHT_CUDA_INFO"
	.sectionflags	@""
	.align	4


	//----- nvinfo : EIATTR_CUDA_API_VERSION
	.align		4
        /*0000*/ 	.byte	0x04, 0x37
        /*0002*/ 	.short	(.L_450 - .L_449)
.L_449:
        /*0004*/ 	.word	0x00000082


	//----- nvinfo : EIATTR_KPARAM_INFO
	.align		4
.L_450:
        /*0008*/ 	.byte	0x04, 0x17
        /*000a*/ 	.short	(.L_452 - .L_451)
.L_451:
        /*000c*/ 	.word	0x00000000
        /*0010*/ 	.short	0x0000
        /*0012*/ 	.short	0x0070
        /*0014*/ 	.byte	0x00, 0xf0, 0x01, 0x2e


	//----- nvinfo : EIATTR_SPARSE_MMA_MASK
	.align		4
.L_452:
        /*0018*/ 	.byte	0x03, 0x50
        /*001a*/ 	.short	0x0000


	//----- nvinfo : EIATTR_MAXREG_COUNT
	.align		4
        /*001c*/ 	.byte	0x03, 0x1b
        /*001e*/ 	.short	0x00a8


	//----- nvinfo : EIATTR_NUM_BARRIERS
	.align		4
        /*0020*/ 	.byte	0x02, 0x4c
        /*0022*/ 	.byte	0x10
	.zero		1


	//----- nvinfo : EIATTR_EXTERNS
	.align		4
        /*0024*/ 	.byte	0x04, 0x0f
        /*0026*/ 	.short	(.L_454 - .L_453)


	//   ....[0]....
	.align		4
.L_453:
        /*0028*/ 	.word	index@(__assertfail)


	//----- nvinfo : EIATTR_ANNOTATIONS
	.align		4
.L_454:
        /*002c*/ 	.byte	0x04, 0x55
        /*002e*/ 	.short	(.L_456 - .L_455)


	//   ....[0]....
.L_455:
        /* <DEDUP_REMOVED lines=60> */


	//----- nvinfo : EIATTR_MERCURY_ISA_VERSION
	.align		4
.L_456:
        /*03d8*/ 	.byte	0x03, 0x5f
        /*03da*/ 	.short	0x0101


	//----- nvinfo : EIATTR_UNUSED_LOAD_BYTE_OFFSET
	.align		4
        /*03dc*/ 	.byte	0x04, 0x44
        /*03de*/ 	.short	(.L_458 - .L_457)


	//   ....[0]....
.L_457:
        /*03e0*/ 	.word	0x00000a50
        /*03e4*/ 	.word	0x0000fff0


	//   ....[1]....
        /*03e8*/ 	.word	0x0001a3f0
        /*03ec*/ 	.word	0x0000fff0


	//----- nvinfo : EIATTR_INT_WARP_WIDE_INSTR_OFFSETS
	.align		4
.L_458:
        /*03f0*/ 	.byte	0x04, 0x31
        /*03f2*/ 	.short	(.L_460 - .L_459)


	//   ....[0]....
.L_459:
        /*03f4*/ 	.word	0x00000130


	//   ....[1]....
        /*03f8*/ 	.word	0x00000170


	//   ....[2]....
        /*03fc*/ 	.word	0x000001e0


	//   ....[3]....
        /*0400*/ 	.word	0x000001f0


	//   ....[4]....
        /*0404*/ 	.word	0x00020b90


	//   ....[5]....
        /*0408*/ 	.word	0x00020c20


	//   ....[6]....
        /*040c*/ 	.word	0x00025110


	//   ....[7]....
        /*0410*/ 	.word	0x000251a0


	//----- nvinfo : EIATTR_COOP_GROUP_MASK_REGIDS
	.align		4
.L_460:
        /*0414*/ 	.byte	0x04, 0x29
        /*0416*/ 	.short	(.L_462 - .L_461)


	//   ....[0]....
.L_461:
        /*0418*/ 	.word	0xffffffff


	//   ....[1]....
        /*041c*/ 	.word	0xffffffff


	//   ....[2]....
        /*0420*/ 	.word	0xffffffff


	//   ....[3]....
        /*0424*/ 	.word	0xffffffff


	//   ....[4]....
        /*0428*/ 	.word	0xffffffff


	//   ....[5]....
        /*042c*/ 	.word	0xffffffff


	//   ....[6]....
        /*0430*/ 	.word	0xffffffff


	//   ....[7]....
        /*0434*/ 	.word	0xffffffff


	//   ....[8]....
        /*0438*/ 	.word	0xffffffff


	//   ....[9]....
        /*043c*/ 	.word	0xffffffff


	//   ....[10]....
        /*0440*/ 	.word	0xffffffff


	//   ....[11]....
        /*0444*/ 	.word	0xffffffff


	//   ....[12]....
        /*0448*/ 	.word	0xffffffff


	//   ....[13]....
        /*044c*/ 	.word	0xffffffff


	//   ....[14]....
        /*0450*/ 	.word	0xffffffff


	//   ....[15]....
        /*0454*/ 	.word	0xffffffff


	//   ....[16]....
        /*0458*/ 	.word	0xffffffff


	//   ....[17]....
        /*045c*/ 	.word	0xffffffff


	//   ....[18]....
        /*0460*/ 	.word	0xffffffff


	//   ....[19]....
        /*0464*/ 	.word	0xffffffff


	//   ....[20]....
        /*0468*/ 	.word	0xffffffff


	//   ....[21]....
        /*046c*/ 	.word	0xffffffff


	//   ....[22]....
        /*0470*/ 	.word	0xffffffff


	//   ....[23]....
        /*0474*/ 	.word	0xffffffff


	//   ....[24]....
        /*0478*/ 	.word	0xffffffff


	//   ....[25]....
        /*047c*/ 	.word	0xffffffff


	//   ....[26]....
        /*0480*/ 	.word	0xffffffff


	//   ....[27]....
        /*0484*/ 	.word	0xffffffff


	//   ....[28]....
        /*0488*/ 	.word	0xffffffff


	//   ....[29]....
        /*048c*/ 	.word	0xffffffff


	//   ....[30]....
        /*0490*/ 	.word	0xffffffff


	//   ....[31]....
        /*0494*/ 	.word	0xffffffff


	//   ....[32]....
        /*0498*/ 	.word	0xffffffff


	//   ....[33]....
        /*049c*/ 	.word	0xffffffff


	//   ....[34]....
        /*04a0*/ 	.word	0xffffffff


	//   ....[35]....
        /*04a4*/ 	.word	0xffffffff


	//   ....[36]....
        /*04a8*/ 	.word	0xffffffff


	//   ....[37]....
        /*04ac*/ 	.word	0xffffffff


	//   ....[38]....
        /*04b0*/ 	.word	0xffffffff


	//   ....[39]....
        /*04b4*/ 	.word	0xffffffff


	//   ....[40]....
        /*04b8*/ 	.word	0xffffffff


	//   ....[41]....
        /*04bc*/ 	.word	0xffffffff


	//   ....[42]....
        /*04c0*/ 	.word	0xffffffff


	//   ....[43]....
        /*04c4*/ 	.word	0xffffffff


	//   ....[44]....
        /*04c8*/ 	.word	0xffffffff


	//   ....[45]....
        /*04cc*/ 	.word	0xffffffff


	//   ....[46]....
        /*04d0*/ 	.word	0xffffffff


	//   ....[47]....
        /*04d4*/ 	.word	0xffffffff


	//   ....[48]....
        /*04d8*/ 	.word	0xffffffff


	//   ....[49]....
        /*04dc*/ 	.word	0xffffffff


	//   ....[50]....
        /*04e0*/ 	.word	0xffffffff


	//   ....[51]....
        /*04e4*/ 	.word	0xffffffff


	//   ....[52]....
        /*04e8*/ 	.word	0xffffffff


	//   ....[53]....
        /*04ec*/ 	.word	0xffffffff


	//   ....[54]....
        /*04f0*/ 	.word	0xffffffff


	//   ....[55]....
        /*04f4*/ 	.word	0xffffffff


	//   ....[56]....
        /*04f8*/ 	.word	0xffffffff


	//   ....[57]....
        /*04fc*/ 	.word	0xffffffff


	//   ....[58]....
        /*0500*/ 	.word	0xffffffff


	//   ....[59]....
        /*0504*/ 	.word	0xffffffff


	//   ....[60]....
        /*0508*/ 	.word	0xffffffff


	//   ....[61]....
        /*050c*/ 	.word	0xffffffff


	//   ....[62]....
        /*0510*/ 	.word	0xffffffff


	//   ....[63]....
        /*0514*/ 	.word	0xffffffff


	//   ....[64]....
        /*0518*/ 	.word	0xffffffff


	//   ....[65]....
        /*051c*/ 	.word	0xffffffff


	//   ....[66]....
        /*0520*/ 	.word	0xffffffff


	//   ....[67]....
        /*0524*/ 	.word	0xffffffff


	//   ....[68]....
        /*0528*/ 	.word	0xffffffff


	//   ....[69]....
        /*052c*/ 	.word	0xffffffff


	//   ....[70]....
        /*0530*/ 	.word	0xffffffff


	//   ....[71]....
        /*0534*/ 	.word	0xffffffff


	//   ....[72]....
        /*0538*/ 	.word	0xffffffff


	//   ....[73]....
        /*053c*/ 	.word	0xffffffff


	//   ....[74]....
        /*0540*/ 	.word	0xffffffff


	//   ....[75]....
        /*0544*/ 	.word	0xffffffff


	//   ....[76]....
        /*0548*/ 	.word	0xffffffff


	//   ....[77]....
        /*054c*/ 	.word	0xffffffff


	//   ....[78]....
        /*0550*/ 	.word	0xffffffff


	//   ....[79]....
        /*0554*/ 	.word	0xffffffff


	//   ....[80]....
        /*0558*/ 	.word	0xffffffff


	//   ....[81]....
        /*055c*/ 	.word	0xffffffff


	//   ....[82]....
        /*0560*/ 	.word	0xffffffff


	//   ....[83]....
        /*0564*/ 	.word	0xffffffff


	//   ....[84]....
        /*0568*/ 	.word	0xffffffff


	//   ....[85]....
        /*056c*/ 	.word	0xffffffff


	//   ....[86]....
        /*0570*/ 	.word	0xffffffff


	//   ....[87]....
        /*0574*/ 	.word	0xffffffff


	//   ....[88]....
        /*0578*/ 	.word	0xffffffff


	//   ....[89]....
        /*057c*/ 	.word	0xffffffff


	//   ....[90]....
        /*0580*/ 	.word	0xffffffff


	//   ....[91]....
        /*0584*/ 	.word	0xffffffff


	//   ....[92]....
        /*0588*/ 	.word	0xffffffff


	//   ....[93]....
        /*058c*/ 	.word	0xffffffff


	//   ....[94]....
        /*0590*/ 	.word	0xffffffff


	//   ....[95]....
        /*0594*/ 	.word	0xffffffff


	//   ....[96]....
        /*0598*/ 	.word	0xffffffff


	//   ....[97]....
        /*059c*/ 	.word	0xffffffff


	//   ....[98]....
        /*05a0*/ 	.word	0xffffffff


	//   ....[99]....
        /*05a4*/ 	.word	0xffffffff


	//   ....[100]....
        /*05a8*/ 	.word	0xffffffff


	//   ....[101]....
        /*05ac*/ 	.word	0xffffffff


	//   ....[102]....
        /*05b0*/ 	.word	0xffffffff


	//   ....[103]....
        /*05b4*/ 	.word	0xffffffff


	//   ....[104]....
        /*05b8*/ 	.word	0xffffffff


	//   ....[105]....
        /*05bc*/ 	.word	0xffffffff


	//   ....[106]....
        /*05c0*/ 	.word	0xffffffff


	//   ....[107]....
        /*05c4*/ 	.word	0xffffffff


	//   ....[108]....
        /*05c8*/ 	.word	0xffffffff


	//   ....[109]....
        /*05cc*/ 	.word	0xffffffff


	//   ....[110]....
        /*05d0*/ 	.word	0xffffffff


	//   ....[111]....
        /*05d4*/ 	.word	0xffffffff


	//   ....[112]....
        /*05d8*/ 	.word	0xffffffff


	//   ....[113]....
        /*05dc*/ 	.word	0xffffffff


	//   ....[114]....
        /*05e0*/ 	.word	0xffffffff


	//   ....[115]....
        /*05e4*/ 	.word	0xffffffff


	//   ....[116]....
        /*05e8*/ 	.word	0xffffffff


	//   ....[117]....
        /*05ec*/ 	.word	0xffffffff


	//   ....[118]....
        /*05f0*/ 	.word	0xffffffff


	//   ....[119]....
        /*05f4*/ 	.word	0xffffffff


	//   ....[120]....
        /*05f8*/ 	.word	0xffffffff


	//   ....[121]....
        /*05fc*/ 	.word	0xffffffff


	//   ....[122]....
        /*0600*/ 	.word	0xffffffff


	//   ....[123]....
        /*0604*/ 	.word	0xffffffff


	//   ....[124]....
        /*0608*/ 	.word	0xffffffff


	//   ....[125]....
        /*060c*/ 	.word	0xffffffff


	//   ....[126]....
        /*0610*/ 	.word	0xffffffff


	//   ....[127]....
        /*0614*/ 	.word	0xffffffff


	//   ....[128]....
        /*0618*/ 	.word	0xffffffff


	//   ....[129]....
        /*061c*/ 	.word	0xffffffff


	//   ....[130]....
        /*0620*/ 	.word	0xffffffff


	//   ....[131]....
        /*0624*/ 	.word	0xffffffff


	//   ....[132]....
        /*0628*/ 	.word	0xffffffff


	//   ....[133]....
        /*062c*/ 	.word	0xffffffff


	//   ....[134]....
        /*0630*/ 	.word	0xffffffff


	//   ....[135]....
        /*0634*/ 	.word	0xffffffff


	//   ....[136]....
        /*0638*/ 	.word	0xffffffff


	//   ....[137]....
        /*063c*/ 	.word	0xffffffff


	//   ....[138]....
        /*0640*/ 	.word	0xffffffff


	//   ....[139]....
        /*0644*/ 	.word	0xffffffff


	//   ....[140]....
        /*0648*/ 	.word	0xffffffff


	//   ....[141]....
        /*064c*/ 	.word	0xffffffff


	//   ....[142]....
        /*0650*/ 	.word	0xffffffff


	//   ....[143]....
        /*0654*/ 	.word	0xffffffff


	//   ....[144]....
        /*0658*/ 	.word	0xffffffff


	//   ....[145]....
        /*065c*/ 	.word	0xffffffff


	//   ....[146]....
        /*0660*/ 	.word	0xffffffff


	//   ....[147]....
        /*0664*/ 	.word	0xffffffff


	//   ....[148]....
        /*0668*/ 	.word	0xffffffff


	//   ....[149]....
        /*066c*/ 	.word	0xffffffff


	//   ....[150]....
        /*0670*/ 	.word	0xffffffff


	//   ....[151]....
        /*0674*/ 	.word	0xffffffff


	//   ....[152]....
        /*0678*/ 	.word	0xffffffff


	//   ....[153]....
        /*067c*/ 	.word	0xffffffff


	//   ....[154]....
        /*0680*/ 	.word	0xffffffff


	//   ....[155]....
        /*0684*/ 	.word	0xffffffff


	//   ....[156]....
        /*0688*/ 	.word	0xffffffff


	//   ....[157]....
        /*068c*/ 	.word	0xffffffff


	//   ....[158]....
        /*0690*/ 	.word	0xffffffff


	//   ....[159]....
        /*0694*/ 	.word	0xffffffff


	//   ....[160]....
        /*0698*/ 	.word	0xffffffff


	//   ....[161]....
        /*069c*/ 	.word	0xffffffff


	//   ....[162]....
        /*06a0*/ 	.word	0xffffffff


	//   ....[163]....
        /*06a4*/ 	.word	0x0500000f


	//   ....[164]....
        /*06a8*/ 	.word	0x0500000f


	//   ....[165]....
        /*06ac*/ 	.word	0x0500000f


	//   ....[166]....
        /*06b0*/ 	.word	0x0500000f


	//   ....[167]....
        /*06b4*/ 	.word	0x0500000f


	//   ....[168]....
        /*06b8*/ 	.word	0x0500000f


	//   ....[169]....
        /*06bc*/ 	.word	0x0500000f


	//   ....[170]....
        /*06c0*/ 	.word	0x0500000f


	//   ....[171]....
        /*06c4*/ 	.word	0x0500000f


	//   ....[172]....
        /*06c8*/ 	.word	0x0500000f


	//   ....[173]....
        /*06cc*/ 	.word	0x0500000f


	//   ....[174]....
        /*06d0*/ 	.word	0x0500000f


	//   ....[175]....
        /*06d4*/ 	.word	0x0500000f


	//   ....[176]....
        /*06d8*/ 	.word	0x0500000f


	//   ....[177]....
        /*06dc*/ 	.word	0x0500000f


	//   ....[178]....
        /*06e0*/ 	.word	0x0500000f


	//   ....[179]....
        /*06e4*/ 	.word	0x0500000f


	//   ....[180]....
        /*06e8*/ 	.word	0x0500000f


	//   ....[181]....
        /*06ec*/ 	.word	0x0500000f


	//   ....[182]....
        /*06f0*/ 	.word	0x0500000f


	//   ....[183]....
        /*06f4*/ 	.word	0x0500000f


	//   ....[184]....
        /*06f8*/ 	.word	0x0500000f


	//   ....[185]....
        /*06fc*/ 	.word	0x0500000f


	//   ....[186]....
        /*0700*/ 	.word	0x0500000f


	//   ....[187]....
        /*0704*/ 	.word	0x0500000f


	//   ....[188]....
        /*0708*/ 	.word	0x0500000f


	//   ....[189]....
        /*070c*/ 	.word	0x0500000f


	//   ....[190]....
        /*0710*/ 	.word	0x0500000f


	//   ....[191]....
        /*0714*/ 	.word	0x0500000f


	//   ....[192]....
        /*0718*/ 	.word	0x0500000f


	//   ....[193]....
        /*071c*/ 	.word	0x0500000f


	//   ....[194]....
        /*0720*/ 	.word	0x0500000f


	//   ....[195]....
        /*0724*/ 	.word	0x0500000f


	//   ....[196]....
        /*0728*/ 	.word	0x0500000f


	//   ....[197]....
        /*072c*/ 	.word	0x0500000f


	//   ....[198]....
        /*0730*/ 	.word	0x0500000f


	//   ....[199]....
        /*0734*/ 	.word	0x0500000f


	//   ....[200]....
        /*0738*/ 	.word	0x0500000f


	//   ....[201]....
        /*073c*/ 	.word	0x0500000f


	//   ....[202]....
        /*0740*/ 	.word	0x0500000f


	//   ....[203]....
        /*0744*/ 	.word	0x0500000f


	//   ....[204]....
        /*0748*/ 	.word	0x0500000f


	//   ....[205]....
        /*074c*/ 	.word	0x0500000f


	//   ....[206]....
        /*0750*/ 	.word	0x0500000f


	//   ....[207]....
        /*0754*/ 	.word	0x0500000f


	//   ....[208]....
        /*0758*/ 	.word	0x0500000f


	//   ....[209]....
        /*075c*/ 	.word	0x0500000f


	//   ....[210]....
        /*0760*/ 	.word	0x0500000f


	//   ....[211]....
        /*0764*/ 	.word	0x0500000f


	//   ....[212]....
        /*0768*/ 	.word	0x0500000f


	//   ....[213]....
        /*076c*/ 	.word	0x0500000f


	//   ....[214]....
        /*0770*/ 	.word	0x0500000f


	//   ....[215]....
        /*0774*/ 	.word	0x0500000f


	//   ....[216]....
        /*0778*/ 	.word	0x0500000f


	//   ....[217]....
        /*077c*/ 	.word	0x0500000f


	//   ....[218]....
        /*0780*/ 	.word	0x0500000f


	//   ....[219]....
        /*0784*/ 	.word	0x0500000f


	//   ....[220]....
        /*0788*/ 	.word	0x0500000f


	//   ....[221]....
        /*078c*/ 	.word	0x0500000f


	//   ....[222]....
        /*0790*/ 	.word	0x0500000f


	//   ....[223]....
        /*0794*/ 	.word	0x0500000f


	//   ....[224]....
        /*0798*/ 	.word	0x0500000f


	//   ....[225]....
        /*079c*/ 	.word	0x0500000f


	//   ....[226]....
        /*07a0*/ 	.word	0x0500000f


	//   ....[227]....
        /*07a4*/ 	.word	0x0500000f


	//   ....[228]....
        /*07a8*/ 	.word	0x0500000f


	//   ....[229]....
        /*07ac*/ 	.word	0x0500000f


	//   ....[230]....
        /*07b0*/ 	.word	0x0500000f


	//   ....[231]....
        /*07b4*/ 	.word	0x0500000f


	//   ....[232]....
        /*07b8*/ 	.word	0x0500000f


	//   ....[233]....
        /*07bc*/ 	.word	0x0500000f


	//   ....[234]....
        /*07c0*/ 	.word	0x0500000f


	//   ....[235]....
        /*07c4*/ 	.word	0x0500000f


	//   ....[236]....
        /*07c8*/ 	.word	0x0500000f


	//   ....[237]....
        /*07cc*/ 	.word	0x0500000f


	//   ....[238]....
        /*07d0*/ 	.word	0x0500000f


	//   ....[239]....
        /*07d4*/ 	.word	0x0500000f


	//   ....[240]....
        /*07d8*/ 	.word	0x0500000f


	//   ....[241]....
        /*07dc*/ 	.word	0x0500000f


	//   ....[242]....
        /*07e0*/ 	.word	0x0500000f


	//   ....[243]....
        /*07e4*/ 	.word	0x0500000f


	//   ....[244]....
        /*07e8*/ 	.word	0x0500000f


	//   ....[245]....
        /*07ec*/ 	.word	0x0500000f


	//   ....[246]....
        /*07f0*/ 	.word	0x0500000f


	//   ....[247]....
        /*07f4*/ 	.word	0x0500000f


	//   ....[248]....
        /*07f8*/ 	.word	0x0500000f


	//   ....[249]....
        /*07fc*/ 	.word	0x0500000f


	//   ....[250]....
        /*0800*/ 	.word	0x0500000f


	//   ....[251]....
        /*0804*/ 	.word	0x0500000f


	//   ....[252]....
        /*0808*/ 	.word	0x0500000f


	//----- nvinfo : EIATTR_COOP_GROUP_INSTR_OFFSETS
	.align		4
.L_462:
        /*080c*/ 	.byte	0x04, 0x28
        /*080e*/ 	.short	(.L_464 - .L_463)


	//   ....[0]....
.L_463:
        /*0810*/ 	.word	0x00000070


	//   ....[1]....
        /*0814*/ 	.word	0x00000140


	//   ....[2]....
        /*0818*/ 	.word	0x00000190


	//   ....[3]....
        /*081c*/ 	.word	0x000003a0


	//   ....[4]....
        /*0820*/ 	.word	0x00000500


	//   ....[5]....
        /*0824*/ 	.word	0x00000620


	//   ....[6]....
        /*0828*/ 	.word	0x00000780


	//   ....[7]....
        /*082c*/ 	.word	0x00002ef0


	//   ....[8]....
        /*0830*/ 	.word	0x00002f00


	//   ....[9]....
        /*0834*/ 	.word	0x00003900


	//   ....[10]....
        /*0838*/ 	.word	0x00003910


	//   ....[11]....
        /*083c*/ 	.word	0x000042c0


	//   ....[12]....
        /*0840*/ 	.word	0x000042d0


	//   ....[13]....
        /*0844*/ 	.word	0x000046a0


	//   ....[14]....
        /*0848*/ 	.word	0x000046c0


	//   ....[15]....
        /*084c*/ 	.word	0x000058c0


	//   ....[16]....
        /*0850*/ 	.word	0x00007a90


	//   ....[17]....
        /*0854*/ 	.word	0x00008220


	//   ....[18]....
        /*0858*/ 	.word	0x00008230


	//   ....[19]....
        /*085c*/ 	.word	0x00008240


	//   ....[20]....
        /*0860*/ 	.word	0x00008250


	//   ....[21]....
        /*0864*/ 	.word	0x00008550


	//   ....[22]....
        /*0868*/ 	.word	0x00008560


	//   ....[23]....
        /*086c*/ 	.word	0x00008570


	//   ....[24]....
        /*0870*/ 	.word	0x00008580


	//   ....[25]....
        /*0874*/ 	.word	0x00009800


	//   ....[26]....
        /*0878*/ 	.word	0x00009820


	//   ....[27]....
        /*087c*/ 	.word	0x00009830


	//   ....[28]....
        /*0880*/ 	.word	0x00009840


	//   ....[29]....
        /*0884*/ 	.word	0x00009950


	//   ....[30]....
        /*0888*/ 	.word	0x00009960


	//   ....[31]....
        /*088c*/ 	.word	0x00009970


	//   ....[32]....
        /*0890*/ 	.word	0x000099f0


	//   ....[33]....
        /*0894*/ 	.word	0x0000b220


	//   ....[34]....
        /*0898*/ 	.word	0x0000ca90


	//   ....[35]....
        /*089c*/ 	.word	0x0000cda0


	//   ....[36]....
        /*08a0*/ 	.word	0x0000d550


	//   ....[37]....
        /*08a4*/ 	.word	0x0000d660


	//   ....[38]....
        /*08a8*/ 	.word	0x0000da30


	//   ....[39]....
        /*08ac*/ 	.word	0x0000dad0


	//   ....[40]....
        /*08b0*/ 	.word	0x0000e2f0


	//   ....[41]....
        /*08b4*/ 	.word	0x0000ebe0


	//   ....[42]....
        /*08b8*/ 	.word	0x000103a0


	//   ....[43]....
        /*08bc*/ 	.word	0x000105f0


	//   ....[44]....
        /*08c0*/ 	.word	0x00010d30


	//   ....[45]....
        /*08c4*/ 	.word	0x00010e50


	//   ....[46]....
        /*08c8*/ 	.word	0x000113b0


	//   ....[47]....
        /*08cc*/ 	.word	0x000114e0


	//   ....[48]....
        /*08d0*/ 	.word	0x00012500


	//   ....[49]....
        /*08d4*/ 	.word	0x00012e60


	//   ....[50]....
        /*08d8*/ 	.word	0x00014670


	//   ....[51]....
        /*08dc*/ 	.word	0x00014690


	//   ....[52]....
        /*08e0*/ 	.word	0x00014c60


	//   ....[53]....
        /*08e4*/ 	.word	0x00014e30


	//   ....[54]....
        /*08e8*/ 	.word	0x00015aa0


	//   ....[55]....
        /*08ec*/ 	.word	0x00016150


	//   ....[56]....
        /*08f0*/ 	.word	0x000178d0


	//   ....[57]....
        /*08f4*/ 	.word	0x00017af0


	//   ....[58]....
        /*08f8*/ 	.word	0x000181a0


	//   ....[59]....
        /*08fc*/ 	.word	0x00018270


	//   ....[60]....
        /*0900*/ 	.word	0x00018970


	//   ....[61]....
        /*0904*/ 	.word	0x00018b40


	//   ....[62]....
        /*0908*/ 	.word	0x000197f0


	//   ....[63]....
        /*090c*/ 	.word	0x000198f0


	//   ....[64]....
        /*0910*/ 	.word	0x00019900


	//   ....[65]....
        /*0914*/ 	.word	0x00019930


	//   ....[66]....
        /*0918*/ 	.word	0x00019950


	//   ....[67]....
        /*091c*/ 	.word	0x0001b470


	//   ....[68]....
        /*0920*/ 	.word	0x0001b980


	//   ....[69]....
        /*0924*/ 	.word	0x0001b9a0


	//   ....[70]....
        /*0928*/ 	.word	0x0001b9d0


	//   ....[71]....
        /*092c*/ 	.word	0x0001b9e0


	//   ....[72]....
        /*0930*/ 	.word	0x0001c140


	//   ....[73]....
        /*0934*/ 	.word	0x0001c180


	//   ....[74]....
        /*0938*/ 	.word	0x0001c410


	//   ....[75]....
        /*093c*/ 	.word	0x0001c430


	//   ....[76]....
        /*0940*/ 	.word	0x0001d0a0


	//   ....[77]....
        /*0944*/ 	.word	0x0001d0e0


	//   ....[78]....
        /*0948*/ 	.word	0x0001d380


	//   ....[79]....
        /*094c*/ 	.word	0x0001d3a0


	//   ....[80]....
        /*0950*/ 	.word	0x0001d650


	//   ....[81]....
        /*0954*/ 	.word	0x0001d800


	//   ....[82]....
        /*0958*/ 	.word	0x0001d830


	//   ....[83]....
        /*095c*/ 	.word	0x0001d860


	//   ....[84]....
        /*0960*/ 	.word	0x0001d890


	//   ....[85]....
        /*0964*/ 	.word	0x0001d8c0


	//   ....[86]....
        /*0968*/ 	.word	0x0001d8f0


	//   ....[87]....
        /*096c*/ 	.word	0x0001da60


	//   ....[88]....
        /*0970*/ 	.word	0x0001da90


	//   ....[89]....
        /*0974*/ 	.word	0x0001dac0


	//   ....[90]....
        /*0978*/ 	.word	0x0001daf0


	//   ....[91]....
        /*097c*/ 	.word	0x0001db20


	//   ....[92]....
        /*0980*/ 	.word	0x0001db50


	//   ....[93]....
        /*0984*/ 	.word	0x0001dbe0


	//   ....[94]....
        /*0988*/ 	.word	0x0001dc40


	//   ....[95]....
        /*098c*/ 	.word	0x0001dcd0


	//   ....[96]....
        /*0990*/ 	.word	0x0001eda0


	//   ....[97]....
        /*0994*/ 	.word	0x00021980


	//   ....[98]....
        /*0998*/ 	.word	0x000219a0


	//   ....[99]....
        /*099c*/ 	.word	0x00021a30


	//   ....[100]....
        /*09a0*/ 	.word	0x00021a50


	//   ....[101]....
        /*09a4*/ 	.word	0x00021ad0


	//   ....[102]....
        /*09a8*/ 	.word	0x00021af0


	//   ....[103]....
        /*09ac*/ 	.word	0x00021b00


	//   ....[104]....
        /*09b0*/ 	.word	0x00021b10


	//   ....[105]....
        /*09b4*/ 	.word	0x000222f0


	//   ....[106]....
        /*09b8*/ 	.word	0x00022320


	//   ....[107]....
        /*09bc*/ 	.word	0x000223d0


	//   ....[108]....
        /*09c0*/ 	.word	0x000223e0


	//   ....[109]....
        /*09c4*/ 	.word	0x000223f0


	//   ....[110]....
        /*09c8*/ 	.word	0x00022400


	//   ....[111]....
        /*09cc*/ 	.word	0x00022480


	//   ....[112]....
        /*09d0*/ 	.word	0x00022490


	//   ....[113]....
        /*09d4*/ 	.word	0x00022e10


	//   ....[114]....
        /*09d8*/ 	.word	0x00022ea0


	//   ....[115]....
        /*09dc*/ 	.word	0x00022f20


	//   ....[116]....
        /*09e0*/ 	.word	0x00023070


	//   ....[117]....
        /*09e4*/ 	.word	0x000230d0


	//   ....[118]....
        /*09e8*/ 	.word	0x000230f0


	//   ....[119]....
        /*09ec*/ 	.word	0x00023100


	//   ....[120]....
        /*09f0*/ 	.word	0x00023390


	//   ....[121]....
        /*09f4*/ 	.word	0x000238f0


	//   ....[122]....
        /*09f8*/ 	.word	0x00023920


	//   ....[123]....
        /*09fc*/ 	.word	0x00023b40


	//   ....[124]....
        /*0a00*/ 	.word	0x00023b50


	//   ....[125]....
        /*0a04*/ 	.word	0x00023b70


	//   ....[126]....
        /*0a08*/ 	.word	0x00023ba0


	//   ....[127]....
        /*0a0c*/ 	.word	0x00023bc0


	//   ....[128]....
        /*0a10*/ 	.word	0x00023e10


	//   ....[129]....
        /*0a14*/ 	.word	0x00024620


	//   ....[130]....
        /*0a18*/ 	.word	0x00024640


	//   ....[131]....
        /*0a1c*/ 	.word	0x00024690


	//   ....[132]....
        /*0a20*/ 	.word	0x000246a0


	//   ....[133]....
        /*0a24*/ 	.word	0x000246e0


	//   ....[134]....
        /*0a28*/ 	.word	0x000246f0


	//   ....[135]....
        /*0a2c*/ 	.word	0x00024700


	//   ....[136]....
        /*0a30*/ 	.word	0x00024740


	//   ....[137]....
        /*0a34*/ 	.word	0x00024a60


	//   ....[138]....
        /*0a38*/ 	.word	0x00024aa0


	//   ....[139]....
        /*0a3c*/ 	.word	0x00024ac0


	//   ....[140]....
        /*0a40*/ 	.word	0x00024ae0


	//   ....[141]....
        /*0a44*/ 	.word	0x00024b10


	//   ....[142]....
        /*0a48*/ 	.word	0x00024b30


	//   ....[143]....
        /*0a4c*/ 	.word	0x00024c30


	//   ....[144]....
        /*0a50*/ 	.word	0x00024d80


	//   ....[145]....
        /*0a54*/ 	.word	0x00025380


	//   ....[146]....
        /*0a58*/ 	.word	0x000253d0


	//   ....[147]....
        /*0a5c*/ 	.word	0x00025400


	//   ....[148]....
        /*0a60*/ 	.word	0x00025430


	//   ....[149]....
        /*0a64*/ 	.word	0x00025440


	//   ....[150]....
        /*0a68*/ 	.word	0x00025470


	//   ....[151]....
        /*0a6c*/ 	.word	0x000254a0


	//   ....[152]....
        /*0a70*/ 	.word	0x000254d0


	//   ....[153]....
        /*0a74*/ 	.word	0x00025650


	//   ....[154]....
        /*0a78*/ 	.word	0x00025680


	//   ....[155]....
        /*0a7c*/ 	.word	0x000256b0


	//   ....[156]....
        /*0a80*/ 	.word	0x000256e0


	//   ....[157]....
        /*0a84*/ 	.word	0x00025710


	//   ....[158]....
        /*0a88*/ 	.word	0x00025740


	//   ....[159]....
        /*0a8c*/ 	.word	0x00025800


	//   ....[160]....
        /*0a90*/ 	.word	0x00025820


	//   ....[161]....
        /*0a94*/ 	.word	0x00025890


	//   ....[162]....
        /*0a98*/ 	.word	0x00025f30


	//   ....[163]....
        /*0a9c*/ 	.word	0x00026250


	//   ....[164]....
        /*0aa0*/ 	.word	0x000262e0


	//   ....[165]....
        /*0aa4*/ 	.word	0x000263c0


	//   ....[166]....
        /*0aa8*/ 	.word	0x00026450


	//   ....[167]....
        /*0aac*/ 	.word	0x00026530


	//   ....[168]....
        /*0ab0*/ 	.word	0x000265c0


	//   ....[169]....
        /*0ab4*/ 	.word	0x000266a0


	//   ....[170]....
        /*0ab8*/ 	.word	0x00026730


	//   ....[171]....
        /*0abc*/ 	.word	0x00026780


	//   ....[172]....
        /*0ac0*/ 	.word	0x000267d0


	//   ....[173]....
        /*0ac4*/ 	.word	0x00026860


	//   ....[174]....
        /*0ac8*/ 	.word	0x000268f0


	//   ....[175]....
        /*0acc*/ 	.word	0x00026940


	//   ....[176]....
        /*0ad0*/ 	.word	0x00026990


	//   ....[177]....
        /*0ad4*/ 	.word	0x00026a80


	//   ....[178]....
        /*0ad8*/ 	.word	0x00026b30


	//   ....[179]....
        /*0adc*/ 	.word	0x00026bb0


	//   ....[180]....
        /*0ae0*/ 	.word	0x00026c40


	//   ....[181]....
        /*0ae4*/ 	.word	0x00026d60


	//   ....[182]....
        /*0ae8*/ 	.word	0x00026e80


	//   ....[183]....
        /*0aec*/ 	.word	0x00026f50


	//   ....[184]....
        /*0af0*/ 	.word	0x00026fa0


	//   ....[185]....
        /*0af4*/ 	.word	0x00027380


	//   ....[186]....
        /*0af8*/ 	.word	0x00027660


	//   ....[187]....
        /*0afc*/ 	.word	0x00027750


	//   ....[188]....
        /*0b00*/ 	.word	0x000277f0


	//   ....[189]....
        /*0b04*/ 	.word	0x00027850


	//   ....[190]....
        /*0b08*/ 	.word	0x00027940


	//   ....[191]....
        /*0b0c*/ 	.word	0x000279b0


	//   ....[192]....
        /*0b10*/ 	.word	0x00027aa0


	//   ....[193]....
        /*0b14*/ 	.word	0x00027b10


	//   ....[194]....
        /*0b18*/ 	.word	0x00027bb0


	//   ....[195]....
        /*0b1c*/ 	.word	0x00027ca0


	//   ....[196]....
        /*0b20*/ 	.word	0x00027d40


	//   ....[197]....
        /*0b24*/ 	.word	0x00027da0


	//   ....[198]....
        /*0b28*/ 	.word	0x00027e60


	//   ....[199]....
        /*0b2c*/ 	.word	0x00027ec0


	//   ....[200]....
        /*0b30*/ 	.word	0x00027f60


	//   ....[201]....
        /*0b34*/ 	.word	0x00028010


	//   ....[202]....
        /*0b38*/ 	.word	0x000280b0


	//   ....[203]....
        /*0b3c*/ 	.word	0x000283e0


	//   ....[204]....
        /*0b40*/ 	.word	0x000284a0


	//   ....[205]....
        /*0b44*/ 	.word	0x00028710


	//   ....[206]....
        /*0b48*/ 	.word	0x00028790


	//   ....[207]....
        /*0b4c*/ 	.word	0x000289a0


	//   ....[208]....
        /*0b50*/ 	.word	0x000289f0


	//   ....[209]....
        /*0b54*/ 	.word	0x00028b60


	//   ....[210]....
        /*0b58*/ 	.word	0x00028bf0


	//   ....[211]....
        /*0b5c*/ 	.word	0x00028d30


	//   ....[212]....
        /*0b60*/ 	.word	0x00028e30


	//   ....[213]....
        /*0b64*/ 	.word	0x000290a0


	//   ....[214]....
        /*0b68*/ 	.word	0x000290f0


	//   ....[215]....
        /*0b6c*/ 	.word	0x000292c0


	//   ....[216]....
        /*0b70*/ 	.word	0x00029310


	//   ....[217]....
        /*0b74*/ 	.word	0x000294e0


	//   ....[218]....
        /*0b78*/ 	.word	0x00029530


	//   ....[219]....
        /*0b7c*/ 	.word	0x00029620


	//   ....[220]....
        /*0b80*/ 	.word	0x000296c0


	//   ....[221]....
        /*0b84*/ 	.word	0x00029720


	//   ....[222]....
        /*0b88*/ 	.word	0x000297d0


	//   ....[223]....
        /*0b8c*/ 	.word	0x00029830


	//   ....[224]....
        /*0b90*/ 	.word	0x000298e0


	//   ....[225]....
        /*0b94*/ 	.word	0x00029940


	//   ....[226]....
        /*0b98*/ 	.word	0x000299f0


	//   ....[227]....
        /*0b9c*/ 	.word	0x00029ae0


	//   ....[228]....
        /*0ba0*/ 	.word	0x00029bc0


	//   ....[229]....
        /*0ba4*/ 	.word	0x00029cd0


	//   ....[230]....
        /*0ba8*/ 	.word	0x00029dd0


	//   ....[231]....
        /*0bac*/ 	.word	0x00029f00


	//   ....[232]....
        /*0bb0*/ 	.word	0x00029fe0


	//   ....[233]....
        /*0bb4*/ 	.word	0x0002a0e0


	//   ....[234]....
        /*0bb8*/ 	.word	0x0002a1c0


	//   ....[235]....
        /*0bbc*/ 	.word	0x0002a250


	//   ....[236]....
        /*0bc0*/ 	.word	0x0002a2f0


	//   ....[237]....
        /*0bc4*/ 	.word	0x0002a410


	//   ....[238]....
        /*0bc8*/ 	.word	0x0002a480


	//   ....[239]....
        /*0bcc*/ 	.word	0x0002a4f0


	//   ....[240]....
        /*0bd0*/ 	.word	0x0002a560


	//   ....[241]....
        /*0bd4*/ 	.word	0x0002a5d0


	//   ....[242]....
        /*0bd8*/ 	.word	0x0002a650


	//   ....[243]....
        /*0bdc*/ 	.word	0x0002a6e0


	//   ....[244]....
        /*0be0*/ 	.word	0x0002a770


	//   ....[245]....
        /*0be4*/ 	.word	0x0002a7e0


	//   ....[246]....
        /*0be8*/ 	.word	0x0002a850


	//   ....[247]....
        /*0bec*/ 	.word	0x0002a8c0


	//   ....[248]....
        /*0bf0*/ 	.word	0x0002a940


	//   ....[249]....
        /*0bf4*/ 	.word	0x0002a9b0


	//   ....[250]....
        /*0bf8*/ 	.word	0x0002aa50


	//   ....[251]....
        /*0bfc*/ 	.word	0x0002aae0


	//   ....[252]....
        /*0c00*/ 	.word	0x0002ac00


	//----- nvinfo : EIATTR_REG_RECONFIG
	.align		4
.L_464:
        /*0c04*/ 	.byte	0x01, 0x54
	.zero		2


	//----- nvinfo : EIATTR_SYSCALL_OFFSETS
	.align		4
        /*0c08*/ 	.byte	0x04, 0x46
        /*0c0a*/ 	.short	(.L_466 - .L_465)


	//   ....[0]....
.L_465:
        /*0c0c*/ 	.word	0x00002120


	//   ....[1]....
        /*0c10*/ 	.word	0x00002270


	//   ....[2]....
        /*0c14*/ 	.word	0x00007c40


	//   ....[3]....
        /*0c18*/ 	.word	0x00007f70


	//   ....[4]....
        /*0c1c*/ 	.word	0x00020d80


	//   ....[5]....
        /*0c20*/ 	.word	0x00020ed0


	//   ....[6]....
        /*0c24*/ 	.word	0x00020fc0


	//   ....[7]....
        /*0c28*/ 	.word	0x00021ee0


	//   ....[8]....
        /*0c2c*/ 	.word	0x00022760


	//----- nvinfo : EIATTR_MBARRIER_INSTR_OFFSETS
	.align		4
.L_466:
        /*0c30*/ 	.byte	0x04, 0x39
        /*0c32*/ 	.short	(.L_468 - .L_467)


	//   ....[0]....
.L_467:
        /*0c34*/ 	.word	0x00000280
        /*0c38*/ 	.word	0x000000ff
        /*0c3c*/ 	.word	0x00038800
        /*0c40*/ 	.short	0x0100
        /*0c42*/ 	.byte	0x08
	.zero		1


	//   ....[1]....
        /*0c44*/ 	.word	0x00000290
        /*0c48*/ 	.word	0x000000ff
        /*0c4c*/ 	.word	0x00038810
        /*0c50*/ 	.short	0x0100
        /*0c52*/ 	.byte	0x08
	.zero		1


	//   ....[2]....
        /*0c54*/ 	.word	0x000002a0
        /*0c58*/ 	.word	0x000000ff
        /*0c5c*/ 	.word	0x00038820
        /*0c60*/ 	.short	0x0100
        /*0c62*/ 	.byte	0x08
	.zero		1


	//   ....[3]....
        /*0c64*/ 	.word	0x00000350
        /*0c68*/ 	.word	0x000000ff
        /*0c6c*/ 	.word	0x00038830
        /*0c70*/ 	.short	0x0100
        /*0c72*/ 	.byte	0x06
	.zero		1


	//   ....[4]....
        /*0c74*/ 	.word	0x00000360
        /*0c78*/ 	.word	0x000000ff
        /*0c7c*/ 	.word	0x00038840
        /*0c80*/ 	.short	0x0100
        /*0c82*/ 	.byte	0x06
	.zero		1


	//   ....[5]....
        /*0c84*/ 	.word	0x00000370
        /*0c88*/ 	.word	0x000000ff
        /*0c8c*/ 	.word	0x00038838
        /*0c90*/ 	.short	0x0100
        /*0c92*/ 	.byte	0x06
	.zero		1


	//   ....[6]....
        /*0c94*/ 	.word	0x00000380
        /*0c98*/ 	.word	0x000000ff
        /*0c9c*/ 	.word	0x00038848
        /*0ca0*/ 	.short	0x0100
        /*0ca2*/ 	.byte	0x06
	.zero		1


	//   ....[7]....
        /*0ca4*/ 	.word	0x000004b0
        /*0ca8*/ 	.word	0x000000ff
        /*0cac*/ 	.word	0x00038850
        /*0cb0*/ 	.short	0x0100
        /*0cb2*/ 	.byte	0x08
	.zero		1


	//   ....[8]....
        /*0cb4*/ 	.word	0x000004c0
        /*0cb8*/ 	.word	0x000000ff
        /*0cbc*/ 	.word	0x00038860
        /*0cc0*/ 	.short	0x0100
        /*0cc2*/ 	.byte	0x08
	.zero		1


	//   ....[9]....
        /*0cc4*/ 	.word	0x000004d0
        /*0cc8*/ 	.word	0x000000ff
        /*0ccc*/ 	.word	0x00038858
        /*0cd0*/ 	.short	0x0100
        /*0cd2*/ 	.byte	0x08
	.zero		1


	//   ....[10]....
        /*0cd4*/ 	.word	0x000004e0
        /*0cd8*/ 	.word	0x000000ff
        /*0cdc*/ 	.word	0x00038868
        /*0ce0*/ 	.short	0x0100
        /*0ce2*/ 	.byte	0x08
	.zero		1


	//   ....[11]....
        /*0ce4*/ 	.word	0x000005d0
        /*0ce8*/ 	.word	0x000000ff
        /*0cec*/ 	.word	0x00038870
        /*0cf0*/ 	.short	0x0100
        /*0cf2*/ 	.byte	0x06
	.zero		1


	//   ....[12]....
        /*0cf4*/ 	.word	0x000005e0
        /*0cf8*/ 	.word	0x000000ff
        /*0cfc*/ 	.word	0x00038880
        /*0d00*/ 	.short	0x0100
        /*0d02*/ 	.byte	0x06
	.zero		1


	//   ....[13]....
        /*0d04*/ 	.word	0x000005f0
        /*0d08*/ 	.word	0x000000ff
        /*0d0c*/ 	.word	0x00038878
        /*0d10*/ 	.short	0x0100
        /*0d12*/ 	.byte	0x06
	.zero		1


	//   ....[14]....
        /*0d14*/ 	.word	0x00000600
        /*0d18*/ 	.word	0x000000ff
        /*0d1c*/ 	.word	0x00038888
        /*0d20*/ 	.short	0x0100
        /*0d22*/ 	.byte	0x06
	.zero		1


	//   ....[15]....
        /*0d24*/ 	.word	0x00000730
        /*0d28*/ 	.word	0x000000ff
        /*0d2c*/ 	.word	0x00038890
        /*0d30*/ 	.short	0x0100
        /*0d32*/ 	.byte	0x08
	.zero		1


	//   ....[16]....
        /*0d34*/ 	.word	0x00000740
        /*0d38*/ 	.word	0x000000ff
        /*0d3c*/ 	.word	0x000388a0
        /*0d40*/ 	.short	0x0100
        /*0d42*/ 	.byte	0x08
	.zero		1


	//   ....[17]....
        /*0d44*/ 	.word	0x00000750
        /*0d48*/ 	.word	0x000000ff
        /*0d4c*/ 	.word	0x00038898
        /*0d50*/ 	.short	0x0100
        /*0d52*/ 	.byte	0x08
	.zero		1


	//   ....[18]....
        /*0d54*/ 	.word	0x00000760
        /*0d58*/ 	.word	0x000000ff
        /*0d5c*/ 	.word	0x000388a8
        /*0d60*/ 	.short	0x0100
        /*0d62*/ 	.byte	0x08
	.zero		1


	//   ....[19]....
        /*0d64*/ 	.word	0x00000890
        /*0d68*/ 	.word	0x000000ff
        /*0d6c*/ 	.word	0x000388b0
        /*0d70*/ 	.short	0x0100
        /*0d72*/ 	.byte	0x08
	.zero		1


	//   ....[20]....
        /*0d74*/ 	.word	0x000008a0
        /*0d78*/ 	.word	0x000000ff
        /*0d7c*/ 	.word	0x000388c0
        /*0d80*/ 	.short	0x0100
        /*0d82*/ 	.byte	0x08
	.zero		1


	//   ....[21]....
        /*0d84*/ 	.word	0x000008b0
        /*0d88*/ 	.word	0x000000ff
        /*0d8c*/ 	.word	0x000388b8
        /*0d90*/ 	.short	0x0100
        /*0d92*/ 	.byte	0x08
	.zero		1


	//   ....[22]....
        /*0d94*/ 	.word	0x000008c0
        /*0d98*/ 	.word	0x000000ff
        /*0d9c*/ 	.word	0x000388c8
        /*0da0*/ 	.short	0x0100
        /*0da2*/ 	.byte	0x08
	.zero		1


	//   ....[23]....
        /*0da4*/ 	.word	0x00002ea0
        /*0da8*/ 	.word	0x0000003d
        /*0dac*/ 	.word	0x00038890
        /*0db0*/ 	.short	0x010a
        /*0db2*/ 	.byte	0x3f
	.zero		1


	//   ....[24]....
        /*0db4*/ 	.word	0x000038b0
        /*0db8*/ 	.word	0x0000003d
        /*0dbc*/ 	.word	0x00038890
        /*0dc0*/ 	.short	0x010a
        /*0dc2*/ 	.byte	0x3f
	.zero		1


	//   ....[25]....
        /*0dc4*/ 	.word	0x00004110
        /*0dc8*/ 	.word	0x0000003d
        /*0dcc*/ 	.word	0x00038890
        /*0dd0*/ 	.short	0x010a
        /*0dd2*/ 	.byte	0x3f
	.zero		1


	//   ....[26]....
        /*0dd4*/ 	.word	0x000044f0
        /*0dd8*/ 	.word	0x00000004
        /*0ddc*/ 	.word	0x00000000
        /*0de0*/ 	.short	0x0101
        /*0de2*/ 	.byte	0x3f
	.zero		1


	//   ....[27]....
        /*0de4*/ 	.word	0x00004530
        /*0de8*/ 	.word	0x0000003d
        /*0dec*/ 	.word	0x000388b0
        /*0df0*/ 	.short	0x010a
        /*0df2*/ 	.byte	0x3f
	.zero		1


	//   ....[28]....
        /*0df4*/ 	.word	0x00004e60
        /*0df8*/ 	.word	0x0000003d
        /*0dfc*/ 	.word	0x00000000
        /*0e00*/ 	.short	0x0101
        /*0e02*/ 	.byte	0x3f
	.zero		1


	//   ....[29]....
        /*0e04*/ 	.word	0x00005c80
        /*0e08*/ 	.word	0x00000005
        /*0e0c*/ 	.word	0x00000000
        /*0e10*/ 	.short	0x0101
        /*0e12*/ 	.byte	0x3f
	.zero		1


	//   ....[30]....
        /*0e14*/ 	.word	0x00006840
        /*0e18*/ 	.word	0x0000000d
        /*0e1c*/ 	.word	0x00000000
        /*0e20*/ 	.short	0x0101
        /*0e22*/ 	.byte	0x3f
	.zero		1


	//   ....[31]....
        /*0e24*/ 	.word	0x00007ce0
        /*0e28*/ 	.word	0x00000010
        /*0e2c*/ 	.word	0x00038800
        /*0e30*/ 	.short	0x010a
        /*0e32*/ 	.byte	0x3f
	.zero		1


	//   ....[32]....
        /*0e34*/ 	.word	0x00007d30
        /*0e38*/ 	.word	0x00000010
        /*0e3c*/ 	.word	0x00038800
        /*0e40*/ 	.short	0x010a
        /*0e42*/ 	.byte	0x3f
	.zero		1


	//   ....[33]....
        /*0e44*/ 	.word	0x000087d0
        /*0e48*/ 	.word	0x00000010
        /*0e4c*/ 	.word	0x00038800
        /*0e50*/ 	.short	0x010a
        /*0e52*/ 	.byte	0x3f
	.zero		1


	//   ....[34]....
        /*0e54*/ 	.word	0x00009ca0
        /*0e58*/ 	.word	0x00000010
        /*0e5c*/ 	.word	0x00038800
        /*0e60*/ 	.short	0x010a
        /*0e62*/ 	.byte	0x3f
	.zero		1


	//   ....[35]....
        /*0e64*/ 	.word	0x0000ab80
        /*0e68*/ 	.word	0x0000000e
        /*0e6c*/ 	.word	0x00038830
        /*0e70*/ 	.short	0x010a
        /*0e72*/ 	.byte	0x3f
	.zero		1


	//   ....[36]....
        /*0e74*/ 	.word	0x0000ac30
        /*0e78*/ 	.word	0x0000000e
        /*0e7c*/ 	.word	0x00038830
        /*0e80*/ 	.short	0x010a
        /*0e82*/ 	.byte	0x3f
	.zero		1


	//   ....[37]....
        /*0e84*/ 	.word	0x0000af40
        /*0e88*/ 	.word	0x00000010
        /*0e8c*/ 	.word	0x00038810
        /*0e90*/ 	.short	0x010a
        /*0e92*/ 	.byte	0x3f
	.zero		1


	//   ....[38]....
        /*0e94*/ 	.word	0x0000af90
        /*0e98*/ 	.word	0x0000000e
        /*0e9c*/ 	.word	0x00038850
        /*0ea0*/ 	.short	0x010a
        /*0ea2*/ 	.byte	0x3f
	.zero		1


	//   ....[39]....
        /*0ea4*/ 	.word	0x0000b040
        /*0ea8*/ 	.word	0x0000000e
        /*0eac*/ 	.word	0x00038850
        /*0eb0*/ 	.short	0x010a
        /*0eb2*/ 	.byte	0x3f
	.zero		1


	//   ....[40]....
        /*0eb4*/ 	.word	0x0000cac0
        /*0eb8*/ 	.word	0x00000007
        /*0ebc*/ 	.word	0x00000000
        /*0ec0*/ 	.short	0x0101
        /*0ec2*/ 	.byte	0x3f
	.zero		1


	//   ....[41]....
        /*0ec4*/ 	.word	0x0000e380
        /*0ec8*/ 	.word	0x0000000e
        /*0ecc*/ 	.word	0x00000000
        /*0ed0*/ 	.short	0x0101
        /*0ed2*/ 	.byte	0x3f
	.zero		1


	//   ....[42]....
        /*0ed4*/ 	.word	0x0000e720
        /*0ed8*/ 	.word	0x000000c7
        /*0edc*/ 	.word	0x00038830
        /*0ee0*/ 	.short	0x010a
        /*0ee2*/ 	.byte	0x3f
	.zero		1


	//   ....[43]....
        /*0ee4*/ 	.word	0x0000e790
        /*0ee8*/ 	.word	0x000000c7
        /*0eec*/ 	.word	0x00038830
        /*0ef0*/ 	.short	0x010a
        /*0ef2*/ 	.byte	0x3f
	.zero		1


	//   ....[44]....
        /*0ef4*/ 	.word	0x0000ea00
        /*0ef8*/ 	.word	0x000000c7
        /*0efc*/ 	.word	0x00038850
        /*0f00*/ 	.short	0x010a
        /*0f02*/ 	.byte	0x3f
	.zero		1


	//   ....[45]....
        /*0f04*/ 	.word	0x0000ea50
        /*0f08*/ 	.word	0x000000c7
        /*0f0c*/ 	.word	0x00038850
        /*0f10*/ 	.short	0x010a
        /*0f12*/ 	.byte	0x3f
	.zero		1


	//   ....[46]....
        /*0f14*/ 	.word	0x000103c0
        /*0f18*/ 	.word	0x0000000f
        /*0f1c*/ 	.word	0x00000000
        /*0f20*/ 	.short	0x0101
        /*0f22*/ 	.byte	0x3f
	.zero		1


	//   ....[47]....
        /*0f24*/ 	.word	0x000125b0
        /*0f28*/ 	.word	0x000000c7
        /*0f2c*/ 	.word	0x00000000
        /*0f30*/ 	.short	0x0101
        /*0f32*/ 	.byte	0x3f
	.zero		1


	//   ....[48]....
        /*0f34*/ 	.word	0x00012990
        /*0f38*/ 	.word	0x00000015
        /*0f3c*/ 	.word	0x00038830
        /*0f40*/ 	.short	0x010a
        /*0f42*/ 	.byte	0x3f
	.zero		1


	//   ....[49]....
        /*0f44*/ 	.word	0x00012a00
        /*0f48*/ 	.word	0x00000015
        /*0f4c*/ 	.word	0x00038830
        /*0f50*/ 	.short	0x010a
        /*0f52*/ 	.byte	0x3f
	.zero		1


	//   ....[50]....
        /*0f54*/ 	.word	0x00012c70
        /*0f58*/ 	.word	0x00000015
        /*0f5c*/ 	.word	0x00038850
        /*0f60*/ 	.short	0x010a
        /*0f62*/ 	.byte	0x3f
	.zero		1


	//   ....[51]....
        /*0f64*/ 	.word	0x00012cc0
        /*0f68*/ 	.word	0x00000015
        /*0f6c*/ 	.word	0x00038850
        /*0f70*/ 	.short	0x010a
        /*0f72*/ 	.byte	0x3f
	.zero		1


	//   ....[52]....
        /*0f74*/ 	.word	0x00014850
        /*0f78*/ 	.word	0x00000014
        /*0f7c*/ 	.word	0x00000000
        /*0f80*/ 	.short	0x0101
        /*0f82*/ 	.byte	0x3f
	.zero		1


	//   ....[53]....
        /*0f84*/ 	.word	0x00015b30
        /*0f88*/ 	.word	0x00000015
        /*0f8c*/ 	.word	0x00000000
        /*0f90*/ 	.short	0x0101
        /*0f92*/ 	.byte	0x3f
	.zero		1


	//   ....[54]....
        /*0f94*/ 	.word	0x00015c70
        /*0f98*/ 	.word	0x00000015
        /*0f9c*/ 	.word	0x00038830
        /*0fa0*/ 	.short	0x010a
        /*0fa2*/ 	.byte	0x3f
	.zero		1


	//   ....[55]....
        /*0fa4*/ 	.word	0x00015ce0
        /*0fa8*/ 	.word	0x00000015
        /*0fac*/ 	.word	0x00038830
        /*0fb0*/ 	.short	0x010a
        /*0fb2*/ 	.byte	0x3f
	.zero		1


	//   ....[56]....
        /*0fb4*/ 	.word	0x00015f50
        /*0fb8*/ 	.word	0x00000015
        /*0fbc*/ 	.word	0x00038850
        /*0fc0*/ 	.short	0x010a
        /*0fc2*/ 	.byte	0x3f
	.zero		1


	//   ....[57]....
        /*0fc4*/ 	.word	0x00015fa0
        /*0fc8*/ 	.word	0x00000015
        /*0fcc*/ 	.word	0x00038850
        /*0fd0*/ 	.short	0x010a
        /*0fd2*/ 	.byte	0x3f
	.zero		1


	//   ....[58]....
        /*0fd4*/ 	.word	0x000178f0
        /*0fd8*/ 	.word	0x00000007
        /*0fdc*/ 	.word	0x00000000
        /*0fe0*/ 	.short	0x0101
        /*0fe2*/ 	.byte	0x3f
	.zero		1


	//   ....[59]....
        /*0fe4*/ 	.word	0x00019890
        /*0fe8*/ 	.word	0x00000015
        /*0fec*/ 	.word	0x00000000
        /*0ff0*/ 	.short	0x0101
        /*0ff2*/ 	.byte	0x3f
	.zero		1


	//   ....[60]....
        /*0ff4*/ 	.word	0x0001c120
        /*0ff8*/ 	.word	0x00000014
        /*0ffc*/ 	.word	0x00000000
        /*1000*/ 	.short	0x0101
        /*1002*/ 	.byte	0x3f
	.zero		1


	//   ....[61]....
        /*1004*/ 	.word	0x0001ee80
        /*1008*/ 	.word	0x00000017
        /*100c*/ 	.word	0x00038820
        /*1010*/ 	.short	0x010a
        /*1012*/ 	.byte	0x3f
	.zero		1


	//   ....[62]....
        /*1014*/ 	.word	0x0001ef10
        /*1018*/ 	.word	0x00000003
        /*101c*/ 	.word	0x000388a0
        /*1020*/ 	.short	0x010a
        /*1022*/ 	.byte	0x3f
	.zero		1


	//   ....[63]....
        /*1024*/ 	.word	0x0001f160
        /*1028*/ 	.word	0x00000003
        /*102c*/ 	.word	0x000388c0
        /*1030*/ 	.short	0x010a
        /*1032*/ 	.byte	0x3f
	.zero		1


	//   ....[64]....
        /*1034*/ 	.word	0x0001fb30
        /*1038*/ 	.word	0x0000000a
        /*103c*/ 	.word	0x000388a0
        /*1040*/ 	.short	0x010a
        /*1042*/ 	.byte	0x3f
	.zero		1


	//   ....[65]....
        /*1044*/ 	.word	0x0001fd70
        /*1048*/ 	.word	0x0000000a
        /*104c*/ 	.word	0x000388c0
        /*1050*/ 	.short	0x010a
        /*1052*/ 	.byte	0x3f
	.zero		1


	//   ....[66]....
        /*1054*/ 	.word	0x00021720
        /*1058*/ 	.word	0x00000011
        /*105c*/ 	.word	0x00038840
        /*1060*/ 	.short	0x010a
        /*1062*/ 	.byte	0x3f
	.zero		1


	//   ....[67]....
        /*1064*/ 	.word	0x00021c10
        /*1068*/ 	.word	0x00000011
        /*106c*/ 	.word	0x00038830
        /*1070*/ 	.short	0x0107
        /*1072*/ 	.byte	0x3f
	.zero		1


	//   ....[68]....
        /*1074*/ 	.word	0x00021ce0
        /*1078*/ 	.word	0x00000011
        /*107c*/ 	.word	0x00038830
        /*1080*/ 	.short	0x0101
        /*1082*/ 	.byte	0x3f
	.zero		1


	//   ....[69]....
        /*1084*/ 	.word	0x000225a0
        /*1088*/ 	.word	0x00000017
        /*108c*/ 	.word	0x00038800
        /*1090*/ 	.short	0x0107
        /*1092*/ 	.byte	0x3f
	.zero		1


	//   ....[70]....
        /*1094*/ 	.word	0x00022630
        /*1098*/ 	.word	0x00000017
        /*109c*/ 	.word	0x00038800
        /*10a0*/ 	.short	0x0101
        /*10a2*/ 	.byte	0x3f
	.zero		1


	//   ....[71]....
        /*10a4*/ 	.word	0x00023550
        /*10a8*/ 	.word	0x00000017
        /*10ac*/ 	.word	0x00038810
        /*10b0*/ 	.short	0x0107
        /*10b2*/ 	.byte	0x3f
	.zero		1


	//   ....[72]....
        /*10b4*/ 	.word	0x00023650
        /*10b8*/ 	.word	0x00000017
        /*10bc*/ 	.word	0x00038810
        /*10c0*/ 	.short	0x0101
        /*10c2*/ 	.byte	0x3f
	.zero		1


	//   ....[73]....
        /*10c4*/ 	.word	0x00023670
        /*10c8*/ 	.word	0x00000017
        /*10cc*/ 	.word	0x00038820
        /*10d0*/ 	.short	0x010a
        /*10d2*/ 	.byte	0x3f
	.zero		1


	//   ....[74]....
        /*10d4*/ 	.word	0x00023700
        /*10d8*/ 	.word	0x00000011
        /*10dc*/ 	.word	0x00038860
        /*10e0*/ 	.short	0x010a
        /*10e2*/ 	.byte	0x3f
	.zero		1


	//   ....[75]....
        /*10e4*/ 	.word	0x00024030
        /*10e8*/ 	.word	0x00000011
        /*10ec*/ 	.word	0x00038850
        /*10f0*/ 	.short	0x0107
        /*10f2*/ 	.byte	0x3f
	.zero		1


	//   ....[76]....
        /*10f4*/ 	.word	0x00024100
        /*10f8*/ 	.word	0x00000011
        /*10fc*/ 	.word	0x00038850
        /*1100*/ 	.short	0x0101
        /*1102*/ 	.byte	0x3f
	.zero		1


	//   ....[77]....
        /*1104*/ 	.word	0x00024480
        /*1108*/ 	.word	0x00000006
        /*110c*/ 	.word	0x00038840
        /*1110*/ 	.short	0x010a
        /*1112*/ 	.byte	0x3f
	.zero		1


	//   ....[78]....
        /*1114*/ 	.word	0x000247c0
        /*1118*/ 	.word	0x00000006
        /*111c*/ 	.word	0x00038830
        /*1120*/ 	.short	0x0107
        /*1122*/ 	.byte	0x3f
	.zero		1


	//   ....[79]....
        /*1124*/ 	.word	0x00024880
        /*1128*/ 	.word	0x00000006
        /*112c*/ 	.word	0x00038830
        /*1130*/ 	.short	0x0101
        /*1132*/ 	.byte	0x3f
	.zero		1


	//   ....[80]....
        /*1134*/ 	.word	0x000248b0
        /*1138*/ 	.word	0x00000006
        /*113c*/ 	.word	0x00038860
        /*1140*/ 	.short	0x010a
        /*1142*/ 	.byte	0x3f
	.zero		1


	//   ....[81]....
        /*1144*/ 	.word	0x00024f80
        /*1148*/ 	.word	0x00000006
        /*114c*/ 	.word	0x00038850
        /*1150*/ 	.short	0x0107
        /*1152*/ 	.byte	0x3f
	.zero		1


	//   ....[82]....
        /*1154*/ 	.word	0x00025040
        /*1158*/ 	.word	0x00000006
        /*115c*/ 	.word	0x00038850
        /*1160*/ 	.short	0x0101
        /*1162*/ 	.byte	0x3f
	.zero		1


	//   ....[83]....
        /*1164*/ 	.word	0x00025eb0
        /*1168*/ 	.word	0x00000004
        /*116c*/ 	.word	0x00038820
        /*1170*/ 	.short	0x010a
        /*1172*/ 	.byte	0x3f
	.zero		1


	//   ....[84]....
        /*1174*/ 	.word	0x00026020
        /*1178*/ 	.word	0x00000005
        /*117c*/ 	.word	0x00038840
        /*1180*/ 	.short	0x010a
        /*1182*/ 	.byte	0x3f
	.zero		1


	//   ....[85]....
        /*1184*/ 	.word	0x000260c0
        /*1188*/ 	.word	0x00000019
        /*118c*/ 	.word	0x00038840
        /*1190*/ 	.short	0x010a
        /*1192*/ 	.byte	0x3f
	.zero		1


	//   ....[86]....
        /*1194*/ 	.word	0x00026100
        /*1198*/ 	.word	0x00000005
        /*119c*/ 	.word	0x00038860
        /*11a0*/ 	.short	0x010a
        /*11a2*/ 	.byte	0x3f
	.zero		1


	//   ....[87]....
        /*11a4*/ 	.word	0x00026140
        /*11a8*/ 	.word	0x00000019
        /*11ac*/ 	.word	0x00038860
        /*11b0*/ 	.short	0x010a
        /*11b2*/ 	.byte	0x3f
	.zero		1


	//   ....[88]....
        /*11b4*/ 	.word	0x000261a0
        /*11b8*/ 	.word	0x0000003d
        /*11bc*/ 	.word	0x00038890
        /*11c0*/ 	.short	0x010a
        /*11c2*/ 	.byte	0x3f
	.zero		1


	//   ....[89]....
        /*11c4*/ 	.word	0x00026310
        /*11c8*/ 	.word	0x0000003d
        /*11cc*/ 	.word	0x00038890
        /*11d0*/ 	.short	0x010a
        /*11d2*/ 	.byte	0x3f
	.zero		1


	//   ....[90]....
        /*11d4*/ 	.word	0x00026490
        /*11d8*/ 	.word	0x0000003d
        /*11dc*/ 	.word	0x00038890
        /*11e0*/ 	.short	0x010a
        /*11e2*/ 	.byte	0x3f
	.zero		1


	//   ....[91]....
        /*11e4*/ 	.word	0x000265f0
        /*11e8*/ 	.word	0x0000003d
        /*11ec*/ 	.word	0x000388b0
        /*11f0*/ 	.short	0x010a
        /*11f2*/ 	.byte	0x3f
	.zero		1


	//   ....[92]....
        /*11f4*/ 	.word	0x000269c0
        /*11f8*/ 	.word	0x00000010
        /*11fc*/ 	.word	0x00038800
        /*1200*/ 	.short	0x010a
        /*1202*/ 	.byte	0x3f
	.zero		1


	//   ....[93]....
        /*1204*/ 	.word	0x00026fd0
        /*1208*/ 	.word	0x00000010
        /*120c*/ 	.word	0x00038800
        /*1210*/ 	.short	0x010a
        /*1212*/ 	.byte	0x3f
	.zero		1


	//   ....[94]....
        /*1214*/ 	.word	0x00027020
        /*1218*/ 	.word	0x0000000e
        /*121c*/ 	.word	0x00038830
        /*1220*/ 	.short	0x010a
        /*1222*/ 	.byte	0x3f
	.zero		1


	//   ....[95]....
        /*1224*/ 	.word	0x00027070
        /*1228*/ 	.word	0x00000010
        /*122c*/ 	.word	0x00038810
        /*1230*/ 	.short	0x010a
        /*1232*/ 	.byte	0x3f
	.zero		1


	//   ....[96]....
        /*1234*/ 	.word	0x000270c0
        /*1238*/ 	.word	0x0000000e
        /*123c*/ 	.word	0x00038850
        /*1240*/ 	.short	0x010a
        /*1242*/ 	.byte	0x3f
	.zero		1


	//   ....[97]....
        /*1244*/ 	.word	0x00027110
        /*1248*/ 	.word	0x000000c7
        /*124c*/ 	.word	0x00038830
        /*1250*/ 	.short	0x010a
        /*1252*/ 	.byte	0x3f
	.zero		1


	//   ....[98]....
        /*1254*/ 	.word	0x00027160
        /*1258*/ 	.word	0x000000c7
        /*125c*/ 	.word	0x00038850
        /*1260*/ 	.short	0x010a
        /*1262*/ 	.byte	0x3f
	.zero		1


	//   ....[99]....
        /*1264*/ 	.word	0x000271b0
        /*1268*/ 	.word	0x00000015
        /*126c*/ 	.word	0x00038830
        /*1270*/ 	.short	0x010a
        /*1272*/ 	.byte	0x3f
	.zero		1


	//   ....[100]....
        /*1274*/ 	.word	0x00027200
        /*1278*/ 	.word	0x00000015
        /*127c*/ 	.word	0x00038850
        /*1280*/ 	.short	0x010a
        /*1282*/ 	.byte	0x3f
	.zero		1


	//   ....[101]....
        /*1284*/ 	.word	0x00027250
        /*1288*/ 	.word	0x00000015
        /*128c*/ 	.word	0x00038830
        /*1290*/ 	.short	0x010a
        /*1292*/ 	.byte	0x3f
	.zero		1


	//   ....[102]....
        /*1294*/ 	.word	0x000272a0
        /*1298*/ 	.word	0x00000015
        /*129c*/ 	.word	0x00038850
        /*12a0*/ 	.short	0x010a
        /*12a2*/ 	.byte	0x3f
	.zero		1


	//   ....[103]....
        /*12a4*/ 	.word	0x00027440
        /*12a8*/ 	.word	0x00000017
        /*12ac*/ 	.word	0x00038820
        /*12b0*/ 	.short	0x010a
        /*12b2*/ 	.byte	0x3f
	.zero		1


	//   ....[104]....
        /*12b4*/ 	.word	0x00027490
        /*12b8*/ 	.word	0x00000003
        /*12bc*/ 	.word	0x000388a0
        /*12c0*/ 	.short	0x010a
        /*12c2*/ 	.byte	0x3f
	.zero		1


	//   ....[105]....
        /*12c4*/ 	.word	0x000274e0
        /*12c8*/ 	.word	0x00000003
        /*12cc*/ 	.word	0x000388c0
        /*12d0*/ 	.short	0x010a
        /*12d2*/ 	.byte	0x3f
	.zero		1


	//   ....[106]....
        /*12d4*/ 	.word	0x00027530
        /*12d8*/ 	.word	0x0000000a
        /*12dc*/ 	.word	0x000388a0
        /*12e0*/ 	.short	0x010a
        /*12e2*/ 	.byte	0x3f
	.zero		1


	//   ....[107]....
        /*12e4*/ 	.word	0x00027580
        /*12e8*/ 	.word	0x0000000a
        /*12ec*/ 	.word	0x000388c0
        /*12f0*/ 	.short	0x010a
        /*12f2*/ 	.byte	0x3f
	.zero		1


	//   ....[108]....
        /*12f4*/ 	.word	0x000276a0
        /*12f8*/ 	.word	0x00000011
        /*12fc*/ 	.word	0x00038840
        /*1300*/ 	.short	0x010a
        /*1302*/ 	.byte	0x3f
	.zero		1


	//   ....[109]....
        /*1304*/ 	.word	0x00028c30
        /*1308*/ 	.word	0x00000017
        /*130c*/ 	.word	0x00038820
        /*1310*/ 	.short	0x010a
        /*1312*/ 	.byte	0x3f
	.zero		1


	//   ....[110]....
        /*1314*/ 	.word	0x00028c80
        /*1318*/ 	.word	0x00000011
        /*131c*/ 	.word	0x00038860
        /*1320*/ 	.short	0x010a
        /*1322*/ 	.byte	0x3f
	.zero		1


	//   ....[111]....
        /*1324*/ 	.word	0x00029570
        /*1328*/ 	.word	0x00000006
        /*132c*/ 	.word	0x00038840
        /*1330*/ 	.short	0x010a
        /*1332*/ 	.byte	0x3f
	.zero		1


	//   ....[112]....
        /*1334*/ 	.word	0x00029a30
        /*1338*/ 	.word	0x00000006
        /*133c*/ 	.word	0x00038860
        /*1340*/ 	.short	0x010a
        /*1342*/ 	.byte	0x3f
	.zero		1


	//   ....[113]....
        /*1344*/ 	.word	0x0002ab20
        /*1348*/ 	.word	0x00000004
        /*134c*/ 	.word	0x00038820
        /*1350*/ 	.short	0x010a
        /*1352*/ 	.byte	0x3f
	.zero		1


	//   ....[114]....
        /*1354*/ 	.word	0x0002acc0
        /*1358*/ 	.word	0x00000005
        /*135c*/ 	.word	0x00038840
        /*1360*/ 	.short	0x010a
        /*1362*/ 	.byte	0x3f
	.zero		1


	//   ....[115]....
        /*1364*/ 	.word	0x0002ad10
        /*1368*/ 	.word	0x00000019
        /*136c*/ 	.word	0x00038840
        /*1370*/ 	.short	0x010a
        /*1372*/ 	.byte	0x3f
	.zero		1


	//   ....[116]....
        /*1374*/ 	.word	0x0002ad60
        /*1378*/ 	.word	0x00000005
        /*137c*/ 	.word	0x00038860
        /*1380*/ 	.short	0x010a
        /*1382*/ 	.byte	0x3f
	.zero		1


	//----- nvinfo : EIATTR_NUM_MBARRIERS
	.align		4
.L_468:
        /*1384*/ 	.byte	0x03, 0x38
        /*1386*/ 	.short	0x0017


	//----- nvinfo : EIATTR_EXIT_INSTR_OFFSETS
	.align		4
        /*1388*/ 	.byte	0x04, 0x1c
        /*138a*/ 	.short	(.L_470 - .L_469)


	//   ....[0]....
.L_469:
        /*138c*/ 	.word	0x00026190


	//----- nvinfo : EIATTR_MAX_THREADS
	.align		4
.L_470:
        /*1390*/ 	.byte	0x04, 0x05
        /*1392*/ 	.short	(.L_472 - .L_471)
.L_471:
        /*1394*/ 	.word	0x00000180
        /*1398*/ 	.word	0x00000001
        /*139c*/ 	.word	0x00000001


	//----- nvinfo : EIATTR_CRS_STACK_SIZE
	.align		4
.L_472:
        /*13a0*/ 	.byte	0x04, 0x1e
        /*13a2*/ 	.short	(.L_474 - .L_473)
.L_473:
        /*13a4*/ 	.word	0x00000000


	//----- nvinfo : EIATTR_CBANK_PARAM_SIZE
	.align		4
.L_474:
        /*13a8*/ 	.byte	0x03, 0x19
        /*13aa*/ 	.short	0x0bf0


	//----- nvinfo : EIATTR_PARAM_CBANK
	.align		4
        /*13ac*/ 	.byte	0x04, 0x0a
        /*13ae*/ 	.short	(.L_476 - .L_475)
	.align		4
.L_475:
        /*13b0*/ 	.word	index@(.nv.constant0._ZN7cutlass13device_kernelIN5flash11enable_sm90INS1_16FlashAttnFwdSm90INS1_25CollectiveMainloopFwdSm90ILi2EN4cute5tupleIJNS5_1CILi1EEES8_S8_EEENS6_IJNS7_ILi64EEESA_SA_EEELi512ENS_6half_tEfNS_4arch4Sm90ELb0ELb1ELb0ELb1ELb1ELb1ELb1ELb0ELb0ELb1ELb0ELb0EEENS1_21CollectiveEpilogueFwdINS6_IJSA_NS7_ILi512EEESA_EEES9_SC_SE_Li256ELb1ELb1ELb0ELb0EEENS1_36VarlenDynamicPersistentTileSchedulerILi64ELi64ELi256ELi128ELb0ELb1ELb1ELb1ELb0ELb1EEEEEEEEEvNT_6ParamsE)
        /*13b4*/ 	.short	0x0210
        /*13b6*/ 	.short	0x0bf0


	//----- nvinfo : EIATTR_SW_WAR
	.align		4
.L_476:
        /*13b8*/ 	.byte	0x04, 0x36
        /*13ba*/ 	.short	(.L_478 - .L_477)
.L_477:
        /*13bc*/ 	.word	0x00000008
.L_478:


//--------------------- .nv.info._ZN7cutlass13device_kernelIN5flash11enable_sm90INS1_16FlashAttnFwdSm90INS1_25CollectiveMainloopFwdSm90ILi2EN4cute5tupleIJNS5_1CILi1EEES8_S8_EEENS6_IJNS7_ILi64EEESA_SA_EEELi512ENS_6half_tEfNS_4arch4Sm90ELb1ELb0ELb0ELb0ELb1ELb0ELb0ELb0ELb0ELb1ELb0ELb0EEENS1_21CollectiveEpilogueFwdINS6_IJSA_NS7_ILi512EEESA_EEES9_SC_SE_Li256ELb0ELb1ELb0ELb0EEENS1_30DynamicPersistentTileSchedulerILi256ELi128ELb0ELb1ELb1EEEEEEEEEvNT_6ParamsE --------------------------
	.section	.nv.info._ZN7cutlass13device_kernelIN5flash11enable_sm90INS1_16FlashAttnFwdSm90INS1_25CollectiveMainloopFwdSm90ILi2EN4cute5tupleIJNS5_1CILi1EEES8_S8_EEENS6_IJNS7_ILi64EEESA_SA_EEELi512ENS_6half_tEfNS_4arch4Sm90ELb1ELb0ELb0ELb0ELb1ELb0ELb0ELb0ELb0ELb1ELb0ELb0EEENS1_21CollectiveEpilogueFwdINS6_IJSA_NS7_ILi512EEESA_EEES9_SC_SE_Li256ELb0ELb1ELb0ELb0EEENS1_30DynamicPersistentTileSchedulerILi256ELi128ELb0ELb1ELb1EEEEEEEEEvNT_6ParamsE,"",@"SHT_CUDA_INFO"
	.sectionflags	@""
	.align	4


	//----- nvinfo : EIATTR_CUDA_API_VERSION
	.align		4
        /*0000*/ 	.byte	0x04, 0x37
        /*0002*/ 	.short	(.L_480 - .L_479)
.L_479:
        /*0004*/ 	.word	0x00000082


	//----- nvinfo : EIATTR_KPARAM_INFO
	.align		4
.L_480:
        /*0008*/ 	.byte	0x04, 0x17
        /*000a*/ 	.short	(.L_482 - .L_481)
.L_481:
        /*000c*/ 	.word	0x00000000
        /*0010*/ 	.short	0x0000
        /*0012*/ 	.short	0x0070
        /*0014*/ 	.byte	0x00, 0xf0, 0x01, 0x2a


	//----- nvinfo : EIATTR_SPARSE_MMA_MASK
	.align		4
.L_482:
        /*0018*/ 	.byte	0x03, 0x50
        /*001a*/ 	.short	0x0000


	//----- nvinfo : EIATTR_MAXREG_COUNT
	.align		4
        /*001c*/ 	.byte	0x03, 0x1b
        /*001e*/ 	.short	0x00a8


	//----- nvinfo : EIATTR_NUM_BARRIERS
	.align		4
        /*0020*/ 	.byte	0x02, 0x4c
        /*0022*/ 	.byte	0x10
	.zero		1


	//----- nvinfo : EIATTR_EXTERNS
	.align		4
        /*0024*/ 	.byte	0x04, 0x0f
        /*0026*/ 	.short	(.L_484 - .L_483)


	//   ....[0]....
	.align		4
.L_483:
        /*0028*/ 	.word	index@(__assertfail)


	//----- nvinfo : EIATTR_ANNOTATIONS
	.align		4
.L_484:
        /*002c*/ 	.byte	0x04, 0x55
        /*002e*/ 	.short	(.L_486 - .L_485)


	//   ....[0]....
.L_485:
        /*0030*/ 	.word	0x00000001
        /*0034*/ 	.byte	0xd0, 0xbc, 0x00, 0x00, 0x01, 0x00, 0x00, 0x00, 0xe0, 0xbd, 0x00, 0x00, 0x01, 0x00, 0x00, 0x00
        /*0044*/ 	.byte	0xd0, 0xc1, 0x00, 0x00, 0x01, 0x00, 0x00, 0x00, 0x90, 0xd0, 0x00, 0x00, 0x01, 0x00, 0x00, 0x00
        /*0054*/ 	.byte	0x50, 0xd6, 0x00, 0x00, 0x01, 0x00, 0x00, 0x00, 0x50, 0xdc, 0x00, 0x00, 0x01, 0x00, 0x00, 0x00
        /*0064*/ 	.byte	0x70, 0xdc, 0x00, 0x00, 0x01, 0x00, 0x00, 0x00, 0xb0, 0xdd, 0x00, 0x00, 0x01, 0x00, 0x00, 0x00
        /*0074*/ 	.byte	0x60, 0xf8, 0x00, 0x00


	//----- nvinfo : EIATTR_MERCURY_ISA_VERSION
	.align		4
.L_486:
        /*0078*/ 	.byte	0x03, 0x5f
        /*007a*/ 	.short	0x0101


	//----- nvinfo : EIATTR_INT_WARP_WIDE_INSTR_OFFSETS
	.align		4
        /*007c*/ 	.byte	0x04, 0x31
        /*007e*/ 	.short	(.L_488 - .L_487)


	//   ....[0]....
.L_487:
        /*0080*/ 	.word	0x000000c0


	//   ....[1]....
        /*0084*/ 	.word	0x000000d0


	//   ....[2]....
        /*0088*/ 	.word	0x00000170


	//   ....[3]....
        /*008c*/ 	.word	0x0000c7b0


	//   ....[4]....
        /*0090*/ 	.word	0x0000c840


	//   ....[5]....
        /*0094*/ 	.word	0x0000f5f0


	//   ....[6]....
        /*0098*/ 	.word	0x0000f680


	//----- nvinfo : EIATTR_COOP_GROUP_MASK_REGIDS
	.align		4
.L_488:
        /*009c*/ 	.byte	0x04, 0x29
        /*009e*/ 	.short	(.L_490 - .L_489)


	//   ....[0]....
.L_489:
        /*00a0*/ 	.word	0xffffffff


	//   ....[1]....
        /*00a4*/ 	.word	0xffffffff


	//   ....[2]....
        /*00a8*/ 	.word	0xffffffff


	//   ....[3]....
        /*00ac*/ 	.word	0xffffffff


	//   ....[4]....
        /*00b0*/ 	.word	0xffffffff


	//   ....[5]....
        /*00b4*/ 	.word	0xffffffff


	//   ....[6]....
        /*00b8*/ 	.word	0xffffffff


	//   ....[7]....
        /*00bc*/ 	.word	0xffffffff


	//   ....[8]....
        /*00c0*/ 	.word	0xffffffff


	//   ....[9]....
        /*00c4*/ 	.word	0xffffffff


	//   ....[10]....
        /*00c8*/ 	.word	0xffffffff


	//   ....[11]....
        /*00cc*/ 	.word	0xffffffff


	//   ....[12]....
        /*00d0*/ 	.word	0xffffffff


	//   ....[13]....
        /*00d4*/ 	.word	0xffffffff


	//   ....[14]....
        /*00d8*/ 	.word	0xffffffff


	//   ....[15]....
        /*00dc*/ 	.word	0xffffffff


	//   ....[16]....
        /*00e0*/ 	.word	0xffffffff


	//   ....[17]....
        /*00e4*/ 	.word	0xffffffff


	//   ....[18]....
        /*00e8*/ 	.word	0xffffffff


	//   ....[19]....
        /*00ec*/ 	.word	0xffffffff


	//   ....[20]....
        /*00f0*/ 	.word	0xffffffff


	//   ....[21]....
        /*00f4*/ 	.word	0xffffffff


	//   ....[22]....
        /*00f8*/ 	.word	0xffffffff


	//   ....[23]....
        /*00fc*/ 	.word	0xffffffff


	//   ....[24]....
        /*0100*/ 	.word	0xffffffff


	//   ....[25]....
        /*0104*/ 	.word	0xffffffff


	//   ....[26]....
        /*0108*/ 	.word	0xffffffff


	//   ....[27]....
        /*010c*/ 	.word	0xffffffff


	//   ....[28]....
        /*0110*/ 	.word	0xffffffff


	//   ....[29]....
        /*0114*/ 	.word	0xffffffff


	//   ....[30]....
        /*0118*/ 	.word	0xffffffff


	//   ....[31]....
        /*011c*/ 	.word	0xffffffff


	//   ....[32]....
        /*0120*/ 	.word	0xffffffff


	//   ....[33]....
        /*0124*/ 	.word	0xffffffff


	//   ....[34]....
        /*0128*/ 	.word	0xffffffff


	//   ....[35]....
        /*012c*/ 	.word	0xffffffff


	//   ....[36]....
        /*0130*/ 	.word	0xffffffff


	//   ....[37]....
        /*0134*/ 	.word	0xffffffff


	//   ....[38]....
        /*0138*/ 	.word	0xffffffff


	//   ....[39]....
        /*013c*/ 	.word	0xffffffff


	//   ....[40]....
        /*0140*/ 	.word	0xffffffff


	//   ....[41]....
        /*0144*/ 	.word	0xffffffff


	//   ....[42]....
        /*0148*/ 	.word	0xffffffff


	//   ....[43]....
        /*014c*/ 	.word	0xffffffff


	//   ....[44]....
        /*0150*/ 	.word	0xffffffff


	//   ....[45]....
        /*0154*/ 	.word	0xffffffff


	//   ....[46]....
        /*0158*/ 	.word	0xffffffff


	//   ....[47]....
        /*015c*/ 	.word	0xffffffff


	//   ....[48]....
        /*0160*/ 	.word	0xffffffff


	//   ....[49]....
        /*0164*/ 	.word	0xffffffff


	//   ....[50]....
        /*0168*/ 	.word	0xffffffff


	//   ....[51]....
        /*016c*/ 	.word	0xffffffff


	//   ....[52]....
        /*0170*/ 	.word	0xffffffff


	//   ....[53]....
        /*0174*/ 	.word	0xffffffff


	//   ....[54]....
        /*0178*/ 	.word	0xffffffff


	//   ....[55]....
        /*017c*/ 	.word	0xffffffff


	//   ....[56]....
        /*0180*/ 	.word	0xffffffff


	//   ....[57]....
        /*0184*/ 	.word	0xffffffff


	//   ....[58]....
        /*0188*/ 	.word	0xffffffff


	//   ....[59]....
        /*018c*/ 	.word	0xffffffff


	//   ....[60]....
        /*0190*/ 	.word	0xffffffff


	//   ....[61]....
        /*0194*/ 	.word	0xffffffff


	//   ....[62]....
        /*0198*/ 	.word	0xffffffff


	//   ....[63]....
        /*019c*/ 	.word	0xffffffff


	//   ....[64]....
        /*01a0*/ 	.word	0xffffffff


	//   ....[65]....
        /*01a4*/ 	.word	0xffffffff


	//   ....[66]....
        /*01a8*/ 	.word	0xffffffff


	//   ....[67]....
        /*01ac*/ 	.word	0xffffffff


	//   ....[68]....
        /*01b0*/ 	.word	0xffffffff


	//   ....[69]....
        /*01b4*/ 	.word	0xffffffff


	//   ....[70]....
        /*01b8*/ 	.word	0xffffffff


	//   ....[71]....
        /*01bc*/ 	.word	0xffffffff


	//   ....[72]....
        /*01c0*/ 	.word	0xffffffff


	//   ....[73]....
        /*01c4*/ 	.word	0xffffffff


	//   ....[74]....
        /*01c8*/ 	.word	0xffffffff


	//   ....[75]....
        /*01cc*/ 	.word	0xffffffff


	//   ....[76]....
        /*01d0*/ 	.word	0xffffffff


	//   ....[77]....
        /*01d4*/ 	.word	0xffffffff


	//   ....[78]....
        /*01d8*/ 	.word	0xffffffff


	//   ....[79]....
        /*01dc*/ 	.word	0xffffffff


	//   ....[80]....
        /*01e0*/ 	.word	0xffffffff


	//   ....[81]....
        /*01e4*/ 	.word	0xffffffff


	//   ....[82]....
        /*01e8*/ 	.word	0xffffffff


	//   ....[83]....
        /*01ec*/ 	.word	0xffffffff


	//   ....[84]....
        /*01f0*/ 	.word	0xffffffff


	//   ....[85]....
        /*01f4*/ 	.word	0xffffffff


	//   ....[86]....
        /*01f8*/ 	.word	0xffffffff


	//   ....[87]....
        /*01fc*/ 	.word	0x0500000f


	//   ....[88]....
        /*0200*/ 	.word	0x0500000f


	//   ....[89]....
        /*0204*/ 	.word	0x0500000f


	//   ....[90]....
        /*0208*/ 	.word	0x0500000f


	//   ....[91]....
        /*020c*/ 	.word	0x0500000f


	//   ....[92]....
        /*0210*/ 	.word	0x0500000f


	//   ....[93]....
        /*0214*/ 	.word	0x0500000f


	//   ....[94]....
        /*0218*/ 	.word	0x0500000f


	//   ....[95]....
        /*021c*/ 	.word	0x0500000f


	//   ....[96]....
        /*0220*/ 	.word	0x0500000f


	//   ....[97]....
        /*0224*/ 	.word	0x0500000f


	//   ....[98]....
        /*0228*/ 	.word	0x0500000f


	//   ....[99]....
        /*022c*/ 	.word	0x0500000f


	//   ....[100]....
        /*0230*/ 	.word	0x0500000f


	//   ....[101]....
        /*0234*/ 	.word	0x0500000f


	//   ....[102]....
        /*0238*/ 	.word	0x0500000f


	//   ....[103]....
        /*023c*/ 	.word	0x0500000f


	//   ....[104]....
        /*0240*/ 	.word	0x0500000f


	//   ....[105]....
        /*0244*/ 	.word	0x0500000f


	//   ....[106]....
        /*0248*/ 	.word	0x0500000f


	//   ....[107]....
        /*024c*/ 	.word	0x0500000f


	//   ....[108]....
        /*0250*/ 	.word	0x0500000f


	//   ....[109]....
        /*0254*/ 	.word	0x0500000f


	//   ....[110]....
        /*0258*/ 	.word	0x0500000f


	//   ....[111]....
        /*025c*/ 	.word	0x0500000f


	//   ....[112]....
        /*0260*/ 	.word	0x0500000f


	//   ....[113]....
        /*0264*/ 	.word	0x0500000f


	//   ....[114]....
        /*0268*/ 	.word	0x0500000f


	//   ....[115]....
        /*026c*/ 	.word	0x0500000f


	//   ....[116]....
        /*0270*/ 	.word	0x0500000f


	//   ....[117]....
        /*0274*/ 	.word	0x0500000f


	//   ....[118]....
        /*0278*/ 	.word	0x0500000f


	//   ....[119]....
        /*027c*/ 	.word	0x0500000f


	//   ....[120]....
        /*0280*/ 	.word	0x0500000f


	//   ....[121]....
        /*0284*/ 	.word	0x0500000f


	//   ....[122]....
        /*0288*/ 	.word	0x0500000f


	//   ....[123]....
        /*028c*/ 	.word	0x0500000f


	//   ....[124]....
        /*0290*/ 	.word	0x0500000f


	//   ....[125]....
        /*0294*/ 	.word	0x0500000f


	//   ....[126]....
        /*0298*/ 	.word	0x0500000f


	//   ....[127]....
        /*029c*/ 	.word	0x0500000f


	//   ....[128]....
        /*02a0*/ 	.word	0x0500000f


	//   ....[129]....
        /*02a4*/ 	.word	0x0500000f


	//----- nvinfo : EIATTR_COOP_GROUP_INSTR_OFFSETS
	.align		4
.L_490:
        /*02a8*/ 	.byte	0x04, 0x28
        /*02aa*/ 	.short	(.L_492 - .L_491)


	//   ....[0]....
.L_491:
        /*02ac*/ 	.word	0x00000070


	//   ....[1]....
        /*02b0*/ 	.word	0x000000b0


	//   ....[2]....
        /*02b4*/ 	.word	0x00000290


	//   ....[3]....
        /*02b8*/ 	.word	0x000003f0


	//   ....[4]....
        /*02bc*/ 	.word	0x00000510


	//   ....[5]....
        /*02c0*/ 	.word	0x00000670


	//   ....[6]....
        /*02c4*/ 	.word	0x00001830


	//   ....[7]....
        /*02c8*/ 	.word	0x00003610


	//   ....[8]....
        /*02cc*/ 	.word	0x00003c90


	//   ....[9]....
        /*02d0*/ 	.word	0x00003cc0


	//   ....[10]....
        /*02d4*/ 	.word	0x00004090


	//   ....[11]....
        /*02d8*/ 	.word	0x00004190


	//   ....[12]....
        /*02dc*/ 	.word	0x000043c0


	//   ....[13]....
        /*02e0*/ 	.word	0x00004510


	//   ....[14]....
        /*02e4*/ 	.word	0x00004dc0


	//   ....[15]....
        /*02e8*/ 	.word	0x000052d0


	//   ....[16]....
        /*02ec*/ 	.word	0x000052f0


	//   ....[17]....
        /*02f0*/ 	.word	0x00005680


	//   ....[18]....
        /*02f4*/ 	.word	0x00005780


	//   ....[19]....
        /*02f8*/ 	.word	0x000059d0


	//   ....[20]....
        /*02fc*/ 	.word	0x00005b30


	//   ....[21]....
        /*0300*/ 	.word	0x00006ce0


	//   ....[22]....
        /*0304*/ 	.word	0x000071e0


	//   ....[23]....
        /*0308*/ 	.word	0x00007210


	//   ....[24]....
        /*030c*/ 	.word	0x00007460


	//   ....[25]....
        /*0310*/ 	.word	0x00007630


	//   ....[26]....
        /*0314*/ 	.word	0x000085f0


	//   ....[27]....
        /*0318*/ 	.word	0x000086c0


	//   ....[28]....
        /*031c*/ 	.word	0x00008700


	//   ....[29]....
        /*0320*/ 	.word	0x00008790


	//   ....[30]....
        /*0324*/ 	.word	0x000087d0


	//   ....[31]....
        /*0328*/ 	.word	0x00009210


	//   ....[32]....
        /*032c*/ 	.word	0x0000a4e0


	//   ....[33]....
        /*0330*/ 	.word	0x0000a510


	//   ....[34]....
        /*0334*/ 	.word	0x0000a540


	//   ....[35]....
        /*0338*/ 	.word	0x0000a560


	//   ....[36]....
        /*033c*/ 	.word	0x0000abb0


	//   ....[37]....
        /*0340*/ 	.word	0x0000abc0


	//   ....[38]....
        /*0344*/ 	.word	0x0000adf0


	//   ....[39]....
        /*0348*/ 	.word	0x0000ae10


	//   ....[40]....
        /*034c*/ 	.word	0x0000b7a0


	//   ....[41]....
        /*0350*/ 	.word	0x0000b7c0


	//   ....[42]....
        /*0354*/ 	.word	0x0000b9f0


	//   ....[43]....
        /*0358*/ 	.word	0x0000ba10


	//   ....[44]....
        /*035c*/ 	.word	0x0000bd00


	//   ....[45]....
        /*0360*/ 	.word	0x0000d1f0


	//   ....[46]....
        /*0364*/ 	.word	0x0000d210


	//   ....[47]....
        /*0368*/ 	.word	0x0000d250


	//   ....[48]....
        /*036c*/ 	.word	0x0000d280


	//   ....[49]....
        /*0370*/ 	.word	0x0000d2d0


	//   ....[50]....
        /*0374*/ 	.word	0x0000d300


	//   ....[51]....
        /*0378*/ 	.word	0x0000d320


	//   ....[52]....
        /*037c*/ 	.word	0x0000d360


	//   ....[53]....
        /*0380*/ 	.word	0x0000d9a0


	//   ....[54]....
        /*0384*/ 	.word	0x0000d9c0


	//   ....[55]....
        /*0388*/ 	.word	0x0000da30


	//   ....[56]....
        /*038c*/ 	.word	0x0000da70


	//   ....[57]....
        /*0390*/ 	.word	0x0000dab0


	//   ....[58]....
        /*0394*/ 	.word	0x0000dae0


	//   ....[59]....
        /*0398*/ 	.word	0x0000daf0


	//   ....[60]....
        /*039c*/ 	.word	0x0000db30


	//   ....[61]....
        /*03a0*/ 	.word	0x0000df90


	//   ....[62]....
        /*03a4*/ 	.word	0x0000dfc0


	//   ....[63]....
        /*03a8*/ 	.word	0x0000dff0


	//   ....[64]....
        /*03ac*/ 	.word	0x0000e050


	//   ....[65]....
        /*03b0*/ 	.word	0x0000e1a0


	//   ....[66]....
        /*03b4*/ 	.word	0x0000e1c0


	//   ....[67]....
        /*03b8*/ 	.word	0x0000e1d0


	//   ....[68]....
        /*03bc*/ 	.word	0x0000e320


	//   ....[69]....
        /*03c0*/ 	.word	0x0000eb80


	//   ....[70]....
        /*03c4*/ 	.word	0x0000eba0


	//   ....[71]....
        /*03c8*/ 	.word	0x0000ebc0


	//   ....[72]....
        /*03cc*/ 	.word	0x0000ebf0


	//   ....[73]....
        /*03d0*/ 	.word	0x0000ec10


	//   ....[74]....
        /*03d4*/ 	.word	0x0000ec40


	//   ....[75]....
        /*03d8*/ 	.word	0x0000ec60


	//   ....[76]....
        /*03dc*/ 	.word	0x0000ec70


	//   ....[77]....
        /*03e0*/ 	.word	0x0000efb0


	//   ....[78]....
        /*03e4*/ 	.word	0x0000eff0


	//   ....[79]....
        /*03e8*/ 	.word	0x0000f020


	//   ....[80]....
        /*03ec*/ 	.word	0x0000f060


	//   ....[81]....
        /*03f0*/ 	.word	0x0000f080


	//   ....[82]....
        /*03f4*/ 	.word	0x0000f130


	//   ....[83]....
        /*03f8*/ 	.word	0x0000f150


	//   ....[84]....
        /*03fc*/ 	.word	0x0000f160


	//   ....[85]....
        /*0400*/ 	.word	0x0000f7a0


	//   ....[86]....
        /*0404*/ 	.word	0x0000f980


	//   ....[87]....
        /*0408*/ 	.word	0x0000ffc0


	//   ....[88]....
        /*040c*/ 	.word	0x000100a0


	//   ....[89]....
        /*0410*/ 	.word	0x00010140


	//   ....[90]....
        /*0414*/ 	.word	0x000101c0


	//   ....[91]....
        /*0418*/ 	.word	0x00010270


	//   ....[92]....
        /*041c*/ 	.word	0x000102f0


	//   ....[93]....
        /*0420*/ 	.word	0x000103a0


	//   ....[94]....
        /*0424*/ 	.word	0x00010420


	//   ....[95]....
        /*0428*/ 	.word	0x000104b0


	//   ....[96]....
        /*042c*/ 	.word	0x00010540


	//   ....[97]....
        /*0430*/ 	.word	0x000105c0


	//   ....[98]....
        /*0434*/ 	.word	0x00010640


	//   ....[99]....
        /*0438*/ 	.word	0x000106f0


	//   ....[100]....
        /*043c*/ 	.word	0x00010770


	//   ....[101]....
        /*0440*/ 	.word	0x00010810


	//   ....[102]....
        /*0444*/ 	.word	0x00010890


	//   ....[103]....
        /*0448*/ 	.word	0x00010920


	//   ....[104]....
        /*044c*/ 	.word	0x00010a50


	//   ....[105]....
        /*0450*/ 	.word	0x00010b40


	//   ....[106]....
        /*0454*/ 	.word	0x00010d70


	//   ....[107]....
        /*0458*/ 	.word	0x00010dc0


	//   ....[108]....
        /*045c*/ 	.word	0x00010f80


	//   ....[109]....
        /*0460*/ 	.word	0x00010fd0


	//   ....[110]....
        /*0464*/ 	.word	0x00011190


	//   ....[111]....
        /*0468*/ 	.word	0x000111e0


	//   ....[112]....
        /*046c*/ 	.word	0x000112c0


	//   ....[113]....
        /*0470*/ 	.word	0x00011360


	//   ....[114]....
        /*0474*/ 	.word	0x000113c0


	//   ....[115]....
        /*0478*/ 	.word	0x00011460


	//   ....[116]....
        /*047c*/ 	.word	0x000114c0


	//   ....[117]....
        /*0480*/ 	.word	0x00011560


	//   ....[118]....
        /*0484*/ 	.word	0x000115c0


	//   ....[119]....
        /*0488*/ 	.word	0x00011660


	//   ....[120]....
        /*048c*/ 	.word	0x00011740


	//   ....[121]....
        /*0490*/ 	.word	0x00011810


	//   ....[122]....
        /*0494*/ 	.word	0x00011900


	//   ....[123]....
        /*0498*/ 	.word	0x00011a10


	//   ....[124]....
        /*049c*/ 	.word	0x00011b20


	//   ....[125]....
        /*04a0*/ 	.word	0x00011c00


	//   ....[126]....
        /*04a4*/ 	.word	0x00011d10


	//   ....[127]....
        /*04a8*/ 	.word	0x00011df0


	//   ....[128]....
        /*04ac*/ 	.word	0x00011e80


	//   ....[129]....
        /*04b0*/ 	.word	0x00011fa0


	//----- nvinfo : EIATTR_REG_RECONFIG
	.align		4
.L_492:
        /*04b4*/ 	.byte	0x01, 0x54
	.zero		2


	//----- nvinfo : EIATTR_SYSCALL_OFFSETS
	.align		4
        /*04b8*/ 	.byte	0x04, 0x46
        /*04ba*/ 	.short	(.L_494 - .L_493)


	//   ....[0]....
.L_493:
        /*04bc*/ 	.word	0x000037e0


	//   ....[1]....
        /*04c0*/ 	.word	0x0000c9a0


	//   ....[2]....
        /*04c4*/ 	.word	0x0000caf0


	//   ....[3]....
        /*04c8*/ 	.word	0x0000cbe0


	//   ....[4]....
        /*04cc*/ 	.word	0x0000d630


	//----- nvinfo : EIATTR_MBARRIER_INSTR_OFFSETS
	.align		4
.L_494:
        /*04d0*/ 	.byte	0x04, 0x39
        /*04d2*/ 	.short	(.L_496 - .L_495)


	//   ....[0]....
.L_495:
        /*04d4*/ 	.word	0x00000180
        /*04d8*/ 	.word	0x000000ff
        /*04dc*/ 	.word	0x00028c00
        /*04e0*/ 	.short	0x0100
        /*04e2*/ 	.byte	0x08
	.zero		1


	//   ....[1]....
        /*04e4*/ 	.word	0x00000190
        /*04e8*/ 	.word	0x000000ff
        /*04ec*/ 	.word	0x00028c20
        /*04f0*/ 	.short	0x0100
        /*04f2*/ 	.byte	0x08
	.zero		1


	//   ....[2]....
        /*04f4*/ 	.word	0x00000240
        /*04f8*/ 	.word	0x000000ff
        /*04fc*/ 	.word	0x00028c30
        /*0500*/ 	.short	0x0100
        /*0502*/ 	.byte	0x06
	.zero		1


	//   ....[3]....
        /*0504*/ 	.word	0x00000250
        /*0508*/ 	.word	0x000000ff
        /*050c*/ 	.word	0x00028c40
        /*0510*/ 	.short	0x0100
        /*0512*/ 	.byte	0x06
	.zero		1


	//   ....[4]....
        /*0514*/ 	.word	0x00000260
        /*0518*/ 	.word	0x000000ff
        /*051c*/ 	.word	0x00028c38
        /*0520*/ 	.short	0x0100
        /*0522*/ 	.byte	0x06
	.zero		1


	//   ....[5]....
        /*0524*/ 	.word	0x00000270
        /*0528*/ 	.word	0x000000ff
        /*052c*/ 	.word	0x00028c48
        /*0530*/ 	.short	0x0100
        /*0532*/ 	.byte	0x06
	.zero		1


	//   ....[6]....
        /*0534*/ 	.word	0x000003a0
        /*0538*/ 	.word	0x000000ff
        /*053c*/ 	.word	0x00028c50
        /*0540*/ 	.short	0x0100
        /*0542*/ 	.byte	0x08
	.zero		1


	//   ....[7]....
        /*0544*/ 	.word	0x000003b0
        /*0548*/ 	.word	0x000000ff
        /*054c*/ 	.word	0x00028c60
        /*0550*/ 	.short	0x0100
        /*0552*/ 	.byte	0x08
	.zero		1


	//   ....[8]....
        /*0554*/ 	.word	0x000003c0
        /*0558*/ 	.word	0x000000ff
        /*055c*/ 	.word	0x00028c58
        /*0560*/ 	.short	0x0100
        /*0562*/ 	.byte	0x08
	.zero		1


	//   ....[9]....
        /*0564*/ 	.word	0x000003d0
        /*0568*/ 	.word	0x000000ff
        /*056c*/ 	.word	0x00028c68
        /*0570*/ 	.short	0x0100
        /*0572*/ 	.byte	0x08
	.zero		1


	//   ....[10]....
        /*0574*/ 	.word	0x000004c0
        /*0578*/ 	.word	0x000000ff
        /*057c*/ 	.word	0x00028c70
        /*0580*/ 	.short	0x0100
        /*0582*/ 	.byte	0x06
	.zero		1


	//   ....[11]....
        /*0584*/ 	.word	0x000004d0
        /*0588*/ 	.word	0x000000ff
        /*058c*/ 	.word	0x00028c80
        /*0590*/ 	.short	0x0100
        /*0592*/ 	.byte	0x06
	.zero		1


	//   ....[12]....
        /*0594*/ 	.word	0x000004e0
        /*0598*/ 	.word	0x000000ff
        /*059c*/ 	.word	0x00028c78
        /*05a0*/ 	.short	0x0100
        /*05a2*/ 	.byte	0x06
	.zero		1


	//   ....[13]....
        /*05a4*/ 	.word	0x000004f0
        /*05a8*/ 	.word	0x000000ff
        /*05ac*/ 	.word	0x00028c88
        /*05b0*/ 	.short	0x0100
        /*05b2*/ 	.byte	0x06
	.zero		1


	//   ....[14]....
        /*05b4*/ 	.word	0x00000620
        /*05b8*/ 	.word	0x000000ff
        /*05bc*/ 	.word	0x00028c90
        /*05c0*/ 	.short	0x0100
        /*05c2*/ 	.byte	0x08
	.zero		1


	//   ....[15]....
        /*05c4*/ 	.word	0x00000630
        /*05c8*/ 	.word	0x000000ff
        /*05cc*/ 	.word	0x00028ca0
        /*05d0*/ 	.short	0x0100
        /*05d2*/ 	.byte	0x08
	.zero		1


	//   ....[16]....
        /*05d4*/ 	.word	0x00000640
        /*05d8*/ 	.word	0x000000ff
        /*05dc*/ 	.word	0x00028c98
        /*05e0*/ 	.short	0x0100
        /*05e2*/ 	.byte	0x08
	.zero		1


	//   ....[17]....
        /*05e4*/ 	.word	0x00000650
        /*05e8*/ 	.word	0x000000ff
        /*05ec*/ 	.word	0x00028ca8
        /*05f0*/ 	.short	0x0100
        /*05f2*/ 	.byte	0x08
	.zero		1


	//   ....[18]....
        /*05f4*/ 	.word	0x00000790
        /*05f8*/ 	.word	0x000000ff
        /*05fc*/ 	.word	0x00028cb0
        /*0600*/ 	.short	0x0100
        /*0602*/ 	.byte	0x08
	.zero		1


	//   ....[19]....
        /*0604*/ 	.word	0x000007a0
        /*0608*/ 	.word	0x000000ff
        /*060c*/ 	.word	0x00028cc0
        /*0610*/ 	.short	0x0100
        /*0612*/ 	.byte	0x08
	.zero		1


	//   ....[20]....
        /*0614*/ 	.word	0x000007b0
        /*0618*/ 	.word	0x000000ff
        /*061c*/ 	.word	0x00028cb8
        /*0620*/ 	.short	0x0100
        /*0622*/ 	.byte	0x08
	.zero		1


	//   ....[21]....
        /*0624*/ 	.word	0x000007c0
        /*0628*/ 	.word	0x000000ff
        /*062c*/ 	.word	0x00028cc8
        /*0630*/ 	.short	0x0100
        /*0632*/ 	.byte	0x08
	.zero		1


	//   ....[22]....
        /*0634*/ 	.word	0x00001940
        /*0638*/ 	.word	0x000000ff
        /*063c*/ 	.word	0x00028c50
        /*0640*/ 	.short	0x010a
        /*0642*/ 	.byte	0x15
	.zero		1


	//   ....[23]....
        /*0644*/ 	.word	0x00001bf0
        /*0648*/ 	.word	0x000000ff
        /*064c*/ 	.word	0x00000000
        /*0650*/ 	.short	0x0101
        /*0652*/ 	.byte	0x06
	.zero		1


	//   ....[24]....
        /*0654*/ 	.word	0x00002540
        /*0658*/ 	.word	0x000000ff
        /*065c*/ 	.word	0x00028c50
        /*0660*/ 	.short	0x010a
        /*0662*/ 	.byte	0x15
	.zero		1


	//   ....[25]....
        /*0664*/ 	.word	0x00002580
        /*0668*/ 	.word	0x000000ff
        /*066c*/ 	.word	0x00028c50
        /*0670*/ 	.short	0x010a
        /*0672*/ 	.byte	0x15
	.zero		1


	//   ....[26]....
        /*0674*/ 	.word	0x00002760
        /*0678*/ 	.word	0x000000ff
        /*067c*/ 	.word	0x00000000
        /*0680*/ 	.short	0x0101
        /*0682*/ 	.byte	0x06
	.zero		1


	//   ....[27]....
        /*0684*/ 	.word	0x00003860
        /*0688*/ 	.word	0x000000ff
        /*068c*/ 	.word	0x00028c00
        /*0690*/ 	.short	0x010a
        /*0692*/ 	.byte	0x2a
	.zero		1


	//   ....[28]....
        /*0694*/ 	.word	0x000038e0
        /*0698*/ 	.word	0x00000007
        /*069c*/ 	.word	0x00028c30
        /*06a0*/ 	.short	0x010a
        /*06a2*/ 	.byte	0x3f
	.zero		1


	//   ....[29]....
        /*06a4*/ 	.word	0x00003920
        /*06a8*/ 	.word	0x00000007
        /*06ac*/ 	.word	0x00028c30
        /*06b0*/ 	.short	0x010a
        /*06b2*/ 	.byte	0x3f
	.zero		1


	//   ....[30]....
        /*06b4*/ 	.word	0x00003dc0
        /*06b8*/ 	.word	0x000000ff
        /*06bc*/ 	.word	0x00000000
        /*06c0*/ 	.short	0x0101
        /*06c2*/ 	.byte	0x06
	.zero		1


	//   ....[31]....
        /*06c4*/ 	.word	0x00004b80
        /*06c8*/ 	.word	0x00000007
        /*06cc*/ 	.word	0x00028c50
        /*06d0*/ 	.short	0x010a
        /*06d2*/ 	.byte	0x3f
	.zero		1


	//   ....[32]....
        /*06d4*/ 	.word	0x00004bc0
        /*06d8*/ 	.word	0x00000007
        /*06dc*/ 	.word	0x00028c50
        /*06e0*/ 	.short	0x010a
        /*06e2*/ 	.byte	0x3f
	.zero		1


	//   ....[33]....
        /*06e4*/ 	.word	0x00004ed0
        /*06e8*/ 	.word	0x000000ff
        /*06ec*/ 	.word	0x00000000
        /*06f0*/ 	.short	0x0101
        /*06f2*/ 	.byte	0x06
	.zero		1


	//   ....[34]....
        /*06f4*/ 	.word	0x00005040
        /*06f8*/ 	.word	0x000000ff
        /*06fc*/ 	.word	0x00028c30
        /*0700*/ 	.short	0x010a
        /*0702*/ 	.byte	0x17
	.zero		1


	//   ....[35]....
        /*0704*/ 	.word	0x00005080
        /*0708*/ 	.word	0x000000ff
        /*070c*/ 	.word	0x00028c30
        /*0710*/ 	.short	0x010a
        /*0712*/ 	.byte	0x17
	.zero		1


	//   ....[36]....
        /*0714*/ 	.word	0x00005330
        /*0718*/ 	.word	0x000000ff
        /*071c*/ 	.word	0x00000000
        /*0720*/ 	.short	0x0101
        /*0722*/ 	.byte	0x06
	.zero		1


	//   ....[37]....
        /*0724*/ 	.word	0x00006aa0
        /*0728*/ 	.word	0x000000ff
        /*072c*/ 	.word	0x00028c50
        /*0730*/ 	.short	0x010a
        /*0732*/ 	.byte	0x17
	.zero		1


	//   ....[38]....
        /*0734*/ 	.word	0x00006ae0
        /*0738*/ 	.word	0x000000ff
        /*073c*/ 	.word	0x00028c50
        /*0740*/ 	.short	0x010a
        /*0742*/ 	.byte	0x17
	.zero		1


	//   ....[39]....
        /*0744*/ 	.word	0x00006da0
        /*0748*/ 	.word	0x000000ff
        /*074c*/ 	.word	0x00000000
        /*0750*/ 	.short	0x0101
        /*0752*/ 	.byte	0x17
	.zero		1


	//   ....[40]....
        /*0754*/ 	.word	0x00006ec0
        /*0758*/ 	.word	0x000000ff
        /*075c*/ 	.word	0x00028c30
        /*0760*/ 	.short	0x010a
        /*0762*/ 	.byte	0x16
	.zero		1


	//   ....[41]....
        /*0764*/ 	.word	0x00006f00
        /*0768*/ 	.word	0x000000ff
        /*076c*/ 	.word	0x00028c30
        /*0770*/ 	.short	0x010a
        /*0772*/ 	.byte	0x16
	.zero		1


	//   ....[42]....
        /*0774*/ 	.word	0x00007100
        /*0778*/ 	.word	0x000000ff
        /*077c*/ 	.word	0x00000000
        /*0780*/ 	.short	0x0101
        /*0782*/ 	.byte	0x06
	.zero		1


	//   ....[43]....
        /*0784*/ 	.word	0x000083b0
        /*0788*/ 	.word	0x000000ff
        /*078c*/ 	.word	0x00028c50
        /*0790*/ 	.short	0x010a
        /*0792*/ 	.byte	0x16
	.zero		1


	//   ....[44]....
        /*0794*/ 	.word	0x000083f0
        /*0798*/ 	.word	0x000000ff
        /*079c*/ 	.word	0x00028c50
        /*07a0*/ 	.short	0x010a
        /*07a2*/ 	.byte	0x16
	.zero		1


	//   ....[45]....
        /*07a4*/ 	.word	0x000086a0
        /*07a8*/ 	.word	0x000000ff
        /*07ac*/ 	.word	0x00000000
        /*07b0*/ 	.short	0x0101
        /*07b2*/ 	.byte	0x16
	.zero		1


	//   ....[46]....
        /*07b4*/ 	.word	0x0000ab80
        /*07b8*/ 	.word	0x000000ff
        /*07bc*/ 	.word	0x00000000
        /*07c0*/ 	.short	0x0101
        /*07c2*/ 	.byte	0x05
	.zero		1


	//   ....[47]....
        /*07c4*/ 	.word	0x0000cfe0
        /*07c8*/ 	.word	0x00000019
        /*07cc*/ 	.word	0x00028c40
        /*07d0*/ 	.short	0x010a
        /*07d2*/ 	.byte	0x3f
	.zero		1


	//   ....[48]....
        /*07d4*/ 	.word	0x0000d410
        /*07d8*/ 	.word	0x00000019
        /*07dc*/ 	.word	0x00028c30
        /*07e0*/ 	.short	0x0107
        /*07e2*/ 	.byte	0x3f
	.zero		1


	//   ....[49]....
        /*07e4*/ 	.word	0x0000d4e0
        /*07e8*/ 	.word	0x00000019
        /*07ec*/ 	.word	0x00028c30
        /*07f0*/ 	.short	0x0101
        /*07f2*/ 	.byte	0x3f
	.zero		1


	//   ....[50]....
        /*07f4*/ 	.word	0x0000dbe0
        /*07f8*/ 	.word	0x00000011
        /*07fc*/ 	.word	0x00028c00
        /*0800*/ 	.short	0x0107
        /*0802*/ 	.byte	0x3f
	.zero		1


	//   ....[51]....
        /*0804*/ 	.word	0x0000dcd0
        /*0808*/ 	.word	0x00000011
        /*080c*/ 	.word	0x00028c00
        /*0810*/ 	.short	0x0101
        /*0812*/ 	.byte	0x3f
	.zero		1


	//   ....[52]....
        /*0814*/ 	.word	0x0000dcf0
        /*0818*/ 	.word	0x00000011
        /*081c*/ 	.word	0x00028c20
        /*0820*/ 	.short	0x010a
        /*0822*/ 	.byte	0x3f
	.zero		1


	//   ....[53]....
        /*0824*/ 	.word	0x0000dd80
        /*0828*/ 	.word	0x00000019
        /*082c*/ 	.word	0x00028c60
        /*0830*/ 	.short	0x010a
        /*0832*/ 	.byte	0x3f
	.zero		1


	//   ....[54]....
        /*0834*/ 	.word	0x0000e5e0
        /*0838*/ 	.word	0x00000019
        /*083c*/ 	.word	0x00028c50
        /*0840*/ 	.short	0x0107
        /*0842*/ 	.byte	0x3f
	.zero		1


	//   ....[55]....
        /*0844*/ 	.word	0x0000e6b0
        /*0848*/ 	.word	0x00000019
        /*084c*/ 	.word	0x00028c50
        /*0850*/ 	.short	0x0101
        /*0852*/ 	.byte	0x3f
	.zero		1


	//   ....[56]....
        /*0854*/ 	.word	0x0000e9e0
        /*0858*/ 	.word	0x00000008
        /*085c*/ 	.word	0x00028c40
        /*0860*/ 	.short	0x010a
        /*0862*/ 	.byte	0x3f
	.zero		1


	//   ....[57]....
        /*0864*/ 	.word	0x0000ed10
        /*0868*/ 	.word	0x00000008
        /*086c*/ 	.word	0x00028c30
        /*0870*/ 	.short	0x0107
        /*0872*/ 	.byte	0x3f
	.zero		1


	//   ....[58]....
        /*0874*/ 	.word	0x0000edd0
        /*0878*/ 	.word	0x00000008
        /*087c*/ 	.word	0x00028c30
        /*0880*/ 	.short	0x0101
        /*0882*/ 	.byte	0x3f
	.zero		1


	//   ....[59]....
        /*0884*/ 	.word	0x0000ee00
        /*0888*/ 	.word	0x00000008
        /*088c*/ 	.word	0x00028c60
        /*0890*/ 	.short	0x010a
        /*0892*/ 	.byte	0x3f
	.zero		1


	//   ....[60]....
        /*0894*/ 	.word	0x0000f460
        /*0898*/ 	.word	0x00000008
        /*089c*/ 	.word	0x00028c50
        /*08a0*/ 	.short	0x0107
        /*08a2*/ 	.byte	0x3f
	.zero		1


	//   ....[61]....
        /*08a4*/ 	.word	0x0000f520
        /*08a8*/ 	.word	0x00000008
        /*08ac*/ 	.word	0x00028c50
        /*08b0*/ 	.short	0x0101
        /*08b2*/ 	.byte	0x3f
	.zero		1


	//   ....[62]....
        /*08b4*/ 	.word	0x0000f900
        /*08b8*/ 	.word	0x00000007
        /*08bc*/ 	.word	0x00028c20
        /*08c0*/ 	.short	0x010a
        /*08c2*/ 	.byte	0x3f
	.zero		1


	//   ....[63]....
        /*08c4*/ 	.word	0x0000fa80
        /*08c8*/ 	.word	0x00000005
        /*08cc*/ 	.word	0x00028c40
        /*08d0*/ 	.short	0x010a
        /*08d2*/ 	.byte	0x3f
	.zero		1


	//   ....[64]....
        /*08d4*/ 	.word	0x0000fb20
        /*08d8*/ 	.word	0x00000003
        /*08dc*/ 	.word	0x00028c40
        /*08e0*/ 	.short	0x010a
        /*08e2*/ 	.byte	0x3f
	.zero		1


	//   ....[65]....
        /*08e4*/ 	.word	0x0000fb60
        /*08e8*/ 	.word	0x00000005
        /*08ec*/ 	.word	0x00028c60
        /*08f0*/ 	.short	0x010a
        /*08f2*/ 	.byte	0x3f
	.zero		1


	//   ....[66]....
        /*08f4*/ 	.word	0x0000fba0
        /*08f8*/ 	.word	0x00000003
        /*08fc*/ 	.word	0x00028c60
        /*0900*/ 	.short	0x010a
        /*0902*/ 	.byte	0x3f
	.zero		1


	//   ....[67]....
        /*0904*/ 	.word	0x0000fc10
        /*0908*/ 	.word	0x00000003
        /*090c*/ 	.word	0x00028c50
        /*0910*/ 	.short	0x010a
        /*0912*/ 	.byte	0x3f
	.zero		1


	//   ....[68]....
        /*0914*/ 	.word	0x0000fc70
        /*0918*/ 	.word	0x00000003
        /*091c*/ 	.word	0x00028c50
        /*0920*/ 	.short	0x010a
        /*0922*/ 	.byte	0x3f
	.zero		1


	//   ....[69]....
        /*0924*/ 	.word	0x0000fcd0
        /*0928*/ 	.word	0x00000003
        /*092c*/ 	.word	0x00028c00
        /*0930*/ 	.short	0x010a
        /*0932*/ 	.byte	0x3f
	.zero		1


	//   ....[70]....
        /*0934*/ 	.word	0x0000fd20
        /*0938*/ 	.word	0x00000007
        /*093c*/ 	.word	0x00028c30
        /*0940*/ 	.short	0x010a
        /*0942*/ 	.byte	0x3f
	.zero		1


	//   ....[71]....
        /*0944*/ 	.word	0x0000fd70
        /*0948*/ 	.word	0x00000007
        /*094c*/ 	.word	0x00028c50
        /*0950*/ 	.short	0x010a
        /*0952*/ 	.byte	0x3f
	.zero		1


	//   ....[72]....
        /*0954*/ 	.word	0x0000fdd0
        /*0958*/ 	.word	0x00000006
        /*095c*/ 	.word	0x00028c30
        /*0960*/ 	.short	0x010a
        /*0962*/ 	.byte	0x3f
	.zero		1


	//   ....[73]....
        /*0964*/ 	.word	0x0000fe30
        /*0968*/ 	.word	0x00000008
        /*096c*/ 	.word	0x00028c50
        /*0970*/ 	.short	0x010a
        /*0972*/ 	.byte	0x3f
	.zero		1


	//   ....[74]....
        /*0974*/ 	.word	0x0000fe90
        /*0978*/ 	.word	0x00000006
        /*097c*/ 	.word	0x00028c30
        /*0980*/ 	.short	0x010a
        /*0982*/ 	.byte	0x3f
	.zero		1


	//   ....[75]....
        /*0984*/ 	.word	0x0000fef0
        /*0988*/ 	.word	0x00000008
        /*098c*/ 	.word	0x00028c50
        /*0990*/ 	.short	0x010a
        /*0992*/ 	.byte	0x3f
	.zero		1


	//   ....[76]....
        /*0994*/ 	.word	0x0000fff0
        /*0998*/ 	.word	0x00000019
        /*099c*/ 	.word	0x00028c40
        /*09a0*/ 	.short	0x010a
        /*09a2*/ 	.byte	0x3f
	.zero		1


	//   ....[77]....
        /*09a4*/ 	.word	0x00010950
        /*09a8*/ 	.word	0x00000011
        /*09ac*/ 	.word	0x00028c20
        /*09b0*/ 	.short	0x010a
        /*09b2*/ 	.byte	0x3f
	.zero		1


	//   ....[78]....
        /*09b4*/ 	.word	0x000109a0
        /*09b8*/ 	.word	0x00000019
        /*09bc*/ 	.word	0x00028c60
        /*09c0*/ 	.short	0x010a
        /*09c2*/ 	.byte	0x3f
	.zero		1


	//   ....[79]....
        /*09c4*/ 	.word	0x00011210
        /*09c8*/ 	.word	0x00000008
        /*09cc*/ 	.word	0x00028c40
        /*09d0*/ 	.short	0x010a
        /*09d2*/ 	.byte	0x3f
	.zero		1


	//   ....[80]....
        /*09d4*/ 	.word	0x00011690
        /*09d8*/ 	.word	0x00000008
        /*09dc*/ 	.word	0x00028c60
        /*09e0*/ 	.short	0x010a
        /*09e2*/ 	.byte	0x3f
	.zero		1


	//   ....[81]....
        /*09e4*/ 	.word	0x00011ec0
        /*09e8*/ 	.word	0x00000007
        /*09ec*/ 	.word	0x00028c20
        /*09f0*/ 	.short	0x010a
        /*09f2*/ 	.byte	0x3f
	.zero		1


	//   ....[82]....
        /*09f4*/ 	.word	0x00012060
        /*09f8*/ 	.word	0x00000005
        /*09fc*/ 	.word	0x00028c40
        /*0a00*/ 	.short	0x010a
        /*0a02*/ 	.byte	0x3f
	.zero		1


	//   ....[83]....
        /*0a04*/ 	.word	0x000120b0
        /*0a08*/ 	.word	0x00000003
        /*0a0c*/ 	.word	0x00028c40
        /*0a10*/ 	.short	0x010a
        /*0a12*/ 	.byte	0x3f
	.zero		1


	//   ....[84]....
        /*0a14*/ 	.word	0x00012100
        /*0a18*/ 	.word	0x00000005
        /*0a1c*/ 	.word	0x00028c60
        /*0a20*/ 	.short	0x010a
        /*0a22*/ 	.byte	0x3f
	.zero		1


	//----- nvinfo : EIATTR_NUM_MBARRIERS
	.align		4
.L_496:
        /*0a24*/ 	.byte	0x03, 0x38
        /*0a26*/ 	.short	0x0016


	//----- nvinfo : EIATTR_EXIT_INSTR_OFFSETS
	.align		4
        /*0a28*/ 	.byte	0x04, 0x1c
        /*0a2a*/ 	.short	(.L_498 - .L_497)


	//   ....[0]....
.L_497:
        /*0a2c*/ 	.word	0x00000930


	//   ....[1]....
        /*0a30*/ 	.word	0x0000bc70


	//   ....[2]....
        /*0a34*/ 	.word	0x0000fbf0


	//----- nvinfo : EIATTR_MAX_THREADS
	.align		4
.L_498:
        /*0a38*/ 	.byte	0x04, 0x05
        /*0a3a*/ 	.short	(.L_500 - .L_499)
.L_499:
        /*0a3c*/ 	.word	0x00000180
        /*0a40*/ 	.word	0x00000001
        /*0a44*/ 	.word	0x00000001


	//----- nvinfo : EIATTR_CRS_STACK_SIZE
	.align		4
.L_500:
        /*0a48*/ 	.byte	0x04, 0x1e
        /*0a4a*/ 	.short	(.L_502 - .L_501)
.L_501:
        /*0a4c*/ 	.word	0x00000000


	//----- nvinfo : EIATTR_CBANK_PARAM_SIZE
	.align		4
.L_502:
        /*0a50*/ 	.byte	0x03, 0x19
        /*0a52*/ 	.short	0x0af0


	//----- nvinfo : EIATTR_PARAM_CBANK
	.align		4
        /*0a54*/ 	.byte	0x04, 0x0a
        /*0a56*/ 	.short	(.L_504 - .L_503)
	.align		4
.L_503:
        /*0a58*/ 	.word	index@(.nv.constant0._ZN7cutlass13device_kernelIN5flash11enable_sm90INS1_16FlashAttnFwdSm90INS1_25CollectiveMainloopFwdSm90ILi2EN4cute5tupleIJNS5_1CILi1EEES8_S8_EEENS6_IJNS7_ILi64EEESA_SA_EEELi512ENS_6half_tEfNS_4arch4Sm90ELb1ELb0ELb0ELb0ELb1ELb0ELb0ELb0ELb0ELb1ELb0ELb0EEENS1_21CollectiveEpilogueFwdINS6_IJSA_NS7_ILi512EEESA_EEES9_SC_SE_Li256ELb0ELb1ELb0ELb0EEENS1_30DynamicPersistentTileSchedulerILi256ELi128ELb0ELb1ELb1EEEEEEEEEvNT_6ParamsE)
        /*0a5c*/ 	.short	0x0210
        /*0a5e*/ 	.short	0x0af0


	//----- nvinfo : EIATTR_SW_WAR
	.align		4
.L_504:
        /*0a60*/ 	.byte	0x04, 0x36
        /*0a62*/ 	.short	(.L_506 - .L_505)
.L_505:
        /*0a64*/ 	.word	0x00000008
.L_506:


//--------------------- .nv.info._ZN7cutlass13device_kernelIN5flash11enable_sm90INS1_16FlashAttnFwdSm90INS1_25CollectiveMainloopFwdSm90ILi2EN4cute5tupleIJNS5_1CILi1EEES8_S8_EEENS6_IJNS7_ILi64EEESA_SA_EEELi512ENS_6half_tEfNS_4arch4Sm90ELb1ELb0ELb0ELb0ELb1ELb0ELb1ELb0ELb0ELb1ELb0ELb0EEENS1_21CollectiveEpilogueFwdINS6_IJSA_NS7_ILi512EEESA_EEES9_SC_SE_Li256ELb0ELb1ELb0ELb0EEENS1_30DynamicPersistentTileSchedulerILi256ELi128ELb0ELb1ELb1EEEEEEEEEvNT_6ParamsE --------------------------
	.section	.nv.info._ZN7cutlass13device_kernelIN5flash11enable_sm90INS1_16FlashAttnFwdSm90INS1_25CollectiveMainloopFwdSm90ILi2EN4cute5tupleIJNS5_1CILi1EEES8_S8_EEENS6_IJNS7_ILi64EEESA_SA_EEELi512ENS_6half_tEfNS_4arch4Sm90ELb1ELb0ELb0ELb0ELb1ELb0ELb1ELb0ELb0ELb1ELb0ELb0EEENS1_21CollectiveEpilogueFwdINS6_IJSA_NS7_ILi512EEESA_EEES9_SC_SE_Li256ELb0ELb1ELb0ELb0EEENS1_30DynamicPersistentTileSchedulerILi256ELi128ELb0ELb1ELb1EEEEEEEEEvNT_6ParamsE,"",@"SHT_CUDA_INFO"
	.sectionflags	@""
	.align	4


	//----- nvinfo : EIATTR_CUDA_API_VERSION
	.align		4
        /*0000*/ 	.byte	0x04, 0x37
        /*0002*/ 	.short	(.L_508 - .L_507)
.L_507:
        /*0004*/ 	.word	0x00000082


	//----- nvinfo : EIATTR_KPARAM_INFO
	.align		4
.L_508:
        /*0008*/ 	.byte	0x04, 0x17
        /*000a*/ 	.short	(.L_510 - .L_509)
.L_509:
        /*000c*/ 	.word	0x00000000
        /*0010*/ 	.short	0x0000
        /*0012*/ 	.short	0x0070
        /*0014*/ 	.byte	0x00, 0xf0, 0x01, 0x2e


	//----- nvinfo : EIATTR_SPARSE_MMA_MASK
	.align		4
.L_510:
        /*0018*/ 	.byte	0x03, 0x50
        /*001a*/ 	.short	0x0000


	//----- nvinfo : EIATTR_MAXREG_COUNT
	.align		4
        /*001c*/ 	.byte	0x03, 0x1b
        /*001e*/ 	.short	0x00a8


	//----- nvinfo : EIATTR_NUM_BARRIERS
	.align		4
        /*0020*/ 	.byte	0x02, 0x4c
        /*0022*/ 	.byte	0x10
	.zero		1


	//----- nvinfo : EIATTR_EXTERNS
	.align		4
        /*0024*/ 	.byte	0x04, 0x0f
        /*0026*/ 	.short	(.L_512 - .L_511)


	//   ....[0]....
	.align		4
.L_511:
        /*0028*/ 	.word	index@(__assertfail)


	//----- nvinfo : EIATTR_ANNOTATIONS
	.align		4
.L_512:
        /*002c*/ 	.byte	0x04, 0x55
        /*002e*/ 	.short	(.L_514 - .L_513)


	//   ....[0]....
.L_513:
        /*0030*/ 	.word	0x00000001
        /*0034*/ 	.byte	0xb0, 0xf9, 0x00, 0x00, 0x01, 0x00, 0x00, 0x00, 0xb0, 0xfa, 0x00, 0x00, 0x01, 0x00, 0x00, 0x00
        /*0044*/ 	.byte	0xf0, 0x01, 0x01, 0x00, 0x01, 0x00, 0x00, 0x00, 0x20, 0x02, 0x01, 0x00, 0x01, 0x00, 0x00, 0x00
        /*0054*/ 	.byte	0x10, 0x10, 0x01, 0x00, 0x01, 0x00, 0x00, 0x00, 0x20, 0x10, 0x01, 0x00, 0x01, 0x00, 0x00, 0x00
        /*0064*/ 	.byte	0x80, 0x1e, 0x01, 0x00, 0x01, 0x00, 0x00, 0x00, 0x90, 0x1e, 0x01, 0x00, 0x01, 0x00, 0x00, 0x00
        /*0074*/ 	.byte	0x10, 0x27, 0x01, 0x00, 0x01, 0x00, 0x00, 0x00, 0x30, 0x27, 0x01, 0x00, 0x01, 0x00, 0x00, 0x00
        /*0084*/ 	.byte	0x70, 0x28, 0x01, 0x00, 0x01, 0x00, 0x00, 0x00, 0x90, 0x28, 0x01, 0x00, 0x01, 0x00, 0x00, 0x00
        /*0094*/ 	.byte	0x80, 0x43, 0x01, 0x00


	//----- nvinfo : EIATTR_MERCURY_ISA_VERSION
	.align		4
.L_514:
        /*0098*/ 	.byte	0x03, 0x5f
        /*009a*/ 	.short	0x0101


	//----- nvinfo : EIATTR_INT_WARP_WIDE_INSTR_OFFSETS
	.align		4
        /*009c*/ 	.byte	0x04, 0x31
        /*009e*/ 	.short	(.L_516 - .L_515)


	//   ....[0]....
.L_515:
        /*00a0*/ 	.word	0x000000c0


	//   ....[1]....
        /*00a4*/ 	.word	0x000000d0


	//   ....[2]....
        /*00a8*/ 	.word	0x000000e0


	//   ....[3]....
        /*00ac*/ 	.word	0x00000180


	//   ....[4]....
        /*00b0*/ 	.word	0x00010730


	//   ....[5]....
        /*00b4*/ 	.word	0x000107c0


	//   ....[6]....
        /*00b8*/ 	.word	0x00014110


	//   ....[7]....
        /*00bc*/ 	.word	0x000141a0


	//----- nvinfo : EIATTR_COOP_GROUP_MASK_REGIDS
	.align		4
.L_516:
        /*00c0*/ 	.byte	0x04, 0x29
        /*00c2*/ 	.short	(.L_518 - .L_517)


	//   ....[0]....
.L_517:
        /*00c4*/ 	.word	0xffffffff


	//   ....[1]....
        /*00c8*/ 	.word	0xffffffff


	//   ....[2]....
        /*00cc*/ 	.word	0xffffffff


	//   ....[3]....
        /*00d0*/ 	.word	0xffffffff


	//   ....[4]....
        /*00d4*/ 	.word	0xffffffff


	//   ....[5]....
        /*00d8*/ 	.word	0xffffffff


	//   ....[6]....
        /*00dc*/ 	.word	0xffffffff


	//   ....[7]....
        /*00e0*/ 	.word	0xffffffff


	//   ....[8]....
        /*00e4*/ 	.word	0xffffffff


	//   ....[9]....
        /*00e8*/ 	.word	0xffffffff


	//   ....[10]....
        /*00ec*/ 	.word	0xffffffff


	//   ....[11]....
        /*00f0*/ 	.word	0xffffffff


	//   ....[12]....
        /*00f4*/ 	.word	0xffffffff


	//   ....[13]....
        /*00f8*/ 	.word	0xffffffff


	//   ....[14]....
        /*00fc*/ 	.word	0xffffffff


	//   ....[15]....
        /*0100*/ 	.word	0xffffffff


	//   ....[16]....
        /*0104*/ 	.word	0xffffffff


	//   ....[17]....
        /*0108*/ 	.word	0xffffffff


	//   ....[18]....
        /*010c*/ 	.word	0xffffffff


	//   ....[19]....
        /*0110*/ 	.word	0xffffffff


	//   ....[20]....
        /*0114*/ 	.word	0xffffffff


	//   ....[21]....
        /*0118*/ 	.word	0xffffffff


	//   ....[22]....
        /*011c*/ 	.word	0xffffffff


	//   ....[23]....
        /*0120*/ 	.word	0xffffffff


	//   ....[24]....
        /*0124*/ 	.word	0xffffffff


	//   ....[25]....
        /*0128*/ 	.word	0xffffffff


	//   ....[26]....
        /*012c*/ 	.word	0xffffffff


	//   ....[27]....
        /*0130*/ 	.word	0xffffffff


	//   ....[28]....
        /*0134*/ 	.word	0xffffffff


	//   ....[29]....
        /*0138*/ 	.word	0xffffffff


	//   ....[30]....
        /*013c*/ 	.word	0xffffffff


	//   ....[31]....
        /*0140*/ 	.word	0xffffffff


	//   ....[32]....
        /*0144*/ 	.word	0xffffffff


	//   ....[33]....
        /*0148*/ 	.word	0xffffffff


	//   ....[34]....
        /*014c*/ 	.word	0xffffffff


	//   ....[35]....
        /*0150*/ 	.word	0xffffffff


	//   ....[36]....
        /*0154*/ 	.word	0xffffffff


	//   ....[37]....
        /*0158*/ 	.word	0xffffffff


	//   ....[38]....
        /*015c*/ 	.word	0xffffffff


	//   ....[39]....
        /*0160*/ 	.word	0xffffffff


	//   ....[40]....
        /*0164*/ 	.word	0xffffffff


	//   ....[41]....
        /*0168*/ 	.word	0xffffffff


	//   ....[42]....
        /*016c*/ 	.word	0xffffffff


	//   ....[43]....
        /*0170*/ 	.word	0xffffffff


	//   ....[44]....
        /*0174*/ 	.word	0xffffffff


	//   ....[45]....
        /*0178*/ 	.word	0xffffffff


	//   ....[46]....
        /*017c*/ 	.word	0xffffffff


	//   ....[47]....
        /*0180*/ 	.word	0xffffffff


	//   ....[48]....
        /*0184*/ 	.word	0xffffffff


	//   ....[49]....
        /*0188*/ 	.word	0xffffffff


	//   ....[50]....
        /*018c*/ 	.word	0xffffffff


	//   ....[51]....
        /*0190*/ 	.word	0xffffffff


	//   ....[52]....
        /*0194*/ 	.word	0xffffffff


	//   ....[53]....
        /*0198*/ 	.word	0xffffffff


	//   ....[54]....
        /*019c*/ 	.word	0xffffffff


	//   ....[55]....
        /*01a0*/ 	.word	0xffffffff


	//   ....[56]....
        /*01a4*/ 	.word	0xffffffff


	//   ....[57]....
        /*01a8*/ 	.word	0xffffffff


	//   ....[58]....
        /*01ac*/ 	.word	0xffffffff


	//   ....[59]....
        /*01b0*/ 	.word	0xffffffff


	//   ....[60]....
        /*01b4*/ 	.word	0xffffffff


	//   ....[61]....
        /*01b8*/ 	.word	0xffffffff


	//   ....[62]....
        /*01bc*/ 	.word	0xffffffff


	//   ....[63]....
        /*01c0*/ 	.word	0xffffffff


	//   ....[64]....
        /*01c4*/ 	.word	0xffffffff


	//   ....[65]....
        /*01c8*/ 	.word	0xffffffff


	//   ....[66]....
        /*01cc*/ 	.word	0xffffffff


	//   ....[67]....
        /*01d0*/ 	.word	0xffffffff


	//   ....[68]....
        /*01d4*/ 	.word	0xffffffff


	//   ....[69]....
        /*01d8*/ 	.word	0xffffffff


	//   ....[70]....
        /*01dc*/ 	.word	0xffffffff


	//   ....[71]....
        /*01e0*/ 	.word	0xffffffff


	//   ....[72]....
        /*01e4*/ 	.word	0xffffffff


	//   ....[73]....
        /*01e8*/ 	.word	0xffffffff


	//   ....[74]....
        /*01ec*/ 	.word	0xffffffff


	//   ....[75]....
        /*01f0*/ 	.word	0xffffffff


	//   ....[76]....
        /*01f4*/ 	.word	0xffffffff


	//   ....[77]....
        /*01f8*/ 	.word	0xffffffff


	//   ....[78]....
        /*01fc*/ 	.word	0xffffffff


	//   ....[79]....
        /*0200*/ 	.word	0xffffffff


	//   ....[80]....
        /*0204*/ 	.word	0xffffffff


	//   ....[81]....
        /*0208*/ 	.word	0xffffffff


	//   ....[82]....
        /*020c*/ 	.word	0xffffffff


	//   ....[83]....
        /*0210*/ 	.word	0xffffffff


	//   ....[84]....
        /*0214*/ 	.word	0xffffffff


	//   ....[85]....
        /*0218*/ 	.word	0xffffffff


	//   ....[86]....
        /*021c*/ 	.word	0xffffffff


	//   ....[87]....
        /*0220*/ 	.word	0xffffffff


	//   ....[88]....
        /*0224*/ 	.word	0xffffffff


	//   ....[89]....
        /*0228*/ 	.word	0xffffffff


	//   ....[90]....
        /*022c*/ 	.word	0xffffffff


	//   ....[91]....
        /*0230*/ 	.word	0xffffffff


	//   ....[92]....
        /*0234*/ 	.word	0xffffffff


	//   ....[93]....
        /*0238*/ 	.word	0xffffffff


	//   ....[94]....
        /*023c*/ 	.word	0xffffffff


	//   ....[95]....
        /*0240*/ 	.word	0xffffffff


	//   ....[96]....
        /*0244*/ 	.word	0xffffffff


	//   ....[97]....
        /*0248*/ 	.word	0xffffffff


	//   ....[98]....
        /*024c*/ 	.word	0x0500000f


	//   ....[99]....
        /*0250*/ 	.word	0x0500000f


	//   ....[100]....
        /*0254*/ 	.word	0x0500000f


	//   ....[101]....
        /*0258*/ 	.word	0x0500000f


	//   ....[102]....
        /*025c*/ 	.word	0x0500000f


	//   ....[103]....
        /*0260*/ 	.word	0x0500000f


	//   ....[104]....
        /*0264*/ 	.word	0x0500000f


	//   ....[105]....
        /*0268*/ 	.word	0x0500000f


	//   ....[106]....
        /*026c*/ 	.word	0x0500000f


	//   ....[107]....
        /*0270*/ 	.word	0x0500000f


	//   ....[108]....
        /*0274*/ 	.word	0x0500000f


	//   ....[109]....
        /*0278*/ 	.word	0x0500000f


	//   ....[110]....
        /*027c*/ 	.word	0x0500000f


	//   ....[111]....
        /*0280*/ 	.word	0x0500000f


	//   ....[112]....
        /*0284*/ 	.word	0x0500000f


	//   ....[113]....
        /*0288*/ 	.word	0x0500000f


	//   ....[114]....
        /*028c*/ 	.word	0x0500000f


	//   ....[115]....
        /*0290*/ 	.word	0x0500000f


	//   ....[116]....
        /*0294*/ 	.word	0x0500000f


	//   ....[117]....
        /*0298*/ 	.word	0x0500000f


	//   ....[118]....
        /*029c*/ 	.word	0x0500000f


	//   ....[119]....
        /*02a0*/ 	.word	0x0500000f


	//   ....[120]....
        /*02a4*/ 	.word	0x0500000f


	//   ....[121]....
        /*02a8*/ 	.word	0x0500000f


	//   ....[122]....
        /*02ac*/ 	.word	0x0500000f


	//   ....[123]....
        /*02b0*/ 	.word	0x0500000f


	//   ....[124]....
        /*02b4*/ 	.word	0x0500000f


	//   ....[125]....
        /*02b8*/ 	.word	0x0500000f


	//   ....[126]....
        /*02bc*/ 	.word	0x0500000f


	//   ....[127]....
        /*02c0*/ 	.word	0x0500000f


	//   ....[128]....
        /*02c4*/ 	.word	0x0500000f


	//   ....[129]....
        /*02c8*/ 	.word	0x0500000f


	//   ....[130]....
        /*02cc*/ 	.word	0x0500000f


	//   ....[131]....
        /*02d0*/ 	.word	0x0500000f


	//   ....[132]....
        /*02d4*/ 	.word	0x0500000f


	//   ....[133]....
        /*02d8*/ 	.word	0x0500000f


	//   ....[134]....
        /*02dc*/ 	.word	0x0500000f


	//   ....[135]....
        /*02e0*/ 	.word	0x0500000f


	//   ....[136]....
        /*02e4*/ 	.word	0x0500000f


	//   ....[137]....
        /*02e8*/ 	.word	0x0500000f


	//   ....[138]....
        /*02ec*/ 	.word	0x0500000f


	//   ....[139]....
        /*02f0*/ 	.word	0x0500000f


	//   ....[140]....
        /*02f4*/ 	.word	0x0500000f


	//   ....[141]....
        /*02f8*/ 	.word	0x0500000f


	//   ....[142]....
        /*02fc*/ 	.word	0x0500000f


	//   ....[143]....
        /*0300*/ 	.word	0x0500000f


	//   ....[144]....
        /*0304*/ 	.word	0x0500000f


	//   ....[145]....
        /*0308*/ 	.word	0x0500000f


	//   ....[146]....
        /*030c*/ 	.word	0x0500000f


	//   ....[147]....
        /*0310*/ 	.word	0x0500000f


	//   ....[148]....
        /*0314*/ 	.word	0x0500000f


	//----- nvinfo : EIATTR_COOP_GROUP_INSTR_OFFSETS
	.align		4
.L_518:
        /*0318*/ 	.byte	0x04, 0x28
        /*031a*/ 	.short	(.L_520 - .L_519)


	//   ....[0]....
.L_519:
        /*031c*/ 	.word	0x00000080


	//   ....[1]....
        /*0320*/ 	.word	0x00000090


	//   ....[2]....
        /*0324*/ 	.word	0x000002b0


	//   ....[3]....
        /*0328*/ 	.word	0x00000410


	//   ....[4]....
        /*032c*/ 	.word	0x00000530


	//   ....[5]....
        /*0330*/ 	.word	0x00000690


	//   ....[6]....
        /*0334*/ 	.word	0x00001860


	//   ....[7]....
        /*0338*/ 	.word	0x000035b0


	//   ....[8]....
        /*033c*/ 	.word	0x00004540


	//   ....[9]....
        /*0340*/ 	.word	0x00005200


	//   ....[10]....
        /*0344*/ 	.word	0x00005220


	//   ....[11]....
        /*0348*/ 	.word	0x00005570


	//   ....[12]....
        /*034c*/ 	.word	0x000056a0


	//   ....[13]....
        /*0350*/ 	.word	0x000058d0


	//   ....[14]....
        /*0354*/ 	.word	0x00005a00


	//   ....[15]....
        /*0358*/ 	.word	0x00006250


	//   ....[16]....
        /*035c*/ 	.word	0x00006fd0


	//   ....[17]....
        /*0360*/ 	.word	0x00007c10


	//   ....[18]....
        /*0364*/ 	.word	0x00007c30


	//   ....[19]....
        /*0368*/ 	.word	0x00007f60


	//   ....[20]....
        /*036c*/ 	.word	0x00008060


	//   ....[21]....
        /*0370*/ 	.word	0x000083d0


	//   ....[22]....
        /*0374*/ 	.word	0x00008440


	//   ....[23]....
        /*0378*/ 	.word	0x00009590


	//   ....[24]....
        /*037c*/ 	.word	0x0000a260


	//   ....[25]....
        /*0380*/ 	.word	0x0000af50


	//   ....[26]....
        /*0384*/ 	.word	0x0000af80


	//   ....[27]....
        /*0388*/ 	.word	0x0000b1c0


	//   ....[28]....
        /*038c*/ 	.word	0x0000b390


	//   ....[29]....
        /*0390*/ 	.word	0x0000c300


	//   ....[30]....
        /*0394*/ 	.word	0x0000c3d0


	//   ....[31]....
        /*0398*/ 	.word	0x0000c400


	//   ....[32]....
        /*039c*/ 	.word	0x0000c460


	//   ....[33]....
        /*03a0*/ 	.word	0x0000c480


	//   ....[34]....
        /*03a4*/ 	.word	0x0000d680


	//   ....[35]....
        /*03a8*/ 	.word	0x0000e1c0


	//   ....[36]....
        /*03ac*/ 	.word	0x0000e1f0


	//   ....[37]....
        /*03b0*/ 	.word	0x0000e220


	//   ....[38]....
        /*03b4*/ 	.word	0x0000e240


	//   ....[39]....
        /*03b8*/ 	.word	0x0000e880


	//   ....[40]....
        /*03bc*/ 	.word	0x0000e8a0


	//   ....[41]....
        /*03c0*/ 	.word	0x0000ead0


	//   ....[42]....
        /*03c4*/ 	.word	0x0000eaf0


	//   ....[43]....
        /*03c8*/ 	.word	0x0000f470


	//   ....[44]....
        /*03cc*/ 	.word	0x0000f490


	//   ....[45]....
        /*03d0*/ 	.word	0x0000f6d0


	//   ....[46]....
        /*03d4*/ 	.word	0x0000f6f0


	//   ....[47]....
        /*03d8*/ 	.word	0x0000f9e0


	//   ....[48]....
        /*03dc*/ 	.word	0x000111d0


	//   ....[49]....
        /*03e0*/ 	.word	0x000111f0


	//   ....[50]....
        /*03e4*/ 	.word	0x00011210


	//   ....[51]....
        /*03e8*/ 	.word	0x00011260


	//   ....[52]....
        /*03ec*/ 	.word	0x00011290


	//   ....[53]....
        /*03f0*/ 	.word	0x000112e0


	//   ....[54]....
        /*03f4*/ 	.word	0x00011310


	//   ....[55]....
        /*03f8*/ 	.word	0x00011320


	//   ....[56]....
        /*03fc*/ 	.word	0x000119e0


	//   ....[57]....
        /*0400*/ 	.word	0x00011a10


	//   ....[58]....
        /*0404*/ 	.word	0x00011a60


	//   ....[59]....
        /*0408*/ 	.word	0x00011ad0


	//   ....[60]....
        /*040c*/ 	.word	0x00011af0


	//   ....[61]....
        /*0410*/ 	.word	0x00011b70


	//   ....[62]....
        /*0414*/ 	.word	0x00011b90


	//   ....[63]....
        /*0418*/ 	.word	0x00011bb0


	//   ....[64]....
        /*041c*/ 	.word	0x000121b0


	//   ....[65]....
        /*0420*/ 	.word	0x000121e0


	//   ....[66]....
        /*0424*/ 	.word	0x00012240


	//   ....[67]....
        /*0428*/ 	.word	0x00012330


	//   ....[68]....
        /*042c*/ 	.word	0x00012350


	//   ....[69]....
        /*0430*/ 	.word	0x00012450


	//   ....[70]....
        /*0434*/ 	.word	0x00012460


	//   ....[71]....
        /*0438*/ 	.word	0x00012490


	//   ....[72]....
        /*043c*/ 	.word	0x00012a60


	//   ....[73]....
        /*0440*/ 	.word	0x00012a90


	//   ....[74]....
        /*0444*/ 	.word	0x00012ac0


	//   ....[75]....
        /*0448*/ 	.word	0x00012b20


	//   ....[76]....
        /*044c*/ 	.word	0x00012c70


	//   ....[77]....
        /*0450*/ 	.word	0x00012c90


	//   ....[78]....
        /*0454*/ 	.word	0x00012ca0


	//   ....[79]....
        /*0458*/ 	.word	0x00012df0


	//   ....[80]....
        /*045c*/ 	.word	0x00013670


	//   ....[81]....
        /*0460*/ 	.word	0x00013690


	//   ....[82]....
        /*0464*/ 	.word	0x000136e0


	//   ....[83]....
        /*0468*/ 	.word	0x000136f0


	//   ....[84]....
        /*046c*/ 	.word	0x00013730


	//   ....[85]....
        /*0470*/ 	.word	0x00013740


	//   ....[86]....
        /*0474*/ 	.word	0x00013750


	//   ....[87]....
        /*0478*/ 	.word	0x00013790


	//   ....[88]....
        /*047c*/ 	.word	0x00013ab0


	//   ....[89]....
        /*0480*/ 	.word	0x00013af0


	//   ....[90]....
        /*0484*/ 	.word	0x00013b10


	//   ....[91]....
        /*0488*/ 	.word	0x00013b80


	//   ....[92]....
        /*048c*/ 	.word	0x00013ba0


	//   ....[93]....
        /*0490*/ 	.word	0x00013bc0


	//   ....[94]....
        /*0494*/ 	.word	0x00013c60


	//   ....[95]....
        /*0498*/ 	.word	0x00013c80


	//   ....[96]....
        /*049c*/ 	.word	0x000142c0


	//   ....[97]....
        /*04a0*/ 	.word	0x000144a0


	//   ....[98]....
        /*04a4*/ 	.word	0x00014a20


	//   ....[99]....
        /*04a8*/ 	.word	0x00014b00


	//   ....[100]....
        /*04ac*/ 	.word	0x00014ba0


	//   ....[101]....
        /*04b0*/ 	.word	0x00014c00


	//   ....[102]....
        /*04b4*/ 	.word	0x00014cc0


	//   ....[103]....
        /*04b8*/ 	.word	0x00014d30


	//   ....[104]....
        /*04bc*/ 	.word	0x00014df0


	//   ....[105]....
        /*04c0*/ 	.word	0x00014e60


	//   ....[106]....
        /*04c4*/ 	.word	0x00014f10


	//   ....[107]....
        /*04c8*/ 	.word	0x00014fb0


	//   ....[108]....
        /*04cc*/ 	.word	0x00015040


	//   ....[109]....
        /*04d0*/ 	.word	0x000150a0


	//   ....[110]....
        /*04d4*/ 	.word	0x00015180


	//   ....[111]....
        /*04d8*/ 	.word	0x000151f0


	//   ....[112]....
        /*04dc*/ 	.word	0x000152d0


	//   ....[113]....
        /*04e0*/ 	.word	0x00015330


	//   ....[114]....
        /*04e4*/ 	.word	0x000153e0


	//   ....[115]....
        /*04e8*/ 	.word	0x00015470


	//   ....[116]....
        /*04ec*/ 	.word	0x00015520


	//   ....[117]....
        /*04f0*/ 	.word	0x00015620


	//   ....[118]....
        /*04f4*/ 	.word	0x00015710


	//   ....[119]....
        /*04f8*/ 	.word	0x000158c0


	//   ....[120]....
        /*04fc*/ 	.word	0x00015910


	//   ....[121]....
        /*0500*/ 	.word	0x00015a20


	//   ....[122]....
        /*0504*/ 	.word	0x00015b00


	//   ....[123]....
        /*0508*/ 	.word	0x00015c70


	//   ....[124]....
        /*050c*/ 	.word	0x00015d70


	//   ....[125]....
        /*0510*/ 	.word	0x00015f90


	//   ....[126]....
        /*0514*/ 	.word	0x00015fe0


	//   ....[127]....
        /*0518*/ 	.word	0x000161a0


	//   ....[128]....
        /*051c*/ 	.word	0x000161f0


	//   ....[129]....
        /*0520*/ 	.word	0x000163b0


	//   ....[130]....
        /*0524*/ 	.word	0x00016400


	//   ....[131]....
        /*0528*/ 	.word	0x000164e0


	//   ....[132]....
        /*052c*/ 	.word	0x00016580


	//   ....[133]....
        /*0530*/ 	.word	0x000165e0


	//   ....[134]....
        /*0534*/ 	.word	0x00016690


	//   ....[135]....
        /*0538*/ 	.word	0x000166f0


	//   ....[136]....
        /*053c*/ 	.word	0x000167a0


	//   ....[137]....
        /*0540*/ 	.word	0x00016800


	//   ....[138]....
        /*0544*/ 	.word	0x000168b0


	//   ....[139]....
        /*0548*/ 	.word	0x000169a0


	//   ....[140]....
        /*054c*/ 	.word	0x00016a80


	//   ....[141]....
        /*0550*/ 	.word	0x00016b60


	//   ....[142]....
        /*0554*/ 	.word	0x00016c70


	//   ....[143]....
        /*0558*/ 	.word	0x00016d90


	//   ....[144]....
        /*055c*/ 	.word	0x00016e70


	//   ....[145]....
        /*0560*/ 	.word	0x00016f80


	//   ....[146]....
        /*0564*/ 	.word	0x00017060


	//   ....[147]....
        /*0568*/ 	.word	0x000170f0


	//   ....[148]....
        /*056c*/ 	.word	0x00017210


	//----- nvinfo : EIATTR_REG_RECONFIG
	.align		4
.L_520:
        /*0570*/ 	.byte	0x01, 0x54
	.zero		2


	//----- nvinfo : EIATTR_SYSCALL_OFFSETS
	.align		4
        /*0574*/ 	.byte	0x04, 0x46
        /*0576*/ 	.short	(.L_522 - .L_521)


	//   ....[0]....
.L_521:
        /*0578*/ 	.word	0x00003760


	//   ....[1]....
        /*057c*/ 	.word	0x00010920


	//   ....[2]....
        /*0580*/ 	.word	0x00010a70


	//   ....[3]....
        /*0584*/ 	.word	0x00010b60


	//   ....[4]....
        /*0588*/ 	.word	0x00011620


	//   ....[5]....
        /*058c*/ 	.word	0x00011e60


	//----- nvinfo : EIATTR_MBARRIER_INSTR_OFFSETS
	.align		4
.L_522:
        /*0590*/ 	.byte	0x04, 0x39
        /*0592*/ 	.short	(.L_524 - .L_523)


	//   ....[0]....
.L_523:
        /*0594*/ 	.word	0x00000190
        /*0598*/ 	.word	0x000000ff
        /*059c*/ 	.word	0x00038800
        /*05a0*/ 	.short	0x0100
        /*05a2*/ 	.byte	0x08
	.zero		1


	//   ....[1]....
        /*05a4*/ 	.word	0x000001a0
        /*05a8*/ 	.word	0x000000ff
        /*05ac*/ 	.word	0x00038810
        /*05b0*/ 	.short	0x0100
        /*05b2*/ 	.byte	0x08
	.zero		1


	//   ....[2]....
        /*05b4*/ 	.word	0x000001b0
        /*05b8*/ 	.word	0x000000ff
        /*05bc*/ 	.word	0x00038820
        /*05c0*/ 	.short	0x0100
        /*05c2*/ 	.byte	0x08
	.zero		1


	//   ....[3]....
        /*05c4*/ 	.word	0x00000260
        /*05c8*/ 	.word	0x000000ff
        /*05cc*/ 	.word	0x00038830
        /*05d0*/ 	.short	0x0100
        /*05d2*/ 	.byte	0x06
	.zero		1


	//   ....[4]....
        /*05d4*/ 	.word	0x00000270
        /*05d8*/ 	.word	0x000000ff
        /*05dc*/ 	.word	0x00038840
        /*05e0*/ 	.short	0x0100
        /*05e2*/ 	.byte	0x06
	.zero		1


	//   ....[5]....
        /*05e4*/ 	.word	0x00000280
        /*05e8*/ 	.word	0x000000ff
        /*05ec*/ 	.word	0x00038838
        /*05f0*/ 	.short	0x0100
        /*05f2*/ 	.byte	0x06
	.zero		1


	//   ....[6]....
        /*05f4*/ 	.word	0x00000290
        /*05f8*/ 	.word	0x000000ff
        /*05fc*/ 	.word	0x00038848
        /*0600*/ 	.short	0x0100
        /*0602*/ 	.byte	0x06
	.zero		1


	//   ....[7]....
        /*0604*/ 	.word	0x000003c0
        /*0608*/ 	.word	0x000000ff
        /*060c*/ 	.word	0x00038850
        /*0610*/ 	.short	0x0100
        /*0612*/ 	.byte	0x08
	.zero		1


	//   ....[8]....
        /*0614*/ 	.word	0x000003d0
        /*0618*/ 	.word	0x000000ff
        /*061c*/ 	.word	0x00038860
        /*0620*/ 	.short	0x0100
        /*0622*/ 	.byte	0x08
	.zero		1


	//   ....[9]....
        /*0624*/ 	.word	0x000003e0
        /*0628*/ 	.word	0x000000ff
        /*062c*/ 	.word	0x00038858
        /*0630*/ 	.short	0x0100
        /*0632*/ 	.byte	0x08
	.zero		1


	//   ....[10]....
        /*0634*/ 	.word	0x000003f0
        /*0638*/ 	.word	0x000000ff
        /*063c*/ 	.word	0x00038868
        /*0640*/ 	.short	0x0100
        /*0642*/ 	.byte	0x08
	.zero		1


	//   ....[11]....
        /*0644*/ 	.word	0x000004e0
        /*0648*/ 	.word	0x000000ff
        /*064c*/ 	.word	0x00038870
        /*0650*/ 	.short	0x0100
        /*0652*/ 	.byte	0x06
	.zero		1


	//   ....[12]....
        /*0654*/ 	.word	0x000004f0
        /*0658*/ 	.word	0x000000ff
        /*065c*/ 	.word	0x00038880
        /*0660*/ 	.short	0x0100
        /*0662*/ 	.byte	0x06
	.zero		1


	//   ....[13]....
        /*0664*/ 	.word	0x00000500
        /*0668*/ 	.word	0x000000ff
        /*066c*/ 	.word	0x00038878
        /*0670*/ 	.short	0x0100
        /*0672*/ 	.byte	0x06
	.zero		1


	//   ....[14]....
        /*0674*/ 	.word	0x00000510
        /*0678*/ 	.word	0x000000ff
        /*067c*/ 	.word	0x00038888
        /*0680*/ 	.short	0x0100
        /*0682*/ 	.byte	0x06
	.zero		1


	//   ....[15]....
        /*0684*/ 	.word	0x00000640
        /*0688*/ 	.word	0x000000ff
        /*068c*/ 	.word	0x00038890
        /*0690*/ 	.short	0x0100
        /*0692*/ 	.byte	0x08
	.zero		1


	//   ....[16]....
        /*0694*/ 	.word	0x00000650
        /*0698*/ 	.word	0x000000ff
        /*069c*/ 	.word	0x000388a0
        /*06a0*/ 	.short	0x0100
        /*06a2*/ 	.byte	0x08
	.zero		1


	//   ....[17]....
        /*06a4*/ 	.word	0x00000660
        /*06a8*/ 	.word	0x000000ff
        /*06ac*/ 	.word	0x00038898
        /*06b0*/ 	.short	0x0100
        /*06b2*/ 	.byte	0x08
	.zero		1


	//   ....[18]....
        /*06b4*/ 	.word	0x00000670
        /*06b8*/ 	.word	0x000000ff
        /*06bc*/ 	.word	0x000388a8
        /*06c0*/ 	.short	0x0100
        /*06c2*/ 	.byte	0x08
	.zero		1


	//   ....[19]....
        /*06c4*/ 	.word	0x000007b0
        /*06c8*/ 	.word	0x000000ff
        /*06cc*/ 	.word	0x000388b0
        /*06d0*/ 	.short	0x0100
        /*06d2*/ 	.byte	0x08
	.zero		1


	//   ....[20]....
        /*06d4*/ 	.word	0x000007c0
        /*06d8*/ 	.word	0x000000ff
        /*06dc*/ 	.word	0x000388c0
        /*06e0*/ 	.short	0x0100
        /*06e2*/ 	.byte	0x08
	.zero		1


	//   ....[21]....
        /*06e4*/ 	.word	0x000007d0
        /*06e8*/ 	.word	0x000000ff
        /*06ec*/ 	.word	0x000388b8
        /*06f0*/ 	.short	0x0100
        /*06f2*/ 	.byte	0x08
	.zero		1


	//   ....[22]....
        /*06f4*/ 	.word	0x000007e0
        /*06f8*/ 	.word	0x000000ff
        /*06fc*/ 	.word	0x000388c8
        /*0700*/ 	.short	0x0100
        /*0702*/ 	.byte	0x08
	.zero		1


	//   ....[23]....
        /*0704*/ 	.word	0x00001c30
        /*0708*/ 	.word	0x00000000
        /*070c*/ 	.word	0x00000000
        /*0710*/ 	.short	0x0101
        /*0712*/ 	.byte	0x3f
	.zero		1


	//   ....[24]....
        /*0714*/ 	.word	0x00002730
        /*0718*/ 	.word	0x00000000
        /*071c*/ 	.word	0x00000000
        /*0720*/ 	.short	0x0101
        /*0722*/ 	.byte	0x3f
	.zero		1


	//   ....[25]....
        /*0724*/ 	.word	0x000037e0
        /*0728*/ 	.word	0x00000011
        /*072c*/ 	.word	0x00038800
        /*0730*/ 	.short	0x010a
        /*0732*/ 	.byte	0x3f
	.zero		1


	//   ....[26]....
        /*0734*/ 	.word	0x00003840
        /*0738*/ 	.word	0x00000009
        /*073c*/ 	.word	0x00038830
        /*0740*/ 	.short	0x010a
        /*0742*/ 	.byte	0x3f
	.zero		1


	//   ....[27]....
        /*0744*/ 	.word	0x000038b0
        /*0748*/ 	.word	0x00000009
        /*074c*/ 	.word	0x00038830
        /*0750*/ 	.short	0x010a
        /*0752*/ 	.byte	0x3f
	.zero		1


	//   ....[28]....
        /*0754*/ 	.word	0x00003b30
        /*0758*/ 	.word	0x00000011
        /*075c*/ 	.word	0x00038810
        /*0760*/ 	.short	0x010a
        /*0762*/ 	.byte	0x3f
	.zero		1


	//   ....[29]....
        /*0764*/ 	.word	0x00003b70
        /*0768*/ 	.word	0x00000009
        /*076c*/ 	.word	0x00038850
        /*0770*/ 	.short	0x010a
        /*0772*/ 	.byte	0x3f
	.zero		1


	//   ....[30]....
        /*0774*/ 	.word	0x00003c40
        /*0778*/ 	.word	0x00000009
        /*077c*/ 	.word	0x00038850
        /*0780*/ 	.short	0x010a
        /*0782*/ 	.byte	0x3f
	.zero		1


	//   ....[31]....
        /*0784*/ 	.word	0x00005c20
        /*0788*/ 	.word	0x00000018
        /*078c*/ 	.word	0x00000000
        /*0790*/ 	.short	0x0101
        /*0792*/ 	.byte	0x3f
	.zero		1


	//   ....[32]....
        /*0794*/ 	.word	0x00006380
        /*0798*/ 	.word	0x0000000a
        /*079c*/ 	.word	0x00000000
        /*07a0*/ 	.short	0x0101
        /*07a2*/ 	.byte	0x3f
	.zero		1


	//   ....[33]....
        /*07a4*/ 	.word	0x000064d0
        /*07a8*/ 	.word	0x00000009
        /*07ac*/ 	.word	0x00038830
        /*07b0*/ 	.short	0x010a
        /*07b2*/ 	.byte	0x3f
	.zero		1


	//   ....[34]....
        /*07b4*/ 	.word	0x00006520
        /*07b8*/ 	.word	0x00000009
        /*07bc*/ 	.word	0x00038830
        /*07c0*/ 	.short	0x010a
        /*07c2*/ 	.byte	0x3f
	.zero		1


	//   ....[35]....
        /*07c4*/ 	.word	0x000066a0
        /*07c8*/ 	.word	0x00000009
        /*07cc*/ 	.word	0x00038850
        /*07d0*/ 	.short	0x010a
        /*07d2*/ 	.byte	0x3f
	.zero		1


	//   ....[36]....
        /*07d4*/ 	.word	0x000066f0
        /*07d8*/ 	.word	0x00000009
        /*07dc*/ 	.word	0x00038850
        /*07e0*/ 	.short	0x010a
        /*07e2*/ 	.byte	0x3f
	.zero		1


	//   ....[37]....
        /*07e4*/ 	.word	0x00008680
        /*07e8*/ 	.word	0x00000098
        /*07ec*/ 	.word	0x00000000
        /*07f0*/ 	.short	0x0101
        /*07f2*/ 	.byte	0x3f
	.zero		1


	//   ....[38]....
        /*07f4*/ 	.word	0x00009640
        /*07f8*/ 	.word	0x0000000a
        /*07fc*/ 	.word	0x00000000
        /*0800*/ 	.short	0x0101
        /*0802*/ 	.byte	0x3f
	.zero		1


	//   ....[39]....
        /*0804*/ 	.word	0x00009760
        /*0808*/ 	.word	0x00000009
        /*080c*/ 	.word	0x00038830
        /*0810*/ 	.short	0x010a
        /*0812*/ 	.byte	0x3f
	.zero		1


	//   ....[40]....
        /*0814*/ 	.word	0x000097b0
        /*0818*/ 	.word	0x00000009
        /*081c*/ 	.word	0x00038830
        /*0820*/ 	.short	0x010a
        /*0822*/ 	.byte	0x3f
	.zero		1


	//   ....[41]....
        /*0824*/ 	.word	0x00009930
        /*0828*/ 	.word	0x00000009
        /*082c*/ 	.word	0x00038850
        /*0830*/ 	.short	0x010a
        /*0832*/ 	.byte	0x3f
	.zero		1


	//   ....[42]....
        /*0834*/ 	.word	0x00009980
        /*0838*/ 	.word	0x00000009
        /*083c*/ 	.word	0x00038850
        /*0840*/ 	.short	0x010a
        /*0842*/ 	.byte	0x3f
	.zero		1


	//   ....[43]....
        /*0844*/ 	.word	0x0000b710
        /*0848*/ 	.word	0x0000009a
        /*084c*/ 	.word	0x00000000
        /*0850*/ 	.short	0x0101
        /*0852*/ 	.byte	0x3f
	.zero		1


	//   ....[44]....
        /*0854*/ 	.word	0x0000c3a0
        /*0858*/ 	.word	0x0000000a
        /*085c*/ 	.word	0x00000000
        /*0860*/ 	.short	0x0101
        /*0862*/ 	.byte	0x3f
	.zero		1


	//   ....[45]....
        /*0864*/ 	.word	0x0000e870
        /*0868*/ 	.word	0x00000000
        /*086c*/ 	.word	0x00000000
        /*0870*/ 	.short	0x0101
        /*0872*/ 	.byte	0x3f
	.zero		1


	//   ....[46]....
        /*0874*/ 	.word	0x00010f80
        /*0878*/ 	.word	0x0000001b
        /*087c*/ 	.word	0x00038840
        /*0880*/ 	.short	0x010a
        /*0882*/ 	.byte	0x3f
	.zero		1


	//   ....[47]....
        /*0884*/ 	.word	0x000113f0
        /*0888*/ 	.word	0x0000001b
        /*088c*/ 	.word	0x00038830
        /*0890*/ 	.short	0x0107
        /*0892*/ 	.byte	0x3f
	.zero		1


	//   ....[48]....
        /*0894*/ 	.word	0x000114b0
        /*0898*/ 	.word	0x0000001b
        /*089c*/ 	.word	0x00038830
        /*08a0*/ 	.short	0x0101
        /*08a2*/ 	.byte	0x3f
	.zero		1


	//   ....[49]....
        /*08a4*/ 	.word	0x00011ca0
        /*08a8*/ 	.word	0x00000011
        /*08ac*/ 	.word	0x00038800
        /*08b0*/ 	.short	0x0107
        /*08b2*/ 	.byte	0x3f
	.zero		1


	//   ....[50]....
        /*08b4*/ 	.word	0x00011d30
        /*08b8*/ 	.word	0x00000011
        /*08bc*/ 	.word	0x00038800
        /*08c0*/ 	.short	0x0101
        /*08c2*/ 	.byte	0x3f
	.zero		1


	//   ....[51]....
        /*08c4*/ 	.word	0x000126a0
        /*08c8*/ 	.word	0x00000011
        /*08cc*/ 	.word	0x00038810
        /*08d0*/ 	.short	0x0107
        /*08d2*/ 	.byte	0x3f
	.zero		1


	//   ....[52]....
        /*08d4*/ 	.word	0x00012790
        /*08d8*/ 	.word	0x00000011
        /*08dc*/ 	.word	0x00038810
        /*08e0*/ 	.short	0x0101
        /*08e2*/ 	.byte	0x3f
	.zero		1


	//   ....[53]....
        /*08e4*/ 	.word	0x000127b0
        /*08e8*/ 	.word	0x00000011
        /*08ec*/ 	.word	0x00038820
        /*08f0*/ 	.short	0x010a
        /*08f2*/ 	.byte	0x3f
	.zero		1


	//   ....[54]....
        /*08f4*/ 	.word	0x00012840
        /*08f8*/ 	.word	0x0000001b
        /*08fc*/ 	.word	0x00038860
        /*0900*/ 	.short	0x010a
        /*0902*/ 	.byte	0x3f
	.zero		1


	//   ....[55]....
        /*0904*/ 	.word	0x000130b0
        /*0908*/ 	.word	0x0000001b
        /*090c*/ 	.word	0x00038850
        /*0910*/ 	.short	0x0107
        /*0912*/ 	.byte	0x3f
	.zero		1


	//   ....[56]....
        /*0914*/ 	.word	0x00013180
        /*0918*/ 	.word	0x0000001b
        /*091c*/ 	.word	0x00038850
        /*0920*/ 	.short	0x0101
        /*0922*/ 	.byte	0x3f
	.zero		1


	//   ....[57]....
        /*0924*/ 	.word	0x000134d0
        /*0928*/ 	.word	0x00000008
        /*092c*/ 	.word	0x00038840
        /*0930*/ 	.short	0x010a
        /*0932*/ 	.byte	0x3f
	.zero		1


	//   ....[58]....
        /*0934*/ 	.word	0x00013810
        /*0938*/ 	.word	0x00000008
        /*093c*/ 	.word	0x00038830
        /*0940*/ 	.short	0x0107
        /*0942*/ 	.byte	0x3f
	.zero		1


	//   ....[59]....
        /*0944*/ 	.word	0x000138d0
        /*0948*/ 	.word	0x00000008
        /*094c*/ 	.word	0x00038830
        /*0950*/ 	.short	0x0101
        /*0952*/ 	.byte	0x3f
	.zero		1


	//   ....[60]....
        /*0954*/ 	.word	0x00013900
        /*0958*/ 	.word	0x00000008
        /*095c*/ 	.word	0x00038860
        /*0960*/ 	.short	0x010a
        /*0962*/ 	.byte	0x3f
	.zero		1


	//   ....[61]....
        /*0964*/ 	.word	0x00013f80
        /*0968*/ 	.word	0x00000008
        /*096c*/ 	.word	0x00038850
        /*0970*/ 	.short	0x0107
        /*0972*/ 	.byte	0x3f
	.zero		1


	//   ....[62]....
        /*0974*/ 	.word	0x00014040
        /*0978*/ 	.word	0x00000008
        /*097c*/ 	.word	0x00038850
        /*0980*/ 	.short	0x0101
        /*0982*/ 	.byte	0x3f
	.zero		1


	//   ....[63]....
        /*0984*/ 	.word	0x00014420
        /*0988*/ 	.word	0x00000005
        /*098c*/ 	.word	0x00038820
        /*0990*/ 	.short	0x010a
        /*0992*/ 	.byte	0x3f
	.zero		1


	//   ....[64]....
        /*0994*/ 	.word	0x000145a0
        /*0998*/ 	.word	0x00000003
        /*099c*/ 	.word	0x00038840
        /*09a0*/ 	.short	0x010a
        /*09a2*/ 	.byte	0x3f
	.zero		1


	//   ....[65]....
        /*09a4*/ 	.word	0x00014640
        /*09a8*/ 	.word	0x00000005
        /*09ac*/ 	.word	0x00038840
        /*09b0*/ 	.short	0x010a
        /*09b2*/ 	.byte	0x3f
	.zero		1


	//   ....[66]....
        /*09b4*/ 	.word	0x00014680
        /*09b8*/ 	.word	0x00000003
        /*09bc*/ 	.word	0x00038860
        /*09c0*/ 	.short	0x010a
        /*09c2*/ 	.byte	0x3f
	.zero		1


	//   ....[67]....
        /*09c4*/ 	.word	0x000146c0
        /*09c8*/ 	.word	0x00000005
        /*09cc*/ 	.word	0x00038860
        /*09d0*/ 	.short	0x010a
        /*09d2*/ 	.byte	0x3f
	.zero		1


	//   ....[68]....
        /*09d4*/ 	.word	0x00014720
        /*09d8*/ 	.word	0x00000011
        /*09dc*/ 	.word	0x00038800
        /*09e0*/ 	.short	0x010a
        /*09e2*/ 	.byte	0x3f
	.zero		1


	//   ....[69]....
        /*09e4*/ 	.word	0x00014770
        /*09e8*/ 	.word	0x00000009
        /*09ec*/ 	.word	0x00038830
        /*09f0*/ 	.short	0x010a
        /*09f2*/ 	.byte	0x3f
	.zero		1


	//   ....[70]....
        /*09f4*/ 	.word	0x000147c0
        /*09f8*/ 	.word	0x00000011
        /*09fc*/ 	.word	0x00038810
        /*0a00*/ 	.short	0x010a
        /*0a02*/ 	.byte	0x3f
	.zero		1


	//   ....[71]....
        /*0a04*/ 	.word	0x00014810
        /*0a08*/ 	.word	0x00000009
        /*0a0c*/ 	.word	0x00038850
        /*0a10*/ 	.short	0x010a
        /*0a12*/ 	.byte	0x3f
	.zero		1


	//   ....[72]....
        /*0a14*/ 	.word	0x00014860
        /*0a18*/ 	.word	0x00000009
        /*0a1c*/ 	.word	0x00038830
        /*0a20*/ 	.short	0x010a
        /*0a22*/ 	.byte	0x3f
	.zero		1


	//   ....[73]....
        /*0a24*/ 	.word	0x000148b0
        /*0a28*/ 	.word	0x00000009
        /*0a2c*/ 	.word	0x00038850
        /*0a30*/ 	.short	0x010a
        /*0a32*/ 	.byte	0x3f
	.zero		1


	//   ....[74]....
        /*0a34*/ 	.word	0x00014900
        /*0a38*/ 	.word	0x00000009
        /*0a3c*/ 	.word	0x00038830
        /*0a40*/ 	.short	0x010a
        /*0a42*/ 	.byte	0x3f
	.zero		1


	//   ....[75]....
        /*0a44*/ 	.word	0x00014950
        /*0a48*/ 	.word	0x00000009
        /*0a4c*/ 	.word	0x00038850
        /*0a50*/ 	.short	0x010a
        /*0a52*/ 	.byte	0x3f
	.zero		1


	//   ....[76]....
        /*0a54*/ 	.word	0x00014a50
        /*0a58*/ 	.word	0x0000001b
        /*0a5c*/ 	.word	0x00038840
        /*0a60*/ 	.short	0x010a
        /*0a62*/ 	.byte	0x3f
	.zero		1


	//   ....[77]....
        /*0a64*/ 	.word	0x00015b70
        /*0a68*/ 	.word	0x00000011
        /*0a6c*/ 	.word	0x00038820
        /*0a70*/ 	.short	0x010a
        /*0a72*/ 	.byte	0x3f
	.zero		1


	//   ....[78]....
        /*0a74*/ 	.word	0x00015bc0
        /*0a78*/ 	.word	0x0000001b
        /*0a7c*/ 	.word	0x00038860
        /*0a80*/ 	.short	0x010a
        /*0a82*/ 	.byte	0x3f
	.zero		1


	//   ....[79]....
        /*0a84*/ 	.word	0x00016430
        /*0a88*/ 	.word	0x00000008
        /*0a8c*/ 	.word	0x00038840
        /*0a90*/ 	.short	0x010a
        /*0a92*/ 	.byte	0x3f
	.zero		1


	//   ....[80]....
        /*0a94*/ 	.word	0x000168f0
        /*0a98*/ 	.word	0x00000008
        /*0a9c*/ 	.word	0x00038860
        /*0aa0*/ 	.short	0x010a
        /*0aa2*/ 	.byte	0x3f
	.zero		1


	//   ....[81]....
        /*0aa4*/ 	.word	0x00017130
        /*0aa8*/ 	.word	0x00000005
        /*0aac*/ 	.word	0x00038820
        /*0ab0*/ 	.short	0x010a
        /*0ab2*/ 	.byte	0x3f
	.zero		1


	//   ....[82]....
        /*0ab4*/ 	.word	0x000172d0
        /*0ab8*/ 	.word	0x00000003
        /*0abc*/ 	.word	0x00038840
        /*0ac0*/ 	.short	0x010a
        /*0ac2*/ 	.byte	0x3f
	.zero		1


	//   ....[83]....
        /*0ac4*/ 	.word	0x00017320
        /*0ac8*/ 	.word	0x00000005
        /*0acc*/ 	.word	0x00038840
        /*0ad0*/ 	.short	0x010a
        /*0ad2*/ 	.byte	0x3f
	.zero		1


	//   ....[84]....
        /*0ad4*/ 	.word	0x00017370
        /*0ad8*/ 	.word	0x00000003
        /*0adc*/ 	.word	0x00038860
        /*0ae0*/ 	.short	0x010a
        /*0ae2*/ 	.byte	0x3f
	.zero		1


	//----- nvinfo : EIATTR_NUM_MBARRIERS
	.align		4
.L_524:
        /*0ae4*/ 	.byte	0x03, 0x38
        /*0ae6*/ 	.short	0x0017


	//----- nvinfo : EIATTR_EXIT_INSTR_OFFSETS
	.align		4
        /*0ae8*/ 	.byte	0x04, 0x1c
        /*0aea*/ 	.short	(.L_526 - .L_525)


	//   ....[0]....
.L_525:
        /*0aec*/ 	.word	0x00000960


	//   ....[1]....
        /*0af0*/ 	.word	0x0000f950


	//   ....[2]....
        /*0af4*/ 	.word	0x00014710


	//----- nvinfo : EIATTR_MAX_THREADS
	.align		4
.L_526:
        /*0af8*/ 	.byte	0x04, 0x05
        /*0afa*/ 	.short	(.L_528 - .L_527)
.L_527:
        /*0afc*/ 	.word	0x00000180
        /*0b00*/ 	.word	0x00000001
        /*0b04*/ 	.word	0x00000001


	//----- nvinfo : EIATTR_CRS_STACK_SIZE
	.align		4
.L_528:
        /*0b08*/ 	.byte	0x04, 0x1e
        /*0b0a*/ 	.short	(.L_530 - .L_529)
.L_529:
        /*0b0c*/ 	.word	0x00000000


	//----- nvinfo : EIATTR_CBANK_PARAM_SIZE
	.align		4
.L_530:
        /*0b10*/ 	.byte	0x03, 0x19
        /*0b12*/ 	.short	0x0bf0


	//----- nvinfo : EIATTR_PARAM_CBANK
	.align		4
        /*0b14*/ 	.byte	0x04, 0x0a
        /*0b16*/ 	.short	(.L_532 - .L_531)
	.align		4
.L_531:
        /*0b18*/ 	.word	index@(.nv.constant0._ZN7cutlass13device_kernelIN5flash11enable_sm90INS1_16FlashAttnFwdSm90INS1_25CollectiveMainloopFwdSm90ILi2EN4cute5tupleIJNS5_1CILi1EEES8_S8_EEENS6_IJNS7_ILi64EEESA_SA_EEELi512ENS_6half_tEfNS_4arch4Sm90ELb1ELb0ELb0ELb0ELb1ELb0ELb1ELb0ELb0ELb1ELb0ELb0EEENS1_21CollectiveEpilogueFwdINS6_IJSA_NS7_ILi512EEESA_EEES9_SC_SE_Li256ELb0ELb1ELb0ELb0EEENS1_30DynamicPersistentTileSchedulerILi256ELi128ELb0ELb1ELb1EEEEEEEEEvNT_6ParamsE)
        /*0b1c*/ 	.short	0x0210
        /*0b1e*/ 	.short	0x0bf0


	//----- nvinfo : EIATTR_SW_WAR
	.align		4
.L_532:
        /*0b20*/ 	.byte	0x04, 0x36
        /*0b22*/ 	.short	(.L_534 - .L_533)
.L_533:
        /*0b24*/ 	.word	0x00000008
.L_534:


//--------------------- .nv.info._ZN7cutlass13device_kernelIN5flash11enable_sm90INS1_16FlashAttnFwdSm90INS1_25CollectiveMainloopFwdSm90ILi2EN4cute5tupleIJNS5_1CILi1EEES8_S8_EEENS6_IJNS7_ILi64EEESA_SA_EEELi512ENS_6half_tEfNS_4arch4Sm90ELb1ELb0ELb0ELb1ELb1ELb0ELb0ELb0ELb0ELb1ELb0ELb0EEENS1_21CollectiveEpilogueFwdINS6_IJSA_NS7_ILi512EEESA_EEES9_SC_SE_Li256ELb1ELb1ELb0ELb0EEENS1_36VarlenDynamicPersistentTileSchedulerILi64ELi64ELi256ELi128ELb0ELb1ELb1ELb1ELb1ELb1EEEEEEEEEvNT_6ParamsE --------------------------
	.section	.nv.info._ZN7cutlass13device_kernelIN5flash11enable_sm90INS1_16FlashAttnFwdSm90INS1_25CollectiveMainloopFwdSm90ILi2EN4cute5tupleIJNS5_1CILi1EEES8_S8_EEENS6_IJNS7_ILi64EEESA_SA_EEELi512ENS_6half_tEfNS_4arch4Sm90ELb1ELb0ELb0ELb1ELb1ELb0ELb0ELb0ELb0ELb1ELb0ELb0EEENS1_21CollectiveEpilogueFwdINS6_IJSA_NS7_ILi512EEESA_EEES9_SC_SE_Li256ELb1ELb1ELb0ELb0EEENS1_36VarlenDynamicPersistentTileSchedulerILi64ELi64ELi256ELi128ELb0ELb1ELb1ELb1ELb1ELb1EEEEEEEEEvNT_6ParamsE,"",@"SHT_CUDA_INFO"
	.sectionflags	@""
	.align	4


	//----- nvinfo : EIATTR_CUDA_API_VERSION
	.align		4
        /*0000*/ 	.byte	0x04, 0x37
        /*0002*/ 	.short	(.L_536 - .L_535)
.L_535:
        /*0004*/ 	.word	0x00000082


	//----- nvinfo : EIATTR_KPARAM_INFO
	.align		4
.L_536:
        /*0008*/ 	.byte	0x04, 0x17
        /*000a*/ 	.short	(.L_538 - .L_537)
.L_537:
        /*000c*/ 	.word	0x00000000
        /*0010*/ 	.short	0x0000
        /*0012*/ 	.short	0x0070
        /*0014*/ 	.byte	0x00, 0xf0, 0x01, 0x2a


	//----- nvinfo : EIATTR_SPARSE_MMA_MASK
	.align		4
.L_538:
        /*0018*/ 	.byte	0x03, 0x50
        /*001a*/ 	.short	0x0000


	//----- nvinfo : EIATTR_MAXREG_COUNT
	.align		4
        /*001c*/ 	.byte	0x03, 0x1b
        /*001e*/ 	.short	0x00a8


	//----- nvinfo : EIATTR_NUM_BARRIERS
	.align		4
        /*0020*/ 	.byte	0x02, 0x4c
        /*0022*/ 	.byte	0x10
	.zero		1


	//----- nvinfo : EIATTR_EXTERNS
	.align		4
        /*0024*/ 	.byte	0x04, 0x0f
        /*0026*/ 	.short	(.L_540 - .L_539)


	//   ....[0]....
	.align		4
.L_539:
        /*0028*/ 	.word	index@(__assertfail)


	//----- nvinfo : EIATTR_ANNOTATIONS
	.align		4
.L_540:
        /*002c*/ 	.byte	0x04, 0x55
        /*002e*/ 	.short	(.L_542 - .L_541)


	//   ....[0]....
.L_541:
        /* <DEDUP_REMOVED lines=18> */


	//----- nvinfo : EIATTR_MERCURY_ISA_VERSION
	.align		4
.L_542:
        /*0138*/ 	.byte	0x03, 0x5f
        /*013a*/ 	.short	0x0101


	//----- nvinfo : EIATTR_UNUSED_LOAD_BYTE_OFFSET
	.align		4
        /*013c*/ 	.byte	0x04, 0x44
        /*013e*/ 	.short	(.L_544 - .L_543)


	//   ....[0]....
.L_543:
        /*0140*/ 	.word	0x00000940
        /*0144*/ 	.word	0x0000fff0


	//   ....[1]....
        /*0148*/ 	.word	0x000092e0
        /*014c*/ 	.word	0x0000fff0


	//----- nvinfo : EIATTR_INT_WARP_WIDE_INSTR_OFFSETS
	.align		4
.L_544:
        /*0150*/ 	.byte	0x04, 0x31
        /*0152*/ 	.short	(.L_546 - .L_545)


	//   ....[0]....
.L_545:
        /*0154*/ 	.word	0x000000c0


	//   ....[1]....
        /*0158*/ 	.word	0x000000d0


	//   ....[2]....
        /*015c*/ 	.word	0x00000170


	//   ....[3]....
        /*0160*/ 	.word	0x0000d590


	//   ....[4]....
        /*0164*/ 	.word	0x0000d620


	//   ....[5]....
        /*0168*/ 	.word	0x00010a90


	//   ....[6]....
        /*016c*/ 	.word	0x00010b20


	//----- nvinfo : EIATTR_COOP_GROUP_MASK_REGIDS
	.align		4
.L_546:
        /*0170*/ 	.byte	0x04, 0x29
        /*0172*/ 	.short	(.L_548 - .L_547)


	//   ....[0]....
.L_547:
        /*0174*/ 	.word	0xffffffff


	//   ....[1]....
        /*0178*/ 	.word	0xffffffff


	//   ....[2]....
        /*017c*/ 	.word	0xffffffff


	//   ....[3]....
        /*0180*/ 	.word	0xffffffff


	//   ....[4]....
        /*0184*/ 	.word	0xffffffff


	//   ....[5]....
        /*0188*/ 	.word	0xffffffff


	//   ....[6]....
        /*018c*/ 	.word	0xffffffff


	//   ....[7]....
        /*0190*/ 	.word	0xffffffff


	//   ....[8]....
        /*0194*/ 	.word	0xffffffff


	//   ....[9]....
        /*0198*/ 	.word	0xffffffff


	//   ....[10]....
        /*019c*/ 	.word	0xffffffff


	//   ....[11]....
        /*01a0*/ 	.word	0xffffffff


	//   ....[12]....
        /*01a4*/ 	.word	0xffffffff


	//   ....[13]....
        /*01a8*/ 	.word	0xffffffff


	//   ....[14]....
        /*01ac*/ 	.word	0xffffffff


	//   ....[15]....
        /*01b0*/ 	.word	0xffffffff


	//   ....[16]....
        /*01b4*/ 	.word	0xffffffff


	//   ....[17]....
        /*01b8*/ 	.word	0xffffffff


	//   ....[18]....
        /*01bc*/ 	.word	0xffffffff


	//   ....[19]....
        /*01c0*/ 	.word	0xffffffff


	//   ....[20]....
        /*01c4*/ 	.word	0xffffffff


	//   ....[21]....
        /*01c8*/ 	.word	0xffffffff


	//   ....[22]....
        /*01cc*/ 	.word	0xffffffff


	//   ....[23]....
        /*01d0*/ 	.word	0xffffffff


	//   ....[24]....
        /*01d4*/ 	.word	0xffffffff


	//   ....[25]....
        /*01d8*/ 	.word	0xffffffff


	//   ....[26]....
        /*01dc*/ 	.word	0xffffffff


	//   ....[27]....
        /*01e0*/ 	.word	0xffffffff


	//   ....[28]....
        /*01e4*/ 	.word	0xffffffff


	//   ....[29]....
        /*01e8*/ 	.word	0xffffffff


	//   ....[30]....
        /*01ec*/ 	.word	0xffffffff


	//   ....[31]....
        /*01f0*/ 	.word	0xffffffff


	//   ....[32]....
        /*01f4*/ 	.word	0xffffffff


	//   ....[33]....
        /*01f8*/ 	.word	0xffffffff


	//   ....[34]....
        /*01fc*/ 	.word	0xffffffff


	//   ....[35]....
        /*0200*/ 	.word	0xffffffff


	//   ....[36]....
        /*0204*/ 	.word	0xffffffff


	//   ....[37]....
        /*0208*/ 	.word	0xffffffff


	//   ....[38]....
        /*020c*/ 	.word	0xffffffff


	//   ....[39]....
        /*0210*/ 	.word	0xffffffff


	//   ....[40]....
        /*0214*/ 	.word	0xffffffff


	//   ....[41]....
        /*0218*/ 	.word	0xffffffff


	//   ....[42]....
        /*021c*/ 	.word	0xffffffff


	//   ....[43]....
        /*0220*/ 	.word	0xffffffff


	//   ....[44]....
        /*0224*/ 	.word	0xffffffff


	//   ....[45]....
        /*0228*/ 	.word	0xffffffff


	//   ....[46]....
        /*022c*/ 	.word	0xffffffff


	//   ....[47]....
        /*0230*/ 	.word	0xffffffff


	//   ....[48]....
        /*0234*/ 	.word	0xffffffff


	//   ....[49]....
        /*0238*/ 	.word	0xffffffff


	//   ....[50]....
        /*023c*/ 	.word	0xffffffff


	//   ....[51]....
        /*0240*/ 	.word	0xffffffff


	//   ....[52]....
        /*0244*/ 	.word	0xffffffff


	//   ....[53]....
        /*0248*/ 	.word	0xffffffff


	//   ....[54]....
        /*024c*/ 	.word	0xffffffff


	//   ....[55]....
        /*0250*/ 	.word	0xffffffff


	//   ....[56]....
        /*0254*/ 	.word	0xffffffff


	//   ....[57]....
        /*0258*/ 	.word	0xffffffff


	//   ....[58]....
        /*025c*/ 	.word	0xffffffff


	//   ....[59]....
        /*0260*/ 	.word	0xffffffff


	//   ....[60]....
        /*0264*/ 	.word	0xffffffff


	//   ....[61]....
        /*0268*/ 	.word	0xffffffff


	//   ....[62]....
        /*026c*/ 	.word	0xffffffff


	//   ....[63]....
        /*0270*/ 	.word	0xffffffff


	//   ....[64]....
        /*0274*/ 	.word	0xffffffff


	//   ....[65]....
        /*0278*/ 	.word	0xffffffff


	//   ....[66]....
        /*027c*/ 	.word	0xffffffff


	//   ....[67]....
        /*0280*/ 	.word	0xffffffff


	//   ....[68]....
        /*0284*/ 	.word	0xffffffff


	//   ....[69]....
        /*0288*/ 	.word	0xffffffff


	//   ....[70]....
        /*028c*/ 	.word	0xffffffff


	//   ....[71]....
        /*0290*/ 	.word	0xffffffff


	//   ....[72]....
        /*0294*/ 	.word	0xffffffff


	//   ....[73]....
        /*0298*/ 	.word	0xffffffff


	//   ....[74]....
        /*029c*/ 	.word	0xffffffff


	//   ....[75]....
        /*02a0*/ 	.word	0xffffffff


	//   ....[76]....
        /*02a4*/ 	.word	0xffffffff


	//   ....[77]....
        /*02a8*/ 	.word	0xffffffff


	//   ....[78]....
        /*02ac*/ 	.word	0xffffffff


	//   ....[79]....
        /*02b0*/ 	.word	0xffffffff


	//   ....[80]....
        /*02b4*/ 	.word	0xffffffff


	//   ....[81]....
        /*02b8*/ 	.word	0xffffffff


	//   ....[82]....
        /*02bc*/ 	.word	0xffffffff


	//   ....[83]....
        /*02c0*/ 	.word	0xffffffff


	//   ....[84]....
        /*02c4*/ 	.word	0xffffffff


	//   ....[85]....
        /*02c8*/ 	.word	0xffffffff


	//   ....[86]....
        /*02cc*/ 	.word	0xffffffff


	//   ....[87]....
        /*02d0*/ 	.word	0xffffffff


	//   ....[88]....
        /*02d4*/ 	.word	0xffffffff


	//   ....[89]....
        /*02d8*/ 	.word	0xffffffff


	//   ....[90]....
        /*02dc*/ 	.word	0xffffffff


	//   ....[91]....
        /*02e0*/ 	.word	0xffffffff


	//   ....[92]....
        /*02e4*/ 	.word	0xffffffff


	//   ....[93]....
        /*02e8*/ 	.word	0xffffffff


	//   ....[94]....
        /*02ec*/ 	.word	0xffffffff


	//   ....[95]....
        /*02f0*/ 	.word	0xffffffff


	//   ....[96]....
        /*02f4*/ 	.word	0xffffffff


	//   ....[97]....
        /*02f8*/ 	.word	0xffffffff


	//   ....[98]....
        /*02fc*/ 	.word	0xffffffff


	//   ....[99]....
        /*0300*/ 	.word	0xffffffff


	//   ....[100]....
        /*0304*/ 	.word	0xffffffff


	//   ....[101]....
        /*0308*/ 	.word	0xffffffff


	//   ....[102]....
        /*030c*/ 	.word	0xffffffff


	//   ....[103]....
        /*0310*/ 	.word	0xffffffff


	//   ....[104]....
        /*0314*/ 	.word	0xffffffff


	//   ....[105]....
        /*0318*/ 	.word	0xffffffff


	//   ....[106]....
        /*031c*/ 	.word	0xffffffff


	//   ....[107]....
        /*0320*/ 	.word	0xffffffff


	//   ....[108]....
        /*0324*/ 	.word	0xffffffff


	//   ....[109]....
        /*0328*/ 	.word	0xffffffff


	//   ....[110]....
        /*032c*/ 	.word	0xffffffff


	//   ....[111]....
        /*0330*/ 	.word	0xffffffff


	//   ....[112]....
        /*0334*/ 	.word	0xffffffff


	//   ....[113]....
        /*0338*/ 	.word	0xffffffff


	//   ....[114]....
        /*033c*/ 	.word	0xffffffff


	//   ....[115]....
        /*0340*/ 	.word	0xffffffff


	//   ....[116]....
        /*0344*/ 	.word	0xffffffff


	//   ....[117]....
        /*0348*/ 	.word	0xffffffff


	//   ....[118]....
        /*034c*/ 	.word	0x0500000f


	//   ....[119]....
        /*0350*/ 	.word	0x0500000f


	//   ....[120]....
        /*0354*/ 	.word	0x0500000f


	//   ....[121]....
        /*0358*/ 	.word	0x0500000f


	//   ....[122]....
        /*035c*/ 	.word	0x0500000f


	//   ....[123]....
        /*0360*/ 	.word	0x0500000f


	//   ....[124]....
        /*0364*/ 	.word	0x0500000f


	//   ....[125]....
        /*0368*/ 	.word	0x0500000f


	//   ....[126]....
        /*036c*/ 	.word	0x0500000f


	//   ....[127]....
        /*0370*/ 	.word	0x0500000f


	//   ....[128]....
        /*0374*/ 	.word	0x0500000f


	//   ....[129]....
        /*0378*/ 	.word	0x0500000f


	//   ....[130]....
        /*037c*/ 	.word	0x0500000f


	//   ....[131]....
        /*0380*/ 	.word	0x0500000f


	//   ....[132]....
        /*0384*/ 	.word	0x0500000f


	//   ....[133]....
        /*0388*/ 	.word	0x0500000f


	//   ....[134]....
        /*038c*/ 	.word	0x0500000f


	//   ....[135]....
        /*0390*/ 	.word	0x0500000f


	//   ....[136]....
        /*0394*/ 	.word	0x0500000f


	//   ....[137]....
        /*0398*/ 	.word	0x0500000f


	//   ....[138]....
        /*039c*/ 	.word	0x0500000f


	//   ....[139]....
        /*03a0*/ 	.word	0x0500000f


	//   ....[140]....
        /*03a4*/ 	.word	0x0500000f


	//   ....[141]....
        /*03a8*/ 	.word	0x0500000f


	//   ....[142]....
        /*03ac*/ 	.word	0x0500000f


	//   ....[143]....
        /*03b0*/ 	.word	0x0500000f


	//   ....[144]....
        /*03b4*/ 	.word	0x0500000f


	//   ....[145]....
        /*03b8*/ 	.word	0x0500000f


	//   ....[146]....
        /*03bc*/ 	.word	0x0500000f


	//   ....[147]....
        /*03c0*/ 	.word	0x0500000f


	//   ....[148]....
        /*03c4*/ 	.word	0x0500000f


	//   ....[149]....
        /*03c8*/ 	.word	0x0500000f


	//   ....[150]....
        /*03cc*/ 	.word	0x0500000f


	//   ....[151]....
        /*03d0*/ 	.word	0x0500000f


	//   ....[152]....
        /*03d4*/ 	.word	0x0500000f


	//   ....[153]....
        /*03d8*/ 	.word	0x0500000f


	//   ....[154]....
        /*03dc*/ 	.word	0x0500000f


	//   ....[155]....
        /*03e0*/ 	.word	0x0500000f


	//   ....[156]....
        /*03e4*/ 	.word	0x0500000f


	//   ....[157]....
        /*03e8*/ 	.word	0x0500000f


	//   ....[158]....
        /*03ec*/ 	.word	0x0500000f


	//   ....[159]....
        /*03f0*/ 	.word	0x0500000f


	//   ....[160]....
        /*03f4*/ 	.word	0x0500000f


	//   ....[161]....
        /*03f8*/ 	.word	0x0500000f


	//   ....[162]....
        /*03fc*/ 	.word	0x0500000f


	//   ....[163]....
        /*0400*/ 	.word	0x0500000f


	//   ....[164]....
        /*0404*/ 	.word	0x0500000f


	//   ....[165]....
        /*0408*/ 	.word	0x0500000f


	//   ....[166]....
        /*040c*/ 	.word	0x0500000f


	//   ....[167]....
        /*0410*/ 	.word	0x0500000f


	//   ....[168]....
        /*0414*/ 	.word	0x0500000f


	//   ....[169]....
        /*0418*/ 	.word	0x0500000f


	//   ....[170]....
        /*041c*/ 	.word	0x0500000f


	//   ....[171]....
        /*0420*/ 	.word	0x0500000f


	//   ....[172]....
        /*0424*/ 	.word	0x0500000f


	//   ....[173]....
        /*0428*/ 	.word	0x0500000f


	//   ....[174]....
        /*042c*/ 	.word	0x0500000f


	//   ....[175]....
        /*0430*/ 	.word	0x0500000f


	//   ....[176]....
        /*0434*/ 	.word	0x0500000f


	//----- nvinfo : EIATTR_COOP_GROUP_INSTR_OFFSETS
	.align		4
.L_548:
        /*0438*/ 	.byte	0x04, 0x28
        /*043a*/ 	.short	(.L_550 - .L_549)


	//   ....[0]....
.L_549:
        /*043c*/ 	.word	0x00000070


	//   ....[1]....
        /*0440*/ 	.word	0x000000b0


	//   ....[2]....
        /*0444*/ 	.word	0x00000290


	//   ....[3]....
        /*0448*/ 	.word	0x000003f0


	//   ....[4]....
        /*044c*/ 	.word	0x00000510


	//   ....[5]....
        /*0450*/ 	.word	0x00000670


	//   ....[6]....
        /*0454*/ 	.word	0x000019e0


	//   ....[7]....
        /*0458*/ 	.word	0x00003780


	//   ....[8]....
        /*045c*/ 	.word	0x00003de0


	//   ....[9]....
        /*0460*/ 	.word	0x00003e10


	//   ....[10]....
        /*0464*/ 	.word	0x000041d0


	//   ....[11]....
        /*0468*/ 	.word	0x000042d0


	//   ....[12]....
        /*046c*/ 	.word	0x00004500


	//   ....[13]....
        /*0470*/ 	.word	0x00004650


	//   ....[14]....
        /*0474*/ 	.word	0x00004f00


	//   ....[15]....
        /*0478*/ 	.word	0x000053f0


	//   ....[16]....
        /*047c*/ 	.word	0x00005410


	//   ....[17]....
        /*0480*/ 	.word	0x000057b0


	//   ....[18]....
        /*0484*/ 	.word	0x000058b0


	//   ....[19]....
        /*0488*/ 	.word	0x00005af0


	//   ....[20]....
        /*048c*/ 	.word	0x00005c50


	//   ....[21]....
        /*0490*/ 	.word	0x00006e00


	//   ....[22]....
        /*0494*/ 	.word	0x00007300


	//   ....[23]....
        /*0498*/ 	.word	0x00007330


	//   ....[24]....
        /*049c*/ 	.word	0x00007580


	//   ....[25]....
        /*04a0*/ 	.word	0x00007750


	//   ....[26]....
        /*04a4*/ 	.word	0x00008710


	//   ....[27]....
        /*04a8*/ 	.word	0x000087e0


	//   ....[28]....
        /*04ac*/ 	.word	0x00008820


	//   ....[29]....
        /*04b0*/ 	.word	0x000088c0


	//   ....[30]....
        /*04b4*/ 	.word	0x000088f0


	//   ....[31]....
        /*04b8*/ 	.word	0x0000a220


	//   ....[32]....
        /*04bc*/ 	.word	0x0000a850


	//   ....[33]....
        /*04c0*/ 	.word	0x0000a880


	//   ....[34]....
        /*04c4*/ 	.word	0x0000a8a0


	//   ....[35]....
        /*04c8*/ 	.word	0x0000a8c0


	//   ....[36]....
        /*04cc*/ 	.word	0x0000af50


	//   ....[37]....
        /*04d0*/ 	.word	0x0000af60


	//   ....[38]....
        /*04d4*/ 	.word	0x0000b190


	//   ....[39]....
        /*04d8*/ 	.word	0x0000b1b0


	//   ....[40]....
        /*04dc*/ 	.word	0x0000bd40


	//   ....[41]....
        /*04e0*/ 	.word	0x0000bd70


	//   ....[42]....
        /*04e4*/ 	.word	0x0000bfb0


	//   ....[43]....
        /*04e8*/ 	.word	0x0000bfd0


	//   ....[44]....
        /*04ec*/ 	.word	0x0000c290


	//   ....[45]....
        /*04f0*/ 	.word	0x0000c440


	//   ....[46]....
        /*04f4*/ 	.word	0x0000c470


	//   ....[47]....
        /*04f8*/ 	.word	0x0000c4a0


	//   ....[48]....
        /*04fc*/ 	.word	0x0000c4d0


	//   ....[49]....
        /*0500*/ 	.word	0x0000c500


	//   ....[50]....
        /*0504*/ 	.word	0x0000c530


	//   ....[51]....
        /*0508*/ 	.word	0x0000c680


	//   ....[52]....
        /*050c*/ 	.word	0x0000c6b0


	//   ....[53]....
        /*0510*/ 	.word	0x0000c6e0


	//   ....[54]....
        /*0514*/ 	.word	0x0000c710


	//   ....[55]....
        /*0518*/ 	.word	0x0000c740


	//   ....[56]....
        /*051c*/ 	.word	0x0000c770


	//   ....[57]....
        /*0520*/ 	.word	0x0000c800


	//   ....[58]....
        /*0524*/ 	.word	0x0000c860


	//   ....[59]....
        /*0528*/ 	.word	0x0000c8f0


	//   ....[60]....
        /*052c*/ 	.word	0x0000e320


	//   ....[61]....
        /*0530*/ 	.word	0x0000e340


	//   ....[62]....
        /*0534*/ 	.word	0x0000e3d0


	//   ....[63]....
        /*0538*/ 	.word	0x0000e3f0


	//   ....[64]....
        /*053c*/ 	.word	0x0000e470


	//   ....[65]....
        /*0540*/ 	.word	0x0000e490


	//   ....[66]....
        /*0544*/ 	.word	0x0000e4a0


	//   ....[67]....
        /*0548*/ 	.word	0x0000e4b0


	//   ....[68]....
        /*054c*/ 	.word	0x0000ec30


	//   ....[69]....
        /*0550*/ 	.word	0x0000ec60


	//   ....[70]....
        /*0554*/ 	.word	0x0000ed00


	//   ....[71]....
        /*0558*/ 	.word	0x0000ed20


	//   ....[72]....
        /*055c*/ 	.word	0x0000eda0


	//   ....[73]....
        /*0560*/ 	.word	0x0000edc0


	//   ....[74]....
        /*0564*/ 	.word	0x0000edd0


	//   ....[75]....
        /*0568*/ 	.word	0x0000ede0


	//   ....[76]....
        /*056c*/ 	.word	0x0000f280


	//   ....[77]....
        /*0570*/ 	.word	0x0000f340


	//   ....[78]....
        /*0574*/ 	.word	0x0000f490


	//   ....[79]....
        /*0578*/ 	.word	0x0000f4d0


	//   ....[80]....
        /*057c*/ 	.word	0x0000f4e0


	//   ....[81]....
        /*0580*/ 	.word	0x0000f4f0


	//   ....[82]....
        /*0584*/ 	.word	0x0000f640


	//   ....[83]....
        /*0588*/ 	.word	0x0000f790


	//   ....[84]....
        /*058c*/ 	.word	0x0000ffa0


	//   ....[85]....
        /*0590*/ 	.word	0x0000ffc0


	//   ....[86]....
        /*0594*/ 	.word	0x00010010


	//   ....[87]....
        /*0598*/ 	.word	0x00010020


	//   ....[88]....
        /*059c*/ 	.word	0x00010060


	//   ....[89]....
        /*05a0*/ 	.word	0x00010070


	//   ....[90]....
        /*05a4*/ 	.word	0x00010080


	//   ....[91]....
        /*05a8*/ 	.word	0x000100c0


	//   ....[92]....
        /*05ac*/ 	.word	0x000103e0


	//   ....[93]....
        /*05b0*/ 	.word	0x00010420


	//   ....[94]....
        /*05b4*/ 	.word	0x00010440


	//   ....[95]....
        /*05b8*/ 	.word	0x00010460


	//   ....[96]....
        /*05bc*/ 	.word	0x00010490


	//   ....[97]....
        /*05c0*/ 	.word	0x000104b0


	//   ....[98]....
        /*05c4*/ 	.word	0x000105b0


	//   ....[99]....
        /*05c8*/ 	.word	0x00010700


	//   ....[100]....
        /*05cc*/ 	.word	0x00010d00


	//   ....[101]....
        /*05d0*/ 	.word	0x00010d50


	//   ....[102]....
        /*05d4*/ 	.word	0x00010d80


	//   ....[103]....
        /*05d8*/ 	.word	0x00010db0


	//   ....[104]....
        /*05dc*/ 	.word	0x00010dc0


	//   ....[105]....
        /*05e0*/ 	.word	0x00010df0


	//   ....[106]....
        /*05e4*/ 	.word	0x00010e20


	//   ....[107]....
        /*05e8*/ 	.word	0x00010e50


	//   ....[108]....
        /*05ec*/ 	.word	0x00010fd0


	//   ....[109]....
        /*05f0*/ 	.word	0x00011000


	//   ....[110]....
        /*05f4*/ 	.word	0x00011030


	//   ....[111]....
        /*05f8*/ 	.word	0x00011060


	//   ....[112]....
        /*05fc*/ 	.word	0x00011090


	//   ....[113]....
        /*0600*/ 	.word	0x000110c0


	//   ....[114]....
        /*0604*/ 	.word	0x00011180


	//   ....[115]....
        /*0608*/ 	.word	0x000111a0


	//   ....[116]....
        /*060c*/ 	.word	0x00011210


	//   ....[117]....
        /*0610*/ 	.word	0x000118b0


	//   ....[118]....
        /*0614*/ 	.word	0x00011f00


	//   ....[119]....
        /*0618*/ 	.word	0x00011ff0


	//   ....[120]....
        /*061c*/ 	.word	0x00012090


	//   ....[121]....
        /*0620*/ 	.word	0x000120f0


	//   ....[122]....
        /*0624*/ 	.word	0x000121e0


	//   ....[123]....
        /*0628*/ 	.word	0x00012250


	//   ....[124]....
        /*062c*/ 	.word	0x00012340


	//   ....[125]....
        /*0630*/ 	.word	0x000123b0


	//   ....[126]....
        /*0634*/ 	.word	0x00012490


	//   ....[127]....
        /*0638*/ 	.word	0x00012540


	//   ....[128]....
        /*063c*/ 	.word	0x000125b0


	//   ....[129]....
        /*0640*/ 	.word	0x00012610


	//   ....[130]....
        /*0644*/ 	.word	0x00012700


	//   ....[131]....
        /*0648*/ 	.word	0x00012760


	//   ....[132]....
        /*064c*/ 	.word	0x00012860


	//   ....[133]....
        /*0650*/ 	.word	0x000128c0


	//   ....[134]....
        /*0654*/ 	.word	0x000129a0


	//   ....[135]....
        /*0658*/ 	.word	0x00012ae0


	//   ....[136]....
        /*065c*/ 	.word	0x00012bd0


	//   ....[137]....
        /*0660*/ 	.word	0x00012e60


	//   ....[138]....
        /*0664*/ 	.word	0x00012eb0


	//   ....[139]....
        /*0668*/ 	.word	0x00013080


	//   ....[140]....
        /*066c*/ 	.word	0x000130d0


	//   ....[141]....
        /*0670*/ 	.word	0x000132a0


	//   ....[142]....
        /*0674*/ 	.word	0x000132f0


	//   ....[143]....
        /*0678*/ 	.word	0x000133e0


	//   ....[144]....
        /*067c*/ 	.word	0x00013480


	//   ....[145]....
        /*0680*/ 	.word	0x000134e0


	//   ....[146]....
        /*0684*/ 	.word	0x00013590


	//   ....[147]....
        /*0688*/ 	.word	0x000135f0


	//   ....[148]....
        /*068c*/ 	.word	0x000136a0


	//   ....[149]....
        /*0690*/ 	.word	0x00013700


	//   ....[150]....
        /*0694*/ 	.word	0x000137b0


	//   ....[151]....
        /*0698*/ 	.word	0x000138a0


	//   ....[152]....
        /*069c*/ 	.word	0x00013970


	//   ....[153]....
        /*06a0*/ 	.word	0x00013a90


	//   ....[154]....
        /*06a4*/ 	.word	0x00013b90


	//   ....[155]....
        /*06a8*/ 	.word	0x00013cc0


	//   ....[156]....
        /*06ac*/ 	.word	0x00013da0


	//   ....[157]....
        /*06b0*/ 	.word	0x00013ea0


	//   ....[158]....
        /*06b4*/ 	.word	0x00013f80


	//   ....[159]....
        /*06b8*/ 	.word	0x00014010


	//   ....[160]....
        /*06bc*/ 	.word	0x000140b0


	//   ....[161]....
        /*06c0*/ 	.word	0x000141d0


	//   ....[162]....
        /*06c4*/ 	.word	0x00014240


	//   ....[163]....
        /*06c8*/ 	.word	0x000142b0


	//   ....[164]....
        /*06cc*/ 	.word	0x00014320


	//   ....[165]....
        /*06d0*/ 	.word	0x00014390


	//   ....[166]....
        /*06d4*/ 	.word	0x00014410


	//   ....[167]....
        /*06d8*/ 	.word	0x000144a0


	//   ....[168]....
        /*06dc*/ 	.word	0x00014530


	//   ....[169]....
        /*06e0*/ 	.word	0x000145a0


	//   ....[170]....
        /*06e4*/ 	.word	0x00014610


	//   ....[171]....
        /*06e8*/ 	.word	0x00014680


	//   ....[172]....
        /*06ec*/ 	.word	0x00014700


	//   ....[173]....
        /*06f0*/ 	.word	0x00014770


	//   ....[174]....
        /*06f4*/ 	.word	0x00014810


	//   ....[175]....
        /*06f8*/ 	.word	0x000148a0


	//   ....[176]....
        /*06fc*/ 	.word	0x000149c0


	//----- nvinfo : EIATTR_REG_RECONFIG
	.align		4
.L_550:
        /*0700*/ 	.byte	0x01, 0x54
	.zero		2


	//----- nvinfo : EIATTR_SYSCALL_OFFSETS
	.align		4
        /*0704*/ 	.byte	0x04, 0x46
        /*0706*/ 	.short	(.L_552 - .L_551)


	//   ....[0]....
.L_551:
        /*0708*/ 	.word	0x00003950


	//   ....[1]....
        /*070c*/ 	.word	0x0000d780


	//   ....[2]....
        /*0710*/ 	.word	0x0000d8d0


	//   ....[3]....
        /*0714*/ 	.word	0x0000d9c0


	//   ....[4]....
        /*0718*/ 	.word	0x0000e8d0


	//----- nvinfo : EIATTR_MBARRIER_INSTR_OFFSETS
	.align		4
.L_552:
        /*071c*/ 	.byte	0x04, 0x39
        /*071e*/ 	.short	(.L_554 - .L_553)


	//   ....[0]....
.L_553:
        /*0720*/ 	.word	0x00000180
        /*0724*/ 	.word	0x000000ff
        /*0728*/ 	.word	0x00028c00
        /*072c*/ 	.short	0x0100
        /*072e*/ 	.byte	0x08
	.zero		1


	//   ....[1]....
        /*0730*/ 	.word	0x00000190
        /*0734*/ 	.word	0x000000ff
        /*0738*/ 	.word	0x00028c20
        /*073c*/ 	.short	0x0100
        /*073e*/ 	.byte	0x08
	.zero		1


	//   ....[2]....
        /*0740*/ 	.word	0x00000240
        /*0744*/ 	.word	0x000000ff
        /*0748*/ 	.word	0x00028c30
        /*074c*/ 	.short	0x0100
        /*074e*/ 	.byte	0x06
	.zero		1


	//   ....[3]....
        /*0750*/ 	.word	0x00000250
        /*0754*/ 	.word	0x000000ff
        /*0758*/ 	.word	0x00028c40
        /*075c*/ 	.short	0x0100
        /*075e*/ 	.byte	0x06
	.zero		1


	//   ....[4]....
        /*0760*/ 	.word	0x00000260
        /*0764*/ 	.word	0x000000ff
        /*0768*/ 	.word	0x00028c38
        /*076c*/ 	.short	0x0100
        /*076e*/ 	.byte	0x06
	.zero		1


	//   ....[5]....
        /*0770*/ 	.word	0x00000270
        /*0774*/ 	.word	0x000000ff
        /*0778*/ 	.word	0x00028c48
        /*077c*/ 	.short	0x0100
        /*077e*/ 	.byte	0x06
	.zero		1


	//   ....[6]....
        /*0780*/ 	.word	0x000003a0
        /*0784*/ 	.word	0x000000ff
        /*0788*/ 	.word	0x00028c50
        /*078c*/ 	.short	0x0100
        /*078e*/ 	.byte	0x08
	.zero		1


	//   ....[7]....
        /*0790*/ 	.word	0x000003b0
        /*0794*/ 	.word	0x000000ff
        /*0798*/ 	.word	0x00028c60
        /*079c*/ 	.short	0x0100
        /*079e*/ 	.byte	0x08
	.zero		1


	//   ....[8]....
        /*07a0*/ 	.word	0x000003c0
        /*07a4*/ 	.word	0x000000ff
        /*07a8*/ 	.word	0x00028c58
        /*07ac*/ 	.short	0x0100
        /*07ae*/ 	.byte	0x08
	.zero		1


	//   ....[9]....
        /*07b0*/ 	.word	0x000003d0
        /*07b4*/ 	.word	0x000000ff
        /*07b8*/ 	.word	0x00028c68
        /*07bc*/ 	.short	0x0100
        /*07be*/ 	.byte	0x08
	.zero		1


	//   ....[10]....
        /*07c0*/ 	.word	0x000004c0
        /*07c4*/ 	.word	0x000000ff
        /*07c8*/ 	.word	0x00028c70
        /*07cc*/ 	.short	0x0100
        /*07ce*/ 	.byte	0x06
	.zero		1


	//   ....[11]....
        /*07d0*/ 	.word	0x000004d0
        /*07d4*/ 	.word	0x000000ff
        /*07d8*/ 	.word	0x00028c80
        /*07dc*/ 	.short	0x0100
        /*07de*/ 	.byte	0x06
	.zero		1


	//   ....[12]....
        /*07e0*/ 	.word	0x000004e0
        /*07e4*/ 	.word	0x000000ff
        /*07e8*/ 	.word	0x00028c78
        /*07ec*/ 	.short	0x0100
        /*07ee*/ 	.byte	0x06
	.zero		1


	//   ....[13]....
        /*07f0*/ 	.word	0x000004f0
        /*07f4*/ 	.word	0x000000ff
        /*07f8*/ 	.word	0x00028c88
        /*07fc*/ 	.short	0x0100
        /*07fe*/ 	.byte	0x06
	.zero		1


	//   ....[14]....
        /*0800*/ 	.word	0x00000620
        /*0804*/ 	.word	0x000000ff
        /*0808*/ 	.word	0x00028c90
        /*080c*/ 	.short	0x0100
        /*080e*/ 	.byte	0x08
	.zero		1


	//   ....[15]....
        /*0810*/ 	.word	0x00000630
        /*0814*/ 	.word	0x000000ff
        /*0818*/ 	.word	0x00028ca0
        /*081c*/ 	.short	0x0100
        /*081e*/ 	.byte	0x08
	.zero		1


	//   ....[16]....
        /*0820*/ 	.word	0x00000640
        /*0824*/ 	.word	0x000000ff
        /*0828*/ 	.word	0x00028c98
        /*082c*/ 	.short	0x0100
        /*082e*/ 	.byte	0x08
	.zero		1


	//   ....[17]....
        /*0830*/ 	.word	0x00000650
        /*0834*/ 	.word	0x000000ff
        /*0838*/ 	.word	0x00028ca8
        /*083c*/ 	.short	0x0100
        /*083e*/ 	.byte	0x08
	.zero		1


	//   ....[18]....
        /*0840*/ 	.word	0x00000790
        /*0844*/ 	.word	0x000000ff
        /*0848*/ 	.word	0x00028cb0
        /*084c*/ 	.short	0x0100
        /*084e*/ 	.byte	0x08
	.zero		1


	//   ....[19]....
        /*0850*/ 	.word	0x000007a0
        /*0854*/ 	.word	0x000000ff
        /*0858*/ 	.word	0x00028cc0
        /*085c*/ 	.short	0x0100
        /*085e*/ 	.byte	0x08
	.zero		1


	//   ....[20]....
        /*0860*/ 	.word	0x000007b0
        /*0864*/ 	.word	0x000000ff
        /*0868*/ 	.word	0x00028cb8
        /*086c*/ 	.short	0x0100
        /*086e*/ 	.byte	0x08
	.zero		1


	//   ....[21]....
        /*0870*/ 	.word	0x000007c0
        /*0874*/ 	.word	0x000000ff
        /*0878*/ 	.word	0x00028cc8
        /*087c*/ 	.short	0x0100
        /*087e*/ 	.byte	0x08
	.zero		1


	//   ....[22]....
        /*0880*/ 	.word	0x00001af0
        /*0884*/ 	.word	0x000000ff
        /*0888*/ 	.word	0x00028c50
        /*088c*/ 	.short	0x010a
        /*088e*/ 	.byte	0x15
	.zero		1


	//   ....[23]....
        /*0890*/ 	.word	0x00001da0
        /*0894*/ 	.word	0x000000ff
        /*0898*/ 	.word	0x00000000
        /*089c*/ 	.short	0x0101
        /*089e*/ 	.byte	0x06
	.zero		1


	//   ....[24]....
        /*08a0*/ 	.word	0x000026f0
        /*08a4*/ 	.word	0x000000ff
        /*08a8*/ 	.word	0x00028c50
        /*08ac*/ 	.short	0x010a
        /*08ae*/ 	.byte	0x15
	.zero		1


	//   ....[25]....
        /*08b0*/ 	.word	0x00002730
        /*08b4*/ 	.word	0x000000ff
        /*08b8*/ 	.word	0x00028c50
        /*08bc*/ 	.short	0x010a
        /*08be*/ 	.byte	0x15
	.zero		1


	//   ....[26]....
        /*08c0*/ 	.word	0x00002910
        /*08c4*/ 	.word	0x000000ff
        /*08c8*/ 	.word	0x00000000
        /*08cc*/ 	.short	0x0101
        /*08ce*/ 	.byte	0x06
	.zero		1


	//   ....[27]....
        /*08d0*/ 	.word	0x000039d0
        /*08d4*/ 	.word	0x000000ff
        /*08d8*/ 	.word	0x00028c00
        /*08dc*/ 	.short	0x010a
        /*08de*/ 	.byte	0x29
	.zero		1


	//   ....[28]....
        /*08e0*/ 	.word	0x00003a50
        /*08e4*/ 	.word	0x00000007
        /*08e8*/ 	.word	0x00028c30
        /*08ec*/ 	.short	0x010a
        /*08ee*/ 	.byte	0x3f
	.zero		1


	//   ....[29]....
        /*08f0*/ 	.word	0x00003a90
        /*08f4*/ 	.word	0x00000007
        /*08f8*/ 	.word	0x00028c30
        /*08fc*/ 	.short	0x010a
        /*08fe*/ 	.byte	0x3f
	.zero		1


	//   ....[30]....
        /*0900*/ 	.word	0x00003ec0
        /*0904*/ 	.word	0x000000ff
        /*0908*/ 	.word	0x00000000
        /*090c*/ 	.short	0x0101
        /*090e*/ 	.byte	0x06
	.zero		1


	//   ....[31]....
        /*0910*/ 	.word	0x00004cc0
        /*0914*/ 	.word	0x00000007
        /*0918*/ 	.word	0x00028c50
        /*091c*/ 	.short	0x010a
        /*091e*/ 	.byte	0x3f
	.zero		1


	//   ....[32]....
        /*0920*/ 	.word	0x00004d00
        /*0924*/ 	.word	0x00000007
        /*0928*/ 	.word	0x00028c50
        /*092c*/ 	.short	0x010a
        /*092e*/ 	.byte	0x3f
	.zero		1


	//   ....[33]....
        /*0930*/ 	.word	0x00005000
        /*0934*/ 	.word	0x000000ff
        /*0938*/ 	.word	0x00000000
        /*093c*/ 	.short	0x0101
        /*093e*/ 	.byte	0x06
	.zero		1


	//   ....[34]....
        /*0940*/ 	.word	0x00005160
        /*0944*/ 	.word	0x000000ff
        /*0948*/ 	.word	0x00028c30
        /*094c*/ 	.short	0x010a
        /*094e*/ 	.byte	0x17
	.zero		1


	//   ....[35]....
        /*0950*/ 	.word	0x000051a0
        /*0954*/ 	.word	0x000000ff
        /*0958*/ 	.word	0x00028c30
        /*095c*/ 	.short	0x010a
        /*095e*/ 	.byte	0x17
	.zero		1


	//   ....[36]....
        /*0960*/ 	.word	0x00005450
        /*0964*/ 	.word	0x000000ff
        /*0968*/ 	.word	0x00000000
        /*096c*/ 	.short	0x0101
        /*096e*/ 	.byte	0x06
	.zero		1


	//   ....[37]....
        /*0970*/ 	.word	0x00006bc0
        /*0974*/ 	.word	0x000000ff
        /*0978*/ 	.word	0x00028c50
        /*097c*/ 	.short	0x010a
        /*097e*/ 	.byte	0x17
	.zero		1


	//   ....[38]....
        /*0980*/ 	.word	0x00006c00
        /*0984*/ 	.word	0x000000ff
        /*0988*/ 	.word	0x00028c50
        /*098c*/ 	.short	0x010a
        /*098e*/ 	.byte	0x17
	.zero		1


	//   ....[39]....
        /*0990*/ 	.word	0x00006ec0
        /*0994*/ 	.word	0x000000ff
        /*0998*/ 	.word	0x00000000
        /*099c*/ 	.short	0x0101
        /*099e*/ 	.byte	0x17
	.zero		1


	//   ....[40]....
        /*09a0*/ 	.word	0x00006fe0
        /*09a4*/ 	.word	0x000000ff
        /*09a8*/ 	.word	0x00028c30
        /*09ac*/ 	.short	0x010a
        /*09ae*/ 	.byte	0x16
	.zero		1


	//   ....[41]....
        /*09b0*/ 	.word	0x00007020
        /*09b4*/ 	.word	0x000000ff
        /*09b8*/ 	.word	0x00028c30
        /*09bc*/ 	.short	0x010a
        /*09be*/ 	.byte	0x16
	.zero		1


	//   ....[42]....
        /*09c0*/ 	.word	0x00007220
        /*09c4*/ 	.word	0x000000ff
        /*09c8*/ 	.word	0x00000000
        /*09cc*/ 	.short	0x0101
        /*09ce*/ 	.byte	0x06
	.zero		1


	//   ....[43]....
        /*09d0*/ 	.word	0x000084d0
        /*09d4*/ 	.word	0x000000ff
        /*09d8*/ 	.word	0x00028c50
        /*09dc*/ 	.short	0x010a
        /*09de*/ 	.byte	0x16
	.zero		1


	//   ....[44]....
        /*09e0*/ 	.word	0x00008510
        /*09e4*/ 	.word	0x000000ff
        /*09e8*/ 	.word	0x00028c50
        /*09ec*/ 	.short	0x010a
        /*09ee*/ 	.byte	0x16
	.zero		1


	//   ....[45]....
        /*09f0*/ 	.word	0x000087c0
        /*09f4*/ 	.word	0x000000ff
        /*09f8*/ 	.word	0x00000000
        /*09fc*/ 	.short	0x0101
        /*09fe*/ 	.byte	0x16
	.zero		1


	//   ....[46]....
        /*0a00*/ 	.word	0x0000af20
        /*0a04*/ 	.word	0x000000ff
        /*0a08*/ 	.word	0x00000000
        /*0a0c*/ 	.short	0x0101
        /*0a0e*/ 	.byte	0x04
	.zero		1


	//   ....[47]....
        /*0a10*/ 	.word	0x0000e0e0
        /*0a14*/ 	.word	0x0000001b
        /*0a18*/ 	.word	0x00028c40
        /*0a1c*/ 	.short	0x010a
        /*0a1e*/ 	.byte	0x3f
	.zero		1


	//   ....[48]....
        /*0a20*/ 	.word	0x0000e5b0
        /*0a24*/ 	.word	0x0000001b
        /*0a28*/ 	.word	0x00028c30
        /*0a2c*/ 	.short	0x0107
        /*0a2e*/ 	.byte	0x3f
	.zero		1


	//   ....[49]....
        /*0a30*/ 	.word	0x0000e690
        /*0a34*/ 	.word	0x0000001b
        /*0a38*/ 	.word	0x00028c30
        /*0a3c*/ 	.short	0x0101
        /*0a3e*/ 	.byte	0x3f
	.zero		1


	//   ....[50]....
        /*0a40*/ 	.word	0x0000eee0
        /*0a44*/ 	.word	0x00000017
        /*0a48*/ 	.word	0x00028c00
        /*0a4c*/ 	.short	0x0107
        /*0a4e*/ 	.byte	0x3f
	.zero		1


	//   ....[51]....
        /*0a50*/ 	.word	0x0000efd0
        /*0a54*/ 	.word	0x00000017
        /*0a58*/ 	.word	0x00028c00
        /*0a5c*/ 	.short	0x0101
        /*0a5e*/ 	.byte	0x3f
	.zero		1


	//   ....[52]....
        /*0a60*/ 	.word	0x0000eff0
        /*0a64*/ 	.word	0x00000017
        /*0a68*/ 	.word	0x00028c20
        /*0a6c*/ 	.short	0x010a
        /*0a6e*/ 	.byte	0x3f
	.zero		1


	//   ....[53]....
        /*0a70*/ 	.word	0x0000f080
        /*0a74*/ 	.word	0x0000001b
        /*0a78*/ 	.word	0x00028c60
        /*0a7c*/ 	.short	0x010a
        /*0a7e*/ 	.byte	0x3f
	.zero		1


	//   ....[54]....
        /*0a80*/ 	.word	0x0000f9b0
        /*0a84*/ 	.word	0x0000001b
        /*0a88*/ 	.word	0x00028c50
        /*0a8c*/ 	.short	0x0107
        /*0a8e*/ 	.byte	0x3f
	.zero		1


	//   ....[55]....
        /*0a90*/ 	.word	0x0000fa80
        /*0a94*/ 	.word	0x0000001b
        /*0a98*/ 	.word	0x00028c50
        /*0a9c*/ 	.short	0x0101
        /*0a9e*/ 	.byte	0x3f
	.zero		1


	//   ....[56]....
        /*0aa0*/ 	.word	0x0000fe00
        /*0aa4*/ 	.word	0x00000006
        /*0aa8*/ 	.word	0x00028c40
        /*0aac*/ 	.short	0x010a
        /*0aae*/ 	.byte	0x3f
	.zero		1


	//   ....[57]....
        /*0ab0*/ 	.word	0x00010140
        /*0ab4*/ 	.word	0x00000006
        /*0ab8*/ 	.word	0x00028c30
        /*0abc*/ 	.short	0x0107
        /*0abe*/ 	.byte	0x3f
	.zero		1


	//   ....[58]....
        /*0ac0*/ 	.word	0x00010200
        /*0ac4*/ 	.word	0x00000006
        /*0ac8*/ 	.word	0x00028c30
        /*0acc*/ 	.short	0x0101
        /*0ace*/ 	.byte	0x3f
	.zero		1


	//   ....[59]....
        /*0ad0*/ 	.word	0x00010230
        /*0ad4*/ 	.word	0x00000006
        /*0ad8*/ 	.word	0x00028c60
        /*0adc*/ 	.short	0x010a
        /*0ade*/ 	.byte	0x3f
	.zero		1


	//   ....[60]....
        /*0ae0*/ 	.word	0x00010900
        /*0ae4*/ 	.word	0x00000006
        /*0ae8*/ 	.word	0x00028c50
        /*0aec*/ 	.short	0x0107
        /*0aee*/ 	.byte	0x3f
	.zero		1


	//   ....[61]....
        /*0af0*/ 	.word	0x000109c0
        /*0af4*/ 	.word	0x00000006
        /*0af8*/ 	.word	0x00028c50
        /*0afc*/ 	.short	0x0101
        /*0afe*/ 	.byte	0x3f
	.zero		1


	//   ....[62]....
        /*0b00*/ 	.word	0x00011830
        /*0b04*/ 	.word	0x00000005
        /*0b08*/ 	.word	0x00028c20
        /*0b0c*/ 	.short	0x010a
        /*0b0e*/ 	.byte	0x3f
	.zero		1


	//   ....[63]....
        /*0b10*/ 	.word	0x000119b0
        /*0b14*/ 	.word	0x00000003
        /*0b18*/ 	.word	0x00028c40
        /*0b1c*/ 	.short	0x010a
        /*0b1e*/ 	.byte	0x3f
	.zero		1


	//   ....[64]....
        /*0b20*/ 	.word	0x00011a50
        /*0b24*/ 	.word	0x00000005
        /*0b28*/ 	.word	0x00028c40
        /*0b2c*/ 	.short	0x010a
        /*0b2e*/ 	.byte	0x3f
	.zero		1


	//   ....[65]....
        /*0b30*/ 	.word	0x00011a90
        /*0b34*/ 	.word	0x00000003
        /*0b38*/ 	.word	0x00028c60
        /*0b3c*/ 	.short	0x010a
        /*0b3e*/ 	.byte	0x3f
	.zero		1


	//   ....[66]....
        /*0b40*/ 	.word	0x00011ad0
        /*0b44*/ 	.word	0x00000005
        /*0b48*/ 	.word	0x00028c60
        /*0b4c*/ 	.short	0x010a
        /*0b4e*/ 	.byte	0x3f
	.zero		1


	//   ....[67]....
        /*0b50*/ 	.word	0x00011b40
        /*0b54*/ 	.word	0x00000004
        /*0b58*/ 	.word	0x00028c50
        /*0b5c*/ 	.short	0x010a
        /*0b5e*/ 	.byte	0x3f
	.zero		1


	//   ....[68]....
        /*0b60*/ 	.word	0x00011ba0
        /*0b64*/ 	.word	0x00000004
        /*0b68*/ 	.word	0x00028c50
        /*0b6c*/ 	.short	0x010a
        /*0b6e*/ 	.byte	0x3f
	.zero		1


	//   ....[69]....
        /*0b70*/ 	.word	0x00011c00
        /*0b74*/ 	.word	0x00000003
        /*0b78*/ 	.word	0x00028c00
        /*0b7c*/ 	.short	0x010a
        /*0b7e*/ 	.byte	0x3f
	.zero		1


	//   ....[70]....
        /*0b80*/ 	.word	0x00011c50
        /*0b84*/ 	.word	0x00000007
        /*0b88*/ 	.word	0x00028c30
        /*0b8c*/ 	.short	0x010a
        /*0b8e*/ 	.byte	0x3f
	.zero		1


	//   ....[71]....
        /*0b90*/ 	.word	0x00011ca0
        /*0b94*/ 	.word	0x00000007
        /*0b98*/ 	.word	0x00028c50
        /*0b9c*/ 	.short	0x010a
        /*0b9e*/ 	.byte	0x3f
	.zero		1


	//   ....[72]....
        /*0ba0*/ 	.word	0x00011d00
        /*0ba4*/ 	.word	0x00000006
        /*0ba8*/ 	.word	0x00028c30
        /*0bac*/ 	.short	0x010a
        /*0bae*/ 	.byte	0x3f
	.zero		1


	//   ....[73]....
        /*0bb0*/ 	.word	0x00011d60
        /*0bb4*/ 	.word	0x00000008
        /*0bb8*/ 	.word	0x00028c50
        /*0bbc*/ 	.short	0x010a
        /*0bbe*/ 	.byte	0x3f
	.zero		1


	//   ....[74]....
        /*0bc0*/ 	.word	0x00011dc0
        /*0bc4*/ 	.word	0x00000006
        /*0bc8*/ 	.word	0x00028c30
        /*0bcc*/ 	.short	0x010a
        /*0bce*/ 	.byte	0x3f
	.zero		1


	//   ....[75]....
        /*0bd0*/ 	.word	0x00011e20
        /*0bd4*/ 	.word	0x00000008
        /*0bd8*/ 	.word	0x00028c50
        /*0bdc*/ 	.short	0x010a
        /*0bde*/ 	.byte	0x3f
	.zero		1


	//   ....[76]....
        /*0be0*/ 	.word	0x00011f40
        /*0be4*/ 	.word	0x0000001b
        /*0be8*/ 	.word	0x00028c40
        /*0bec*/ 	.short	0x010a
        /*0bee*/ 	.byte	0x3f
	.zero		1


	//   ....[77]....
        /*0bf0*/ 	.word	0x000129e0
        /*0bf4*/ 	.word	0x00000017
        /*0bf8*/ 	.word	0x00028c20
        /*0bfc*/ 	.short	0x010a
        /*0bfe*/ 	.byte	0x3f
	.zero		1


	//   ....[78]....
        /*0c00*/ 	.word	0x00012a30
        /*0c04*/ 	.word	0x0000001b
        /*0c08*/ 	.word	0x00028c60
        /*0c0c*/ 	.short	0x010a
        /*0c0e*/ 	.byte	0x3f
	.zero		1


	//   ....[79]....
        /*0c10*/ 	.word	0x00013330
        /*0c14*/ 	.word	0x00000006
        /*0c18*/ 	.word	0x00028c40
        /*0c1c*/ 	.short	0x010a
        /*0c1e*/ 	.byte	0x3f
	.zero		1


	//   ....[80]....
        /*0c20*/ 	.word	0x000137f0
        /*0c24*/ 	.word	0x00000006
        /*0c28*/ 	.word	0x00028c60
        /*0c2c*/ 	.short	0x010a
        /*0c2e*/ 	.byte	0x3f
	.zero		1


	//   ....[81]....
        /*0c30*/ 	.word	0x000148e0
        /*0c34*/ 	.word	0x00000005
        /*0c38*/ 	.word	0x00028c20
        /*0c3c*/ 	.short	0x010a
        /*0c3e*/ 	.byte	0x3f
	.zero		1


	//   ....[82]....
        /*0c40*/ 	.word	0x00014a80
        /*0c44*/ 	.word	0x00000003
        /*0c48*/ 	.word	0x00028c40
        /*0c4c*/ 	.short	0x010a
        /*0c4e*/ 	.byte	0x3f
	.zero		1


	//   ....[83]....
        /*0c50*/ 	.word	0x00014ad0
        /*0c54*/ 	.word	0x00000005
        /*0c58*/ 	.word	0x00028c40
        /*0c5c*/ 	.short	0x010a
        /*0c5e*/ 	.byte	0x3f
	.zero		1


	//   ....[84]....
        /*0c60*/ 	.word	0x00014b20
        /*0c64*/ 	.word	0x00000003
        /*0c68*/ 	.word	0x00028c60
        /*0c6c*/ 	.short	0x010a
        /*0c6e*/ 	.byte	0x3f
	.zero		1


	//----- nvinfo : EIATTR_NUM_MBARRIERS
	.align		4
.L_554:
        /*0c70*/ 	.byte	0x03, 0x38
        /*0c72*/ 	.short	0x0016


	//----- nvinfo : EIATTR_EXIT_INSTR_OFFSETS
	.align		4
        /*0c74*/ 	.byte	0x04, 0x1c
        /*0c76*/ 	.short	(.L_556 - .L_555)


	//   ....[0]....
.L_555:
        /*0c78*/ 	.word	0x00000970


	//   ....[1]....
        /*0c7c*/ 	.word	0x0000c230


	//   ....[2]....
        /*0c80*/ 	.word	0x00011b20


	//----- nvinfo : EIATTR_MAX_THREADS
	.align		4
.L_556:
        /*0c84*/ 	.byte	0x04, 0x05
        /*0c86*/ 	.short	(.L_558 - .L_557)
.L_557:
        /*0c88*/ 	.word	0x00000180
        /*0c8c*/ 	.word	0x00000001
        /*0c90*/ 	.word	0x00000001


	//----- nvinfo : EIATTR_CRS_STACK_SIZE
	.align		4
.L_558:
        /*0c94*/ 	.byte	0x04, 0x1e
        /*0c96*/ 	.short	(.L_560 - .L_559)
.L_559:
        /*0c98*/ 	.word	0x00000000


	//----- nvinfo : EIATTR_CBANK_PARAM_SIZE
	.align		4
.L_560:
        /*0c9c*/ 	.byte	0x03, 0x19
        /*0c9e*/ 	.short	0x0af0


	//----- nvinfo : EIATTR_PARAM_CBANK
	.align		4
        /*0ca0*/ 	.byte	0x04, 0x0a
        /*0ca2*/ 	.short	(.L_562 - .L_561)
	.align		4
.L_561:
        /*0ca4*/ 	.word	index@(.nv.constant0._ZN7cutlass13device_kernelIN5flash11enable_sm90INS1_16FlashAttnFwdSm90INS1_25CollectiveMainloopFwdSm90ILi2EN4cute5tupleIJNS5_1CILi1EEES8_S8_EEENS6_IJNS7_ILi64EEESA_SA_EEELi512ENS_6half_tEfNS_4arch4Sm90ELb1ELb0ELb0ELb1ELb1ELb0ELb0ELb0ELb0ELb1ELb0ELb0EEENS1_21CollectiveEpilogueFwdINS6_IJSA_NS7_ILi512EEESA_EEES9_SC_SE_Li256ELb1ELb1ELb0ELb0EEENS1_36VarlenDynamicPersistentTileSchedulerILi64ELi64ELi256ELi128ELb0ELb1ELb1ELb1ELb1ELb1EEEEEEEEEvNT_6ParamsE)
        /*0ca8*/ 	.short	0x0210
        /*0caa*/ 	.short	0x0af0


	//----- nvinfo : EIATTR_SW_WAR
	.align		4
.L_562:
        /*0cac*/ 	.byte	0x04, 0x36
        /*0cae*/ 	.short	(.L_564 - .L_563)
.L_563:
        /*0cb0*/ 	.word	0x00000008
.L_564:


//--------------------- .nv.info._ZN7cutlass13device_kernelIN5flash11enable_sm90INS1_16FlashAttnFwdSm90INS1_25CollectiveMainloopFwdSm90ILi2EN4cute5tupleIJNS5_1CILi1EEES8_S8_EEENS6_IJNS7_ILi64EEESA_SA_EEELi512ENS_6half_tEfNS_4arch4Sm90ELb1ELb0ELb0ELb1ELb1ELb1ELb0ELb0ELb0ELb1ELb0ELb0EEENS1_21CollectiveEpilogueFwdINS6_IJSA_NS7_ILi512EEESA_EEES9_SC_SE_Li256ELb1ELb1ELb0ELb0EEENS1_36VarlenDynamicPersistentTileSchedulerILi64ELi64ELi256ELi128ELb0ELb1ELb1ELb1ELb1ELb1EEEEEEEEEvNT_6ParamsE --------------------------
	.section	.nv.info._ZN7cutlass13device_kernelIN5flash11enable_sm90INS1_16FlashAttnFwdSm90INS1_25CollectiveMainloopFwdSm90ILi2EN4cute5tupleIJNS5_1CILi1EEES8_S8_EEENS6_IJNS7_ILi64EEESA_SA_EEELi512ENS_6half_tEfNS_4arch4Sm90ELb1ELb0ELb0ELb1ELb1ELb1ELb0ELb0ELb0ELb1ELb0ELb0EEENS1_21CollectiveEpilogueFwdINS6_IJSA_NS7_ILi512EEESA_EEES9_SC_SE_Li256ELb1ELb1ELb0ELb0EEENS1_36VarlenDynamicPersistentTileSchedulerILi64ELi64ELi256ELi128ELb0ELb1ELb1ELb1ELb1ELb1EEEEEEEEEvNT_6ParamsE,"",@"SHT_CUDA_INFO"
	.sectionflags	@""
	.align	4


	//----- nvinfo : EIATTR_CUDA_API_VERSION
	.align		4
        /*0000*/ 	.byte	0x04, 0x37
        /*0002*/ 	.short	(.L_566 - .L_565)
.L_565:
        /*0004*/ 	.word	0x00000082


	//----- nvinfo : EIATTR_KPARAM_INFO
	.align		4
.L_566:
        /*0008*/ 	.byte	0x04, 0x17
        /*000a*/ 	.short	(.L_568 - .L_567)
.L_567:
        /*000c*/ 	.word	0x00000000
        /*0010*/ 	.short	0x0000
        /*0012*/ 	.short	0x0070
        /*0014*/ 	.byte	0x00, 0xf0, 0x01, 0x2a


	//----- nvinfo : EIATTR_SPARSE_MMA_MASK
	.align		4
.L_568:
        /*0018*/ 	.byte	0x03, 0x50
        /*001a*/ 	.short	0x0000


	//----- nvinfo : EIATTR_MAXREG_COUNT
	.align		4
        /*001c*/ 	.byte	0x03, 0x1b
        /*001e*/ 	.short	0x00a8


	//----- nvinfo : EIATTR_NUM_BARRIERS
	.align		4
        /*0020*/ 	.byte	0x02, 0x4c
        /*0022*/ 	.byte	0x10
	.zero		1


	//----- nvinfo : EIATTR_EXTERNS
	.align		4
        /*0024*/ 	.byte	0x04, 0x0f
        /*0026*/ 	.short	(.L_570 - .L_569)


	//   ....[0]....
	.align		4
.L_569:
        /*0028*/ 	.word	index@(__assertfail)


	//----- nvinfo : EIATTR_ANNOTATIONS
	.align		4
.L_570:
        /*002c*/ 	.byte	0x04, 0x55
        /*002e*/ 	.short	(.L_572 - .L_571)


	//   ....[0]....
.L_571:
        /* <DEDUP_REMOVED lines=50> */


	//----- nvinfo : EIATTR_MERCURY_ISA_VERSION
	.align		4
.L_572:
        /*0340*/ 	.byte	0x03, 0x5f
        /*0342*/ 	.short	0x0101


	//----- nvinfo : EIATTR_UNUSED_LOAD_BYTE_OFFSET
	.align		4
        /*0344*/ 	.byte	0x04, 0x44
        /*0346*/ 	.short	(.L_574 - .L_573)


	//   ....[0]....
.L_573:
        /*0348*/ 	.word	0x00000a10
        /*034c*/ 	.word	0x0000fff0


	//   ....[1]....
        /*0350*/ 	.word	0x0000fe10
        /*0354*/ 	.word	0x0000fff0


	//----- nvinfo : EIATTR_INT_WARP_WIDE_INSTR_OFFSETS
	.align		4
.L_574:
        /*0358*/ 	.byte	0x04, 0x31
        /*035a*/ 	.short	(.L_576 - .L_575)


	//   ....[0]....
.L_575:
        /*035c*/ 	.word	0x00000130


	//   ....[1]....
        /*0360*/ 	.word	0x00000160


	//   ....[2]....
        /*0364*/ 	.word	0x00000230


	//   ....[3]....
        /*0368*/ 	.word	0x00015fd0


	//   ....[4]....
        /*036c*/ 	.word	0x00016060


	//   ....[5]....
        /*0370*/ 	.word	0x000195e0


	//   ....[6]....
        /*0374*/ 	.word	0x00019670


	//----- nvinfo : EIATTR_COOP_GROUP_MASK_REGIDS
	.align		4
.L_576:
        /*0378*/ 	.byte	0x04, 0x29
        /*037a*/ 	.short	(.L_578 - .L_577)


	//   ....[0]....
.L_577:
        /*037c*/ 	.word	0xffffffff


	//   ....[1]....
        /*0380*/ 	.word	0xffffffff


	//   ....[2]....
        /*0384*/ 	.word	0xffffffff


	//   ....[3]....
        /*0388*/ 	.word	0xffffffff


	//   ....[4]....
        /*038c*/ 	.word	0xffffffff


	//   ....[5]....
        /*0390*/ 	.word	0xffffffff


	//   ....[6]....
        /*0394*/ 	.word	0xffffffff


	//   ....[7]....
        /*0398*/ 	.word	0xffffffff


	//   ....[8]....
        /*039c*/ 	.word	0xffffffff


	//   ....[9]....
        /*03a0*/ 	.word	0xffffffff


	//   ....[10]....
        /*03a4*/ 	.word	0xffffffff


	//   ....[11]....
        /*03a8*/ 	.word	0xffffffff


	//   ....[12]....
        /*03ac*/ 	.word	0xffffffff


	//   ....[13]....
        /*03b0*/ 	.word	0xffffffff


	//   ....[14]....
        /*03b4*/ 	.word	0xffffffff


	//   ....[15]....
        /*03b8*/ 	.word	0xffffffff


	//   ....[16]....
        /*03bc*/ 	.word	0xffffffff


	//   ....[17]....
        /*03c0*/ 	.word	0xffffffff


	//   ....[18]....
        /*03c4*/ 	.word	0xffffffff


	//   ....[19]....
        /*03c8*/ 	.word	0xffffffff


	//   ....[20]....
        /*03cc*/ 	.word	0xffffffff


	//   ....[21]....
        /*03d0*/ 	.word	0xffffffff


	//   ....[22]....
        /*03d4*/ 	.word	0xffffffff


	//   ....[23]....
        /*03d8*/ 	.word	0xffffffff


	//   ....[24]....
        /*03dc*/ 	.word	0xffffffff


	//   ....[25]....
        /*03e0*/ 	.word	0xffffffff


	//   ....[26]....
        /*03e4*/ 	.word	0xffffffff


	//   ....[27]....
        /*03e8*/ 	.word	0xffffffff


	//   ....[28]....
        /*03ec*/ 	.word	0xffffffff


	//   ....[29]....
        /*03f0*/ 	.word	0xffffffff


	//   ....[30]....
        /*03f4*/ 	.word	0xffffffff


	//   ....[31]....
        /*03f8*/ 	.word	0xffffffff


	//   ....[32]....
        /*03fc*/ 	.word	0xffffffff


	//   ....[33]....
        /*0400*/ 	.word	0xffffffff


	//   ....[34]....
        /*0404*/ 	.word	0xffffffff


	//   ....[35]....
        /*0408*/ 	.word	0xffffffff


	//   ....[36]....
        /*040c*/ 	.word	0xffffffff


	//   ....[37]....
        /*0410*/ 	.word	0xffffffff


	//   ....[38]....
        /*0414*/ 	.word	0xffffffff


	//   ....[39]....
        /*0418*/ 	.word	0xffffffff


	//   ....[40]....
        /*041c*/ 	.word	0xffffffff


	//   ....[41]....
        /*0420*/ 	.word	0xffffffff


	//   ....[42]....
        /*0424*/ 	.word	0xffffffff


	//   ....[43]....
        /*0428*/ 	.word	0xffffffff


	//   ....[44]....
        /*042c*/ 	.word	0xffffffff


	//   ....[45]....
        /*0430*/ 	.word	0xffffffff


	//   ....[46]....
        /*0434*/ 	.word	0xffffffff


	//   ....[47]....
        /*0438*/ 	.word	0xffffffff


	//   ....[48]....
        /*043c*/ 	.word	0xffffffff


	//   ....[49]....
        /*0440*/ 	.word	0xffffffff


	//   ....[50]....
        /*0444*/ 	.word	0xffffffff


	//   ....[51]....
        /*0448*/ 	.word	0xffffffff


	//   ....[52]....
        /*044c*/ 	.word	0xffffffff


	//   ....[53]....
        /*0450*/ 	.word	0xffffffff


	//   ....[54]....
        /*0454*/ 	.word	0xffffffff


	//   ....[55]....
        /*0458*/ 	.word	0xffffffff


	//   ....[56]....
        /*045c*/ 	.word	0xffffffff


	//   ....[57]....
        /*0460*/ 	.word	0xffffffff


	//   ....[58]....
        /*0464*/ 	.word	0xffffffff


	//   ....[59]....
        /*0468*/ 	.word	0xffffffff


	//   ....[60]....
        /*046c*/ 	.word	0xffffffff


	//   ....[61]....
        /*0470*/ 	.word	0xffffffff


	//   ....[62]....
        /*0474*/ 	.word	0xffffffff


	//   ....[63]....
        /*0478*/ 	.word	0xffffffff


	//   ....[64]....
        /*047c*/ 	.word	0xffffffff


	//   ....[65]....
        /*0480*/ 	.word	0xffffffff


	//   ....[66]....
        /*0484*/ 	.word	0xffffffff


	//   ....[67]....
        /*0488*/ 	.word	0xffffffff


	//   ....[68]....
        /*048c*/ 	.word	0xffffffff


	//   ....[69]....
        /*0490*/ 	.word	0xffffffff


	//   ....[70]....
        /*0494*/ 	.word	0xffffffff


	//   ....[71]....
        /*0498*/ 	.word	0xffffffff


	//   ....[72]....
        /*049c*/ 	.word	0xffffffff


	//   ....[73]....
        /*04a0*/ 	.word	0xffffffff


	//   ....[74]....
        /*04a4*/ 	.word	0xffffffff


	//   ....[75]....
        /*04a8*/ 	.word	0xffffffff


	//   ....[76]....
        /*04ac*/ 	.word	0xffffffff


	//   ....[77]....
        /*04b0*/ 	.word	0xffffffff


	//   ....[78]....
        /*04b4*/ 	.word	0xffffffff


	//   ....[79]....
        /*04b8*/ 	.word	0xffffffff


	//   ....[80]....
        /*04bc*/ 	.word	0xffffffff


	//   ....[81]....
        /*04c0*/ 	.word	0xffffffff


	//   ....[82]....
        /*04c4*/ 	.word	0xffffffff


	//   ....[83]....
        /*04c8*/ 	.word	0xffffffff


	//   ....[84]....
        /*04cc*/ 	.word	0xffffffff


	//   ....[85]....
        /*04d0*/ 	.word	0xffffffff


	//   ....[86]....
        /*04d4*/ 	.word	0xffffffff


	//   ....[87]....
        /*04d8*/ 	.word	0xffffffff


	//   ....[88]....
        /*04dc*/ 	.word	0xffffffff


	//   ....[89]....
        /*04e0*/ 	.word	0xffffffff


	//   ....[90]....
        /*04e4*/ 	.word	0xffffffff


	//   ....[91]....
        /*04e8*/ 	.word	0xffffffff


	//   ....[92]....
        /*04ec*/ 	.word	0xffffffff


	//   ....[93]....
        /*04f0*/ 	.word	0xffffffff


	//   ....[94]....
        /*04f4*/ 	.word	0xffffffff


	//   ....[95]....
        /*04f8*/ 	.word	0xffffffff


	//   ....[96]....
        /*04fc*/ 	.word	0xffffffff


	//   ....[97]....
        /*0500*/ 	.word	0xffffffff


	//   ....[98]....
        /*0504*/ 	.word	0xffffffff


	//   ....[99]....
        /*0508*/ 	.word	0xffffffff


	//   ....[100]....
        /*050c*/ 	.word	0xffffffff


	//   ....[101]....
        /*0510*/ 	.word	0xffffffff


	//   ....[102]....
        /*0514*/ 	.word	0xffffffff


	//   ....[103]....
        /*0518*/ 	.word	0xffffffff


	//   ....[104]....
        /*051c*/ 	.word	0xffffffff


	//   ....[105]....
        /*0520*/ 	.word	0xffffffff


	//   ....[106]....
        /*0524*/ 	.word	0xffffffff


	//   ....[107]....
        /*0528*/ 	.word	0xffffffff


	//   ....[108]....
        /*052c*/ 	.word	0xffffffff


	//   ....[109]....
        /*0530*/ 	.word	0xffffffff


	//   ....[110]....
        /*0534*/ 	.word	0xffffffff


	//   ....[111]....
        /*0538*/ 	.word	0xffffffff


	//   ....[112]....
        /*053c*/ 	.word	0xffffffff


	//   ....[113]....
        /*0540*/ 	.word	0xffffffff


	//   ....[114]....
        /*0544*/ 	.word	0xffffffff


	//   ....[115]....
        /*0548*/ 	.word	0xffffffff


	//   ....[116]....
        /*054c*/ 	.word	0xffffffff


	//   ....[117]....
        /*0550*/ 	.word	0xffffffff


	//   ....[118]....
        /*0554*/ 	.word	0xffffffff


	//   ....[119]....
        /*0558*/ 	.word	0xffffffff


	//   ....[120]....
        /*055c*/ 	.word	0xffffffff


	//   ....[121]....
        /*0560*/ 	.word	0xffffffff


	//   ....[122]....
        /*0564*/ 	.word	0xffffffff


	//   ....[123]....
        /*0568*/ 	.word	0xffffffff


	//   ....[124]....
        /*056c*/ 	.word	0xffffffff


	//   ....[125]....
        /*0570*/ 	.word	0xffffffff


	//   ....[126]....
        /*0574*/ 	.word	0xffffffff


	//   ....[127]....
        /*0578*/ 	.word	0xffffffff


	//   ....[128]....
        /*057c*/ 	.word	0xffffffff


	//   ....[129]....
        /*0580*/ 	.word	0xffffffff


	//   ....[130]....
        /*0584*/ 	.word	0xffffffff


	//   ....[131]....
        /*0588*/ 	.word	0xffffffff


	//   ....[132]....
        /*058c*/ 	.word	0xffffffff


	//   ....[133]....
        /*0590*/ 	.word	0xffffffff


	//   ....[134]....
        /*0594*/ 	.word	0xffffffff


	//   ....[135]....
        /*0598*/ 	.word	0xffffffff


	//   ....[136]....
        /*059c*/ 	.word	0xffffffff


	//   ....[137]....
        /*05a0*/ 	.word	0xffffffff


	//   ....[138]....
        /*05a4*/ 	.word	0xffffffff


	//   ....[139]....
        /*05a8*/ 	.word	0xffffffff


	//   ....[140]....
        /*05ac*/ 	.word	0xffffffff


	//   ....[141]....
        /*05b0*/ 	.word	0xffffffff


	//   ....[142]....
        /*05b4*/ 	.word	0xffffffff


	//   ....[143]....
        /*05b8*/ 	.word	0xffffffff


	//   ....[144]....
        /*05bc*/ 	.word	0x0500000f


	//   ....[145]....
        /*05c0*/ 	.word	0x0500000f


	//   ....[146]....
        /*05c4*/ 	.word	0x0500000f


	//   ....[147]....
        /*05c8*/ 	.word	0x0500000f


	//   ....[148]....
        /*05cc*/ 	.word	0x0500000f


	//   ....[149]....
        /*05d0*/ 	.word	0x0500000f


	//   ....[150]....
        /*05d4*/ 	.word	0x0500000f


	//   ....[151]....
        /*05d8*/ 	.word	0x0500000f


	//   ....[152]....
        /*05dc*/ 	.word	0x0500000f


	//   ....[153]....
        /*05e0*/ 	.word	0x0500000f


	//   ....[154]....
        /*05e4*/ 	.word	0x0500000f


	//   ....[155]....
        /*05e8*/ 	.word	0x0500000f


	//   ....[156]....
        /*05ec*/ 	.word	0x0500000f


	//   ....[157]....
        /*05f0*/ 	.word	0x0500000f


	//   ....[158]....
        /*05f4*/ 	.word	0x0500000f


	//   ....[159]....
        /*05f8*/ 	.word	0x0500000f


	//   ....[160]....
        /*05fc*/ 	.word	0x0500000f


	//   ....[161]....
        /*0600*/ 	.word	0x0500000f


	//   ....[162]....
        /*0604*/ 	.word	0x0500000f


	//   ....[163]....
        /*0608*/ 	.word	0x0500000f


	//   ....[164]....
        /*060c*/ 	.word	0x0500000f


	//   ....[165]....
        /*0610*/ 	.word	0x0500000f


	//   ....[166]....
        /*0614*/ 	.word	0x0500000f


	//   ....[167]....
        /*0618*/ 	.word	0x0500000f


	//   ....[168]....
        /*061c*/ 	.word	0x0500000f


	//   ....[169]....
        /*0620*/ 	.word	0x0500000f


	//   ....[170]....
        /*0624*/ 	.word	0x0500000f


	//   ....[171]....
        /*0628*/ 	.word	0x0500000f


	//   ....[172]....
        /*062c*/ 	.word	0x0500000f


	//   ....[173]....
        /*0630*/ 	.word	0x0500000f


	//   ....[174]....
        /*0634*/ 	.word	0x0500000f


	//   ....[175]....
        /*0638*/ 	.word	0x0500000f


	//   ....[176]....
        /*063c*/ 	.word	0x0500000f


	//   ....[177]....
        /*0640*/ 	.word	0x0500000f


	//   ....[178]....
        /*0644*/ 	.word	0x0500000f


	//   ....[179]....
        /*0648*/ 	.word	0x0500000f


	//   ....[180]....
        /*064c*/ 	.word	0x0500000f


	//   ....[181]....
        /*0650*/ 	.word	0x0500000f


	//   ....[182]....
        /*0654*/ 	.word	0x0500000f


	//   ....[183]....
        /*0658*/ 	.word	0x0500000f


	//   ....[184]....
        /*065c*/ 	.word	0x0500000f


	//   ....[185]....
        /*0660*/ 	.word	0x0500000f


	//   ....[186]....
        /*0664*/ 	.word	0x0500000f


	//   ....[187]....
        /*0668*/ 	.word	0x0500000f


	//   ....[188]....
        /*066c*/ 	.word	0x0500000f


	//   ....[189]....
        /*0670*/ 	.word	0x0500000f


	//   ....[190]....
        /*0674*/ 	.word	0x0500000f


	//   ....[191]....
        /*0678*/ 	.word	0x0500000f


	//   ....[192]....
        /*067c*/ 	.word	0x0500000f


	//   ....[193]....
        /*0680*/ 	.word	0x0500000f


	//   ....[194]....
        /*0684*/ 	.word	0x0500000f


	//   ....[195]....
        /*0688*/ 	.word	0x0500000f


	//   ....[196]....
        /*068c*/ 	.word	0x0500000f


	//   ....[197]....
        /*0690*/ 	.word	0x0500000f


	//   ....[198]....
        /*0694*/ 	.word	0x0500000f


	//   ....[199]....
        /*0698*/ 	.word	0x0500000f


	//   ....[200]....
        /*069c*/ 	.word	0x0500000f


	//   ....[201]....
        /*06a0*/ 	.word	0x0500000f


	//   ....[202]....
        /*06a4*/ 	.word	0x0500000f


	//   ....[203]....
        /*06a8*/ 	.word	0x0500000f


	//   ....[204]....
        /*06ac*/ 	.word	0x0500000f


	//   ....[205]....
        /*06b0*/ 	.word	0x0500000f


	//   ....[206]....
        /*06b4*/ 	.word	0x0500000f


	//   ....[207]....
        /*06b8*/ 	.word	0x0500000f


	//   ....[208]....
        /*06bc*/ 	.word	0x0500000f


	//   ....[209]....
        /*06c0*/ 	.word	0x0500000f


	//   ....[210]....
        /*06c4*/ 	.word	0x0500000f


	//   ....[211]....
        /*06c8*/ 	.word	0x0500000f


	//   ....[212]....
        /*06cc*/ 	.word	0x0500000f


	//   ....[213]....
        /*06d0*/ 	.word	0x0500000f


	//   ....[214]....
        /*06d4*/ 	.word	0x0500000f


	//   ....[215]....
        /*06d8*/ 	.word	0x0500000f


	//   ....[216]....
        /*06dc*/ 	.word	0x0500000f


	//   ....[217]....
        /*06e0*/ 	.word	0x0500000f


	//   ....[218]....
        /*06e4*/ 	.word	0x0500000f


	//   ....[219]....
        /*06e8*/ 	.word	0x0500000f


	//   ....[220]....
        /*06ec*/ 	.word	0x0500000f


	//   ....[221]....
        /*06f0*/ 	.word	0x0500000f


	//   ....[222]....
        /*06f4*/ 	.word	0x0500000f


	//   ....[223]....
        /*06f8*/ 	.word	0x0500000f


	//   ....[224]....
        /*06fc*/ 	.word	0x0500000f


	//   ....[225]....
        /*0700*/ 	.word	0x0500000f


	//----- nvinfo : EIATTR_COOP_GROUP_INSTR_OFFSETS
	.align		4
.L_578:
        /*0704*/ 	.byte	0x04, 0x28
        /*0706*/ 	.short	(.L_580 - .L_579)


	//   ....[0]....
.L_579:
        /*0708*/ 	.word	0x00000060


	//   ....[1]....
        /*070c*/ 	.word	0x00000120


	//   ....[2]....
        /*0710*/ 	.word	0x000001f0


	//   ....[3]....
        /*0714*/ 	.word	0x00000370


	//   ....[4]....
        /*0718*/ 	.word	0x000004d0


	//   ....[5]....
        /*071c*/ 	.word	0x000005f0


	//   ....[6]....
        /*0720*/ 	.word	0x00000750


	//   ....[7]....
        /*0724*/ 	.word	0x00002ae0


	//   ....[8]....
        /*0728*/ 	.word	0x00002af0


	//   ....[9]....
        /*072c*/ 	.word	0x000034e0


	//   ....[10]....
        /*0730*/ 	.word	0x000034f0


	//   ....[11]....
        /*0734*/ 	.word	0x00003e40


	//   ....[12]....
        /*0738*/ 	.word	0x00003e50


	//   ....[13]....
        /*073c*/ 	.word	0x00004230


	//   ....[14]....
        /*0740*/ 	.word	0x00004240


	//   ....[15]....
        /*0744*/ 	.word	0x00005020


	//   ....[16]....
        /*0748*/ 	.word	0x00007020


	//   ....[17]....
        /*074c*/ 	.word	0x000077a0


	//   ....[18]....
        /*0750*/ 	.word	0x000077b0


	//   ....[19]....
        /*0754*/ 	.word	0x000077c0


	//   ....[20]....
        /*0758*/ 	.word	0x000077d0


	//   ....[21]....
        /*075c*/ 	.word	0x00007af0


	//   ....[22]....
        /*0760*/ 	.word	0x00007b00


	//   ....[23]....
        /*0764*/ 	.word	0x00007b10


	//   ....[24]....
        /*0768*/ 	.word	0x00007b20


	//   ....[25]....
        /*076c*/ 	.word	0x00008d80


	//   ....[26]....
        /*0770*/ 	.word	0x00008da0


	//   ....[27]....
        /*0774*/ 	.word	0x00008db0


	//   ....[28]....
        /*0778*/ 	.word	0x00008dc0


	//   ....[29]....
        /*077c*/ 	.word	0x00008eb0


	//   ....[30]....
        /*0780*/ 	.word	0x00008ed0


	//   ....[31]....
        /*0784*/ 	.word	0x00008f70


	//   ....[32]....
        /*0788*/ 	.word	0x00008fa0


	//   ....[33]....
        /*078c*/ 	.word	0x0000a4d0


	//   ....[34]....
        /*0790*/ 	.word	0x0000a4f0


	//   ....[35]....
        /*0794*/ 	.word	0x0000a860


	//   ....[36]....
        /*0798*/ 	.word	0x0000a960


	//   ....[37]....
        /*079c*/ 	.word	0x0000ac70


	//   ....[38]....
        /*07a0*/ 	.word	0x0000ad20


	//   ....[39]....
        /*07a4*/ 	.word	0x0000b6a0


	//   ....[40]....
        /*07a8*/ 	.word	0x0000bc80


	//   ....[41]....
        /*07ac*/ 	.word	0x0000bca0


	//   ....[42]....
        /*07b0*/ 	.word	0x0000c200


	//   ....[43]....
        /*07b4*/ 	.word	0x0000c240


	//   ....[44]....
        /*07b8*/ 	.word	0x0000c770


	//   ....[45]....
        /*07bc*/ 	.word	0x0000c940


	//   ....[46]....
        /*07c0*/ 	.word	0x0000d780


	//   ....[47]....
        /*07c4*/ 	.word	0x0000dd50


	//   ....[48]....
        /*07c8*/ 	.word	0x0000dd80


	//   ....[49]....
        /*07cc*/ 	.word	0x0000e340


	//   ....[50]....
        /*07d0*/ 	.word	0x0000e510


	//   ....[51]....
        /*07d4*/ 	.word	0x0000f230


	//   ....[52]....
        /*07d8*/ 	.word	0x0000f320


	//   ....[53]....
        /*07dc*/ 	.word	0x0000f330


	//   ....[54]....
        /*07e0*/ 	.word	0x0000f370


	//   ....[55]....
        /*07e4*/ 	.word	0x0000f380


	//   ....[56]....
        /*07e8*/ 	.word	0x00010ef0


	//   ....[57]....
        /*07ec*/ 	.word	0x000113c0


	//   ....[58]....
        /*07f0*/ 	.word	0x000113e0


	//   ....[59]....
        /*07f4*/ 	.word	0x00011410


	//   ....[60]....
        /*07f8*/ 	.word	0x00011420


	//   ....[61]....
        /*07fc*/ 	.word	0x00011b80


	//   ....[62]....
        /*0800*/ 	.word	0x00011bc0


	//   ....[63]....
        /*0804*/ 	.word	0x00011e50


	//   ....[64]....
        /*0808*/ 	.word	0x00011e70


	//   ....[65]....
        /*080c*/ 	.word	0x00012b20


	//   ....[66]....
        /*0810*/ 	.word	0x00012b50


	//   ....[67]....
        /*0814*/ 	.word	0x00012de0


	//   ....[68]....
        /*0818*/ 	.word	0x00012e00


	//   ....[69]....
        /*081c*/ 	.word	0x000130b0


	//   ....[70]....
        /*0820*/ 	.word	0x00013260


	//   ....[71]....
        /*0824*/ 	.word	0x00013290


	//   ....[72]....
        /*0828*/ 	.word	0x000132c0


	//   ....[73]....
        /*082c*/ 	.word	0x000132f0


	//   ....[74]....
        /*0830*/ 	.word	0x00013320


	//   ....[75]....
        /*0834*/ 	.word	0x00013350


	//   ....[76]....
        /*0838*/ 	.word	0x000134c0


	//   ....[77]....
        /*083c*/ 	.word	0x000134f0


	//   ....[78]....
        /*0840*/ 	.word	0x00013520


	//   ....[79]....
        /*0844*/ 	.word	0x00013550


	//   ....[80]....
        /*0848*/ 	.word	0x00013580


	//   ....[81]....
        /*084c*/ 	.word	0x000135b0


	//   ....[82]....
        /*0850*/ 	.word	0x00013640


	//   ....[83]....
        /*0854*/ 	.word	0x000136a0


	//   ....[84]....
        /*0858*/ 	.word	0x00013730


	//   ....[85]....
        /*085c*/ 	.word	0x00014530


	//   ....[86]....
        /*0860*/ 	.word	0x00016db0


	//   ....[87]....
        /*0864*/ 	.word	0x00016dd0


	//   ....[88]....
        /*0868*/ 	.word	0x00016e60


	//   ....[89]....
        /*086c*/ 	.word	0x00016e80


	//   ....[90]....
        /*0870*/ 	.word	0x00016f00


	//   ....[91]....
        /*0874*/ 	.word	0x00016f20


	//   ....[92]....
        /*0878*/ 	.word	0x00016f30


	//   ....[93]....
        /*087c*/ 	.word	0x00016f40


	//   ....[94]....
        /*0880*/ 	.word	0x00017760


	//   ....[95]....
        /*0884*/ 	.word	0x00017790


	//   ....[96]....
        /*0888*/ 	.word	0x00017830


	//   ....[97]....
        /*088c*/ 	.word	0x00017850


	//   ....[98]....
        /*0890*/ 	.word	0x000178d0


	//   ....[99]....
        /*0894*/ 	.word	0x000178f0


	//   ....[100]....
        /*0898*/ 	.word	0x00017900


	//   ....[101]....
        /*089c*/ 	.word	0x00017970


	//   ....[102]....
        /*08a0*/ 	.word	0x00017dc0


	//   ....[103]....
        /*08a4*/ 	.word	0x00017e80


	//   ....[104]....
        /*08a8*/ 	.word	0x00017fd0


	//   ....[105]....
        /*08ac*/ 	.word	0x00018010


	//   ....[106]....
        /*08b0*/ 	.word	0x00018020


	//   ....[107]....
        /*08b4*/ 	.word	0x00018030


	//   ....[108]....
        /*08b8*/ 	.word	0x00018180


	//   ....[109]....
        /*08bc*/ 	.word	0x000182d0


	//   ....[110]....
        /*08c0*/ 	.word	0x00018af0


	//   ....[111]....
        /*08c4*/ 	.word	0x00018b10


	//   ....[112]....
        /*08c8*/ 	.word	0x00018b60


	//   ....[113]....
        /*08cc*/ 	.word	0x00018b70


	//   ....[114]....
        /*08d0*/ 	.word	0x00018bb0


	//   ....[115]....
        /*08d4*/ 	.word	0x00018bc0


	//   ....[116]....
        /*08d8*/ 	.word	0x00018bd0


	//   ....[117]....
        /*08dc*/ 	.word	0x00018c10


	//   ....[118]....
        /*08e0*/ 	.word	0x00018f30


	//   ....[119]....
        /*08e4*/ 	.word	0x00018f70


	//   ....[120]....
        /*08e8*/ 	.word	0x00018f90


	//   ....[121]....
        /*08ec*/ 	.word	0x00018fb0


	//   ....[122]....
        /*08f0*/ 	.word	0x00018fe0


	//   ....[123]....
        /*08f4*/ 	.word	0x00019000


	//   ....[124]....
        /*08f8*/ 	.word	0x00019110


	//   ....[125]....
        /*08fc*/ 	.word	0x00019250


	//   ....[126]....
        /*0900*/ 	.word	0x00019840


	//   ....[127]....
        /*0904*/ 	.word	0x00019870


	//   ....[128]....
        /*0908*/ 	.word	0x000198b0


	//   ....[129]....
        /*090c*/ 	.word	0x000198e0


	//   ....[130]....
        /*0910*/ 	.word	0x00019910


	//   ....[131]....
        /*0914*/ 	.word	0x00019940


	//   ....[132]....
        /*0918*/ 	.word	0x00019970


	//   ....[133]....
        /*091c*/ 	.word	0x000199a0


	//   ....[134]....
        /*0920*/ 	.word	0x00019b20


	//   ....[135]....
        /*0924*/ 	.word	0x00019b50


	//   ....[136]....
        /*0928*/ 	.word	0x00019b80


	//   ....[137]....
        /*092c*/ 	.word	0x00019bb0


	//   ....[138]....
        /*0930*/ 	.word	0x00019be0


	//   ....[139]....
        /*0934*/ 	.word	0x00019c10


	//   ....[140]....
        /*0938*/ 	.word	0x00019cd0


	//   ....[141]....
        /*093c*/ 	.word	0x00019cf0


	//   ....[142]....
        /*0940*/ 	.word	0x00019d60


	//   ....[143]....
        /*0944*/ 	.word	0x0001a400


	//   ....[144]....
        /*0948*/ 	.word	0x0001a710


	//   ....[145]....
        /*094c*/ 	.word	0x0001a7a0


	//   ....[146]....
        /*0950*/ 	.word	0x0001a880


	//   ....[147]....
        /*0954*/ 	.word	0x0001a910


	//   ....[148]....
        /*0958*/ 	.word	0x0001a9f0


	//   ....[149]....
        /*095c*/ 	.word	0x0001aa80


	//   ....[150]....
        /*0960*/ 	.word	0x0001ac00


	//   ....[151]....
        /*0964*/ 	.word	0x0001ac90


	//   ....[152]....
        /*0968*/ 	.word	0x0001ace0


	//   ....[153]....
        /*096c*/ 	.word	0x0001ad30


	//   ....[154]....
        /*0970*/ 	.word	0x0001adc0


	//   ....[155]....
        /*0974*/ 	.word	0x0001ae50


	//   ....[156]....
        /*0978*/ 	.word	0x0001aea0


	//   ....[157]....
        /*097c*/ 	.word	0x0001aef0


	//   ....[158]....
        /*0980*/ 	.word	0x0001afe0


	//   ....[159]....
        /*0984*/ 	.word	0x0001b090


	//   ....[160]....
        /*0988*/ 	.word	0x0001b110


	//   ....[161]....
        /*098c*/ 	.word	0x0001b180


	//   ....[162]....
        /*0990*/ 	.word	0x0001b2b0


	//   ....[163]....
        /*0994*/ 	.word	0x0001b3c0


	//   ....[164]....
        /*0998*/ 	.word	0x0001b490


	//   ....[165]....
        /*099c*/ 	.word	0x0001b4e0


	//   ....[166]....
        /*09a0*/ 	.word	0x0001b7d0


	//   ....[167]....
        /*09a4*/ 	.word	0x0001bab0


	//   ....[168]....
        /*09a8*/ 	.word	0x0001bba0


	//   ....[169]....
        /*09ac*/ 	.word	0x0001bc40


	//   ....[170]....
        /*09b0*/ 	.word	0x0001bca0


	//   ....[171]....
        /*09b4*/ 	.word	0x0001bd90


	//   ....[172]....
        /*09b8*/ 	.word	0x0001be00


	//   ....[173]....
        /*09bc*/ 	.word	0x0001bef0


	//   ....[174]....
        /*09c0*/ 	.word	0x0001bf60


	//   ....[175]....
        /*09c4*/ 	.word	0x0001c000


	//   ....[176]....
        /*09c8*/ 	.word	0x0001c0f0


	//   ....[177]....
        /*09cc*/ 	.word	0x0001c160


	//   ....[178]....
        /*09d0*/ 	.word	0x0001c1c0


	//   ....[179]....
        /*09d4*/ 	.word	0x0001c2b0


	//   ....[180]....
        /*09d8*/ 	.word	0x0001c310


	//   ....[181]....
        /*09dc*/ 	.word	0x0001c410


	//   ....[182]....
        /*09e0*/ 	.word	0x0001c470


	//   ....[183]....
        /*09e4*/ 	.word	0x0001c550


	//   ....[184]....
        /*09e8*/ 	.word	0x0001c690


	//   ....[185]....
        /*09ec*/ 	.word	0x0001c790


	//   ....[186]....
        /*09f0*/ 	.word	0x0001ca10


	//   ....[187]....
        /*09f4*/ 	.word	0x0001ca60


	//   ....[188]....
        /*09f8*/ 	.word	0x0001cc30


	//   ....[189]....
        /*09fc*/ 	.word	0x0001cc80


	//   ....[190]....
        /*0a00*/ 	.word	0x0001ce50


	//   ....[191]....
        /*0a04*/ 	.word	0x0001cea0


	//   ....[192]....
        /*0a08*/ 	.word	0x0001cf90


	//   ....[193]....
        /*0a0c*/ 	.word	0x0001d030


	//   ....[194]....
        /*0a10*/ 	.word	0x0001d090


	//   ....[195]....
        /*0a14*/ 	.word	0x0001d140


	//   ....[196]....
        /*0a18*/ 	.word	0x0001d1a0


	//   ....[197]....
        /*0a1c*/ 	.word	0x0001d250


	//   ....[198]....
        /*0a20*/ 	.word	0x0001d2b0


	//   ....[199]....
        /*0a24*/ 	.word	0x0001d360


	//   ....[200]....
        /*0a28*/ 	.word	0x0001d450


	//   ....[201]....
        /*0a2c*/ 	.word	0x0001d520


	//   ....[202]....
        /*0a30*/ 	.word	0x0001d640


	//   ....[203]....
        /*0a34*/ 	.word	0x0001d740


	//   ....[204]....
        /*0a38*/ 	.word	0x0001d870


	//   ....[205]....
        /*0a3c*/ 	.word	0x0001d950


	//   ....[206]....
        /*0a40*/ 	.word	0x0001da50


	//   ....[207]....
        /*0a44*/ 	.word	0x0001db30


	//   ....[208]....
        /*0a48*/ 	.word	0x0001dbc0


	//   ....[209]....
        /*0a4c*/ 	.word	0x0001dc60


	//   ....[210]....
        /*0a50*/ 	.word	0x0001dd80


	//   ....[211]....
        /*0a54*/ 	.word	0x0001ddf0


	//   ....[212]....
        /*0a58*/ 	.word	0x0001de60


	//   ....[213]....
        /*0a5c*/ 	.word	0x0001ded0


	//   ....[214]....
        /*0a60*/ 	.word	0x0001df40


	//   ....[215]....
        /*0a64*/ 	.word	0x0001dfc0


	//   ....[216]....
        /*0a68*/ 	.word	0x0001e050


	//   ....[217]....
        /*0a6c*/ 	.word	0x0001e0e0


	//   ....[218]....
        /*0a70*/ 	.word	0x0001e150


	//   ....[219]....
        /*0a74*/ 	.word	0x0001e1c0


	//   ....[220]....
        /*0a78*/ 	.word	0x0001e230


	//   ....[221]....
        /*0a7c*/ 	.word	0x0001e2b0


	//   ....[222]....
        /*0a80*/ 	.word	0x0001e320


	//   ....[223]....
        /*0a84*/ 	.word	0x0001e3c0


	//   ....[224]....
        /*0a88*/ 	.word	0x0001e450


	//   ....[225]....
        /*0a8c*/ 	.word	0x0001e580


	//----- nvinfo : EIATTR_REG_RECONFIG
	.align		4
.L_580:
        /*0a90*/ 	.byte	0x01, 0x54
	.zero		2


	//----- nvinfo : EIATTR_SYSCALL_OFFSETS
	.align		4
        /*0a94*/ 	.byte	0x04, 0x46
        /*0a96*/ 	.short	(.L_582 - .L_581)


	//   ....[0]....
.L_581:
        /*0a98*/ 	.word	0x00001da0


	//   ....[1]....
        /*0a9c*/ 	.word	0x00001ef0


	//   ....[2]....
        /*0aa0*/ 	.word	0x000071c0


	//   ....[3]....
        /*0aa4*/ 	.word	0x000074f0


	//   ....[4]....
        /*0aa8*/ 	.word	0x000161c0


	//   ....[5]....
        /*0aac*/ 	.word	0x00016310


	//   ....[6]....
        /*0ab0*/ 	.word	0x00016400


	//   ....[7]....
        /*0ab4*/ 	.word	0x000173a0


	//----- nvinfo : EIATTR_MBARRIER_INSTR_OFFSETS
	.align		4
.L_582:
        /*0ab8*/ 	.byte	0x04, 0x39
        /*0aba*/ 	.short	(.L_584 - .L_583)


	//   ....[0]....
.L_583:
        /*0abc*/ 	.word	0x00000250
        /*0ac0*/ 	.word	0x000000ff
        /*0ac4*/ 	.word	0x00028c00
        /*0ac8*/ 	.short	0x0100
        /*0aca*/ 	.byte	0x08
	.zero		1


	//   ....[1]....
        /*0acc*/ 	.word	0x00000270
        /*0ad0*/ 	.word	0x000000ff
        /*0ad4*/ 	.word	0x00028c20
        /*0ad8*/ 	.short	0x0100
        /*0ada*/ 	.byte	0x08
	.zero		1


	//   ....[2]....
        /*0adc*/ 	.word	0x00000320
        /*0ae0*/ 	.word	0x000000ff
        /*0ae4*/ 	.word	0x00028c30
        /*0ae8*/ 	.short	0x0100
        /*0aea*/ 	.byte	0x06
	.zero		1


	//   ....[3]....
        /*0aec*/ 	.word	0x00000330
        /*0af0*/ 	.word	0x000000ff
        /*0af4*/ 	.word	0x00028c40
        /*0af8*/ 	.short	0x0100
        /*0afa*/ 	.byte	0x06
	.zero		1


	//   ....[4]....
        /*0afc*/ 	.word	0x00000340
        /*0b00*/ 	.word	0x000000ff
        /*0b04*/ 	.word	0x00028c38
        /*0b08*/ 	.short	0x0100
        /*0b0a*/ 	.byte	0x06
	.zero		1


	//   ....[5]....
        /*0b0c*/ 	.word	0x00000350
        /*0b10*/ 	.word	0x000000ff
        /*0b14*/ 	.word	0x00028c48
        /*0b18*/ 	.short	0x0100
        /*0b1a*/ 	.byte	0x06
	.zero		1


	//   ....[6]....
        /*0b1c*/ 	.word	0x00000480
        /*0b20*/ 	.word	0x000000ff
        /*0b24*/ 	.word	0x00028c50
        /*0b28*/ 	.short	0x0100
        /*0b2a*/ 	.byte	0x08
	.zero		1


	//   ....[7]....
        /*0b2c*/ 	.word	0x00000490
        /*0b30*/ 	.word	0x000000ff
        /*0b34*/ 	.word	0x00028c60
        /*0b38*/ 	.short	0x0100
        /*0b3a*/ 	.byte	0x08
	.zero		1


	//   ....[8]....
        /*0b3c*/ 	.word	0x000004a0
        /*0b40*/ 	.word	0x000000ff
        /*0b44*/ 	.word	0x00028c58
        /*0b48*/ 	.short	0x0100
        /*0b4a*/ 	.byte	0x08
	.zero		1


	//   ....[9]....
        /*0b4c*/ 	.word	0x000004b0
        /*0b50*/ 	.word	0x000000ff
        /*0b54*/ 	.word	0x00028c68
        /*0b58*/ 	.short	0x0100
        /*0b5a*/ 	.byte	0x08
	.zero		1


	//   ....[10]....
        /*0b5c*/ 	.word	0x000005a0
        /*0b60*/ 	.word	0x000000ff
        /*0b64*/ 	.word	0x00028c70
        /*0b68*/ 	.short	0x0100
        /*0b6a*/ 	.byte	0x06
	.zero		1


	//   ....[11]....
        /*0b6c*/ 	.word	0x000005b0
        /*0b70*/ 	.word	0x000000ff
        /*0b74*/ 	.word	0x00028c80
        /*0b78*/ 	.short	0x0100
        /*0b7a*/ 	.byte	0x06
	.zero		1


	//   ....[12]....
        /*0b7c*/ 	.word	0x000005c0
        /*0b80*/ 	.word	0x000000ff
        /*0b84*/ 	.word	0x00028c78
        /*0b88*/ 	.short	0x0100
        /*0b8a*/ 	.byte	0x06
	.zero		1


	//   ....[13]....
        /*0b8c*/ 	.word	0x000005d0
        /*0b90*/ 	.word	0x000000ff
        /*0b94*/ 	.word	0x00028c88
        /*0b98*/ 	.short	0x0100
        /*0b9a*/ 	.byte	0x06
	.zero		1


	//   ....[14]....
        /*0b9c*/ 	.word	0x00000700
        /*0ba0*/ 	.word	0x000000ff
        /*0ba4*/ 	.word	0x00028c90
        /*0ba8*/ 	.short	0x0100
        /*0baa*/ 	.byte	0x08
	.zero		1


	//   ....[15]....
        /*0bac*/ 	.word	0x00000710
        /*0bb0*/ 	.word	0x000000ff
        /*0bb4*/ 	.word	0x00028ca0
        /*0bb8*/ 	.short	0x0100
        /*0bba*/ 	.byte	0x08
	.zero		1


	//   ....[16]....
        /*0bbc*/ 	.word	0x00000720
        /*0bc0*/ 	.word	0x000000ff
        /*0bc4*/ 	.word	0x00028c98
        /*0bc8*/ 	.short	0x0100
        /*0bca*/ 	.byte	0x08
	.zero		1


	//   ....[17]....
        /*0bcc*/ 	.word	0x00000730
        /*0bd0*/ 	.word	0x000000ff
        /*0bd4*/ 	.word	0x00028ca8
        /*0bd8*/ 	.short	0x0100
        /*0bda*/ 	.byte	0x08
	.zero		1


	//   ....[18]....
        /*0bdc*/ 	.word	0x00000860
        /*0be0*/ 	.word	0x000000ff
        /*0be4*/ 	.word	0x00028cb0
        /*0be8*/ 	.short	0x0100
        /*0bea*/ 	.byte	0x08
	.zero		1


	//   ....[19]....
        /*0bec*/ 	.word	0x00000870
        /*0bf0*/ 	.word	0x000000ff
        /*0bf4*/ 	.word	0x00028cc0
        /*0bf8*/ 	.short	0x0100
        /*0bfa*/ 	.byte	0x08
	.zero		1


	//   ....[20]....
        /*0bfc*/ 	.word	0x00000880
        /*0c00*/ 	.word	0x000000ff
        /*0c04*/ 	.word	0x00028cb8
        /*0c08*/ 	.short	0x0100
        /*0c0a*/ 	.byte	0x08
	.zero		1


	//   ....[21]....
        /*0c0c*/ 	.word	0x00000890
        /*0c10*/ 	.word	0x000000ff
        /*0c14*/ 	.word	0x00028cc8
        /*0c18*/ 	.short	0x0100
        /*0c1a*/ 	.byte	0x08
	.zero		1


	//   ....[22]....
        /*0c1c*/ 	.word	0x00002a90
        /*0c20*/ 	.word	0x0000003e
        /*0c24*/ 	.word	0x00028c90
        /*0c28*/ 	.short	0x010a
        /*0c2a*/ 	.byte	0x3f
	.zero		1


	//   ....[23]....
        /*0c2c*/ 	.word	0x00003490
        /*0c30*/ 	.word	0x0000003e
        /*0c34*/ 	.word	0x00028c90
        /*0c38*/ 	.short	0x010a
        /*0c3a*/ 	.byte	0x3f
	.zero		1


	//   ....[24]....
        /*0c3c*/ 	.word	0x00003c90
        /*0c40*/ 	.word	0x0000003e
        /*0c44*/ 	.word	0x00028c90
        /*0c48*/ 	.short	0x010a
        /*0c4a*/ 	.byte	0x3f
	.zero		1


	//   ....[25]....
        /*0c4c*/ 	.word	0x00004070
        /*0c50*/ 	.word	0x00000004
        /*0c54*/ 	.word	0x00000000
        /*0c58*/ 	.short	0x0101
        /*0c5a*/ 	.byte	0x3f
	.zero		1


	//   ....[26]....
        /*0c5c*/ 	.word	0x000040b0
        /*0c60*/ 	.word	0x0000003e
        /*0c64*/ 	.word	0x00028cb0
        /*0c68*/ 	.short	0x010a
        /*0c6a*/ 	.byte	0x3f
	.zero		1


	//   ....[27]....
        /*0c6c*/ 	.word	0x00004990
        /*0c70*/ 	.word	0x0000003e
        /*0c74*/ 	.word	0x00000000
        /*0c78*/ 	.short	0x0101
        /*0c7a*/ 	.byte	0x3f
	.zero		1


	//   ....[28]....
        /*0c7c*/ 	.word	0x00005120
        /*0c80*/ 	.word	0x00000003
        /*0c84*/ 	.word	0x00028c50
        /*0c88*/ 	.short	0x010a
        /*0c8a*/ 	.byte	0x3f
	.zero		1


	//   ....[29]....
        /*0c8c*/ 	.word	0x000054c0
        /*0c90*/ 	.word	0x0000000e
        /*0c94*/ 	.word	0x00000000
        /*0c98*/ 	.short	0x0101
        /*0c9a*/ 	.byte	0x3f
	.zero		1


	//   ....[30]....
        /*0c9c*/ 	.word	0x00005df0
        /*0ca0*/ 	.word	0x00000014
        /*0ca4*/ 	.word	0x00028c50
        /*0ca8*/ 	.short	0x010a
        /*0caa*/ 	.byte	0x3f
	.zero		1


	//   ....[31]....
        /*0cac*/ 	.word	0x00005e40
        /*0cb0*/ 	.word	0x00000014
        /*0cb4*/ 	.word	0x00028c50
        /*0cb8*/ 	.short	0x010a
        /*0cba*/ 	.byte	0x3f
	.zero		1


	//   ....[32]....
        /*0cbc*/ 	.word	0x00006130
        /*0cc0*/ 	.word	0x00000014
        /*0cc4*/ 	.word	0x00000000
        /*0cc8*/ 	.short	0x0101
        /*0cca*/ 	.byte	0x3f
	.zero		1


	//   ....[33]....
        /*0ccc*/ 	.word	0x00007260
        /*0cd0*/ 	.word	0x00000002
        /*0cd4*/ 	.word	0x00028c00
        /*0cd8*/ 	.short	0x010a
        /*0cda*/ 	.byte	0x3f
	.zero		1


	//   ....[34]....
        /*0cdc*/ 	.word	0x000072b0
        /*0ce0*/ 	.word	0x00000002
        /*0ce4*/ 	.word	0x00028c00
        /*0ce8*/ 	.short	0x010a
        /*0cea*/ 	.byte	0x3f
	.zero		1


	//   ....[35]....
        /*0cec*/ 	.word	0x00007d80
        /*0cf0*/ 	.word	0x00000002
        /*0cf4*/ 	.word	0x00028c00
        /*0cf8*/ 	.short	0x010a
        /*0cfa*/ 	.byte	0x3f
	.zero		1


	//   ....[36]....
        /*0cfc*/ 	.word	0x00009200
        /*0d00*/ 	.word	0x00000002
        /*0d04*/ 	.word	0x00028c00
        /*0d08*/ 	.short	0x010a
        /*0d0a*/ 	.byte	0x3f
	.zero		1


	//   ....[37]....
        /*0d0c*/ 	.word	0x0000a060
        /*0d10*/ 	.word	0x00000015
        /*0d14*/ 	.word	0x00028c30
        /*0d18*/ 	.short	0x010a
        /*0d1a*/ 	.byte	0x3f
	.zero		1


	//   ....[38]....
        /*0d1c*/ 	.word	0x0000a110
        /*0d20*/ 	.word	0x00000015
        /*0d24*/ 	.word	0x00028c30
        /*0d28*/ 	.short	0x010a
        /*0d2a*/ 	.byte	0x3f
	.zero		1


	//   ....[39]....
        /*0d2c*/ 	.word	0x0000af80
        /*0d30*/ 	.word	0x00000000
        /*0d34*/ 	.word	0x00000000
        /*0d38*/ 	.short	0x0101
        /*0d3a*/ 	.byte	0x3f
	.zero		1


	//   ....[40]....
        /*0d3c*/ 	.word	0x0000b3a0
        /*0d40*/ 	.word	0x00000015
        /*0d44*/ 	.word	0x00028c50
        /*0d48*/ 	.short	0x010a
        /*0d4a*/ 	.byte	0x3f
	.zero		1


	//   ....[41]....
        /*0d4c*/ 	.word	0x0000b440
        /*0d50*/ 	.word	0x00000015
        /*0d54*/ 	.word	0x00028c50
        /*0d58*/ 	.short	0x010a
        /*0d5a*/ 	.byte	0x3f
	.zero		1


	//   ....[42]....
        /*0d5c*/ 	.word	0x0000b740
        /*0d60*/ 	.word	0x00000015
        /*0d64*/ 	.word	0x00000000
        /*0d68*/ 	.short	0x0101
        /*0d6a*/ 	.byte	0x3f
	.zero		1


	//   ....[43]....
        /*0d6c*/ 	.word	0x0000b8f0
        /*0d70*/ 	.word	0x000000bb
        /*0d74*/ 	.word	0x00028c30
        /*0d78*/ 	.short	0x010a
        /*0d7a*/ 	.byte	0x3f
	.zero		1


	//   ....[44]....
        /*0d7c*/ 	.word	0x0000b960
        /*0d80*/ 	.word	0x000000bb
        /*0d84*/ 	.word	0x00028c30
        /*0d88*/ 	.short	0x010a
        /*0d8a*/ 	.byte	0x3f
	.zero		1


	//   ....[45]....
        /*0d8c*/ 	.word	0x0000c360
        /*0d90*/ 	.word	0x0000000f
        /*0d94*/ 	.word	0x00000000
        /*0d98*/ 	.short	0x0101
        /*0d9a*/ 	.byte	0x3f
	.zero		1


	//   ....[46]....
        /*0d9c*/ 	.word	0x0000d4c0
        /*0da0*/ 	.word	0x000000bb
        /*0da4*/ 	.word	0x00028c50
        /*0da8*/ 	.short	0x010a
        /*0daa*/ 	.byte	0x3f
	.zero		1


	//   ....[47]....
        /*0dac*/ 	.word	0x0000d510
        /*0db0*/ 	.word	0x000000bb
        /*0db4*/ 	.word	0x00028c50
        /*0db8*/ 	.short	0x010a
        /*0dba*/ 	.byte	0x3f
	.zero		1


	//   ....[48]....
        /*0dbc*/ 	.word	0x0000d830
        /*0dc0*/ 	.word	0x000000bb
        /*0dc4*/ 	.word	0x00000000
        /*0dc8*/ 	.short	0x0101
        /*0dca*/ 	.byte	0x3f
	.zero		1


	//   ....[49]....
        /*0dcc*/ 	.word	0x0000d970
        /*0dd0*/ 	.word	0x00000015
        /*0dd4*/ 	.word	0x00028c30
        /*0dd8*/ 	.short	0x010a
        /*0dda*/ 	.byte	0x3f
	.zero		1


	//   ....[50]....
        /*0ddc*/ 	.word	0x0000d9e0
        /*0de0*/ 	.word	0x00000015
        /*0de4*/ 	.word	0x00028c30
        /*0de8*/ 	.short	0x010a
        /*0dea*/ 	.byte	0x3f
	.zero		1


	//   ....[51]....
        /*0dec*/ 	.word	0x0000df30
        /*0df0*/ 	.word	0x0000000d
        /*0df4*/ 	.word	0x00000000
        /*0df8*/ 	.short	0x0101
        /*0dfa*/ 	.byte	0x3f
	.zero		1


	//   ....[52]....
        /*0dfc*/ 	.word	0x0000ef60
        /*0e00*/ 	.word	0x00000015
        /*0e04*/ 	.word	0x00028c50
        /*0e08*/ 	.short	0x010a
        /*0e0a*/ 	.byte	0x3f
	.zero		1


	//   ....[53]....
        /*0e0c*/ 	.word	0x0000efb0
        /*0e10*/ 	.word	0x00000015
        /*0e14*/ 	.word	0x00028c50
        /*0e18*/ 	.short	0x010a
        /*0e1a*/ 	.byte	0x3f
	.zero		1


	//   ....[54]....
        /*0e1c*/ 	.word	0x0000f2e0
        /*0e20*/ 	.word	0x00000015
        /*0e24*/ 	.word	0x00000000
        /*0e28*/ 	.short	0x0101
        /*0e2a*/ 	.byte	0x3f
	.zero		1


	//   ....[55]....
        /*0e2c*/ 	.word	0x00011b40
        /*0e30*/ 	.word	0x00000000
        /*0e34*/ 	.word	0x00000000
        /*0e38*/ 	.short	0x0101
        /*0e3a*/ 	.byte	0x3f
	.zero		1


	//   ....[56]....
        /*0e3c*/ 	.word	0x00014610
        /*0e40*/ 	.word	0x00000017
        /*0e44*/ 	.word	0x00028c20
        /*0e48*/ 	.short	0x010a
        /*0e4a*/ 	.byte	0x3f
	.zero		1


	//   ....[57]....
        /*0e4c*/ 	.word	0x000146a0
        /*0e50*/ 	.word	0x00000003
        /*0e54*/ 	.word	0x00028ca0
        /*0e58*/ 	.short	0x010a
        /*0e5a*/ 	.byte	0x3f
	.zero		1


	//   ....[58]....
        /*0e5c*/ 	.word	0x000148f0
        /*0e60*/ 	.word	0x00000003
        /*0e64*/ 	.word	0x00028cc0
        /*0e68*/ 	.short	0x010a
        /*0e6a*/ 	.byte	0x3f
	.zero		1


	//   ....[59]....
        /*0e6c*/ 	.word	0x000152c0
        /*0e70*/ 	.word	0x00000008
        /*0e74*/ 	.word	0x00028ca0
        /*0e78*/ 	.short	0x010a
        /*0e7a*/ 	.byte	0x3f
	.zero		1


	//   ....[60]....
        /*0e7c*/ 	.word	0x00015500
        /*0e80*/ 	.word	0x00000008
        /*0e84*/ 	.word	0x00028cc0
        /*0e88*/ 	.short	0x010a
        /*0e8a*/ 	.byte	0x3f
	.zero		1


	//   ....[61]....
        /*0e8c*/ 	.word	0x00016b60
        /*0e90*/ 	.word	0x0000001f
        /*0e94*/ 	.word	0x00028c40
        /*0e98*/ 	.short	0x010a
        /*0e9a*/ 	.byte	0x3f
	.zero		1


	//   ....[62]....
        /*0e9c*/ 	.word	0x00017040
        /*0ea0*/ 	.word	0x0000001f
        /*0ea4*/ 	.word	0x00028c30
        /*0ea8*/ 	.short	0x0107
        /*0eaa*/ 	.byte	0x3f
	.zero		1


	//   ....[63]....
        /*0eac*/ 	.word	0x00017110
        /*0eb0*/ 	.word	0x0000001f
        /*0eb4*/ 	.word	0x00028c30
        /*0eb8*/ 	.short	0x0101
        /*0eba*/ 	.byte	0x3f
	.zero		1


	//   ....[64]....
        /*0ebc*/ 	.word	0x00017a10
        /*0ec0*/ 	.word	0x00000017
        /*0ec4*/ 	.word	0x00028c00
        /*0ec8*/ 	.short	0x0107
        /*0eca*/ 	.byte	0x3f
	.zero		1


	//   ....[65]....
        /*0ecc*/ 	.word	0x00017b00
        /*0ed0*/ 	.word	0x00000017
        /*0ed4*/ 	.word	0x00028c00
        /*0ed8*/ 	.short	0x0101
        /*0eda*/ 	.byte	0x3f
	.zero		1


	//   ....[66]....
        /*0edc*/ 	.word	0x00017b20
        /*0ee0*/ 	.word	0x00000017
        /*0ee4*/ 	.word	0x00028c20
        /*0ee8*/ 	.short	0x010a
        /*0eea*/ 	.byte	0x3f
	.zero		1


	//   ....[67]....
        /*0eec*/ 	.word	0x00017bb0
        /*0ef0*/ 	.word	0x0000001f
        /*0ef4*/ 	.word	0x00028c60
        /*0ef8*/ 	.short	0x010a
        /*0efa*/ 	.byte	0x3f
	.zero		1


	//   ....[68]....
        /*0efc*/ 	.word	0x000184f0
        /*0f00*/ 	.word	0x0000001f
        /*0f04*/ 	.word	0x00028c50
        /*0f08*/ 	.short	0x0107
        /*0f0a*/ 	.byte	0x3f
	.zero		1


	//   ....[69]....
        /*0f0c*/ 	.word	0x000185c0
        /*0f10*/ 	.word	0x0000001f
        /*0f14*/ 	.word	0x00028c50
        /*0f18*/ 	.short	0x0101
        /*0f1a*/ 	.byte	0x3f
	.zero		1


	//   ....[70]....
        /*0f1c*/ 	.word	0x00018950
        /*0f20*/ 	.word	0x00000006
        /*0f24*/ 	.word	0x00028c40
        /*0f28*/ 	.short	0x010a
        /*0f2a*/ 	.byte	0x3f
	.zero		1


	//   ....[71]....
        /*0f2c*/ 	.word	0x00018c90
        /*0f30*/ 	.word	0x00000006
        /*0f34*/ 	.word	0x00028c30
        /*0f38*/ 	.short	0x0107
        /*0f3a*/ 	.byte	0x3f
	.zero		1


	//   ....[72]....
        /*0f3c*/ 	.word	0x00018d50
        /*0f40*/ 	.word	0x00000006
        /*0f44*/ 	.word	0x00028c30
        /*0f48*/ 	.short	0x0101
        /*0f4a*/ 	.byte	0x3f
	.zero		1


	//   ....[73]....
        /*0f4c*/ 	.word	0x00018d80
        /*0f50*/ 	.word	0x00000006
        /*0f54*/ 	.word	0x00028c60
        /*0f58*/ 	.short	0x010a
        /*0f5a*/ 	.byte	0x3f
	.zero		1


	//   ....[74]....
        /*0f5c*/ 	.word	0x00019450
        /*0f60*/ 	.word	0x00000006
        /*0f64*/ 	.word	0x00028c50
        /*0f68*/ 	.short	0x0107
        /*0f6a*/ 	.byte	0x3f
	.zero		1


	//   ....[75]....
        /*0f6c*/ 	.word	0x00019510
        /*0f70*/ 	.word	0x00000006
        /*0f74*/ 	.word	0x00028c50
        /*0f78*/ 	.short	0x0101
        /*0f7a*/ 	.byte	0x3f
	.zero		1


	//   ....[76]....
        /*0f7c*/ 	.word	0x0001a380
        /*0f80*/ 	.word	0x00000004
        /*0f84*/ 	.word	0x00028c20
        /*0f88*/ 	.short	0x010a
        /*0f8a*/ 	.byte	0x3f
	.zero		1


	//   ....[77]....
        /*0f8c*/ 	.word	0x0001a4e0
        /*0f90*/ 	.word	0x00000005
        /*0f94*/ 	.word	0x00028c40
        /*0f98*/ 	.short	0x010a
        /*0f9a*/ 	.byte	0x3f
	.zero		1


	//   ....[78]....
        /*0f9c*/ 	.word	0x0001a580
        /*0fa0*/ 	.word	0x00000019
        /*0fa4*/ 	.word	0x00028c40
        /*0fa8*/ 	.short	0x010a
        /*0faa*/ 	.byte	0x3f
	.zero		1


	//   ....[79]....
        /*0fac*/ 	.word	0x0001a5c0
        /*0fb0*/ 	.word	0x00000005
        /*0fb4*/ 	.word	0x00028c60
        /*0fb8*/ 	.short	0x010a
        /*0fba*/ 	.byte	0x3f
	.zero		1


	//   ....[80]....
        /*0fbc*/ 	.word	0x0001a600
        /*0fc0*/ 	.word	0x00000019
        /*0fc4*/ 	.word	0x00028c60
        /*0fc8*/ 	.short	0x010a
        /*0fca*/ 	.byte	0x3f
	.zero		1


	//   ....[81]....
        /*0fcc*/ 	.word	0x0001a660
        /*0fd0*/ 	.word	0x0000003e
        /*0fd4*/ 	.word	0x00028c90
        /*0fd8*/ 	.short	0x010a
        /*0fda*/ 	.byte	0x3f
	.zero		1


	//   ....[82]....
        /*0fdc*/ 	.word	0x0001a7d0
        /*0fe0*/ 	.word	0x0000003e
        /*0fe4*/ 	.word	0x00028c90
        /*0fe8*/ 	.short	0x010a
        /*0fea*/ 	.byte	0x3f
	.zero		1


	//   ....[83]....
        /*0fec*/ 	.word	0x0001a950
        /*0ff0*/ 	.word	0x0000003e
        /*0ff4*/ 	.word	0x00028c90
        /*0ff8*/ 	.short	0x010a
        /*0ffa*/ 	.byte	0x3f
	.zero		1


	//   ....[84]....
        /*0ffc*/ 	.word	0x0001aab0
        /*1000*/ 	.word	0x0000003e
        /*1004*/ 	.word	0x00028cb0
        /*1008*/ 	.short	0x010a
        /*100a*/ 	.byte	0x3f
	.zero		1


	//   ....[85]....
        /*100c*/ 	.word	0x0001ab00
        /*1010*/ 	.word	0x00000003
        /*1014*/ 	.word	0x00028c50
        /*1018*/ 	.short	0x010a
        /*101a*/ 	.byte	0x3f
	.zero		1


	//   ....[86]....
        /*101c*/ 	.word	0x0001ab50
        /*1020*/ 	.word	0x00000014
        /*1024*/ 	.word	0x00028c50
        /*1028*/ 	.short	0x010a
        /*102a*/ 	.byte	0x3f
	.zero		1


	//   ....[87]....
        /*102c*/ 	.word	0x0001af20
        /*1030*/ 	.word	0x00000002
        /*1034*/ 	.word	0x00028c00
        /*1038*/ 	.short	0x010a
        /*103a*/ 	.byte	0x3f
	.zero		1


	//   ....[88]....
        /*103c*/ 	.word	0x0001b510
        /*1040*/ 	.word	0x00000002
        /*1044*/ 	.word	0x00028c00
        /*1048*/ 	.short	0x010a
        /*104a*/ 	.byte	0x3f
	.zero		1


	//   ....[89]....
        /*104c*/ 	.word	0x0001b560
        /*1050*/ 	.word	0x00000015
        /*1054*/ 	.word	0x00028c30
        /*1058*/ 	.short	0x010a
        /*105a*/ 	.byte	0x3f
	.zero		1


	//   ....[90]....
        /*105c*/ 	.word	0x0001b5b0
        /*1060*/ 	.word	0x00000015
        /*1064*/ 	.word	0x00028c50
        /*1068*/ 	.short	0x010a
        /*106a*/ 	.byte	0x3f
	.zero		1


	//   ....[91]....
        /*106c*/ 	.word	0x0001b600
        /*1070*/ 	.word	0x000000bb
        /*1074*/ 	.word	0x00028c30
        /*1078*/ 	.short	0x010a
        /*107a*/ 	.byte	0x3f
	.zero		1


	//   ....[92]....
        /*107c*/ 	.word	0x0001b650
        /*1080*/ 	.word	0x000000bb
        /*1084*/ 	.word	0x00028c50
        /*1088*/ 	.short	0x010a
        /*108a*/ 	.byte	0x3f
	.zero		1


	//   ....[93]....
        /*108c*/ 	.word	0x0001b6a0
        /*1090*/ 	.word	0x00000015
        /*1094*/ 	.word	0x00028c30
        /*1098*/ 	.short	0x010a
        /*109a*/ 	.byte	0x3f
	.zero		1


	//   ....[94]....
        /*109c*/ 	.word	0x0001b6f0
        /*10a0*/ 	.word	0x00000015
        /*10a4*/ 	.word	0x00028c50
        /*10a8*/ 	.short	0x010a
        /*10aa*/ 	.byte	0x3f
	.zero		1


	//   ....[95]....
        /*10ac*/ 	.word	0x0001b890
        /*10b0*/ 	.word	0x00000017
        /*10b4*/ 	.word	0x00028c20
        /*10b8*/ 	.short	0x010a
        /*10ba*/ 	.byte	0x3f
	.zero		1


	//   ....[96]....
        /*10bc*/ 	.word	0x0001b8e0
        /*10c0*/ 	.word	0x00000003
        /*10c4*/ 	.word	0x00028ca0
        /*10c8*/ 	.short	0x010a
        /*10ca*/ 	.byte	0x3f
	.zero		1


	//   ....[97]....
        /*10cc*/ 	.word	0x0001b930
        /*10d0*/ 	.word	0x00000003
        /*10d4*/ 	.word	0x00028cc0
        /*10d8*/ 	.short	0x010a
        /*10da*/ 	.byte	0x3f
	.zero		1


	//   ....[98]....
        /*10dc*/ 	.word	0x0001b980
        /*10e0*/ 	.word	0x00000008
        /*10e4*/ 	.word	0x00028ca0
        /*10e8*/ 	.short	0x010a
        /*10ea*/ 	.byte	0x3f
	.zero		1


	//   ....[99]....
        /*10ec*/ 	.word	0x0001b9d0
        /*10f0*/ 	.word	0x00000008
        /*10f4*/ 	.word	0x00028cc0
        /*10f8*/ 	.short	0x010a
        /*10fa*/ 	.byte	0x3f
	.zero		1


	//   ....[100]....
        /*10fc*/ 	.word	0x0001baf0
        /*1100*/ 	.word	0x0000001f
        /*1104*/ 	.word	0x00028c40
        /*1108*/ 	.short	0x010a
        /*110a*/ 	.byte	0x3f
	.zero		1


	//   ....[101]....
        /*110c*/ 	.word	0x0001c590
        /*1110*/ 	.word	0x00000017
        /*1114*/ 	.word	0x00028c20
        /*1118*/ 	.short	0x010a
        /*111a*/ 	.byte	0x3f
	.zero		1


	//   ....[102]....
        /*111c*/ 	.word	0x0001c5e0
        /*1120*/ 	.word	0x0000001f
        /*1124*/ 	.word	0x00028c60
        /*1128*/ 	.short	0x010a
        /*112a*/ 	.byte	0x3f
	.zero		1


	//   ....[103]....
        /*112c*/ 	.word	0x0001cee0
        /*1130*/ 	.word	0x00000006
        /*1134*/ 	.word	0x00028c40
        /*1138*/ 	.short	0x010a
        /*113a*/ 	.byte	0x3f
	.zero		1


	//   ....[104]....
        /*113c*/ 	.word	0x0001d3a0
        /*1140*/ 	.word	0x00000006
        /*1144*/ 	.word	0x00028c60
        /*1148*/ 	.short	0x010a
        /*114a*/ 	.byte	0x3f
	.zero		1


	//   ....[105]....
        /*114c*/ 	.word	0x0001e4a0
        /*1150*/ 	.word	0x00000004
        /*1154*/ 	.word	0x00028c20
        /*1158*/ 	.short	0x010a
        /*115a*/ 	.byte	0x3f
	.zero		1


	//   ....[106]....
        /*115c*/ 	.word	0x0001e640
        /*1160*/ 	.word	0x00000005
        /*1164*/ 	.word	0x00028c40
        /*1168*/ 	.short	0x010a
        /*116a*/ 	.byte	0x3f
	.zero		1


	//   ....[107]....
        /*116c*/ 	.word	0x0001e690
        /*1170*/ 	.word	0x00000019
        /*1174*/ 	.word	0x00028c40
        /*1178*/ 	.short	0x010a
        /*117a*/ 	.byte	0x3f
	.zero		1


	//   ....[108]....
        /*117c*/ 	.word	0x0001e6e0
        /*1180*/ 	.word	0x00000005
        /*1184*/ 	.word	0x00028c60
        /*1188*/ 	.short	0x010a
        /*118a*/ 	.byte	0x3f
	.zero		1


	//----- nvinfo : EIATTR_NUM_MBARRIERS
	.align		4
.L_584:
        /*118c*/ 	.byte	0x03, 0x38
        /*118e*/ 	.short	0x0016


	//----- nvinfo : EIATTR_EXIT_INSTR_OFFSETS
	.align		4
        /*1190*/ 	.byte	0x04, 0x1c
        /*1192*/ 	.short	(.L_586 - .L_585)


	//   ....[0]....
.L_585:
        /*1194*/ 	.word	0x0001a650


	//----- nvinfo : EIATTR_MAX_THREADS
	.align		4
.L_586:
        /*1198*/ 	.byte	0x04, 0x05
        /*119a*/ 	.short	(.L_588 - .L_587)
.L_587:
        /*119c*/ 	.word	0x00000180
        /*11a0*/ 	.word	0x00000001
        /*11a4*/ 	.word	0x00000001


	//----- nvinfo : EIATTR_CRS_STACK_SIZE
	.align		4
.L_588:
        /*11a8*/ 	.byte	0x04, 0x1e
        /*11aa*/ 	.short	(.L_590 - .L_589)
.L_589:
        /*11ac*/ 	.word	0x00000000


	//----- nvinfo : EIATTR_CBANK_PARAM_SIZE
	.align		4
.L_590:
        /*11b0*/ 	.byte	0x03, 0x19
        /*11b2*/ 	.short	0x0af0


	//----- nvinfo : EIATTR_PARAM_CBANK
	.align		4
        /*11b4*/ 	.byte	0x04, 0x0a
        /*11b6*/ 	.short	(.L_592 - .L_591)
	.align		4
.L_591:
        /*11b8*/ 	.word	index@(.nv.constant0._ZN7cutlass13device_kernelIN5flash11enable_sm90INS1_16FlashAttnFwdSm90INS1_25CollectiveMainloopFwdSm90ILi2EN4cute5tupleIJNS5_1CILi1EEES8_S8_EEENS6_IJNS7_ILi64EEESA_SA_EEELi512ENS_6half_tEfNS_4arch4Sm90ELb1ELb0ELb0ELb1ELb1ELb1ELb0ELb0ELb0ELb1ELb0ELb0EEENS1_21CollectiveEpilogueFwdINS6_IJSA_NS7_ILi512EEESA_EEES9_SC_SE_Li256ELb1ELb1ELb0ELb0EEENS1_36VarlenDynamicPersistentTileSchedulerILi64ELi64ELi256ELi128ELb0ELb1ELb1ELb1ELb1ELb1EEEEEEEEEvNT_6ParamsE)
        /*11bc*/ 	.short	0x0210
        /*11be*/ 	.short	0x0af0


	//----- nvinfo : EIATTR_SW_WAR
	.align		4
.L_592:
        /*11c0*/ 	.byte	0x04, 0x36
        /*11c2*/ 	.short	(.L_594 - .L_593)
.L_593:
        /*11c4*/ 	.word	0x00000008
.L_594:


//--------------------- .nv.info._ZN7cutlass13device_kernelIN5flash11enable_sm90INS1_16FlashAttnFwdSm90INS1_25CollectiveMainloopFwdSm90ILi2EN4cute5tupleIJNS5_1CILi1EEES8_S8_EEENS6_IJNS7_ILi64EEESA_SA_EEELi512ENS_6half_tEfNS_4arch4Sm90ELb1ELb0ELb0ELb1ELb1ELb0ELb1ELb0ELb0ELb1ELb0ELb0EEENS1_21CollectiveEpilogueFwdINS6_IJSA_NS7_ILi512EEESA_EEES9_SC_SE_Li256ELb1ELb1ELb0ELb0EEENS1_36VarlenDynamicPersistentTileSchedulerILi64ELi64ELi256ELi128ELb0ELb1ELb1ELb1ELb1ELb1EEEEEEEEEvNT_6ParamsE --------------------------
	.section	.nv.info._ZN7cutlass13device_kernelIN5flash11enable_sm90INS1_16FlashAttnFwdSm90INS1_25CollectiveMainloopFwdSm90ILi2EN4cute5tupleIJNS5_1CILi1EEES8_S8_EEENS6_IJNS7_ILi64EEESA_SA_EEELi512ENS_6half_tEfNS_4arch4Sm90ELb1ELb0ELb0ELb1ELb1ELb0ELb1ELb0ELb0ELb1ELb0ELb0EEENS1_21CollectiveEpilogueFwdINS6_IJSA_NS7_ILi512EEESA_EEES9_SC_SE_Li256ELb1ELb1ELb0ELb0EEENS1_36VarlenDynamicPersistentTileSchedulerILi64ELi64ELi256ELi128ELb0ELb1ELb1ELb1ELb1ELb1EEEEEEEEEvNT_6ParamsE,"",@"SHT_CUDA_INFO"
	.sectionflags	@""
	.align	4


	//----- nvinfo : EIATTR_CUDA_API_VERSION
	.align		4
        /*0000*/ 	.byte	0x04, 0x37
        /*0002*/ 	.short	(.L_596 - .L_595)
.L_595:
        /*0004*/ 	.word	0x00000082


	//----- nvinfo : EIATTR_KPARAM_INFO
	.align		4
.L_596:
        /*0008*/ 	.byte	0x04, 0x17
        /*000a*/ 	.short	(.L_598 - .L_597)
.L_597:
        /*000c*/ 	.word	0x00000000
        /*0010*/ 	.short	0x0000
        /*0012*/ 	.short	0x0070
        /*0014*/ 	.byte	0x00, 0xf0, 0x01, 0x2e


	//----- nvinfo : EIATTR_SPARSE_MMA_MASK
	.align		4
.L_598:
        /*0018*/ 	.byte	0x03, 0x50
        /*001a*/ 	.short	0x0000


	//----- nvinfo : EIATTR_MAXREG_COUNT
	.align		4
        /*001c*/ 	.byte	0x03, 0x1b
        /*001e*/ 	.short	0x00a8


	//----- nvinfo : EIATTR_NUM_BARRIERS
	.align		4
        /*0020*/ 	.byte	0x02, 0x4c
        /*0022*/ 	.byte	0x10
	.zero		1


	//----- nvinfo : EIATTR_EXTERNS
	.align		4
        /*0024*/ 	.byte	0x04, 0x0f
        /*0026*/ 	.short	(.L_600 - .L_599)


	//   ....[0]....
	.align		4
.L_599:
        /*0028*/ 	.word	index@(__assertfail)


	//----- nvinfo : EIATTR_ANNOTATIONS
	.align		4
.L_600:
        /*002c*/ 	.byte	0x04, 0x55
        /*002e*/ 	.short	(.L_602 - .L_601)


	//   ....[0]....
.L_601:
        /* <DEDUP_REMOVED lines=17> */


	//----- nvinfo : EIATTR_MERCURY_ISA_VERSION
	.align		4
.L_602:
        /*0130*/ 	.byte	0x03, 0x5f
        /*0132*/ 	.short	0x0101


	//----- nvinfo : EIATTR_UNUSED_LOAD_BYTE_OFFSET
	.align		4
        /*0134*/ 	.byte	0x04, 0x44
        /*0136*/ 	.short	(.L_604 - .L_603)


	//   ....[0]....
.L_603:
        /*0138*/ 	.word	0x00000970
        /*013c*/ 	.word	0x0000fff0


	//   ....[1]....
        /*0140*/ 	.word	0x0000cf70
        /*0144*/ 	.word	0x0000fff0


	//----- nvinfo : EIATTR_INT_WARP_WIDE_INSTR_OFFSETS
	.align		4
.L_604:
        /*0148*/ 	.byte	0x04, 0x31
        /*014a*/ 	.short	(.L_606 - .L_605)


	//   ....[0]....
.L_605:
        /*014c*/ 	.word	0x000000c0


	//   ....[1]....
        /*0150*/ 	.word	0x000000d0


	//   ....[2]....
        /*0154*/ 	.word	0x000000e0


	//   ....[3]....
        /*0158*/ 	.word	0x00000180


	//   ....[4]....
        /*015c*/ 	.word	0x00011200


	//   ....[5]....
        /*0160*/ 	.word	0x00011290


	//   ....[6]....
        /*0164*/ 	.word	0x000155a0


	//   ....[7]....
        /*0168*/ 	.word	0x00015630


	//----- nvinfo : EIATTR_COOP_GROUP_MASK_REGIDS
	.align		4
.L_606:
        /*016c*/ 	.byte	0x04, 0x29
        /*016e*/ 	.short	(.L_608 - .L_607)


	//   ....[0]....
.L_607:
        /*0170*/ 	.word	0xffffffff


	//   ....[1]....
        /*0174*/ 	.word	0xffffffff


	//   ....[2]....
        /*0178*/ 	.word	0xffffffff


	//   ....[3]....
        /*017c*/ 	.word	0xffffffff


	//   ....[4]....
        /*0180*/ 	.word	0xffffffff


	//   ....[5]....
        /*0184*/ 	.word	0xffffffff


	//   ....[6]....
        /*0188*/ 	.word	0xffffffff


	//   ....[7]....
        /*018c*/ 	.word	0xffffffff


	//   ....[8]....
        /*0190*/ 	.word	0xffffffff


	//   ....[9]....
        /*0194*/ 	.word	0xffffffff


	//   ....[10]....
        /*0198*/ 	.word	0xffffffff


	//   ....[11]....
        /*019c*/ 	.word	0xffffffff


	//   ....[12]....
        /*01a0*/ 	.word	0xffffffff


	//   ....[13]....
        /*01a4*/ 	.word	0xffffffff


	//   ....[14]....
        /*01a8*/ 	.word	0xffffffff


	//   ....[15]....
        /*01ac*/ 	.word	0xffffffff


	//   ....[16]....
        /*01b0*/ 	.word	0xffffffff


	//   ....[17]....
        /*01b4*/ 	.word	0xffffffff


	//   ....[18]....
        /*01b8*/ 	.word	0xffffffff


	//   ....[19]....
        /*01bc*/ 	.word	0xffffffff


	//   ....[20]....
        /*01c0*/ 	.word	0xffffffff


	//   ....[21]....
        /*01c4*/ 	.word	0xffffffff


	//   ....[22]....
        /*01c8*/ 	.word	0xffffffff


	//   ....[23]....
        /*01cc*/ 	.word	0xffffffff


	//   ....[24]....
        /*01d0*/ 	.word	0xffffffff


	//   ....[25]....
        /*01d4*/ 	.word	0xffffffff


	//   ....[26]....
        /*01d8*/ 	.word	0xffffffff


	//   ....[27]....
        /*01dc*/ 	.word	0xffffffff


	//   ....[28]....
        /*01e0*/ 	.word	0xffffffff


	//   ....[29]....
        /*01e4*/ 	.word	0xffffffff


	//   ....[30]....
        /*01e8*/ 	.word	0xffffffff


	//   ....[31]....
        /*01ec*/ 	.word	0xffffffff


	//   ....[32]....
        /*01f0*/ 	.word	0xffffffff


	//   ....[33]....
        /*01f4*/ 	.word	0xffffffff


	//   ....[34]....
        /*01f8*/ 	.word	0xffffffff


	//   ....[35]....
        /*01fc*/ 	.word	0xffffffff


	//   ....[36]....
        /*0200*/ 	.word	0xffffffff


	//   ....[37]....
        /*0204*/ 	.word	0xffffffff


	//   ....[38]....
        /*0208*/ 	.word	0xffffffff


	//   ....[39]....
        /*020c*/ 	.word	0xffffffff


	//   ....[40]....
        /*0210*/ 	.word	0xffffffff


	//   ....[41]....
        /*0214*/ 	.word	0xffffffff


	//   ....[42]....
        /*0218*/ 	.word	0xffffffff


	//   ....[43]....
        /*021c*/ 	.word	0xffffffff


	//   ....[44]....
        /*0220*/ 	.word	0xffffffff


	//   ....[45]....
        /*0224*/ 	.word	0xffffffff


	//   ....[46]....
        /*0228*/ 	.word	0xffffffff


	//   ....[47]....
        /*022c*/ 	.word	0xffffffff


	//   ....[48]....
        /*0230*/ 	.word	0xffffffff


	//   ....[49]....
        /*0234*/ 	.word	0xffffffff


	//   ....[50]....
        /*0238*/ 	.word	0xffffffff


	//   ....[51]....
        /*023c*/ 	.word	0xffffffff


	//   ....[52]....
        /*0240*/ 	.word	0xffffffff


	//   ....[53]....
        /*0244*/ 	.word	0xffffffff


	//   ....[54]....
        /*0248*/ 	.word	0xffffffff


	//   ....[55]....
        /*024c*/ 	.word	0xffffffff


	//   ....[56]....
        /*0250*/ 	.word	0xffffffff


	//   ....[57]....
        /*0254*/ 	.word	0xffffffff


	//   ....[58]....
        /*0258*/ 	.word	0xffffffff


	//   ....[59]....
        /*025c*/ 	.word	0xffffffff


	//   ....[60]....
        /*0260*/ 	.word	0xffffffff


	//   ....[61]....
        /*0264*/ 	.word	0xffffffff


	//   ....[62]....
        /*0268*/ 	.word	0xffffffff


	//   ....[63]....
        /*026c*/ 	.word	0xffffffff


	//   ....[64]....
        /*0270*/ 	.word	0xffffffff


	//   ....[65]....
        /*0274*/ 	.word	0xffffffff


	//   ....[66]....
        /*0278*/ 	.word	0xffffffff


	//   ....[67]....
        /*027c*/ 	.word	0xffffffff


	//   ....[68]....
        /*0280*/ 	.word	0xffffffff


	//   ....[69]....
        /*0284*/ 	.word	0xffffffff


	//   ....[70]....
        /*0288*/ 	.word	0xffffffff


	//   ....[71]....
        /*028c*/ 	.word	0xffffffff


	//   ....[72]....
        /*0290*/ 	.word	0xffffffff


	//   ....[73]....
        /*0294*/ 	.word	0xffffffff


	//   ....[74]....
        /*0298*/ 	.word	0xffffffff


	//   ....[75]....
        /*029c*/ 	.word	0xffffffff


	//   ....[76]....
        /*02a0*/ 	.word	0xffffffff


	//   ....[77]....
        /*02a4*/ 	.word	0xffffffff


	//   ....[78]....
        /*02a8*/ 	.word	0xffffffff


	//   ....[79]....
        /*02ac*/ 	.word	0xffffffff


	//   ....[80]....
        /*02b0*/ 	.word	0xffffffff


	//   ....[81]....
        /*02b4*/ 	.word	0xffffffff


	//   ....[82]....
        /*02b8*/ 	.word	0xffffffff


	//   ....[83]....
        /*02bc*/ 	.word	0xffffffff


	//   ....[84]....
        /*02c0*/ 	.word	0xffffffff


	//   ....[85]....
        /*02c4*/ 	.word	0xffffffff


	//   ....[86]....
        /*02c8*/ 	.word	0xffffffff


	//   ....[87]....
        /*02cc*/ 	.word	0xffffffff


	//   ....[88]....
        /*02d0*/ 	.word	0xffffffff


	//   ....[89]....
        /*02d4*/ 	.word	0xffffffff


	//   ....[90]....
        /*02d8*/ 	.word	0xffffffff


	//   ....[91]....
        /*02dc*/ 	.word	0xffffffff


	//   ....[92]....
        /*02e0*/ 	.word	0xffffffff


	//   ....[93]....
        /*02e4*/ 	.word	0xffffffff


	//   ....[94]....
        /*02e8*/ 	.word	0xffffffff


	//   ....[95]....
        /*02ec*/ 	.word	0xffffffff


	//   ....[96]....
        /*02f0*/ 	.word	0xffffffff


	//   ....[97]....
        /*02f4*/ 	.word	0xffffffff


	//   ....[98]....
        /*02f8*/ 	.word	0xffffffff


	//   ....[99]....
        /*02fc*/ 	.word	0xffffffff


	//   ....[100]....
        /*0300*/ 	.word	0xffffffff


	//   ....[101]....
        /*0304*/ 	.word	0xffffffff


	//   ....[102]....
        /*0308*/ 	.word	0xffffffff


	//   ....[103]....
        /*030c*/ 	.word	0xffffffff


	//   ....[104]....
        /*0310*/ 	.word	0xffffffff


	//   ....[105]....
        /*0314*/ 	.word	0xffffffff


	//   ....[106]....
        /*0318*/ 	.word	0xffffffff


	//   ....[107]....
        /*031c*/ 	.word	0xffffffff


	//   ....[108]....
        /*0320*/ 	.word	0xffffffff


	//   ....[109]....
        /*0324*/ 	.word	0xffffffff


	//   ....[110]....
        /*0328*/ 	.word	0xffffffff


	//   ....[111]....
        /*032c*/ 	.word	0xffffffff


	//   ....[112]....
        /*0330*/ 	.word	0xffffffff


	//   ....[113]....
        /*0334*/ 	.word	0xffffffff


	//   ....[114]....
        /*0338*/ 	.word	0xffffffff


	//   ....[115]....
        /*033c*/ 	.word	0xffffffff


	//   ....[116]....
        /*0340*/ 	.word	0xffffffff


	//   ....[117]....
        /*0344*/ 	.word	0xffffffff


	//   ....[118]....
        /*0348*/ 	.word	0xffffffff


	//   ....[119]....
        /*034c*/ 	.word	0xffffffff


	//   ....[120]....
        /*0350*/ 	.word	0xffffffff


	//   ....[121]....
        /*0354*/ 	.word	0xffffffff


	//   ....[122]....
        /*0358*/ 	.word	0xffffffff


	//   ....[123]....
        /*035c*/ 	.word	0xffffffff


	//   ....[124]....
        /*0360*/ 	.word	0xffffffff


	//   ....[125]....
        /*0364*/ 	.word	0xffffffff


	//   ....[126]....
        /*0368*/ 	.word	0xffffffff


	//   ....[127]....
        /*036c*/ 	.word	0xffffffff


	//   ....[128]....
        /*0370*/ 	.word	0xffffffff


	//   ....[129]....
        /*0374*/ 	.word	0x0500000f


	//   ....[130]....
        /*0378*/ 	.word	0x0500000f


	//   ....[131]....
        /*037c*/ 	.word	0x0500000f


	//   ....[132]....
        /*0380*/ 	.word	0x0500000f


	//   ....[133]....
        /*0384*/ 	.word	0x0500000f


	//   ....[134]....
        /*0388*/ 	.word	0x0500000f


	//   ....[135]....
        /*038c*/ 	.word	0x0500000f


	//   ....[136]....
        /*0390*/ 	.word	0x0500000f


	//   ....[137]....
        /*0394*/ 	.word	0x0500000f


	//   ....[138]....
        /*0398*/ 	.word	0x0500000f


	//   ....[139]....
        /*039c*/ 	.word	0x0500000f


	//   ....[140]....
        /*03a0*/ 	.word	0x0500000f


	//   ....[141]....
        /*03a4*/ 	.word	0x0500000f


	//   ....[142]....
        /*03a8*/ 	.word	0x0500000f


	//   ....[143]....
        /*03ac*/ 	.word	0x0500000f


	//   ....[144]....
        /*03b0*/ 	.word	0x0500000f


	//   ....[145]....
        /*03b4*/ 	.word	0x0500000f


	//   ....[146]....
        /*03b8*/ 	.word	0x0500000f


	//   ....[147]....
        /*03bc*/ 	.word	0x0500000f


	//   ....[148]....
        /*03c0*/ 	.word	0x0500000f


	//   ....[149]....
        /*03c4*/ 	.word	0x0500000f


	//   ....[150]....
        /*03c8*/ 	.word	0x0500000f


	//   ....[151]....
        /*03cc*/ 	.word	0x0500000f


	//   ....[152]....
        /*03d0*/ 	.word	0x0500000f


	//   ....[153]....
        /*03d4*/ 	.word	0x0500000f


	//   ....[154]....
        /*03d8*/ 	.word	0x0500000f


	//   ....[155]....
        /*03dc*/ 	.word	0x0500000f


	//   ....[156]....
        /*03e0*/ 	.word	0x0500000f


	//   ....[157]....
        /*03e4*/ 	.word	0x0500000f


	//   ....[158]....
        /*03e8*/ 	.word	0x0500000f


	//   ....[159]....
        /*03ec*/ 	.word	0x0500000f


	//   ....[160]....
        /*03f0*/ 	.word	0x0500000f


	//   ....[161]....
        /*03f4*/ 	.word	0x0500000f


	//   ....[162]....
        /*03f8*/ 	.word	0x0500000f


	//   ....[163]....
        /*03fc*/ 	.word	0x0500000f


	//   ....[164]....
        /*0400*/ 	.word	0x0500000f


	//   ....[165]....
        /*0404*/ 	.word	0x0500000f


	//   ....[166]....
        /*0408*/ 	.word	0x0500000f


	//   ....[167]....
        /*040c*/ 	.word	0x0500000f


	//   ....[168]....
        /*0410*/ 	.word	0x0500000f


	//   ....[169]....
        /*0414*/ 	.word	0x0500000f


	//   ....[170]....
        /*0418*/ 	.word	0x0500000f


	//   ....[171]....
        /*041c*/ 	.word	0x0500000f


	//   ....[172]....
        /*0420*/ 	.word	0x0500000f


	//   ....[173]....
        /*0424*/ 	.word	0x0500000f


	//   ....[174]....
        /*0428*/ 	.word	0x0500000f


	//   ....[175]....
        /*042c*/ 	.word	0x0500000f


	//   ....[176]....
        /*0430*/ 	.word	0x0500000f


	//   ....[177]....
        /*0434*/ 	.word	0x0500000f


	//   ....[178]....
        /*0438*/ 	.word	0x0500000f


	//   ....[179]....
        /*043c*/ 	.word	0x0500000f


	//   ....[180]....
        /*0440*/ 	.word	0x0500000f


	//   ....[181]....
        /*0444*/ 	.word	0x0500000f


	//   ....[182]....
        /*0448*/ 	.word	0x0500000f


	//   ....[183]....
        /*044c*/ 	.word	0x0500000f


	//   ....[184]....
        /*0450*/ 	.word	0x0500000f


	//   ....[185]....
        /*0454*/ 	.word	0x0500000f


	//   ....[186]....
        /*0458*/ 	.word	0x0500000f


	//   ....[187]....
        /*045c*/ 	.word	0x0500000f


	//   ....[188]....
        /*0460*/ 	.word	0x0500000f


	//   ....[189]....
        /*0464*/ 	.word	0x0500000f


	//   ....[190]....
        /*0468*/ 	.word	0x0500000f


	//   ....[191]....
        /*046c*/ 	.word	0x0500000f


	//   ....[192]....
        /*0470*/ 	.word	0x0500000f


	//   ....[193]....
        /*0474*/ 	.word	0x0500000f


	//   ....[194]....
        /*0478*/ 	.word	0x0500000f


	//   ....[195]....
        /*047c*/ 	.word	0x0500000f


	//----- nvinfo : EIATTR_COOP_GROUP_INSTR_OFFSETS
	.align		4
.L_608:
        /*0480*/ 	.byte	0x04, 0x28
        /*0482*/ 	.short	(.L_610 - .L_609)


	//   ....[0]....
.L_609:
        /*0484*/ 	.word	0x00000080


	//   ....[1]....
        /*0488*/ 	.word	0x00000090


	//   ....[2]....
        /*048c*/ 	.word	0x000002b0


	//   ....[3]....
        /*0490*/ 	.word	0x00000410


	//   ....[4]....
        /*0494*/ 	.word	0x00000530


	//   ....[5]....
        /*0498*/ 	.word	0x00000690


	//   ....[6]....
        /*049c*/ 	.word	0x000019b0


	//   ....[7]....
        /*04a0*/ 	.word	0x000036f0


	//   ....[8]....
        /*04a4*/ 	.word	0x00004670


	//   ....[9]....
        /*04a8*/ 	.word	0x000052e0


	//   ....[10]....
        /*04ac*/ 	.word	0x00005310


	//   ....[11]....
        /*04b0*/ 	.word	0x00005660


	//   ....[12]....
        /*04b4*/ 	.word	0x00005760


	//   ....[13]....
        /*04b8*/ 	.word	0x000059a0


	//   ....[14]....
        /*04bc*/ 	.word	0x00005ae0


	//   ....[15]....
        /*04c0*/ 	.word	0x00006340


	//   ....[16]....
        /*04c4*/ 	.word	0x00007090


	//   ....[17]....
        /*04c8*/ 	.word	0x00007cd0


	//   ....[18]....
        /*04cc*/ 	.word	0x00007cf0


	//   ....[19]....
        /*04d0*/ 	.word	0x00008020


	//   ....[20]....
        /*04d4*/ 	.word	0x00008120


	//   ....[21]....
        /*04d8*/ 	.word	0x00008490


	//   ....[22]....
        /*04dc*/ 	.word	0x000084f0


	//   ....[23]....
        /*04e0*/ 	.word	0x00009650


	//   ....[24]....
        /*04e4*/ 	.word	0x0000a320


	//   ....[25]....
        /*04e8*/ 	.word	0x0000b000


	//   ....[26]....
        /*04ec*/ 	.word	0x0000b030


	//   ....[27]....
        /*04f0*/ 	.word	0x0000b270


	//   ....[28]....
        /*04f4*/ 	.word	0x0000b440


	//   ....[29]....
        /*04f8*/ 	.word	0x0000c3b0


	//   ....[30]....
        /*04fc*/ 	.word	0x0000c480


	//   ....[31]....
        /*0500*/ 	.word	0x0000c4a0


	//   ....[32]....
        /*0504*/ 	.word	0x0000c500


	//   ....[33]....
        /*0508*/ 	.word	0x0000c520


	//   ....[34]....
        /*050c*/ 	.word	0x0000de80


	//   ....[35]....
        /*0510*/ 	.word	0x0000e4a0


	//   ....[36]....
        /*0514*/ 	.word	0x0000e4d0


	//   ....[37]....
        /*0518*/ 	.word	0x0000e4f0


	//   ....[38]....
        /*051c*/ 	.word	0x0000e520


	//   ....[39]....
        /*0520*/ 	.word	0x0000eba0


	//   ....[40]....
        /*0524*/ 	.word	0x0000ebc0


	//   ....[41]....
        /*0528*/ 	.word	0x0000ee00


	//   ....[42]....
        /*052c*/ 	.word	0x0000ee20


	//   ....[43]....
        /*0530*/ 	.word	0x0000f9b0


	//   ....[44]....
        /*0534*/ 	.word	0x0000f9e0


	//   ....[45]....
        /*0538*/ 	.word	0x0000fc20


	//   ....[46]....
        /*053c*/ 	.word	0x0000fc40


	//   ....[47]....
        /*0540*/ 	.word	0x0000fee0


	//   ....[48]....
        /*0544*/ 	.word	0x000100b0


	//   ....[49]....
        /*0548*/ 	.word	0x000100e0


	//   ....[50]....
        /*054c*/ 	.word	0x00010110


	//   ....[51]....
        /*0550*/ 	.word	0x00010140


	//   ....[52]....
        /*0554*/ 	.word	0x00010170


	//   ....[53]....
        /*0558*/ 	.word	0x000101a0


	//   ....[54]....
        /*055c*/ 	.word	0x000102f0


	//   ....[55]....
        /*0560*/ 	.word	0x00010320


	//   ....[56]....
        /*0564*/ 	.word	0x00010350


	//   ....[57]....
        /*0568*/ 	.word	0x00010380


	//   ....[58]....
        /*056c*/ 	.word	0x000103b0


	//   ....[59]....
        /*0570*/ 	.word	0x000103e0


	//   ....[60]....
        /*0574*/ 	.word	0x00010470


	//   ....[61]....
        /*0578*/ 	.word	0x000104d0


	//   ....[62]....
        /*057c*/ 	.word	0x00010560


	//   ....[63]....
        /*0580*/ 	.word	0x00011ff0


	//   ....[64]....
        /*0584*/ 	.word	0x00012010


	//   ....[65]....
        /*0588*/ 	.word	0x000120a0


	//   ....[66]....
        /*058c*/ 	.word	0x000120c0


	//   ....[67]....
        /*0590*/ 	.word	0x00012140


	//   ....[68]....
        /*0594*/ 	.word	0x00012160


	//   ....[69]....
        /*0598*/ 	.word	0x00012170


	//   ....[70]....
        /*059c*/ 	.word	0x00012180


	//   ....[71]....
        /*05a0*/ 	.word	0x00012910


	//   ....[72]....
        /*05a4*/ 	.word	0x00012940


	//   ....[73]....
        /*05a8*/ 	.word	0x00012a00


	//   ....[74]....
        /*05ac*/ 	.word	0x00012a20


	//   ....[75]....
        /*05b0*/ 	.word	0x00012ac0


	//   ....[76]....
        /*05b4*/ 	.word	0x00012ae0


	//   ....[77]....
        /*05b8*/ 	.word	0x00012af0


	//   ....[78]....
        /*05bc*/ 	.word	0x00012b70


	//   ....[79]....
        /*05c0*/ 	.word	0x000133e0


	//   ....[80]....
        /*05c4*/ 	.word	0x00013400


	//   ....[81]....
        /*05c8*/ 	.word	0x000135a0


	//   ....[82]....
        /*05cc*/ 	.word	0x000135d0


	//   ....[83]....
        /*05d0*/ 	.word	0x000136e0


	//   ....[84]....
        /*05d4*/ 	.word	0x000136f0


	//   ....[85]....
        /*05d8*/ 	.word	0x00013720


	//   ....[86]....
        /*05dc*/ 	.word	0x00013730


	//   ....[87]....
        /*05e0*/ 	.word	0x00013d60


	//   ....[88]....
        /*05e4*/ 	.word	0x00013dc0


	//   ....[89]....
        /*05e8*/ 	.word	0x00013f80


	//   ....[90]....
        /*05ec*/ 	.word	0x00013fc0


	//   ....[91]....
        /*05f0*/ 	.word	0x00013fd0


	//   ....[92]....
        /*05f4*/ 	.word	0x00013fe0


	//   ....[93]....
        /*05f8*/ 	.word	0x00014130


	//   ....[94]....
        /*05fc*/ 	.word	0x00014280


	//   ....[95]....
        /*0600*/ 	.word	0x00014ab0


	//   ....[96]....
        /*0604*/ 	.word	0x00014ad0


	//   ....[97]....
        /*0608*/ 	.word	0x00014b20


	//   ....[98]....
        /*060c*/ 	.word	0x00014b30


	//   ....[99]....
        /*0610*/ 	.word	0x00014b70


	//   ....[100]....
        /*0614*/ 	.word	0x00014b80


	//   ....[101]....
        /*0618*/ 	.word	0x00014b90


	//   ....[102]....
        /*061c*/ 	.word	0x00014bd0


	//   ....[103]....
        /*0620*/ 	.word	0x00014ef0


	//   ....[104]....
        /*0624*/ 	.word	0x00014f30


	//   ....[105]....
        /*0628*/ 	.word	0x00014f50


	//   ....[106]....
        /*062c*/ 	.word	0x00014f70


	//   ....[107]....
        /*0630*/ 	.word	0x00014fa0


	//   ....[108]....
        /*0634*/ 	.word	0x00014fc0


	//   ....[109]....
        /*0638*/ 	.word	0x000150c0


	//   ....[110]....
        /*063c*/ 	.word	0x00015210


	//   ....[111]....
        /*0640*/ 	.word	0x00015810


	//   ....[112]....
        /*0644*/ 	.word	0x00015860


	//   ....[113]....
        /*0648*/ 	.word	0x00015890


	//   ....[114]....
        /*064c*/ 	.word	0x000158c0


	//   ....[115]....
        /*0650*/ 	.word	0x000158d0


	//   ....[116]....
        /*0654*/ 	.word	0x00015900


	//   ....[117]....
        /*0658*/ 	.word	0x00015930


	//   ....[118]....
        /*065c*/ 	.word	0x00015960


	//   ....[119]....
        /*0660*/ 	.word	0x00015ae0


	//   ....[120]....
        /*0664*/ 	.word	0x00015b10


	//   ....[121]....
        /*0668*/ 	.word	0x00015b40


	//   ....[122]....
        /*066c*/ 	.word	0x00015b70


	//   ....[123]....
        /*0670*/ 	.word	0x00015ba0


	//   ....[124]....
        /*0674*/ 	.word	0x00015bd0


	//   ....[125]....
        /*0678*/ 	.word	0x00015c90


	//   ....[126]....
        /*067c*/ 	.word	0x00015cb0


	//   ....[127]....
        /*0680*/ 	.word	0x00015d20


	//   ....[128]....
        /*0684*/ 	.word	0x000163c0


	//   ....[129]....
        /*0688*/ 	.word	0x00016940


	//   ....[130]....
        /*068c*/ 	.word	0x00016a30


	//   ....[131]....
        /*0690*/ 	.word	0x00016ad0


	//   ....[132]....
        /*0694*/ 	.word	0x00016b30


	//   ....[133]....
        /*0698*/ 	.word	0x00016c20


	//   ....[134]....
        /*069c*/ 	.word	0x00016c90


	//   ....[135]....
        /*06a0*/ 	.word	0x00016d80


	//   ....[136]....
        /*06a4*/ 	.word	0x00016df0


	//   ....[137]....
        /*06a8*/ 	.word	0x00016e90


	//   ....[138]....
        /*06ac*/ 	.word	0x00016f90


	//   ....[139]....
        /*06b0*/ 	.word	0x00017020


	//   ....[140]....
        /*06b4*/ 	.word	0x00017080


	//   ....[141]....
        /*06b8*/ 	.word	0x00017170


	//   ....[142]....
        /*06bc*/ 	.word	0x000171f0


	//   ....[143]....
        /*06c0*/ 	.word	0x000172f0


	//   ....[144]....
        /*06c4*/ 	.word	0x00017360


	//   ....[145]....
        /*06c8*/ 	.word	0x00017440


	//   ....[146]....
        /*06cc*/ 	.word	0x00017750


	//   ....[147]....
        /*06d0*/ 	.word	0x00017810


	//   ....[148]....
        /*06d4*/ 	.word	0x00017a80


	//   ....[149]....
        /*06d8*/ 	.word	0x00017ad0


	//   ....[150]....
        /*06dc*/ 	.word	0x00017ce0


	//   ....[151]....
        /*06e0*/ 	.word	0x00017d30


	//   ....[152]....
        /*06e4*/ 	.word	0x00017ee0


	//   ....[153]....
        /*06e8*/ 	.word	0x00017f30


	//   ....[154]....
        /*06ec*/ 	.word	0x00018070


	//   ....[155]....
        /*06f0*/ 	.word	0x00018170


	//   ....[156]....
        /*06f4*/ 	.word	0x000183e0


	//   ....[157]....
        /*06f8*/ 	.word	0x00018430


	//   ....[158]....
        /*06fc*/ 	.word	0x00018600


	//   ....[159]....
        /*0700*/ 	.word	0x00018650


	//   ....[160]....
        /*0704*/ 	.word	0x00018820


	//   ....[161]....
        /*0708*/ 	.word	0x00018870


	//   ....[162]....
        /*070c*/ 	.word	0x00018960


	//   ....[163]....
        /*0710*/ 	.word	0x00018a00


	//   ....[164]....
        /*0714*/ 	.word	0x00018a60


	//   ....[165]....
        /*0718*/ 	.word	0x00018b10


	//   ....[166]....
        /*071c*/ 	.word	0x00018b70


	//   ....[167]....
        /*0720*/ 	.word	0x00018c20


	//   ....[168]....
        /*0724*/ 	.word	0x00018c80


	//   ....[169]....
        /*0728*/ 	.word	0x00018d30


	//   ....[170]....
        /*072c*/ 	.word	0x00018e20


	//   ....[171]....
        /*0730*/ 	.word	0x00018f00


	//   ....[172]....
        /*0734*/ 	.word	0x00019010


	//   ....[173]....
        /*0738*/ 	.word	0x00019110


	//   ....[174]....
        /*073c*/ 	.word	0x00019240


	//   ....[175]....
        /*0740*/ 	.word	0x00019320


	//   ....[176]....
        /*0744*/ 	.word	0x00019420


	//   ....[177]....
        /*0748*/ 	.word	0x00019500


	//   ....[178]....
        /*074c*/ 	.word	0x00019590


	//   ....[179]....
        /*0750*/ 	.word	0x00019630


	//   ....[180]....
        /*0754*/ 	.word	0x00019750


	//   ....[181]....
        /*0758*/ 	.word	0x000197c0


	//   ....[182]....
        /*075c*/ 	.word	0x00019830


	//   ....[183]....
        /*0760*/ 	.word	0x000198a0


	//   ....[184]....
        /*0764*/ 	.word	0x00019910


	//   ....[185]....
        /*0768*/ 	.word	0x00019990


	//   ....[186]....
        /*076c*/ 	.word	0x00019a20


	//   ....[187]....
        /*0770*/ 	.word	0x00019ab0


	//   ....[188]....
        /*0774*/ 	.word	0x00019b20


	//   ....[189]....
        /*0778*/ 	.word	0x00019b90


	//   ....[190]....
        /*077c*/ 	.word	0x00019c00


	//   ....[191]....
        /*0780*/ 	.word	0x00019c80


	//   ....[192]....
        /*0784*/ 	.word	0x00019cf0


	//   ....[193]....
        /*0788*/ 	.word	0x00019d90


	//   ....[194]....
        /*078c*/ 	.word	0x00019e20


	//   ....[195]....
        /*0790*/ 	.word	0x00019f40


	//----- nvinfo : EIATTR_REG_RECONFIG
	.align		4
.L_610:
        /*0794*/ 	.byte	0x01, 0x54
	.zero		2


	//----- nvinfo : EIATTR_SYSCALL_OFFSETS
	.align		4
        /*0798*/ 	.byte	0x04, 0x46
        /*079a*/ 	.short	(.L_612 - .L_611)


	//   ....[0]....
.L_611:
        /*079c*/ 	.word	0x000038a0


	//   ....[1]....
        /*07a0*/ 	.word	0x000113f0


	//   ....[2]....
        /*07a4*/ 	.word	0x00011540


	//   ....[3]....
        /*07a8*/ 	.word	0x00011630


	//   ....[4]....
        /*07ac*/ 	.word	0x00012520


	//   ....[5]....
        /*07b0*/ 	.word	0x00012df0


	//----- nvinfo : EIATTR_MBARRIER_INSTR_OFFSETS
	.align		4
.L_612:
        /*07b4*/ 	.byte	0x04, 0x39
        /*07b6*/ 	.short	(.L_614 - .L_613)


	//   ....[0]....
.L_613:
        /*07b8*/ 	.word	0x00000190
        /*07bc*/ 	.word	0x000000ff
        /*07c0*/ 	.word	0x00038800
        /*07c4*/ 	.short	0x0100
        /*07c6*/ 	.byte	0x08
	.zero		1


	//   ....[1]....
        /*07c8*/ 	.word	0x000001a0
        /*07cc*/ 	.word	0x000000ff
        /*07d0*/ 	.word	0x00038810
        /*07d4*/ 	.short	0x0100
        /*07d6*/ 	.byte	0x08
	.zero		1


	//   ....[2]....
        /*07d8*/ 	.word	0x000001b0
        /*07dc*/ 	.word	0x000000ff
        /*07e0*/ 	.word	0x00038820
        /*07e4*/ 	.short	0x0100
        /*07e6*/ 	.byte	0x08
	.zero		1


	//   ....[3]....
        /*07e8*/ 	.word	0x00000260
        /*07ec*/ 	.word	0x000000ff
        /*07f0*/ 	.word	0x00038830
        /*07f4*/ 	.short	0x0100
        /*07f6*/ 	.byte	0x06
	.zero		1


	//   ....[4]....
        /*07f8*/ 	.word	0x00000270
        /*07fc*/ 	.word	0x000000ff
        /*0800*/ 	.word	0x00038840
        /*0804*/ 	.short	0x0100
        /*0806*/ 	.byte	0x06
	.zero		1


	//   ....[5]....
        /*0808*/ 	.word	0x00000280
        /*080c*/ 	.word	0x000000ff
        /*0810*/ 	.word	0x00038838
        /*0814*/ 	.short	0x0100
        /*0816*/ 	.byte	0x06
	.zero		1


	//   ....[6]....
        /*0818*/ 	.word	0x00000290
        /*081c*/ 	.word	0x000000ff
        /*0820*/ 	.word	0x00038848
        /*0824*/ 	.short	0x0100
        /*0826*/ 	.byte	0x06
	.zero		1


	//   ....[7]....
        /*0828*/ 	.word	0x000003c0
        /*082c*/ 	.word	0x000000ff
        /*0830*/ 	.word	0x00038850
        /*0834*/ 	.short	0x0100
        /*0836*/ 	.byte	0x08
	.zero		1


	//   ....[8]....
        /*0838*/ 	.word	0x000003d0
        /*083c*/ 	.word	0x000000ff
        /*0840*/ 	.word	0x00038860
        /*0844*/ 	.short	0x0100
        /*0846*/ 	.byte	0x08
	.zero		1


	//   ....[9]....
        /*0848*/ 	.word	0x000003e0
        /*084c*/ 	.word	0x000000ff
        /*0850*/ 	.word	0x00038858
        /*0854*/ 	.short	0x0100
        /*0856*/ 	.byte	0x08
	.zero		1


	//   ....[10]....
        /*0858*/ 	.word	0x000003f0
        /*085c*/ 	.word	0x000000ff
        /*0860*/ 	.word	0x00038868
        /*0864*/ 	.short	0x0100
        /*0866*/ 	.byte	0x08
	.zero		1


	//   ....[11]....
        /*0868*/ 	.word	0x000004e0
        /*086c*/ 	.word	0x000000ff
        /*0870*/ 	.word	0x00038870
        /*0874*/ 	.short	0x0100
        /*0876*/ 	.byte	0x06
	.zero		1


	//   ....[12]....
        /*0878*/ 	.word	0x000004f0
        /*087c*/ 	.word	0x000000ff
        /*0880*/ 	.word	0x00038880
        /*0884*/ 	.short	0x0100
        /*0886*/ 	.byte	0x06
	.zero		1


	//   ....[13]....
        /*0888*/ 	.word	0x00000500
        /*088c*/ 	.word	0x000000ff
        /*0890*/ 	.word	0x00038878
        /*0894*/ 	.short	0x0100
        /*0896*/ 	.byte	0x06
	.zero		1


	//   ....[14]....
        /*0898*/ 	.word	0x00000510
        /*089c*/ 	.word	0x000000ff
        /*08a0*/ 	.word	0x00038888
        /*08a4*/ 	.short	0x0100
        /*08a6*/ 	.byte	0x06
	.zero		1


	//   ....[15]....
        /*08a8*/ 	.word	0x00000640
        /*08ac*/ 	.word	0x000000ff
        /*08b0*/ 	.word	0x00038890
        /*08b4*/ 	.short	0x0100
        /*08b6*/ 	.byte	0x08
	.zero		1


	//   ....[16]....
        /*08b8*/ 	.word	0x00000650
        /*08bc*/ 	.word	0x000000ff
        /*08c0*/ 	.word	0x000388a0
        /*08c4*/ 	.short	0x0100
        /*08c6*/ 	.byte	0x08
	.zero		1


	//   ....[17]....
        /*08c8*/ 	.word	0x00000660
        /*08cc*/ 	.word	0x000000ff
        /*08d0*/ 	.word	0x00038898
        /*08d4*/ 	.short	0x0100
        /*08d6*/ 	.byte	0x08
	.zero		1


	//   ....[18]....
        /*08d8*/ 	.word	0x00000670
        /*08dc*/ 	.word	0x000000ff
        /*08e0*/ 	.word	0x000388a8
        /*08e4*/ 	.short	0x0100
        /*08e6*/ 	.byte	0x08
	.zero		1


	//   ....[19]....
        /*08e8*/ 	.word	0x000007b0
        /*08ec*/ 	.word	0x000000ff
        /*08f0*/ 	.word	0x000388b0
        /*08f4*/ 	.short	0x0100
        /*08f6*/ 	.byte	0x08
	.zero		1


	//   ....[20]....
        /*08f8*/ 	.word	0x000007c0
        /*08fc*/ 	.word	0x000000ff
        /*0900*/ 	.word	0x000388c0
        /*0904*/ 	.short	0x0100
        /*0906*/ 	.byte	0x08
	.zero		1


	//   ....[21]....
        /*0908*/ 	.word	0x000007d0
        /*090c*/ 	.word	0x000000ff
        /*0910*/ 	.word	0x000388b8
        /*0914*/ 	.short	0x0100
        /*0916*/ 	.byte	0x08
	.zero		1


	//   ....[22]....
        /*0918*/ 	.word	0x000007e0
        /*091c*/ 	.word	0x000000ff
        /*0920*/ 	.word	0x000388c8
        /*0924*/ 	.short	0x0100
        /*0926*/ 	.byte	0x08
	.zero		1


	//   ....[23]....
        /*0928*/ 	.word	0x00001d80
        /*092c*/ 	.word	0x00000003
        /*0930*/ 	.word	0x00000000
        /*0934*/ 	.short	0x0101
        /*0936*/ 	.byte	0x3f
	.zero		1


	//   ....[24]....
        /*0938*/ 	.word	0x00002880
        /*093c*/ 	.word	0x00000003
        /*0940*/ 	.word	0x00000000
        /*0944*/ 	.short	0x0101
        /*0946*/ 	.byte	0x3f
	.zero		1


	//   ....[25]....
        /*0948*/ 	.word	0x00003920
        /*094c*/ 	.word	0x00000011
        /*0950*/ 	.word	0x00038800
        /*0954*/ 	.short	0x010a
        /*0956*/ 	.byte	0x3f
	.zero		1


	//   ....[26]....
        /*0958*/ 	.word	0x00003980
        /*095c*/ 	.word	0x00000009
        /*0960*/ 	.word	0x00038830
        /*0964*/ 	.short	0x010a
        /*0966*/ 	.byte	0x3f
	.zero		1


	//   ....[27]....
        /*0968*/ 	.word	0x000039f0
        /*096c*/ 	.word	0x00000009
        /*0970*/ 	.word	0x00038830
        /*0974*/ 	.short	0x010a
        /*0976*/ 	.byte	0x3f
	.zero		1


	//   ....[28]....
        /*0978*/ 	.word	0x00003c70
        /*097c*/ 	.word	0x00000011
        /*0980*/ 	.word	0x00038810
        /*0984*/ 	.short	0x010a
        /*0986*/ 	.byte	0x3f
	.zero		1


	//   ....[29]....
        /*0988*/ 	.word	0x00003cb0
        /*098c*/ 	.word	0x00000009
        /*0990*/ 	.word	0x00038850
        /*0994*/ 	.short	0x010a
        /*0996*/ 	.byte	0x3f
	.zero		1


	//   ....[30]....
        /*0998*/ 	.word	0x00003d80
        /*099c*/ 	.word	0x00000009
        /*09a0*/ 	.word	0x00038850
        /*09a4*/ 	.short	0x010a
        /*09a6*/ 	.byte	0x3f
	.zero		1


	//   ....[31]....
        /*09a8*/ 	.word	0x00005bd0
        /*09ac*/ 	.word	0x00000019
        /*09b0*/ 	.word	0x00000000
        /*09b4*/ 	.short	0x0101
        /*09b6*/ 	.byte	0x3f
	.zero		1


	//   ....[32]....
        /*09b8*/ 	.word	0x000063f0
        /*09bc*/ 	.word	0x00000009
        /*09c0*/ 	.word	0x00000000
        /*09c4*/ 	.short	0x0101
        /*09c6*/ 	.byte	0x3f
	.zero		1


	//   ....[33]....
        /*09c8*/ 	.word	0x00006590
        /*09cc*/ 	.word	0x00000009
        /*09d0*/ 	.word	0x00038830
        /*09d4*/ 	.short	0x010a
        /*09d6*/ 	.byte	0x3f
	.zero		1


	//   ....[34]....
        /*09d8*/ 	.word	0x000065e0
        /*09dc*/ 	.word	0x00000009
        /*09e0*/ 	.word	0x00038830
        /*09e4*/ 	.short	0x010a
        /*09e6*/ 	.byte	0x3f
	.zero		1


	//   ....[35]....
        /*09e8*/ 	.word	0x00006760
        /*09ec*/ 	.word	0x00000009
        /*09f0*/ 	.word	0x00038850
        /*09f4*/ 	.short	0x010a
        /*09f6*/ 	.byte	0x3f
	.zero		1


	//   ....[36]....
        /*09f8*/ 	.word	0x000067b0
        /*09fc*/ 	.word	0x00000009
        /*0a00*/ 	.word	0x00038850
        /*0a04*/ 	.short	0x010a
        /*0a06*/ 	.byte	0x3f
	.zero		1


	//   ....[37]....
        /*0a08*/ 	.word	0x00008750
        /*0a0c*/ 	.word	0x00000099
        /*0a10*/ 	.word	0x00000000
        /*0a14*/ 	.short	0x0101
        /*0a16*/ 	.byte	0x3f
	.zero		1


	//   ....[38]....
        /*0a18*/ 	.word	0x00009710
        /*0a1c*/ 	.word	0x00000009
        /*0a20*/ 	.word	0x00000000
        /*0a24*/ 	.short	0x0101
        /*0a26*/ 	.byte	0x3f
	.zero		1


	//   ....[39]....
        /*0a28*/ 	.word	0x00009820
        /*0a2c*/ 	.word	0x00000009
        /*0a30*/ 	.word	0x00038830
        /*0a34*/ 	.short	0x010a
        /*0a36*/ 	.byte	0x3f
	.zero		1


	//   ....[40]....
        /*0a38*/ 	.word	0x00009870
        /*0a3c*/ 	.word	0x00000009
        /*0a40*/ 	.word	0x00038830
        /*0a44*/ 	.short	0x010a
        /*0a46*/ 	.byte	0x3f
	.zero		1


	//   ....[41]....
        /*0a48*/ 	.word	0x000099f0
        /*0a4c*/ 	.word	0x00000009
        /*0a50*/ 	.word	0x00038850
        /*0a54*/ 	.short	0x010a
        /*0a56*/ 	.byte	0x3f
	.zero		1


	//   ....[42]....
        /*0a58*/ 	.word	0x00009a40
        /*0a5c*/ 	.word	0x00000009
        /*0a60*/ 	.word	0x00038850
        /*0a64*/ 	.short	0x010a
        /*0a66*/ 	.byte	0x3f
	.zero		1


	//   ....[43]....
        /*0a68*/ 	.word	0x0000b7e0
        /*0a6c*/ 	.word	0x00000099
        /*0a70*/ 	.word	0x00000000
        /*0a74*/ 	.short	0x0101
        /*0a76*/ 	.byte	0x3f
	.zero		1


	//   ....[44]....
        /*0a78*/ 	.word	0x0000c460
        /*0a7c*/ 	.word	0x00000009
        /*0a80*/ 	.word	0x00000000
        /*0a84*/ 	.short	0x0101
        /*0a86*/ 	.byte	0x3f
	.zero		1


	//   ....[45]....
        /*0a88*/ 	.word	0x0000ebd0
        /*0a8c*/ 	.word	0x00000000
        /*0a90*/ 	.word	0x00000000
        /*0a94*/ 	.short	0x0101
        /*0a96*/ 	.byte	0x3f
	.zero		1


	//   ....[46]....
        /*0a98*/ 	.word	0x00011da0
        /*0a9c*/ 	.word	0x0000001b
        /*0aa0*/ 	.word	0x00038840
        /*0aa4*/ 	.short	0x010a
        /*0aa6*/ 	.byte	0x3f
	.zero		1


	//   ....[47]....
        /*0aa8*/ 	.word	0x00012280
        /*0aac*/ 	.word	0x0000001b
        /*0ab0*/ 	.word	0x00038830
        /*0ab4*/ 	.short	0x0107
        /*0ab6*/ 	.byte	0x3f
	.zero		1


	//   ....[48]....
        /*0ab8*/ 	.word	0x00012360
        /*0abc*/ 	.word	0x0000001b
        /*0ac0*/ 	.word	0x00038830
        /*0ac4*/ 	.short	0x0101
        /*0ac6*/ 	.byte	0x3f
	.zero		1


	//   ....[49]....
        /*0ac8*/ 	.word	0x00012c30
        /*0acc*/ 	.word	0x00000017
        /*0ad0*/ 	.word	0x00038800
        /*0ad4*/ 	.short	0x0107
        /*0ad6*/ 	.byte	0x3f
	.zero		1


	//   ....[50]....
        /*0ad8*/ 	.word	0x00012cc0
        /*0adc*/ 	.word	0x00000017
        /*0ae0*/ 	.word	0x00038800
        /*0ae4*/ 	.short	0x0101
        /*0ae6*/ 	.byte	0x3f
	.zero		1


	//   ....[51]....
        /*0ae8*/ 	.word	0x000139d0
        /*0aec*/ 	.word	0x00000017
        /*0af0*/ 	.word	0x00038810
        /*0af4*/ 	.short	0x0107
        /*0af6*/ 	.byte	0x3f
	.zero		1


	//   ....[52]....
        /*0af8*/ 	.word	0x00013ad0
        /*0afc*/ 	.word	0x00000017
        /*0b00*/ 	.word	0x00038810
        /*0b04*/ 	.short	0x0101
        /*0b06*/ 	.byte	0x3f
	.zero		1


	//   ....[53]....
        /*0b08*/ 	.word	0x00013af0
        /*0b0c*/ 	.word	0x00000017
        /*0b10*/ 	.word	0x00038820
        /*0b14*/ 	.short	0x010a
        /*0b16*/ 	.byte	0x3f
	.zero		1


	//   ....[54]....
        /*0b18*/ 	.word	0x00013b80
        /*0b1c*/ 	.word	0x0000001b
        /*0b20*/ 	.word	0x00038860
        /*0b24*/ 	.short	0x010a
        /*0b26*/ 	.byte	0x3f
	.zero		1


	//   ....[55]....
        /*0b28*/ 	.word	0x000144a0
        /*0b2c*/ 	.word	0x0000001b
        /*0b30*/ 	.word	0x00038850
        /*0b34*/ 	.short	0x0107
        /*0b36*/ 	.byte	0x3f
	.zero		1


	//   ....[56]....
        /*0b38*/ 	.word	0x00014570
        /*0b3c*/ 	.word	0x0000001b
        /*0b40*/ 	.word	0x00038850
        /*0b44*/ 	.short	0x0101
        /*0b46*/ 	.byte	0x3f
	.zero		1


	//   ....[57]....
        /*0b48*/ 	.word	0x00014910
        /*0b4c*/ 	.word	0x00000006
        /*0b50*/ 	.word	0x00038840
        /*0b54*/ 	.short	0x010a
        /*0b56*/ 	.byte	0x3f
	.zero		1


	//   ....[58]....
        /*0b58*/ 	.word	0x00014c50
        /*0b5c*/ 	.word	0x00000006
        /*0b60*/ 	.word	0x00038830
        /*0b64*/ 	.short	0x0107
        /*0b66*/ 	.byte	0x3f
	.zero		1


	//   ....[59]....
        /*0b68*/ 	.word	0x00014d10
        /*0b6c*/ 	.word	0x00000006
        /*0b70*/ 	.word	0x00038830
        /*0b74*/ 	.short	0x0101
        /*0b76*/ 	.byte	0x3f
	.zero		1


	//   ....[60]....
        /*0b78*/ 	.word	0x00014d40
        /*0b7c*/ 	.word	0x00000006
        /*0b80*/ 	.word	0x00038860
        /*0b84*/ 	.short	0x010a
        /*0b86*/ 	.byte	0x3f
	.zero		1


	//   ....[61]....
        /*0b88*/ 	.word	0x00015410
        /*0b8c*/ 	.word	0x00000006
        /*0b90*/ 	.word	0x00038850
        /*0b94*/ 	.short	0x0107
        /*0b96*/ 	.byte	0x3f
	.zero		1


	//   ....[62]....
        /*0b98*/ 	.word	0x000154d0
        /*0b9c*/ 	.word	0x00000006
        /*0ba0*/ 	.word	0x00038850
        /*0ba4*/ 	.short	0x0101
        /*0ba6*/ 	.byte	0x3f
	.zero		1


	//   ....[63]....
        /*0ba8*/ 	.word	0x00016340
        /*0bac*/ 	.word	0x00000007
        /*0bb0*/ 	.word	0x00038820
        /*0bb4*/ 	.short	0x010a
        /*0bb6*/ 	.byte	0x3f
	.zero		1


	//   ....[64]....
        /*0bb8*/ 	.word	0x000164c0
        /*0bbc*/ 	.word	0x00000005
        /*0bc0*/ 	.word	0x00038840
        /*0bc4*/ 	.short	0x010a
        /*0bc6*/ 	.byte	0x3f
	.zero		1


	//   ....[65]....
        /*0bc8*/ 	.word	0x00016560
        /*0bcc*/ 	.word	0x00000003
        /*0bd0*/ 	.word	0x00038840
        /*0bd4*/ 	.short	0x010a
        /*0bd6*/ 	.byte	0x3f
	.zero		1


	//   ....[66]....
        /*0bd8*/ 	.word	0x000165a0
        /*0bdc*/ 	.word	0x00000005
        /*0be0*/ 	.word	0x00038860
        /*0be4*/ 	.short	0x010a
        /*0be6*/ 	.byte	0x3f
	.zero		1


	//   ....[67]....
        /*0be8*/ 	.word	0x000165e0
        /*0bec*/ 	.word	0x00000003
        /*0bf0*/ 	.word	0x00038860
        /*0bf4*/ 	.short	0x010a
        /*0bf6*/ 	.byte	0x3f
	.zero		1


	//   ....[68]....
        /*0bf8*/ 	.word	0x00016640
        /*0bfc*/ 	.word	0x00000011
        /*0c00*/ 	.word	0x00038800
        /*0c04*/ 	.short	0x010a
        /*0c06*/ 	.byte	0x3f
	.zero		1


	//   ....[69]....
        /*0c08*/ 	.word	0x00016690
        /*0c0c*/ 	.word	0x00000009
        /*0c10*/ 	.word	0x00038830
        /*0c14*/ 	.short	0x010a
        /*0c16*/ 	.byte	0x3f
	.zero		1


	//   ....[70]....
        /*0c18*/ 	.word	0x000166e0
        /*0c1c*/ 	.word	0x00000011
        /*0c20*/ 	.word	0x00038810
        /*0c24*/ 	.short	0x010a
        /*0c26*/ 	.byte	0x3f
	.zero		1


	//   ....[71]....
        /*0c28*/ 	.word	0x00016730
        /*0c2c*/ 	.word	0x00000009
        /*0c30*/ 	.word	0x00038850
        /*0c34*/ 	.short	0x010a
        /*0c36*/ 	.byte	0x3f
	.zero		1


	//   ....[72]....
        /*0c38*/ 	.word	0x00016780
        /*0c3c*/ 	.word	0x00000009
        /*0c40*/ 	.word	0x00038830
        /*0c44*/ 	.short	0x010a
        /*0c46*/ 	.byte	0x3f
	.zero		1


	//   ....[73]....
        /*0c48*/ 	.word	0x000167d0
        /*0c4c*/ 	.word	0x00000009
        /*0c50*/ 	.word	0x00038850
        /*0c54*/ 	.short	0x010a
        /*0c56*/ 	.byte	0x3f
	.zero		1


	//   ....[74]....
        /*0c58*/ 	.word	0x00016820
        /*0c5c*/ 	.word	0x00000009
        /*0c60*/ 	.word	0x00038830
        /*0c64*/ 	.short	0x010a
        /*0c66*/ 	.byte	0x3f
	.zero		1


	//   ....[75]....
        /*0c68*/ 	.word	0x00016870
        /*0c6c*/ 	.word	0x00000009
        /*0c70*/ 	.word	0x00038850
        /*0c74*/ 	.short	0x010a
        /*0c76*/ 	.byte	0x3f
	.zero		1


	//   ....[76]....
        /*0c78*/ 	.word	0x00016980
        /*0c7c*/ 	.word	0x0000001b
        /*0c80*/ 	.word	0x00038840
        /*0c84*/ 	.short	0x010a
        /*0c86*/ 	.byte	0x3f
	.zero		1


	//   ....[77]....
        /*0c88*/ 	.word	0x00017f70
        /*0c8c*/ 	.word	0x00000017
        /*0c90*/ 	.word	0x00038820
        /*0c94*/ 	.short	0x010a
        /*0c96*/ 	.byte	0x3f
	.zero		1


	//   ....[78]....
        /*0c98*/ 	.word	0x00017fc0
        /*0c9c*/ 	.word	0x0000001b
        /*0ca0*/ 	.word	0x00038860
        /*0ca4*/ 	.short	0x010a
        /*0ca6*/ 	.byte	0x3f
	.zero		1


	//   ....[79]....
        /*0ca8*/ 	.word	0x000188b0
        /*0cac*/ 	.word	0x00000006
        /*0cb0*/ 	.word	0x00038840
        /*0cb4*/ 	.short	0x010a
        /*0cb6*/ 	.byte	0x3f
	.zero		1


	//   ....[80]....
        /*0cb8*/ 	.word	0x00018d70
        /*0cbc*/ 	.word	0x00000006
        /*0cc0*/ 	.word	0x00038860
        /*0cc4*/ 	.short	0x010a
        /*0cc6*/ 	.byte	0x3f
	.zero		1


	//   ....[81]....
        /*0cc8*/ 	.word	0x00019e60
        /*0ccc*/ 	.word	0x00000007
        /*0cd0*/ 	.word	0x00038820
        /*0cd4*/ 	.short	0x010a
        /*0cd6*/ 	.byte	0x3f
	.zero		1


	//   ....[82]....
        /*0cd8*/ 	.word	0x0001a000
        /*0cdc*/ 	.word	0x00000005
        /*0ce0*/ 	.word	0x00038840
        /*0ce4*/ 	.short	0x010a
        /*0ce6*/ 	.byte	0x3f
	.zero		1


	//   ....[83]....
        /*0ce8*/ 	.word	0x0001a050
        /*0cec*/ 	.word	0x00000003
        /*0cf0*/ 	.word	0x00038840
        /*0cf4*/ 	.short	0x010a
        /*0cf6*/ 	.byte	0x3f
	.zero		1


	//   ....[84]....
        /*0cf8*/ 	.word	0x0001a0a0
        /*0cfc*/ 	.word	0x00000005
        /*0d00*/ 	.word	0x00038860
        /*0d04*/ 	.short	0x010a
        /*0d06*/ 	.byte	0x3f
	.zero		1


	//----- nvinfo : EIATTR_NUM_MBARRIERS
	.align		4
.L_614:
        /*0d08*/ 	.byte	0x03, 0x38
        /*0d0a*/ 	.short	0x0017


	//----- nvinfo : EIATTR_EXIT_INSTR_OFFSETS
	.align		4
        /*0d0c*/ 	.byte	0x04, 0x1c
        /*0d0e*/ 	.short	(.L_616 - .L_615)


	//   ....[0]....
.L_615:
        /*0d10*/ 	.word	0x000009a0


	//   ....[1]....
        /*0d14*/ 	.word	0x0000fe90


	//   ....[2]....
        /*0d18*/ 	.word	0x00016630


	//----- nvinfo : EIATTR_MAX_THREADS
	.align		4
.L_616:
        /*0d1c*/ 	.byte	0x04, 0x05
        /*0d1e*/ 	.short	(.L_618 - .L_617)
.L_617:
        /*0d20*/ 	.word	0x00000180
        /*0d24*/ 	.word	0x00000001
        /*0d28*/ 	.word	0x00000001


	//----- nvinfo : EIATTR_CRS_STACK_SIZE
	.align		4
.L_618:
        /*0d2c*/ 	.byte	0x04, 0x1e
        /*0d2e*/ 	.short	(.L_620 - .L_619)
.L_619:
        /*0d30*/ 	.word	0x00000000


	//----- nvinfo : EIATTR_CBANK_PARAM_SIZE
	.align		4
.L_620:
        /*0d34*/ 	.byte	0x03, 0x19
        /*0d36*/ 	.short	0x0bf0


	//----- nvinfo : EIATTR_PARAM_CBANK
	.align		4
        /*0d38*/ 	.byte	0x04, 0x0a
        /*0d3a*/ 	.short	(.L_622 - .L_621)
	.align		4
.L_621:
        /*0d3c*/ 	.word	index@(.nv.constant0._ZN7cutlass13device_kernelIN5flash11enable_sm90INS1_16FlashAttnFwdSm90INS1_25CollectiveMainloopFwdSm90ILi2EN4cute5tupleIJNS5_1CILi1EEES8_S8_EEENS6_IJNS7_ILi64EEESA_SA_EEELi512ENS_6half_tEfNS_4arch4Sm90ELb1ELb0ELb0ELb1ELb1ELb0ELb1ELb0ELb0ELb1ELb0ELb0EEENS1_21CollectiveEpilogueFwdINS6_IJSA_NS7_ILi512EEESA_EEES9_SC_SE_Li256ELb1ELb1ELb0ELb0EEENS1_36VarlenDynamicPersistentTileSchedulerILi64ELi64ELi256ELi128ELb0ELb1ELb1ELb1ELb1ELb1EEEEEEEEEvNT_6ParamsE)
        /*0d40*/ 	.short	0x0210
        /*0d42*/ 	.short	0x0bf0


	//----- nvinfo : EIATTR_SW_WAR
	.align		4
.L_622:
        /*0d44*/ 	.byte	0x04, 0x36
        /*0d46*/ 	.short	(.L_624 - .L_623)
.L_623:
        /*0d48*/ 	.word	0x00000008
.L_624:


//--------------------- .nv.info._ZN7cutlass13device_kernelIN5flash11enable_sm90INS1_16FlashAttnFwdSm90INS1_25CollectiveMainloopFwdSm90ILi2EN4cute5tupleIJNS5_1CILi1EEES8_S8_EEENS6_IJNS7_ILi64EEESA_SA_EEELi512ENS_6half_tEfNS_4arch4Sm90ELb1ELb0ELb0ELb1ELb1ELb1ELb1ELb0ELb0ELb1ELb0ELb0EEENS1_21CollectiveEpilogueFwdINS6_IJSA_NS7_ILi512EEESA_EEES9_SC_SE_Li256ELb1ELb1ELb0ELb0EEENS1_36VarlenDynamicPersistentTileSchedulerILi64ELi64ELi256ELi128ELb0ELb1ELb1ELb1ELb1ELb1EEEEEEEEEvNT_6ParamsE --------------------------
	.section	.nv.info._ZN7cutlass13device_kernelIN5flash11enable_sm90INS1_16FlashAttnFwdSm90INS1_25CollectiveMainloopFwdSm90ILi2EN4cute5tupleIJNS5_1CILi1EEES8_S8_EEENS6_IJNS7_ILi64EEESA_SA_EEELi512ENS_6half_tEfNS_4arch4Sm90ELb1ELb0ELb0ELb1ELb1ELb1ELb1ELb0ELb0ELb1ELb0ELb0EEENS1_21CollectiveEpilogueFwdINS6_IJSA_NS7_ILi512EEESA_EEES9_SC_SE_Li256ELb1ELb1ELb0ELb0EEENS1_36VarlenDynamicPersistentTileSchedulerILi64ELi64ELi256ELi128ELb0ELb1ELb1ELb1ELb1ELb1EEEEEEEEEvNT_6ParamsE,"",@"SHT_CUDA_INFO"
	.sectionflags	@""
	.align	4


	//----- nvinfo : EIATTR_CUDA_API_VERSION
	.align		4
        /*0000*/ 	.byte	0x04, 0x37
        /*0002*/ 	.short	(.L_626 - .L_625)
.L_625:
        /*0004*/ 	.word	0x00000082


	//----- nvinfo : EIATTR_KPARAM_INFO
	.align		4
.L_626:
        /*0008*/ 	.byte	0x04, 0x17
        /*000a*/ 	.short	(.L_628 - .L_627)
.L_627:
        /*000c*/ 	.word	0x00000000
        /*0010*/ 	.short	0x0000
        /*0012*/ 	.short	0x0070
        /*0014*/ 	.byte	0x00, 0xf0, 0x01, 0x2e


	//----- nvinfo : EIATTR_SPARSE_MMA_MASK
	.align		4
.L_628:
        /*0018*/ 	.byte	0x03, 0x50
        /*001a*/ 	.short	0x0000


	//----- nvinfo : EIATTR_MAXREG_COUNT
	.align		4
        /*001c*/ 	.byte	0x03, 0x1b
        /*001e*/ 	.short	0x00a8


	//----- nvinfo : EIATTR_NUM_BARRIERS
	.align		4
        /*0020*/ 	.byte	0x02, 0x4c
        /*0022*/ 	.byte	0x10
	.zero		1


	//----- nvinfo : EIATTR_EXTERNS
	.align		4
        /*0024*/ 	.byte	0x04, 0x0f
        /*0026*/ 	.short	(.L_630 - .L_629)


	//   ....[0]....
	.align		4
.L_629:
        /*0028*/ 	.word	index@(__assertfail)


	//----- nvinfo : EIATTR_ANNOTATIONS
	.align		4
.L_630:
        /*002c*/ 	.byte	0x04, 0x55
        /*002e*/ 	.short	(.L_632 - .L_631)


	//   ....[0]....
.L_631:
        /* <DEDUP_REMOVED lines=68> */


	//----- nvinfo : EIATTR_MERCURY_ISA_VERSION
	.align		4
.L_632:
        /*0460*/ 	.byte	0x03, 0x5f
        /*0462*/ 	.short	0x0101


	//----- nvinfo : EIATTR_UNUSED_LOAD_BYTE_OFFSET
	.align		4
        /*0464*/ 	.byte	0x04, 0x44
        /*0466*/ 	.short	(.L_634 - .L_633)


	//   ....[0]....
.L_633:
        /*0468*/ 	.word	0x00000a50
        /*046c*/ 	.word	0x0000fff0


	//   ....[1]....
        /*0470*/ 	.word	0x000148c0
        /*0474*/ 	.word	0x0000fff0


	//----- nvinfo : EIATTR_INT_WARP_WIDE_INSTR_OFFSETS
	.align		4
.L_634:
        /*0478*/ 	.byte	0x04, 0x31
        /*047a*/ 	.short	(.L_636 - .L_635)


	//   ....[0]....
.L_635:
        /*047c*/ 	.word	0x00000130


	//   ....[1]....
        /*0480*/ 	.word	0x00000170


	//   ....[2]....
        /*0484*/ 	.word	0x000001e0


	//   ....[3]....
        /*0488*/ 	.word	0x00000250


	//   ....[4]....
        /*048c*/ 	.word	0x0001aaa0


	//   ....[5]....
        /*0490*/ 	.word	0x0001ab30


	//   ....[6]....
        /*0494*/ 	.word	0x0001eff0


	//   ....[7]....
        /*0498*/ 	.word	0x0001f080


	//----- nvinfo : EIATTR_COOP_GROUP_MASK_REGIDS
	.align		4
.L_636:
        /*049c*/ 	.byte	0x04, 0x29
        /*049e*/ 	.short	(.L_638 - .L_637)


	//   ....[0]....
.L_637:
        /*04a0*/ 	.word	0xffffffff


	//   ....[1]....
        /*04a4*/ 	.word	0xffffffff


	//   ....[2]....
        /*04a8*/ 	.word	0xffffffff


	//   ....[3]....
        /*04ac*/ 	.word	0xffffffff


	//   ....[4]....
        /*04b0*/ 	.word	0xffffffff


	//   ....[5]....
        /*04b4*/ 	.word	0xffffffff


	//   ....[6]....
        /*04b8*/ 	.word	0xffffffff


	//   ....[7]....
        /*04bc*/ 	.word	0xffffffff


	//   ....[8]....
        /*04c0*/ 	.word	0xffffffff


	//   ....[9]....
        /*04c4*/ 	.word	0xffffffff


	//   ....[10]....
        /*04c8*/ 	.word	0xffffffff


	//   ....[11]....
        /*04cc*/ 	.word	0xffffffff


	//   ....[12]....
        /*04d0*/ 	.word	0xffffffff


	//   ....[13]....
        /*04d4*/ 	.word	0xffffffff


	//   ....[14]....
        /*04d8*/ 	.word	0xffffffff


	//   ....[15]....
        /*04dc*/ 	.word	0xffffffff


	//   ....[16]....
        /*04e0*/ 	.word	0xffffffff


	//   ....[17]....
        /*04e4*/ 	.word	0xffffffff


	//   ....[18]....
        /*04e8*/ 	.word	0xffffffff


	//   ....[19]....
        /*04ec*/ 	.word	0xffffffff


	//   ....[20]....
        /*04f0*/ 	.word	0xffffffff


	//   ....[21]....
        /*04f4*/ 	.word	0xffffffff


	//   ....[22]....
        /*04f8*/ 	.word	0xffffffff


	//   ....[23]....
        /*04fc*/ 	.word	0xffffffff


	//   ....[24]....
        /*0500*/ 	.word	0xffffffff


	//   ....[25]....
        /*0504*/ 	.word	0xffffffff


	//   ....[26]....
        /*0508*/ 	.word	0xffffffff


	//   ....[27]....
        /*050c*/ 	.word	0xffffffff


	//   ....[28]....
        /*0510*/ 	.word	0xffffffff


	//   ....[29]....
        /*0514*/ 	.word	0xffffffff


	//   ....[30]....
        /*0518*/ 	.word	0xffffffff


	//   ....[31]....
        /*051c*/ 	.word	0xffffffff


	//   ....[32]....
        /*0520*/ 	.word	0xffffffff


	//   ....[33]....
        /*0524*/ 	.word	0xffffffff


	//   ....[34]....
        /*0528*/ 	.word	0xffffffff


	//   ....[35]....
        /*052c*/ 	.word	0xffffffff


	//   ....[36]....
        /*0530*/ 	.word	0xffffffff


	//   ....[37]....
        /*0534*/ 	.word	0xffffffff


	//   ....[38]....
        /*0538*/ 	.word	0xffffffff


	//   ....[39]....
        /*053c*/ 	.word	0xffffffff


	//   ....[40]....
        /*0540*/ 	.word	0xffffffff


	//   ....[41]....
        /*0544*/ 	.word	0xffffffff


	//   ....[42]....
        /*0548*/ 	.word	0xffffffff


	//   ....[43]....
        /*054c*/ 	.word	0xffffffff


	//   ....[44]....
        /*0550*/ 	.word	0xffffffff


	//   ....[45]....
        /*0554*/ 	.word	0xffffffff


	//   ....[46]....
        /*0558*/ 	.word	0xffffffff


	//   ....[47]....
        /*055c*/ 	.word	0xffffffff


	//   ....[48]....
        /*0560*/ 	.word	0xffffffff


	//   ....[49]....
        /*0564*/ 	.word	0xffffffff


	//   ....[50]....
        /*0568*/ 	.word	0xffffffff


	//   ....[51]....
        /*056c*/ 	.word	0xffffffff


	//   ....[52]....
        /*0570*/ 	.word	0xffffffff


	//   ....[53]....
        /*0574*/ 	.word	0xffffffff


	//   ....[54]....
        /*0578*/ 	.word	0xffffffff


	//   ....[55]....
        /*057c*/ 	.word	0xffffffff


	//   ....[56]....
        /*0580*/ 	.word	0xffffffff


	//   ....[57]....
        /*0584*/ 	.word	0xffffffff


	//   ....[58]....
        /*0588*/ 	.word	0xffffffff


	//   ....[59]....
        /*058c*/ 	.word	0xffffffff


	//   ....[60]....
        /*0590*/ 	.word	0xffffffff


	//   ....[61]....
        /*0594*/ 	.word	0xffffffff


	//   ....[62]....
        /*0598*/ 	.word	0xffffffff


	//   ....[63]....
        /*059c*/ 	.word	0xffffffff


	//   ....[64]....
        /*05a0*/ 	.word	0xffffffff


	//   ....[65]....
        /*05a4*/ 	.word	0xffffffff


	//   ....[66]....
        /*05a8*/ 	.word	0xffffffff


	//   ....[67]....
        /*05ac*/ 	.word	0xffffffff


	//   ....[68]....
        /*05b0*/ 	.word	0xffffffff


	//   ....[69]....
        /*05b4*/ 	.word	0xffffffff


	//   ....[70]....
        /*05b8*/ 	.word	0xffffffff


	//   ....[71]....
        /*05bc*/ 	.word	0xffffffff


	//   ....[72]....
        /*05c0*/ 	.word	0xffffffff


	//   ....[73]....
        /*05c4*/ 	.word	0xffffffff


	//   ....[74]....
        /*05c8*/ 	.word	0xffffffff


	//   ....[75]....
        /*05cc*/ 	.word	0xffffffff


	//   ....[76]....
        /*05d0*/ 	.word	0xffffffff


	//   ....[77]....
        /*05d4*/ 	.word	0xffffffff


	//   ....[78]....
        /*05d8*/ 	.word	0xffffffff


	//   ....[79]....
        /*05dc*/ 	.word	0xffffffff


	//   ....[80]....
        /*05e0*/ 	.word	0xffffffff


	//   ....[81]....
        /*05e4*/ 	.word	0xffffffff


	//   ....[82]....
        /*05e8*/ 	.word	0xffffffff


	//   ....[83]....
        /*05ec*/ 	.word	0xffffffff


	//   ....[84]....
        /*05f0*/ 	.word	0xffffffff


	//   ....[85]....
        /*05f4*/ 	.word	0xffffffff


	//   ....[86]....
        /*05f8*/ 	.word	0xffffffff


	//   ....[87]....
        /*05fc*/ 	.word	0xffffffff


	//   ....[88]....
        /*0600*/ 	.word	0xffffffff


	//   ....[89]....
        /*0604*/ 	.word	0xffffffff


	//   ....[90]....
        /*0608*/ 	.word	0xffffffff


	//   ....[91]....
        /*060c*/ 	.word	0xffffffff


	//   ....[92]....
        /*0610*/ 	.word	0xffffffff


	//   ....[93]....
        /*0614*/ 	.word	0xffffffff


	//   ....[94]....
        /*0618*/ 	.word	0xffffffff


	//   ....[95]....
        /*061c*/ 	.word	0xffffffff


	//   ....[96]....
        /*0620*/ 	.word	0xffffffff


	//   ....[97]....
        /*0624*/ 	.word	0xffffffff


	//   ....[98]....
        /*0628*/ 	.word	0xffffffff


	//   ....[99]....
        /*062c*/ 	.word	0xffffffff


	//   ....[100]....
        /*0630*/ 	.word	0xffffffff


	//   ....[101]....
        /*0634*/ 	.word	0xffffffff


	//   ....[102]....
        /*0638*/ 	.word	0xffffffff


	//   ....[103]....
        /*063c*/ 	.word	0xffffffff


	//   ....[104]....
        /*0640*/ 	.word	0xffffffff


	//   ....[105]....
        /*0644*/ 	.word	0xffffffff


	//   ....[106]....
        /*0648*/ 	.word	0xffffffff


	//   ....[107]....
        /*064c*/ 	.word	0xffffffff


	//   ....[108]....
        /*0650*/ 	.word	0xffffffff


	//   ....[109]....
        /*0654*/ 	.word	0xffffffff


	//   ....[110]....
        /*0658*/ 	.word	0xffffffff


	//   ....[111]....
        /*065c*/ 	.word	0xffffffff


	//   ....[112]....
        /*0660*/ 	.word	0xffffffff


	//   ....[113]....
        /*0664*/ 	.word	0xffffffff


	//   ....[114]....
        /*0668*/ 	.word	0xffffffff


	//   ....[115]....
        /*066c*/ 	.word	0xffffffff


	//   ....[116]....
        /*0670*/ 	.word	0xffffffff


	//   ....[117]....
        /*0674*/ 	.word	0xffffffff


	//   ....[118]....
        /*0678*/ 	.word	0xffffffff


	//   ....[119]....
        /*067c*/ 	.word	0xffffffff


	//   ....[120]....
        /*0680*/ 	.word	0xffffffff


	//   ....[121]....
        /*0684*/ 	.word	0xffffffff


	//   ....[122]....
        /*0688*/ 	.word	0xffffffff


	//   ....[123]....
        /*068c*/ 	.word	0xffffffff


	//   ....[124]....
        /*0690*/ 	.word	0xffffffff


	//   ....[125]....
        /*0694*/ 	.word	0xffffffff


	//   ....[126]....
        /*0698*/ 	.word	0xffffffff


	//   ....[127]....
        /*069c*/ 	.word	0xffffffff


	//   ....[128]....
        /*06a0*/ 	.word	0xffffffff


	//   ....[129]....
        /*06a4*/ 	.word	0xffffffff


	//   ....[130]....
        /*06a8*/ 	.word	0xffffffff


	//   ....[131]....
        /*06ac*/ 	.word	0xffffffff


	//   ....[132]....
        /*06b0*/ 	.word	0xffffffff


	//   ....[133]....
        /*06b4*/ 	.word	0xffffffff


	//   ....[134]....
        /*06b8*/ 	.word	0xffffffff


	//   ....[135]....
        /*06bc*/ 	.word	0xffffffff


	//   ....[136]....
        /*06c0*/ 	.word	0xffffffff


	//   ....[137]....
        /*06c4*/ 	.word	0xffffffff


	//   ....[138]....
        /*06c8*/ 	.word	0xffffffff


	//   ....[139]....
        /*06cc*/ 	.word	0xffffffff


	//   ....[140]....
        /*06d0*/ 	.word	0xffffffff


	//   ....[141]....
        /*06d4*/ 	.word	0xffffffff


	//   ....[142]....
        /*06d8*/ 	.word	0xffffffff


	//   ....[143]....
        /*06dc*/ 	.word	0xffffffff


	//   ....[144]....
        /*06e0*/ 	.word	0xffffffff


	//   ....[145]....
        /*06e4*/ 	.word	0xffffffff


	//   ....[146]....
        /*06e8*/ 	.word	0xffffffff


	//   ....[147]....
        /*06ec*/ 	.word	0xffffffff


	//   ....[148]....
        /*06f0*/ 	.word	0xffffffff


	//   ....[149]....
        /*06f4*/ 	.word	0xffffffff


	//   ....[150]....
        /*06f8*/ 	.word	0xffffffff


	//   ....[151]....
        /*06fc*/ 	.word	0xffffffff


	//   ....[152]....
        /*0700*/ 	.word	0xffffffff


	//   ....[153]....
        /*0704*/ 	.word	0xffffffff


	//   ....[154]....
        /*0708*/ 	.word	0xffffffff


	//   ....[155]....
        /*070c*/ 	.word	0x0500000f


	//   ....[156]....
        /*0710*/ 	.word	0x0500000f


	//   ....[157]....
        /*0714*/ 	.word	0x0500000f


	//   ....[158]....
        /*0718*/ 	.word	0x0500000f


	//   ....[159]....
        /*071c*/ 	.word	0x0500000f


	//   ....[160]....
        /*0720*/ 	.word	0x0500000f


	//   ....[161]....
        /*0724*/ 	.word	0x0500000f


	//   ....[162]....
        /*0728*/ 	.word	0x0500000f


	//   ....[163]....
        /*072c*/ 	.word	0x0500000f


	//   ....[164]....
        /*0730*/ 	.word	0x0500000f


	//   ....[165]....
        /*0734*/ 	.word	0x0500000f


	//   ....[166]....
        /*0738*/ 	.word	0x0500000f


	//   ....[167]....
        /*073c*/ 	.word	0x0500000f


	//   ....[168]....
        /*0740*/ 	.word	0x0500000f


	//   ....[169]....
        /*0744*/ 	.word	0x0500000f


	//   ....[170]....
        /*0748*/ 	.word	0x0500000f


	//   ....[171]....
        /*074c*/ 	.word	0x0500000f


	//   ....[172]....
        /*0750*/ 	.word	0x0500000f


	//   ....[173]....
        /*0754*/ 	.word	0x0500000f


	//   ....[174]....
        /*0758*/ 	.word	0x0500000f


	//   ....[175]....
        /*075c*/ 	.word	0x0500000f


	//   ....[176]....
        /*0760*/ 	.word	0x0500000f


	//   ....[177]....
        /*0764*/ 	.word	0x0500000f


	//   ....[178]....
        /*0768*/ 	.word	0x0500000f


	//   ....[179]....
        /*076c*/ 	.word	0x0500000f


	//   ....[180]....
        /*0770*/ 	.word	0x0500000f


	//   ....[181]....
        /*0774*/ 	.word	0x0500000f


	//   ....[182]....
        /*0778*/ 	.word	0x0500000f


	//   ....[183]....
        /*077c*/ 	.word	0x0500000f


	//   ....[184]....
        /*0780*/ 	.word	0x0500000f


	//   ....[185]....
        /*0784*/ 	.word	0x0500000f


	//   ....[186]....
        /*0788*/ 	.word	0x0500000f


	//   ....[187]....
        /*078c*/ 	.word	0x0500000f


	//   ....[188]....
        /*0790*/ 	.word	0x0500000f


	//   ....[189]....
        /*0794*/ 	.word	0x0500000f


	//   ....[190]....
        /*0798*/ 	.word	0x0500000f


	//   ....[191]....
        /*079c*/ 	.word	0x0500000f


	//   ....[192]....
        /*07a0*/ 	.word	0x0500000f


	//   ....[193]....
        /*07a4*/ 	.word	0x0500000f


	//   ....[194]....
        /*07a8*/ 	.word	0x0500000f


	//   ....[195]....
        /*07ac*/ 	.word	0x0500000f


	//   ....[196]....
        /*07b0*/ 	.word	0x0500000f


	//   ....[197]....
        /*07b4*/ 	.word	0x0500000f


	//   ....[198]....
        /*07b8*/ 	.word	0x0500000f


	//   ....[199]....
        /*07bc*/ 	.word	0x0500000f


	//   ....[200]....
        /*07c0*/ 	.word	0x0500000f


	//   ....[201]....
        /*07c4*/ 	.word	0x0500000f


	//   ....[202]....
        /*07c8*/ 	.word	0x0500000f


	//   ....[203]....
        /*07cc*/ 	.word	0x0500000f


	//   ....[204]....
        /*07d0*/ 	.word	0x0500000f


	//   ....[205]....
        /*07d4*/ 	.word	0x0500000f


	//   ....[206]....
        /*07d8*/ 	.word	0x0500000f


	//   ....[207]....
        /*07dc*/ 	.word	0x0500000f


	//   ....[208]....
        /*07e0*/ 	.word	0x0500000f


	//   ....[209]....
        /*07e4*/ 	.word	0x0500000f


	//   ....[210]....
        /*07e8*/ 	.word	0x0500000f


	//   ....[211]....
        /*07ec*/ 	.word	0x0500000f


	//   ....[212]....
        /*07f0*/ 	.word	0x0500000f


	//   ....[213]....
        /*07f4*/ 	.word	0x0500000f


	//   ....[214]....
        /*07f8*/ 	.word	0x0500000f


	//   ....[215]....
        /*07fc*/ 	.word	0x0500000f


	//   ....[216]....
        /*0800*/ 	.word	0x0500000f


	//   ....[217]....
        /*0804*/ 	.word	0x0500000f


	//   ....[218]....
        /*0808*/ 	.word	0x0500000f


	//   ....[219]....
        /*080c*/ 	.word	0x0500000f


	//   ....[220]....
        /*0810*/ 	.word	0x0500000f


	//   ....[221]....
        /*0814*/ 	.word	0x0500000f


	//   ....[222]....
        /*0818*/ 	.word	0x0500000f


	//   ....[223]....
        /*081c*/ 	.word	0x0500000f


	//   ....[224]....
        /*0820*/ 	.word	0x0500000f


	//   ....[225]....
        /*0824*/ 	.word	0x0500000f


	//   ....[226]....
        /*0828*/ 	.word	0x0500000f


	//   ....[227]....
        /*082c*/ 	.word	0x0500000f


	//   ....[228]....
        /*0830*/ 	.word	0x0500000f


	//   ....[229]....
        /*0834*/ 	.word	0x0500000f


	//   ....[230]....
        /*0838*/ 	.word	0x0500000f


	//   ....[231]....
        /*083c*/ 	.word	0x0500000f


	//   ....[232]....
        /*0840*/ 	.word	0x0500000f


	//   ....[233]....
        /*0844*/ 	.word	0x0500000f


	//   ....[234]....
        /*0848*/ 	.word	0x0500000f


	//   ....[235]....
        /*084c*/ 	.word	0x0500000f


	//   ....[236]....
        /*0850*/ 	.word	0x0500000f


	//   ....[237]....
        /*0854*/ 	.word	0x0500000f


	//   ....[238]....
        /*0858*/ 	.word	0x0500000f


	//   ....[239]....
        /*085c*/ 	.word	0x0500000f


	//   ....[240]....
        /*0860*/ 	.word	0x0500000f


	//   ....[241]....
        /*0864*/ 	.word	0x0500000f


	//   ....[242]....
        /*0868*/ 	.word	0x0500000f


	//   ....[243]....
        /*086c*/ 	.word	0x0500000f


	//   ....[244]....
        /*0870*/ 	.word	0x0500000f


	//----- nvinfo : EIATTR_COOP_GROUP_INSTR_OFFSETS
	.align		4
.L_638:
        /*0874*/ 	.byte	0x04, 0x28
        /*0876*/ 	.short	(.L_640 - .L_639)


	//   ....[0]....
.L_639:
        /*0878*/ 	.word	0x00000060


	//   ....[1]....
        /*087c*/ 	.word	0x00000140


	//   ....[2]....
        /*0880*/ 	.word	0x00000180


	//   ....[3]....
        /*0884*/ 	.word	0x00000390


	//   ....[4]....
        /*0888*/ 	.word	0x000004f0


	//   ....[5]....
        /*088c*/ 	.word	0x00000610


	//   ....[6]....
        /*0890*/ 	.word	0x00000770


	//   ....[7]....
        /*0894*/ 	.word	0x00002c00


	//   ....[8]....
        /*0898*/ 	.word	0x00002c10


	//   ....[9]....
        /*089c*/ 	.word	0x00003600


	//   ....[10]....
        /*08a0*/ 	.word	0x00003610


	//   ....[11]....
        /*08a4*/ 	.word	0x00003fb0


	//   ....[12]....
        /*08a8*/ 	.word	0x00003fc0


	//   ....[13]....
        /*08ac*/ 	.word	0x000043a0


	//   ....[14]....
        /*08b0*/ 	.word	0x000043b0


	//   ....[15]....
        /*08b4*/ 	.word	0x00005220


	//   ....[16]....
        /*08b8*/ 	.word	0x00007070


	//   ....[17]....
        /*08bc*/ 	.word	0x000077f0


	//   ....[18]....
        /*08c0*/ 	.word	0x00007800


	//   ....[19]....
        /*08c4*/ 	.word	0x00007810


	//   ....[20]....
        /*08c8*/ 	.word	0x00007820


	//   ....[21]....
        /*08cc*/ 	.word	0x00007b20


	//   ....[22]....
        /*08d0*/ 	.word	0x00007b30


	//   ....[23]....
        /*08d4*/ 	.word	0x00007b40


	//   ....[24]....
        /*08d8*/ 	.word	0x00007b50


	//   ....[25]....
        /*08dc*/ 	.word	0x00008dd0


	//   ....[26]....
        /*08e0*/ 	.word	0x00008df0


	//   ....[27]....
        /*08e4*/ 	.word	0x00008e00


	//   ....[28]....
        /*08e8*/ 	.word	0x00008e10


	//   ....[29]....
        /*08ec*/ 	.word	0x00008f20


	//   ....[30]....
        /*08f0*/ 	.word	0x00008f30


	//   ....[31]....
        /*08f4*/ 	.word	0x00008f40


	//   ....[32]....
        /*08f8*/ 	.word	0x00008f50


	//   ....[33]....
        /*08fc*/ 	.word	0x0000a7e0


	//   ....[34]....
        /*0900*/ 	.word	0x0000bf90


	//   ....[35]....
        /*0904*/ 	.word	0x0000c2d0


	//   ....[36]....
        /*0908*/ 	.word	0x0000c2f0


	//   ....[37]....
        /*090c*/ 	.word	0x0000c460


	//   ....[38]....
        /*0910*/ 	.word	0x0000c690


	//   ....[39]....
        /*0914*/ 	.word	0x0000c6b0


	//   ....[40]....
        /*0918*/ 	.word	0x0000d0a0


	//   ....[41]....
        /*091c*/ 	.word	0x0000e140


	//   ....[42]....
        /*0920*/ 	.word	0x0000ef50


	//   ....[43]....
        /*0924*/ 	.word	0x0000ef60


	//   ....[44]....
        /*0928*/ 	.word	0x0000f2d0


	//   ....[45]....
        /*092c*/ 	.word	0x0000f2f0


	//   ....[46]....
        /*0930*/ 	.word	0x0000f8d0


	//   ....[47]....
        /*0934*/ 	.word	0x0000f8f0


	//   ....[48]....
        /*0938*/ 	.word	0x000109d0


	//   ....[49]....
        /*093c*/ 	.word	0x00011a10


	//   ....[50]....
        /*0940*/ 	.word	0x000128a0


	//   ....[51]....
        /*0944*/ 	.word	0x000128c0


	//   ....[52]....
        /*0948*/ 	.word	0x00012e90


	//   ....[53]....
        /*094c*/ 	.word	0x00013060


	//   ....[54]....
        /*0950*/ 	.word	0x00013cd0


	//   ....[55]....
        /*0954*/ 	.word	0x00013dc0


	//   ....[56]....
        /*0958*/ 	.word	0x00013dd0


	//   ....[57]....
        /*095c*/ 	.word	0x00013e10


	//   ....[58]....
        /*0960*/ 	.word	0x00013e20


	//   ....[59]....
        /*0964*/ 	.word	0x000159a0


	//   ....[60]....
        /*0968*/ 	.word	0x00015e70


	//   ....[61]....
        /*096c*/ 	.word	0x00015ea0


	//   ....[62]....
        /*0970*/ 	.word	0x00015ed0


	//   ....[63]....
        /*0974*/ 	.word	0x00015ee0


	//   ....[64]....
        /*0978*/ 	.word	0x00016640


	//   ....[65]....
        /*097c*/ 	.word	0x000166a0


	//   ....[66]....
        /*0980*/ 	.word	0x00016910


	//   ....[67]....
        /*0984*/ 	.word	0x00016930


	//   ....[68]....
        /*0988*/ 	.word	0x000175f0


	//   ....[69]....
        /*098c*/ 	.word	0x00017620


	//   ....[70]....
        /*0990*/ 	.word	0x000178a0


	//   ....[71]....
        /*0994*/ 	.word	0x000178c0


	//   ....[72]....
        /*0998*/ 	.word	0x00017b70


	//   ....[73]....
        /*099c*/ 	.word	0x00017d20


	//   ....[74]....
        /*09a0*/ 	.word	0x00017d50


	//   ....[75]....
        /*09a4*/ 	.word	0x00017d80


	//   ....[76]....
        /*09a8*/ 	.word	0x00017db0


	//   ....[77]....
        /*09ac*/ 	.word	0x00017de0


	//   ....[78]....
        /*09b0*/ 	.word	0x00017e10


	//   ....[79]....
        /*09b4*/ 	.word	0x00017f80


	//   ....[80]....
        /*09b8*/ 	.word	0x00017fb0


	//   ....[81]....
        /*09bc*/ 	.word	0x00017fe0


	//   ....[82]....
        /*09c0*/ 	.word	0x00018010


	//   ....[83]....
        /*09c4*/ 	.word	0x00018040


	//   ....[84]....
        /*09c8*/ 	.word	0x00018070


	//   ....[85]....
        /*09cc*/ 	.word	0x00018100


	//   ....[86]....
        /*09d0*/ 	.word	0x00018160


	//   ....[87]....
        /*09d4*/ 	.word	0x000181f0


	//   ....[88]....
        /*09d8*/ 	.word	0x00019000


	//   ....[89]....
        /*09dc*/ 	.word	0x0001b880


	//   ....[90]....
        /*09e0*/ 	.word	0x0001b8a0


	//   ....[91]....
        /*09e4*/ 	.word	0x0001b930


	//   ....[92]....
        /*09e8*/ 	.word	0x0001b950


	//   ....[93]....
        /*09ec*/ 	.word	0x0001b9d0


	//   ....[94]....
        /*09f0*/ 	.word	0x0001b9f0


	//   ....[95]....
        /*09f4*/ 	.word	0x0001ba00


	//   ....[96]....
        /*09f8*/ 	.word	0x0001ba10


	//   ....[97]....
        /*09fc*/ 	.word	0x0001c1e0


	//   ....[98]....
        /*0a00*/ 	.word	0x0001c210


	//   ....[99]....
        /*0a04*/ 	.word	0x0001c2c0


	//   ....[100]....
        /*0a08*/ 	.word	0x0001c2d0


	//   ....[101]....
        /*0a0c*/ 	.word	0x0001c2e0


	//   ....[102]....
        /*0a10*/ 	.word	0x0001c2f0


	//   ....[103]....
        /*0a14*/ 	.word	0x0001c370


	//   ....[104]....
        /*0a18*/ 	.word	0x0001c380


	//   ....[105]....
        /*0a1c*/ 	.word	0x0001ccf0


	//   ....[106]....
        /*0a20*/ 	.word	0x0001cd80


	//   ....[107]....
        /*0a24*/ 	.word	0x0001ce00


	//   ....[108]....
        /*0a28*/ 	.word	0x0001cf50


	//   ....[109]....
        /*0a2c*/ 	.word	0x0001cfb0


	//   ....[110]....
        /*0a30*/ 	.word	0x0001cfd0


	//   ....[111]....
        /*0a34*/ 	.word	0x0001cfe0


	//   ....[112]....
        /*0a38*/ 	.word	0x0001d270


	//   ....[113]....
        /*0a3c*/ 	.word	0x0001d7d0


	//   ....[114]....
        /*0a40*/ 	.word	0x0001d800


	//   ....[115]....
        /*0a44*/ 	.word	0x0001d9f0


	//   ....[116]....
        /*0a48*/ 	.word	0x0001da30


	//   ....[117]....
        /*0a4c*/ 	.word	0x0001da40


	//   ....[118]....
        /*0a50*/ 	.word	0x0001da50


	//   ....[119]....
        /*0a54*/ 	.word	0x0001dba0


	//   ....[120]....
        /*0a58*/ 	.word	0x0001dcf0


	//   ....[121]....
        /*0a5c*/ 	.word	0x0001e500


	//   ....[122]....
        /*0a60*/ 	.word	0x0001e520


	//   ....[123]....
        /*0a64*/ 	.word	0x0001e570


	//   ....[124]....
        /*0a68*/ 	.word	0x0001e580


	//   ....[125]....
        /*0a6c*/ 	.word	0x0001e5c0


	//   ....[126]....
        /*0a70*/ 	.word	0x0001e5d0


	//   ....[127]....
        /*0a74*/ 	.word	0x0001e5e0


	//   ....[128]....
        /*0a78*/ 	.word	0x0001e620


	//   ....[129]....
        /*0a7c*/ 	.word	0x0001e940


	//   ....[130]....
        /*0a80*/ 	.word	0x0001e980


	//   ....[131]....
        /*0a84*/ 	.word	0x0001e9a0


	//   ....[132]....
        /*0a88*/ 	.word	0x0001e9c0


	//   ....[133]....
        /*0a8c*/ 	.word	0x0001e9f0


	//   ....[134]....
        /*0a90*/ 	.word	0x0001ea10


	//   ....[135]....
        /*0a94*/ 	.word	0x0001eb10


	//   ....[136]....
        /*0a98*/ 	.word	0x0001ec60


	//   ....[137]....
        /*0a9c*/ 	.word	0x0001f250


	//   ....[138]....
        /*0aa0*/ 	.word	0x0001f280


	//   ....[139]....
        /*0aa4*/ 	.word	0x0001f2c0


	//   ....[140]....
        /*0aa8*/ 	.word	0x0001f2f0


	//   ....[141]....
        /*0aac*/ 	.word	0x0001f320


	//   ....[142]....
        /*0ab0*/ 	.word	0x0001f350


	//   ....[143]....
        /*0ab4*/ 	.word	0x0001f380


	//   ....[144]....
        /*0ab8*/ 	.word	0x0001f3b0


	//   ....[145]....
        /*0abc*/ 	.word	0x0001f530


	//   ....[146]....
        /*0ac0*/ 	.word	0x0001f560


	//   ....[147]....
        /*0ac4*/ 	.word	0x0001f590


	//   ....[148]....
        /*0ac8*/ 	.word	0x0001f5c0


	//   ....[149]....
        /*0acc*/ 	.word	0x0001f5f0


	//   ....[150]....
        /*0ad0*/ 	.word	0x0001f620


	//   ....[151]....
        /*0ad4*/ 	.word	0x0001f6e0


	//   ....[152]....
        /*0ad8*/ 	.word	0x0001f700


	//   ....[153]....
        /*0adc*/ 	.word	0x0001f770


	//   ....[154]....
        /*0ae0*/ 	.word	0x0001fe10


	//   ....[155]....
        /*0ae4*/ 	.word	0x00020130


	//   ....[156]....
        /*0ae8*/ 	.word	0x000201c0


	//   ....[157]....
        /*0aec*/ 	.word	0x000202a0


	//   ....[158]....
        /*0af0*/ 	.word	0x00020330


	//   ....[159]....
        /*0af4*/ 	.word	0x00020410


	//   ....[160]....
        /*0af8*/ 	.word	0x000204a0


	//   ....[161]....
        /*0afc*/ 	.word	0x00020580


	//   ....[162]....
        /*0b00*/ 	.word	0x00020610


	//   ....[163]....
        /*0b04*/ 	.word	0x00020660


	//   ....[164]....
        /*0b08*/ 	.word	0x000206b0


	//   ....[165]....
        /*0b0c*/ 	.word	0x00020740


	//   ....[166]....
        /*0b10*/ 	.word	0x000207d0


	//   ....[167]....
        /*0b14*/ 	.word	0x00020820


	//   ....[168]....
        /*0b18*/ 	.word	0x00020870


	//   ....[169]....
        /*0b1c*/ 	.word	0x00020970


	//   ....[170]....
        /*0b20*/ 	.word	0x00020a20


	//   ....[171]....
        /*0b24*/ 	.word	0x00020aa0


	//   ....[172]....
        /*0b28*/ 	.word	0x00020b30


	//   ....[173]....
        /*0b2c*/ 	.word	0x00020c50


	//   ....[174]....
        /*0b30*/ 	.word	0x00020d70


	//   ....[175]....
        /*0b34*/ 	.word	0x00020e40


	//   ....[176]....
        /*0b38*/ 	.word	0x00020e90


	//   ....[177]....
        /*0b3c*/ 	.word	0x000211d0


	//   ....[178]....
        /*0b40*/ 	.word	0x000214b0


	//   ....[179]....
        /*0b44*/ 	.word	0x000215a0


	//   ....[180]....
        /*0b48*/ 	.word	0x00021640


	//   ....[181]....
        /*0b4c*/ 	.word	0x000216a0


	//   ....[182]....
        /*0b50*/ 	.word	0x00021790


	//   ....[183]....
        /*0b54*/ 	.word	0x00021800


	//   ....[184]....
        /*0b58*/ 	.word	0x000218f0


	//   ....[185]....
        /*0b5c*/ 	.word	0x00021960


	//   ....[186]....
        /*0b60*/ 	.word	0x00021a00


	//   ....[187]....
        /*0b64*/ 	.word	0x00021af0


	//   ....[188]....
        /*0b68*/ 	.word	0x00021b90


	//   ....[189]....
        /*0b6c*/ 	.word	0x00021bf0


	//   ....[190]....
        /*0b70*/ 	.word	0x00021cb0


	//   ....[191]....
        /*0b74*/ 	.word	0x00021d10


	//   ....[192]....
        /*0b78*/ 	.word	0x00021db0


	//   ....[193]....
        /*0b7c*/ 	.word	0x00021e60


	//   ....[194]....
        /*0b80*/ 	.word	0x00021f00


	//   ....[195]....
        /*0b84*/ 	.word	0x00022230


	//   ....[196]....
        /*0b88*/ 	.word	0x000222f0


	//   ....[197]....
        /*0b8c*/ 	.word	0x00022560


	//   ....[198]....
        /*0b90*/ 	.word	0x000225e0


	//   ....[199]....
        /*0b94*/ 	.word	0x000227f0


	//   ....[200]....
        /*0b98*/ 	.word	0x00022840


	//   ....[201]....
        /*0b9c*/ 	.word	0x000229b0


	//   ....[202]....
        /*0ba0*/ 	.word	0x00022a40


	//   ....[203]....
        /*0ba4*/ 	.word	0x00022b80


	//   ....[204]....
        /*0ba8*/ 	.word	0x00022c80


	//   ....[205]....
        /*0bac*/ 	.word	0x00022ef0


	//   ....[206]....
        /*0bb0*/ 	.word	0x00022f40


	//   ....[207]....
        /*0bb4*/ 	.word	0x00023110


	//   ....[208]....
        /*0bb8*/ 	.word	0x00023160


	//   ....[209]....
        /*0bbc*/ 	.word	0x00023330


	//   ....[210]....
        /*0bc0*/ 	.word	0x00023380


	//   ....[211]....
        /*0bc4*/ 	.word	0x00023470


	//   ....[212]....
        /*0bc8*/ 	.word	0x00023510


	//   ....[213]....
        /*0bcc*/ 	.word	0x00023570


	//   ....[214]....
        /*0bd0*/ 	.word	0x00023620


	//   ....[215]....
        /*0bd4*/ 	.word	0x00023680


	//   ....[216]....
        /*0bd8*/ 	.word	0x00023730


	//   ....[217]....
        /*0bdc*/ 	.word	0x00023790


	//   ....[218]....
        /*0be0*/ 	.word	0x00023840


	//   ....[219]....
        /*0be4*/ 	.word	0x00023930


	//   ....[220]....
        /*0be8*/ 	.word	0x00023a10


	//   ....[221]....
        /*0bec*/ 	.word	0x00023b20


	//   ....[222]....
        /*0bf0*/ 	.word	0x00023c20


	//   ....[223]....
        /*0bf4*/ 	.word	0x00023d50


	//   ....[224]....
        /*0bf8*/ 	.word	0x00023e30


	//   ....[225]....
        /*0bfc*/ 	.word	0x00023f30


	//   ....[226]....
        /*0c00*/ 	.word	0x00024010


	//   ....[227]....
        /*0c04*/ 	.word	0x000240a0


	//   ....[228]....
        /*0c08*/ 	.word	0x00024140


	//   ....[229]....
        /*0c0c*/ 	.word	0x00024260


	//   ....[230]....
        /*0c10*/ 	.word	0x000242d0


	//   ....[231]....
        /*0c14*/ 	.word	0x00024340


	//   ....[232]....
        /*0c18*/ 	.word	0x000243b0


	//   ....[233]....
        /*0c1c*/ 	.word	0x00024420


	//   ....[234]....
        /*0c20*/ 	.word	0x000244a0


	//   ....[235]....
        /*0c24*/ 	.word	0x00024530


	//   ....[236]....
        /*0c28*/ 	.word	0x000245c0


	//   ....[237]....
        /*0c2c*/ 	.word	0x00024630


	//   ....[238]....
        /*0c30*/ 	.word	0x000246a0


	//   ....[239]....
        /*0c34*/ 	.word	0x00024710


	//   ....[240]....
        /*0c38*/ 	.word	0x00024790


	//   ....[241]....
        /*0c3c*/ 	.word	0x00024800


	//   ....[242]....
        /*0c40*/ 	.word	0x000248a0


	//   ....[243]....
        /*0c44*/ 	.word	0x00024930


	//   ....[244]....
        /*0c48*/ 	.word	0x00024a60


	//----- nvinfo : EIATTR_REG_RECONFIG
	.align		4
.L_640:
        /*0c4c*/ 	.byte	0x01, 0x54
	.zero		2


	//----- nvinfo : EIATTR_SYSCALL_OFFSETS
	.align		4
        /*0c50*/ 	.byte	0x04, 0x46
        /*0c52*/ 	.short	(.L_642 - .L_641)


	//   ....[0]....
.L_641:
        /*0c54*/ 	.word	0x00001e50


	//   ....[1]....
        /*0c58*/ 	.word	0x00001fa0


	//   ....[2]....
        /*0c5c*/ 	.word	0x00007210


	//   ....[3]....
        /*0c60*/ 	.word	0x00007540


	//   ....[4]....
        /*0c64*/ 	.word	0x0001ac90


	//   ....[5]....
        /*0c68*/ 	.word	0x0001ade0


	//   ....[6]....
        /*0c6c*/ 	.word	0x0001aed0


	//   ....[7]....
        /*0c70*/ 	.word	0x0001bde0


	//   ....[8]....
        /*0c74*/ 	.word	0x0001c650


	//----- nvinfo : EIATTR_MBARRIER_INSTR_OFFSETS
	.align		4
.L_642:
        /*0c78*/ 	.byte	0x04, 0x39
        /*0c7a*/ 	.short	(.L_644 - .L_643)


	//   ....[0]....
.L_643:
        /*0c7c*/ 	.word	0x00000270
        /*0c80*/ 	.word	0x000000ff
        /*0c84*/ 	.word	0x00038800
        /*0c88*/ 	.short	0x0100
        /*0c8a*/ 	.byte	0x08
	.zero		1


	//   ....[1]....
        /*0c8c*/ 	.word	0x00000280
        /*0c90*/ 	.word	0x000000ff
        /*0c94*/ 	.word	0x00038810
        /*0c98*/ 	.short	0x0100
        /*0c9a*/ 	.byte	0x08
	.zero		1


	//   ....[2]....
        /*0c9c*/ 	.word	0x00000290
        /*0ca0*/ 	.word	0x000000ff
        /*0ca4*/ 	.word	0x00038820
        /*0ca8*/ 	.short	0x0100
        /*0caa*/ 	.byte	0x08
	.zero		1


	//   ....[3]....
        /*0cac*/ 	.word	0x00000340
        /*0cb0*/ 	.word	0x000000ff
        /*0cb4*/ 	.word	0x00038830
        /*0cb8*/ 	.short	0x0100
        /*0cba*/ 	.byte	0x06
	.zero		1


	//   ....[4]....
        /*0cbc*/ 	.word	0x00000350
        /*0cc0*/ 	.word	0x000000ff
        /*0cc4*/ 	.word	0x00038840
        /*0cc8*/ 	.short	0x0100
        /*0cca*/ 	.byte	0x06
	.zero		1


	//   ....[5]....
        /*0ccc*/ 	.word	0x00000360
        /*0cd0*/ 	.word	0x000000ff
        /*0cd4*/ 	.word	0x00038838
        /*0cd8*/ 	.short	0x0100
        /*0cda*/ 	.byte	0x06
	.zero		1


	//   ....[6]....
        /*0cdc*/ 	.word	0x00000370
        /*0ce0*/ 	.word	0x000000ff
        /*0ce4*/ 	.word	0x00038848
        /*0ce8*/ 	.short	0x0100
        /*0cea*/ 	.byte	0x06
	.zero		1


	//   ....[7]....
        /*0cec*/ 	.word	0x000004a0
        /*0cf0*/ 	.word	0x000000ff
        /*0cf4*/ 	.word	0x00038850
        /*0cf8*/ 	.short	0x0100
        /*0cfa*/ 	.byte	0x08
	.zero		1


	//   ....[8]....
        /*0cfc*/ 	.word	0x000004b0
        /*0d00*/ 	.word	0x000000ff
        /*0d04*/ 	.word	0x00038860
        /*0d08*/ 	.short	0x0100
        /*0d0a*/ 	.byte	0x08
	.zero		1


	//   ....[9]....
        /*0d0c*/ 	.word	0x000004c0
        /*0d10*/ 	.word	0x000000ff
        /*0d14*/ 	.word	0x00038858
        /*0d18*/ 	.short	0x0100
        /*0d1a*/ 	.byte	0x08
	.zero		1


	//   ....[10]....
        /*0d1c*/ 	.word	0x000004d0
        /*0d20*/ 	.word	0x000000ff
        /*0d24*/ 	.word	0x00038868
        /*0d28*/ 	.short	0x0100
        /*0d2a*/ 	.byte	0x08
	.zero		1


	//   ....[11]....
        /*0d2c*/ 	.word	0x000005c0
        /*0d30*/ 	.word	0x000000ff
        /*0d34*/ 	.word	0x00038870
        /*0d38*/ 	.short	0x0100
        /*0d3a*/ 	.byte	0x06
	.zero		1


	//   ....[12]....
        /*0d3c*/ 	.word	0x000005d0
        /*0d40*/ 	.word	0x000000ff
        /*0d44*/ 	.word	0x00038880
        /*0d48*/ 	.short	0x0100
        /*0d4a*/ 	.byte	0x06
	.zero		1


	//   ....[13]....
        /*0d4c*/ 	.word	0x000005e0
        /*0d50*/ 	.word	0x000000ff
        /*0d54*/ 	.word	0x00038878
        /*0d58*/ 	.short	0x0100
        /*0d5a*/ 	.byte	0x06
	.zero		1


	//   ....[14]....
        /*0d5c*/ 	.word	0x000005f0
        /*0d60*/ 	.word	0x000000ff
        /*0d64*/ 	.word	0x00038888
        /*0d68*/ 	.short	0x0100
        /*0d6a*/ 	.byte	0x06
	.zero		1


	//   ....[15]....
        /*0d6c*/ 	.word	0x00000720
        /*0d70*/ 	.word	0x000000ff
        /*0d74*/ 	.word	0x00038890
        /*0d78*/ 	.short	0x0100
        /*0d7a*/ 	.byte	0x08
	.zero		1


	//   ....[16]....
        /*0d7c*/ 	.word	0x00000730
        /*0d80*/ 	.word	0x000000ff
        /*0d84*/ 	.word	0x000388a0
        /*0d88*/ 	.short	0x0100
        /*0d8a*/ 	.byte	0x08
	.zero		1


	//   ....[17]....
        /*0d8c*/ 	.word	0x00000740
        /*0d90*/ 	.word	0x000000ff
        /*0d94*/ 	.word	0x00038898
        /*0d98*/ 	.short	0x0100
        /*0d9a*/ 	.byte	0x08
	.zero		1


	//   ....[18]....
        /*0d9c*/ 	.word	0x00000750
        /*0da0*/ 	.word	0x000000ff
        /*0da4*/ 	.word	0x000388a8
        /*0da8*/ 	.short	0x0100
        /*0daa*/ 	.byte	0x08
	.zero		1


	//   ....[19]....
        /*0dac*/ 	.word	0x00000880
        /*0db0*/ 	.word	0x000000ff
        /*0db4*/ 	.word	0x000388b0
        /*0db8*/ 	.short	0x0100
        /*0dba*/ 	.byte	0x08
	.zero		1


	//   ....[20]....
        /*0dbc*/ 	.word	0x00000890
        /*0dc0*/ 	.word	0x000000ff
        /*0dc4*/ 	.word	0x000388c0
        /*0dc8*/ 	.short	0x0100
        /*0dca*/ 	.byte	0x08
	.zero		1


	//   ....[21]....
        /*0dcc*/ 	.word	0x000008a0
        /*0dd0*/ 	.word	0x000000ff
        /*0dd4*/ 	.word	0x000388b8
        /*0dd8*/ 	.short	0x0100
        /*0dda*/ 	.byte	0x08
	.zero		1


	//   ....[22]....
        /*0ddc*/ 	.word	0x000008b0
        /*0de0*/ 	.word	0x000000ff
        /*0de4*/ 	.word	0x000388c8
        /*0de8*/ 	.short	0x0100
        /*0dea*/ 	.byte	0x08
	.zero		1


	//   ....[23]....
        /*0dec*/ 	.word	0x00002bb0
        /*0df0*/ 	.word	0x0000003d
        /*0df4*/ 	.word	0x00038890
        /*0df8*/ 	.short	0x010a
        /*0dfa*/ 	.byte	0x3f
	.zero		1


	//   ....[24]....
        /*0dfc*/ 	.word	0x000035b0
        /*0e00*/ 	.word	0x0000003d
        /*0e04*/ 	.word	0x00038890
        /*0e08*/ 	.short	0x010a
        /*0e0a*/ 	.byte	0x3f
	.zero		1


	//   ....[25]....
        /*0e0c*/ 	.word	0x00003e00
        /*0e10*/ 	.word	0x0000003d
        /*0e14*/ 	.word	0x00038890
        /*0e18*/ 	.short	0x010a
        /*0e1a*/ 	.byte	0x3f
	.zero		1


	//   ....[26]....
        /*0e1c*/ 	.word	0x000041e0
        /*0e20*/ 	.word	0x00000004
        /*0e24*/ 	.word	0x00000000
        /*0e28*/ 	.short	0x0101
        /*0e2a*/ 	.byte	0x3f
	.zero		1


	//   ....[27]....
        /*0e2c*/ 	.word	0x00004220
        /*0e30*/ 	.word	0x0000003d
        /*0e34*/ 	.word	0x000388b0
        /*0e38*/ 	.short	0x010a
        /*0e3a*/ 	.byte	0x3f
	.zero		1


	//   ....[28]....
        /*0e3c*/ 	.word	0x00004b30
        /*0e40*/ 	.word	0x0000003d
        /*0e44*/ 	.word	0x00000000
        /*0e48*/ 	.short	0x0101
        /*0e4a*/ 	.byte	0x3f
	.zero		1


	//   ....[29]....
        /*0e4c*/ 	.word	0x000055e0
        /*0e50*/ 	.word	0x00000005
        /*0e54*/ 	.word	0x00000000
        /*0e58*/ 	.short	0x0101
        /*0e5a*/ 	.byte	0x3f
	.zero		1


	//   ....[30]....
        /*0e5c*/ 	.word	0x00006190
        /*0e60*/ 	.word	0x00000004
        /*0e64*/ 	.word	0x00000000
        /*0e68*/ 	.short	0x0101
        /*0e6a*/ 	.byte	0x3f
	.zero		1


	//   ....[31]....
        /*0e6c*/ 	.word	0x000072b0
        /*0e70*/ 	.word	0x00000012
        /*0e74*/ 	.word	0x00038800
        /*0e78*/ 	.short	0x010a
        /*0e7a*/ 	.byte	0x3f
	.zero		1


	//   ....[32]....
        /*0e7c*/ 	.word	0x00007300
        /*0e80*/ 	.word	0x00000012
        /*0e84*/ 	.word	0x00038800
        /*0e88*/ 	.short	0x010a
        /*0e8a*/ 	.byte	0x3f
	.zero		1


	//   ....[33]....
        /*0e8c*/ 	.word	0x00007d90
        /*0e90*/ 	.word	0x00000012
        /*0e94*/ 	.word	0x00038800
        /*0e98*/ 	.short	0x010a
        /*0e9a*/ 	.byte	0x3f
	.zero		1


	//   ....[34]....
        /*0e9c*/ 	.word	0x00009270
        /*0ea0*/ 	.word	0x00000012
        /*0ea4*/ 	.word	0x00038800
        /*0ea8*/ 	.short	0x010a
        /*0eaa*/ 	.byte	0x3f
	.zero		1


	//   ....[35]....
        /*0eac*/ 	.word	0x0000a140
        /*0eb0*/ 	.word	0x00000015
        /*0eb4*/ 	.word	0x00038830
        /*0eb8*/ 	.short	0x010a
        /*0eba*/ 	.byte	0x3f
	.zero		1


	//   ....[36]....
        /*0ebc*/ 	.word	0x0000a1f0
        /*0ec0*/ 	.word	0x00000015
        /*0ec4*/ 	.word	0x00038830
        /*0ec8*/ 	.short	0x010a
        /*0eca*/ 	.byte	0x3f
	.zero		1


	//   ....[37]....
        /*0ecc*/ 	.word	0x0000a500
        /*0ed0*/ 	.word	0x00000012
        /*0ed4*/ 	.word	0x00038810
        /*0ed8*/ 	.short	0x010a
        /*0eda*/ 	.byte	0x3f
	.zero		1


	//   ....[38]....
        /*0edc*/ 	.word	0x0000a550
        /*0ee0*/ 	.word	0x00000015
        /*0ee4*/ 	.word	0x00038850
        /*0ee8*/ 	.short	0x010a
        /*0eea*/ 	.byte	0x3f
	.zero		1


	//   ....[39]....
        /*0eec*/ 	.word	0x0000a5c0
        /*0ef0*/ 	.word	0x00000015
        /*0ef4*/ 	.word	0x00038850
        /*0ef8*/ 	.short	0x010a
        /*0efa*/ 	.byte	0x3f
	.zero		1


	//   ....[40]....
        /*0efc*/ 	.word	0x0000c7e0
        /*0f00*/ 	.word	0x00000019
        /*0f04*/ 	.word	0x00000000
        /*0f08*/ 	.short	0x0101
        /*0f0a*/ 	.byte	0x3f
	.zero		1


	//   ....[41]....
        /*0f0c*/ 	.word	0x0000d150
        /*0f10*/ 	.word	0x00000015
        /*0f14*/ 	.word	0x00000000
        /*0f18*/ 	.short	0x0101
        /*0f1a*/ 	.byte	0x3f
	.zero		1


	//   ....[42]....
        /*0f1c*/ 	.word	0x0000d2e0
        /*0f20*/ 	.word	0x000000c4
        /*0f24*/ 	.word	0x00038830
        /*0f28*/ 	.short	0x010a
        /*0f2a*/ 	.byte	0x3f
	.zero		1


	//   ....[43]....
        /*0f2c*/ 	.word	0x0000d350
        /*0f30*/ 	.word	0x000000c4
        /*0f34*/ 	.word	0x00038830
        /*0f38*/ 	.short	0x010a
        /*0f3a*/ 	.byte	0x3f
	.zero		1


	//   ....[44]....
        /*0f3c*/ 	.word	0x0000d5c0
        /*0f40*/ 	.word	0x000000c4
        /*0f44*/ 	.word	0x00038850
        /*0f48*/ 	.short	0x010a
        /*0f4a*/ 	.byte	0x3f
	.zero		1


	//   ....[45]....
        /*0f4c*/ 	.word	0x0000d610
        /*0f50*/ 	.word	0x000000c4
        /*0f54*/ 	.word	0x00038850
        /*0f58*/ 	.short	0x010a
        /*0f5a*/ 	.byte	0x3f
	.zero		1


	//   ....[46]....
        /*0f5c*/ 	.word	0x0000f710
        /*0f60*/ 	.word	0x0000000d
        /*0f64*/ 	.word	0x00000000
        /*0f68*/ 	.short	0x0101
        /*0f6a*/ 	.byte	0x3f
	.zero		1


	//   ....[47]....
        /*0f6c*/ 	.word	0x00010a80
        /*0f70*/ 	.word	0x000000c4
        /*0f74*/ 	.word	0x00000000
        /*0f78*/ 	.short	0x0101
        /*0f7a*/ 	.byte	0x3f
	.zero		1


	//   ....[48]....
        /*0f7c*/ 	.word	0x00010bb0
        /*0f80*/ 	.word	0x000000c4
        /*0f84*/ 	.word	0x00038830
        /*0f88*/ 	.short	0x010a
        /*0f8a*/ 	.byte	0x3f
	.zero		1


	//   ....[49]....
        /*0f8c*/ 	.word	0x00010c20
        /*0f90*/ 	.word	0x000000c4
        /*0f94*/ 	.word	0x00038830
        /*0f98*/ 	.short	0x010a
        /*0f9a*/ 	.byte	0x3f
	.zero		1


	//   ....[50]....
        /*0f9c*/ 	.word	0x00010e90
        /*0fa0*/ 	.word	0x000000c4
        /*0fa4*/ 	.word	0x00038850
        /*0fa8*/ 	.short	0x010a
        /*0faa*/ 	.byte	0x3f
	.zero		1


	//   ....[51]....
        /*0fac*/ 	.word	0x00010ee0
        /*0fb0*/ 	.word	0x000000c4
        /*0fb4*/ 	.word	0x00038850
        /*0fb8*/ 	.short	0x010a
        /*0fba*/ 	.byte	0x3f
	.zero		1


	//   ....[52]....
        /*0fbc*/ 	.word	0x00012a80
        /*0fc0*/ 	.word	0x00000014
        /*0fc4*/ 	.word	0x00000000
        /*0fc8*/ 	.short	0x0101
        /*0fca*/ 	.byte	0x3f
	.zero		1


	//   ....[53]....
        /*0fcc*/ 	.word	0x00013d80
        /*0fd0*/ 	.word	0x000000c4
        /*0fd4*/ 	.word	0x00000000
        /*0fd8*/ 	.short	0x0101
        /*0fda*/ 	.byte	0x3f
	.zero		1


	//   ....[54]....
        /*0fdc*/ 	.word	0x00016620
        /*0fe0*/ 	.word	0x00000000
        /*0fe4*/ 	.word	0x00000000
        /*0fe8*/ 	.short	0x0101
        /*0fea*/ 	.byte	0x3f
	.zero		1


	//   ....[55]....
        /*0fec*/ 	.word	0x000190e0
        /*0ff0*/ 	.word	0x00000017
        /*0ff4*/ 	.word	0x00038820
        /*0ff8*/ 	.short	0x010a
        /*0ffa*/ 	.byte	0x3f
	.zero		1


	//   ....[56]....
        /*0ffc*/ 	.word	0x00019170
        /*1000*/ 	.word	0x00000003
        /*1004*/ 	.word	0x000388a0
        /*1008*/ 	.short	0x010a
        /*100a*/ 	.byte	0x3f
	.zero		1


	//   ....[57]....
        /*100c*/ 	.word	0x000193c0
        /*1010*/ 	.word	0x00000003
        /*1014*/ 	.word	0x000388c0
        /*1018*/ 	.short	0x010a
        /*101a*/ 	.byte	0x3f
	.zero		1


	//   ....[58]....
        /*101c*/ 	.word	0x00019d90
        /*1020*/ 	.word	0x00000008
        /*1024*/ 	.word	0x000388a0
        /*1028*/ 	.short	0x010a
        /*102a*/ 	.byte	0x3f
	.zero		1


	//   ....[59]....
        /*102c*/ 	.word	0x00019fd0
        /*1030*/ 	.word	0x00000008
        /*1034*/ 	.word	0x000388c0
        /*1038*/ 	.short	0x010a
        /*103a*/ 	.byte	0x3f
	.zero		1


	//   ....[60]....
        /*103c*/ 	.word	0x0001b620
        /*1040*/ 	.word	0x0000001f
        /*1044*/ 	.word	0x00038840
        /*1048*/ 	.short	0x010a
        /*104a*/ 	.byte	0x3f
	.zero		1


	//   ....[61]....
        /*104c*/ 	.word	0x0001bb10
        /*1050*/ 	.word	0x0000001f
        /*1054*/ 	.word	0x00038830
        /*1058*/ 	.short	0x0107
        /*105a*/ 	.byte	0x3f
	.zero		1


	//   ....[62]....
        /*105c*/ 	.word	0x0001bbe0
        /*1060*/ 	.word	0x0000001f
        /*1064*/ 	.word	0x00038830
        /*1068*/ 	.short	0x0101
        /*106a*/ 	.byte	0x3f
	.zero		1


	//   ....[63]....
        /*106c*/ 	.word	0x0001c490
        /*1070*/ 	.word	0x00000017
        /*1074*/ 	.word	0x00038800
        /*1078*/ 	.short	0x0107
        /*107a*/ 	.byte	0x3f
	.zero		1


	//   ....[64]....
        /*107c*/ 	.word	0x0001c520
        /*1080*/ 	.word	0x00000017
        /*1084*/ 	.word	0x00038800
        /*1088*/ 	.short	0x0101
        /*108a*/ 	.byte	0x3f
	.zero		1


	//   ....[65]....
        /*108c*/ 	.word	0x0001d430
        /*1090*/ 	.word	0x00000017
        /*1094*/ 	.word	0x00038810
        /*1098*/ 	.short	0x0107
        /*109a*/ 	.byte	0x3f
	.zero		1


	//   ....[66]....
        /*109c*/ 	.word	0x0001d530
        /*10a0*/ 	.word	0x00000017
        /*10a4*/ 	.word	0x00038810
        /*10a8*/ 	.short	0x0101
        /*10aa*/ 	.byte	0x3f
	.zero		1


	//   ....[67]....
        /*10ac*/ 	.word	0x0001d550
        /*10b0*/ 	.word	0x00000017
        /*10b4*/ 	.word	0x00038820
        /*10b8*/ 	.short	0x010a
        /*10ba*/ 	.byte	0x3f
	.zero		1


	//   ....[68]....
        /*10bc*/ 	.word	0x0001d5e0
        /*10c0*/ 	.word	0x0000001f
        /*10c4*/ 	.word	0x00038860
        /*10c8*/ 	.short	0x010a
        /*10ca*/ 	.byte	0x3f
	.zero		1


	//   ....[69]....
        /*10cc*/ 	.word	0x0001df10
        /*10d0*/ 	.word	0x0000001f
        /*10d4*/ 	.word	0x00038850
        /*10d8*/ 	.short	0x0107
        /*10da*/ 	.byte	0x3f
	.zero		1


	//   ....[70]....
        /*10dc*/ 	.word	0x0001dfe0
        /*10e0*/ 	.word	0x0000001f
        /*10e4*/ 	.word	0x00038850
        /*10e8*/ 	.short	0x0101
        /*10ea*/ 	.byte	0x3f
	.zero		1


	//   ....[71]....
        /*10ec*/ 	.word	0x0001e360
        /*10f0*/ 	.word	0x00000006
        /*10f4*/ 	.word	0x00038840
        /*10f8*/ 	.short	0x010a
        /*10fa*/ 	.byte	0x3f
	.zero		1


	//   ....[72]....
        /*10fc*/ 	.word	0x0001e6a0
        /*1100*/ 	.word	0x00000006
        /*1104*/ 	.word	0x00038830
        /*1108*/ 	.short	0x0107
        /*110a*/ 	.byte	0x3f
	.zero		1


	//   ....[73]....
        /*110c*/ 	.word	0x0001e760
        /*1110*/ 	.word	0x00000006
        /*1114*/ 	.word	0x00038830
        /*1118*/ 	.short	0x0101
        /*111a*/ 	.byte	0x3f
	.zero		1


	//   ....[74]....
        /*111c*/ 	.word	0x0001e790
        /*1120*/ 	.word	0x00000006
        /*1124*/ 	.word	0x00038860
        /*1128*/ 	.short	0x010a
        /*112a*/ 	.byte	0x3f
	.zero		1


	//   ....[75]....
        /*112c*/ 	.word	0x0001ee60
        /*1130*/ 	.word	0x00000006
        /*1134*/ 	.word	0x00038850
        /*1138*/ 	.short	0x0107
        /*113a*/ 	.byte	0x3f
	.zero		1


	//   ....[76]....
        /*113c*/ 	.word	0x0001ef20
        /*1140*/ 	.word	0x00000006
        /*1144*/ 	.word	0x00038850
        /*1148*/ 	.short	0x0101
        /*114a*/ 	.byte	0x3f
	.zero		1


	//   ....[77]....
        /*114c*/ 	.word	0x0001fd90
        /*1150*/ 	.word	0x00000004
        /*1154*/ 	.word	0x00038820
        /*1158*/ 	.short	0x010a
        /*115a*/ 	.byte	0x3f
	.zero		1


	//   ....[78]....
        /*115c*/ 	.word	0x0001ff00
        /*1160*/ 	.word	0x00000005
        /*1164*/ 	.word	0x00038840
        /*1168*/ 	.short	0x010a
        /*116a*/ 	.byte	0x3f
	.zero		1


	//   ....[79]....
        /*116c*/ 	.word	0x0001ffa0
        /*1170*/ 	.word	0x00000019
        /*1174*/ 	.word	0x00038840
        /*1178*/ 	.short	0x010a
        /*117a*/ 	.byte	0x3f
	.zero		1


	//   ....[80]....
        /*117c*/ 	.word	0x0001ffe0
        /*1180*/ 	.word	0x00000005
        /*1184*/ 	.word	0x00038860
        /*1188*/ 	.short	0x010a
        /*118a*/ 	.byte	0x3f
	.zero		1


	//   ....[81]....
        /*118c*/ 	.word	0x00020020
        /*1190*/ 	.word	0x00000019
        /*1194*/ 	.word	0x00038860
        /*1198*/ 	.short	0x010a
        /*119a*/ 	.byte	0x3f
	.zero		1


	//   ....[82]....
        /*119c*/ 	.word	0x00020080
        /*11a0*/ 	.word	0x0000003d
        /*11a4*/ 	.word	0x00038890
        /*11a8*/ 	.short	0x010a
        /*11aa*/ 	.byte	0x3f
	.zero		1


	//   ....[83]....
        /*11ac*/ 	.word	0x000201f0
        /*11b0*/ 	.word	0x0000003d
        /*11b4*/ 	.word	0x00038890
        /*11b8*/ 	.short	0x010a
        /*11ba*/ 	.byte	0x3f
	.zero		1


	//   ....[84]....
        /*11bc*/ 	.word	0x00020370
        /*11c0*/ 	.word	0x0000003d
        /*11c4*/ 	.word	0x00038890
        /*11c8*/ 	.short	0x010a
        /*11ca*/ 	.byte	0x3f
	.zero		1


	//   ....[85]....
        /*11cc*/ 	.word	0x000204d0
        /*11d0*/ 	.word	0x0000003d
        /*11d4*/ 	.word	0x000388b0
        /*11d8*/ 	.short	0x010a
        /*11da*/ 	.byte	0x3f
	.zero		1


	//   ....[86]....
        /*11dc*/ 	.word	0x000208b0
        /*11e0*/ 	.word	0x00000012
        /*11e4*/ 	.word	0x00038800
        /*11e8*/ 	.short	0x010a
        /*11ea*/ 	.byte	0x3f
	.zero		1


	//   ....[87]....
        /*11ec*/ 	.word	0x00020ec0
        /*11f0*/ 	.word	0x00000012
        /*11f4*/ 	.word	0x00038800
        /*11f8*/ 	.short	0x010a
        /*11fa*/ 	.byte	0x3f
	.zero		1


	//   ....[88]....
        /*11fc*/ 	.word	0x00020f10
        /*1200*/ 	.word	0x00000015
        /*1204*/ 	.word	0x00038830
        /*1208*/ 	.short	0x010a
        /*120a*/ 	.byte	0x3f
	.zero		1


	//   ....[89]....
        /*120c*/ 	.word	0x00020f60
        /*1210*/ 	.word	0x00000012
        /*1214*/ 	.word	0x00038810
        /*1218*/ 	.short	0x010a
        /*121a*/ 	.byte	0x3f
	.zero		1


	//   ....[90]....
        /*121c*/ 	.word	0x00020fb0
        /*1220*/ 	.word	0x00000015
        /*1224*/ 	.word	0x00038850
        /*1228*/ 	.short	0x010a
        /*122a*/ 	.byte	0x3f
	.zero		1


	//   ....[91]....
        /*122c*/ 	.word	0x00021000
        /*1230*/ 	.word	0x000000c4
        /*1234*/ 	.word	0x00038830
        /*1238*/ 	.short	0x010a
        /*123a*/ 	.byte	0x3f
	.zero		1


	//   ....[92]....
        /*123c*/ 	.word	0x00021050
        /*1240*/ 	.word	0x000000c4
        /*1244*/ 	.word	0x00038850
        /*1248*/ 	.short	0x010a
        /*124a*/ 	.byte	0x3f
	.zero		1


	//   ....[93]....
        /*124c*/ 	.word	0x000210a0
        /*1250*/ 	.word	0x000000c4
        /*1254*/ 	.word	0x00038830
        /*1258*/ 	.short	0x010a
        /*125a*/ 	.byte	0x3f
	.zero		1


	//   ....[94]....
        /*125c*/ 	.word	0x000210f0
        /*1260*/ 	.word	0x000000c4
        /*1264*/ 	.word	0x00038850
        /*1268*/ 	.short	0x010a
        /*126a*/ 	.byte	0x3f
	.zero		1


	//   ....[95]....
        /*126c*/ 	.word	0x00021290
        /*1270*/ 	.word	0x00000017
        /*1274*/ 	.word	0x00038820
        /*1278*/ 	.short	0x010a
        /*127a*/ 	.byte	0x3f
	.zero		1


	//   ....[96]....
        /*127c*/ 	.word	0x000212e0
        /*1280*/ 	.word	0x00000003
        /*1284*/ 	.word	0x000388a0
        /*1288*/ 	.short	0x010a
        /*128a*/ 	.byte	0x3f
	.zero		1


	//   ....[97]....
        /*128c*/ 	.word	0x00021330
        /*1290*/ 	.word	0x00000003
        /*1294*/ 	.word	0x000388c0
        /*1298*/ 	.short	0x010a
        /*129a*/ 	.byte	0x3f
	.zero		1


	//   ....[98]....
        /*129c*/ 	.word	0x00021380
        /*12a0*/ 	.word	0x00000008
        /*12a4*/ 	.word	0x000388a0
        /*12a8*/ 	.short	0x010a
        /*12aa*/ 	.byte	0x3f
	.zero		1


	//   ....[99]....
        /*12ac*/ 	.word	0x000213d0
        /*12b0*/ 	.word	0x00000008
        /*12b4*/ 	.word	0x000388c0
        /*12b8*/ 	.short	0x010a
        /*12ba*/ 	.byte	0x3f
	.zero		1


	//   ....[100]....
        /*12bc*/ 	.word	0x000214f0
        /*12c0*/ 	.word	0x0000001f
        /*12c4*/ 	.word	0x00038840
        /*12c8*/ 	.short	0x010a
        /*12ca*/ 	.byte	0x3f
	.zero		1


	//   ....[101]....
        /*12cc*/ 	.word	0x00022a80
        /*12d0*/ 	.word	0x00000017
        /*12d4*/ 	.word	0x00038820
        /*12d8*/ 	.short	0x010a
        /*12da*/ 	.byte	0x3f
	.zero		1


	//   ....[102]....
        /*12dc*/ 	.word	0x00022ad0
        /*12e0*/ 	.word	0x0000001f
        /*12e4*/ 	.word	0x00038860
        /*12e8*/ 	.short	0x010a
        /*12ea*/ 	.byte	0x3f
	.zero		1


	//   ....[103]....
        /*12ec*/ 	.word	0x000233c0
        /*12f0*/ 	.word	0x00000006
        /*12f4*/ 	.word	0x00038840
        /*12f8*/ 	.short	0x010a
        /*12fa*/ 	.byte	0x3f
	.zero		1


	//   ....[104]....
        /*12fc*/ 	.word	0x00023880
        /*1300*/ 	.word	0x00000006
        /*1304*/ 	.word	0x00038860
        /*1308*/ 	.short	0x010a
        /*130a*/ 	.byte	0x3f
	.zero		1


	//   ....[105]....
        /*130c*/ 	.word	0x00024980
        /*1310*/ 	.word	0x00000004
        /*1314*/ 	.word	0x00038820
        /*1318*/ 	.short	0x010a
        /*131a*/ 	.byte	0x3f
	.zero		1


	//   ....[106]....
        /*131c*/ 	.word	0x00024b20
        /*1320*/ 	.word	0x00000005
        /*1324*/ 	.word	0x00038840
        /*1328*/ 	.short	0x010a
        /*132a*/ 	.byte	0x3f
	.zero		1


	//   ....[107]....
        /*132c*/ 	.word	0x00024b70
        /*1330*/ 	.word	0x00000019
        /*1334*/ 	.word	0x00038840
        /*1338*/ 	.short	0x010a
        /*133a*/ 	.byte	0x3f
	.zero		1


	//   ....[108]....
        /*133c*/ 	.word	0x00024bc0
        /*1340*/ 	.word	0x00000005
        /*1344*/ 	.word	0x00038860
        /*1348*/ 	.short	0x010a
        /*134a*/ 	.byte	0x3f
	.zero		1


	//----- nvinfo : EIATTR_NUM_MBARRIERS
	.align		4
.L_644:
        /*134c*/ 	.byte	0x03, 0x38
        /*134e*/ 	.short	0x0017


	//----- nvinfo : EIATTR_EXIT_INSTR_OFFSETS
	.align		4
        /*1350*/ 	.byte	0x04, 0x1c
        /*1352*/ 	.short	(.L_646 - .L_645)


	//   ....[0]....
.L_645:
        /*1354*/ 	.word	0x00020070


	//----- nvinfo : EIATTR_MAX_THREADS
	.align		4
.L_646:
        /*1358*/ 	.byte	0x04, 0x05
        /*135a*/ 	.short	(.L_648 - .L_647)
.L_647:
        /*135c*/ 	.word	0x00000180
        /*1360*/ 	.word	0x00000001
        /*1364*/ 	.word	0x00000001


	//----- nvinfo : EIATTR_CRS_STACK_SIZE
	.align		4
.L_648:
        /*1368*/ 	.byte	0x04, 0x1e
        /*136a*/ 	.short	(.L_650 - .L_649)
.L_649:
        /*136c*/ 	.word	0x00000000


	//----- nvinfo : EIATTR_CBANK_PARAM_SIZE
	.align		4
.L_650:
        /*1370*/ 	.byte	0x03, 0x19
        /*1372*/ 	.short	0x0bf0


	//----- nvinfo : EIATTR_PARAM_CBANK
	.align		4
        /*1374*/ 	.byte	0x04, 0x0a
        /*1376*/ 	.short	(.L_652 - .L_651)
	.align		4
.L_651:
        /*1378*/ 	.word	index@(.nv.constant0._ZN7cutlass13device_kernelIN5flash11enable_sm90INS1_16FlashAttnFwdSm90INS1_25CollectiveMainloopFwdSm90ILi2EN4cute5tupleIJNS5_1CILi1EEES8_S8_EEENS6_IJNS7_ILi64EEESA_SA_EEELi512ENS_6half_tEfNS_4arch4Sm90ELb1ELb0ELb0ELb1ELb1ELb1ELb1ELb0ELb0ELb1ELb0ELb0EEENS1_21CollectiveEpilogueFwdINS6_IJSA_NS7_ILi512EEESA_EEES9_SC_SE_Li256ELb1ELb1ELb0ELb0EEENS1_36VarlenDynamicPersistentTileSchedulerILi64ELi64ELi256ELi128ELb0ELb1ELb1ELb1ELb1ELb1EEEEEEEEEvNT_6ParamsE)
        /*137c*/ 	.short	0x0210
        /*137e*/ 	.short	0x0bf0


	//----- nvinfo : EIATTR_SW_WAR
	.align		4
.L_652:
        /*1380*/ 	.byte	0x04, 0x36
        /*1382*/ 	.short	(.L_654 - .L_653)
.L_653:
        /*1384*/ 	.word	0x00000008
.L_654:


//--------------------- .nv.callgraph             --------------------------
	.section	.nv.callgraph,"",@"SHT_CUDA_CALLGRAPH"
	.align	4
	.sectionentsize	8
	.align		4
        /*0000*/ 	.word	0x00000000
	.align		4
        /*0004*/ 	.word	0xffffffff
	.align		4
        /*0008*/ 	.word	index@(_ZN7cutlass13device_kernelIN5flash11enable_sm90INS1_16FlashAttnFwdSm90INS1_25CollectiveMainloopFwdSm90ILi2EN4cute5tupleIJNS5_1CILi1EEES8_S8_EEENS6_IJNS7_ILi64EEESA_SA_EEELi512ENS_6half_tEfNS_4arch4Sm90ELb0ELb0ELb0ELb0ELb1ELb0ELb0ELb0ELb0ELb1ELb0ELb0EEENS1_21CollectiveEpilogueFwdINS6_IJSA_NS7_ILi512EEESA_EEES9_SC_SE_Li256ELb0ELb1ELb0ELb0EEENS1_29StaticPersistentTileSchedulerILb0EEEEEEEEEvNT_6ParamsE)
	.align		4
        /*000c*/ 	.word	index@(__assertfail)
	.align		4
        /*0010*/ 	.word	index@(_ZN7cutlass13device_kernelIN5flash11enable_sm90INS1_16FlashAttnFwdSm90INS1_25CollectiveMainloopFwdSm90ILi2EN4cute5tupleIJNS5_1CILi1EEES8_S8_EEENS6_IJNS7_ILi64EEESA_SA_EEELi512ENS_6half_tEfNS_4arch4Sm90ELb0ELb0ELb0ELb0ELb1ELb0ELb1ELb0ELb0ELb1ELb0ELb0EEENS1_21CollectiveEpilogueFwdINS6_IJSA_NS7_ILi512EEESA_EEES9_SC_SE_Li256ELb0ELb1ELb0ELb0EEENS1_29StaticPersistentTileSchedulerILb0EEEEEEEEEvNT_6ParamsE)
	.align		4
        /*0014*/ 	.word	index@(__assertfail)
	.align		4
        /*0018*/ 	.word	index@(_ZN7cutlass13device_kernelIN5flash11enable_sm90INS1_16FlashAttnFwdSm90INS1_25CollectiveMainloopFwdSm90ILi2EN4cute5tupleIJNS5_1CILi1EEES8_S8_EEENS6_IJNS7_ILi64EEESA_SA_EEELi512ENS_6half_tEfNS_4arch4Sm90ELb0ELb0ELb0ELb1ELb1ELb0ELb0ELb0ELb0ELb1ELb0ELb0EEENS1_21CollectiveEpilogueFwdINS6_IJSA_NS7_ILi512EEESA_EEES9_SC_SE_Li256ELb1ELb1ELb0ELb0EEENS1_36VarlenDynamicPersistentTileSchedulerILi64ELi64ELi256ELi128ELb0ELb1ELb1ELb0ELb1ELb1EEEEEEEEEvNT_6ParamsE)
	.align		4
        /*001c*/ 	.word	index@(__assertfail)
	.align		4
        /*0020*/ 	.word	index@(_ZN7cutlass13device_kernelIN5flash11enable_sm90INS1_16FlashAttnFwdSm90INS1_25CollectiveMainloopFwdSm90ILi2EN4cute5tupleIJNS5_1CILi1EEES8_S8_EEENS6_IJNS7_ILi64EEESA_SA_EEELi512ENS_6half_tEfNS_4arch4Sm90ELb0ELb0ELb0ELb1ELb1ELb1ELb0ELb0ELb0ELb1ELb0ELb0EEENS1_21CollectiveEpilogueFwdINS6_IJSA_NS7_ILi512EEESA_EEES9_SC_SE_Li256ELb1ELb1ELb0ELb0EEENS1_36VarlenDynamicPersistentTileSchedulerILi64ELi64ELi256ELi128ELb0ELb1ELb1ELb0ELb1ELb1EEEEEEEEEvNT_6ParamsE)
	.align		4
        /*0024*/ 	.word	index@(__assertfail)
	.align		4
        /*0028*/ 	.word	index@(_ZN7cutlass13device_kernelIN5flash11enable_sm90INS1_16FlashAttnFwdSm90INS1_25CollectiveMainloopFwdSm90ILi2EN4cute5tupleIJNS5_1CILi1EEES8_S8_EEENS6_IJNS7_ILi64EEESA_SA_EEELi512ENS_6half_tEfNS_4arch4Sm90ELb0ELb0ELb0ELb1ELb1ELb0ELb1ELb0ELb0ELb1ELb0ELb0EEENS1_21CollectiveEpilogueFwdINS6_IJSA_NS7_ILi512EEESA_EEES9_SC_SE_Li256ELb1ELb1ELb0ELb0EEENS1_36VarlenDynamicPersistentTileSchedulerILi64ELi64ELi256ELi128ELb0ELb1ELb1ELb0ELb1ELb1EEEEEEEEEvNT_6ParamsE)
	.align		4
        /*002c*/ 	.word	index@(__assertfail)
	.align		4
        /*0030*/ 	.word	index@(_ZN7cutlass13device_kernelIN5flash11enable_sm90INS1_16FlashAttnFwdSm90INS1_25CollectiveMainloopFwdSm90ILi2EN4cute5tupleIJNS5_1CILi1EEES8_S8_EEENS6_IJNS7_ILi64EEESA_SA_EEELi512ENS_6half_tEfNS_4arch4Sm90ELb0ELb0ELb0ELb1ELb1ELb1ELb1ELb0ELb0ELb1ELb0ELb0EEENS1_21CollectiveEpilogueFwdINS6_IJSA_NS7_ILi512EEESA_EEES9_SC_SE_Li256ELb1ELb1ELb0ELb0EEENS1_36VarlenDynamicPersistentTileSchedulerILi64ELi64ELi256ELi128ELb0ELb1ELb1ELb0ELb1ELb1EEEEEEEEEvNT_6ParamsE)
	.align		4
        /*0034*/ 	.word	index@(__assertfail)
	.align		4
        /*0038*/ 	.word	index@(_ZN7cutlass13device_kernelIN5flash11enable_sm90INS1_16FlashAttnFwdSm90INS1_25CollectiveMainloopFwdSm90ILi2EN4cute5tupleIJNS5_1CILi1EEES8_S8_EEENS6_IJNS7_ILi64EEESA_SA_EEELi512ENS_6half_tEfNS_4arch4Sm90ELb0ELb1ELb0ELb0ELb1ELb0ELb0ELb0ELb0ELb1ELb0ELb0EEENS1_21CollectiveEpilogueFwdINS6_IJSA_NS7_ILi512EEESA_EEES9_SC_SE_Li256ELb0ELb1ELb0ELb0EEENS1_30DynamicPersistentTileSchedulerILi256ELi128ELb0ELb1ELb1EEEEEEEEEvNT_6ParamsE)
	.align		4
        /*003c*/ 	.word	index@(__assertfail)
	.align		4
        /*0040*/ 	.word	index@(_ZN7cutlass13device_kernelIN5flash11enable_sm90INS1_16FlashAttnFwdSm90INS1_25CollectiveMainloopFwdSm90ILi2EN4cute5tupleIJNS5_1CILi1EEES8_S8_EEENS6_IJNS7_ILi64EEESA_SA_EEELi512ENS_6half_tEfNS_4arch4Sm90ELb0ELb1ELb0ELb0ELb1ELb0ELb1ELb0ELb0ELb1ELb0ELb0EEENS1_21CollectiveEpilogueFwdINS6_IJSA_NS7_ILi512EEESA_EEES9_SC_SE_Li256ELb0ELb1ELb0ELb0EEENS1_30DynamicPersistentTileSchedulerILi256ELi128ELb0ELb1ELb1EEEEEEEEEvNT_6ParamsE)
	.align		4
        /*0044*/ 	.word	index@(__assertfail)
	.align		4
        /*0048*/ 	.word	index@(_ZN7cutlass13device_kernelIN5flash11enable_sm90INS1_16FlashAttnFwdSm90INS1_25CollectiveMainloopFwdSm90ILi2EN4cute5tupleIJNS5_1CILi1EEES8_S8_EEENS6_IJNS7_ILi64EEESA_SA_EEELi512ENS_6half_tEfNS_4arch4Sm90ELb0ELb1ELb0ELb1ELb1ELb0ELb0ELb0ELb0ELb1ELb0ELb0EEENS1_21CollectiveEpilogueFwdINS6_IJSA_NS7_ILi512EEESA_EEES9_SC_SE_Li256ELb1ELb1ELb0ELb0EEENS1_36VarlenDynamicPersistentTileSchedulerILi64ELi64ELi256ELi128ELb0ELb1ELb1ELb1ELb0ELb1EEEEEEEEEvNT_6ParamsE)
	.align		4
        /*004c*/ 	.word	index@(__assertfail)
	.align		4
        /*0050*/ 	.word	index@(_ZN7cutlass13device_kernelIN5flash11enable_sm90INS1_16FlashAttnFwdSm90INS1_25CollectiveMainloopFwdSm90ILi2EN4cute5tupleIJNS5_1CILi1EEES8_S8_EEENS6_IJNS7_ILi64EEESA_SA_EEELi512ENS_6half_tEfNS_4arch4Sm90ELb0ELb1ELb0ELb1ELb1ELb1ELb0ELb0ELb0ELb1ELb0ELb0EEENS1_21CollectiveEpilogueFwdINS6_IJSA_NS7_ILi512EEESA_EEES9_SC_SE_Li256ELb1ELb1ELb0ELb0EEENS1_36VarlenDynamicPersistentTileSchedulerILi64ELi64ELi256ELi128ELb0ELb1ELb1ELb1ELb0ELb1EEEEEEEEEvNT_6ParamsE)
	.align		4
        /*0054*/ 	.word	index@(__assertfail)
	.align		4
        /*0058*/ 	.word	index@(_ZN7cutlass13device_kernelIN5flash11enable_sm90INS1_16FlashAttnFwdSm90INS1_25CollectiveMainloopFwdSm90ILi2EN4cute5tupleIJNS5_1CILi1EEES8_S8_EEENS6_IJNS7_ILi64EEESA_SA_EEELi512ENS_6half_tEfNS_4arch4Sm90ELb0ELb1ELb0ELb1ELb1ELb0ELb1ELb0ELb0ELb1ELb0ELb0EEENS1_21CollectiveEpilogueFwdINS6_IJSA_NS7_ILi512EEESA_EEES9_SC_SE_Li256ELb1ELb1ELb0ELb0EEENS1_36VarlenDynamicPersistentTileSchedulerILi64ELi64ELi256ELi128ELb0ELb1ELb1ELb1ELb0ELb1EEEEEEEEEvNT_6ParamsE)
	.align		4
        /*005c*/ 	.word	index@(__assertfail)
	.align		4
        /*0060*/ 	.word	index@(_ZN7cutlass13device_kernelIN5flash11enable_sm90INS1_16FlashAttnFwdSm90INS1_25CollectiveMainloopFwdSm90ILi2EN4cute5tupleIJNS5_1CILi1EEES8_S8_EEENS6_IJNS7_ILi64EEESA_SA_EEELi512ENS_6half_tEfNS_4arch4Sm90ELb0ELb1ELb0ELb1ELb1ELb1ELb1ELb0ELb0ELb1ELb0ELb0EEENS1_21CollectiveEpilogueFwdINS6_IJSA_NS7_ILi512EEESA_EEES9_SC_SE_Li256ELb1ELb1ELb0ELb0EEENS1_36VarlenDynamicPersistentTileSchedulerILi64ELi64ELi256ELi128ELb0ELb1ELb1ELb1ELb0ELb1EEEEEEEEEvNT_6ParamsE)
	.align		4
        /*0064*/ 	.word	index@(__assertfail)
	.align		4
        /*0068*/ 	.word	index@(_ZN7cutlass13device_kernelIN5flash11enable_sm90INS1_16FlashAttnFwdSm90INS1_25CollectiveMainloopFwdSm90ILi2EN4cute5tupleIJNS5_1CILi1EEES8_S8_EEENS6_IJNS7_ILi64EEESA_SA_EEELi512ENS_6half_tEfNS_4arch4Sm90ELb1ELb0ELb0ELb0ELb1ELb0ELb0ELb0ELb0ELb1ELb0ELb0EEENS1_21CollectiveEpilogueFwdINS6_IJSA_NS7_ILi512EEESA_EEES9_SC_SE_Li256ELb0ELb1ELb0ELb0EEENS1_30DynamicPersistentTileSchedulerILi256ELi128ELb0ELb1ELb1EEEEEEEEEvNT_6ParamsE)
	.align		4
        /*006c*/ 	.word	index@(__assertfail)
	.align		4
        /*0070*/ 	.word	index@(_ZN7cutlass13device_kernelIN5flash11enable_sm90INS1_16FlashAttnFwdSm90INS1_25CollectiveMainloopFwdSm90ILi2EN4cute5tupleIJNS5_1CILi1EEES8_S8_EEENS6_IJNS7_ILi64EEESA_SA_EEELi512ENS_6half_tEfNS_4arch4Sm90ELb1ELb0ELb0ELb0ELb1ELb0ELb1ELb0ELb0ELb1ELb0ELb0EEENS1_21CollectiveEpilogueFwdINS6_IJSA_NS7_ILi512EEESA_EEES9_SC_SE_Li256ELb0ELb1ELb0ELb0EEENS1_30DynamicPersistentTileSchedulerILi256ELi128ELb0ELb1ELb1EEEEEEEEEvNT_6ParamsE)
	.align		4
        /*0074*/ 	.word	index@(__assertfail)
	.align		4
        /*0078*/ 	.word	index@(_ZN7cutlass13device_kernelIN5flash11enable_sm90INS1_16FlashAttnFwdSm90INS1_25CollectiveMainloopFwdSm90ILi2EN4cute5tupleIJNS5_1CILi1EEES8_S8_EEENS6_IJNS7_ILi64EEESA_SA_EEELi512ENS_6half_tEfNS_4arch4Sm90ELb1ELb0ELb0ELb1ELb1ELb0ELb0ELb0ELb0ELb1ELb0ELb0EEENS1_21CollectiveEpilogueFwdINS6_IJSA_NS7_ILi512EEESA_EEES9_SC_SE_Li256ELb1ELb1ELb0ELb0EEENS1_36VarlenDynamicPersistentTileSchedulerILi64ELi64ELi256ELi128ELb0ELb1ELb1ELb1ELb1ELb1EEEEEEEEEvNT_6ParamsE)
	.align		4
        /*007c*/ 	.word	index@(__assertfail)
	.align		4
        /*0080*/ 	.word	index@(_ZN7cutlass13device_kernelIN5flash11enable_sm90INS1_16FlashAttnFwdSm90INS1_25CollectiveMainloopFwdSm90ILi2EN4cute5tupleIJNS5_1CILi1EEES8_S8_EEENS6_IJNS7_ILi64EEESA_SA_EEELi512ENS_6half_tEfNS_4arch4Sm90ELb1ELb0ELb0ELb1ELb1ELb1ELb0ELb0ELb0ELb1ELb0ELb0EEENS1_21CollectiveEpilogueFwdINS6_IJSA_NS7_ILi512EEESA_EEES9_SC_SE_Li256ELb1ELb1ELb0ELb0EEENS1_36VarlenDynamicPersistentTileSchedulerILi64ELi64ELi256ELi128ELb0ELb1ELb1ELb1ELb1ELb1EEEEEEEEEvNT_6ParamsE)
	.align		4
        /*0084*/ 	.word	index@(__assertfail)
	.align		4
        /*0088*/ 	.word	index@(_ZN7cutlass13device_kernelIN5flash11enable_sm90INS1_16FlashAttnFwdSm90INS1_25CollectiveMainloopFwdSm90ILi2EN4cute5tupleIJNS5_1CILi1EEES8_S8_EEENS6_IJNS7_ILi64EEESA_SA_EEELi512ENS_6half_tEfNS_4arch4Sm90ELb1ELb0ELb0ELb1ELb1ELb0ELb1ELb0ELb0ELb1ELb0ELb0EEENS1_21CollectiveEpilogueFwdINS6_IJSA_NS7_ILi512EEESA_EEES9_SC_SE_Li256ELb1ELb1ELb0ELb0EEENS1_36VarlenDynamicPersistentTileSchedulerILi64ELi64ELi256ELi128ELb0ELb1ELb1ELb1ELb1ELb1EEEEEEEEEvNT_6ParamsE)
	.align		4
        /*008c*/ 	.word	index@(__assertfail)
	.align		4
        /*0090*/ 	.word	index@(_ZN7cutlass13device_kernelIN5flash11enable_sm90INS1_16FlashAttnFwdSm90INS1_25CollectiveMainloopFwdSm90ILi2EN4cute5tupleIJNS5_1CILi1EEES8_S8_EEENS6_IJNS7_ILi64EEESA_SA_EEELi512ENS_6half_tEfNS_4arch4Sm90ELb1ELb0ELb0ELb1ELb1ELb1ELb1ELb0ELb0ELb1ELb0ELb0EEENS1_21CollectiveEpilogueFwdINS6_IJSA_NS7_ILi512EEESA_EEES9_SC_SE_Li256ELb1ELb1ELb0ELb0EEENS1_36VarlenDynamicPersistentTileSchedulerILi64ELi64ELi256ELi128ELb0ELb1ELb1ELb1ELb1ELb1EEEEEEEEEvNT_6ParamsE)
	.align		4
        /*0094*/ 	.word	index@(__assertfail)
	.align		4
        /*0098*/ 	.word	0x00000000
	.align		4
        /*009c*/ 	.word	0xfffffffe
	.align		4
        /*00a0*/ 	.word	0x00000000
	.align		4
        /*00a4*/ 	.word	0xfffffffd
	.align		4
        /*00a8*/ 	.word	0x00000000
	.align		4
        /*00ac*/ 	.word	0xfffffffc


//--------------------- .nv.constant4             --------------------------
	.section	.nv.constant4,"a",@progbits
	.align	8
	.align		8
.nv.constant4:
        /*0000*/ 	.dword	__assertfail
	.align		8
        /*0008*/ 	.dword	__unnamed_1
	.align		8
        /*0010*/ 	.dword	__unnamed_2
	.align		8
        /*0018*/ 	.dword	__unnamed_3
	.align		8
        /*0020*/ 	.dword	__unnamed_4
	.align		8
        /*0028*/ 	.dword	__unnamed_5
	.align		8
        /*0030*/ 	.dword	__unnamed_6
	.align		8
        /*0038*/ 	.dword	_ZN75_INTERNAL_c007a0d3_39_flash_fwd_hdim64_512_fp16_paged_sm90_cu_9d2915ae_33444cuda3std3__45__cpo5beginE
	.align		8
        /*0040*/ 	.dword	_ZN75_INTERNAL_c007a0d3_39_flash_fwd_hdim64_512_fp16_paged_sm90_cu_9d2915ae_33444cuda3std3__45__cpo3endE
	.align		8
        /*0048*/ 	.dword	_ZN75_INTERNAL_c007a0d3_39_flash_fwd_hdim64_512_fp16_paged_sm90_cu_9d2915ae_33444cuda3std3__45__cpo6cbeginE
	.align		8
        /*0050*/ 	.dword	_ZN75_INTERNAL_c007a0d3_39_flash_fwd_hdim64_512_fp16_paged_sm90_cu_9d2915ae_33444cuda3std3__45__cpo4cendE
	.align		8
        /*0058*/ 	.dword	_ZN75_INTERNAL_c007a0d3_39_flash_fwd_hdim64_512_fp16_paged_sm90_cu_9d2915ae_33444cuda3std3__477_GLOBAL__N__c007a0d3_39_flash_fwd_hdim64_512_fp16_paged_sm90_cu_9d2915ae_33446ignoreE
	.align		8
        /*0060*/ 	.dword	_ZN75_INTERNAL_c007a0d3_39_flash_fwd_hdim64_512_fp16_paged_sm90_cu_9d2915ae_33444cuda3std3__419piecewise_constructE
	.align		8
        /*0068*/ 	.dword	_ZN75_INTERNAL_c007a0d3_39_flash_fwd_hdim64_512_fp16_paged_sm90_cu_9d2915ae_33444cuda3std3__48in_placeE
	.align		8
        /*0070*/ 	.dword	_ZN75_INTERNAL_c007a0d3_39_flash_fwd_hdim64_512_fp16_paged_sm90_cu_9d2915ae_33444cuda3std6ranges3__45__cpo4swapE
	.align		8
        /*0078*/ 	.dword	_ZN75_INTERNAL_c007a0d3_39_flash_fwd_hdim64_512_fp16_paged_sm90_cu_9d2915ae_33444cuda3std6ranges3__45__cpo9iter_moveE
	.align		8
        /*0080*/ 	.dword	_ZN75_INTERNAL_c007a0d3_39_flash_fwd_hdim64_512_fp16_paged_sm90_cu_9d2915ae_33444cute7productE
	.align		8
        /*0088*/ 	.dword	_ZN75_INTERNAL_c007a0d3_39_flash_fwd_hdim64_512_fp16_paged_sm90_cu_9d2915ae_33444cute1_E
	.align		8
        /*0090*/ 	.dword	$str$23
	.align		8
        /*0098*/ 	.dword	$str$24


//--------------------- .text._ZN7cutlass13device_kernelIN5flash11enable_sm90INS1_16FlashAttnFwdSm90INS1_25CollectiveMainloopFwdSm90ILi2EN4cute5tupleIJNS5_1CILi1EEES8_S8_EEENS6_IJNS7_ILi64EEESA_SA_EEELi512ENS_6half_tEfNS_4arch4Sm90ELb0ELb0ELb0ELb0ELb1ELb0ELb0ELb0ELb0ELb1ELb0ELb0EEENS1_21CollectiveEpilogueFwdINS6_IJSA_NS7_ILi512EEESA_EEES9_SC_SE_Li256ELb0ELb1ELb0ELb0EEENS1_29StaticPersistentTileSchedulerILb0EEEEEEEEEvNT_6ParamsE --------------------------
	.section	.text._ZN7cutlass13device_kernelIN5flash11enable_sm90INS1_16FlashAttnFwdSm90INS1_25CollectiveMainloopFwdSm90ILi2EN4cute5tupleIJNS5_1CILi1EEES8_S8_EEENS6_IJNS7_ILi64EEESA_SA_EEELi512ENS_6half_tEfNS_4arch4Sm90ELb0ELb0ELb0ELb0ELb1ELb0ELb0ELb0ELb0ELb1ELb0ELb0EEENS1_21CollectiveEpilogueFwdINS6_IJSA_NS7_ILi512EEESA_EEES9_SC_SE_Li256ELb0ELb1ELb0ELb0EEENS1_29StaticPersistentTileSchedulerILb0EEEEEEEEEvNT_6ParamsE,"ax",@progbits
	.align	128
.text._ZN7cutlass13device_kernelIN5flash11enable_sm90INS1_16FlashAttnFwdSm90INS1_25CollectiveMainloopFwdSm90ILi2EN4cute5tupleIJNS5_1CILi1EEES8_S8_EEENS6_IJNS7_ILi64EEESA_SA_EEELi512ENS_6half_tEfNS_4arch4Sm90ELb0ELb0ELb0ELb0ELb1ELb0ELb0ELb0ELb0ELb1ELb0ELb0EEENS1_21CollectiveEpilogueFwdINS6_IJSA_NS7_ILi512EEESA_EEES9_SC_SE_Li256ELb0ELb1ELb0ELb0EEENS1_29StaticPersistentTileSchedulerILb0EEEEEEEEEvNT_6ParamsE:
        .type           _ZN7cutlass13device_kernelIN5flash11enable_sm90INS1_16FlashAttnFwdSm90INS1_25CollectiveMainloopFwdSm90ILi2EN4cute5tupleIJNS5_1CILi1EEES8_S8_EEENS6_IJNS7_ILi64EEESA_SA_EEELi512ENS_6half_tEfNS_4arch4Sm90ELb0ELb0ELb0ELb0ELb1ELb0ELb0ELb0ELb0ELb1ELb0ELb0EEENS1_21CollectiveEpilogueFwdINS6_IJSA_NS7_ILi512EEESA_EEES9_SC_SE_Li256ELb0ELb1ELb0ELb0EEENS1_29StaticPersistentTileSchedulerILb0EEEEEEEEEvNT_6ParamsE,@function
        .size           _ZN7cutlass13device_kernelIN5flash11enable_sm90INS1_16FlashAttnFwdSm90INS1_25CollectiveMainloopFwdSm90ILi2EN4cute5tupleIJNS5_1CILi1EEES8_S8_EEENS6_IJNS7_ILi64EEESA_SA_EEELi512ENS_6half_tEfNS_4arch4Sm90ELb0ELb0ELb0ELb0ELb1ELb0ELb0ELb0ELb0ELb1ELb0ELb0EEENS1_21CollectiveEpilogueFwdINS6_IJSA_NS7_ILi512EEESA_EEES9_SC_SE_Li256ELb0ELb1ELb0ELb0EEENS1_29StaticPersistentTileSchedulerILb0EEEEEEEEEvNT_6ParamsE,(.L_x_5633 - _ZN7cutlass13device_kernelIN5flash11enable_sm90INS1_16FlashAttnFwdSm90INS1_25CollectiveMainloopFwdSm90ILi2EN4cute5tupleIJNS5_1CILi1EEES8_S8_EEENS6_IJNS7_ILi64EEESA_SA_EEELi512ENS_6half_tEfNS_4arch4Sm90ELb0ELb0ELb0ELb0ELb1ELb0ELb0ELb0ELb0ELb1ELb0ELb0EEENS1_21CollectiveEpilogueFwdINS6_IJSA_NS7_ILi512EEESA_EEES9_SC_SE_Li256ELb0ELb1ELb0ELb0EEENS1_29StaticPersistentTileSchedulerILb0EEEEEEEEEvNT_6ParamsE)
        .other          _ZN7cutlass13device_kernelIN5flash11enable_sm90INS1_16FlashAttnFwdSm90INS1_25CollectiveMainloopFwdSm90ILi2EN4cute5tupleIJNS5_1CILi1EEES8_S8_EEENS6_IJNS7_ILi64EEESA_SA_EEELi512ENS_6half_tEfNS_4arch4Sm90ELb0ELb0ELb0ELb0ELb1ELb0ELb0ELb0ELb0ELb1ELb0ELb0EEENS1_21CollectiveEpilogueFwdINS6_IJSA_NS7_ILi512EEESA_EEES9_SC_SE_Li256ELb0ELb1ELb0ELb0EEENS1_29StaticPersistentTileSchedulerILb0EEEEEEEEEvNT_6ParamsE,@"STO_CUDA_ENTRY STV_DEFAULT"
_ZN7cutlass13device_kernelIN5flash11enable_sm90INS1_16FlashAttnFwdSm90INS1_25CollectiveMainloopFwdSm90ILi2EN4cute5tupleIJNS5_1CILi1EEES8_S8_EEENS6_IJNS7_ILi64EEESA_SA_EEELi512ENS_6half_tEfNS_4arch4Sm90ELb0ELb0ELb0ELb0ELb1ELb0ELb0ELb0ELb0ELb1ELb0ELb0EEENS1_21CollectiveEpilogueFwdINS6_IJSA_NS7_ILi512EEESA_EEES9_SC_SE_Li256ELb0ELb1ELb0ELb0EEENS1_29StaticPersistentTileSchedulerILb0EEEEEEEEEvNT_6ParamsE:
[----:B------:R-:W0:Y:S02]  /*0000*/  LDC R1, c[0x0][0x28] ;  /* 0x00000a00ff017b82 */ /* 0x000e240000000800 */
[----:B0-----:R-:W-:Y:S01]  /*0010*/  VIADD R1, R1, 0xffffffd0 ;  /* 0xffffffd001017836 */ /* 0x001fe20000000000 */
[----:B------:R-:W0:Y:S01]  /*0020*/  S2R R0, SR_TID.X ;  /* 0x0000000000007919 */ /* 0x000e220000002100 */
[----:B------:R-:W-:Y:S01]  /*0030*/  ELECT P0, URZ, PT ;  /* 0x00000000003f782f */ /* 0x000fe20003800000 */
[----:B------:R-:W-:Y:S01]  /*0040*/  UMOV UR4, 0x80 ;  /* 0x0000008000047882 */ /* 0x000fe20000000000 */
[----:B------:R-:W-:Y:S01]  /*0050*/  UMOV UR7, 0x100 ;  /* 0x0000010000077882 */ /* 0x000fe20000000000 */
[----:B0-----:R-:W-:-:S05]  /*0060*/  SHF.R.U32.HI R2, RZ, 0x5, R0 ;  /* 0x00000005ff027819 */ /* 0x001fca0000011600 */
[----:B------:R-:W0:Y:S02]  /*0070*/  SHFL.IDX PT, R3, R2, RZ, 0x1f ;  /* 0x00001fff02037589 */ /* 0x000e2400000e0000 */
[C---:B0-----:R-:W-:Y:S02]  /*0080*/  ISETP.NE.OR P0, PT, R3.reuse, RZ, !P0 ;  /* 0x000000ff0300720c */ /* 0x041fe40004705670 */
[----:B------:R-:W-:Y:S02]  /*0090*/  ISETP.NE.AND P1, PT, R3, RZ, PT ;  /* 0x000000ff0300720c */ /* 0x000fe40003f25270 */
[----:B------:R-:W-:-:S06]  /*00a0*/  SHF.R.U32.HI R3, RZ, 0x7, R0 ;  /* 0x00000007ff037819 */ /* 0x000fcc0000011600 */
[----:B------:R-:W0:Y:S03]  /*00b0*/  SHFL.IDX PT, R3, R3, RZ, 0x1f ;  /* 0x00001fff03037589 */ /* 0x000e2600000e0000 */
[----:B------:R-:W-:Y:S01]  /*00c0*/  VOTEU.ALL UP0, P0 ;  /* 0x00000000003f7886 */ /* 0x000fe20000000000 */
[----:B------:R-:W-:-:S04]  /*00d0*/  VOTEU.ALL UP1, P0 ;  /* 0x00000000003f7886 */ /* 0x000fc80000020000 */
[----:B------:R-:W1:Y:S01]  /*00e0*/  @!UP0 S2UR UR8, SR_CgaCtaId ;  /* 0x00000000000889c3 */ /* 0x000e620000008800 */
[----:B------:R-:W-:Y:S01]  /*00f0*/  @!UP0 UMOV UR6, 0x400 ;  /* 0x0000040000068882 */ /* 0x000fe20000000000 */
[----:B------:R-:W-:-:S04]  /*0100*/  @!UP0 UIADD3 UR4, -UR4, 0x100000, URZ ;  /* 0x0010000004048890 */ /* 0x000fc8000fffe13f */
[----:B------:R-:W-:Y:S02]  /*0110*/  @!UP0 USHF.L.U32 UR5, UR4, 0xb, URZ ;  /* 0x0000000b04058899 */ /* 0x000fe4000800063f */
[----:B------:R-:W-:Y:S02]  /*0120*/  @!UP0 USHF.L.U32 UR4, UR4, 0x1, URZ ;  /* 0x0000000104048899 */ /* 0x000fe4000800063f */
[----:B-1----:R-:W-:Y:S02]  /*0130*/  @!UP0 ULEA UR8, UR8, UR6, 0x18 ;  /* 0x0000000608088291 */ /* 0x002fe4000f8ec03f */
[----:B------:R-:W-:-:S04]  /*0140*/  @!UP0 UIADD3 UR6, -UR7, 0x100000, URZ ;  /* 0x0010000007068890 */ /* 0x000fc8000fffe13f */
[----:B------:R-:W-:Y:S02]  /*0150*/  @!UP0 USHF.L.U32 UR7, UR6, 0xb, URZ ;  /* 0x0000000b06078899 */ /* 0x000fe4000800063f */
[----:B------:R-:W-:Y:S01]  /*0160*/  @!UP0 USHF.L.U32 UR6, UR6, 0x1, URZ ;  /* 0x0000000106068899 */ /* 0x000fe2000800063f */
[----:B------:R-:W-:-:S05]  /*0170*/  VOTEU.ALL UP0, P0 ;  /* 0x00000000003f7886 */ /* 0x000fca0000000000 */
[----:B------:R1:W2:Y:S06]  /*0180*/  @!UP0 SYNCS.EXCH.64 URZ, [UR8+0x28c00], UR4 ;  /* 0x028c0004083f85b2 */ /* 0x0002ac0008000100 */
[----:B------:R1:W3:Y:S02]  /*0190*/  @!UP1 SYNCS.EXCH.64 URZ, [UR8+0x28c20], UR6 ;  /* 0x028c2006083f95b2 */ /* 0x0002e40008000100 */
[----:B01----:R-:W-:Y:S05]  /*01a0*/  @P1 BRA `(.L_x_0) ;  /* 0x0000000000381947 */ /* 0x003fea0003800000 */
[----:B------:R-:W0:Y:S01]  /*01b0*/  S2UR UR5, SR_CgaCtaId ;  /* 0x00000000000579c3 */ /* 0x000e220000008800 */
[----:B------:R-:W-:Y:S01]  /*01c0*/  UMOV UR4, 0x400 ;  /* 0x0000040000047882 */ /* 0x000fe20000000000 */
[----:B------:R-:W-:Y:S01]  /*01d0*/  UMOV UR7, 0x80 ;  /* 0x0000008000077882 */ /* 0x000fe20000000000 */
[----:B------:R-:W-:Y:S01]  /*01e0*/  ELECT P0, URZ, PT ;  /* 0x00000000003f782f */ /* 0x000fe20003800000 */
[----:B0-----:R-:W-:Y:S02]  /*01f0*/  ULEA UR6, UR5, UR4, 0x18 ;  /* 0x0000000405067291 */ /* 0x001fe4000f8ec03f */
[----:B------:R-:W-:-:S04]  /*0200*/  UIADD3 UR4, -UR7, 0x100000, URZ ;  /* 0x0010000007047890 */ /* 0x000fc8000fffe13f */
[----:B------:R-:W-:Y:S02]  /*0210*/  USHF.L.U32 UR5, UR4, 0xb, URZ ;  /* 0x0000000b04057899 */ /* 0x000fe4000800063f */
[----:B------:R-:W-:Y:S01]  /*0220*/  USHF.L.U32 UR4, UR4, 0x1, URZ ;  /* 0x0000000104047899 */ /* 0x000fe2000800063f */
[----:B------:R-:W0:Y:S11]  /*0230*/  FENCE.VIEW.ASYNC.S ;  /* 0x00000000000073c6 */ /* 0x000e360000000000 */
[----:B0-----:R0:W1:Y:S01]  /*0240*/  SYNCS.EXCH.64 URZ, [UR6+0x28c30], UR4 ;  /* 0x028c3004063f75b2 */ /* 0x0010620008000100 */
[----:B------:R0:W4:Y:S01]  /*0250*/  SYNCS.EXCH.64 URZ, [UR6+0x28c40], UR4 ;  /* 0x028c4004063f75b2 */ /* 0x0001220008000100 */
[----:B------:R0:W0:Y:S01]  /*0260*/  SYNCS.EXCH.64 URZ, [UR6+0x28c38], UR4 ;  /* 0x028c3804063f75b2 */ /* 0x0000220008000100 */
[----:B------:R0:W0:Y:S01]  /*0270*/  SYNCS.EXCH.64 URZ, [UR6+0x28c48], UR4 ;  /* 0x028c4804063f75b2 */ /* 0x0000220008000100 */
[----:B------:R-:W-:Y:S01]  /*0280*/  NOP ;  /* 0x0000000000007918 */ /* 0x000fe20000000000 */
.L_x_0:
[----:B------:R-:W5:Y:S01]  /*0290*/  SHFL.IDX PT, R4, R2, RZ, 0x1f ;  /* 0x00001fff02047589 */ /* 0x000f6200000e0000 */
[----:B------:R-:W-:Y:S01]  /*02a0*/  NOP ;  /* 0x0000000000007918 */ /* 0x000fe20000000000 */
[----:B-----5:R-:W-:-:S13]  /*02b0*/  ISETP.NE.AND P0, PT, R4, RZ, PT ;  /* 0x000000ff0400720c */ /* 0x020fda0003f05270 */
[----:B------:R-:W-:Y:S05]  /*02c0*/  @P0 BRA `(.L_x_1) ;  /* 0x0000000000480947 */ /* 0x000fea0003800000 */
[----:B0-----:R-:W0:Y:S01]  /*02d0*/  S2UR UR5, SR_CgaCtaId ;  /* 0x00000000000579c3 */ /* 0x001e220000008800 */
[----:B------:R-:W-:Y:S01]  /*02e0*/  UMOV UR4, 0x400 ;  /* 0x0000040000047882 */ /* 0x000fe20000000000 */
[----:B------:R-:W-:Y:S01]  /*02f0*/  UMOV UR6, 0x80 ;  /* 0x0000008000067882 */ /* 0x000fe20000000000 */
[----:B------:R-:W-:Y:S01]  /*0300*/  UMOV UR7, 0x100 ;  /* 0x0000010000077882 */ /* 0x000fe20000000000 */
[----:B------:R-:W-:Y:S01]  /*0310*/  ELECT P0, URZ, PT ;  /* 0x00000000003f782f */ /* 0x000fe20003800000 */
[----:B0-----:R-:W-:Y:S02]  /*0320*/  ULEA UR8, UR5, UR4, 0x18 ;  /* 0x0000000405087291 */ /* 0x001fe4000f8ec03f */
[----:B------:R-:W-:-:S04]  /*0330*/  UIADD3 UR4, -UR6, 0x100000, URZ ;  /* 0x0010000006047890 */ /* 0x000fc8000fffe13f */
[----:B------:R-:W-:Y:S02]  /*0340*/  USHF.L.U32 UR5, UR4, 0xb, URZ ;  /* 0x0000000b04057899 */ /* 0x000fe4000800063f */
[----:B------:R-:W-:Y:S02]  /*0350*/  USHF.L.U32 UR4, UR4, 0x1, URZ ;  /* 0x0000000104047899 */ /* 0x000fe4000800063f */
[----:B------:R-:W-:-:S04]  /*0360*/  UIADD3 UR6, -UR7, 0x100000, URZ ;  /* 0x0010000007067890 */ /* 0x000fc8000fffe13f */
[----:B------:R-:W-:Y:S02]  /*0370*/  USHF.L.U32 UR7, UR6, 0xb, URZ ;  /* 0x0000000b06077899 */ /* 0x000fe4000800063f */
[----:B------:R-:W-:Y:S01]  /*0380*/  USHF.L.U32 UR6, UR6, 0x1, URZ ;  /* 0x0000000106067899 */ /* 0x000fe2000800063f */
[----:B------:R-:W0:Y:S03]  /*0390*/  FENCE.VIEW.ASYNC.S ;  /* 0x00000000000073c6 */ /* 0x000e260000000000 */
[----:B0-----:R0:W0:Y:S08]  /*03a0*/  SYNCS.EXCH.64 URZ, [UR8+0x28c50], UR4 ;  /* 0x028c5004083f75b2 */ /* 0x0010300008000100 */
[----:B------:R0:W0:Y:S01]  /*03b0*/  SYNCS.EXCH.64 URZ, [UR8+0x28c60], UR6 ;  /* 0x028c6006083f75b2 */ /* 0x0000220008000100 */
[----:B------:R0:W0:Y:S01]  /*03c0*/  SYNCS.EXCH.64 URZ, [UR8+0x28c58], UR4 ;  /* 0x028c5804083f75b2 */ /* 0x0000220008000100 */
[----:B------:R0:W0:Y:S01]  /*03d0*/  SYNCS.EXCH.64 URZ, [UR8+0x28c68], UR6 ;  /* 0x028c6806083f75b2 */ /* 0x0000220008000100 */
[----:B------:R-:W-:Y:S01]  /*03e0*/  NOP ;  /* 0x0000000000007918 */ /* 0x000fe20000000000 */
.L_x_1:
[----:B------:R-:W5:Y:S01]  /*03f0*/  SHFL.IDX PT, R4, R2, RZ, 0x1f ;  /* 0x00001fff02047589 */ /* 0x000f6200000e0000 */
[----:B------:R-:W-:Y:S01]  /*0400*/  NOP ;  /* 0x0000000000007918 */ /* 0x000fe20000000000 */
[----:B-----5:R-:W-:-:S13]  /*0410*/  ISETP.NE.AND P0, PT, R4, RZ, PT ;  /* 0x000000ff0400720c */ /* 0x020fda0003f05270 */
[----:B------:R-:W-:Y:S05]  /*0420*/  @P0 BRA `(.L_x_2) ;  /* 0x0000000000380947 */ /* 0x000fea0003800000 */
[----:B0-----:R-:W0:Y:S01]  /*0430*/  S2UR UR5, SR_CgaCtaId ;  /* 0x00000000000579c3 */ /* 0x001e220000008800 */
        /* <DEDUP_REMOVED lines=8> */
[----:B0-----:R0:W0:Y:S01]  /*04c0*/  SYNCS.EXCH.64 URZ, [UR6+0x28c70], UR4 ;  /* 0x028c7004063f75b2 */ /* 0x0010220008000100 */
[----:B------:R0:W0:Y:S01]  /*04d0*/  SYNCS.EXCH.64 URZ, [UR6+0x28c80], UR4 ;  /* 0x028c8004063f75b2 */ /* 0x0000220008000100 */
[----:B------:R0:W0:Y:S01]  /*04e0*/  SYNCS.EXCH.64 URZ, [UR6+0x28c78], UR4 ;  /* 0x028c7804063f75b2 */ /* 0x0000220008000100 */
[----:B------:R0:W0:Y:S01]  /*04f0*/  SYNCS.EXCH.64 URZ, [UR6+0x28c88], UR4 ;  /* 0x028c8804063f75b2 */ /* 0x0000220008000100 */
[----:B------:R-:W-:Y:S01]  /*0500*/  NOP ;  /* 0x0000000000007918 */ /* 0x000fe20000000000 */
.L_x_2:
        /* <DEDUP_REMOVED lines=22> */
.L_x_3:
[----:B------:R-:W5:Y:S01]  /*0670*/  SHFL.IDX PT, R4, R2, RZ, 0x1f ;  /* 0x00001fff02047589 */ /* 0x000f6200000e0000 */
[----:B------:R-:W-:Y:S01]  /*0680*/  R2UR UR46, R3 ;  /* 0x00000000032e72ca */ /* 0x000fe200000e0000 */
        /* <DEDUP_REMOVED lines=21> */
.L_x_4:
[----:B------:R-:W-:Y:S01]  /*07e0*/  UISETP.NE.AND UP0, UPT, UR46, URZ, UPT ;  /* 0x0000003f2e00728c */ /* 0x000fe2000bf05270 */
[----:B------:R-:W-:Y:S01]  /*07f0*/  NOP ;  /* 0x0000000000007918 */ /* 0x000fe20000000000 */
[----:B------:R-:W-:Y:S01]  /*0800*/  UMOV UR38, 0x1 ;  /* 0x0000000100267882 */ /* 0x000fe20000000000 */
[----:B------:R-:W-:Y:S01]  /*0810*/  ULDC.64 UR50, c[0x0][0x208] ;  /* 0x0000820000327ab9 */ /* 0x000fe20000000a00 */
[----:B------:R-:W-:Y:S01]  /*0820*/  USEL UR38, UR38, 0x2, !UP0 ;  /* 0x0000000226267887 */ /* 0x000fe2000c000000 */
[----:B01234-:R-:W-:Y:S01]  /*0830*/  BAR.SYNC.DEFER_BLOCKING 0x0 ;  /* 0x0000000000007b1d */ /* 0x01ffe20000010000 */
[----:B------:R-:W-:-:S13]  /*0840*/  PLOP3.LUT P0, PT, PT, PT, UP0, 0x80, 0x0 ;  /* 0x000000000000781c */ /* 0x000fda0003f0f008 */
[----:B------:R-:W-:Y:S05]  /*0850*/  @!P0 BRA `(.L_x_5) ;  /* 0x0000007800a88947 */ /* 0x000fea0003800000 */
.L_x_6:
[----:B------:R-:W-:-:S08]  /*0860*/  NOP ;  /* 0x0000000000007918 */ /* 0x000fd00000000000 */
[----:B------:R-:W0:Y:S02]  /*0870*/  USETMAXREG.TRY_ALLOC.CTAPOOL UP0, 0xe8 ;  /* 0x000000e8000079c8 */ /* 0x000e240008000600 */
[----:B0-----:R-:W-:-:S13]  /*0880*/  PLOP3.LUT P0, PT, PT, PT, UP0, 0x80, 0x0 ;  /* 0x000000000000781c */ /* 0x001fda0003f0f008 */
[----:B------:R-:W-:Y:S05]  /*0890*/  @!P0 BRA `(.L_x_6) ;  /* 0xfffffffc00f08947 */ /* 0x000fea000383ffff */
[----:B------:R-:W-:Y:S01]  /*08a0*/  LOP3.LUT R2, R0, 0xffffff80, RZ, 0xc0, !PT ;  /* 0xffffff8000027812 */ /* 0x000fe200078ec0ff */
[----:B------:R-:W0:Y:S03]  /*08b0*/  S2UR UR40, SR_CTAID.X ;  /* 0x00000000002879c3 */ /* 0x000e260000002500 */
[----:B------:R-:W-:-:S05]  /*08c0*/  ISETP.NE.AND P0, PT, R2, 0x80, PT ;  /* 0x000000800200780c */ /* 0x000fca0003f05270 */
[----:B------:R-:W0:Y:S08]  /*08d0*/  LDC R2, c[0x0][0xc34] ;  /* 0x00030d00ff027b82 */ /* 0x000e300000000800 */
[----:B------:R-:W-:Y:S06]  /*08e0*/  @!P0 BAR.ARV 0x8, 0x100 ;  /* 0x0204000000008b1d */ /* 0x000fec0000002000 */
[----:B------:R-:W-:-:S13]  /*08f0*/  ISETP.GE.U32.AND P0, PT, R0, 0x100, PT ;  /* 0x000001000000780c */ /* 0x000fda0003f06070 */
[----:B------:R-:W-:Y:S06]  /*0900*/  @P0 BAR.ARV 0xf, 0x100 ;  /* 0x03c4000000000b1d */ /* 0x000fec0000002000 */
[----:B0-----:R-:W-:-:S13]  /*0910*/  ISETP.LE.AND P0, PT, R2, UR40, PT ;  /* 0x0000002802007c0c */ /* 0x001fda000bf03270 */
[----:B------:R-:W-:Y:S05]  /*0920*/  @P0 EXIT ;  /* 0x000000000000094d */ /* 0x000fea0003800000 */
[----:B------:R-:W-:Y:S01]  /*0930*/  VIADD R0, R0, 0xffffff80 ;  /* 0xffffff8000007836 */ /* 0x000fe20000000000 */
[----:B------:R-:W0:Y:S01]  /*0940*/  S2UR UR39, SR_CgaCtaId ;  /* 0x00000000002779c3 */ /* 0x000e220000008800 */
[----:B------:R-:W-:Y:S01]  /*0950*/  UMOV UR42, 0x400 ;  /* 0x00000400002a7882 */ /* 0x000fe20000000000 */
[----:B------:R-:W-:Y:S01]  /*0960*/  IMAD.MOV.U32 R23, RZ, RZ, 0x40 ;  /* 0x00000040ff177424 */ /* 0x000fe200078e00ff */
[----:B------:R-:W-:Y:S01]  /*0970*/  ULOP3.LUT UR41, UR38, 0x1, URZ, 0xfc, !UPT ;  /* 0x0000000126297892 */ /* 0x000fe2000f8efc3f */
[----:B------:R-:W-:Y:S01]  /*0980*/  SHF.R.S32.HI R3, RZ, 0x1f, R0 ;  /* 0x0000001fff037819 */ /* 0x000fe20000011400 */
[----:B------:R-:W-:Y:S01]  /*0990*/  UMOV UR36, URZ ;  /* 0x0000003f00247c82 */ /* 0x000fe20008000000 */
[----:B------:R-:W-:Y:S01]  /*09a0*/  UMOV UR37, URZ ;  /* 0x0000003f00257c82 */ /* 0x000fe20008000000 */
[----:B------:R-:W-:Y:S01]  /*09b0*/  UMOV UR47, URZ ;  /* 0x0000003f002f7c82 */ /* 0x000fe20008000000 */
[CC--:B------:R-:W-:Y:S02]  /*09c0*/  LEA.HI R5, R3.reuse, R0.reuse, RZ, 0x5 ;  /* 0x0000000003057211 */ /* 0x0c0fe400078f28ff */
[----:B------:R-:W-:-:S02]  /*09d0*/  LEA.HI R2, R3, R0, RZ, 0x4 ;  /* 0x0000000003027211 */ /* 0x000fc400078f20ff */
[CC--:B------:R-:W-:Y:S02]  /*09e0*/  LEA.HI R4, R3.reuse, R0.reuse, RZ, 0x7 ;  /* 0x0000000003047211 */ /* 0x0c0fe400078f38ff */
[--C-:B------:R-:W-:Y:S02]  /*09f0*/  SHF.R.S32.HI R10, RZ, 0x5, R5.reuse ;  /* 0x00000005ff0a7819 */ /* 0x100fe40000011405 */
[----:B------:R-:W-:Y:S02]  /*0a00*/  SHF.R.S32.HI R9, RZ, 0x1f, R5 ;  /* 0x0000001fff097819 */ /* 0x000fe40000011405 */
[----:B------:R-:W-:Y:S02]  /*0a10*/  LEA.HI R6, R3, R0, RZ, 0x2 ;  /* 0x0000000003067211 */ /* 0x000fe400078f10ff */
[----:B------:R-:W-:Y:S02]  /*0a20*/  SHF.R.S32.HI R7, RZ, 0x4, R2 ;  /* 0x00000004ff077819 */ /* 0x000fe40000011402 */
[----:B------:R-:W-:-:S02]  /*0a30*/  LOP3.LUT R5, R2, 0xfffffff0, RZ, 0xc0, !PT ;  /* 0xfffffff002057812 */ /* 0x000fc400078ec0ff */
[----:B------:R-:W-:Y:S01]  /*0a40*/  LEA.HI R212, R3, R0, RZ, 0x3 ;  /* 0x0000000003d47211 */ /* 0x000fe200078f18ff */
[----:B0-----:R-:W-:Y:S01]  /*0a50*/  ULEA UR42, UR39, UR42, 0x18 ;  /* 0x0000002a272a7291 */ /* 0x001fe2000f8ec03f */
[----:B------:R-:W-:Y:S02]  /*0a60*/  LOP3.LUT R3, R4, 0xffffff80, RZ, 0xc0, !PT ;  /* 0xffffff8004037812 */ /* 0x000fe400078ec0ff */
[----:B------:R-:W-:Y:S01]  /*0a70*/  LOP3.LUT R11, R6, 0xfffffffc, RZ, 0xc0, !PT ;  /* 0xfffffffc060b7812 */ /* 0x000fe200078ec0ff */
[----:B------:R-:W-:Y:S01]  /*0a80*/  IMAD.IADD R6, R0, 0x1, -R5 ;  /* 0x0000000100067824 */ /* 0x000fe200078e0a05 */
[----:B------:R-:W-:Y:S01]  /*0a90*/  LEA.HI R2, R2, R7, RZ, 0x1 ;  /* 0x0000000702027211 */ /* 0x000fe200078f08ff */
[----:B------:R-:W-:Y:S01]  /*0aa0*/  IMAD.IADD R3, R0, 0x1, -R3 ;  /* 0x0000000100037824 */ /* 0x000fe200078e0a03 */
[----:B------:R-:W-:Y:S01]  /*0ab0*/  LOP3.LUT R13, R212, 0xfffffff8, RZ, 0xc0, !PT ;  /* 0xfffffff8d40d7812 */ /* 0x000fe200078ec0ff */
[----:B------:R-:W-:Y:S01]  /*0ac0*/  IMAD.IADD R11, R0, 0x1, -R11 ;  /* 0x00000001000b7824 */ /* 0x000fe200078e0a0b */
[----:B------:R-:W-:-:S02]  /*0ad0*/  LOP3.LUT R2, R2, 0x1ffffffe, RZ, 0xc0, !PT ;  /* 0x1ffffffe02027812 */ /* 0x000fc400078ec0ff */
[----:B------:R-:W-:Y:S01]  /*0ae0*/  SHF.R.S32.HI R5, RZ, 0x1f, R6 ;  /* 0x0000001fff057819 */ /* 0x000fe20000011406 */
[----:B------:R-:W-:Y:S01]  /*0af0*/  IMAD.IADD R210, R0, 0x1, -R13 ;  /* 0x0000000100d27824 */ /* 0x000fe200078e0a0d */
[----:B------:R-:W-:Y:S01]  /*0b00*/  SHF.R.S32.HI R0, RZ, 0x1f, R3 ;  /* 0x0000001fff007819 */ /* 0x000fe20000011403 */
[----:B------:R-:W-:Y:S01]  /*0b10*/  IMAD.IADD R8, R7, 0x1, -R2 ;  /* 0x0000000107087824 */ /* 0x000fe200078e0a02 */
[----:B------:R-:W-:Y:S02]  /*0b20*/  LEA.HI R7, R5, R6, RZ, 0x3 ;  /* 0x0000000605077211 */ /* 0x000fe400078f18ff */
[----:B------:R-:W-:Y:S02]  /*0b30*/  LEA.HI R9, R9, R10, RZ, 0x2 ;  /* 0x0000000a09097211 */ /* 0x000fe400078f10ff */
[----:B------:R-:W-:Y:S02]  /*0b40*/  LEA.HI R12, R11, R11, RZ, 0x1 ;  /* 0x0000000b0b0c7211 */ /* 0x000fe400078f08ff */
[----:B------:R-:W-:-:S02]  /*0b50*/  LEA.HI R2, R0, R3, RZ, 0x2 ;  /* 0x0000000300027211 */ /* 0x000fc400078f10ff */
[----:B------:R-:W-:Y:S02]  /*0b60*/  SHF.R.S32.HI R211, RZ, 0x7, R4 ;  /* 0x00000007ffd37819 */ /* 0x000fe40000011404 */
[----:B------:R-:W-:Y:S02]  /*0b70*/  LOP3.LUT R5, R7, 0xfffffff8, RZ, 0xc0, !PT ;  /* 0xfffffff807057812 */ /* 0x000fe400078ec0ff */
[----:B------:R-:W-:Y:S02]  /*0b80*/  LOP3.LUT R9, R9, 0x3ffffc, RZ, 0xc0, !PT ;  /* 0x003ffffc09097812 */ /* 0x000fe400078ec0ff */
[----:B------:R-:W-:Y:S02]  /*0b90*/  LOP3.LUT R14, R12, 0x1ffffffe, RZ, 0xc0, !PT ;  /* 0x1ffffffe0c0e7812 */ /* 0x000fe400078ec0ff */
[----:B------:R-:W-:Y:S01]  /*0ba0*/  LOP3.LUT R12, R2, 0x7ffffffc, RZ, 0xc0, !PT ;  /* 0x7ffffffc020c7812 */ /* 0x000fe200078ec0ff */
[----:B------:R-:W-:Y:S01]  /*0bb0*/  IMAD.IADD R9, R10, 0x1, -R9 ;  /* 0x000000010a097824 */ /* 0x000fe200078e0a09 */
[----:B------:R-:W-:Y:S01]  /*0bc0*/  LEA R16, R211, R6, 0x8 ;  /* 0x00000006d3107211 */ /* 0x000fe200078e40ff */
[----:B------:R-:W-:Y:S01]  /*0bd0*/  IMAD.IADD R6, R6, 0x1, -R5 ;  /* 0x0000000106067824 */ /* 0x000fe200078e0a05 */
[----:B------:R-:W-:Y:S01]  /*0be0*/  LEA.HI R5, R0, R3, RZ, 0x5 ;  /* 0x0000000300057211 */ /* 0x000fe200078f28ff */
[----:B------:R-:W-:Y:S01]  /*0bf0*/  IMAD.IADD R12, R3, 0x1, -R12 ;  /* 0x00000001030c7824 */ /* 0x000fe200078e0a0c */
[----:B------:R-:W-:Y:S01]  /*0c00*/  SHF.R.S32.HI R0, RZ, 0x2, R2 ;  /* 0x00000002ff007819 */ /* 0x000fe20000011402 */
[----:B------:R-:W-:Y:S01]  /*0c10*/  IMAD R16, R9, 0x10, R16 ;  /* 0x0000001009107824 */ /* 0x000fe200078e0210 */
[----:B------:R-:W-:Y:S01]  /*0c20*/  SHF.R.S32.HI R3, RZ, 0x1f, R2 ;  /* 0x0000001fff037819 */ /* 0x000fe20000011402 */
[C---:B------:R-:W-:Y:S01]  /*0c30*/  IMAD.SHL.U32 R2, R6.reuse, 0x40, RZ ;  /* 0x0000004006027824 */ /* 0x040fe200078e00ff */
[----:B------:R-:W-:Y:S01]  /*0c40*/  R2P PR, R6, 0x6 ;  /* 0x0000000606007804 */ /* 0x000fe20000000000 */
[----:B------:R-:W-:Y:S01]  /*0c50*/  IMAD.SHL.U32 R9, R7, 0x40, RZ ;  /* 0x0000004007097824 */ /* 0x000fe200078e00ff */
[----:B------:R-:W-:Y:S01]  /*0c60*/  SHF.L.U32 R7, R8, 0x3, RZ ;  /* 0x0000000308077819 */ /* 0x000fe200000006ff */
[----:B------:R-:W-:Y:S01]  /*0c70*/  IMAD.IADD R215, R11, 0x1, -R14 ;  /* 0x000000010bd77824 */ /* 0x000fe200078e0a0e */
[----:B------:R-:W-:Y:S01]  /*0c80*/  LOP3.LUT R2, R2, 0x1c0, RZ, 0xc0, !PT ;  /* 0x000001c002027812 */ /* 0x000fe200078ec0ff */
[----:B------:R-:W-:Y:S01]  /*0c90*/  IMAD.SHL.U32 R17, R12, 0x2, RZ ;  /* 0x000000020c117824 */ /* 0x000fe200078e00ff */
[----:B------:R-:W-:Y:S01]  /*0ca0*/  LOP3.LUT R9, R9, 0x7ffffe00, RZ, 0xc0, !PT ;  /* 0x7ffffe0009097812 */ /* 0x000fe200078ec0ff */
[--C-:B------:R-:W-:Y:S01]  /*0cb0*/  IMAD.U32 R216, R16, 0x40, R7.reuse ;  /* 0x0000004010d87824 */ /* 0x100fe200078e0007 */
[----:B------:R-:W-:Y:S01]  /*0cc0*/  LOP3.LUT R7, R2, 0x8, R7, 0xf8, !PT ;  /* 0x0000000802077812 */ /* 0x000fe200078ef807 */
[----:B------:R-:W-:Y:S01]  /*0cd0*/  IMAD.SHL.U32 R16, R210, 0x8, RZ ;  /* 0x00000008d2107824 */ /* 0x000fe200078e00ff */
[----:B------:R-:W-:Y:S01]  /*0ce0*/  SHF.R.U32.HI R8, RZ, 0x3, R2 ;  /* 0x00000003ff087819 */ /* 0x000fe20000011602 */
[----:B------:R-:W-:Y:S01]  /*0cf0*/  IMAD R9, R10, 0x400, R9 ;  /* 0x000004000a097824 */ /* 0x000fe200078e0209 */
[----:B------:R-:W-:Y:S01]  /*0d00*/  LEA.HI R3, R3, R0, RZ, 0x3 ;  /* 0x0000000003037211 */ /* 0x000fe200078f18ff */
[C---:B------:R-:W-:Y:S01]  /*0d10*/  VIADD R189, R16.reuse, 0x40 ;  /* 0x0000004010bd7836 */ /* 0x040fe20000000000 */
[----:B------:R-:W-:Y:S01]  /*0d20*/  LOP3.LUT R8, R7, R8, RZ, 0x3c, !PT ;  /* 0x0000000807087212 */ /* 0x000fe200078e3cff */
[C---:B------:R-:W-:Y:S01]  /*0d30*/  VIADD R188, R16.reuse, 0x80 ;  /* 0x0000008010bc7836 */ /* 0x040fe20000000000 */
[----:B------:R-:W-:Y:S01]  /*0d40*/  LOP3.LUT R3, R3, 0xfffffff8, RZ, 0xc0, !PT ;  /* 0xfffffff803037812 */ /* 0x000fe200078ec0ff */
[----:B------:R-:W-:Y:S01]  /*0d50*/  VIADD R187, R16, 0xc0 ;  /* 0x000000c010bb7836 */ /* 0x000fe20000000000 */
[----:B------:R-:W-:Y:S01]  /*0d60*/  LEA.HI R4, R4, R211, RZ, 0x1 ;  /* 0x000000d304047211 */ /* 0x000fe200078f08ff */
[----:B------:R-:W-:Y:S01]  /*0d70*/  IMAD.IADD R8, R9, 0x1, R8 ;  /* 0x0000000109087824 */ /* 0x000fe200078e0208 */
[----:B------:R-:W-:Y:S01]  /*0d80*/  SHF.R.S32.HI R2, RZ, 0x5, R5 ;  /* 0x00000005ff027819 */ /* 0x000fe20000011405 */
[----:B------:R-:W-:Y:S01]  /*0d90*/  IMAD.IADD R3, R0, 0x1, -R3 ;  /* 0x0000000100037824 */ /* 0x000fe200078e0a03 */
[----:B------:R-:W-:Y:S01]  /*0da0*/  LOP3.LUT R4, R4, 0xfffffe, RZ, 0xc0, !PT ;  /* 0x00fffffe04047812 */ /* 0x000fe200078ec0ff */
[----:B------:R-:W-:Y:S01]  /*0db0*/  VIADD R186, R16, 0x100 ;  /* 0x0000010010ba7836 */ /* 0x000fe20000000000 */
[----:B------:R-:W-:Y:S01]  /*0dc0*/  LEA R22, R8, UR42, 0x1 ;  /* 0x0000002a08167c11 */ /* 0x000fe2000f8e08ff */
[C---:B------:R-:W-:Y:S01]  /*0dd0*/  VIADD R185, R16.reuse, 0x140 ;  /* 0x0000014010b97836 */ /* 0x040fe20000000000 */
[----:B------:R-:W-:Y:S01]  /*0de0*/  SEL R23, R23, 0xffffffc0, !P2 ;  /* 0xffffffc017177807 */ /* 0x000fe20005000000 */
[----:B------:R-:W-:Y:S01]  /*0df0*/  VIADD R214, R16, 0x180 ;  /* 0x0000018010d67836 */ /* 0x000fe20000000000 */
[----:B------:R-:W-:Y:S01]  /*0e00*/  IADD3 R4, R211, -R4, RZ ;  /* 0x80000004d3047210 */ /* 0x000fe20007ffe0ff */
[----:B------:R-:W-:Y:S01]  /*0e10*/  VIADD R184, R22, 0x26800 ;  /* 0x0002680016b87836 */ /* 0x000fe20000000000 */
[----:B------:R-:W-:Y:S01]  /*0e20*/  SHF.R.S32.HI R212, RZ, 0x3, R212 ;  /* 0x00000003ffd47819 */ /* 0x000fe200000114d4 */
[----:B------:R-:W-:Y:S01]  /*0e30*/  VIADD R213, R16, 0x1c0 ;  /* 0x000001c010d57836 */ /* 0x000fe20000000000 */
[----:B------:R-:W-:Y:S01]  /*0e40*/  SHF.L.U32 R18, R4, 0x8, RZ ;  /* 0x0000000804127819 */ /* 0x000fe200000006ff */
[----:B------:R-:W-:Y:S01]  /*0e50*/  VIADD R19, R22, 0x26820 ;  /* 0x0002682016137836 */ /* 0x000fe20000000000 */
[----:B------:R-:W-:Y:S01]  /*0e60*/  SHF.R.S32.HI R223, RZ, 0x1f, R189 ;  /* 0x0000001fffdf7819 */ /* 0x000fe200000114bd */
[----:B------:R-:W-:Y:S01]  /*0e70*/  IMAD R2, R2, 0x10, R3 ;  /* 0x0000001002027824 */ /* 0x000fe200078e0203 */
[----:B------:R-:W-:Y:S01]  /*0e80*/  SHF.R.S32.HI R222, RZ, 0x1f, R188 ;  /* 0x0000001fffde7819 */ /* 0x000fe200000114bc */
[C---:B------:R-:W-:Y:S01]  /*0e90*/  @P1 VIADD R19, R184.reuse, 0xffffffe0 ;  /* 0xffffffe0b8131836 */ /* 0x040fe20000000000 */
[----:B------:R-:W-:Y:S01]  /*0ea0*/  SHF.R.S32.HI R221, RZ, 0x1f, R187 ;  /* 0x0000001fffdd7819 */ /* 0x000fe200000114bb */
[----:B------:R-:W-:Y:S01]  /*0eb0*/  IMAD.IADD R184, R184, 0x1, R23 ;  /* 0x00000001b8b87824 */ /* 0x000fe200078e0217 */
[----:B------:R-:W-:Y:S01]  /*0ec0*/  SHF.R.S32.HI R220, RZ, 0x1f, R186 ;  /* 0x0000001fffdc7819 */ /* 0x000fe200000114ba */
[----:B------:R-:W-:Y:S01]  /*0ed0*/  IMAD R215, R215, 0x8, R2 ;  /* 0x00000008d7d77824 */ /* 0x000fe200078e0202 */
[----:B------:R-:W-:Y:S01]  /*0ee0*/  SHF.R.S32.HI R219, RZ, 0x1f, R185 ;  /* 0x0000001fffdb7819 */ /* 0x000fe200000114b9 */
[----:B------:R-:W-:Y:S01]  /*0ef0*/  IMAD.IADD R23, R23, 0x1, R19 ;  /* 0x0000000117177824 */ /* 0x000fe200078e0213 */
[----:B------:R-:W-:-:S02]  /*0f00*/  SHF.R.S32.HI R218, RZ, 0x1f, R214 ;  /* 0x0000001fffda7819 */ /* 0x000fc400000114d6 */
[----:B------:R-:W-:-:S07]  /*0f10*/  SHF.R.S32.HI R217, RZ, 0x1f, R213 ;  /* 0x0000001fffd97819 */ /* 0x000fce00000114d5 */
.L_x_48:
[----:B------:R-:W-:Y:S01]  /*0f20*/  ULDC UR4, c[0x0][0xc38] ;  /* 0x00030e0000047ab9 */ /* 0x000fe20000000800 */
[----:B------:R-:W-:Y:S01]  /*0f30*/  ULDC UR49, c[0x0][0x424] ;  /* 0x0001090000317ab9 */ /* 0x000fe20000000800 */
[----:B------:R-:W-:Y:S01]  /*0f40*/  UISETP.NE.AND UP1, UPT, UR4, 0x1, UPT ;  /* 0x000000010400788c */ /* 0x000fe2000bf25270 */
[----:B------:R-:W-:Y:S02]  /*0f50*/  ULDC UR6, c[0x0][0x2f0] ;  /* 0x0000bc0000067ab9 */ /* 0x000fe40000000800 */
[----:B------:R-:W-:Y:S01]  /*0f60*/  ULDC.64 UR4, c[0x0][0x418] ;  /* 0x0001060000047ab9 */ /* 0x000fe20000000a00 */
[----:B------:R-:W-:Y:S01]  /*0f70*/  UMOV UR43, UR40 ;  /* 0x00000028002b7c82 */ /* 0x000fe20008000000 */
[----:B------:R-:W-:Y:S01]  /*0f80*/  UISETP.NE.U32.AND UP0, UPT, UR4, URZ, UPT ;  /* 0x0000003f0400728c */ /* 0x000fe2000bf05070 */
[----:B------:R-:W-:Y:S02]  /*0f90*/  UMOV UR45, UR40 ;  /* 0x00000028002d7c82 */ /* 0x000fe40008000000 */
[----:B------:R-:W-:Y:S01]  /*0fa0*/  ULDC UR4, c[0x0][0xc44] ;  /* 0x0003110000047ab9 */ /* 0x000fe20000000800 */
[----:B------:R-:W-:-:S02]  /*0fb0*/  UISETP.NE.AND.EX UP0, UPT, UR5, URZ, UPT, UP0 ;  /* 0x0000003f0500728c */ /* 0x000fc4000bf05300 */
[----:B------:R-:W-:Y:S02]  /*0fc0*/  UISETP.NE.AND UP2, UPT, UR4, 0x1, UPT ;  /* 0x000000010400788c */ /* 0x000fe4000bf45270 */
[----:B------:R-:W-:Y:S01]  /*0fd0*/  USEL UR49, UR49, 0x1, UP0 ;  /* 0x0000000131317887 */ /* 0x000fe20008000000 */
[----:B------:R-:W-:Y:S01]  /*0fe0*/  @UP1 ULDC UR4, c[0x0][0xc3c] ;  /* 0x00030f0000041ab9 */ /* 0x000fe20000000800 */
[----:B------:R-:W-:Y:S02]  /*0ff0*/  UISETP.NE.AND UP0, UPT, UR46, 0x1, UPT ;  /* 0x000000012e00788c */ /* 0x000fe4000bf05270 */
[----:B------:R-:W-:Y:S02]  /*1000*/  UIMAD.WIDE.U32 UR4, UR40, UR4, URZ ;  /* 0x00000004280472a5 */ /* 0x000fe4000f8e003f */
[----:B------:R-:W-:Y:S02]  /*1010*/  UIMAD UR49, UR49, UR6, URZ ;  /* 0x00000006313172a4 */ /* 0x000fe4000f8e023f */
[----:B------:R-:W-:Y:S01]  /*1020*/  PLOP3.LUT P0, PT, PT, PT, UP0, 0x80, 0x0 ;  /* 0x000000000000781c */ /* 0x000fe20003f0f008 */
[----:B------:R-:W-:Y:S01]  /*1030*/  @UP1 ULDC UR6, c[0x0][0xc40] ;  /* 0x0003100000061ab9 */ /* 0x000fe20000000800 */
[----:B------:R-:W-:Y:S01]  /*1040*/  @UP2 ULDC.64 UR8, c[0x0][0xc48] ;  /* 0x0003120000082ab9 */ /* 0x000fe20000000a00 */
[----:B------:R-:W-:-:S02]  /*1050*/  @UP1 USHF.R.U32.HI UR43, URZ, UR6, UR5 ;  /* 0x000000063f2b1299 */ /* 0x000fc40008011605 */
[----:B------:R-:W-:Y:S02]  /*1060*/  UIADD3 UR6, UR49, 0x3f, URZ ;  /* 0x0000003f31067890 */ /* 0x000fe4000fffe03f */
[----:B------:R-:W-:Y:S02]  /*1070*/  UIMAD.WIDE.U32 UR4, UR43, UR8, URZ ;  /* 0x000000082b0472a5 */ /* 0x000fe4000f8e003f */
[----:B------:R-:W-:Y:S01]  /*1080*/  USHF.R.S32.HI UR7, URZ, 0x1f, UR6 ;  /* 0x0000001f3f077899 */ /* 0x000fe20008011406 */
[----:B------:R-:W-:Y:S01]  /*1090*/  UMOV UR44, UR43 ;  /* 0x0000002b002c7c82 */ /* 0x000fe20008000000 */
[----:B------:R-:W-:Y:S02]  /*10a0*/  @UP2 USHF.R.U32.HI UR44, URZ, UR9, UR5 ;  /* 0x000000093f2c2299 */ /* 0x000fe40008011605 */
[----:B------:R-:W-:-:S04]  /*10b0*/  ULEA.HI UR7, UR7, UR6, URZ, 0x6 ;  /* 0x0000000607077291 */ /* 0x000fc8000f8f303f */
[----:B------:R-:W-:Y:S01]  /*10c0*/  USHF.R.S32.HI UR48, URZ, 0x6, UR7 ;  /* 0x000000063f307899 */ /* 0x000fe20008011407 */
[----:B01234-:R-:W-:Y:S11]  /*10d0*/  @!P0 BRA `(.L_x_7) ;  /* 0x0000001800348947 */ /* 0x01fff60003800000 */
[----:B------:R-:W0:Y:S01]  /*10e0*/  SHFL.IDX PT, R0, R211, RZ, 0x1f ;  /* 0x00001fffd3007589 */ /* 0x000e2200000e0000 */
[----:B------:R-:W-:-:S06]  /*10f0*/  UISETP.NE.AND UP0, UPT, UR41, 0x3, UPT ;  /* 0x000000032900788c */ /* 0x000fcc000bf05270 */
[----:B------:R-:W-:Y:S02]  /*1100*/  PLOP3.LUT P0, PT, PT, PT, UP0, 0x80, 0x0 ;  /* 0x000000000000781c */ /* 0x000fe40003f0f008 */
[----:B0-----:R-:W-:-:S13]  /*1110*/  R2UR UR4, R0 ;  /* 0x00000000000472ca */ /* 0x001fda00000e0000 */
[----:B------:R-:W-:-:S04]  /*1120*/  ULEA.HI UR5, UR4, UR4, URZ, 0x1 ;  /* 0x0000000404057291 */ /* 0x000fc8000f8f083f */
[----:B------:R-:W-:-:S04]  /*1130*/  ULOP3.LUT UR5, UR5, 0x1fffe, URZ, 0xc0, !UPT ;  /* 0x0001fffe05057892 */ /* 0x000fc8000f8ec03f */
[----:B------:R-:W-:-:S04]  /*1140*/  UIADD3 UR5, UR4, -UR5, URZ ;  /* 0x8000000504057290 */ /* 0x000fc8000fffe03f */
[----:B------:R-:W-:-:S04]  /*1150*/  ULEA UR5, UR5, UR42, 0xf ;  /* 0x0000002a05057291 */ /* 0x000fc8000f8e783f */
[----:B------:R-:W-:-:S04]  /*1160*/  UIADD3 UR5, UR5, 0x400, URZ ;  /* 0x0000040005057890 */ /* 0x000fc8000fffe03f */
[----:B------:R-:W-:-:S04]  /*1170*/  USHF.R.U32.HI UR5, URZ, 0x4, UR5 ;  /* 0x000000043f057899 */ /* 0x000fc80008011605 */
[----:B------:R-:W-:-:S04]  /*1180*/  ULOP3.LUT UR5, UR5, 0x3fff, URZ, 0xc0, !UPT ;  /* 0x00003fff05057892 */ /* 0x000fc8000f8ec03f */
[----:B------:R-:W-:Y:S01]  /*1190*/  ULOP3.LUT UR20, UR5, 0x2000000, URZ, 0xfc, !UPT ;  /* 0x0200000005147892 */ /* 0x000fe2000f8efc3f */
[----:B------:R-:W-:Y:S11]  /*11a0*/  @!P0 BRA `(.L_x_8) ;  /* 0x0000000000048947 */ /* 0x000ff60003800000 */
[----:B------:R-:W-:Y:S01]  /*11b0*/  BPT.TRAP 0x1 ;  /* 0x000000040000795c */ /* 0x000fe20000300000 */
.L_x_8:
[----:B------:R-:W-:Y:S01]  /*11c0*/  ULEA UR16, UR47, UR42, 0x3 ;  /* 0x0000002a2f107291 */ /* 0x000fe2000f8e183f */
[----:B------:R-:W-:-:S04]  /*11d0*/  MOV R0, UR37 ;  /* 0x0000002500007c02 */ /* 0x000fc80008000f00 */
[----:B------:R-:W-:-:S04]  /*11e0*/  SHF.L.U32 R0, R0, 0x1f, RZ ;  /* 0x0000001f00007819 */ /* 0x000fc800000006ff */
[----:B------:R-:W0:Y:S02]  /*11f0*/  SYNCS.PHASECHK.TRANS64.TRYWAIT P1, [UR16+0x28c50], R0 ;  /* 0x028c5000ff0075a7 */ /* 0x000e240008020150 */
[----:B0-----:R-:W-:Y:S05]  /*1200*/  @!P1 BRA `(.L_x_9) ;  /* 0x000000b0002c9947 */ /* 0x001fea0003800000 */
.L_x_98:
[----:B------:R-:W-:Y:S01]  /*1210*/  BAR.SYNC.DEFER_BLOCKING 0xe, 0x100 ;  /* 0x0384000000007b1d */ /* 0x000fe20000010000 */
[----:B------:R-:W-:Y:S02]  /*1220*/  UIADD3 UR4, UR42, 0x26800, URZ ;  /* 0x000268002a047890 */ /* 0x000fe4000fffe03f */
[----:B------:R-:W-:Y:S02]  /*1230*/  ULEA UR12, UR47, UR20, 0xc ;  /* 0x000000142f0c7291 */ /* 0x000fe4000f8e603f */
[----:B------:R-:W-:Y:S01]  /*1240*/  USHF.R.U32.HI UR4, URZ, 0x4, UR4 ;  /* 0x000000043f047899 */ /* 0x000fe20008011604 */
[----:B------:R-:W-:Y:S01]  /*1250*/  UMOV UR7, 0x40000040 ;  /* 0x4000004000077882 */ /* 0x000fe20000000000 */
[----:B------:R-:W-:Y:S02]  /*1260*/  UMOV UR5, 0x40000040 ;  /* 0x4000004000057882 */ /* 0x000fe40000000000 */
[----:B------:R-:W-:Y:S01]  /*1270*/  ULOP3.LUT UR4, UR4, 0x3fff, URZ, 0xc0, !UPT ;  /* 0x00003fff04047892 */ /* 0x000fe2000f8ec03f */
[----:B------:R-:W-:Y:S01]  /*1280*/  UMOV UR6, UR12 ;  /* 0x0000000c00067c82 */ /* 0x000fe20008000000 */
[----:B------:R-:W-:-:S02]  /*1290*/  UIADD3 UR10, UR12, 0x100, URZ ;  /* 0x000001000c0a7890 */ /* 0x000fc4000fffe03f */
[----:B------:R-:W-:Y:S01]  /*12a0*/  ULOP3.LUT UR13, UR4, 0x10000, URZ, 0xfc, !UPT ;  /* 0x00010000040d7892 */ /* 0x000fe2000f8efc3f */
[----:B------:R-:W-:Y:S01]  /*12b0*/  UMOV UR11, 0x40000040 ;  /* 0x40000040000b7882 */ /* 0x000fe20000000000 */
[----:B------:R-:W-:Y:S02]  /*12c0*/  UMOV UR9, 0x40000040 ;  /* 0x4000004000097882 */ /* 0x000fe40000000000 */
[----:B------:R-:W-:Y:S02]  /*12d0*/  UIADD3 UR8, UR13, 0x4, URZ ;  /* 0x000000040d087890 */ /* 0x000fe4000fffe03f */
[----:B------:R-:W-:Y:S01]  /*12e0*/  UIADD3 UR14, UR12, 0x180, URZ ;  /* 0x000001800c0e7890 */ /* 0x000fe2000fffe03f */
[----:B------:R-:W-:Y:S01]  /*12f0*/  UMOV UR4, UR13 ;  /* 0x0000000d00047c82 */ /* 0x000fe20008000000 */
[----:B------:R-:W-:Y:S01]  /*1300*/  UMOV UR15, 0x40000040 ;  /* 0x40000040000f7882 */ /* 0x000fe20000000000 */
[----:B------:R-:W-:-:S06]  /*1310*/  WARPGROUP.ARRIVE ;  /* 0x00000000000079c5 */ /* 0x000fcc0000000000 */
[----:B------:R-:W-:Y:S01]  /*1320*/  HGMMA.64x256x16.F32 R24, gdesc[UR4].tnspB, RZ, !UPT, gsb0 ;  /* 0x43e00000041879f0 */ /* 0x000fe2000c0008ff */
[----:B------:R-:W-:Y:S02]  /*1330*/  UIADD3 UR6, UR12, 0x80, URZ ;  /* 0x000000800c067890 */ /* 0x000fe4000fffe03f */
[----:B------:R-:W-:Y:S01]  /*1340*/  UIADD3 UR4, UR13, 0x2, URZ ;  /* 0x000000020d047890 */ /* 0x000fe2000fffe03f */
[----:B------:R-:W-:Y:S01]  /*1350*/  UMOV UR7, 0x40000040 ;  /* 0x4000004000077882 */ /* 0x000fe20000000000 */
[----:B------:R-:W-:Y:S01]  /*1360*/  UMOV UR5, 0x40000040 ;  /* 0x4000004000057882 */ /* 0x000fe20000000000 */
[----:B------:R-:W-:-:S03]  /*1370*/  UIADD3 UR12, UR13, 0x6, URZ ;  /* 0x000000060d0c7890 */ /* 0x000fc6000fffe03f */
[----:B------:R-:W-:Y:S01]  /*1380*/  UMOV UR13, 0x40000040 ;  /* 0x40000040000d7882 */ /* 0x000fe20000000000 */
[----:B------:R-:W-:Y:S02]  /*1390*/  WARPGROUP.DEPBAR.LE gsb0, 0x0 ;  /* 0x00008000000079c5 */ /* 0x000fe40000010000 */
[----:B------:R-:W-:-:S15]  /*13a0*/  WARPGROUP.ARRIVE ;  /* 0x00000000000079c5 */ /* 0x000fde0000000000 */
[----:B------:R-:W-:-:S01]  /*13b0*/  NOP ;  /* 0x0000000000007918 */ /* 0x000fc20000000000 */
[----:B------:R-:W-:Y:S03]  /*13c0*/  HGMMA.64x256x16.F32 R24, gdesc[UR4].tnspB, R24, gsb0 ;  /* 0x43e00000041879f0 */ /* 0x000fe60008000818 */
[----:B------:R-:W-:Y:S02]  /*13d0*/  WARPGROUP.DEPBAR.LE gsb0, 0x0 ;  /* 0x00008000000079c5 */ /* 0x000fe40000010000 */
[----:B------:R-:W-:-:S15]  /*13e0*/  WARPGROUP.ARRIVE ;  /* 0x00000000000079c5 */ /* 0x000fde0000000000 */
[----:B------:R-:W-:-:S08]  /*13f0*/  NOP ;  /* 0x0000000000007918 */ /* 0x000fd00000000000 */
[----:B------:R-:W-:Y:S03]  /*1400*/  HGMMA.64x256x16.F32 R24, gdesc[UR8].tnspB, R24, gsb0 ;  /* 0x43e00000081879f0 */ /* 0x000fe60008000818 */
[----:B------:R-:W-:Y:S02]  /*1410*/  WARPGROUP.DEPBAR.LE gsb0, 0x0 ;  /* 0x00008000000079c5 */ /* 0x000fe40000010000 */
[----:B------:R-:W-:-:S15]  /*1420*/  WARPGROUP.ARRIVE ;  /* 0x00000000000079c5 */ /* 0x000fde0000000000 */
[----:B------:R-:W-:-:S08]  /*1430*/  NOP ;  /* 0x0000000000007918 */ /* 0x000fd00000000000 */
[----:B------:R-:W-:Y:S03]  /*1440*/  HGMMA.64x256x16.F32 R24, gdesc[UR12].tnspB, R24, gsb0 ;  /* 0x43e000000c1879f0 */ /* 0x000fe60008000818 */
[----:B------:R-:W-:Y:S02]  /*1450*/  WARPGROUP.DEPBAR.LE gsb0, 0x0 ;  /* 0x00008000000079c5 */ /* 0x000fe40000010000 */
[----:B------:R-:W-:Y:S06]  /*1460*/  BAR.ARV 0xf, 0x100 ;  /* 0x03c4000000007b1d */ /* 0x000fec0000002000 */
[----:B------:R-:W-:Y:S05]  /*1470*/  @!P0 BRA `(.L_x_10) ;  /* 0x0000000000048947 */ /* 0x000fea0003800000 */
[----:B------:R-:W-:Y:S01]  /*1480*/  BPT.TRAP 0x1 ;  /* 0x000000040000795c */ /* 0x000fe20000300000 */
.L_x_10:
[----:B------:R-:W-:Y:S02]  /*1490*/  UISETP.GE.AND UP0, UPT, UR49, 0x41, UPT ;  /* 0x000000413100788c */ /* 0x000fe4000bf06270 */
[----:B------:R-:W-:-:S04]  /*14a0*/  UIADD3 UR6, UR16, 0x28c60, URZ ;  /* 0x00028c6010067890 */ /* 0x000fc8000fffe03f */
[----:B------:R-:W-:Y:S01]  /*14b0*/  PLOP3.LUT P1, PT, PT, PT, UP0, 0x80, 0x0 ;  /* 0x000000000000781c */ /* 0x000fe20003f2f008 */
[----:B------:R-:W-:-:S09]  /*14c0*/  UPRMT UR6, UR39, 0x654, UR6 ;  /* 0x0000065427067896 */ /* 0x000fd20008000006 */
[----:B------:R-:W-:Y:S03]  /*14d0*/  SYNCS.ARRIVE.TRANS64.RED.A1T0 RZ, [UR6], RZ ;  /* 0x000000ffffff79a7 */ /* 0x000fe60008100406 */
[----:B------:R-:W-:Y:S05]  /*14e0*/  @!P1 BRA `(.L_x_11) ;  /* 0x0000000800f89947 */ /* 0x000fea0003800000 */
[----:B------:R-:W-:-:S06]  /*14f0*/  UIADD3 UR48, UR48, -0x2, URZ ;  /* 0xfffffffe30307890 */ /* 0x000fcc000fffe03f */
[----:B0-----:R-:W-:-:S07]  /*1500*/  IMAD.U32 R0, RZ, RZ, UR48 ;  /* 0x00000030ff007e24 */ /* 0x001fce000f8e00ff */
.L_x_17:
[----:B------:R-:W-:Y:S01]  /*1510*/  BAR.SYNC.DEFER_BLOCKING 0xe, 0x100 ;  /* 0x0384000000007b1d */ /* 0x000fe20000010000 */
[----:B01----:R-:W-:Y:S01]  /*1520*/  IMAD.U32 R3, RZ, RZ, UR47 ;  /* 0x0000002fff037e24 */ /* 0x003fe2000f8e00ff */
[----:B------:R-:W-:-:S03]  /*1530*/  UIADD3 UR47, UR47, 0x1, URZ ;  /* 0x000000012f2f7890 */ /* 0x000fc6000fffe03f */
[----:B------:R-:W-:Y:S01]  /*1540*/  IMAD R3, R3, 0x40, R2 ;  /* 0x0000004003037824 */ /* 0x000fe200078e0202 */
[----:B------:R-:W-:-:S04]  /*1550*/  UISETP.NE.AND UP0, UPT, UR47, 0x2, UPT ;  /* 0x000000022f00788c */ /* 0x000fc8000bf05270 */
[----:B------:R-:W-:Y:S01]  /*1560*/  LEA R3, R3, UR42, 0x2 ;  /* 0x0000002a03037c11 */ /* 0x000fe2000f8e10ff */
[----:B------:R-:W-:Y:S02]  /*1570*/  USEL UR6, URZ, 0x1, UP0 ;  /* 0x000000013f067887 */ /* 0x000fe40008000000 */
[----:B------:R-:W-:Y:S02]  /*1580*/  USEL UR47, UR47, URZ, UP0 ;  /* 0x0000003f2f2f7287 */ /* 0x000fe40008000000 */
[----:B------:R-:W-:Y:S01]  /*1590*/  ULOP3.LUT UR37, UR37, UR6, URZ, 0x3c, !UPT ;  /* 0x0000000625257292 */ /* 0x000fe2000f8e3c3f */
[----:B------:R-:W0:Y:S04]  /*15a0*/  LDS R4, [R3+0x28800] ;  /* 0x0288000003047984 */ /* 0x000e280000000800 */
[----:B------:R-:W1:Y:S01]  /*15b0*/  LDS R5, [R3+0x28820] ;  /* 0x0288200003057984 */ /* 0x000e620000000800 */
[-C--:B0-----:R-:W-:Y:S01]  /*15c0*/  FMUL.FTZ R24, R24, R4.reuse ;  /* 0x0000000418187220 */ /* 0x081fe20000410000 */
[-C--:B------:R-:W-:Y:S01]  /*15d0*/  FMUL.FTZ R25, R25, R4.reuse ;  /* 0x0000000419197220 */ /* 0x080fe20000410000 */
        /* <DEDUP_REMOVED lines=61> */
[----:B------:R-:W-:Y:S01]  /*19b0*/  FMUL.FTZ R149, R149, R4 ;  /* 0x0000000495957220 */ /* 0x000fe20000410000 */
[-C--:B-1----:R-:W-:Y:S01]  /*19c0*/  FMUL.FTZ R26, R26, R5.reuse ;  /* 0x000000051a1a7220 */ /* 0x082fe20000410000 */
        /* <DEDUP_REMOVED lines=63> */
[----:B------:R-:W-:Y:S06]  /*1dc0*/  @!P0 BRA `(.L_x_12) ;  /* 0x0000000000048947 */ /* 0x000fec0003800000 */
[----:B------:R-:W-:Y:S01]  /*1dd0*/  BPT.TRAP 0x1 ;  /* 0x000000040000795c */ /* 0x000fe20000300000 */
.L_x_12:
[----:B------:R-:W-:Y:S01]  /*1de0*/  ULEA UR6, UR47, UR42, 0x3 ;  /* 0x0000002a2f067291 */ /* 0x000fe2000f8e183f */
[----:B------:R-:W-:-:S05]  /*1df0*/  IMAD.U32 R3, RZ, RZ, UR37 ;  /* 0x00000025ff037e24 */ /* 0x000fca000f8e00ff */
[----:B------:R-:W-:-:S04]  /*1e00*/  SHF.L.U32 R3, R3, 0x1f, RZ ;  /* 0x0000001f03037819 */ /* 0x000fc800000006ff */
[----:B------:R0:W1:Y:S01]  /*1e10*/  SYNCS.PHASECHK.TRANS64.TRYWAIT P1, [UR6+0x28c50], R3 ;  /* 0x028c5003ff0075a7 */ /* 0x0000620008020146 */
[----:B------:R-:W-:Y:S05]  /*1e20*/  @!P0 BRA `(.L_x_13) ;  /* 0x0000000000048947 */ /* 0x000fea0003800000 */
[----:B------:R-:W-:Y:S01]  /*1e30*/  BPT.TRAP 0x1 ;  /* 0x000000040000795c */ /* 0x000fe20000300000 */
.L_x_13:
[----:B-1----:R-:W-:Y:S05]  /*1e40*/  @P1 BRA `(.L_x_14) ;  /* 0x0000000000081947 */ /* 0x002fea0003800000 */
[----:B------:R-:W1:Y:S02]  /*1e50*/  SYNCS.PHASECHK.TRANS64.TRYWAIT P1, [UR6+0x28c50], R3 ;  /* 0x028c5003ff0075a7 */ /* 0x000e640008020146 */
[----:B-1----:R-:W-:Y:S05]  /*1e60*/  @!P1 BRA `(.L_x_15) ;  /* 0x000000a4002c9947 */ /* 0x002fea0003800000 */
.L_x_14:
[----:B------:R-:W-:Y:S01]  /*1e70*/  UIADD3 UR6, UR42, 0x26800, URZ ;  /* 0x000268002a067890 */ /* 0x000fe2000fffe03f */
[----:B------:R-:W-:Y:S01]  /*1e80*/  WARPGROUP.ARRIVE ;  /* 0x00000000000079c5 */ /* 0x000fe20000000000 */
[----:B------:R-:W-:Y:S02]  /*1e90*/  ULEA UR18, UR47, UR20, 0xc ;  /* 0x000000142f127291 */ /* 0x000fe4000f8e603f */
[----:B------:R-:W-:Y:S01]  /*1ea0*/  USHF.R.U32.HI UR6, URZ, 0x4, UR6 ;  /* 0x000000043f067899 */ /* 0x000fe20008011606 */
[----:B------:R-:W-:Y:S01]  /*1eb0*/  UMOV UR19, 0x40000040 ;  /* 0x4000004000137882 */ /* 0x000fe20000000000 */
[----:B------:R-:W-:Y:S02]  /*1ec0*/  UMOV UR17, 0x40000040 ;  /* 0x4000004000117882 */ /* 0x000fe40000000000 */
[----:B------:R-:W-:Y:S01]  /*1ed0*/  ULOP3.LUT UR6, UR6, 0x3fff, URZ, 0xc0, !UPT ;  /* 0x00003fff06067892 */ /* 0x000fe2000f8ec03f */
[----:B------:R-:W-:Y:S01]  /*1ee0*/  UMOV UR7, 0x40000040 ;  /* 0x4000004000077882 */ /* 0x000fe20000000000 */
[----:B------:R-:W-:-:S02]  /*1ef0*/  UIADD3 UR10, UR18, 0x100, URZ ;  /* 0x00000100120a7890 */ /* 0x000fc4000fffe03f */
[----:B------:R-:W-:Y:S02]  /*1f00*/  ULOP3.LUT UR16, UR6, 0x10000, URZ, 0xfc, !UPT ;  /* 0x0001000006107892 */ /* 0x000fe4000f8efc3f */
[----:B------:R-:W-:Y:S01]  /*1f10*/  UIADD3 UR6, UR18, 0x80, URZ ;  /* 0x0000008012067890 */ /* 0x000fe2000fffe03f */
[----:B------:R-:W-:Y:S01]  /*1f20*/  UMOV UR11, 0x40000040 ;  /* 0x40000040000b7882 */ /* 0x000fe20000000000 */
[----:B------:R-:W-:Y:S01]  /*1f30*/  UIADD3 UR14, UR18, 0x180, URZ ;  /* 0x00000180120e7890 */ /* 0x000fe2000fffe03f */
[----:B------:R-:W-:-:S04]  /*1f40*/  UMOV UR15, 0x40000040 ;  /* 0x40000040000f7882 */ /* 0x000fc80000000000 */
        /* <DEDUP_REMOVED lines=17> */
.L_x_16:
[----:B------:R-:W-:Y:S01]  /*2060*/  ULEA UR6, UR47, UR42, 0x3 ;  /* 0x0000002a2f067291 */ /* 0x000fe2000f8e183f */
[C---:B------:R-:W-:Y:S01]  /*2070*/  ISETP.GT.AND P1, PT, R0.reuse, RZ, PT ;  /* 0x000000ff0000720c */ /* 0x040fe20003f24270 */
[----:B------:R-:W-:Y:S02]  /*2080*/  VIADD R0, R0, 0xffffffff ;  /* 0xffffffff00007836 */ /* 0x000fe40000000000 */
[----:B------:R-:W-:-:S04]  /*2090*/  UIADD3 UR6, UR6, 0x28c60, URZ ;  /* 0x00028c6006067890 */ /* 0x000fc8000fffe03f */
[----:B------:R-:W-:-:S09]  /*20a0*/  UPRMT UR6, UR39, 0x654, UR6 ;  /* 0x0000065427067896 */ /* 0x000fd20008000006 */
[----:B------:R-:W-:Y:S01]  /*20b0*/  SYNCS.ARRIVE.TRANS64.RED.A1T0 RZ, [UR6], RZ ;  /* 0x000000ffffff79a7 */ /* 0x000fe20008100406 */
[----:B------:R-:W-:Y:S05]  /*20c0*/  @P1 BRA `(.L_x_17) ;  /* 0xfffffff400101947 */ /* 0x000fea000383ffff */
.L_x_11:
[----:B------:R-:W-:Y:S01]  /*20d0*/  BAR.SYNC.DEFER_BLOCKING 0xe, 0x100 ;  /* 0x0384000000007b1d */ /* 0x000fe20000010000 */
[----:B01----:R-:W-:Y:S01]  /*20e0*/  IMAD.U32 R3, RZ, RZ, UR47 ;  /* 0x0000002fff037e24 */ /* 0x003fe2000f8e00ff */
[----:B------:R-:W-:Y:S01]  /*20f0*/  UIADD3 UR47, UR47, 0x1, URZ ;  /* 0x000000012f2f7890 */ /* 0x000fe2000fffe03f */
[----:B------:R-:W-:-:S03]  /*2100*/  CS2R R12, SRZ ;  /* 0x00000000000c7805 */ /* 0x000fc6000001ff00 */
[----:B------:R-:W-:Y:S01]  /*2110*/  LEA R0, R3, R2, 0x6 ;  /* 0x0000000203007211 */ /* 0x000fe200078e30ff */
[----:B------:R-:W-:-:S03]  /*2120*/  UISETP.NE.AND UP0, UPT, UR47, 0x2, UPT ;  /* 0x000000022f00788c */ /* 0x000fc6000bf05270 */
        /* <DEDUP_REMOVED lines=134> */
[----:B------:R-:W-:Y:S06]  /*2990*/  BAR.ARV 0xf, 0x100 ;  /* 0x03c4000000007b1d */ /* 0x000fec0000002000 */
[----:B------:R-:W-:Y:S05]  /*29a0*/  BRA `(.L_x_18) ;  /* 0x00000038008c7947 */ /* 0x000fea0003800000 */
.L_x_7:
[----:B------:R-:W0:Y:S02]  /*29b0*/  SHFL.IDX PT, R0, R211, RZ, 0x1f ;  /* 0x00001fffd3007589 */ /* 0x000e2400000e0000 */
[----:B0-----:R-:W-:-:S13]  /*29c0*/  R2UR UR4, R0 ;  /* 0x00000000000472ca */ /* 0x001fda00000e0000 */
[----:B------:R-:W-:-:S04]  /*29d0*/  ULEA.HI UR5, UR4, UR4, URZ, 0x1 ;  /* 0x0000000404057291 */ /* 0x000fc8000f8f083f */
[----:B------:R-:W-:-:S04]  /*29e0*/  ULOP3.LUT UR5, UR5, 0x1fffe, URZ, 0xc0, !UPT ;  /* 0x0001fffe05057892 */ /* 0x000fc8000f8ec03f */
[----:B------:R-:W-:Y:S02]  /*29f0*/  UIADD3 UR5, UR4, -UR5, URZ ;  /* 0x8000000504057290 */ /* 0x000fe4000fffe03f */
[----:B------:R-:W-:Y:S02]  /*2a00*/  UIADD3 UR4, UR42, 0x26800, URZ ;  /* 0x000268002a047890 */ /* 0x000fe4000fffe03f */
[----:B------:R-:W-:Y:S02]  /*2a10*/  ULEA UR5, UR5, UR42, 0xf ;  /* 0x0000002a05057291 */ /* 0x000fe4000f8e783f */
[----:B------:R-:W-:Y:S02]  /*2a20*/  ULOP3.LUT UP0, URZ, UR4, 0x3ff, URZ, 0xc0, !UPT ;  /* 0x000003ff043f7892 */ /* 0x000fe4000f80c03f */
[----:B------:R-:W-:-:S04]  /*2a30*/  UIADD3 UR5, UR5, 0x400, URZ ;  /* 0x0000040005057890 */ /* 0x000fc8000fffe03f */
[----:B------:R-:W-:Y:S01]  /*2a40*/  PLOP3.LUT P0, PT, PT, PT, UP0, 0x80, 0x0 ;  /* 0x000000000000781c */ /* 0x000fe20003f0f008 */
[----:B------:R-:W-:-:S04]  /*2a50*/  USHF.R.U32.HI UR5, URZ, 0x4, UR5 ;  /* 0x000000043f057899 */ /* 0x000fc80008011605 */
[----:B------:R-:W-:-:S08]  /*2a60*/  ULOP3.LUT UR52, UR5, 0x3fff, URZ, 0xc0, !UPT ;  /* 0x00003fff05347892 */ /* 0x000fd0000f8ec03f */
[----:B------:R-:W-:Y:S05]  /*2a70*/  @!P0 BRA `(.L_x_19) ;  /* 0x0000000000408947 */ /* 0x000fea0003800000 */
[----:B------:R-:W-:Y:S01]  /*2a80*/  MOV R0, 0x0 ;  /* 0x0000000000007802 */ /* 0x000fe20000000f00 */
[----:B------:R-:W-:Y:S01]  /*2a90*/  ULDC.64 UR4, c[0x4][0x90] ;  /* 0x0100240000047ab9 */ /* 0x000fe20000000a00 */
[----:B------:R-:W-:Y:S01]  /*2aa0*/  ULDC.64 UR6, c[0x4][0x20] ;  /* 0x0100080000067ab9 */ /* 0x000fe20000000a00 */
[----:B------:R-:W-:Y:S01]  /*2ab0*/  IMAD.U32 R4, RZ, RZ, UR4 ;  /* 0x00000004ff047e24 */ /* 0x000fe2000f8e00ff */
[----:B------:R0:W1:Y:S01]  /*2ac0*/  LDC.64 R14, c[0x4][R0] ;  /* 0x01000000000e7b82 */ /* 0x0000620000000a00 */
[----:B------:R-:W-:Y:S01]  /*2ad0*/  IMAD.U32 R5, RZ, RZ, UR5 ;  /* 0x00000005ff057e24 */ /* 0x000fe2000f8e00ff */
[----:B------:R-:W-:Y:S01]  /*2ae0*/  ULDC.64 UR4, c[0x4][0x98] ;  /* 0x0100260000047ab9 */ /* 0x000fe20000000a00 */
[----:B------:R-:W-:Y:S01]  /*2af0*/  IMAD.U32 R10, RZ, RZ, UR6 ;  /* 0x00000006ff0a7e24 */ /* 0x000fe2000f8e00ff */
[----:B------:R-:W-:Y:S01]  /*2b00*/  MOV R8, 0x70 ;  /* 0x0000007000087802 */ /* 0x000fe20000000f00 */
[----:B------:R-:W-:Y:S02]  /*2b10*/  IMAD.U32 R6, RZ, RZ, UR4 ;  /* 0x00000004ff067e24 */ /* 0x000fe4000f8e00ff */
[----:B------:R-:W-:-:S02]  /*2b20*/  IMAD.U32 R7, RZ, RZ, UR5 ;  /* 0x00000005ff077e24 */ /* 0x000fc4000f8e00ff */
[----:B------:R-:W-:Y:S02]  /*2b30*/  IMAD.U32 R11, RZ, RZ, UR7 ;  /* 0x00000007ff0b7e24 */ /* 0x000fe4000f8e00ff */
[----:B------:R-:W-:Y:S02]  /*2b40*/  IMAD.MOV.U32 R12, RZ, RZ, 0x1 ;  /* 0x00000001ff0c7424 */ /* 0x000fe400078e00ff */
[----:B0-----:R-:W-:-:S07]  /*2b50*/  IMAD.MOV.U32 R13, RZ, RZ, RZ ;  /* 0x000000ffff0d7224 */ /* 0x001fce00078e00ff */
[----:B------:R-:W-:-:S07]  /*2b60*/  LEPC R20, `(.L_x_19) ;  /* 0x000000001014794e */ /* 0x000fce0000000000 */
[----:B-1----:R-:W-:Y:S05]  /*2b70*/  CALL.ABS.NOINC R14 ;  /* 0x000000000e007343 */ /* 0x002fea0003c00000 */
.L_x_19:
[----:B------:R-:W-:Y:S01]  /*2b80*/  ULEA.HI UR4, UR36, UR36, URZ, 0x1 ;  /* 0x0000002424047291 */ /* 0x000fe2000f8f083f */
[----:B------:R-:W-:-:S03]  /*2b90*/  IMAD.U32 R3, RZ, RZ, UR41 ;  /* 0x00000029ff037e24 */ /* 0x000fc6000f8e00ff */
[----:B------:R-:W-:Y:S02]  /*2ba0*/  ULOP3.LUT UR4, UR4, 0xfffffffe, URZ, 0xc0, !UPT ;  /* 0xfffffffe04047892 */ /* 0x000fe4000f8ec03f */
[----:B------:R-:W-:Y:S02]  /*2bb0*/  ISETP.NE.AND P0, PT, R3, 0x3, PT ;  /* 0x000000030300780c */ /* 0x000fe40003f05270 */
[----:B------:R-:W-:-:S06]  /*2bc0*/  UIADD3 UR4, UR36, -UR4, URZ ;  /* 0x8000000424047290 */ /* 0x000fcc000fffe03f */
[----:B------:R-:W-:-:S05]  /*2bd0*/  IMAD.U32 R0, RZ, RZ, UR4 ;  /* 0x00000004ff007e24 */ /* 0x000fca000f8e00ff */
[----:B------:R-:W-:-:S04]  /*2be0*/  SHF.L.U32 R0, R0, 0x1f, RZ ;  /* 0x0000001f00007819 */ /* 0x000fc800000006ff */
[----:B------:R-:W0:Y:S02]  /*2bf0*/  SYNCS.PHASECHK.TRANS64.TRYWAIT P1, [UR42+0x28c00], R0 ;  /* 0x028c0000ff0075a7 */ /* 0x000e24000802016a */
[----:B0-----:R-:W-:Y:S05]  /*2c00*/  @!P1 BRA `(.L_x_20) ;  /* 0x0000009400dc9947 */ /* 0x001fea0003800000 */
.L_x_99:
[----:B------:R-:W-:Y:S05]  /*2c10*/  @!P0 BRA `(.L_x_21) ;  /* 0x0000000000048947 */ /* 0x000fea0003800000 */
[----:B------:R-:W-:Y:S01]  /*2c20*/  BPT.TRAP 0x1 ;  /* 0x000000040000795c */ /* 0x000fe20000300000 */
.L_x_21:
[----:B------:R-:W-:Y:S02]  /*2c30*/  IMAD.U32 R7, RZ, RZ, UR47 ;  /* 0x0000002fff077e24 */ /* 0x000fe4000f8e00ff */
[----:B------:R-:W-:-:S03]  /*2c40*/  IMAD.U32 R8, RZ, RZ, UR37 ;  /* 0x00000025ff087e24 */ /* 0x000fc6000f8e00ff */
[----:B------:R-:W-:Y:S02]  /*2c50*/  LEA R7, R7, UR42, 0x3 ;  /* 0x0000002a07077c11 */ /* 0x000fe4000f8e18ff */
[----:B------:R-:W-:-:S04]  /*2c60*/  SHF.L.U32 R8, R8, 0x1f, RZ ;  /* 0x0000001f08087819 */ /* 0x000fc800000006ff */
[----:B------:R1:W2:Y:S01]  /*2c70*/  SYNCS.PHASECHK.TRANS64.TRYWAIT P1, [R7+URZ+0x28c30], R8 ;  /* 0x028c3008070075a7 */ /* 0x0002a2000802017f */
[----:B------:R-:W-:Y:S05]  /*2c80*/  @!P0 BRA `(.L_x_22) ;  /* 0x0000000000048947 */ /* 0x000fea0003800000 */
[----:B------:R-:W-:Y:S01]  /*2c90*/  BPT.TRAP 0x1 ;  /* 0x000000040000795c */ /* 0x000fe20000300000 */
.L_x_22:
[----:B--2---:R-:W-:Y:S05]  /*2ca0*/  @P1 BRA `(.L_x_23) ;  /* 0x0000000000081947 */ /* 0x004fea0003800000 */
[----:B------:R-:W2:Y:S02]  /*2cb0*/  SYNCS.PHASECHK.TRANS64.TRYWAIT P1, [R7+URZ+0x28c30], R8 ;  /* 0x028c3008070075a7 */ /* 0x000ea4000802017f */
[----:B--2---:R-:W-:Y:S05]  /*2cc0*/  @!P1 BRA `(.L_x_24) ;  /* 0x0000009400c49947 */ /* 0x004fea0003800000 */
.L_x_23:
[----:B------:R-:W-:-:S04]  /*2cd0*/  UIADD3 UR4, UR42, 0x22400, URZ ;  /* 0x000224002a047890 */ /* 0x000fc8000fffe03f */
[----:B------:R-:W-:-:S04]  /*2ce0*/  USHF.R.U32.HI UR4, URZ, 0x4, UR4 ;  /* 0x000000043f047899 */ /* 0x000fc80008011604 */
[----:B------:R-:W-:-:S06]  /*2cf0*/  ULOP3.LUT UR4, UR4, 0x3fff, URZ, 0xc0, !UPT ;  /* 0x00003fff04047892 */ /* 0x000fcc000f8ec03f */
[----:B------:R-:W-:Y:S01]  /*2d00*/  MOV R4, UR4 ;  /* 0x0000000400047c02 */ /* 0x000fe20008000f00 */
[----:B------:R-:W-:Y:S05]  /*2d10*/  WARPSYNC.ALL ;  /* 0x0000000000007948 */ /* 0x000fea0003800000 */
[----:B------:R-:W-:-:S04]  /*2d20*/  LOP3.LUT R4, R4, 0x10000, RZ, 0xfc, !PT ;  /* 0x0001000004047812 */ /* 0x000fc800078efcff */
[----:B------:R-:W-:Y:S01]  /*2d30*/  R2UR UR12, R4 ;  /* 0x00000000040c72ca */ /* 0x000fe200000e0000 */
[----:B------:R-:W-:Y:S01]  /*2d40*/  UIADD3 UR4, UR42, 0x20400, URZ ;  /* 0x000204002a047890 */ /* 0x000fe2000fffe03f */
[----:B------:R-:W-:Y:S01]  /*2d50*/  WARPGROUP.ARRIVE ;  /* 0x00000000000079c5 */ /* 0x000fe20000000000 */
[----:B------:R-:W-:Y:S01]  /*2d60*/  UMOV UR7, 0x40000040 ;  /* 0x4000004000077882 */ /* 0x000fe20000000000 */
[----:B------:R-:W-:Y:S01]  /*2d70*/  UMOV UR5, 0x40000040 ;  /* 0x4000004000057882 */ /* 0x000fe20000000000 */
[----:B------:R-:W-:Y:S01]  /*2d80*/  USHF.R.U32.HI UR4, URZ, 0x4, UR4 ;  /* 0x000000043f047899 */ /* 0x000fe20008011604 */
[----:B------:R-:W-:Y:S01]  /*2d90*/  UMOV UR11, 0x40000040 ;  /* 0x40000040000b7882 */ /* 0x000fe20000000000 */
[----:B------:R-:W-:Y:S02]  /*2da0*/  UMOV UR9, 0x40000040 ;  /* 0x4000004000097882 */ /* 0x000fe40000000000 */
[----:B------:R-:W-:Y:S01]  /*2db0*/  ULOP3.LUT UR4, UR4, 0x3fff, URZ, 0xc0, !UPT ;  /* 0x00003fff04047892 */ /* 0x000fe2000f8ec03f */
[----:B------:R-:W-:-:S03]  /*2dc0*/  UMOV UR15, 0x40000040 ;  /* 0x40000040000f7882 */ /* 0x000fc60000000000 */
[----:B------:R-:W-:Y:S02]  /*2dd0*/  ULEA UR12, UR47, UR12, 0x9 ;  /* 0x0000000c2f0c7291 */ /* 0x000fe4000f8e483f */
[----:B------:R-:W-:Y:S02]  /*2de0*/  ULOP3.LUT UR13, UR4, 0x10000, URZ, 0xfc, !UPT ;  /* 0x00010000040d7892 */ /* 0x000fe4000f8efc3f */
[----:B------:R-:W-:Y:S02]  /*2df0*/  UIADD3 UR10, UR12, 0x4, URZ ;  /* 0x000000040c0a7890 */ /* 0x000fe4000fffe03f */
[----:B------:R-:W-:Y:S01]  /*2e00*/  UIADD3 UR8, UR13, 0x4, URZ ;  /* 0x000000040d087890 */ /* 0x000fe2000fffe03f */
[----:B------:R-:W-:Y:S02]  /*2e10*/  UMOV UR6, UR12 ;  /* 0x0000000c00067c82 */ /* 0x000fe40008000000 */
[----:B------:R-:W-:Y:S01]  /*2e20*/  UMOV UR4, UR13 ;  /* 0x0000000d00047c82 */ /* 0x000fe20008000000 */
[----:B------:R-:W-:Y:S01]  /*2e30*/  UIADD3 UR14, UR12, 0x6, URZ ;  /* 0x000000060c0e7890 */ /* 0x000fe2000fffe03f */
[----:B------:R-:W-:Y:S01]  /*2e40*/  HGMMA.64x64x16.F32 R24, gdesc[UR4], RZ, !UPT, gsb0 ;  /* 0x00e00000041879f0 */ /* 0x000fe2000c0008ff */
[----:B------:R-:W-:-:S02]  /*2e50*/  UIADD3 UR6, UR12, 0x2, URZ ;  /* 0x000000020c067890 */ /* 0x000fc4000fffe03f */
[----:B------:R-:W-:Y:S01]  /*2e60*/  UIADD3 UR4, UR13, 0x2, URZ ;  /* 0x000000020d047890 */ /* 0x000fe2000fffe03f */
[----:B------:R-:W-:Y:S01]  /*2e70*/  UMOV UR7, 0x40000040 ;  /* 0x4000004000077882 */ /* 0x000fe20000000000 */
[----:B------:R-:W-:Y:S01]  /*2e80*/  UMOV UR5, 0x40000040 ;  /* 0x4000004000057882 */ /* 0x000fe20000000000 */
[----:B------:R-:W-:-:S03]  /*2e90*/  UIADD3 UR12, UR13, 0x6, URZ ;  /* 0x000000060d0c7890 */ /* 0x000fc6000fffe03f */
[----:B------:R-:W-:Y:S01]  /*2ea0*/  UMOV UR13, 0x40000040 ;  /* 0x40000040000d7882 */ /* 0x000fe20000000000 */
[----:B------:R-:W-:Y:S02]  /*2eb0*/  WARPGROUP.DEPBAR.LE gsb0, 0x0 ;  /* 0x00008000000079c5 */ /* 0x000fe40000010000 */
[----:B------:R-:W-:-:S06]  /*2ec0*/  WARPGROUP.ARRIVE ;  /* 0x00000000000079c5 */ /* 0x000fcc0000000000 */
[----:B------:R-:W-:Y:S03]  /*2ed0*/  HGMMA.64x64x16.F32 R24, gdesc[UR4], R24, gsb0 ;  /* 0x00e00000041879f0 */ /* 0x000fe60008000818 */
[----:B------:R-:W-:Y:S02]  /*2ee0*/  WARPGROUP.DEPBAR.LE gsb0, 0x0 ;  /* 0x00008000000079c5 */ /* 0x000fe40000010000 */
[----:B------:R-:W-:-:S06]  /*2ef0*/  WARPGROUP.ARRIVE ;  /* 0x00000000000079c5 */ /* 0x000fcc0000000000 */
[----:B------:R-:W-:Y:S03]  /*2f00*/  HGMMA.64x64x16.F32 R24, gdesc[UR8], R24, gsb0 ;  /* 0x00e00000081879f0 */ /* 0x000fe60008000818 */
[----:B------:R-:W-:Y:S02]  /*2f10*/  WARPGROUP.DEPBAR.LE gsb0, 0x0 ;  /* 0x00008000000079c5 */ /* 0x000fe40000010000 */
[----:B------:R-:W-:-:S06]  /*2f20*/  WARPGROUP.ARRIVE ;  /* 0x00000000000079c5 */ /* 0x000fcc0000000000 */
[----:B------:R-:W-:Y:S03]  /*2f30*/  HGMMA.64x64x16.F32 R24, gdesc[UR12], R24, gsb0 ;  /* 0x00e000000c1879f0 */ /* 0x000fe60008000818 */
[----:B------:R-:W-:Y:S02]  /*2f40*/  WARPGROUP.DEPBAR.LE gsb0, 0x0 ;  /* 0x00008000000079c5 */ /* 0x000fe40000010000 */
[----:B------:R-:W-:Y:S05]  /*2f50*/  @!P0 BRA `(.L_x_25) ;  /* 0x0000000000048947 */ /* 0x000fea0003800000 */
[----:B------:R-:W-:Y:S01]  /*2f60*/  BPT.TRAP 0x1 ;  /* 0x000000040000795c */ /* 0x000fe20000300000 */
.L_x_25:
[----:B------:R-:W-:Y:S01]  /*2f70*/  UIMAD UR6, UR48, -0x40, UR49 ;  /* 0xffffffc0300678a4 */ /* 0x000fe2000f8e0231 */
[----:B------:R-:W-:-:S05]  /*2f80*/  ULDC UR20, c[0x0][0x988] ;  /* 0x0002620000147ab9 */ /* 0x000fca0000000800 */
[----:B0-----:R-:W-:Y:S01]  /*2f90*/  IMAD.U32 R0, RZ, RZ, UR6 ;  /* 0x00000006ff007e24 */ /* 0x001fe2000f8e00ff */
[----:B------:R-:W-:-:S04]  /*2fa0*/  R2UR UR6, R7 ;  /* 0x00000000070672ca */ /* 0x000fc800000e0000 */
[----:B------:R-:W-:-:S04]  /*2fb0*/  IADD3 R0, -R17, 0x40, R0 ;  /* 0x0000004011007810 */ /* 0x000fc80007ffe100 */
[C---:B------:R-:W-:Y:S02]  /*2fc0*/  ISETP.GT.AND P5, PT, R0.reuse, RZ, PT ;  /* 0x000000ff0000720c */ /* 0x040fe40003fa4270 */
[C---:B------:R-:W-:Y:S02]  /*2fd0*/  ISETP.GT.AND P4, PT, R0.reuse, 0x1, PT ;  /* 0x000000010000780c */ /* 0x040fe40003f84270 */
[----:B------:R-:W-:Y:S01]  /*2fe0*/  ISETP.GT.AND P3, PT, R0, 0x8, PT ;  /* 0x000000080000780c */ /* 0x000fe20003f64270 */
[----:B------:R-:W-:Y:S01]  /*2ff0*/  UIADD3 UR6, UR6, 0x28c40, URZ ;  /* 0x00028c4006067890 */ /* 0x000fe2000fffe03f */
[----:B------:R-:W-:Y:S02]  /*3000*/  FSEL R24, R24, -INF , P5 ;  /* 0xff80000018187808 */ /* 0x000fe40002800000 */
[----:B------:R-:W-:Y:S01]  /*3010*/  FSEL R25, R25, -INF , P4 ;  /* 0xff80000019197808 */ /* 0x000fe20002000000 */
[----:B------:R-:W-:Y:S01]  /*3020*/  UPRMT UR6, UR39, 0x654, UR6 ;  /* 0x0000065427067896 */ /* 0x000fe20008000006 */
[----:B------:R-:W-:-:S02]  /*3030*/  ISETP.GT.AND P2, PT, R0, 0x9, PT ;  /* 0x000000090000780c */ /* 0x000fc40003f44270 */
[----:B------:R-:W-:Y:S02]  /*3040*/  FSEL R28, R28, -INF , P3 ;  /* 0xff8000001c1c7808 */ /* 0x000fe40001800000 */
[----:B------:R-:W-:Y:S02]  /*3050*/  FMNMX.FTZ R3, R24, R25, !PT ;  /* 0x0000001918037209 */ /* 0x000fe40007810000 */
[----:B------:R-:W-:Y:S02]  /*3060*/  ISETP.GT.AND P1, PT, R0, 0x10, PT ;  /* 0x000000100000780c */ /* 0x000fe40003f24270 */
[----:B------:R-:W-:Y:S01]  /*3070*/  FSEL R29, R29, -INF , P2 ;  /* 0xff8000001d1d7808 */ /* 0x000fe20001000000 */
[----:B------:R-:W-:Y:S01]  /*3080*/  SYNCS.ARRIVE.TRANS64.RED.A1T0 RZ, [UR6], RZ ;  /* 0x000000ffffff79a7 */ /* 0x000fe20008100406 */
[----:B------:R-:W-:Y:S02]  /*3090*/  FMNMX.FTZ R6, R28, R3, !PT ;  /* 0x000000031c067209 */ /* 0x000fe40007810000 */
[----:B------:R-:W-:-:S02]  /*30a0*/  ISETP.GT.AND P6, PT, R0, 0x11, PT ;  /* 0x000000110000780c */ /* 0x000fc40003fc4270 */
[----:B------:R-:W-:Y:S02]  /*30b0*/  FSEL R32, R32, -INF , P1 ;  /* 0xff80000020207808 */ /* 0x000fe40000800000 */
[----:B------:R-:W-:Y:S02]  /*30c0*/  FMNMX.FTZ R3, R29, R6, !PT ;  /* 0x000000061d037209 */ /* 0x000fe40007810000 */
[----:B------:R-:W-:Y:S02]  /*30d0*/  FSEL R26, R26, -INF , P5 ;  /* 0xff8000001a1a7808 */ /* 0x000fe40002800000 */
[----:B------:R-:W-:Y:S02]  /*30e0*/  ISETP.GT.AND P5, PT, R0, 0x18, PT ;  /* 0x000000180000780c */ /* 0x000fe40003fa4270 */
[----:B------:R-:W-:Y:S02]  /*30f0*/  FSEL R33, R33, -INF , P6 ;  /* 0xff80000021217808 */ /* 0x000fe40003000000 */
[----:B------:R-:W-:-:S02]  /*3100*/  FMNMX.FTZ R6, R32, R3, !PT ;  /* 0x0000000320067209 */ /* 0x000fc40007810000 */
[----:B------:R-:W-:Y:S02]  /*3110*/  FSEL R27, R27, -INF , P4 ;  /* 0xff8000001b1b7808 */ /* 0x000fe40002000000 */
[----:B------:R-:W-:Y:S02]  /*3120*/  ISETP.GT.AND P4, PT, R0, 0x19, PT ;  /* 0x000000190000780c */ /* 0x000fe40003f84270 */
[----:B------:R-:W-:Y:S02]  /*3130*/  FSEL R36, R36, -INF , P5 ;  /* 0xff80000024247808 */ /* 0x000fe40002800000 */
[----:B------:R-:W-:Y:S02]  /*3140*/  FMNMX.FTZ R3, R33, R6, !PT ;  /* 0x0000000621037209 */ /* 0x000fe40007810000 */
[----:B------:R-:W-:Y:S02]  /*3150*/  FSEL R30, R30, -INF , P3 ;  /* 0xff8000001e1e7808 */ /* 0x000fe40001800000 */
        /* <DEDUP_REMOVED lines=32> */
[----:B------:R-:W-:Y:S02]  /*3360*/  FMNMX.FTZ R0, R52, R3, !PT ;  /* 0x0000000334007209 */ /* 0x000fe40007810000 */
[----:B------:R-:W-:Y:S02]  /*3370*/  FMNMX.FTZ R3, R26, R27, !PT ;  /* 0x0000001b1a037209 */ /* 0x000fe40007810000 */
[----:B------:R-:W-:Y:S02]  /*3380*/  FMNMX.FTZ R5, R53, R0, !PT ;  /* 0x0000000035057209 */ /* 0x000fe40007810000 */
[----:B------:R-:W-:Y:S02]  /*3390*/  FSEL R46, R46, -INF , P1 ;  /* 0xff8000002e2e7808 */ /* 0x000fe40000800000 */
[----:B------:R-:W-:Y:S01]  /*33a0*/  FSEL R47, R47, -INF , P6 ;  /* 0xff8000002f2f7808 */ /* 0x000fe20003000000 */
[----:B------:R-:W0:Y:S01]  /*33b0*/  SHFL.BFLY PT, R0, R5, 0x2, 0x1f ;  /* 0x0c401f0005007f89 */ /* 0x000e2200000e0000 */
[----:B------:R-:W-:-:S02]  /*33c0*/  FSEL R50, R50, -INF , P5 ;  /* 0xff80000032327808 */ /* 0x000fc40002800000 */
[----:B------:R-:W-:Y:S02]  /*33d0*/  FSEL R51, R51, -INF , P4 ;  /* 0xff80000033337808 */ /* 0x000fe40002000000 */
[----:B------:R-:W-:Y:S02]  /*33e0*/  FSEL R54, R54, -INF , P3 ;  /* 0xff80000036367808 */ /* 0x000fe40001800000 */
[----:B------:R-:W-:Y:S02]  /*33f0*/  FSEL R55, R55, -INF , P2 ;  /* 0xff80000037377808 */ /* 0x000fe40001000000 */
[----:B0-----:R-:W-:Y:S02]  /*3400*/  FMNMX.FTZ R9, R5, R0, !PT ;  /* 0x0000000005097209 */ /* 0x001fe40007810000 */
[----:B------:R-:W-:-:S03]  /*3410*/  FMNMX.FTZ R0, R30, R3, !PT ;  /* 0x000000031e007209 */ /* 0x000fc60007810000 */
[----:B------:R-:W0:Y:S01]  /*3420*/  SHFL.BFLY PT, R10, R9, 0x1, 0x1f ;  /* 0x0c201f00090a7f89 */ /* 0x000e2200000e0000 */
[----:B------:R-:W-:-:S04]  /*3430*/  FMNMX.FTZ R3, R31, R0, !PT ;  /* 0x000000001f037209 */ /* 0x000fc80007810000 */
[----:B------:R-:W-:-:S04]  /*3440*/  FMNMX.FTZ R0, R34, R3, !PT ;  /* 0x0000000322007209 */ /* 0x000fc80007810000 */
[----:B------:R-:W-:-:S04]  /*3450*/  FMNMX.FTZ R3, R35, R0, !PT ;  /* 0x0000000023037209 */ /* 0x000fc80007810000 */
[----:B------:R-:W-:-:S04]  /*3460*/  FMNMX.FTZ R6, R38, R3, !PT ;  /* 0x0000000326067209 */ /* 0x000fc80007810000 */
[----:B------:R-:W-:-:S04]  /*3470*/  FMNMX.FTZ R3, R39, R6, !PT ;  /* 0x0000000627037209 */ /* 0x000fc80007810000 */
[----:B------:R-:W-:Y:S02]  /*3480*/  FMNMX.FTZ R6, R42, R3, !PT ;  /* 0x000000032a067209 */ /* 0x000fe40007810000 */
[----:B0-----:R-:W-:Y:S02]  /*3490*/  FMNMX.FTZ R0, R9, R10, !PT ;  /* 0x0000000a09007209 */ /* 0x001fe40007810000 */
[----:B------:R-:W-:Y:S01]  /*34a0*/  FMNMX.FTZ R3, R43, R6, !PT ;  /* 0x000000062b037209 */ /* 0x000fe20007810000 */
[----:B------:R-:W-:Y:S01]  /*34b0*/  BAR.SYNC.DEFER_BLOCKING 0xf, 0x100 ;  /* 0x03c4000000007b1d */ /* 0x000fe20000010000 */
[C---:B------:R-:W-:Y:S01]  /*34c0*/  FSETP.NEU.FTZ.AND P1, PT, R0.reuse, -INF , PT ;  /* 0xff8000000000780b */ /* 0x040fe20003f3d000 */
[----:B------:R-:W-:Y:S01]  /*34d0*/  FMUL.FTZ R5, R0, UR20 ;  /* 0x0000001400057c20 */ /* 0x000fe20008410000 */
[----:B------:R-:W-:-:S04]  /*34e0*/  FMNMX.FTZ R6, R46, R3, !PT ;  /* 0x000000032e067209 */ /* 0x000fc80007810000 */
[----:B------:R-:W-:Y:S02]  /*34f0*/  FMNMX.FTZ R3, R47, R6, !PT ;  /* 0x000000062f037209 */ /* 0x000fe40007810000 */
[----:B------:R-:W-:Y:S02]  /*3500*/  FSEL R9, R5, RZ, P1 ;  /* 0x000000ff05097208 */ /* 0x000fe40000800000 */
[----:B------:R-:W-:-:S03]  /*3510*/  FMNMX.FTZ R6, R50, R3, !PT ;  /* 0x0000000332067209 */ /* 0x000fc60007810000 */
[--C-:B------:R-:W-:Y:S01]  /*3520*/  FFMA.FTZ R24, R24, UR20, -R9.reuse ;  /* 0x0000001418187c23 */ /* 0x100fe20008010809 */
[----:B------:R-:W-:Y:S01]  /*3530*/  FMNMX.FTZ R3, R51, R6, !PT ;  /* 0x0000000633037209 */ /* 0x000fe20007810000 */
[--C-:B------:R-:W-:Y:S01]  /*3540*/  FFMA.FTZ R25, R25, UR20, -R9.reuse ;  /* 0x0000001419197c23 */ /* 0x100fe20008010809 */
[--C-:B------:R-:W-:Y:S01]  /*3550*/  FFMA.FTZ R28, R28, UR20, -R9.reuse ;  /* 0x000000141c1c7c23 */ /* 0x100fe20008010809 */
[--C-:B------:R-:W-:Y:S01]  /*3560*/  FFMA.FTZ R29, R29, UR20, -R9.reuse ;  /* 0x000000141d1d7c23 */ /* 0x100fe20008010809 */
[----:B------:R-:W-:Y:S01]  /*3570*/  FMNMX.FTZ R6, R54, R3, !PT ;  /* 0x0000000336067209 */ /* 0x000fe20007810000 */
[----:B------:R-:W-:Y:S01]  /*3580*/  MUFU.EX2 R24, R24 ;  /* 0x0000001800187308 */ /* 0x000fe20000000800 */
[--C-:B------:R-:W-:Y:S01]  /*3590*/  FFMA.FTZ R32, R32, UR20, -R9.reuse ;  /* 0x0000001420207c23 */ /* 0x100fe20008010809 */
[--C-:B------:R-:W-:Y:S01]  /*35a0*/  FFMA.FTZ R33, R33, UR20, -R9.reuse ;  /* 0x0000001421217c23 */ /* 0x100fe20008010809 */
[----:B------:R-:W-:Y:S01]  /*35b0*/  FMNMX.FTZ R6, R55, R6, !PT ;  /* 0x0000000637067209 */ /* 0x000fe20007810000 */
[--C-:B------:R-:W-:Y:S01]  /*35c0*/  FFMA.FTZ R36, R36, UR20, -R9.reuse ;  /* 0x0000001424247c23 */ /* 0x100fe20008010809 */
[--C-:B------:R-:W-:Y:S01]  /*35d0*/  FFMA.FTZ R37, R37, UR20, -R9.reuse ;  /* 0x0000001425257c23 */ /* 0x100fe20008010809 */
[--C-:B------:R-:W-:Y:S01]  /*35e0*/  FFMA.FTZ R40, R40, UR20, -R9.reuse ;  /* 0x0000001428287c23 */ /* 0x100fe20008010809 */
[--C-:B------:R-:W-:Y:S01]  /*35f0*/  FFMA.FTZ R41, R41, UR20, -R9.reuse ;  /* 0x0000001429297c23 */ /* 0x100fe20008010809 */
[----:B------:R-:W0:Y:S01]  /*3600*/  SHFL.BFLY PT, R3, R6, 0x2, 0x1f ;  /* 0x0c401f0006037f89 */ /* 0x000e2200000e0000 */
[----:B------:R-:W3:Y:S01]  /*3610*/  MUFU.EX2 R25, R25 ;  /* 0x0000001900197308 */ /* 0x000ee20000000800 */
[--C-:B------:R-:W-:Y:S01]  /*3620*/  FFMA.FTZ R44, R44, UR20, -R9.reuse ;  /* 0x000000142c2c7c23 */ /* 0x100fe20008010809 */
[--C-:B------:R-:W-:Y:S01]  /*3630*/  FFMA.FTZ R45, R45, UR20, -R9.reuse ;  /* 0x000000142d2d7c23 */ /* 0x100fe20008010809 */
[--C-:B------:R-:W-:Y:S01]  /*3640*/  FFMA.FTZ R48, R48, UR20, -R9.reuse ;  /* 0x0000001430307c23 */ /* 0x100fe20008010809 */
[--C-:B------:R-:W-:Y:S01]  /*3650*/  FFMA.FTZ R49, R49, UR20, -R9.reuse ;  /* 0x0000001431317c23 */ /* 0x100fe20008010809 */
[--C-:B------:R-:W-:Y:S01]  /*3660*/  FFMA.FTZ R52, R52, UR20, -R9.reuse ;  /* 0x0000001434347c23 */ /* 0x100fe20008010809 */
[----:B------:R-:W-:-:S02]  /*3670*/  FFMA.FTZ R9, R53, UR20, -R9 ;  /* 0x0000001435097c23 */ /* 0x000fc40008010809 */
[----:B------:R-:W-:Y:S08]  /*3680*/  MUFU.EX2 R28, R28 ;  /* 0x0000001c001c7308 */ /* 0x000ff00000000800 */
[----:B------:R-:W4:Y:S01]  /*3690*/  MUFU.EX2 R29, R29 ;  /* 0x0000001d001d7308 */ /* 0x000f220000000800 */
[----:B---3--:R-:W-:Y:S01]  /*36a0*/  FADD.FTZ R11, R24, R25 ;  /* 0x00000019180b7221 */ /* 0x008fe20000010000 */
[----:B------:R-:W-:-:S02]  /*36b0*/  F2FP.F16.F32.PACK_AB R152, R25, R24 ;  /* 0x000000181998723e */ /* 0x000fc400000000ff */
[----:B0-----:R-:W-:-:S04]  /*36c0*/  FMNMX.FTZ R5, R6, R3, !PT ;  /* 0x0000000306057209 */ /* 0x001fc80007810000 */
[----:B------:R-:W-:Y:S01]  /*36d0*/  MUFU.EX2 R32, R32 ;  /* 0x0000002000207308 */ /* 0x000fe20000000800 */
[----:B------:R-:W0:Y:S07]  /*36e0*/  SHFL.BFLY PT, R6, R5, 0x1, 0x1f ;  /* 0x0c201f0005067f89 */ /* 0x000e2e00000e0000 */
[----:B------:R-:W3:Y:S01]  /*36f0*/  MUFU.EX2 R33, R33 ;  /* 0x0000002100217308 */ /* 0x000ee20000000800 */
[----:B----4-:R-:W-:-:S07]  /*3700*/  F2FP.F16.F32.PACK_AB R154, R29, R28 ;  /* 0x0000001c1d9a723e */ /* 0x010fce00000000ff */
[----:B------:R-:W-:Y:S08]  /*3710*/  MUFU.EX2 R36, R36 ;  /* 0x0000002400247308 */ /* 0x000ff00000000800 */
[----:B------:R-:W4:Y:S01]  /*3720*/  MUFU.EX2 R37, R37 ;  /* 0x0000002500257308 */ /* 0x000f220000000800 */
[----:B---3--:R-:W-:Y:S02]  /*3730*/  F2FP.F16.F32.PACK_AB R156, R33, R32 ;  /* 0x00000020219c723e */ /* 0x008fe400000000ff */
[----:B0-----:R-:W-:Y:S01]  /*3740*/  FMNMX.FTZ R3, R5, R6, !PT ;  /* 0x0000000605037209 */ /* 0x001fe20007810000 */
[----:B------:R-:W-:-:S03]  /*3750*/  FADD.FTZ R6, R28, R11 ;  /* 0x0000000b1c067221 */ /* 0x000fc60000010000 */
[C---:B------:R-:W-:Y:S01]  /*3760*/  FSETP.NEU.FTZ.AND P1, PT, R3.reuse, -INF , PT ;  /* 0xff8000000300780b */ /* 0x040fe20003f3d000 */
[----:B------:R-:W-:Y:S01]  /*3770*/  FMUL.FTZ R5, R3, UR20 ;  /* 0x0000001403057c20 */ /* 0x000fe20008410000 */
[----:B------:R-:W-:Y:S01]  /*3780*/  FADD.FTZ R13, R29, R6 ;  /* 0x000000061d0d7221 */ /* 0x000fe20000010000 */
[----:B------:R-:W0:Y:S03]  /*3790*/  MUFU.EX2 R40, R40 ;  /* 0x0000002800287308 */ /* 0x000e260000000800 */
[----:B------:R-:W-:Y:S01]  /*37a0*/  FSEL R5, R5, RZ, P1 ;  /* 0x000000ff05057208 */ /* 0x000fe20000800000 */
[----:B------:R-:W-:Y:S01]  /*37b0*/  FADD.FTZ R10, R32, R13 ;  /* 0x0000000d200a7221 */ /* 0x000fe20000010000 */
[----:B----4-:R-:W-:-:S03]  /*37c0*/  F2FP.F16.F32.PACK_AB R158, R37, R36 ;  /* 0x00000024259e723e */ /* 0x010fc600000000ff */
[--C-:B------:R-:W-:Y:S01]  /*37d0*/  FFMA.FTZ R26, R26, UR20, -R5.reuse ;  /* 0x000000141a1a7c23 */ /* 0x100fe20008010805 */
[--C-:B------:R-:W-:Y:S01]  /*37e0*/  FFMA.FTZ R27, R27, UR20, -R5.reuse ;  /* 0x000000141b1b7c23 */ /* 0x100fe20008010805 */
[--C-:B------:R-:W-:Y:S01]  /*37f0*/  FFMA.FTZ R30, R30, UR20, -R5.reuse ;  /* 0x000000141e1e7c23 */ /* 0x100fe20008010805 */
[--C-:B------:R-:W-:Y:S01]  /*3800*/  FFMA.FTZ R31, R31, UR20, -R5.reuse ;  /* 0x000000141f1f7c23 */ /* 0x100fe20008010805 */
[--C-:B------:R-:W-:Y:S01]  /*3810*/  FFMA.FTZ R34, R34, UR20, -R5.reuse ;  /* 0x0000001422227c23 */ /* 0x100fe20008010805 */
[--C-:B------:R-:W-:Y:S01]  /*3820*/  FFMA.FTZ R35, R35, UR20, -R5.reuse ;  /* 0x0000001423237c23 */ /* 0x100fe20008010805 */
[----:B------:R-:W-:Y:S01]  /*3830*/  MUFU.EX2 R26, R26 ;  /* 0x0000001a001a7308 */ /* 0x000fe20000000800 */
[--C-:B------:R-:W-:Y:S01]  /*3840*/  FFMA.FTZ R38, R38, UR20, -R5.reuse ;  /* 0x0000001426267c23 */ /* 0x100fe20008010805 */
[--C-:B------:R-:W-:Y:S01]  /*3850*/  FFMA.FTZ R39, R39, UR20, -R5.reuse ;  /* 0x0000001427277c23 */ /* 0x100fe20008010805 */
[--C-:B------:R-:W-:Y:S01]  /*3860*/  FFMA.FTZ R42, R42, UR20, -R5.reuse ;  /* 0x000000142a2a7c23 */ /* 0x100fe20008010805 */
[--C-:B------:R-:W-:Y:S01]  /*3870*/  FFMA.FTZ R43, R43, UR20, -R5.reuse ;  /* 0x000000142b2b7c23 */ /* 0x100fe20008010805 */
[--C-:B------:R-:W-:Y:S01]  /*3880*/  FFMA.FTZ R46, R46, UR20, -R5.reuse ;  /* 0x000000142e2e7c23 */ /* 0x100fe20008010805 */
[--C-:B------:R-:W-:Y:S01]  /*3890*/  FFMA.FTZ R47, R47, UR20, -R5.reuse ;  /* 0x000000142f2f7c23 */ /* 0x100fe20008010805 */
[----:B------:R-:W-:Y:S01]  /*38a0*/  FADD.FTZ R13, R33, R10 ;  /* 0x0000000a210d7221 */ /* 0x000fe20000010000 */
[----:B------:R-:W3:Y:S01]  /*38b0*/  MUFU.EX2 R27, R27 ;  /* 0x0000001b001b7308 */ /* 0x000ee20000000800 */
[--C-:B------:R-:W-:Y:S01]  /*38c0*/  FFMA.FTZ R50, R50, UR20, -R5.reuse ;  /* 0x0000001432327c23 */ /* 0x100fe20008010805 */
[----:B------:R-:W-:Y:S01]  /*38d0*/  FFMA.FTZ R51, R51, UR20, -R5 ;  /* 0x0000001433337c23 */ /* 0x000fe20008010805 */
[----:B------:R-:W-:Y:S01]  /*38e0*/  FADD.FTZ R10, R36, R13 ;  /* 0x0000000d240a7221 */ /* 0x000fe20000010000 */
[--C-:B------:R-:W-:Y:S01]  /*38f0*/  FFMA.FTZ R54, R54, UR20, -R5.reuse ;  /* 0x0000001436367c23 */ /* 0x100fe20008010805 */
[----:B------:R-:W-:-:S02]  /*3900*/  FFMA.FTZ R5, R55, UR20, -R5 ;  /* 0x0000001437057c23 */ /* 0x000fc40008010805 */
[----:B------:R-:W-:Y:S01]  /*3910*/  FADD.FTZ R13, R37, R10 ;  /* 0x0000000a250d7221 */ /* 0x000fe20000010000 */
[----:B------:R-:W4:Y:S03]  /*3920*/  MUFU.EX2 R30, R30 ;  /* 0x0000001e001e7308 */ /* 0x000f260000000800 */
[----:B0-----:R-:W-:-:S05]  /*3930*/  FADD.FTZ R10, R40, R13 ;  /* 0x0000000d280a7221 */ /* 0x001fca0000010000 */
[----:B------:R-:W0:Y:S01]  /*3940*/  MUFU.EX2 R31, R31 ;  /* 0x0000001f001f7308 */ /* 0x000e220000000800 */
[----:B---3--:R-:W-:Y:S01]  /*3950*/  FADD.FTZ R11, R26, R27 ;  /* 0x0000001b1a0b7221 */ /* 0x008fe20000010000 */
[----:B------:R-:W-:-:S06]  /*3960*/  F2FP.F16.F32.PACK_AB R153, R27, R26 ;  /* 0x0000001a1b99723e */ /* 0x000fcc00000000ff */
[----:B------:R-:W3:Y:S01]  /*3970*/  MUFU.EX2 R34, R34 ;  /* 0x0000002200227308 */ /* 0x000ee20000000800 */
[----:B----4-:R-:W-:-:S07]  /*3980*/  FADD.FTZ R6, R30, R11 ;  /* 0x0000000b1e067221 */ /* 0x010fce0000010000 */
[----:B------:R-:W4:Y:S01]  /*3990*/  MUFU.EX2 R35, R35 ;  /* 0x0000002300237308 */ /* 0x000f220000000800 */
[C---:B0-----:R-:W-:Y:S01]  /*39a0*/  FADD.FTZ R11, R31.reuse, R6 ;  /* 0x000000061f0b7221 */ /* 0x041fe20000010000 */
[----:B------:R-:W-:-:S05]  /*39b0*/  F2FP.F16.F32.PACK_AB R155, R31, R30 ;  /* 0x0000001e1f9b723e */ /* 0x000fca00000000ff */
[----:B------:R0:W-:Y:S01]  /*39c0*/  STSM.16.M88.4 [R22+0x26800], R152 ;  /* 0x0268009816007844 */ /* 0x0001e20000000200 */
[----:B------:R-:W5:Y:S01]  /*39d0*/  MUFU.EX2 R38, R38 ;  /* 0x0000002600267308 */ /* 0x000f620000000800 */
[----:B---3--:R-:W-:-:S07]  /*39e0*/  FADD.FTZ R6, R34, R11 ;  /* 0x0000000b22067221 */ /* 0x008fce0000010000 */
[----:B------:R-:W3:Y:S01]  /*39f0*/  MUFU.EX2 R39, R39 ;  /* 0x0000002700277308 */ /* 0x000ee20000000800 */
[C---:B----4-:R-:W-:Y:S01]  /*3a00*/  FADD.FTZ R11, R35.reuse, R6 ;  /* 0x00000006230b7221 */ /* 0x050fe20000010000 */
[----:B------:R-:W-:-:S06]  /*3a10*/  F2FP.F16.F32.PACK_AB R157, R35, R34 ;  /* 0x00000022239d723e */ /* 0x000fcc00000000ff */
[----:B------:R-:W4:Y:S01]  /*3a20*/  MUFU.EX2 R42, R42 ;  /* 0x0000002a002a7308 */ /* 0x000f220000000800 */
[----:B-----5:R-:W-:-:S07]  /*3a30*/  FADD.FTZ R6, R38, R11 ;  /* 0x0000000b26067221 */ /* 0x020fce0000010000 */
[----:B------:R-:W5:Y:S01]  /*3a40*/  MUFU.EX2 R41, R41 ;  /* 0x0000002900297308 */ /* 0x000f620000000800 */
[C---:B---3--:R-:W-:Y:S01]  /*3a50*/  FADD.FTZ R11, R39.reuse, R6 ;  /* 0x00000006270b7221 */ /* 0x048fe20000010000 */
[----:B------:R-:W-:-:S05]  /*3a60*/  F2FP.F16.F32.PACK_AB R159, R39, R38 ;  /* 0x00000026279f723e */ /* 0x000fca00000000ff */
[----:B------:R0:W-:Y:S01]  /*3a70*/  STSM.16.M88.4 [R19], R156 ;  /* 0x0000009c13007844 */ /* 0x0001e20000000200 */
[----:B------:R-:W3:Y:S01]  /*3a80*/  MUFU.EX2 R43, R43 ;  /* 0x0000002b002b7308 */ /* 0x000ee20000000800 */
[----:B----4-:R-:W-:-:S07]  /*3a90*/  FADD.FTZ R6, R42, R11 ;  /* 0x0000000b2a067221 */ /* 0x010fce0000010000 */
[----:B------:R-:W4:Y:S01]  /*3aa0*/  MUFU.EX2 R44, R44 ;  /* 0x0000002c002c7308 */ /* 0x000f220000000800 */
[C---:B-----5:R-:W-:Y:S01]  /*3ab0*/  FADD.FTZ R13, R41.reuse, R10 ;  /* 0x0000000a290d7221 */ /* 0x060fe20000010000 */
[----:B------:R-:W-:-:S06]  /*3ac0*/  F2FP.F16.F32.PACK_AB R160, R41, R40 ;  /* 0x0000002829a0723e */ /* 0x000fcc00000000ff */
[----:B------:R-:W5:Y:S01]  /*3ad0*/  MUFU.EX2 R46, R46 ;  /* 0x0000002e002e7308 */ /* 0x000f620000000800 */
[C---:B---3--:R-:W-:Y:S01]  /*3ae0*/  FADD.FTZ R11, R43.reuse, R6 ;  /* 0x000000062b0b7221 */ /* 0x048fe20000010000 */
[----:B------:R-:W-:-:S06]  /*3af0*/  F2FP.F16.F32.PACK_AB R161, R43, R42 ;  /* 0x0000002a2ba1723e */ /* 0x000fcc00000000ff */
[----:B------:R-:W3:Y:S01]  /*3b00*/  MUFU.EX2 R45, R45 ;  /* 0x0000002d002d7308 */ /* 0x000ee20000000800 */
[----:B----4-:R-:W-:-:S07]  /*3b10*/  FADD.FTZ R6, R44, R13 ;  /* 0x0000000d2c067221 */ /* 0x010fce0000010000 */
[----:B------:R-:W4:Y:S01]  /*3b20*/  MUFU.EX2 R47, R47 ;  /* 0x0000002f002f7308 */ /* 0x000f220000000800 */
[----:B-----5:R-:W-:-:S07]  /*3b30*/  FADD.FTZ R10, R46, R11 ;  /* 0x0000000b2e0a7221 */ /* 0x020fce0000010000 */
[----:B------:R-:W-:Y:S01]  /*3b40*/  MUFU.EX2 R48, R48 ;  /* 0x0000003000307308 */ /* 0x000fe20000000800 */
[C---:B---3--:R-:W-:Y:S01]  /*3b50*/  F2FP.F16.F32.PACK_AB R162, R45.reuse, R44 ;  /* 0x0000002c2da2723e */ /* 0x048fe200000000ff */
[----:B------:R-:W-:-:S06]  /*3b60*/  FADD.FTZ R45, R45, R6 ;  /* 0x000000062d2d7221 */ /* 0x000fcc0000010000 */
[----:B------:R-:W3:Y:S01]  /*3b70*/  MUFU.EX2 R49, R49 ;  /* 0x0000003100317308 */ /* 0x000ee20000000800 */
[C---:B----4-:R-:W-:Y:S01]  /*3b80*/  F2FP.F16.F32.PACK_AB R163, R47.reuse, R46 ;  /* 0x0000002e2fa3723e */ /* 0x050fe200000000ff */
[----:B------:R-:W-:-:S04]  /*3b90*/  FADD.FTZ R47, R47, R10 ;  /* 0x0000000a2f2f7221 */ /* 0x000fc80000010000 */
[----:B------:R0:W-:Y:S02]  /*3ba0*/  STSM.16.M88.4 [R184], R160 ;  /* 0x000000a0b8007844 */ /* 0x0001e40000000200 */
[----:B------:R-:W-:Y:S08]  /*3bb0*/  MUFU.EX2 R50, R50 ;  /* 0x0000003200327308 */ /* 0x000ff00000000800 */
[----:B------:R-:W4:Y:S01]  /*3bc0*/  MUFU.EX2 R51, R51 ;  /* 0x0000003300337308 */ /* 0x000f220000000800 */
[----:B---3--:R-:W-:Y:S01]  /*3bd0*/  F2FP.F16.F32.PACK_AB R164, R49, R48 ;  /* 0x0000003031a4723e */ /* 0x008fe200000000ff */
[----:B------:R-:W-:-:S04]  /*3be0*/  FADD.FTZ R48, R48, R45 ;  /* 0x0000002d30307221 */ /* 0x000fc80000010000 */
[----:B------:R-:W-:Y:S02]  /*3bf0*/  FADD.FTZ R49, R49, R48 ;  /* 0x0000003031317221 */ /* 0x000fe40000010000 */
[----:B------:R-:W3:Y:S08]  /*3c00*/  MUFU.EX2 R52, R52 ;  /* 0x0000003400347308 */ /* 0x000ef00000000800 */
[----:B------:R-:W5:Y:S01]  /*3c10*/  MUFU.EX2 R9, R9 ;  /* 0x0000000900097308 */ /* 0x000f620000000800 */
[----:B----4-:R-:W-:Y:S01]  /*3c20*/  F2FP.F16.F32.PACK_AB R165, R51, R50 ;  /* 0x0000003233a5723e */ /* 0x010fe200000000ff */
[----:B------:R-:W-:-:S04]  /*3c30*/  FADD.FTZ R50, R50, R47 ;  /* 0x0000002f32327221 */ /* 0x000fc80000010000 */
[----:B------:R-:W-:Y:S02]  /*3c40*/  FADD.FTZ R51, R51, R50 ;  /* 0x0000003233337221 */ /* 0x000fe40000010000 */
[----:B------:R-:W-:Y:S01]  /*3c50*/  MUFU.EX2 R54, R54 ;  /* 0x0000003600367308 */ /* 0x000fe20000000800 */
[----:B---3--:R-:W-:-:S07]  /*3c60*/  FADD.FTZ R6, R52, R49 ;  /* 0x0000003134067221 */ /* 0x008fce0000010000 */
[----:B------:R-:W3:Y:S01]  /*3c70*/  MUFU.EX2 R5, R5 ;  /* 0x0000000500057308 */ /* 0x000ee20000000800 */
[C---:B-----5:R-:W-:Y:S01]  /*3c80*/  F2FP.F16.F32.PACK_AB R166, R9.reuse, R52 ;  /* 0x0000003409a6723e */ /* 0x060fe200000000ff */
[----:B------:R-:W-:Y:S01]  /*3c90*/  FADD.FTZ R6, R9, R6 ;  /* 0x0000000609067221 */ /* 0x000fe20000010000 */
[----:B---3--:R-:W-:Y:S01]  /*3ca0*/  F2FP.F16.F32.PACK_AB R167, R5, R54 ;  /* 0x0000003605a7723e */ /* 0x008fe200000000ff */
[----:B------:R-:W-:-:S04]  /*3cb0*/  FADD.FTZ R54, R54, R51 ;  /* 0x0000003336367221 */ /* 0x000fc80000010000 */
[----:B------:R0:W-:Y:S01]  /*3cc0*/  STSM.16.M88.4 [R23], R164 ;  /* 0x000000a417007844 */ /* 0x0001e20000000200 */
[----:B------:R-:W-:Y:S01]  /*3cd0*/  FADD.FTZ R5, R5, R54 ;  /* 0x0000003605057221 */ /* 0x000fe20000010000 */
[----:B------:R-:W-:Y:S06]  /*3ce0*/  @!P0 BRA `(.L_x_26) ;  /* 0x0000000000048947 */ /* 0x000fec0003800000 */
[----:B------:R-:W-:Y:S01]  /*3cf0*/  BPT.TRAP 0x1 ;  /* 0x000000040000795c */ /* 0x000fe20000300000 */
.L_x_26:
[----:B------:R3:W4:Y:S01]  /*3d00*/  SYNCS.PHASECHK.TRANS64.TRYWAIT P1, [R7+URZ+0x28c50], R8 ;  /* 0x028c5008070075a7 */ /* 0x000722000802017f */
[----:B------:R-:W-:Y:S05]  /*3d10*/  @!P0 BRA `(.L_x_27) ;  /* 0x0000000000048947 */ /* 0x000fea0003800000 */
[----:B------:R-:W-:Y:S01]  /*3d20*/  BPT.TRAP 0x1 ;  /* 0x000000040000795c */ /* 0x000fe20000300000 */
.L_x_27:
[----:B------:R-:W-:Y:S01]  /*3d30*/  ULOP3.LUT UR52, UR52, 0x2000000, URZ, 0xfc, !UPT ;  /* 0x0200000034347892 */ /* 0x000fe2000f8efc3f */
[----:B----4-:R-:W-:Y:S11]  /*3d40*/  @P1 BRA `(.L_x_28) ;  /* 0x0000000000081947 */ /* 0x010ff60003800000 */
[----:B------:R-:W4:Y:S02]  /*3d50*/  SYNCS.PHASECHK.TRANS64.TRYWAIT P1, [R7+URZ+0x28c50], R8 ;  /* 0x028c5008070075a7 */ /* 0x000f24000802017f */
[----:B----4-:R-:W-:Y:S05]  /*3d60*/  @!P1 BRA `(.L_x_29) ;  /* 0x0000008400b09947 */ /* 0x010fea0003800000 */
.L_x_28:
[----:B------:R-:W-:Y:S01]  /*3d70*/  ULEA UR10, UR47, UR52, 0xc ;  /* 0x000000342f0a7291 */ /* 0x000fe2000f8e603f */
[----:B------:R-:W-:Y:S01]  /*3d80*/  WARPGROUP.ARRIVE ;  /* 0x00000000000079c5 */ /* 0x000fe20000000000 */
[----:B------:R-:W-:-:S05]  /*3d90*/  UMOV UR7, 0x40000040 ;  /* 0x4000004000077882 */ /* 0x000fca0000000000 */
[----:B------:R-:W-:Y:S02]  /*3da0*/  UMOV UR6, UR10 ;  /* 0x0000000a00067c82 */ /* 0x000fe40008000000 */
[----:B------:R-:W-:Y:S01]  /*3db0*/  HGMMA.64x256x16.F32 R24, R152, gdesc[UR4].tnspB, RZ, !UPT, gsb0 ;  /* 0x43e0000498187df0 */ /* 0x000fe2000c0008ff */
[----:B------:R-:W-:Y:S01]  /*3dc0*/  UIADD3 UR6, UR10, 0x80, URZ ;  /* 0x000000800a067890 */ /* 0x000fe2000fffe03f */
[----:B------:R-:W-:Y:S01]  /*3dd0*/  UMOV UR7, 0x40000040 ;  /* 0x4000004000077882 */ /* 0x000fe20000000000 */
[----:B------:R-:W-:Y:S02]  /*3de0*/  WARPGROUP.DEPBAR.LE gsb0, 0x0 ;  /* 0x00008000000079c5 */ /* 0x000fe40000010000 */
[----:B------:R-:W-:-:S15]  /*3df0*/  WARPGROUP.ARRIVE ;  /* 0x00000000000079c5 */ /* 0x000fde0000000000 */
[----:B------:R-:W-:-:S08]  /*3e00*/  NOP ;  /* 0x0000000000007918 */ /* 0x000fd00000000000 */
[----:B------:R-:W-:Y:S01]  /*3e10*/  HGMMA.64x256x16.F32 R24, R156, gdesc[UR4].tnspB, R24, gsb0 ;  /* 0x43e000049c187df0 */ /* 0x000fe20008000818 */
        /* <DEDUP_REMOVED lines=11> */
[----:B------:R-:W-:Y:S03]  /*3ed0*/  HGMMA.64x256x16.F32 R24, R164, gdesc[UR4].tnspB, R24, gsb0 ;  /* 0x43e00004a4187df0 */ /* 0x000fe60008000818 */
[----:B------:R-:W-:Y:S02]  /*3ee0*/  WARPGROUP.DEPBAR.LE gsb0, 0x0 ;  /* 0x00008000000079c5 */ /* 0x000fe40000010000 */
[----:B------:R-:W-:Y:S01]  /*3ef0*/  @!PT LDS RZ, [RZ] ;  /* 0x00000000fffff984 */ /* 0x000fe20000000800 */
[----:B------:R-:W-:Y:S01]  /*3f00*/  @!PT LDS RZ, [RZ] ;  /* 0x00000000fffff984 */ /* 0x000fe20000000800 */
[----:B------:R-:W-:Y:S01]  /*3f10*/  @!PT LDS RZ, [RZ] ;  /* 0x00000000fffff984 */ /* 0x000fe20000000800 */
[----:B------:R-:W-:Y:S01]  /*3f20*/  @!PT LDS RZ, [RZ] ;  /* 0x00000000fffff984 */ /* 0x000fe20000000800 */
[----:B------:R5:W-:Y:S06]  /*3f30*/  MEMBAR.ALL.CTA ;  /* 0x0000000000007992 */ /* 0x000bec0000008000 */
[----:B-----5:R-:W5:Y:S02]  /*3f40*/  FENCE.VIEW.ASYNC.S ;  /* 0x00000000000073c6 */ /* 0x020f640000000000 */
[----:B-----5:R-:W-:Y:S01]  /*3f50*/  NOP ;  /* 0x0000000000007918 */ /* 0x020fe20000000000 */
[----:B------:R-:W-:Y:S06]  /*3f60*/  BAR.ARV 0xe, 0x100 ;  /* 0x0384000000007b1d */ /* 0x000fec0000002000 */
[----:B------:R-:W-:Y:S05]  /*3f70*/  @!P0 BRA `(.L_x_30) ;  /* 0x0000000000048947 */ /* 0x000fea0003800000 */
[----:B------:R-:W-:Y:S01]  /*3f80*/  BPT.TRAP 0x1 ;  /* 0x000000040000795c */ /* 0x000fe20000300000 */
.L_x_30:
[----:B------:R-:W-:Y:S01]  /*3f90*/  R2UR UR6, R7 ;  /* 0x00000000070672ca */ /* 0x000fe200000e0000 */
[----:B------:R-:W-:-:S06]  /*3fa0*/  UISETP.GE.AND UP0, UPT, UR49, 0x41, UPT ;  /* 0x000000413100788c */ /* 0x000fcc000bf06270 */
[----:B------:R-:W-:-:S06]  /*3fb0*/  PLOP3.LUT P1, PT, PT, PT, UP0, 0x80, 0x0 ;  /* 0x000000000000781c */ /* 0x000fcc0003f2f008 */
[----:B------:R-:W-:-:S04]  /*3fc0*/  UIADD3 UR6, UR6, 0x28c60, URZ ;  /* 0x00028c6006067890 */ /* 0x000fc8000fffe03f */
[----:B------:R-:W-:-:S09]  /*3fd0*/  UPRMT UR6, UR39, 0x654, UR6 ;  /* 0x0000065427067896 */ /* 0x000fd20008000006 */
[----:B------:R-:W-:Y:S01]  /*3fe0*/  SYNCS.ARRIVE.TRANS64.RED.A1T0 RZ, [UR6], RZ ;  /* 0x000000ffffff79a7 */ /* 0x000fe20008100406 */
[----:B------:R-:W-:Y:S05]  /*3ff0*/  @!P1 BRA `(.L_x_31) ;  /* 0x0000001800509947 */ /* 0x000fea0003800000 */
[----:B------:R-:W-:Y:S01]  /*4000*/  IMAD.MOV.U32 R9, RZ, RZ, R3 ;  /* 0x000000ffff097224 */ /* 0x000fe200078e0003 */
[----:B------:R-:W-:Y:S01]  /*4010*/  UIADD3 UR48, UR48, -0x2, URZ ;  /* 0xfffffffe30307890 */ /* 0x000fe2000fffe03f */
[----:B-1234-:R-:W-:Y:S01]  /*4020*/  IMAD.MOV.U32 R7, RZ, RZ, R0 ;  /* 0x000000ffff077224 */ /* 0x01efe200078e0000 */
[----:B------:R-:W-:Y:S01]  /*4030*/  UMOV UR22, UR47 ;  /* 0x0000002f00167c82 */ /* 0x000fe20008000000 */
[----:B------:R-:W-:-:S09]  /*4040*/  ULDC UR20, c[0x0][0x988] ;  /* 0x0002620000147ab9 */ /* 0x000fd20000000800 */
.L_x_42:
[----:B------:R-:W-:Y:S01]  /*4050*/  UIADD3 UR47, UR22, 0x1, URZ ;  /* 0x00000001162f7890 */ /* 0x000fe2000fffe03f */
[----:B------:R-:W-:Y:S01]  /*4060*/  IMAD.U32 R0, RZ, RZ, UR48 ;  /* 0x00000030ff007e24 */ /* 0x000fe2000f8e00ff */
[----:B------:R-:W-:Y:S02]  /*4070*/  UIADD3 UR48, UR48, -0x1, URZ ;  /* 0xffffffff30307890 */ /* 0x000fe4000fffe03f */
[----:B------:R-:W-:Y:S02]  /*4080*/  UISETP.NE.AND UP0, UPT, UR47, 0x2, UPT ;  /* 0x000000022f00788c */ /* 0x000fe4000bf05270 */
[----:B------:R-:W-:Y:S02]  /*4090*/  ISETP.GT.AND P1, PT, R0, RZ, PT ;  /* 0x000000ff0000720c */ /* 0x000fe40003f24270 */
[----:B------:R-:W-:Y:S02]  /*40a0*/  USEL UR6, URZ, 0x1, UP0 ;  /* 0x000000013f067887 */ /* 0x000fe40008000000 */
[----:B------:R-:W-:-:S02]  /*40b0*/  USEL UR47, UR47, URZ, UP0 ;  /* 0x0000003f2f2f7287 */ /* 0x000fc40008000000 */
[----:B------:R-:W-:Y:S01]  /*40c0*/  ULOP3.LUT UR37, UR37, UR6, URZ, 0x3c, !UPT ;  /* 0x0000000625257292 */ /* 0x000fe2000f8e3c3f */
[----:B012---:R-:W-:Y:S11]  /*40d0*/  @!P0 BRA `(.L_x_32) ;  /* 0x0000000000048947 */ /* 0x007ff60003800000 */
[----:B------:R-:W-:Y:S01]  /*40e0*/  BPT.TRAP 0x1 ;  /* 0x000000040000795c */ /* 0x000fe20000300000 */
.L_x_32:
[----:B------:R-:W-:Y:S01]  /*40f0*/  ULEA UR21, UR47, UR42, 0x3 ;  /* 0x0000002a2f157291 */ /* 0x000fe2000f8e183f */
[----:B------:R-:W-:-:S05]  /*4100*/  IMAD.U32 R8, RZ, RZ, UR37 ;  /* 0x00000025ff087e24 */ /* 0x000fca000f8e00ff */
[----:B------:R-:W-:-:S04]  /*4110*/  SHF.L.U32 R8, R8, 0x1f, RZ ;  /* 0x0000001f08087819 */ /* 0x000fc800000006ff */
[----:B------:R1:W2:Y:S01]  /*4120*/  SYNCS.PHASECHK.TRANS64.TRYWAIT P2, [UR21+0x28c30], R8 ;  /* 0x028c3008ff0075a7 */ /* 0x0002a20008040155 */
[----:B------:R-:W-:Y:S05]  /*4130*/  @!P0 BRA `(.L_x_33) ;  /* 0x0000000000048947 */ /* 0x000fea0003800000 */
[----:B------:R-:W-:Y:S01]  /*4140*/  BPT.TRAP 0x1 ;  /* 0x000000040000795c */ /* 0x000fe20000300000 */
.L_x_33:
[----:B--2---:R-:W-:Y:S05]  /*4150*/  @P2 BRA `(.L_x_34) ;  /* 0x0000000000082947 */ /* 0x004fea0003800000 */
[----:B------:R-:W2:Y:S02]  /*4160*/  SYNCS.PHASECHK.TRANS64.TRYWAIT P2, [UR21+0x28c30], R8 ;  /* 0x028c3008ff0075a7 */ /* 0x000ea40008040155 */
[----:B--2---:R-:W-:Y:S05]  /*4170*/  @!P2 BRA `(.L_x_35) ;  /* 0x0000008000c0a947 */ /* 0x004fea0003800000 */
.L_x_34:
[----:B------:R-:W-:Y:S01]  /*4180*/  R2UR UR18, R4 ;  /* 0x00000000041272ca */ /* 0x000fe200000e0000 */
[----:B------:R-:W-:Y:S01]  /*4190*/  UIADD3 UR6, UR42, 0x20400, URZ ;  /* 0x000204002a067890 */ /* 0x000fe2000fffe03f */
[----:B0-----:R-:W-:Y:S01]  /*41a0*/  WARPGROUP.ARRIVE ;  /* 0x00000000000079c5 */ /* 0x001fe20000000000 */
        /* <DEDUP_REMOVED lines=10> */
[----:B------:R-:W-:Y:S02]  /*4250*/  UIADD3 UR10, UR18, 0x4, URZ ;  /* 0x00000004120a7890 */ /* 0x000fe4000fffe03f */
[----:B------:R-:W-:-:S03]  /*4260*/  UIADD3 UR14, UR18, 0x6, URZ ;  /* 0x00000006120e7890 */ /* 0x000fc6000fffe03f */
[----:B------:R-:W-:Y:S03]  /*4270*/  HGMMA.64x64x16.F32 R152, gdesc[UR16], RZ, !UPT, gsb0 ;  /* 0x00e00000109879f0 */ /* 0x000fe6000c0008ff */
        /* <DEDUP_REMOVED lines=12> */
.L_x_36:
[----:B------:R-:W-:Y:S01]  /*4340*/  FMNMX.FTZ R0, R152, R7, !PT ;  /* 0x0000000798007209 */ /* 0x000fe20007810000 */
[----:B------:R-:W-:-:S03]  /*4350*/  UIADD3 UR6, UR21, 0x28c40, URZ ;  /* 0x00028c4015067890 */ /* 0x000fc6000fffe03f */
[----:B--2---:R-:W-:Y:S01]  /*4360*/  FMNMX.FTZ R3, R153, R0, !PT ;  /* 0x0000000099037209 */ /* 0x004fe20007810000 */
[----:B------:R-:W-:-:S03]  /*4370*/  UPRMT UR6, UR39, 0x654, UR6 ;  /* 0x0000065427067896 */ /* 0x000fc60008000006 */
[----:B------:R-:W-:-:S04]  /*4380*/  FMNMX.FTZ R0, R156, R3, !PT ;  /* 0x000000039c007209 */ /* 0x000fc80007810000 */
[----:B------:R-:W-:Y:S02]  /*4390*/  FMNMX.FTZ R3, R157, R0, !PT ;  /* 0x000000009d037209 */ /* 0x000fe40007810000 */
[----:B------:R-:W-:Y:S02]  /*43a0*/  SYNCS.ARRIVE.TRANS64.RED.A1T0 RZ, [UR6], RZ ;  /* 0x000000ffffff79a7 */ /* 0x000fe40008100406 */
[----:B------:R-:W-:-:S04]  /*43b0*/  FMNMX.FTZ R0, R160, R3, !PT ;  /* 0x00000003a0007209 */ /* 0x000fc80007810000 */
        /* <DEDUP_REMOVED lines=10> */
[----:B------:R-:W-:-:S05]  /*4460*/  FMNMX.FTZ R11, R181, R0, !PT ;  /* 0x00000000b50b7209 */ /* 0x000fca0007810000 */
[----:B------:R-:W0:Y:S02]  /*4470*/  SHFL.BFLY PT, R0, R11, 0x2, 0x1f ;  /* 0x0c401f000b007f89 */ /* 0x000e2400000e0000 */
        /* <DEDUP_REMOVED lines=10> */
[----:B------:R-:W-:-:S03]  /*4520*/  FMNMX.FTZ R3, R167, R10, !PT ;  /* 0x0000000aa7037209 */ /* 0x000fc60007810000 */
[----:B------:R-:W-:Y:S01]  /*4530*/  FMUL.FTZ R190, R0, UR20 ;  /* 0x0000001400be7c20 */ /* 0x000fe20008410000 */
[----:B------:R-:W-:Y:S01]  /*4540*/  FMNMX.FTZ R10, R170, R3, !PT ;  /* 0x00000003aa0a7209 */ /* 0x000fe20007810000 */
[----:B------:R-:W-:Y:S02]  /*4550*/  FADD.FTZ R7, -R0, R7 ;  /* 0x0000000700077221 */ /* 0x000fe40000010100 */
[--C-:B------:R-:W-:Y:S01]  /*4560*/  FFMA.FTZ R11, R153, UR20, -R190.reuse ;  /* 0x00000014990b7c23 */ /* 0x100fe200080108be */
[----:B------:R-:W-:Y:S01]  /*4570*/  FMNMX.FTZ R3, R171, R10, !PT ;  /* 0x0000000aab037209 */ /* 0x000fe20007810000 */
[--C-:B------:R-:W-:Y:S01]  /*4580*/  FFMA.FTZ R21, R157, UR20, -R190.reuse ;  /* 0x000000149d157c23 */ /* 0x100fe200080108be */
[--C-:B------:R-:W-:Y:S01]  /*4590*/  FFMA.FTZ R13, R156, UR20, -R190.reuse ;  /* 0x000000149c0d7c23 */ /* 0x100fe200080108be */
[--C-:B------:R-:W-:Y:S01]  /*45a0*/  FFMA.FTZ R156, R160, UR20, -R190.reuse ;  /* 0x00000014a09c7c23 */ /* 0x100fe200080108be */
[----:B------:R-:W-:Y:S01]  /*45b0*/  FMNMX.FTZ R10, R174, R3, !PT ;  /* 0x00000003ae0a7209 */ /* 0x000fe20007810000 */
[--C-:B------:R-:W-:Y:S01]  /*45c0*/  FFMA.FTZ R160, R168, UR20, -R190.reuse ;  /* 0x00000014a8a07c23 */ /* 0x100fe200080108be */
[----:B------:R-:W-:Y:S01]  /*45d0*/  FMUL.FTZ R7, R7, UR20 ;  /* 0x0000001407077c20 */ /* 0x000fe20008410000 */
        /* <DEDUP_REMOVED lines=8> */
[----:B------:R-:W-:Y:S01]  /*4660*/  FFMA.FTZ R181, R181, UR20, -R190 ;  /* 0x00000014b5b57c23 */ /* 0x000fe200080108be */
[----:B------:R-:W-:Y:S01]  /*4670*/  FMNMX.FTZ R3, R179, R10, !PT ;  /* 0x0000000ab3037209 */ /* 0x000fe20007810000 */
[----:B------:R-:W0:Y:S03]  /*4680*/  MUFU.EX2 R7, R7 ;  /* 0x0000000700077308 */ /* 0x000e260000000800 */
[----:B------:R-:W-:-:S04]  /*4690*/  FMNMX.FTZ R12, R182, R3, !PT ;  /* 0x00000003b60c7209 */ /* 0x000fc80007810000 */
[----:B------:R-:W-:Y:S01]  /*46a0*/  FMNMX.FTZ R3, R183, R12, !PT ;  /* 0x0000000cb7037209 */ /* 0x000fe20007810000 */
[----:B------:R-:W2:Y:S01]  /*46b0*/  MUFU.EX2 R152, R152 ;  /* 0x0000009800987308 */ /* 0x000ea20000000800 */
[--C-:B------:R-:W-:Y:S01]  /*46c0*/  FFMA.FTZ R12, R164, UR20, -R190.reuse ;  /* 0x00000014a40c7c23 */ /* 0x100fe200080108be */
[--C-:B------:R-:W-:Y:S02]  /*46d0*/  FFMA.FTZ R164, R176, UR20, -R190.reuse ;  /* 0x00000014b0a47c23 */ /* 0x100fe400080108be */
[----:B------:R-:W3:Y:S04]  /*46e0*/  SHFL.BFLY PT, R14, R3, 0x2, 0x1f ;  /* 0x0c401f00030e7f89 */ /* 0x000ee800000e0000 */
[----:B------:R4:W5:Y:S01]  /*46f0*/  MUFU.EX2 R10, R13 ;  /* 0x0000000d000a7308 */ /* 0x0009620000000800 */
[-C--:B0-----:R-:W-:Y:S01]  /*4700*/  FMUL.FTZ R24, R24, R7.reuse ;  /* 0x0000000718187220 */ /* 0x081fe20000410000 */
[-C--:B------:R-:W-:Y:S01]  /*4710*/  FMUL.FTZ R25, R25, R7.reuse ;  /* 0x0000000719197220 */ /* 0x080fe20000410000 */
[-C--:B------:R-:W-:Y:S01]  /*4720*/  FMUL.FTZ R28, R28, R7.reuse ;  /* 0x000000071c1c7220 */ /* 0x080fe20000410000 */
[-C--:B------:R-:W-:Y:S01]  /*4730*/  FMUL.FTZ R29, R29, R7.reuse ;  /* 0x000000071d1d7220 */ /* 0x080fe20000410000 */
[-C--:B------:R-:W-:Y:S01]  /*4740*/  FMUL.FTZ R32, R32, R7.reuse ;  /* 0x0000000720207220 */ /* 0x080fe20000410000 */
[-C--:B------:R-:W-:Y:S01]  /*4750*/  FMUL.FTZ R33, R33, R7.reuse ;  /* 0x0000000721217220 */ /* 0x080fe20000410000 */
[-C--:B------:R-:W-:Y:S01]  /*4760*/  FMUL.FTZ R36, R36, R7.reuse ;  /* 0x0000000724247220 */ /* 0x080fe20000410000 */
[----:B------:R-:W0:Y:S01]  /*4770*/  MUFU.EX2 R21, R21 ;  /* 0x0000001500157308 */ /* 0x000e220000000800 */
[--C-:B----4-:R-:W-:Y:S01]  /*4780*/  FFMA.FTZ R13, R165, UR20, -R190.reuse ;  /* 0x00000014a50d7c23 */ /* 0x110fe200080108be */
[--C-:B------:R-:W-:Y:S01]  /*4790*/  FFMA.FTZ R165, R173, UR20, -R190.reuse ;  /* 0x00000014ada57c23 */ /* 0x100fe200080108be */
[-C--:B------:R-:W-:Y:S01]  /*47a0*/  FMUL.FTZ R37, R37, R7.reuse ;  /* 0x0000000725257220 */ /* 0x080fe20000410000 */
[-C--:B------:R-:W-:Y:S01]  /*47b0*/  FMUL.FTZ R40, R40, R7.reuse ;  /* 0x0000000728287220 */ /* 0x080fe20000410000 */
[-C--:B------:R-:W-:Y:S01]  /*47c0*/  FMUL.FTZ R41, R41, R7.reuse ;  /* 0x0000000729297220 */ /* 0x080fe20000410000 */
[-C--:B------:R-:W-:Y:S01]  /*47d0*/  FMUL.FTZ R44, R44, R7.reuse ;  /* 0x000000072c2c7220 */ /* 0x080fe20000410000 */
[-C--:B------:R-:W-:Y:S01]  /*47e0*/  FMUL.FTZ R45, R45, R7.reuse ;  /* 0x000000072d2d7220 */ /* 0x080fe20000410000 */
[----:B------:R-:W-:Y:S01]  /*47f0*/  MUFU.EX2 R156, R156 ;  /* 0x0000009c009c7308 */ /* 0x000fe20000000800 */
[-C--:B------:R-:W-:Y:S01]  /*4800*/  FMUL.FTZ R48, R48, R7.reuse ;  /* 0x0000000730307220 */ /* 0x080fe20000410000 */
[-C--:B------:R-:W-:Y:S01]  /*4810*/  FMUL.FTZ R49, R49, R7.reuse ;  /* 0x0000000731317220 */ /* 0x080fe20000410000 */
[-C--:B------:R-:W-:Y:S01]  /*4820*/  FMUL.FTZ R52, R52, R7.reuse ;  /* 0x0000000734347220 */ /* 0x080fe20000410000 */
[----:B---3--:R-:W-:Y:S01]  /*4830*/  FMNMX.FTZ R20, R3, R14, !PT ;  /* 0x0000000e03147209 */ /* 0x008fe20007810000 */
[----:B------:R-:W-:Y:S01]  /*4840*/  FFMA.FTZ R14, R172, UR20, -R190 ;  /* 0x00000014ac0e7c23 */ /* 0x000fe200080108be */
[-C--:B------:R-:W-:Y:S01]  /*4850*/  FMUL.FTZ R53, R53, R7.reuse ;  /* 0x0000000735357220 */ /* 0x080fe20000410000 */
[-C--:B------:R-:W-:Y:S01]  /*4860*/  FMUL.FTZ R56, R56, R7.reuse ;  /* 0x0000000738387220 */ /* 0x080fe20000410000 */
[----:B------:R-:W-:Y:S01]  /*4870*/  MUFU.EX2 R15, R15 ;  /* 0x0000000f000f7308 */ /* 0x000fe20000000800 */
[----:B------:R-:W3:Y:S01]  /*4880*/  SHFL.BFLY PT, R3, R20, 0x1, 0x1f ;  /* 0x0c201f0014037f89 */ /* 0x000ee200000e0000 */
[-C--:B------:R-:W-:Y:S01]  /*4890*/  FMUL.FTZ R57, R57, R7.reuse ;  /* 0x0000000739397220 */ /* 0x080fe20000410000 */
        /* <DEDUP_REMOVED lines=20> */
[----:B------:R-:W-:Y:S01]  /*49e0*/  FMUL.FTZ R96, R96, R7 ;  /* 0x0000000760607220 */ /* 0x000fe20000410000 */
[----:B------:R-:W-:Y:S01]  /*49f0*/  MUFU.EX2 R160, R160 ;  /* 0x000000a000a07308 */ /* 0x000fe20000000800 */
[----:B---3--:R-:W-:Y:S01]  /*4a00*/  FMNMX.FTZ R3, R20, R3, !PT ;  /* 0x0000000314037209 */ /* 0x008fe20007810000 */
[-C--:B------:R-:W-:Y:S01]  /*4a10*/  FMUL.FTZ R97, R97, R7.reuse ;  /* 0x0000000761617220 */ /* 0x080fe20000410000 */
[-C--:B------:R-:W-:Y:S01]  /*4a20*/  FMUL.FTZ R100, R100, R7.reuse ;  /* 0x0000000764647220 */ /* 0x080fe20000410000 */
[-C--:B------:R-:W-:Y:S01]  /*4a30*/  FMUL.FTZ R101, R101, R7.reuse ;  /* 0x0000000765657220 */ /* 0x080fe20000410000 */
[-C--:B------:R-:W-:Y:S01]  /*4a40*/  FMUL.FTZ R104, R104, R7.reuse ;  /* 0x0000000768687220 */ /* 0x080fe20000410000 */
[C---:B------:R-:W-:Y:S01]  /*4a50*/  FADD.FTZ R153, -R3.reuse, R9 ;  /* 0x0000000903997221 */ /* 0x040fe20000010100 */
[----:B------:R-:W-:Y:S01]  /*4a60*/  FMUL.FTZ R157, R3, UR20 ;  /* 0x00000014039d7c20 */ /* 0x000fe20008410000 */
[----:B------:R-:W-:Y:S01]  /*4a70*/  MUFU.EX2 R20, R180 ;  /* 0x000000b400147308 */ /* 0x000fe20000000800 */
[----:B------:R-:W-:Y:S01]  /*4a80*/  FMUL.FTZ R105, R105, R7 ;  /* 0x0000000769697220 */ /* 0x000fe20000410000 */
[----:B------:R-:W-:Y:S01]  /*4a90*/  FMUL.FTZ R168, R153, UR20 ;  /* 0x0000001499a87c20 */ /* 0x000fe20008410000 */
[--C-:B------:R-:W-:Y:S01]  /*4aa0*/  FFMA.FTZ R153, R154, UR20, -R157.reuse ;  /* 0x000000149a997c23 */ /* 0x100fe2000801089d */
[----:B------:R-:W-:Y:S01]  /*4ab0*/  FFMA.FTZ R172, R155, UR20, -R157 ;  /* 0x000000149bac7c23 */ /* 0x000fe2000801089d */
[----:B------:R-:W-:-:S02]  /*4ac0*/  IMAD.MOV R154, RZ, RZ, -R18 ;  /* 0x000000ffff9a7224 */ /* 0x000fc400078e0a12 */
[--C-:B------:R-:W-:Y:S01]  /*4ad0*/  FFMA.FTZ R155, R158, UR20, -R157.reuse ;  /* 0x000000149e9b7c23 */ /* 0x100fe2000801089d */
[--C-:B------:R-:W-:Y:S01]  /*4ae0*/  FFMA.FTZ R176, R159, UR20, -R157.reuse ;  /* 0x000000149fb07c23 */ /* 0x100fe2000801089d */
[----:B------:R-:W-:Y:S01]  /*4af0*/  MUFU.EX2 R168, R168 ;  /* 0x000000a800a87308 */ /* 0x000fe20000000800 */
[--C-:B------:R-:W-:Y:S01]  /*4b00*/  FFMA.FTZ R158, R162, UR20, -R157.reuse ;  /* 0x00000014a29e7c23 */ /* 0x100fe2000801089d */
[----:B------:R-:W-:Y:S01]  /*4b10*/  ISETP.NE.AND P2, PT, R17, R154, PT ;  /* 0x0000009a1100720c */ /* 0x000fe20003f45270 */
[--C-:B------:R-:W-:Y:S01]  /*4b20*/  FFMA.FTZ R162, R167, UR20, -R157.reuse ;  /* 0x00000014a7a27c23 */ /* 0x100fe2000801089d */
[--C-:B------:R-:W-:Y:S01]  /*4b30*/  FFMA.FTZ R167, R171, UR20, -R157.reuse ;  /* 0x00000014aba77c23 */ /* 0x100fe2000801089d */
[----:B------:R-:W-:Y:S01]  /*4b40*/  MOV R171, UR22 ;  /* 0x0000001600ab7c02 */ /* 0x000fe20008000f00 */
[--C-:B------:R-:W-:Y:S01]  /*4b50*/  FFMA.FTZ R163, R163, UR20, -R157.reuse ;  /* 0x00000014a3a37c23 */ /* 0x100fe2000801089d */
[--C-:B------:R-:W-:Y:S01]  /*4b60*/  FFMA.FTZ R159, R166, UR20, -R157.reuse ;  /* 0x00000014a69f7c23 */ /* 0x100fe2000801089d */
[----:B------:R-:W3:Y:S01]  /*4b70*/  MUFU.EX2 R153, R153 ;  /* 0x0000009900997308 */ /* 0x000ee20000000800 */
[--C-:B------:R-:W-:Y:S01]  /*4b80*/  FFMA.FTZ R166, R170, UR20, -R157.reuse ;  /* 0x00000014aaa67c23 */ /* 0x100fe2000801089d */
[----:B--2---:R-:W-:Y:S01]  /*4b90*/  FFMA.FTZ R170, R7, R6, R152 ;  /* 0x0000000607aa7223 */ /* 0x004fe20000010098 */
[--C-:B------:R-:W-:Y:S01]  /*4ba0*/  FFMA.FTZ R174, R174, UR20, -R157.reuse ;  /* 0x00000014aeae7c23 */ /* 0x100fe2000801089d */
[--C-:B------:R-:W-:Y:S01]  /*4bb0*/  FFMA.FTZ R6, R175, UR20, -R157.reuse ;  /* 0x00000014af067c23 */ /* 0x100fe2000801089d */
[--C-:B------:R-:W-:Y:S01]  /*4bc0*/  FFMA.FTZ R179, R179, UR20, -R157.reuse ;  /* 0x00000014b3b37c23 */ /* 0x100fe2000801089d */
[----:B------:R-:W-:Y:S01]  /*4bd0*/  FADD.FTZ R173, R11, R170 ;  /* 0x000000aa0bad7221 */ /* 0x000fe20000010000 */
[----:B------:R-:W-:Y:S01]  /*4be0*/  @!P2 IMAD R154, R171, 0x40, R2 ;  /* 0x00000040ab9aa824 */ /* 0x000fe200078e0202 */
[----:B------:R-:W2:Y:S01]  /*4bf0*/  MUFU.EX2 R172, R172 ;  /* 0x000000ac00ac7308 */ /* 0x000ea20000000800 */
[----:B------:R-:W-:Y:S01]  /*4c00*/  FFMA.FTZ R170, R178, UR20, -R157 ;  /* 0x00000014b2aa7c23 */ /* 0x000fe2000801089d */
[----:B-----5:R-:W-:Y:S01]  /*4c10*/  FADD.FTZ R178, R10, R173 ;  /* 0x000000ad0ab27221 */ /* 0x020fe20000010000 */
[--C-:B------:R-:W-:Y:S01]  /*4c20*/  FFMA.FTZ R182, R182, UR20, -R157.reuse ;  /* 0x00000014b6b67c23 */ /* 0x100fe2000801089d */
[----:B------:R-:W-:Y:S01]  /*4c30*/  FFMA.FTZ R183, R183, UR20, -R157 ;  /* 0x00000014b7b77c23 */ /* 0x000fe2000801089d */
[----:B------:R-:W-:Y:S01]  /*4c40*/  @!P2 LEA R157, R154, UR42, 0x2 ;  /* 0x0000002a9a9dac11 */ /* 0x000fe2000f8e10ff */
[----:B0-----:R-:W-:Y:S01]  /*4c50*/  FADD.FTZ R173, R21, R178 ;  /* 0x000000b215ad7221 */ /* 0x001fe20000010000 */
[----:B------:R-:W-:Y:S01]  /*4c60*/  F2FP.F16.F32.PACK_AB R152, R11, R152 ;  /* 0x000000980b98723e */ /* 0x000fe200000000ff */
[----:B------:R-:W0:Y:S01]  /*4c70*/  MUFU.EX2 R155, R155 ;  /* 0x0000009b009b7308 */ /* 0x000e220000000800 */
[----:B---3--:R-:W-:Y:S01]  /*4c80*/  FFMA.FTZ R171, R168, R5, R153 ;  /* 0x00000005a8ab7223 */ /* 0x008fe20000010099 */
[----:B------:R-:W-:Y:S01]  /*4c90*/  @!P2 STS [R157+0x28800], R7 ;  /* 0x028800079d00a388 */ /* 0x000fe20000000800 */
[-C--:B------:R-:W-:Y:S01]  /*4ca0*/  FMUL.FTZ R108, R108, R7.reuse ;  /* 0x000000076c6c7220 */ /* 0x080fe20000410000 */
[-C--:B------:R-:W-:Y:S01]  /*4cb0*/  FMUL.FTZ R109, R109, R7.reuse ;  /* 0x000000076d6d7220 */ /* 0x080fe20000410000 */
[-C--:B------:R-:W-:Y:S01]  /*4cc0*/  FMUL.FTZ R112, R112, R7.reuse ;  /* 0x0000000770707220 */ /* 0x080fe20000410000 */
[----:B------:R3:W-:Y:S01]  /*4cd0*/  @!P2 STS [R157+0x28820], R168 ;  /* 0x028820a89d00a388 */ /* 0x0007e20000000800 */
[----:B------:R-:W-:Y:S01]  /*4ce0*/  FMUL.FTZ R113, R113, R7 ;  /* 0x0000000771717220 */ /* 0x000fe20000410000 */
[----:B------:R-:W4:Y:S01]  /*4cf0*/  MUFU.EX2 R176, R176 ;  /* 0x000000b000b07308 */ /* 0x000f220000000800 */
[C---:B--2---:R-:W-:Y:S01]  /*4d00*/  FADD.FTZ R180, R172.reuse, R171 ;  /* 0x000000abacb47221 */ /* 0x044fe20000010000 */
[----:B------:R-:W-:Y:S01]  /*4d10*/  F2FP.F16.F32.PACK_AB R153, R172, R153 ;  /* 0x00000099ac99723e */ /* 0x000fe200000000ff */
[-C--:B------:R-:W-:Y:S01]  /*4d20*/  FMUL.FTZ R116, R116, R7.reuse ;  /* 0x0000000774747220 */ /* 0x080fe20000410000 */
[-C--:B------:R-:W-:Y:S01]  /*4d30*/  FMUL.FTZ R117, R117, R7.reuse ;  /* 0x0000000775757220 */ /* 0x080fe20000410000 */
[-C--:B------:R-:W-:Y:S01]  /*4d40*/  FMUL.FTZ R120, R120, R7.reuse ;  /* 0x0000000778787220 */ /* 0x080fe20000410000 */
[-C--:B------:R-:W-:Y:S01]  /*4d50*/  FMUL.FTZ R121, R121, R7.reuse ;  /* 0x0000000779797220 */ /* 0x080fe20000410000 */
[-C--:B------:R-:W-:Y:S01]  /*4d60*/  FMUL.FTZ R124, R124, R7.reuse ;  /* 0x000000077c7c7220 */ /* 0x080fe20000410000 */
[----:B------:R-:W2:Y:S01]  /*4d70*/  MUFU.EX2 R158, R158 ;  /* 0x0000009e009e7308 */ /* 0x000ea20000000800 */
[----:B0-----:R-:W-:Y:S01]  /*4d80*/  FADD.FTZ R171, R155, R180 ;  /* 0x000000b49bab7221 */ /* 0x001fe20000010000 */
[-C--:B------:R-:W-:Y:S01]  /*4d90*/  FMUL.FTZ R125, R125, R7.reuse ;  /* 0x000000077d7d7220 */ /* 0x080fe20000410000 */
[-C--:B------:R-:W-:Y:S01]  /*4da0*/  FMUL.FTZ R128, R128, R7.reuse ;  /* 0x0000000780807220 */ /* 0x080fe20000410000 */
[-C--:B------:R-:W-:Y:S01]  /*4db0*/  FMUL.FTZ R129, R129, R7.reuse ;  /* 0x0000000781817220 */ /* 0x080fe20000410000 */
[-C--:B------:R-:W-:Y:S01]  /*4dc0*/  FMUL.FTZ R132, R132, R7.reuse ;  /* 0x0000000784847220 */ /* 0x080fe20000410000 */
[-C--:B------:R-:W-:Y:S01]  /*4dd0*/  FMUL.FTZ R133, R133, R7.reuse ;  /* 0x0000000785857220 */ /* 0x080fe20000410000 */
[----:B------:R-:W-:Y:S01]  /*4de0*/  FMUL.FTZ R136, R136, R7 ;  /* 0x0000000788887220 */ /* 0x000fe20000410000 */
[----:B------:R-:W0:Y:S01]  /*4df0*/  MUFU.EX2 R163, R163 ;  /* 0x000000a300a37308 */ /* 0x000e220000000800 */
[C---:B----4-:R-:W-:Y:S01]  /*4e00*/  FADD.FTZ R171, R176.reuse, R171 ;  /* 0x000000abb0ab7221 */ /* 0x050fe20000010000 */
[----:B------:R-:W-:Y:S01]  /*4e10*/  F2FP.F16.F32.PACK_AB R155, R176, R155 ;  /* 0x0000009bb09b723e */ /* 0x000fe200000000ff */
[-C--:B------:R-:W-:Y:S01]  /*4e20*/  FMUL.FTZ R137, R137, R7.reuse ;  /* 0x0000000789897220 */ /* 0x080fe20000410000 */
[-C--:B------:R-:W-:Y:S01]  /*4e30*/  FMUL.FTZ R140, R140, R7.reuse ;  /* 0x000000078c8c7220 */ /* 0x080fe20000410000 */
[-C--:B------:R-:W-:Y:S01]  /*4e40*/  FMUL.FTZ R141, R141, R7.reuse ;  /* 0x000000078d8d7220 */ /* 0x080fe20000410000 */
[-C--:B------:R-:W-:Y:S01]  /*4e50*/  FMUL.FTZ R144, R144, R7.reuse ;  /* 0x0000000790907220 */ /* 0x080fe20000410000 */
[-C--:B------:R-:W-:Y:S01]  /*4e60*/  FMUL.FTZ R145, R145, R7.reuse ;  /* 0x0000000791917220 */ /* 0x080fe20000410000 */
[----:B------:R-:W4:Y:S01]  /*4e70*/  MUFU.EX2 R159, R159 ;  /* 0x0000009f009f7308 */ /* 0x000f220000000800 */
[----:B--2---:R-:W-:Y:S01]  /*4e80*/  FADD.FTZ R154, R158, R171 ;  /* 0x000000ab9e9a7221 */ /* 0x004fe20000010000 */
[-C--:B------:R-:W-:Y:S01]  /*4e90*/  FMUL.FTZ R148, R148, R7.reuse ;  /* 0x0000000794947220 */ /* 0x080fe20000410000 */
[----:B------:R-:W-:Y:S01]  /*4ea0*/  FMUL.FTZ R149, R149, R7 ;  /* 0x0000000795957220 */ /* 0x000fe20000410000 */
[-C--:B------:R-:W-:Y:S01]  /*4eb0*/  FMUL.FTZ R26, R26, R168.reuse ;  /* 0x000000a81a1a7220 */ /* 0x080fe20000410000 */
[-C--:B------:R-:W-:Y:S01]  /*4ec0*/  FMUL.FTZ R27, R27, R168.reuse ;  /* 0x000000a81b1b7220 */ /* 0x080fe20000410000 */
[-C--:B------:R-:W-:Y:S01]  /*4ed0*/  FMUL.FTZ R30, R30, R168.reuse ;  /* 0x000000a81e1e7220 */ /* 0x080fe20000410000 */
[----:B------:R-:W-:Y:S01]  /*4ee0*/  FMUL.FTZ R31, R31, R168 ;  /* 0x000000a81f1f7220 */ /* 0x000fe20000410000 */
[----:B------:R-:W2:Y:S01]  /*4ef0*/  MUFU.EX2 R162, R162 ;  /* 0x000000a200a27308 */ /* 0x000ea20000000800 */
[C---:B0-----:R-:W-:Y:S01]  /*4f00*/  FADD.FTZ R154, R163.reuse, R154 ;  /* 0x0000009aa39a7221 */ /* 0x041fe20000010000 */
[----:B---3--:R-:W-:Y:S01]  /*4f10*/  F2FP.F16.F32.PACK_AB R157, R163, R158 ;  /* 0x0000009ea39d723e */ /* 0x008fe200000000ff */
[----:B------:R-:W-:Y:S01]  /*4f20*/  FMUL.FTZ R34, R34, R168 ;  /* 0x000000a822227220 */ /* 0x000fe20000410000 */
[----:B------:R-:W-:Y:S01]  /*4f30*/  F2FP.F16.F32.PACK_AB R158, R13, R12 ;  /* 0x0000000c0d9e723e */ /* 0x000fe200000000ff */
[-C--:B------:R-:W-:Y:S01]  /*4f40*/  FMUL.FTZ R35, R35, R168.reuse ;  /* 0x000000a823237220 */ /* 0x080fe20000410000 */
[-C--:B------:R-:W-:Y:S01]  /*4f50*/  FMUL.FTZ R38, R38, R168.reuse ;  /* 0x000000a826267220 */ /* 0x080fe20000410000 */
[-C--:B------:R-:W-:Y:S01]  /*4f60*/  FMUL.FTZ R39, R39, R168.reuse ;  /* 0x000000a827277220 */ /* 0x080fe20000410000 */
[----:B------:R0:W-:Y:S01]  /*4f70*/  MUFU.EX2 R5, R174 ;  /* 0x000000ae00057308 */ /* 0x0001e20000000800 */
[-C--:B------:R-:W-:Y:S01]  /*4f80*/  FMUL.FTZ R42, R42, R168.reuse ;  /* 0x000000a82a2a7220 */ /* 0x080fe20000410000 */
[-C--:B------:R-:W-:Y:S01]  /*4f90*/  FMUL.FTZ R43, R43, R168.reuse ;  /* 0x000000a82b2b7220 */ /* 0x080fe20000410000 */
[-C--:B------:R-:W-:Y:S01]  /*4fa0*/  FMUL.FTZ R46, R46, R168.reuse ;  /* 0x000000a82e2e7220 */ /* 0x080fe20000410000 */
[-C--:B------:R-:W-:Y:S01]  /*4fb0*/  FMUL.FTZ R47, R47, R168.reuse ;  /* 0x000000a82f2f7220 */ /* 0x080fe20000410000 */
[-C--:B------:R-:W-:Y:S01]  /*4fc0*/  FMUL.FTZ R50, R50, R168.reuse ;  /* 0x000000a832327220 */ /* 0x080fe20000410000 */
[-C--:B------:R-:W-:Y:S01]  /*4fd0*/  FMUL.FTZ R51, R51, R168.reuse ;  /* 0x000000a833337220 */ /* 0x080fe20000410000 */
[----:B------:R-:W-:Y:S01]  /*4fe0*/  FMUL.FTZ R54, R54, R168 ;  /* 0x000000a836367220 */ /* 0x000fe20000410000 */
[----:B------:R-:W3:Y:S01]  /*4ff0*/  MUFU.EX2 R166, R166 ;  /* 0x000000a600a67308 */ /* 0x000ee20000000800 */
[----:B0-----:R-:W-:Y:S01]  /*5000*/  FADD.FTZ R174, R156, R173 ;  /* 0x000000ad9cae7221 */ /* 0x001fe20000010000 */
[----:B------:R-:W-:Y:S01]  /*5010*/  F2FP.F16.F32.PACK_AB R156, R15, R156 ;  /* 0x0000009c0f9c723e */ /* 0x000fe200000000ff */
[-C--:B------:R-:W-:Y:S01]  /*5020*/  FMUL.FTZ R55, R55, R168.reuse ;  /* 0x000000a837377220 */ /* 0x080fe20000410000 */
[-C--:B------:R-:W-:Y:S01]  /*5030*/  FMUL.FTZ R58, R58, R168.reuse ;  /* 0x000000a83a3a7220 */ /* 0x080fe20000410000 */
[----:B------:R-:W-:Y:S01]  /*5040*/  FADD.FTZ R171, R15, R174 ;  /* 0x000000ae0fab7221 */ /* 0x000fe20000010000 */
[-C--:B------:R-:W-:Y:S01]  /*5050*/  FMUL.FTZ R59, R59, R168.reuse ;  /* 0x000000a83b3b7220 */ /* 0x080fe20000410000 */
[----:B------:R-:W-:Y:S01]  /*5060*/  FMUL.FTZ R62, R62, R168 ;  /* 0x000000a83e3e7220 */ /* 0x000fe20000410000 */
[----:B------:R-:W0:Y:S01]  /*5070*/  MUFU.EX2 R161, R161 ;  /* 0x000000a100a17308 */ /* 0x000e220000000800 */
[----:B------:R-:W-:Y:S01]  /*5080*/  FADD.FTZ R174, R12, R171 ;  /* 0x000000ab0cae7221 */ /* 0x000fe20000010000 */
[----:B----4-:R-:W-:Y:S01]  /*5090*/  FADD.FTZ R171, R159, R154 ;  /* 0x0000009a9fab7221 */ /* 0x010fe20000010000 */
[----:B------:R-:W-:Y:S01]  /*50a0*/  F2FP.F16.F32.PACK_AB R154, R21, R10 ;  /* 0x0000000a159a723e */ /* 0x000fe200000000ff */
[----:B------:R-:W-:Y:S01]  /*50b0*/  BAR.SYNC.DEFER_BLOCKING 0xf, 0x100 ;  /* 0x03c4000000007b1d */ /* 0x000fe20000010000 */
[----:B------:R-:W-:Y:S01]  /*50c0*/  FADD.FTZ R11, R13, R174 ;  /* 0x000000ae0d0b7221 */ /* 0x000fe20000010000 */
[C---:B--2---:R-:W-:Y:S01]  /*50d0*/  FADD.FTZ R171, R162.reuse, R171 ;  /* 0x000000aba2ab7221 */ /* 0x044fe20000010000 */
[----:B------:R-:W-:Y:S01]  /*50e0*/  F2FP.F16.F32.PACK_AB R159, R162, R159 ;  /* 0x0000009fa29f723e */ /* 0x000fe200000000ff */
[-C--:B------:R-:W-:Y:S01]  /*50f0*/  FMUL.FTZ R63, R63, R168.reuse ;  /* 0x000000a83f3f7220 */ /* 0x080fe20000410000 */
[----:B------:R-:W-:Y:S01]  /*5100*/  FADD.FTZ R10, R160, R11 ;  /* 0x0000000ba00a7221 */ /* 0x000fe20000010000 */
[----:B------:R-:W2:Y:S01]  /*5110*/  MUFU.EX2 R167, R167 ;  /* 0x000000a700a77308 */ /* 0x000ea20000000800 */
[----:B---3--:R-:W-:Y:S01]  /*5120*/  FADD.FTZ R172, R166, R171 ;  /* 0x000000aba6ac7221 */ /* 0x008fe20000010000 */
[-C--:B------:R-:W-:Y:S01]  /*5130*/  FMUL.FTZ R66, R66, R168.reuse ;  /* 0x000000a842427220 */ /* 0x080fe20000410000 */
[-C--:B------:R-:W-:Y:S01]  /*5140*/  FMUL.FTZ R67, R67, R168.reuse ;  /* 0x000000a843437220 */ /* 0x080fe20000410000 */
[-C--:B------:R-:W-:Y:S01]  /*5150*/  FMUL.FTZ R70, R70, R168.reuse ;  /* 0x000000a846467220 */ /* 0x080fe20000410000 */
[-C--:B------:R-:W-:Y:S01]  /*5160*/  FMUL.FTZ R71, R71, R168.reuse ;  /* 0x000000a847477220 */ /* 0x080fe20000410000 */
[----:B------:R-:W-:Y:S01]  /*5170*/  FMUL.FTZ R74, R74, R168 ;  /* 0x000000a84a4a7220 */ /* 0x000fe20000410000 */
[C---:B0-----:R-:W-:Y:S01]  /*5180*/  FADD.FTZ R11, R161.reuse, R10 ;  /* 0x0000000aa10b7221 */ /* 0x041fe20000010000 */
[----:B------:R-:W0:Y:S01]  /*5190*/  MUFU.EX2 R14, R14 ;  /* 0x0000000e000e7308 */ /* 0x000e220000000800 */
[----:B------:R-:W-:Y:S01]  /*51a0*/  F2FP.F16.F32.PACK_AB R160, R161, R160 ;  /* 0x000000a0a1a0723e */ /* 0x000fe200000000ff */
[-C--:B------:R-:W-:Y:S01]  /*51b0*/  FMUL.FTZ R75, R75, R168.reuse ;  /* 0x000000a84b4b7220 */ /* 0x080fe20000410000 */
[-C--:B------:R-:W-:Y:S01]  /*51c0*/  FMUL.FTZ R78, R78, R168.reuse ;  /* 0x000000a84e4e7220 */ /* 0x080fe20000410000 */
[-C--:B------:R-:W-:Y:S01]  /*51d0*/  FMUL.FTZ R79, R79, R168.reuse ;  /* 0x000000a84f4f7220 */ /* 0x080fe20000410000 */
[-C--:B------:R-:W-:Y:S01]  /*51e0*/  FMUL.FTZ R82, R82, R168.reuse ;  /* 0x000000a852527220 */ /* 0x080fe20000410000 */
[-C--:B------:R-:W-:Y:S01]  /*51f0*/  FMUL.FTZ R83, R83, R168.reuse ;  /* 0x000000a853537220 */ /* 0x080fe20000410000 */
[----:B------:R-:W-:Y:S01]  /*5200*/  FMUL.FTZ R86, R86, R168 ;  /* 0x000000a856567220 */ /* 0x000fe20000410000 */
[----:B------:R-:W3:Y:S01]  /*5210*/  MUFU.EX2 R165, R165 ;  /* 0x000000a500a57308 */ /* 0x000ee20000000800 */
[C---:B--2---:R-:W-:Y:S01]  /*5220*/  FADD.FTZ R172, R167.reuse, R172 ;  /* 0x000000aca7ac7221 */ /* 0x044fe20000010000 */
[----:B------:R-:W-:Y:S01]  /*5230*/  F2FP.F16.F32.PACK_AB R161, R167, R166 ;  /* 0x000000a6a7a1723e */ /* 0x000fe200000000ff */
[----:B------:R2:W-:Y:S01]  /*5240*/  STSM.16.M88.4 [R22+0x26800], R152 ;  /* 0x0268009816007844 */ /* 0x0005e20000000200 */
[-C--:B------:R-:W-:Y:S01]  /*5250*/  FMUL.FTZ R87, R87, R168.reuse ;  /* 0x000000a857577220 */ /* 0x080fe20000410000 */
[-C--:B------:R-:W-:Y:S01]  /*5260*/  FMUL.FTZ R90, R90, R168.reuse ;  /* 0x000000a85a5a7220 */ /* 0x080fe20000410000 */
[-C--:B------:R-:W-:Y:S01]  /*5270*/  FMUL.FTZ R91, R91, R168.reuse ;  /* 0x000000a85b5b7220 */ /* 0x080fe20000410000 */
[----:B------:R2:W-:Y:S01]  /*5280*/  STSM.16.M88.4 [R19], R156 ;  /* 0x0000009c13007844 */ /* 0x0005e20000000200 */
[----:B------:R-:W4:Y:S01]  /*5290*/  MUFU.EX2 R6, R6 ;  /* 0x0000000600067308 */ /* 0x000f220000000800 */
[----:B0-----:R-:W-:Y:S01]  /*52a0*/  FADD.FTZ R10, R14, R11 ;  /* 0x0000000b0e0a7221 */ /* 0x001fe20000010000 */
[----:B------:R-:W-:Y:S01]  /*52b0*/  FADD.FTZ R11, R5, R172 ;  /* 0x000000ac050b7221 */ /* 0x000fe20000010000 */
[-C--:B------:R-:W-:Y:S01]  /*52c0*/  FMUL.FTZ R94, R94, R168.reuse ;  /* 0x000000a85e5e7220 */ /* 0x080fe20000410000 */
[-C--:B------:R-:W-:Y:S01]  /*52d0*/  FMUL.FTZ R95, R95, R168.reuse ;  /* 0x000000a85f5f7220 */ /* 0x080fe20000410000 */
[-C--:B------:R-:W-:Y:S01]  /*52e0*/  FMUL.FTZ R98, R98, R168.reuse ;  /* 0x000000a862627220 */ /* 0x080fe20000410000 */
[-C--:B------:R-:W-:Y:S01]  /*52f0*/  FMUL.FTZ R99, R99, R168.reuse ;  /* 0x000000a863637220 */ /* 0x080fe20000410000 */
[----:B------:R-:W-:Y:S01]  /*5300*/  FMUL.FTZ R102, R102, R168 ;  /* 0x000000a866667220 */ /* 0x000fe20000410000 */
[----:B------:R-:W0:Y:S01]  /*5310*/  MUFU.EX2 R164, R164 ;  /* 0x000000a400a47308 */ /* 0x000e220000000800 */
[C---:B---3--:R-:W-:Y:S01]  /*5320*/  FADD.FTZ R13, R165.reuse, R10 ;  /* 0x0000000aa50d7221 */ /* 0x048fe20000010000 */
[----:B------:R-:W-:Y:S01]  /*5330*/  F2FP.F16.F32.PACK_AB R162, R165, R14 ;  /* 0x0000000ea5a2723e */ /* 0x000fe200000000ff */
[-C--:B------:R-:W-:Y:S01]  /*5340*/  FMUL.FTZ R103, R103, R168.reuse ;  /* 0x000000a867677220 */ /* 0x080fe20000410000 */
[-C--:B------:R-:W-:Y:S01]  /*5350*/  FMUL.FTZ R106, R106, R168.reuse ;  /* 0x000000a86a6a7220 */ /* 0x080fe20000410000 */
[-C--:B------:R-:W-:Y:S01]  /*5360*/  FMUL.FTZ R107, R107, R168.reuse ;  /* 0x000000a86b6b7220 */ /* 0x080fe20000410000 */
[-C--:B------:R-:W-:Y:S01]  /*5370*/  FMUL.FTZ R110, R110, R168.reuse ;  /* 0x000000a86e6e7220 */ /* 0x080fe20000410000 */
[-C--:B------:R-:W-:Y:S01]  /*5380*/  FMUL.FTZ R111, R111, R168.reuse ;  /* 0x000000a86f6f7220 */ /* 0x080fe20000410000 */
[----:B------:R-:W3:Y:S01]  /*5390*/  MUFU.EX2 R170, R170 ;  /* 0x000000aa00aa7308 */ /* 0x000ee20000000800 */
[C---:B----4-:R-:W-:Y:S01]  /*53a0*/  FADD.FTZ R11, R6.reuse, R11 ;  /* 0x0000000b060b7221 */ /* 0x050fe20000010000 */
[----:B------:R-:W-:Y:S01]  /*53b0*/  F2FP.F16.F32.PACK_AB R163, R6, R5 ;  /* 0x0000000506a3723e */ /* 0x000fe200000000ff */
[-C--:B------:R-:W-:Y:S01]  /*53c0*/  FMUL.FTZ R114, R114, R168.reuse ;  /* 0x000000a872727220 */ /* 0x080fe20000410000 */
[-C--:B------:R-:W-:Y:S01]  /*53d0*/  FMUL.FTZ R115, R115, R168.reuse ;  /* 0x000000a873737220 */ /* 0x080fe20000410000 */
[-C--:B------:R-:W-:Y:S01]  /*53e0*/  FMUL.FTZ R118, R118, R168.reuse ;  /* 0x000000a876767220 */ /* 0x080fe20000410000 */
[-C--:B------:R-:W-:Y:S01]  /*53f0*/  FMUL.FTZ R119, R119, R168.reuse ;  /* 0x000000a877777220 */ /* 0x080fe20000410000 */
[----:B------:R2:W-:Y:S01]  /*5400*/  STSM.16.M88.4 [R184], R160 ;  /* 0x000000a0b8007844 */ /* 0x0005e20000000200 */
[----:B------:R-:W4:Y:S01]  /*5410*/  MUFU.EX2 R169, R169 ;  /* 0x000000a900a97308 */ /* 0x000f220000000800 */
[----:B0-----:R-:W-:Y:S01]  /*5420*/  FADD.FTZ R10, R164, R13 ;  /* 0x0000000da40a7221 */ /* 0x001fe20000010000 */
[-C--:B------:R-:W-:Y:S01]  /*5430*/  FMUL.FTZ R122, R122, R168.reuse ;  /* 0x000000a87a7a7220 */ /* 0x080fe20000410000 */
[-C--:B------:R-:W-:Y:S01]  /*5440*/  FMUL.FTZ R123, R123, R168.reuse ;  /* 0x000000a87b7b7220 */ /* 0x080fe20000410000 */
[-C--:B------:R-:W-:Y:S01]  /*5450*/  FMUL.FTZ R126, R126, R168.reuse ;  /* 0x000000a87e7e7220 */ /* 0x080fe20000410000 */
[-C--:B------:R-:W-:Y:S01]  /*5460*/  FMUL.FTZ R127, R127, R168.reuse ;  /* 0x000000a87f7f7220 */ /* 0x080fe20000410000 */
[-C--:B------:R-:W-:Y:S01]  /*5470*/  FMUL.FTZ R130, R130, R168.reuse ;  /* 0x000000a882827220 */ /* 0x080fe20000410000 */
[-C--:B------:R-:W-:Y:S01]  /*5480*/  FMUL.FTZ R131, R131, R168.reuse ;  /* 0x000000a883837220 */ /* 0x080fe20000410000 */
[----:B------:R-:W0:Y:S01]  /*5490*/  MUFU.EX2 R9, R181 ;  /* 0x000000b500097308 */ /* 0x000e220000000800 */
[----:B---3--:R-:W-:Y:S01]  /*54a0*/  FADD.FTZ R12, R170, R11 ;  /* 0x0000000baa0c7221 */ /* 0x008fe20000010000 */
[-C--:B------:R-:W-:Y:S01]  /*54b0*/  FMUL.FTZ R134, R134, R168.reuse ;  /* 0x000000a886867220 */ /* 0x080fe20000410000 */
[-C--:B------:R-:W-:Y:S01]  /*54c0*/  FMUL.FTZ R135, R135, R168.reuse ;  /* 0x000000a887877220 */ /* 0x080fe20000410000 */
[-C--:B------:R-:W-:Y:S01]  /*54d0*/  FMUL.FTZ R138, R138, R168.reuse ;  /* 0x000000a88a8a7220 */ /* 0x080fe20000410000 */
[-C--:B------:R-:W-:Y:S01]  /*54e0*/  FMUL.FTZ R139, R139, R168.reuse ;  /* 0x000000a88b8b7220 */ /* 0x080fe20000410000 */
[-C--:B------:R-:W-:Y:S01]  /*54f0*/  FMUL.FTZ R142, R142, R168.reuse ;  /* 0x000000a88e8e7220 */ /* 0x080fe20000410000 */
[----:B------:R-:W-:Y:S01]  /*5500*/  FMUL.FTZ R143, R143, R168 ;  /* 0x000000a88f8f7220 */ /* 0x000fe20000410000 */
[----:B------:R-:W3:Y:S01]  /*5510*/  MUFU.EX2 R179, R179 ;  /* 0x000000b300b37308 */ /* 0x000ee20000000800 */
[C---:B----4-:R-:W-:Y:S01]  /*5520*/  FADD.FTZ R11, R169.reuse, R10 ;  /* 0x0000000aa90b7221 */ /* 0x050fe20000010000 */
[----:B------:R-:W-:Y:S01]  /*5530*/  F2FP.F16.F32.PACK_AB R164, R169, R164 ;  /* 0x000000a4a9a4723e */ /* 0x000fe200000000ff */
[-C--:B------:R-:W-:Y:S01]  /*5540*/  FMUL.FTZ R146, R146, R168.reuse ;  /* 0x000000a892927220 */ /* 0x080fe20000410000 */
[-C--:B------:R-:W-:Y:S01]  /*5550*/  FMUL.FTZ R147, R147, R168.reuse ;  /* 0x000000a893937220 */ /* 0x080fe20000410000 */
[----:B------:R-:W-:Y:S01]  /*5560*/  FADD.FTZ R6, R20, R11 ;  /* 0x0000000b14067221 */ /* 0x000fe20000010000 */
[-C--:B------:R-:W-:Y:S01]  /*5570*/  FMUL.FTZ R150, R150, R168.reuse ;  /* 0x000000a896967220 */ /* 0x080fe20000410000 */
[----:B------:R-:W-:Y:S01]  /*5580*/  FMUL.FTZ R151, R151, R168 ;  /* 0x000000a897977220 */ /* 0x000fe20000410000 */
[----:B------:R-:W4:Y:S01]  /*5590*/  MUFU.EX2 R182, R182 ;  /* 0x000000b600b67308 */ /* 0x000f220000000800 */
[C---:B0-----:R-:W-:Y:S01]  /*55a0*/  F2FP.F16.F32.PACK_AB R166, R9.reuse, R20 ;  /* 0x0000001409a6723e */ /* 0x041fe200000000ff */
[----:B------:R-:W-:-:S06]  /*55b0*/  FADD.FTZ R6, R9, R6 ;  /* 0x0000000609067221 */ /* 0x000fcc0000010000 */
[----:B------:R-:W0:Y:S01]  /*55c0*/  MUFU.EX2 R183, R183 ;  /* 0x000000b700b77308 */ /* 0x000e220000000800 */
[C---:B---3--:R-:W-:Y:S01]  /*55d0*/  FADD.FTZ R13, R179.reuse, R12 ;  /* 0x0000000cb30d7221 */ /* 0x048fe20000010000 */
[----:B------:R-:W-:-:S03]  /*55e0*/  F2FP.F16.F32.PACK_AB R165, R179, R170 ;  /* 0x000000aab3a5723e */ /* 0x000fc600000000ff */
[----:B----4-:R-:W-:Y:S01]  /*55f0*/  FADD.FTZ R10, R182, R13 ;  /* 0x0000000db60a7221 */ /* 0x010fe20000010000 */
[----:B0-----:R-:W-:-:S03]  /*5600*/  F2FP.F16.F32.PACK_AB R167, R183, R182 ;  /* 0x000000b6b7a7723e */ /* 0x001fc600000000ff */
[----:B------:R-:W-:Y:S02]  /*5610*/  FADD.FTZ R5, R183, R10 ;  /* 0x0000000ab7057221 */ /* 0x000fe40000010000 */
[----:B------:R2:W-:Y:S01]  /*5620*/  STSM.16.M88.4 [R23], R164 ;  /* 0x000000a417007844 */ /* 0x0005e20000000200 */
[----:B------:R-:W-:Y:S05]  /*5630*/  @!P0 BRA `(.L_x_37) ;  /* 0x0000000000048947 */ /* 0x000fea0003800000 */
[----:B------:R-:W-:Y:S01]  /*5640*/  BPT.TRAP 0x1 ;  /* 0x000000040000795c */ /* 0x000fe20000300000 */
.L_x_37:
[----:B------:R0:W3:Y:S01]  /*5650*/  SYNCS.PHASECHK.TRANS64.TRYWAIT P2, [UR21+0x28c50], R8 ;  /* 0x028c5008ff0075a7 */ /* 0x0000e20008040155 */
[----:B------:R-:W-:Y:S05]  /*5660*/  @!P0 BRA `(.L_x_38) ;  /* 0x0000000000048947 */ /* 0x000fea0003800000 */
[----:B------:R-:W-:Y:S01]  /*5670*/  BPT.TRAP 0x1 ;  /* 0x000000040000795c */ /* 0x000fe20000300000 */
.L_x_38:
[----:B---3--:R-:W-:Y:S05]  /*5680*/  @P2 BRA `(.L_x_39) ;  /* 0x0000000000082947 */ /* 0x008fea0003800000 */
[----:B------:R-:W3:Y:S02]  /*5690*/  SYNCS.PHASECHK.TRANS64.TRYWAIT P2, [UR21+0x28c50], R8 ;  /* 0x028c5008ff0075a7 */ /* 0x000ee40008040155 */
[----:B---3--:R-:W-:Y:S05]  /*56a0*/  @!P2 BRA `(.L_x_40) ;  /* 0x0000006c008ca947 */ /* 0x008fea0003800000 */
.L_x_39:
[----:B------:R-:W-:Y:S01]  /*56b0*/  ULEA UR10, UR47, UR52, 0xc ;  /* 0x000000342f0a7291 */ /* 0x000fe2000f8e603f */
[----:B------:R-:W-:Y:S01]  /*56c0*/  WARPGROUP.ARRIVE ;  /* 0x00000000000079c5 */ /* 0x000fe20000000000 */
[----:B------:R-:W-:-:S05]  /*56d0*/  UMOV UR7, 0x40000040 ;  /* 0x4000004000077882 */ /* 0x000fca0000000000 */
[----:B------:R-:W-:Y:S02]  /*56e0*/  UMOV UR6, UR10 ;  /* 0x0000000a00067c82 */ /* 0x000fe40008000000 */
        /* <DEDUP_REMOVED lines=25> */
[----:B----4-:R-:W4:Y:S02]  /*5880*/  FENCE.VIEW.ASYNC.S ;  /* 0x00000000000073c6 */ /* 0x010f240000000000 */
[----:B----4-:R-:W-:Y:S01]  /*5890*/  NOP ;  /* 0x0000000000007918 */ /* 0x010fe20000000000 */
[----:B------:R-:W-:Y:S06]  /*58a0*/  BAR.ARV 0xe, 0x100 ;  /* 0x0384000000007b1d */ /* 0x000fec0000002000 */
[----:B------:R-:W-:Y:S05]  /*58b0*/  @!P0 BRA `(.L_x_41) ;  /* 0x0000000000048947 */ /* 0x000fea0003800000 */
[----:B------:R-:W-:Y:S01]  /*58c0*/  BPT.TRAP 0x1 ;  /* 0x000000040000795c */ /* 0x000fe20000300000 */
.L_x_41:
[----:B------:R-:W-:Y:S01]  /*58d0*/  UIADD3 UR21, UR21, 0x28c60, URZ ;  /* 0x00028c6015157890 */ /* 0x000fe2000fffe03f */
[----:B------:R-:W-:Y:S01]  /*58e0*/  IMAD.MOV.U32 R9, RZ, RZ, R3 ;  /* 0x000000ffff097224 */ /* 0x000fe200078e0003 */
[----:B------:R-:W-:Y:S01]  /*58f0*/  UMOV UR22, UR47 ;  /* 0x0000002f00167c82 */ /* 0x000fe20008000000 */
[----:B---3--:R-:W-:Y:S01]  /*5900*/  IMAD.MOV.U32 R7, RZ, RZ, R0 ;  /* 0x000000ffff077224 */ /* 0x008fe200078e0000 */
[----:B------:R-:W-:-:S09]  /*5910*/  UPRMT UR21, UR39, 0x654, UR21 ;  /* 0x0000065427157896 */ /* 0x000fd20008000015 */
[----:B------:R-:W-:Y:S01]  /*5920*/  SYNCS.ARRIVE.TRANS64.RED.A1T0 RZ, [UR21], RZ ;  /* 0x000000ffffff79a7 */ /* 0x000fe20008100415 */
[----:B------:R-:W-:Y:S05]  /*5930*/  @P1 BRA `(.L_x_42) ;  /* 0xffffffe400c41947 */ /* 0x000fea000383ffff */
.L_x_31:
[----:B-1234-:R-:W1:Y:S01]  /*5940*/  SHFL.BFLY PT, R7, R6, 0x2, 0x1f ;  /* 0x0c401f0006077f89 */ /* 0x01ee6200000e0000 */
[----:B------:R-:W-:Y:S01]  /*5950*/  IMAD.MOV R12, RZ, RZ, -R18 ;  /* 0x000000ffff0c7224 */ /* 0x000fe200078e0a12 */
[----:B------:R-:W-:Y:S01]  /*5960*/  UIADD3 UR36, UR36, 0x1, URZ ;  /* 0x0000000124247890 */ /* 0x000fe2000fffe03f */
[----:B0-----:R-:W-:Y:S01]  /*5970*/  IMAD.MOV.U32 R8, RZ, RZ, RZ ;  /* 0x000000ffff087224 */ /* 0x001fe200078e00ff */
[----:B------:R-:W0:Y:S01]  /*5980*/  SHFL.BFLY PT, R4, R5, 0x2, 0x1f ;  /* 0x0c401f0005047f89 */ /* 0x000e2200000e0000 */
[----:B------:R-:W-:Y:S01]  /*5990*/  IMAD.U32 R14, RZ, RZ, UR20 ;  /* 0x00000014ff0e7e24 */ /* 0x000fe2000f8e00ff */
[----:B------:R-:W-:Y:S08]  /*59a0*/  BAR.ARV 0x8, 0x100 ;  /* 0x0204000000007b1d */ /* 0x000ff00000002000 */
[----:B------:R-:W-:Y:S01]  /*59b0*/  BAR.SYNC.DEFER_BLOCKING 0xf, 0x100 ;  /* 0x03c4000000007b1d */ /* 0x000fe20000010000 */
[----:B------:R-:W-:Y:S01]  /*59c0*/  ISETP.NE.AND P2, PT, R17, R12, PT ;  /* 0x0000000c1100720c */ /* 0x000fe20003f45270 */
[----:B------:R-:W-:-:S02]  /*59d0*/  IMAD.MOV.U32 R13, RZ, RZ, -0x800000 ;  /* 0xff800000ff0d7424 */ /* 0x000fc400078e00ff */
[----:B------:R-:W-:Y:S02]  /*59e0*/  IMAD.MOV.U32 R12, RZ, RZ, -0x800000 ;  /* 0xff800000ff0c7424 */ /* 0x000fe400078e00ff */
[----:B-1----:R-:W-:Y:S01]  /*59f0*/  FADD.FTZ R7, R7, R6 ;  /* 0x0000000607077221 */ /* 0x002fe20000010000 */
[----:B0-----:R-:W-:-:S04]  /*5a00*/  FADD.FTZ R4, R4, R5 ;  /* 0x0000000504047221 */ /* 0x001fc80000010000 */
[----:B------:R-:W0:Y:S01]  /*5a10*/  SHFL.BFLY PT, R10, R7, 0x1, 0x1f ;  /* 0x0c201f00070a7f89 */ /* 0x000e2200000e0000 */
[----:B------:R-:W-:Y:S01]  /*5a20*/  IMAD.U32 R5, RZ, RZ, UR47 ;  /* 0x0000002fff057e24 */ /* 0x000fe2000f8e00ff */
[----:B------:R-:W-:Y:S02]  /*5a30*/  UIADD3 UR47, UR47, 0x1, URZ ;  /* 0x000000012f2f7890 */ /* 0x000fe4000fffe03f */
[----:B------:R-:W1:Y:S02]  /*5a40*/  SHFL.BFLY PT, R9, R4, 0x1, 0x1f ;  /* 0x0c201f0004097f89 */ /* 0x000e6400000e0000 */
[----:B------:R-:W-:Y:S01]  /*5a50*/  @!P2 LEA R5, R5, R2, 0x6 ;  /* 0x000000020505a211 */ /* 0x000fe200078e30ff */
[----:B------:R-:W-:-:S03]  /*5a60*/  UISETP.NE.AND UP0, UPT, UR47, 0x2, UPT ;  /* 0x000000022f00788c */ /* 0x000fc6000bf05270 */
[----:B------:R-:W-:Y:S01]  /*5a70*/  @!P2 LEA R11, R5, UR42, 0x2 ;  /* 0x0000002a050bac11 */ /* 0x000fe2000f8e10ff */
[----:B------:R-:W-:Y:S01]  /*5a80*/  IMAD.U32 R5, RZ, RZ, UR20 ;  /* 0x00000014ff057e24 */ /* 0x000fe2000f8e00ff */
[----:B------:R-:W-:Y:S02]  /*5a90*/  USEL UR4, URZ, 0x1, UP0 ;  /* 0x000000013f047887 */ /* 0x000fe40008000000 */
[----:B------:R-:W-:Y:S02]  /*5aa0*/  USEL UR47, UR47, URZ, UP0 ;  /* 0x0000003f2f2f7287 */ /* 0x000fe40008000000 */
[----:B------:R-:W-:Y:S01]  /*5ab0*/  ULOP3.LUT UR37, UR37, UR4, URZ, 0x3c, !UPT ;  /* 0x0000000425257292 */ /* 0x000fe2000f8e3c3f */
[----:B0-----:R-:W-:Y:S01]  /*5ac0*/  FADD.FTZ R10, R7, R10 ;  /* 0x0000000a070a7221 */ /* 0x001fe20000010000 */
[----:B-1----:R-:W-:-:S04]  /*5ad0*/  FADD.FTZ R9, R4, R9 ;  /* 0x0000000904097221 */ /* 0x002fc80000010000 */
[----:B------:R-:W-:Y:S01]  /*5ae0*/  FSETP.NE.FTZ.AND P0, PT, R10, RZ, PT ;  /* 0x000000ff0a00720b */ /* 0x000fe20003f15000 */
[----:B------:R-:W-:Y:S01]  /*5af0*/  IMAD.MOV.U32 R4, RZ, RZ, RZ ;  /* 0x000000ffff047224 */ /* 0x000fe200078e00ff */
[----:B------:R-:W-:-:S11]  /*5b00*/  FSETP.NE.FTZ.AND P1, PT, R9, RZ, PT ;  /* 0x000000ff0900720b */ /* 0x000fd60003f35000 */
[----:B------:R-:W0:Y:S01]  /*5b10*/  @P0 MUFU.RCP R8, R10 ;  /* 0x0000000a00080308 */ /* 0x000e220000001000 */
[----:B------:R-:W-:-:S07]  /*5b20*/  @P0 FMUL.FTZ R5, R5, 0.69314718246459960938 ;  /* 0x3f31721805050820 */ /* 0x000fce0000410000 */
[----:B------:R-:W1:Y:S08]  /*5b30*/  @P1 MUFU.RCP R4, R9 ;  /* 0x0000000900041308 */ /* 0x000e700000001000 */
[----:B------:R-:W2:Y:S01]  /*5b40*/  @P0 MUFU.LG2 R10, R10 ;  /* 0x0000000a000a0308 */ /* 0x000ea20000000c00 */
[----:B0-----:R0:W-:Y:S01]  /*5b50*/  @!P2 STS [R11+0x28800], R8 ;  /* 0x028800080b00a388 */ /* 0x0011e20000000800 */
[-C--:B------:R-:W-:Y:S01]  /*5b60*/  FMUL.FTZ R209, R24, R8.reuse ;  /* 0x0000000818d17220 */ /* 0x080fe20000410000 */
[-C--:B------:R-:W-:Y:S01]  /*5b70*/  FMUL.FTZ R207, R25, R8.reuse ;  /* 0x0000000819cf7220 */ /* 0x080fe20000410000 */
[-C--:B------:R-:W-:Y:S01]  /*5b80*/  FMUL.FTZ R7, R28, R8.reuse ;  /* 0x000000081c077220 */ /* 0x080fe20000410000 */
[-C--:B------:R-:W-:Y:S01]  /*5b90*/  FMUL.FTZ R6, R29, R8.reuse ;  /* 0x000000081d067220 */ /* 0x080fe20000410000 */
[-C--:B------:R-:W-:Y:S01]  /*5ba0*/  FMUL.FTZ R208, R32, R8.reuse ;  /* 0x0000000820d07220 */ /* 0x080fe20000410000 */
[-C--:B------:R-:W-:Y:S01]  /*5bb0*/  FMUL.FTZ R206, R33, R8.reuse ;  /* 0x0000000821ce7220 */ /* 0x080fe20000410000 */
[----:B------:R-:W3:Y:S01]  /*5bc0*/  @P1 MUFU.LG2 R9, R9 ;  /* 0x0000000900091308 */ /* 0x000ee20000000c00 */
[----:B-1----:R1:W-:Y:S01]  /*5bd0*/  @!P2 STS [R11+0x28820], R4 ;  /* 0x028820040b00a388 */ /* 0x0023e20000000800 */
        /* <DEDUP_REMOVED lines=58> */
[----:B0-----:R-:W-:Y:S01]  /*5f80*/  @P1 FMUL.FTZ R8, R14, 0.69314718246459960938 ;  /* 0x3f3172180e081820 */ /* 0x001fe20000410000 */
[----:B--2---:R-:W-:Y:S01]  /*5f90*/  @P0 FMUL.FTZ R10, R10, 0.69314718246459960938 ;  /* 0x3f3172180a0a0820 */ /* 0x004fe20000410000 */
[----:B---3--:R-:W-:Y:S01]  /*5fa0*/  @P1 FMUL.FTZ R9, R9, 0.69314718246459960938 ;  /* 0x3f31721809091820 */ /* 0x008fe20000410000 */
        /* <DEDUP_REMOVED lines=64> */
[----:B------:R-:W-:Y:S01]  /*63b0*/  @P0 FFMA.FTZ R13, R5, R0, R10 ;  /* 0x00000000050d0223 */ /* 0x000fe2000001000a */
[----:B------:R-:W-:Y:S01]  /*63c0*/  @P1 FFMA.FTZ R12, R8, R3, R9 ;  /* 0x00000003080c1223 */ /* 0x000fe20000010009 */
[----:B-1----:R-:W-:Y:S06]  /*63d0*/  BAR.ARV 0xe, 0x100 ;  /* 0x0384000000007b1d */ /* 0x002fec0000002000 */
.L_x_18:
[----:B------:R-:W0:Y:S01]  /*63e0*/  S2UR UR6, SR_SWINHI ;  /* 0x00000000000679c3 */ /* 0x000e220000002f00 */
[----:B------:R-:W-:-:S07]  /*63f0*/  IMAD R3, R212, 0x40, R16 ;  /* 0x00000040d4037824 */ /* 0x000fce00078e0210 */
[----:B------:R-:W-:Y:S01]  /*6400*/  BAR.SYNC.DEFER_BLOCKING 0x1, 0x100 ;  /* 0x0044000000007b1d */ /* 0x000fe20000010000 */
[----:B------:R-:W-:Y:S01]  /*6410*/  F2FP.F16.F32.PACK_AB R6, R6, R7 ;  /* 0x000000070606723e */ /* 0x000fe200000000ff */
[----:B------:R-:W-:Y:S01]  /*6420*/  USHF.R.S32.HI UR11, URZ, 0x1f, UR44 ;  /* 0x0000001f3f0b7899 */ /* 0x000fe2000801142c */
[----:B------:R-:W-:Y:S02]  /*6430*/  F2FP.F16.F32.PACK_AB R7, R31, R30 ;  /* 0x0000001e1f07723e */ /* 0x000fe400000000ff */
[----:B------:R-:W-:Y:S01]  /*6440*/  F2FP.F16.F32.PACK_AB R30, R192, R193 ;  /* 0x000000c1c01e723e */ /* 0x000fe200000000ff */
[----:B------:R-:W-:Y:S01]  /*6450*/  ULDC UR7, c[0x0][0xc44] ;  /* 0x0003110000077ab9 */ /* 0x000fe20000000800 */
[----:B------:R-:W-:Y:S01]  /*6460*/  F2FP.F16.F32.PACK_AB R31, R63, R62 ;  /* 0x0000003e3f1f723e */ /* 0x000fe200000000ff */
[----:B------:R-:W1:Y:S01]  /*6470*/  SHFL.IDX PT, R0, R211, RZ, 0x1f ;  /* 0x00001fffd3007589 */ /* 0x000e6200000e0000 */
[----:B------:R-:W-:Y:S02]  /*6480*/  F2FP.F16.F32.PACK_AB R112, R113, R112 ;  /* 0x000000707170723e */ /* 0x000fe400000000ff */
[----:B------:R-:W-:-:S02]  /*6490*/  F2FP.F16.F32.PACK_AB R113, R115, R114 ;  /* 0x000000727371723e */ /* 0x000fc400000000ff */
[----:B------:R-:W-:Y:S02]  /*64a0*/  F2FP.F16.F32.PACK_AB R114, R117, R116 ;  /* 0x000000747572723e */ /* 0x000fe400000000ff */
[----:B------:R-:W-:Y:S02]  /*64b0*/  F2FP.F16.F32.PACK_AB R115, R119, R118 ;  /* 0x000000767773723e */ /* 0x000fe400000000ff */
[----:B------:R-:W-:Y:S02]  /*64c0*/  F2FP.F16.F32.PACK_AB R120, R121, R120 ;  /* 0x000000787978723e */ /* 0x000fe400000000ff */
[----:B------:R-:W-:Y:S02]  /*64d0*/  F2FP.F16.F32.PACK_AB R121, R152, R108 ;  /* 0x0000006c9879723e */ /* 0x000fe400000000ff */
[----:B------:R-:W-:Y:S01]  /*64e0*/  F2FP.F16.F32.PACK_AB R157, R158, R157 ;  /* 0x0000009d9e9d723e */ /* 0x000fe200000000ff */
[----:B------:R-:W-:Y:S01]  /*64f0*/  UMOV UR4, UR42 ;  /* 0x0000002a00047c82 */ /* 0x000fe20008000000 */
[----:B0-----:R-:W-:Y:S01]  /*6500*/  UMOV UR5, UR6 ;  /* 0x0000000600057c82 */ /* 0x001fe20008000000 */
[----:B------:R-:W-:Y:S01]  /*6510*/  F2FP.F16.F32.PACK_AB R158, R133, R132 ;  /* 0x00000084859e723e */ /* 0x000fe200000000ff */
[----:B------:R-:W-:Y:S01]  /*6520*/  IMAD.U32 R96, RZ, RZ, UR4 ;  /* 0x00000004ff607e24 */ /* 0x000fe2000f8e00ff */
[----:B------:R-:W-:Y:S01]  /*6530*/  MOV R97, UR5 ;  /* 0x0000000500617c02 */ /* 0x000fe20008000f00 */
[----:B------:R-:W-:Y:S01]  /*6540*/  UIADD3 UR5, -UR44, URZ, URZ ;  /* 0x0000003f2c057290 */ /* 0x000fe2000fffe13f */
[----:B------:R-:W-:Y:S01]  /*6550*/  F2FP.F16.F32.PACK_AB R159, R160, R159 ;  /* 0x0000009fa09f723e */ /* 0x000fe200000000ff */
[----:B------:R-:W-:Y:S01]  /*6560*/  ULDC UR4, c[0x0][0xc] ;  /* 0x0000030000047ab9 */ /* 0x000fe20000000800 */
[----:B------:R-:W-:Y:S01]  /*6570*/  F2FP.F16.F32.PACK_AB R161, R163, R161 ;  /* 0x000000a1a3a1723e */ /* 0x000fe200000000ff */
[--C-:B------:R-:W-:Y:S01]  /*6580*/  IMAD.WIDE R4, R216, 0x2, R96.reuse ;  /* 0x00000002d8047825 */ /* 0x100fe200078e0260 */
[----:B------:R-:W-:Y:S01]  /*6590*/  F2FP.F16.F32.PACK_AB R144, R145, R144 ;  /* 0x000000909190723e */ /* 0x000fe200000000ff */
[----:B------:R-:W-:Y:S01]  /*65a0*/  UIMAD UR7, UR7, UR5, UR43 ;  /* 0x00000005070772a4 */ /* 0x000fe2000f8e022b */
[----:B------:R-:W-:Y:S01]  /*65b0*/  F2FP.F16.F32.PACK_AB R160, R137, R136 ;  /* 0x0000008889a0723e */ /* 0x000fe200000000ff */
[----:B------:R-:W-:Y:S01]  /*65c0*/  IMAD.WIDE R96, R3, 0x2, R96 ;  /* 0x0000000203607825 */ /* 0x000fe200078e0260 */
[C---:B------:R-:W-:Y:S01]  /*65d0*/  IADD3 R9, P4, R4.reuse, 0x20, RZ ;  /* 0x0000002004097810 */ /* 0x040fe20007f9e0ff */
[----:B------:R-:W-:Y:S01]  /*65e0*/  UIADD3 UR40, UR4, UR40, URZ ;  /* 0x0000002804287290 */ /* 0x000fe2000fffe03f */
[----:B------:R-:W-:Y:S01]  /*65f0*/  IADD3 R11, P3, R4, 0x40, RZ ;  /* 0x00000040040b7810 */ /* 0x000fe20007f7e0ff */
[----:B------:R-:W-:Y:S01]  /*6600*/  USHF.R.S32.HI UR10, URZ, 0x1f, UR7 ;  /* 0x0000001f3f0a7899 */ /* 0x000fe20008011407 */
[----:B------:R-:W-:-:S02]  /*6610*/  LOP3.LUT R8, R9, 0x380, RZ, 0xc0, !PT ;  /* 0x0000038009087812 */ /* 0x000fc400078ec0ff */
[----:B------:R-:W-:Y:S02]  /*6620*/  LOP3.LUT R10, R11, 0x380, RZ, 0xc0, !PT ;  /* 0x000003800b0a7812 */ /* 0x000fe400078ec0ff */
[----:B------:R-:W-:Y:S02]  /*6630*/  SHF.R.U64 R8, R8, 0x3, RZ ;  /* 0x0000000308087819 */ /* 0x000fe400000012ff */
[----:B------:R-:W-:Y:S02]  /*6640*/  SHF.R.U64 R10, R10, 0x3, RZ ;  /* 0x000000030a0a7819 */ /* 0x000fe400000012ff */
[----:B------:R-:W-:Y:S01]  /*6650*/  LOP3.LUT R8, R8, R9, RZ, 0x3c, !PT ;  /* 0x0000000908087212 */ /* 0x000fe200078e3cff */
[--C-:B------:R-:W-:Y:S01]  /*6660*/  IMAD.X R9, RZ, RZ, R5.reuse, P4 ;  /* 0x000000ffff097224 */ /* 0x100fe200020e0605 */
[----:B------:R-:W-:Y:S01]  /*6670*/  LOP3.LUT R10, R10, R11, RZ, 0x3c, !PT ;  /* 0x0000000b0a0a7212 */ /* 0x000fe200078e3cff */
[----:B------:R-:W-:Y:S01]  /*6680*/  IMAD.X R11, RZ, RZ, R5, P3 ;  /* 0x000000ffff0b7224 */ /* 0x000fe200018e0605 */
[----:B------:R-:W-:-:S02]  /*6690*/  IADD3 R33, P2, R4, 0x60, RZ ;  /* 0x0000006004217810 */ /* 0x000fc40007f5e0ff */
[C---:B------:R-:W-:Y:S02]  /*66a0*/  IADD3 R65, P1, R4.reuse, 0x2000, RZ ;  /* 0x0000200004417810 */ /* 0x040fe40007f3e0ff */
[C---:B------:R-:W-:Y:S02]  /*66b0*/  IADD3 R81, P0, R4.reuse, 0x2020, RZ ;  /* 0x0000202004517810 */ /* 0x040fe40007f1e0ff */
[C---:B------:R-:W-:Y:S02]  /*66c0*/  IADD3 R101, P6, R4.reuse, 0x2040, RZ ;  /* 0x0000204004657810 */ /* 0x040fe40007fde0ff */
[C---:B------:R-:W-:Y:S02]  /*66d0*/  IADD3 R105, P5, R4.reuse, 0x2060, RZ ;  /* 0x0000206004697810 */ /* 0x040fe40007fbe0ff */
[C---:B------:R-:W-:Y:S02]  /*66e0*/  IADD3 R123, P4, R4.reuse, 0x4000, RZ ;  /* 0x00004000047b7810 */ /* 0x040fe40007f9e0ff */
[----:B------:R-:W-:-:S02]  /*66f0*/  IADD3 R127, P3, R4, 0x4020, RZ ;  /* 0x00004020047f7810 */ /* 0x000fc40007f7e0ff */
[----:B------:R-:W-:Y:S02]  /*6700*/  LOP3.LUT R32, R33, 0x380, RZ, 0xc0, !PT ;  /* 0x0000038021207812 */ /* 0x000fe400078ec0ff */
[----:B------:R-:W-:Y:S02]  /*6710*/  LOP3.LUT R64, R65, 0x380, RZ, 0xc0, !PT ;  /* 0x0000038041407812 */ /* 0x000fe400078ec0ff */
[----:B------:R-:W-:Y:S02]  /*6720*/  LOP3.LUT R80, R81, 0x380, RZ, 0xc0, !PT ;  /* 0x0000038051507812 */ /* 0x000fe400078ec0ff */
[----:B------:R-:W-:Y:S02]  /*6730*/  LOP3.LUT R100, R101, 0x380, RZ, 0xc0, !PT ;  /* 0x0000038065647812 */ /* 0x000fe400078ec0ff */
[----:B------:R-:W-:Y:S02]  /*6740*/  LOP3.LUT R104, R105, 0x380, RZ, 0xc0, !PT ;  /* 0x0000038069687812 */ /* 0x000fe400078ec0ff */
[----:B------:R-:W-:-:S02]  /*6750*/  LOP3.LUT R122, R123, 0x380, RZ, 0xc0, !PT ;  /* 0x000003807b7a7812 */ /* 0x000fc400078ec0ff */
[----:B------:R-:W-:Y:S02]  /*6760*/  LOP3.LUT R126, R127, 0x380, RZ, 0xc0, !PT ;  /* 0x000003807f7e7812 */ /* 0x000fe400078ec0ff */
[----:B------:R-:W-:Y:S02]  /*6770*/  SHF.R.U64 R32, R32, 0x3, RZ ;  /* 0x0000000320207819 */ /* 0x000fe400000012ff */
[----:B------:R-:W-:Y:S02]  /*6780*/  SHF.R.U64 R64, R64, 0x3, RZ ;  /* 0x0000000340407819 */ /* 0x000fe400000012ff */
[----:B------:R-:W-:Y:S02]  /*6790*/  SHF.R.U64 R80, R80, 0x3, RZ ;  /* 0x0000000350507819 */ /* 0x000fe400000012ff */
[----:B------:R-:W-:Y:S02]  /*67a0*/  SHF.R.U64 R100, R100, 0x3, RZ ;  /* 0x0000000364647819 */ /* 0x000fe400000012ff */
[----:B------:R-:W-:-:S02]  /*67b0*/  SHF.R.U64 R104, R104, 0x3, RZ ;  /* 0x0000000368687819 */ /* 0x000fc400000012ff */
[----:B------:R-:W-:Y:S02]  /*67c0*/  SHF.R.U64 R122, R122, 0x3, RZ ;  /* 0x000000037a7a7819 */ /* 0x000fe400000012ff */
[----:B------:R-:W-:Y:S02]  /*67d0*/  SHF.R.U64 R126, R126, 0x3, RZ ;  /* 0x000000037e7e7819 */ /* 0x000fe400000012ff */
[----:B------:R-:W-:Y:S01]  /*67e0*/  LOP3.LUT R32, R32, R33, RZ, 0x3c, !PT ;  /* 0x0000002120207212 */ /* 0x000fe200078e3cff */
[--C-:B------:R-:W-:Y:S01]  /*67f0*/  IMAD.X R33, RZ, RZ, R5.reuse, P2 ;  /* 0x000000ffff217224 */ /* 0x100fe200010e0605 */
[----:B------:R-:W-:Y:S01]  /*6800*/  LOP3.LUT R64, R64, R65, RZ, 0x3c, !PT ;  /* 0x0000004140407212 */ /* 0x000fe200078e3cff */
[--C-:B------:R-:W-:Y:S01]  /*6810*/  IMAD.X R65, RZ, RZ, R5.reuse, P1 ;  /* 0x000000ffff417224 */ /* 0x100fe200008e0605 */
[----:B------:R-:W-:Y:S01]  /*6820*/  LOP3.LUT R80, R80, R81, RZ, 0x3c, !PT ;  /* 0x0000005150507212 */ /* 0x000fe200078e3cff */
[----:B------:R-:W-:Y:S01]  /*6830*/  IMAD.X R81, RZ, RZ, R5, P0 ;  /* 0x000000ffff517224 */ /* 0x000fe200000e0605 */
[----:B------:R-:W-:-:S02]  /*6840*/  LOP3.LUT R100, R100, R101, RZ, 0x3c, !PT ;  /* 0x0000006564647212 */ /* 0x000fc400078e3cff */
[----:B------:R-:W-:Y:S01]  /*6850*/  LOP3.LUT R104, R104, R105, RZ, 0x3c, !PT ;  /* 0x0000006968687212 */ /* 0x000fe200078e3cff */
[--C-:B------:R-:W-:Y:S01]  /*6860*/  IMAD.X R105, RZ, RZ, R5.reuse, P5 ;  /* 0x000000ffff697224 */ /* 0x100fe200028e0605 */
[----:B------:R-:W-:Y:S01]  /*6870*/  LOP3.LUT R122, R122, R123, RZ, 0x3c, !PT ;  /* 0x0000007b7a7a7212 */ /* 0x000fe200078e3cff */
[--C-:B------:R-:W-:Y:S01]  /*6880*/  IMAD.X R123, RZ, RZ, R5.reuse, P4 ;  /* 0x000000ffff7b7224 */ /* 0x100fe200020e0605 */
[----:B------:R-:W-:Y:S01]  /*6890*/  LOP3.LUT R126, R126, R127, RZ, 0x3c, !PT ;  /* 0x0000007f7e7e7212 */ /* 0x000fe200078e3cff */
[----:B------:R-:W-:Y:S01]  /*68a0*/  IMAD.X R127, RZ, RZ, R5, P3 ;  /* 0x000000ffff7f7224 */ /* 0x000fe200018e0605 */
[----:B------:R-:W-:Y:S02]  /*68b0*/  IADD3.X R101, RZ, R5, RZ, P6, !PT ;  /* 0x00000005ff657210 */ /* 0x000fe400037fe4ff */
[C---:B------:R-:W-:Y:S02]  /*68c0*/  IADD3 R131, P2, R4.reuse, 0x4040, RZ ;  /* 0x0000404004837810 */ /* 0x040fe40007f5e0ff */
[----:B------:R-:W-:-:S02]  /*68d0*/  IADD3 R135, P1, R4, 0x4060, RZ ;  /* 0x0000406004877810 */ /* 0x000fc40007f3e0ff */
[C---:B------:R-:W-:Y:S02]  /*68e0*/  IADD3 R139, P0, R4.reuse, 0x6000, RZ ;  /* 0x00006000048b7810 */ /* 0x040fe40007f1e0ff */
[C---:B------:R-:W-:Y:S02]  /*68f0*/  IADD3 R143, P6, R4.reuse, 0x6020, RZ ;  /* 0x00006020048f7810 */ /* 0x040fe40007fde0ff */
[C---:B------:R-:W-:Y:S02]  /*6900*/  IADD3 R25, P5, R4.reuse, 0x6040, RZ ;  /* 0x0000604004197810 */ /* 0x040fe40007fbe0ff */
[----:B------:R-:W-:Y:S02]  /*6910*/  IADD3 R29, P4, R4, 0x6060, RZ ;  /* 0x00006060041d7810 */ /* 0x000fe40007f9e0ff */
[----:B------:R-:W-:Y:S02]  /*6920*/  IADD3 R15, P3, R96, 0x1000, RZ ;  /* 0x00001000600f7810 */ /* 0x000fe40007f7e0ff */
[----:B------:R-:W-:-:S02]  /*6930*/  LOP3.LUT R130, R131, 0x380, RZ, 0xc0, !PT ;  /* 0x0000038083827812 */ /* 0x000fc400078ec0ff */
        /* <DEDUP_REMOVED lines=25> */
[----:B------:R-:W-:Y:S01]  /*6ad0*/  IMAD.X R29, RZ, RZ, R5, P4 ;  /* 0x000000ffff1d7224 */ /* 0x000fe200020e0605 */
        /* <DEDUP_REMOVED lines=8> */
[C---:B------:R-:W-:Y:S02]  /*6b60*/  IADD3 R53, P4, R96.reuse, 0x7000, RZ ;  /* 0x0000700060357810 */ /* 0x040fe40007f9e0ff */
[----:B------:R-:W-:Y:S02]  /*6b70*/  IADD3 R57, P3, R96, 0x8000, RZ ;  /* 0x0000800060397810 */ /* 0x000fe40007f7e0ff */
[----:B------:R-:W-:-:S02]  /*6b80*/  LOP3.LUT R4, R3, R4, RZ, 0x3c, !PT ;  /* 0x0000000403047212 */ /* 0x000fc400078e3cff */
[----:B------:R-:W-:Y:S02]  /*6b90*/  LOP3.LUT R20, R21, 0x380, RZ, 0xc0, !PT ;  /* 0x0000038015147812 */ /* 0x000fe400078ec0ff */
[----:B------:R-:W-:Y:S02]  /*6ba0*/  LOP3.LUT R36, R37, 0x380, RZ, 0xc0, !PT ;  /* 0x0000038025247812 */ /* 0x000fe400078ec0ff */
[----:B------:R-:W-:Y:S02]  /*6bb0*/  LOP3.LUT R40, R41, 0x380, RZ, 0xc0, !PT ;  /* 0x0000038029287812 */ /* 0x000fe400078ec0ff */
[----:B------:R-:W-:Y:S02]  /*6bc0*/  LOP3.LUT R44, R45, 0x380, RZ, 0xc0, !PT ;  /* 0x000003802d2c7812 */ /* 0x000fe400078ec0ff */
[----:B------:R-:W-:Y:S02]  /*6bd0*/  LOP3.LUT R48, R49, 0x380, RZ, 0xc0, !PT ;  /* 0x0000038031307812 */ /* 0x000fe400078ec0ff */
[----:B------:R-:W-:-:S02]  /*6be0*/  LOP3.LUT R52, R53, 0x380, RZ, 0xc0, !PT ;  /* 0x0000038035347812 */ /* 0x000fc400078ec0ff */
[----:B------:R-:W-:Y:S02]  /*6bf0*/  LOP3.LUT R56, R57, 0x380, RZ, 0xc0, !PT ;  /* 0x0000038039387812 */ /* 0x000fe400078ec0ff */
[----:B------:R-:W-:Y:S02]  /*6c00*/  MOV R3, R4 ;  /* 0x0000000400037202 */ /* 0x000fe40000000f00 */
[----:B------:R-:W-:Y:S02]  /*6c10*/  F2FP.F16.F32.PACK_AB R5, R27, R26 ;  /* 0x0000001a1b05723e */ /* 0x000fe400000000ff */
[----:B------:R-:W-:Y:S02]  /*6c20*/  LOP3.LUT R27, R96, 0x380, RZ, 0xc0, !PT ;  /* 0x00000380601b7812 */ /* 0x000fe400078ec0ff */
[----:B------:R-:W-:Y:S02]  /*6c30*/  SHF.R.U64 R20, R20, 0x3, RZ ;  /* 0x0000000314147819 */ /* 0x000fe400000012ff */
[----:B------:R-:W-:-:S02]  /*6c40*/  SHF.R.U64 R36, R36, 0x3, RZ ;  /* 0x0000000324247819 */ /* 0x000fc400000012ff */
[----:B------:R-:W-:Y:S02]  /*6c50*/  SHF.R.U64 R40, R40, 0x3, RZ ;  /* 0x0000000328287819 */ /* 0x000fe400000012ff */
[----:B------:R-:W-:Y:S02]  /*6c60*/  SHF.R.U64 R44, R44, 0x3, RZ ;  /* 0x000000032c2c7819 */ /* 0x000fe400000012ff */
[----:B------:R-:W-:Y:S02]  /*6c70*/  SHF.R.U64 R48, R48, 0x3, RZ ;  /* 0x0000000330307819 */ /* 0x000fe400000012ff */
[----:B------:R-:W-:Y:S02]  /*6c80*/  SHF.R.U64 R52, R52, 0x3, RZ ;  /* 0x0000000334347819 */ /* 0x000fe400000012ff */
[----:B------:R-:W-:Y:S02]  /*6c90*/  SHF.R.U64 R56, R56, 0x3, RZ ;  /* 0x0000000338387819 */ /* 0x000fe400000012ff */
[----:B------:R-:W-:-:S02]  /*6ca0*/  F2FP.F16.F32.PACK_AB R4, R207, R209 ;  /* 0x000000d1cf04723e */ /* 0x000fc400000000ff */
[----:B------:R-:W-:Y:S02]  /*6cb0*/  SHF.R.U64 R27, R27, 0x3, RZ ;  /* 0x000000031b1b7819 */ /* 0x000fe400000012ff */
[----:B------:R-:W-:Y:S01]  /*6cc0*/  LOP3.LUT R20, R20, R21, RZ, 0x3c, !PT ;  /* 0x0000001514147212 */ /* 0x000fe200078e3cff */
[--C-:B------:R-:W-:Y:S01]  /*6cd0*/  IMAD.X R21, RZ, RZ, R97.reuse, P2 ;  /* 0x000000ffff157224 */ /* 0x100fe200010e0661 */
[----:B------:R-:W-:Y:S01]  /*6ce0*/  LOP3.LUT R36, R36, R37, RZ, 0x3c, !PT ;  /* 0x0000002524247212 */ /* 0x000fe200078e3cff */
[--C-:B------:R-:W-:Y:S01]  /*6cf0*/  IMAD.X R37, RZ, RZ, R97.reuse, P1 ;  /* 0x000000ffff257224 */ /* 0x100fe200008e0661 */
[----:B------:R-:W-:Y:S01]  /*6d00*/  LOP3.LUT R40, R40, R41, RZ, 0x3c, !PT ;  /* 0x0000002928287212 */ /* 0x000fe200078e3cff */
[--C-:B------:R-:W-:Y:S01]  /*6d10*/  IMAD.X R41, RZ, RZ, R97.reuse, P0 ;  /* 0x000000ffff297224 */ /* 0x100fe200000e0661 */
[----:B------:R-:W-:Y:S01]  /*6d20*/  LOP3.LUT R44, R44, R45, RZ, 0x3c, !PT ;  /* 0x0000002d2c2c7212 */ /* 0x000fe200078e3cff */
[----:B------:R0:W-:Y:S01]  /*6d30*/  STSM.16.M88.4 [R3], R4 ;  /* 0x0000000403007844 */ /* 0x0001e20000000200 */
[----:B------:R-:W-:Y:S01]  /*6d40*/  LOP3.LUT R48, R48, R49, RZ, 0x3c, !PT ;  /* 0x0000003130307212 */ /* 0x000fe200078e3cff */
[--C-:B------:R-:W-:Y:S01]  /*6d50*/  IMAD.X R49, RZ, RZ, R97.reuse, P5 ;  /* 0x000000ffff317224 */ /* 0x100fe200028e0661 */
[----:B------:R-:W-:Y:S01]  /*6d60*/  LOP3.LUT R52, R52, R53, RZ, 0x3c, !PT ;  /* 0x0000003534347212 */ /* 0x000fe200078e3cff */
[--C-:B------:R-:W-:Y:S01]  /*6d70*/  IMAD.X R53, RZ, RZ, R97.reuse, P4 ;  /* 0x000000ffff357224 */ /* 0x100fe200020e0661 */
[----:B------:R-:W-:Y:S01]  /*6d80*/  LOP3.LUT R56, R56, R57, RZ, 0x3c, !PT ;  /* 0x0000003938387212 */ /* 0x000fe200078e3cff */
[----:B------:R-:W-:Y:S01]  /*6d90*/  IMAD.X R57, RZ, RZ, R97, P3 ;  /* 0x000000ffff397224 */ /* 0x000fe200018e0661 */
[----:B------:R-:W-:-:S02]  /*6da0*/  IADD3.X R45, RZ, R97, RZ, P6, !PT ;  /* 0x00000061ff2d7210 */ /* 0x000fc400037fe4ff */
[C---:B------:R-:W-:Y:S02]  /*6db0*/  IADD3 R61, P2, R96.reuse, 0x9000, RZ ;  /* 0x00009000603d7810 */ /* 0x040fe40007f5e0ff */
[C---:B------:R-:W-:Y:S02]  /*6dc0*/  IADD3 R69, P1, R96.reuse, 0xa000, RZ ;  /* 0x0000a00060457810 */ /* 0x040fe40007f3e0ff */
[C---:B------:R-:W-:Y:S02]  /*6dd0*/  IADD3 R73, P0, R96.reuse, 0xb000, RZ ;  /* 0x0000b00060497810 */ /* 0x040fe40007f1e0ff */
[C---:B------:R-:W-:Y:S02]  /*6de0*/  IADD3 R77, P6, R96.reuse, 0xc000, RZ ;  /* 0x0000c000604d7810 */ /* 0x040fe40007fde0ff */
[C---:B------:R-:W-:Y:S02]  /*6df0*/  IADD3 R85, P5, R96.reuse, 0xd000, RZ ;  /* 0x0000d00060557810 */ /* 0x040fe40007fbe0ff */
[----:B------:R-:W-:-:S02]  /*6e00*/  IADD3 R89, P4, R96, 0xe000, RZ ;  /* 0x0000e00060597810 */ /* 0x000fc40007f9e0ff */
[----:B------:R-:W-:Y:S02]  /*6e10*/  IADD3 R92, P3, R96, 0xf000, RZ ;  /* 0x0000f000605c7810 */ /* 0x000fe40007f7e0ff */
[----:B------:R-:W-:Y:S02]  /*6e20*/  LOP3.LUT R96, R27, R96, RZ, 0x3c, !PT ;  /* 0x000000601b607212 */ /* 0x000fe400078e3cff */
[----:B------:R-:W-:Y:S02]  /*6e30*/  MOV R26, R8 ;  /* 0x00000008001a7202 */ /* 0x000fe40000000f00 */
[----:B------:R-:W-:Y:S02]  /*6e40*/  MOV R27, R10 ;  /* 0x0000000a001b7202 */ /* 0x000fe40000000f00 */
[----:B0-----:R-:W-:Y:S02]  /*6e50*/  F2FP.F16.F32.PACK_AB R4, R206, R208 ;  /* 0x000000d0ce04723e */ /* 0x001fe400000000ff */
[----:B------:R-:W-:-:S02]  /*6e60*/  F2FP.F16.F32.PACK_AB R5, R35, R34 ;  /* 0x000000222305723e */ /* 0x000fc400000000ff */
[----:B------:R-:W-:Y:S02]  /*6e70*/  F2FP.F16.F32.PACK_AB R6, R204, R205 ;  /* 0x000000cdcc06723e */ /* 0x000fe400000000ff */
[----:B------:R-:W-:Y:S02]  /*6e80*/  F2FP.F16.F32.PACK_AB R7, R39, R38 ;  /* 0x000000262707723e */ /* 0x000fe400000000ff */
[----:B------:R-:W-:Y:S02]  /*6e90*/  F2FP.F16.F32.PACK_AB R8, R202, R203 ;  /* 0x000000cbca08723e */ /* 0x000fe400000000ff */
[----:B------:R-:W-:Y:S01]  /*6ea0*/  F2FP.F16.F32.PACK_AB R9, R43, R42 ;  /* 0x0000002a2b09723e */ /* 0x000fe200000000ff */
[----:B------:R0:W-:Y:S01]  /*6eb0*/  STSM.16.M88.4 [R26], R4 ;  /* 0x000000041a007844 */ /* 0x0001e20000000200 */
[----:B------:R-:W-:Y:S02]  /*6ec0*/  F2FP.F16.F32.PACK_AB R10, R200, R201 ;  /* 0x000000c9c80a723e */ /* 0x000fe400000000ff */
[----:B------:R-:W-:-:S02]  /*6ed0*/  F2FP.F16.F32.PACK_AB R11, R47, R46 ;  /* 0x0000002e2f0b723e */ /* 0x000fc400000000ff */
[----:B------:R-:W-:Y:S02]  /*6ee0*/  LOP3.LUT R60, R61, 0x380, RZ, 0xc0, !PT ;  /* 0x000003803d3c7812 */ /* 0x000fe400078ec0ff */
[----:B------:R-:W-:Y:S01]  /*6ef0*/  MOV R38, R24 ;  /* 0x0000001800267202 */ /* 0x000fe20000000f00 */
[----:B------:R2:W-:Y:S01]  /*6f00*/  STSM.16.M88.4 [R27], R8 ;  /* 0x000000081b007844 */ /* 0x0005e20000000200 */
[----:B------:R-:W-:Y:S02]  /*6f10*/  SHF.R.U64 R60, R60, 0x3, RZ ;  /* 0x000000033c3c7819 */ /* 0x000fe400000012ff */
[----:B------:R-:W-:Y:S02]  /*6f20*/  MOV R3, R32 ;  /* 0x0000002000037202 */ /* 0x000fe40000000f00 */
[----:B------:R-:W-:Y:S02]  /*6f30*/  MOV R39, R28 ;  /* 0x0000001c00277202 */ /* 0x000fe40000000f00 */
[----:B------:R-:W-:-:S02]  /*6f40*/  F2FP.F16.F32.PACK_AB R24, R198, R199 ;  /* 0x000000c7c618723e */ /* 0x000fc400000000ff */
[----:B------:R-:W-:Y:S02]  /*6f50*/  F2FP.F16.F32.PACK_AB R25, R51, R50 ;  /* 0x000000323319723e */ /* 0x000fe400000000ff */
[----:B0-----:R-:W-:Y:S02]  /*6f60*/  F2FP.F16.F32.PACK_AB R26, R196, R197 ;  /* 0x000000c5c41a723e */ /* 0x001fe400000000ff */
[----:B------:R-:W-:Y:S02]  /*6f70*/  MOV R64, R64 ;  /* 0x0000004000407202 */ /* 0x000fe40000000f00 */
[----:B------:R-:W-:Y:S02]  /*6f80*/  F2FP.F16.F32.PACK_AB R28, R194, R195 ;  /* 0x000000c3c21c723e */ /* 0x000fe400000000ff */
[----:B--2---:R-:W-:Y:S02]  /*6f90*/  F2FP.F16.F32.PACK_AB R27, R55, R54 ;  /* 0x00000036371b723e */ /* 0x004fe400000000ff */
[----:B------:R-:W-:-:S02]  /*6fa0*/  F2FP.F16.F32.PACK_AB R29, R59, R58 ;  /* 0x0000003a3b1d723e */ /* 0x000fc400000000ff */
[----:B------:R-:W-:Y:S01]  /*6fb0*/  MOV R80, R80 ;  /* 0x0000005000507202 */ /* 0x000fe20000000f00 */
[----:B------:R-:W-:Y:S01]  /*6fc0*/  STSM.16.M88.4 [R3], R24 ;  /* 0x0000001803007844 */ /* 0x000fe20000000200 */
[----:B------:R-:W-:Y:S02]  /*6fd0*/  F2FP.F16.F32.PACK_AB R4, R190, R191 ;  /* 0x000000bfbe04723e */ /* 0x000fe400000000ff */
[----:B------:R-:W-:Y:S01]  /*6fe0*/  F2FP.F16.F32.PACK_AB R5, R67, R66 ;  /* 0x000000424305723e */ /* 0x000fe200000000ff */
[----:B------:R0:W-:Y:S01]  /*6ff0*/  STSM.16.M88.4 [R64], R28 ;  /* 0x0000001c40007844 */ /* 0x0001e20000000200 */
[----:B------:R-:W-:Y:S02]  /*7000*/  F2FP.F16.F32.PACK_AB R6, R182, R183 ;  /* 0x000000b7b606723e */ /* 0x000fe400000000ff */
[----:B------:R-:W-:Y:S02]  /*7010*/  F2FP.F16.F32.PACK_AB R7, R71, R70 ;  /* 0x000000464707723e */ /* 0x000fe400000000ff */
[----:B------:R-:W-:Y:S01]  /*7020*/  LOP3.LUT R60, R60, R61, RZ, 0x3c, !PT ;  /* 0x0000003d3c3c7212 */ /* 0x000fe200078e3cff */
[----:B------:R-:W-:Y:S01]  /*7030*/  IMAD.X R61, RZ, RZ, R97, P2 ;  /* 0x000000ffff3d7224 */ /* 0x000fe200010e0661 */
[----:B------:R-:W-:Y:S01]  /*7040*/  MOV R100, R100 ;  /* 0x0000006400647202 */ /* 0x000fe20000000f00 */
[----:B------:R2:W-:Y:S01]  /*7050*/  STSM.16.M88.4 [R80], R4 ;  /* 0x0000000450007844 */ /* 0x0005e20000000200 */
[----:B------:R-:W-:-:S02]  /*7060*/  F2FP.F16.F32.PACK_AB R8, R180, R181 ;  /* 0x000000b5b408723e */ /* 0x000fc400000000ff */
[----:B------:R-:W-:Y:S02]  /*7070*/  F2FP.F16.F32.PACK_AB R9, R75, R74 ;  /* 0x0000004a4b09723e */ /* 0x000fe400000000ff */
[----:B------:R-:W-:Y:S02]  /*7080*/  F2FP.F16.F32.PACK_AB R10, R178, R179 ;  /* 0x000000b3b20a723e */ /* 0x000fe400000000ff */
[----:B------:R-:W-:Y:S02]  /*7090*/  F2FP.F16.F32.PACK_AB R11, R79, R78 ;  /* 0x0000004e4f0b723e */ /* 0x000fe400000000ff */
[----:B-1----:R-:W-:Y:S02]  /*70a0*/  ISETP.NE.AND P2, PT, R0, RZ, PT ;  /* 0x000000ff0000720c */ /* 0x002fe40003f45270 */
[----:B------:R-:W-:Y:S01]  /*70b0*/  MOV R104, R104 ;  /* 0x0000006800687202 */ /* 0x000fe20000000f00 */
[----:B------:R1:W-:Y:S01]  /*70c0*/  STSM.16.M88.4 [R100], R8 ;  /* 0x0000000864007844 */ /* 0x0003e20000000200 */
[----:B------:R-:W-:-:S02]  /*70d0*/  F2FP.F16.F32.PACK_AB R32, R176, R177 ;  /* 0x000000b1b020723e */ /* 0x000fc400000000ff */
[----:B------:R-:W-:Y:S02]  /*70e0*/  F2FP.F16.F32.PACK_AB R33, R83, R82 ;  /* 0x000000525321723e */ /* 0x000fe400000000ff */
[----:B------:R-:W-:Y:S02]  /*70f0*/  F2FP.F16.F32.PACK_AB R34, R174, R175 ;  /* 0x000000afae22723e */ /* 0x000fe400000000ff */
[----:B------:R-:W-:Y:S02]  /*7100*/  F2FP.F16.F32.PACK_AB R35, R87, R86 ;  /* 0x000000565723723e */ /* 0x000fe400000000ff */
[----:B------:R-:W-:Y:S02]  /*7110*/  MOV R0, R122 ;  /* 0x0000007a00007202 */ /* 0x000fe40000000f00 */
[----:B0-----:R-:W-:Y:S01]  /*7120*/  F2FP.F16.F32.PACK_AB R64, R172, R173 ;  /* 0x000000adac40723e */ /* 0x001fe200000000ff */
[----:B------:R1:W-:Y:S01]  /*7130*/  STSM.16.M88.4 [R104], R32 ;  /* 0x0000002068007844 */ /* 0x0003e20000000200 */
[----:B------:R-:W-:-:S02]  /*7140*/  F2FP.F16.F32.PACK_AB R65, R91, R90 ;  /* 0x0000005a5b41723e */ /* 0x000fc400000000ff */
[----:B------:R-:W-:Y:S02]  /*7150*/  F2FP.F16.F32.PACK_AB R66, R170, R171 ;  /* 0x000000abaa42723e */ /* 0x000fe400000000ff */
[----:B------:R-:W-:Y:S02]  /*7160*/  F2FP.F16.F32.PACK_AB R67, R95, R94 ;  /* 0x0000005e5f43723e */ /* 0x000fe400000000ff */
[----:B------:R-:W-:Y:S02]  /*7170*/  MOV R126, R126 ;  /* 0x0000007e007e7202 */ /* 0x000fe40000000f00 */
[----:B--2---:R-:W-:Y:S01]  /*7180*/  F2FP.F16.F32.PACK_AB R80, R168, R169 ;  /* 0x000000a9a850723e */ /* 0x004fe200000000ff */
[----:B------:R1:W-:Y:S01]  /*7190*/  STSM.16.M88.4 [R0], R64 ;  /* 0x0000004000007844 */ /* 0x0003e20000000200 */
[----:B------:R-:W-:Y:S02]  /*71a0*/  F2FP.F16.F32.PACK_AB R81, R99, R98 ;  /* 0x000000626351723e */ /* 0x000fe400000000ff */
[----:B------:R-:W-:-:S02]  /*71b0*/  F2FP.F16.F32.PACK_AB R82, R164, R167 ;  /* 0x000000a7a452723e */ /* 0x000fc400000000ff */
[----:B------:R-:W-:Y:S02]  /*71c0*/  F2FP.F16.F32.PACK_AB R83, R103, R102 ;  /* 0x000000666753723e */ /* 0x000fe400000000ff */
[----:B------:R-:W-:Y:S02]  /*71d0*/  MOV R130, R130 ;  /* 0x0000008200827202 */ /* 0x000fe40000000f00 */
[----:B------:R-:W-:Y:S01]  /*71e0*/  F2FP.F16.F32.PACK_AB R4, R156, R162 ;  /* 0x000000a29c04723e */ /* 0x000fe200000000ff */
[----:B------:R1:W-:Y:S01]  /*71f0*/  STSM.16.M88.4 [R126], R80 ;  /* 0x000000507e007844 */ /* 0x0003e20000000200 */
[----:B------:R-:W-:Y:S02]  /*7200*/  F2FP.F16.F32.PACK_AB R5, R107, R106 ;  /* 0x0000006a6b05723e */ /* 0x000fe400000000ff */
[----:B------:R-:W-:Y:S02]  /*7210*/  F2FP.F16.F32.PACK_AB R6, R109, R154 ;  /* 0x0000009a6d06723e */ /* 0x000fe400000000ff */
[----:B------:R-:W-:-:S02]  /*7220*/  F2FP.F16.F32.PACK_AB R7, R111, R110 ;  /* 0x0000006e6f07723e */ /* 0x000fc400000000ff */
[----:B------:R-:W-:Y:S02]  /*7230*/  MOV R134, R134 ;  /* 0x0000008600867202 */ /* 0x000fe40000000f00 */
[----:B------:R-:W-:Y:S01]  /*7240*/  MOV R138, R138 ;  /* 0x0000008a008a7202 */ /* 0x000fe20000000f00 */
[----:B------:R1:W-:Y:S01]  /*7250*/  STSM.16.M88.4 [R130], R4 ;  /* 0x0000000482007844 */ /* 0x0003e20000000200 */
[----:B------:R-:W-:Y:S02]  /*7260*/  F2FP.F16.F32.PACK_AB R122, R125, R124 ;  /* 0x0000007c7d7a723e */ /* 0x000fe400000000ff */
[----:B------:R-:W-:Y:S01]  /*7270*/  F2FP.F16.F32.PACK_AB R123, R155, R153 ;  /* 0x000000999b7b723e */ /* 0x000fe200000000ff */
[----:B------:R1:W-:Y:S01]  /*7280*/  STSM.16.M88.4 [R134], R112 ;  /* 0x0000007086007844 */ /* 0x0003e20000000200 */
[----:B------:R-:W-:Y:S02]  /*7290*/  MOV R142, R142 ;  /* 0x0000008e008e7202 */ /* 0x000fe40000000f00 */
[----:B------:R-:W-:Y:S01]  /*72a0*/  F2FP.F16.F32.PACK_AB R156, R129, R128 ;  /* 0x00000080819c723e */ /* 0x000fe200000000ff */
[----:B------:R1:W-:Y:S01]  /*72b0*/  STSM.16.M88.4 [R138], R120 ;  /* 0x000000788a007844 */ /* 0x0003e20000000200 */
[----:B------:R-:W-:-:S02]  /*72c0*/  F2FP.F16.F32.PACK_AB R162, R141, R140 ;  /* 0x0000008c8da2723e */ /* 0x000fc400000000ff */
[----:B------:R-:W-:Y:S01]  /*72d0*/  F2FP.F16.F32.PACK_AB R163, R166, R165 ;  /* 0x000000a5a6a3723e */ /* 0x000fe200000000ff */
[----:B------:R1:W-:Y:S01]  /*72e0*/  STSM.16.M88.4 [R142], R156 ;  /* 0x0000009c8e007844 */ /* 0x0003e20000000200 */
[----:B------:R-:W-:Y:S02]  /*72f0*/  F2FP.F16.F32.PACK_AB R145, R147, R146 ;  /* 0x000000929391723e */ /* 0x000fe400000000ff */
[----:B------:R-:W-:Y:S01]  /*7300*/  LOP3.LUT R68, R69, 0x380, RZ, 0xc0, !PT ;  /* 0x0000038045447812 */ /* 0x000fe200078ec0ff */
[----:B------:R1:W-:Y:S01]  /*7310*/  STSM.16.M88.4 [R38], R160 ;  /* 0x000000a026007844 */ /* 0x0003e20000000200 */
[----:B------:R-:W-:Y:S02]  /*7320*/  LOP3.LUT R72, R73, 0x380, RZ, 0xc0, !PT ;  /* 0x0000038049487812 */ /* 0x000fe400078ec0ff */
[----:B------:R-:W-:Y:S02]  /*7330*/  LOP3.LUT R76, R77, 0x380, RZ, 0xc0, !PT ;  /* 0x000003804d4c7812 */ /* 0x000fe400078ec0ff */
[----:B------:R-:W-:-:S02]  /*7340*/  LOP3.LUT R84, R85, 0x380, RZ, 0xc0, !PT ;  /* 0x0000038055547812 */ /* 0x000fc400078ec0ff */
[----:B------:R-:W-:Y:S02]  /*7350*/  LOP3.LUT R88, R89, 0x380, RZ, 0xc0, !PT ;  /* 0x0000038059587812 */ /* 0x000fe400078ec0ff */
[----:B------:R-:W-:Y:S02]  /*7360*/  LOP3.LUT R93, R92, 0x380, RZ, 0xc0, !PT ;  /* 0x000003805c5d7812 */ /* 0x000fe400078ec0ff */
[----:B------:R-:W-:Y:S02]  /*7370*/  F2FP.F16.F32.PACK_AB R146, R149, R148 ;  /* 0x000000949592723e */ /* 0x000fe400000000ff */
[----:B------:R-:W-:Y:S02]  /*7380*/  F2FP.F16.F32.PACK_AB R147, R151, R150 ;  /* 0x000000969793723e */ /* 0x000fe400000000ff */
[----:B------:R-:W-:Y:S02]  /*7390*/  SHF.R.U64 R68, R68, 0x3, RZ ;  /* 0x0000000344447819 */ /* 0x000fe400000012ff */
[----:B------:R-:W-:Y:S01]  /*73a0*/  SHF.R.U64 R72, R72, 0x3, RZ ;  /* 0x0000000348487819 */ /* 0x000fe200000012ff */
[----:B------:R1:W-:Y:S01]  /*73b0*/  STSM.16.M88.4 [R39], R144 ;  /* 0x0000009027007844 */ /* 0x0003e20000000200 */
[----:B------:R-:W-:-:S02]  /*73c0*/  SHF.R.U64 R76, R76, 0x3, RZ ;  /* 0x000000034c4c7819 */ /* 0x000fc400000012ff */
[----:B------:R-:W-:Y:S02]  /*73d0*/  SHF.R.U64 R84, R84, 0x3, RZ ;  /* 0x0000000354547819 */ /* 0x000fe400000012ff */
[----:B------:R-:W-:Y:S02]  /*73e0*/  SHF.R.U64 R88, R88, 0x3, RZ ;  /* 0x0000000358587819 */ /* 0x000fe400000012ff */
[----:B------:R-:W-:Y:S02]  /*73f0*/  SHF.R.U64 R93, R93, 0x3, RZ ;  /* 0x000000035d5d7819 */ /* 0x000fe400000012ff */
        /* <DEDUP_REMOVED lines=11> */
[----:B------:R-:W-:Y:S01]  /*74b0*/  IADD3.X R77, RZ, R97, RZ, P6, !PT ;  /* 0x00000061ff4d7210 */ /* 0x000fe200037fe4ff */
[----:B------:R-:W-:Y:S06]  /*74c0*/  BAR.SYNC.DEFER_BLOCKING 0x1, 0x100 ;  /* 0x0044000000007b1d */ /* 0x000fec0000010000 */
[----:B-1----:R-:W-:Y:S05]  /*74d0*/  @P2 BRA `(.L_x_43) ;  /* 0x0000000000cc2947 */ /* 0x002fea0003800000 */
[----:B------:R-:W0:Y:S01]  /*74e0*/  LDC R8, c[0x0][0xbe8] ;  /* 0x0002fa00ff087b82 */ /* 0x000e220000000800 */
[----:B------:R-:W-:Y:S01]  /*74f0*/  IMAD R0, RZ, RZ, -UR43 ;  /* 0x8000002bff007e24 */ /* 0x000fe2000f8e02ff */
[----:B------:R-:W-:Y:S01]  /*7500*/  ULDC.64 UR8, c[0x0][0xb90] ;  /* 0x0002e40000087ab9 */ /* 0x000fe20000000a00 */
[----:B------:R-:W-:Y:S01]  /*7510*/  IMAD.MOV R26, RZ, RZ, -R18 ;  /* 0x000000ffff1a7224 */ /* 0x000fe200078e0a12 */
[----:B------:R-:W-:Y:S02]  /*7520*/  UIMAD UR6, UR10, UR8, URZ ;  /* 0x000000080a0672a4 */ /* 0x000fe4000f8e023f */
[----:B------:R-:W-:Y:S02]  /*7530*/  UIMAD.WIDE.U32 UR4, UR7, UR8, URZ ;  /* 0x00000008070472a5 */ /* 0x000fe4000f8e003f */
[----:B------:R-:W1:Y:S01]  /*7540*/  LDC R7, c[0x0][0xc38] ;  /* 0x00030e00ff077b82 */ /* 0x000e620000000800 */
[----:B------:R-:W-:-:S03]  /*7550*/  UIMAD UR6, UR7, UR9, UR6 ;  /* 0x00000009070672a4 */ /* 0x000fc6000f8e0206 */
[----:B------:R-:W-:Y:S01]  /*7560*/  MOV R4, UR4 ;  /* 0x0000000400047c02 */ /* 0x000fe20008000f00 */
[----:B------:R-:W-:-:S03]  /*7570*/  UIADD3 UR6, UR5, UR6, URZ ;  /* 0x0000000605067290 */ /* 0x000fc6000fffe03f */
[----:B------:R-:W2:Y:S01]  /*7580*/  LDC.64 R10, c[0x0][0xb98] ;  /* 0x0002e600ff0a7b82 */ /* 0x000ea20000000a00 */
[----:B0-----:R-:W-:Y:S01]  /*7590*/  ISETP.NE.AND P0, PT, R8, 0x1, PT ;  /* 0x000000010800780c */ /* 0x001fe20003f05270 */
[----:B-1----:R-:W-:-:S04]  /*75a0*/  IMAD R24, R7, R0, UR45 ;  /* 0x0000002d07187e24 */ /* 0x002fc8000f8e0200 */
[----:B------:R-:W-:-:S08]  /*75b0*/  IMAD R6, R24, 0x40, R215 ;  /* 0x0000004018067824 */ /* 0x000fd000078e02d7 */
[----:B------:R-:W0:Y:S08]  /*75c0*/  @P0 LDC R3, c[0x0][0xbec] ;  /* 0x0002fb00ff030b82 */ /* 0x000e300000000800 */
[----:B------:R-:W1:Y:S01]  /*75d0*/  @P0 LDC R5, c[0x0][0xbf0] ;  /* 0x0002fc00ff050b82 */ /* 0x000e620000000800 */
[----:B0-----:R-:W-:-:S04]  /*75e0*/  @P0 IMAD.HI.U32 R0, R6, R3, RZ ;  /* 0x0000000306000227 */ /* 0x001fc800078e00ff */
[----:B------:R-:W-:Y:S01]  /*75f0*/  IMAD.MOV.U32 R3, RZ, RZ, R6 ;  /* 0x000000ffff037224 */ /* 0x000fe200078e0006 */
[----:B-1----:R-:W-:Y:S01]  /*7600*/  @P0 SHF.R.U32.HI R3, RZ, R5, R0 ;  /* 0x00000005ff030219 */ /* 0x002fe20000011600 */
[----:B------:R-:W-:Y:S01]  /*7610*/  IMAD.U32 R5, RZ, RZ, UR5 ;  /* 0x00000005ff057e24 */ /* 0x000fe2000f8e00ff */
[----:B------:R-:W-:Y:S01]  /*7620*/  ULDC.64 UR4, c[0x0][0xb88] ;  /* 0x0002e20000047ab9 */ /* 0x000fe20000000a00 */
[----:B------:R-:W-:Y:S01]  /*7630*/  IMAD.U32 R5, RZ, RZ, UR6 ;  /* 0x00000006ff057e24 */ /* 0x000fe2000f8e00ff */
[--C-:B------:R-:W-:Y:S01]  /*7640*/  SHF.R.S32.HI R9, RZ, 0x1f, R3.reuse ;  /* 0x0000001fff097819 */ /* 0x100fe20000011403 */
[----:B------:R-:W-:Y:S02]  /*7650*/  IMAD.MOV R7, RZ, RZ, -R3 ;  /* 0x000000ffff077224 */ /* 0x000fe400078e0a03 */
[----:B--2---:R-:W-:Y:S02]  /*7660*/  IMAD R0, R10, UR11, RZ ;  /* 0x0000000b0a007c24 */ /* 0x004fe4000f8e02ff */
[----:B------:R-:W-:-:S02]  /*7670*/  IMAD R7, R8, R7, R6 ;  /* 0x0000000708077224 */ /* 0x000fc400078e0206 */
[----:B------:R-:W-:-:S04]  /*7680*/  IMAD.WIDE.U32 R4, R10, UR44, R4 ;  /* 0x0000002c0a047c25 */ /* 0x000fc8000f8e0004 */
[----:B------:R-:W-:Y:S01]  /*7690*/  IMAD R6, R11, UR44, R0 ;  /* 0x0000002c0b067c24 */ /* 0x000fe2000f8e0200 */
[----:B------:R-:W-:Y:S01]  /*76a0*/  SHF.R.S32.HI R0, RZ, 0x1f, R7 ;  /* 0x0000001fff007819 */ /* 0x000fe20000011407 */
[----:B------:R-:W-:Y:S01]  /*76b0*/  IMAD R11, R24, 0x40, R2 ;  /* 0x00000040180b7824 */ /* 0x000fe200078e0202 */
[----:B------:R-:W-:-:S03]  /*76c0*/  IADD3 R4, P0, R3, R4, RZ ;  /* 0x0000000403047210 */ /* 0x000fc60007f1e0ff */
[----:B------:R-:W-:Y:S01]  /*76d0*/  IMAD R0, R0, UR4, RZ ;  /* 0x0000000400007c24 */ /* 0x000fe2000f8e02ff */
[----:B------:R-:W-:-:S03]  /*76e0*/  IADD3.X R5, R9, R5, R6, P0, !PT ;  /* 0x0000000509057210 */ /* 0x000fc600007fe406 */
[C---:B------:R-:W-:Y:S02]  /*76f0*/  IMAD R3, R7.reuse, UR5, R0 ;  /* 0x0000000507037c24 */ /* 0x040fe4000f8e0200 */
[----:B------:R-:W-:Y:S01]  /*7700*/  IMAD.WIDE.U32 R4, R7, UR4, R4 ;  /* 0x0000000407047c25 */ /* 0x000fe2000f8e0004 */
[----:B------:R-:W-:-:S03]  /*7710*/  ULDC.64 UR4, c[0x0][0xb50] ;  /* 0x0002d40000047ab9 */ /* 0x000fc60000000a00 */
[----:B------:R-:W-:Y:S01]  /*7720*/  IMAD.IADD R3, R5, 0x1, R3 ;  /* 0x0000000105037824 */ /* 0x000fe200078e0203 */
[----:B------:R-:W-:Y:S01]  /*7730*/  LEA R9, P0, R4, UR4, 0x2 ;  /* 0x0000000404097c11 */ /* 0x000fe2000f8010ff */
[----:B------:R-:W-:Y:S02]  /*7740*/  ULDC UR4, c[0x0][0xa88] ;  /* 0x0002a20000047ab9 */ /* 0x000fe40000000800 */
[----:B------:R-:W-:Y:S01]  /*7750*/  IMAD R0, R8, UR4, RZ ;  /* 0x0000000408007c24 */ /* 0x000fe2000f8e02ff */
[----:B------:R-:W-:Y:S01]  /*7760*/  LEA.HI.X R10, R4, UR5, R3, 0x2, P0 ;  /* 0x00000005040a7c11 */ /* 0x000fe200080f1403 */
[----:B------:R-:W-:Y:S01]  /*7770*/  SHFL.IDX PT, R6, R9, 0x1, 0x1c1f ;  /* 0x003c1f0009067f89 */ /* 0x000fe200000e0000 */
[----:B------:R-:W-:Y:S02]  /*7780*/  ISETP.NE.AND P0, PT, R17, R26, PT ;  /* 0x0000001a1100720c */ /* 0x000fe40003f05270 */
[C---:B------:R-:W-:Y:S01]  /*7790*/  IADD3 R3, R11.reuse, 0x8, RZ ;  /* 0x000000080b037810 */ /* 0x040fe20007ffe0ff */
[----:B------:R-:W-:Y:S01]  /*77a0*/  SHFL.IDX PT, R4, R9, RZ, 0x1c1f ;  /* 0x001c1fff09047589 */ /* 0x000fe200000e0000 */
[----:B------:R-:W-:-:S02]  /*77b0*/  ISETP.GE.OR P1, PT, R11, R0, P0 ;  /* 0x000000000b00720c */ /* 0x000fc40000726670 */
[----:B------:R-:W-:Y:S01]  /*77c0*/  ISETP.GE.OR P0, PT, R3, R0, P0 ;  /* 0x000000000300720c */ /* 0x000fe20000706670 */
[----:B------:R-:W0:Y:S04]  /*77d0*/  SHFL.IDX PT, R5, R10, RZ, 0x1c1f ;  /* 0x001c1fff0a057589 */ /* 0x000e2800000e0000 */
[----:B------:R-:W1:Y:S06]  /*77e0*/  SHFL.IDX PT, R7, R10, 0x1, 0x1c1f ;  /* 0x003c1f000a077f89 */ /* 0x000e6c00000e0000 */
[----:B0-----:R0:W-:Y:S04]  /*77f0*/  @!P1 ST.E desc[UR50][R4.64], R13 ;  /* 0x0000000d04009985 */ /* 0x0011e8000c101932 */
[----:B-1----:R0:W-:Y:S02]  /*7800*/  @!P0 ST.E desc[UR50][R6.64], R12 ;  /* 0x0000000c06008985 */ /* 0x0021e4000c101932 */
.L_x_43:
[----:B------:R-:W1:Y:S01]  /*7810*/  LDC R24, c[0x0][0xbe8] ;  /* 0x0002fa00ff187b82 */ /* 0x000e620000000800 */
[----:B------:R-:W-:Y:S01]  /*7820*/  ULDC UR12, c[0x0][0xac8] ;  /* 0x0002b200000c7ab9 */ /* 0x000fe20000000800 */
[----:B0-----:R0:W5:Y:S04]  /*7830*/  LD.E.128 R4, desc[UR50][R20.64] ;  /* 0x0000003214047980 */ /* 0x001168000c101d00 */
[----:B------:R-:W5:Y:S02]  /*7840*/  LD.E.128 R96, desc[UR50][R96.64] ;  /* 0x0000003260607980 */ /* 0x000f64000c101d00 */
[----:B------:R-:W2:Y:S01]  /*7850*/  LDC R10, c[0x0][0xc38] ;  /* 0x00030e00ff0a7b82 */ /* 0x000ea20000000800 */
[----:B------:R-:W-:Y:S01]  /*7860*/  ISETP.GE.AND P1, PT, R189, UR12, PT ;  /* 0x0000000cbd007c0c */ /* 0x000fe2000bf26270 */
[----:B------:R-:W-:Y:S01]  /*7870*/  IMAD R9, RZ, RZ, -UR43 ;  /* 0x8000002bff097e24 */ /* 0x000fe2000f8e02ff */
[----:B------:R-:W-:Y:S01]  /*7880*/  ULDC.64 UR8, c[0x0][0xae8] ;  /* 0x0002ba0000087ab9 */ /* 0x000fe20000000a00 */
[----:B------:R-:W5:Y:S04]  /*7890*/  LD.E.128 R12, desc[UR50][R14.64] ;  /* 0x000000320e0c7980 */ /* 0x000f68000c101d00 */
[----:B------:R-:W5:Y:S04]  /*78a0*/  LD.E.128 R36, desc[UR50][R36.64] ;  /* 0x0000003224247980 */ /* 0x000f68000c101d00 */
[----:B------:R-:W5:Y:S01]  /*78b0*/  LD.E.128 R40, desc[UR50][R40.64] ;  /* 0x0000003228287980 */ /* 0x000f62000c101d00 */
[----:B-1----:R-:W-:Y:S01]  /*78c0*/  ISETP.NE.AND P3, PT, R24, 0x1, PT ;  /* 0x000000011800780c */ /* 0x002fe20003f65270 */
[----:B0-----:R-:W0:Y:S01]  /*78d0*/  LDC.64 R20, c[0x0][0xae0] ;  /* 0x0002b800ff147b82 */ /* 0x001e220000000a00 */
[----:B------:R-:W-:Y:S01]  /*78e0*/  ISETP.GE.AND P0, PT, R188, UR12, PT ;  /* 0x0000000cbc007c0c */ /* 0x000fe2000bf06270 */
[----:B------:R-:W5:Y:S01]  /*78f0*/  LD.E.128 R44, desc[UR50][R44.64] ;  /* 0x000000322c2c7980 */ /* 0x000f62000c101d00 */
[----:B------:R-:W-:-:S02]  /*7900*/  SEL R3, RZ, 0xffffffff, P1 ;  /* 0xffffffffff037807 */ /* 0x000fc40000800000 */
[----:B------:R-:W-:Y:S01]  /*7910*/  ISETP.GE.AND P2, PT, R16, UR12, PT ;  /* 0x0000000c10007c0c */ /* 0x000fe2000bf46270 */
[----:B------:R-:W5:Y:S04]  /*7920*/  LD.E.128 R48, desc[UR50][R48.64] ;  /* 0x0000003230307980 */ /* 0x000f68000c101d00 */
[----:B------:R-:W5:Y:S02]  /*7930*/  LD.E.128 R52, desc[UR50][R52.64] ;  /* 0x0000003234347980 */ /* 0x000f64000c101d00 */
[----:B------:R-:W1:Y:S01]  /*7940*/  @P3 LDC R26, c[0x0][0xbec] ;  /* 0x0002fb00ff1a3b82 */ /* 0x000e620000000800 */
[----:B------:R-:W-:Y:S01]  /*7950*/  SEL R8, RZ, 0xffffffff, P0 ;  /* 0xffffffffff087807 */ /* 0x000fe20000000000 */
[----:B------:R-:W-:Y:S01]  /*7960*/  IMAD.SHL.U32 R3, R3, 0x2, RZ ;  /* 0x0000000203037824 */ /* 0x000fe200078e00ff */
[----:B------:R-:W-:Y:S01]  /*7970*/  SEL R0, RZ, 0x1, P2 ;  /* 0x00000001ff007807 */ /* 0x000fe20001000000 */
[----:B------:R-:W5:Y:S04]  /*7980*/  LD.E.128 R56, desc[UR50][R56.64] ;  /* 0x0000003238387980 */ /* 0x000f68000c101d00 */
[----:B------:R-:W3:Y:S01]  /*7990*/  @P3 LDC R11, c[0x0][0xbf0] ;  /* 0x0002fc00ff0b3b82 */ /* 0x000ee20000000800 */
[----:B------:R-:W-:Y:S01]  /*79a0*/  IMAD.SHL.U32 R8, R8, 0x4, RZ ;  /* 0x0000000408087824 */ /* 0x000fe200078e00ff */
[----:B------:R-:W-:Y:S01]  /*79b0*/  LOP3.LUT R3, R3, 0x2, R0, 0xe2, !PT ;  /* 0x0000000203037812 */ /* 0x000fe200078ee200 */
[----:B------:R-:W5:Y:S01]  /*79c0*/  LD.E.128 R60, desc[UR50][R60.64] ;  /* 0x000000323c3c7980 */ /* 0x000f62000c101d00 */
[----:B------:R-:W-:Y:S01]  /*79d0*/  ISETP.GE.AND P0, PT, R187, UR12, PT ;  /* 0x0000000cbb007c0c */ /* 0x000fe2000bf06270 */
[----:B--2---:R-:W-:Y:S01]  /*79e0*/  IMAD R27, R10, R9, UR45 ;  /* 0x0000002d0a1b7e24 */ /* 0x004fe2000f8e0209 */
[----:B------:R-:W-:Y:S01]  /*79f0*/  LOP3.LUT R3, R8, 0x4, R3, 0xe2, !PT ;  /* 0x0000000408037812 */ /* 0x000fe200078ee203 */
[----:B------:R-:W-:Y:S01]  /*7a00*/  IMAD R0, R210, 0x20, R212 ;  /* 0x00000020d2007824 */ /* 0x000fe200078e02d4 */
[----:B------:R-:W-:Y:S01]  /*7a10*/  SEL R8, RZ, 0xffffffff, P0 ;  /* 0xffffffffff087807 */ /* 0x000fe20000000000 */
[----:B------:R-:W5:Y:S02]  /*7a20*/  LD.E.128 R68, desc[UR50][R68.64] ;  /* 0x0000003244447980 */ /* 0x000f64000c101d00 */
[----:B------:R-:W-:-:S02]  /*7a30*/  IMAD R25, R27, 0x40, R0 ;  /* 0x000000401b197824 */ /* 0x000fc400078e0200 */
[----:B------:R-:W-:Y:S01]  /*7a40*/  IMAD.SHL.U32 R8, R8, 0x8, RZ ;  /* 0x0000000808087824 */ /* 0x000fe200078e00ff */
[----:B------:R-:W-:Y:S01]  /*7a50*/  ISETP.GE.AND P1, PT, R186, UR12, PT ;  /* 0x0000000cba007c0c */ /* 0x000fe2000bf26270 */
[----:B------:R-:W5:Y:S01]  /*7a60*/  LD.E.128 R72, desc[UR50][R72.64] ;  /* 0x0000003248487980 */ /* 0x000f62000c101d00 */
[----:B-1----:R-:W-:Y:S02]  /*7a70*/  @P3 IMAD.HI.U32 R0, R25, R26, RZ ;  /* 0x0000001a19003227 */ /* 0x002fe400078e00ff */
[----:B------:R-:W-:Y:S01]  /*7a80*/  LOP3.LUT R3, R8, 0x8, R3, 0xe2, !PT ;  /* 0x0000000808037812 */ /* 0x000fe200078ee203 */
[----:B------:R-:W-:Y:S01]  /*7a90*/  UIMAD UR6, UR10, UR8, URZ ;  /* 0x000000080a0672a4 */ /* 0x000fe2000f8e023f */
[----:B------:R-:W-:Y:S01]  /*7aa0*/  MOV R8, R25 ;  /* 0x0000001900087202 */ /* 0x000fe20000000f00 */
[----:B------:R-:W5:Y:S01]  /*7ab0*/  LD.E.128 R76, desc[UR50][R76.64] ;  /* 0x000000324c4c7980 */ /* 0x000f62000c101d00 */
[----:B---3--:R-:W-:-:S03]  /*7ac0*/  @P3 SHF.R.U32.HI R8, RZ, R11, R0 ;  /* 0x0000000bff083219 */ /* 0x008fc60000011600 */
[----:B------:R-:W5:Y:S01]  /*7ad0*/  LD.E.128 R84, desc[UR50][R84.64] ;  /* 0x0000003254547980 */ /* 0x000f62000c101d00 */
[----:B------:R-:W-:Y:S01]  /*7ae0*/  SEL R0, RZ, 0xffffffff, P1 ;  /* 0xffffffffff007807 */ /* 0x000fe20000800000 */
[----:B------:R-:W-:Y:S01]  /*7af0*/  UIMAD.WIDE.U32 UR4, UR7, UR8, URZ ;  /* 0x00000008070472a5 */ /* 0x000fe2000f8e003f */
[--C-:B------:R-:W-:Y:S01]  /*7b00*/  SHF.R.S32.HI R11, RZ, 0x1f, R8.reuse ;  /* 0x0000001fff0b7819 */ /* 0x100fe20000011408 */
[----:B------:R-:W-:Y:S01]  /*7b10*/  UIMAD UR6, UR7, UR9, UR6 ;  /* 0x00000009070672a4 */ /* 0x000fe2000f8e0206 */
[----:B------:R-:W-:Y:S01]  /*7b20*/  ISETP.GE.AND P0, PT, R185, UR12, PT ;  /* 0x0000000cb9007c0c */ /* 0x000fe2000bf06270 */
[----:B------:R-:W-:Y:S01]  /*7b30*/  IMAD.SHL.U32 R0, R0, 0x10, RZ ;  /* 0x0000001000007824 */ /* 0x000fe200078e00ff */
[----:B------:R-:W-:Y:S01]  /*7b40*/  ULDC.64 UR8, c[0x0][0xaf0] ;  /* 0x0002bc0000087ab9 */ /* 0x000fe20000000a00 */
[----:B------:R-:W-:Y:S01]  /*7b50*/  UIADD3 UR5, UR5, UR6, URZ ;  /* 0x0000000605057290 */ /* 0x000fe2000fffe03f */
[----:B------:R-:W-:Y:S01]  /*7b60*/  IMAD.MOV R10, RZ, RZ, -R8 ;  /* 0x000000ffff0a7224 */ /* 0x000fe200078e0a08 */
[----:B------:R-:W-:Y:S01]  /*7b70*/  UIMAD UR6, UR11, UR8, URZ ;  /* 0x000000080b0672a4 */ /* 0x000fe2000f8e023f */
[----:B------:R-:W-:Y:S01]  /*7b80*/  SEL R9, RZ, 0xffffffff, P0 ;  /* 0xffffffffff097807 */ /* 0x000fe20000000000 */
[----:B0-----:R-:W-:Y:S01]  /*7b90*/  IMAD R11, R11, R20, RZ ;  /* 0x000000140b0b7224 */ /* 0x001fe200078e02ff */
[----:B------:R-:W-:Y:S01]  /*7ba0*/  LOP3.LUT R0, R0, 0x10, R3, 0xe2, !PT ;  /* 0x0000001000007812 */ /* 0x000fe200078ee203 */
[----:B------:R-:W-:Y:S01]  /*7bb0*/  IMAD R3, R24, R10, R25 ;  /* 0x0000000a18037224 */ /* 0x000fe200078e0219 */
[----:B------:R-:W-:Y:S01]  /*7bc0*/  UIMAD UR6, UR44, UR9, UR6 ;  /* 0x000000092c0672a4 */ /* 0x000fe2000f8e0206 */
[----:B------:R-:W-:Y:S01]  /*7bd0*/  IMAD R21, R8, R21, R11 ;  /* 0x0000001508157224 */ /* 0x000fe200078e020b */
[----:B------:R-:W-:Y:S01]  /*7be0*/  UIMAD.WIDE.U32 UR44, UR44, UR8, UR4 ;  /* 0x000000082c2c72a5 */ /* 0x000fe2000f8e0004 */
[----:B------:R-:W-:Y:S01]  /*7bf0*/  IMAD.SHL.U32 R11, R9, 0x20, RZ ;  /* 0x00000020090b7824 */ /* 0x000fe200078e00ff */
[----:B------:R-:W-:Y:S01]  /*7c00*/  ISETP.GE.AND P0, PT, R214, UR12, PT ;  /* 0x0000000cd6007c0c */ /* 0x000fe2000bf06270 */
[----:B------:R-:W-:Y:S01]  /*7c10*/  ULDC.64 UR4, c[0x0][0xad8] ;  /* 0x0002b60000047ab9 */ /* 0x000fe20000000a00 */
[----:B------:R-:W-:Y:S01]  /*7c20*/  SHF.R.S32.HI R10, RZ, 0x1f, R3 ;  /* 0x0000001fff0a7819 */ /* 0x000fe20000011403 */
[----:B------:R-:W-:Y:S01]  /*7c30*/  UIADD3 UR45, UR45, UR6, URZ ;  /* 0x000000062d2d7290 */ /* 0x000fe2000fffe03f */
[----:B------:R-:W-:Y:S01]  /*7c40*/  LOP3.LUT R0, R11, 0x20, R0, 0xe2, !PT ;  /* 0x000000200b007812 */ /* 0x000fe200078ee200 */
[----:B------:R-:W5:Y:S01]  /*7c50*/  LD.E.128 R88, desc[UR50][R88.64] ;  /* 0x0000003258587980 */ /* 0x000f62000c101d00 */
[----:B------:R-:W-:Y:S01]  /*7c60*/  SEL R11, RZ, 0x40, P0 ;  /* 0x00000040ff0b7807 */ /* 0x000fe20000000000 */
[----:B------:R-:W-:Y:S01]  /*7c70*/  IMAD R10, R10, UR4, RZ ;  /* 0x000000040a0a7c24 */ /* 0x000fe2000f8e02ff */
[----:B------:R-:W-:Y:S01]  /*7c80*/  ULDC.64 UR6, c[0x0][0xa80] ;  /* 0x0002a00000067ab9 */ /* 0x000fe20000000a00 */
[----:B------:R-:W5:Y:S01]  /*7c90*/  LD.E.128 R92, desc[UR50][R92.64] ;  /* 0x000000325c5c7980 */ /* 0x000f62000c101d00 */
[----:B------:R-:W-:Y:S01]  /*7ca0*/  IMAD.WIDE.U32 R8, R8, R20, UR44 ;  /* 0x0000002c08087e25 */ /* 0x000fe2000f8e0014 */
[----:B------:R-:W-:Y:S01]  /*7cb0*/  @!PT LDS RZ, [RZ] ;  /* 0x00000000fffff984 */ /* 0x000fe20000000800 */
[----:B------:R-:W-:Y:S01]  /*7cc0*/  @!PT LDS RZ, [RZ] ;  /* 0x00000000fffff984 */ /* 0x000fe20000000800 */
[----:B------:R-:W-:Y:S01]  /*7cd0*/  @!PT LDS RZ, [RZ] ;  /* 0x00000000fffff984 */ /* 0x000fe20000000800 */
[----:B------:R-:W-:Y:S01]  /*7ce0*/  @!PT LDS RZ, [RZ] ;  /* 0x00000000fffff984 */ /* 0x000fe20000000800 */
[----:B------:R0:W-:Y:S06]  /*7cf0*/  MEMBAR.ALL.CTA ;  /* 0x0000000000007992 */ /* 0x0001ec0000008000 */
[----:B0-----:R-:W0:Y:S01]  /*7d00*/  FENCE.VIEW.ASYNC.S ;  /* 0x00000000000073c6 */ /* 0x001e220000000000 */
[----:B------:R-:W-:Y:S01]  /*7d10*/  LOP3.LUT R0, R0, R11, RZ, 0xfc, !PT ;  /* 0x0000000b00007212 */ /* 0x000fe200078efcff */
[----:B------:R-:W-:Y:S01]  /*7d20*/  IMAD R11, R3, UR5, R10 ;  /* 0x00000005030b7c24 */ /* 0x000fe2000f8e020a */
[----:B------:R-:W-:Y:S01]  /*7d30*/  ULDC UR5, c[0x0][0xa88] ;  /* 0x0002a20000057ab9 */ /* 0x000fe20000000800 */
[----:B------:R-:W-:Y:S01]  /*7d40*/  IMAD.IADD R9, R9, 0x1, R21 ;  /* 0x0000000109097824 */ /* 0x000fe200078e0215 */
[----:B------:R-:W-:Y:S01]  /*7d50*/  ISETP.GE.AND P0, PT, R213, UR12, PT ;  /* 0x0000000cd5007c0c */ /* 0x000fe2000bf06270 */
[----:B------:R-:W-:-:S02]  /*7d60*/  IMAD R31, R24, UR5, RZ ;  /* 0x00000005181f7c24 */ /* 0x000fc4000f8e02ff */
[----:B------:R-:W-:Y:S02]  /*7d70*/  IMAD R30, R27, 0x40, R212 ;  /* 0x000000401b1e7824 */ /* 0x000fe400078e02d4 */
[----:B------:R-:W-:Y:S01]  /*7d80*/  IMAD.WIDE.U32 R8, R3, UR4, R8 ;  /* 0x0000000403087c25 */ /* 0x000fe2000f8e0008 */
[----:B------:R-:W-:Y:S01]  /*7d90*/  SEL R3, RZ, 0x80, P0 ;  /* 0x00000080ff037807 */ /* 0x000fe20000000000 */
[----:B------:R-:W-:Y:S01]  /*7da0*/  UIADD3 UR4, UR42, 0x28c20, URZ ;  /* 0x00028c202a047890 */ /* 0x000fe2000fffe03f */
[----:B------:R-:W-:Y:S01]  /*7db0*/  ISETP.GE.AND P0, PT, R30, R31, PT ;  /* 0x0000001f1e00720c */ /* 0x000fe20003f06270 */
[----:B------:R-:W-:Y:S01]  /*7dc0*/  IMAD.IADD R9, R9, 0x1, R11 ;  /* 0x0000000109097824 */ /* 0x000fe200078e020b */
[----:B------:R-:W-:Y:S01]  /*7dd0*/  LEA R28, P1, R8, UR6, 0x1 ;  /* 0x00000006081c7c11 */ /* 0x000fe2000f8208ff */
[----:B------:R-:W-:-:S03]  /*7de0*/  UPRMT UR4, URZ, 0x654, UR4 ;  /* 0x000006543f047896 */ /* 0x000fc60008000004 */
[----:B------:R-:W-:Y:S01]  /*7df0*/  LEA.HI.X R29, R8, UR7, R9, 0x1, P1 ;  /* 0x00000007081d7c11 */ /* 0x000fe200088f0c09 */
[----:B0-----:R0:W1:Y:S01]  /*7e00*/  SHFL.IDX PT, R10, R28, RZ, 0x181f ;  /* 0x00181fff1c0a7589 */ /* 0x00106200000e0000 */
[----:B------:R-:W-:Y:S03]  /*7e10*/  BSSY B0, `(.L_x_44) ;  /* 0x0000024000007945 */ /* 0x000fe60003800000 */
[----:B------:R0:W2:Y:S01]  /*7e20*/  SHFL.IDX PT, R11, R29, RZ, 0x181f ;  /* 0x00181fff1d0b7589 */ /* 0x0000a200000e0000 */
[----:B------:R-:W-:Y:S01]  /*7e30*/  SYNCS.ARRIVE.TRANS64.RED.A1T0 RZ, [UR4], RZ ;  /* 0x000000ffffff79a7 */ /* 0x000fe20008100404 */
[----:B------:R-:W-:Y:S01]  /*7e40*/  LOP3.LUT R3, R0, R3, RZ, 0xfc, !PT ;  /* 0x0000000300037212 */ /* 0x000fe200078efcff */
[----:B------:R-:W-:Y:S06]  /*7e50*/  @P0 BRA `(.L_x_45) ;  /* 0x00000000007c0947 */ /* 0x000fec0003800000 */
[----:B------:R-:W-:Y:S02]  /*7e60*/  ISETP.GE.AND P1, PT, R189, UR12, PT ;  /* 0x0000000cbd007c0c */ /* 0x000fe4000bf26270 */
[----:B------:R-:W-:Y:S02]  /*7e70*/  ISETP.GE.AND P0, PT, R16, UR12, PT ;  /* 0x0000000c10007c0c */ /* 0x000fe4000bf06270 */
[----:B------:R-:W-:Y:S02]  /*7e80*/  ISETP.GE.AND P5, PT, R188, UR12, PT ;  /* 0x0000000cbc007c0c */ /* 0x000fe4000bfa6270 */
[----:B------:R-:W-:-:S07]  /*7e90*/  ISETP.GE.AND P3, PT, R187, UR12, PT ;  /* 0x0000000cbb007c0c */ /* 0x000fce000bf66270 */
[CC--:B-1----:R-:W-:Y:S02]  /*7ea0*/  @!P1 LEA R20, P2, R189.reuse, R10.reuse, 0x1 ;  /* 0x0000000abd149211 */ /* 0x0c2fe400078408ff */
[----:B--2---:R-:W-:Y:S02]  /*7eb0*/  @!P0 IMAD.WIDE R8, R16, 0x2, R10 ;  /* 0x0000000210088825 */ /* 0x004fe400078e020a */
[----:B------:R-:W-:Y:S02]  /*7ec0*/  @!P1 LEA.HI.X R21, R189, R11, R223, 0x1, P2 ;  /* 0x0000000bbd159211 */ /* 0x000fe400010f0cdf */
[----:B------:R-:W-:Y:S01]  /*7ed0*/  ISETP.GE.AND P2, PT, R186, UR12, PT ;  /* 0x0000000cba007c0c */ /* 0x000fe2000bf46270 */
[----:B-----5:R1:W-:Y:S01]  /*7ee0*/  @!P0 ST.E.128 desc[UR50][R8.64], R96 ;  /* 0x0000006008008985 */ /* 0x0203e2000c101d32 */
[----:B------:R-:W-:Y:S02]  /*7ef0*/  @!P5 LEA R24, P4, R188, R10, 0x1 ;  /* 0x0000000abc18d211 */ /* 0x000fe400078808ff */
[----:B------:R-:W-:Y:S01]  /*7f00*/  LOP3.LUT P0, RZ, R0, 0x40, RZ, 0xc0, !PT ;  /* 0x0000004000ff7812 */ /* 0x000fe2000780c0ff */
[----:B------:R2:W-:Y:S01]  /*7f10*/  @!P1 ST.E.128 desc[UR50][R20.64], R4 ;  /* 0x0000000414009985 */ /* 0x0005e2000c101d32 */
[----:B------:R-:W-:-:S02]  /*7f20*/  ISETP.GE.AND P1, PT, R185, UR12, PT ;  /* 0x0000000cb9007c0c */ /* 0x000fc4000bf26270 */
[-C--:B------:R-:W-:Y:S02]  /*7f30*/  @!P5 LEA.HI.X R25, R188, R11.reuse, R222, 0x1, P4 ;  /* 0x0000000bbc19d211 */ /* 0x080fe400020f0cde */
[----:B------:R-:W-:Y:S02]  /*7f40*/  LOP3.LUT P4, RZ, R3, 0x80, RZ, 0xc0, !PT ;  /* 0x0000008003ff7812 */ /* 0x000fe4000788c0ff */
[CC--:B------:R-:W-:Y:S01]  /*7f50*/  @!P3 LEA R26, P6, R187.reuse, R10.reuse, 0x1 ;  /* 0x0000000abb1ab211 */ /* 0x0c0fe200078c08ff */
[----:B------:R3:W-:Y:S03]  /*7f60*/  @!P5 ST.E.128 desc[UR50][R24.64], R40 ;  /* 0x000000281800d985 */ /* 0x0007e6000c101d32 */
[----:B------:R-:W-:Y:S02]  /*7f70*/  @!P3 LEA.HI.X R27, R187, R11, R221, 0x1, P6 ;  /* 0x0000000bbb1bb211 */ /* 0x000fe400030f0cdd */
[----:B-1----:R-:W-:-:S03]  /*7f80*/  @!P2 LEA R8, P5, R186, R10, 0x1 ;  /* 0x0000000aba08a211 */ /* 0x002fc600078a08ff */
[----:B------:R3:W-:Y:S01]  /*7f90*/  @!P3 ST.E.128 desc[UR50][R26.64], R48 ;  /* 0x000000301a00b985 */ /* 0x0007e2000c101d32 */
[-C--:B--2---:R-:W-:Y:S02]  /*7fa0*/  @!P1 LEA R4, P6, R185, R10.reuse, 0x1 ;  /* 0x0000000ab9049211 */ /* 0x084fe400078c08ff */
[-C--:B------:R-:W-:Y:S02]  /*7fb0*/  @P0 LEA R6, P3, R214, R10.reuse, 0x1 ;  /* 0x0000000ad6060211 */ /* 0x080fe400078608ff */
[-C--:B------:R-:W-:Y:S02]  /*7fc0*/  @!P2 LEA.HI.X R9, R186, R11.reuse, R220, 0x1, P5 ;  /* 0x0000000bba09a211 */ /* 0x080fe400028f0cdc */
[----:B------:R-:W-:Y:S02]  /*7fd0*/  @P4 LEA R10, P5, R213, R10, 0x1 ;  /* 0x0000000ad50a4211 */ /* 0x000fe400078a08ff */
[-C--:B------:R-:W-:Y:S01]  /*7fe0*/  @!P1 LEA.HI.X R5, R185, R11.reuse, R219, 0x1, P6 ;  /* 0x0000000bb9059211 */ /* 0x080fe200030f0cdb */
[----:B------:R3:W-:Y:S01]  /*7ff0*/  @!P2 ST.E.128 desc[UR50][R8.64], R56 ;  /* 0x000000380800a985 */ /* 0x0007e2000c101d32 */
[----:B------:R-:W-:-:S02]  /*8000*/  @P0 LEA.HI.X R7, R214, R11, R218, 0x1, P3 ;  /* 0x0000000bd6070211 */ /* 0x000fc400018f0cda */
[----:B------:R-:W-:Y:S01]  /*8010*/  @P4 LEA.HI.X R11, R213, R11, R217, 0x1, P5 ;  /* 0x0000000bd50b4211 */ /* 0x000fe200028f0cd9 */
[----:B------:R3:W-:Y:S04]  /*8020*/  @!P1 ST.E.128 desc[UR50][R4.64], R68 ;  /* 0x0000004404009985 */ /* 0x0007e8000c101d32 */
[----:B------:R3:W-:Y:S04]  /*8030*/  @P0 ST.E.128 desc[UR50][R6.64], R76 ;  /* 0x0000004c06000985 */ /* 0x0007e8000c101d32 */
[----:B------:R3:W-:Y:S02]  /*8040*/  @P4 ST.E.128 desc[UR50][R10.64], R88 ;  /* 0x000000580a004985 */ /* 0x0007e4000c101d32 */
.L_x_45:
[----:B------:R-:W-:Y:S05]  /*8050*/  BSYNC B0 ;  /* 0x0000000000007941 */ /* 0x000fea0003800000 */
.L_x_44:
[----:B---3-5:R-:W-:Y:S01]  /*8060*/  IADD3 R4, R30, 0x20, RZ ;  /* 0x000000201e047810 */ /* 0x028fe20007ffe0ff */
[----:B------:R3:W4:Y:S01]  /*8070*/  SHFL.IDX PT, R7, R29, 0x1, 0x181f ;  /* 0x00381f001d077f89 */ /* 0x00072200000e0000 */
[----:B------:R-:W-:Y:S02]  /*8080*/  BSSY B0, `(.L_x_46) ;  /* 0x0000023000007945 */ /* 0x000fe40003800000 */
[----:B------:R-:W-:Y:S01]  /*8090*/  ISETP.GE.AND P0, PT, R4, R31, PT ;  /* 0x0000001f0400720c */ /* 0x000fe20003f06270 */
[----:B------:R3:W0:-:S12]  /*80a0*/  SHFL.IDX PT, R6, R28, 0x1, 0x181f ;  /* 0x00381f001c067f89 */ /* 0x00061800000e0000 */
[----:B---3--:R-:W-:Y:S05]  /*80b0*/  @P0 BRA `(.L_x_47) ;  /* 0x00000000007c0947 */ /* 0x008fea0003800000 */
[----:B------:R-:W-:Y:S02]  /*80c0*/  ISETP.GE.AND P2, PT, R189, UR12, PT ;  /* 0x0000000cbd007c0c */ /* 0x000fe4000bf46270 */
[----:B------:R-:W-:Y:S02]  /*80d0*/  ISETP.GE.AND P3, PT, R16, UR12, PT ;  /* 0x0000000c10007c0c */ /* 0x000fe4000bf66270 */
[----:B------:R-:W-:Y:S02]  /*80e0*/  ISETP.GE.AND P5, PT, R188, UR12, PT ;  /* 0x0000000cbc007c0c */ /* 0x000fe4000bfa6270 */
[----:B------:R-:W-:Y:S02]  /*80f0*/  ISETP.GE.AND P4, PT, R187, UR12, PT ;  /* 0x0000000cbb007c0c */ /* 0x000fe4000bf86270 */
[----:B------:R-:W-:-:S05]  /*8100*/  LOP3.LUT P1, RZ, R0, 0x40, RZ, 0xc0, !PT ;  /* 0x0000004000ff7812 */ /* 0x000fca000782c0ff */
[CC--:B0-----:R-:W-:Y:S02]  /*8110*/  @!P2 LEA R8, P0, R189.reuse, R6.reuse, 0x1 ;  /* 0x00000006bd08a211 */ /* 0x0c1fe400078008ff */
[----:B----4-:R-:W-:Y:S02]  /*8120*/  @!P3 IMAD.WIDE R4, R16, 0x2, R6 ;  /* 0x000000021004b825 */ /* 0x010fe400078e0206 */
[-C--:B------:R-:W-:Y:S02]  /*8130*/  @!P2 LEA.HI.X R9, R189, R7.reuse, R223, 0x1, P0 ;  /* 0x00000007bd09a211 */ /* 0x080fe400000f0cdf */
[----:B-1----:R-:W-:Y:S01]  /*8140*/  @!P5 LEA R10, P0, R188, R6, 0x1 ;  /* 0x00000006bc0ad211 */ /* 0x002fe200078008ff */
[----:B------:R0:W-:Y:S01]  /*8150*/  @!P3 ST.E.128 desc[UR50][R4.64], R12 ;  /* 0x0000000c0400b985 */ /* 0x0001e2000c101d32 */
[----:B------:R-:W-:Y:S02]  /*8160*/  ISETP.GE.AND P3, PT, R186, UR12, PT ;  /* 0x0000000cba007c0c */ /* 0x000fe4000bf66270 */
[----:B--2---:R-:W-:Y:S01]  /*8170*/  @!P5 LEA.HI.X R11, R188, R7, R222, 0x1, P0 ;  /* 0x00000007bc0bd211 */ /* 0x004fe200000f0cde */
[----:B------:R3:W-:Y:S01]  /*8180*/  @!P2 ST.E.128 desc[UR50][R8.64], R36 ;  /* 0x000000240800a985 */ /* 0x0007e2000c101d32 */
[----:B------:R-:W-:-:S02]  /*8190*/  ISETP.GE.AND P2, PT, R185, UR12, PT ;  /* 0x0000000cb9007c0c */ /* 0x000fc4000bf46270 */
[----:B------:R-:W-:Y:S01]  /*81a0*/  LOP3.LUT P0, RZ, R3, 0x80, RZ, 0xc0, !PT ;  /* 0x0000008003ff7812 */ /* 0x000fe2000780c0ff */
[----:B------:R3:W-:Y:S01]  /*81b0*/  @!P5 ST.E.128 desc[UR50][R10.64], R44 ;  /* 0x0000002c0a00d985 */ /* 0x0007e2000c101d32 */
[----:B------:R-:W-:-:S04]  /*81c0*/  @!P4 LEA R20, P6, R187, R6, 0x1 ;  /* 0x00000006bb14c211 */ /* 0x000fc800078c08ff */
[----:B------:R-:W-:Y:S02]  /*81d0*/  @!P4 LEA.HI.X R21, R187, R7, R221, 0x1, P6 ;  /* 0x00000007bb15c211 */ /* 0x000fe400030f0cdd */
[----:B------:R-:W-:-:S03]  /*81e0*/  @!P3 LEA R24, P5, R186, R6, 0x1 ;  /* 0x00000006ba18b211 */ /* 0x000fc600078a08ff */
[----:B------:R3:W-:Y:S01]  /*81f0*/  @!P4 ST.E.128 desc[UR50][R20.64], R52 ;  /* 0x000000341400c985 */ /* 0x0007e2000c101d32 */
[-C--:B0-----:R-:W-:Y:S02]  /*8200*/  @!P2 LEA R4, P6, R185, R6.reuse, 0x1 ;  /* 0x00000006b904a211 */ /* 0x081fe400078c08ff */
        /* <DEDUP_REMOVED lines=10> */
.L_x_47:
[----:B------:R-:W-:Y:S05]  /*82b0*/  BSYNC B0 ;  /* 0x0000000000007941 */ /* 0x000fea0003800000 */
.L_x_46:
[----:B------:R-:W5:Y:S02]  /*82c0*/  LDC R0, c[0x0][0xc34] ;  /* 0x00030d00ff007b82 */ /* 0x000f640000000800 */
[----:B-----5:R-:W-:-:S13]  /*82d0*/  ISETP.LE.AND P0, PT, R0, UR40, PT ;  /* 0x0000002800007c0c */ /* 0x020fda000bf03270 */
[----:B------:R-:W-:Y:S05]  /*82e0*/  @!P0 BRA `(.L_x_48) ;  /* 0xffffff8c000c8947 */ /* 0x000fea000383ffff */
[----:B------:R-:W-:Y:S05]  /*82f0*/  EXIT ;  /* 0x000000000000794d */ /* 0x000fea0003800000 */
.L_x_5:
[----:B------:R-:W-:-:S08]  /*8300*/  NOP ;  /* 0x0000000000007918 */ /* 0x000fd00000000000 */
[----:B------:R-:W0:-:S00]  /*8310*/  USETMAXREG.DEALLOC.CTAPOOL 0x28 ;  /* 0x00000028000079c8 */ /* 0x000e0000080e0500 */
[----:B------:R-:W1:Y:S01]  /*8320*/  S2UR UR11, SR_CTAID.X ;  /* 0x00000000000b79c3 */ /* 0x000e620000002500 */
[----:B0-----:R-:W-:Y:S02]  /*8330*/  IMAD.MOV.U32 R2, RZ, RZ, 0x1 ;  /* 0x00000001ff027424 */ /* 0x001fe400078e00ff */
[----:B------:R-:W-:Y:S02]  /*8340*/  IMAD.MOV.U32 R17, RZ, RZ, RZ ;  /* 0x000000ffff117224 */ /* 0x000fe400078e00ff */
[----:B------:R-:W-:-:S03]  /*8350*/  IMAD.MOV.U32 R22, RZ, RZ, 0x1 ;  /* 0x00000001ff167424 */ /* 0x000fc600078e00ff */
[----:B------:R-:W1:Y:S02]  /*8360*/  LDC R3, c[0x0][0xc34] ;  /* 0x00030d00ff037b82 */ /* 0x000e640000000800 */
[----:B-1----:R-:W-:-:S13]  /*8370*/  ISETP.LE.AND P0, PT, R3, UR11, PT ;  /* 0x0000000b03007c0c */ /* 0x002fda000bf03270 */
[----:B------:R-:W-:Y:S05]  /*8380*/  @P0 BRA `(.L_x_49) ;  /* 0x0000003800f80947 */ /* 0x000fea0003800000 */
[----:B------:R-:W-:Y:S01]  /*8390*/  IMAD.SHL.U32 R33, R0, 0x8, RZ ;  /* 0x0000000800217824 */ /* 0x000fe200078e00ff */
[----:B------:R-:W-:Y:S01]  /*83a0*/  ULDC UR9, c[0x0][0x320] ;  /* 0x0000c80000097ab9 */ /* 0x000fe20000000800 */
[----:B------:R-:W-:Y:S01]  /*83b0*/  LOP3.LUT R16, R16, 0xffffffdf, RZ, 0xc0, !PT ;  /* 0xffffffdf10107812 */ /* 0x000fe200078ec0ff */
[----:B------:R-:W-:Y:S01]  /*83c0*/  ULDC.64 UR4, c[0x0][0x418] ;  /* 0x0001060000047ab9 */ /* 0x000fe20000000a00 */
[----:B------:R-:W-:Y:S01]  /*83d0*/  ULDC.64 UR6, c[0x0][0x2f0] ;  /* 0x0000bc0000067ab9 */ /* 0x000fe20000000a00 */
[----:B------:R-:W-:Y:S01]  /*83e0*/  LOP3.LUT R7, R33, 0x38, RZ, 0xc0, !PT ;  /* 0x0000003821077812 */ /* 0x000fe200078ec0ff */
[----:B------:R-:W-:Y:S01]  /*83f0*/  UISETP.NE.U32.AND UP0, UPT, UR4, URZ, UPT ;  /* 0x0000003f0400728c */ /* 0x000fe2000bf05070 */
[--C-:B------:R-:W-:Y:S01]  /*8400*/  SHF.R.U32.HI R37, RZ, 0x3, R0.reuse ;  /* 0x00000003ff257819 */ /* 0x100fe20000011600 */
[----:B------:R-:W-:Y:S01]  /*8410*/  ULDC UR37, c[0x0][0x448] ;  /* 0x0001120000257ab9 */ /* 0x000fe20000000800 */
[C---:B------:R-:W-:Y:S01]  /*8420*/  LOP3.LUT R2, R7.reuse, 0x40, RZ, 0xfc, !PT ;  /* 0x0000004007027812 */ /* 0x040fe200078efcff */
[----:B------:R-:W-:Y:S01]  /*8430*/  UISETP.NE.AND.EX UP0, UPT, UR5, URZ, UPT, UP0 ;  /* 0x0000003f0500728c */ /* 0x000fe2000bf05300 */
[----:B------:R-:W-:Y:S01]  /*8440*/  LOP3.LUT R3, R7, 0x80, RZ, 0xfc, !PT ;  /* 0x0000008007037812 */ /* 0x000fe200078efcff */
[----:B------:R-:W-:Y:S01]  /*8450*/  ULDC UR4, c[0x0][0x424] ;  /* 0x0001090000047ab9 */ /* 0x000fe20000000800 */
[----:B------:R-:W-:Y:S01]  /*8460*/  ISETP.GE.AND P5, PT, R2, UR9, PT ;  /* 0x0000000902007c0c */ /* 0x000fe2000bfa6270 */
[----:B------:R-:W-:Y:S01]  /*8470*/  USEL UR4, UR4, 0x1, UP0 ;  /* 0x0000000104047887 */ /* 0x000fe20008000000 */
[----:B------:R-:W-:Y:S01]  /*8480*/  ISETP.GE.AND P4, PT, R3, UR9, PT ;  /* 0x0000000903007c0c */ /* 0x000fe2000bf86270 */
[----:B------:R-:W0:Y:S01]  /*8490*/  S2UR UR8, SR_CgaCtaId ;  /* 0x00000000000879c3 */ /* 0x000e220000008800 */
[C---:B------:R-:W-:Y:S01]  /*84a0*/  LOP3.LUT R4, R7.reuse, 0xc0, RZ, 0xfc, !PT ;  /* 0x000000c007047812 */ /* 0x040fe200078efcff */
[----:B------:R-:W-:Y:S01]  /*84b0*/  UIMAD UR36, UR4, UR6, URZ ;  /* 0x00000006042472a4 */ /* 0x000fe2000f8e023f */
[C---:B------:R-:W-:Y:S01]  /*84c0*/  LOP3.LUT R2, R7.reuse, 0x100, RZ, 0xfc, !PT ;  /* 0x0000010007027812 */ /* 0x040fe200078efcff */
[----:B------:R-:W-:Y:S01]  /*84d0*/  UMOV UR39, 0x400 ;  /* 0x0000040000277882 */ /* 0x000fe20000000000 */
[----:B------:R-:W-:Y:S01]  /*84e0*/  ISETP.GE.AND P3, PT, R4, UR9, PT ;  /* 0x0000000904007c0c */ /* 0x000fe2000bf66270 */
[----:B------:R-:W-:Y:S01]  /*84f0*/  UIADD3 UR5, UR36, 0x3f, URZ ;  /* 0x0000003f24057890 */ /* 0x000fe2000fffe03f */
[----:B------:R-:W-:Y:S01]  /*8500*/  LOP3.LUT R5, R7, 0x140, RZ, 0xfc, !PT ;  /* 0x0000014007057812 */ /* 0x000fe200078efcff */
[----:B------:R-:W-:Y:S01]  /*8510*/  ULDC UR4, c[0x0][0x288] ;  /* 0x0000a20000047ab9 */ /* 0x000fe20000000800 */
[----:B------:R-:W-:Y:S01]  /*8520*/  ISETP.GE.AND P2, PT, R2, UR9, PT ;  /* 0x0000000902007c0c */ /* 0x000fe2000bf46270 */
[----:B------:R-:W-:Y:S01]  /*8530*/  USHF.R.S32.HI UR6, URZ, 0x1f, UR5 ;  /* 0x0000001f3f067899 */ /* 0x000fe20008011405 */
[----:B------:R-:W-:Y:S01]  /*8540*/  @P5 LOP3.LUT R16, R16, 0x20, RZ, 0xfc, !PT ;  /* 0x0000002010105812 */ /* 0x000fe200078efcff */
[----:B------:R-:W-:Y:S01]  /*8550*/  UIMAD UR37, UR37, UR4, URZ ;  /* 0x00000004252572a4 */ /* 0x000fe2000f8e023f */
[----:B------:R-:W-:Y:S01]  /*8560*/  ISETP.GE.AND P1, PT, R5, UR9, PT ;  /* 0x0000000905007c0c */ /* 0x000fe2000bf26270 */
[----:B------:R-:W-:Y:S01]  /*8570*/  ULEA.HI UR6, UR6, UR5, URZ, 0x6 ;  /* 0x0000000506067291 */ /* 0x000fe2000f8f303f */
[----:B------:R-:W-:Y:S01]  /*8580*/  LOP3.LUT R16, R16, 0xffffffef, RZ, 0xc0, !PT ;  /* 0xffffffef10107812 */ /* 0x000fe200078ec0ff */
[----:B------:R-:W-:Y:S01]  /*8590*/  ULDC UR10, c[0x0][0x2b8] ;  /* 0x0000ae00000a7ab9 */ /* 0x000fe20000000800 */
[----:B------:R-:W-:Y:S01]  /*85a0*/  SEL R4, RZ, 0xffffffff, P5 ;  /* 0xffffffffff047807 */ /* 0x000fe20002800000 */
[----:B------:R-:W-:Y:S01]  /*85b0*/  ULOP3.LUT UR4, UR6, 0xffffffc0, URZ, 0xc0, !UPT ;  /* 0xffffffc006047892 */ /* 0x000fe2000f8ec03f */
[----:B------:R-:W-:Y:S01]  /*85c0*/  @P4 LOP3.LUT R16, R16, 0x10, RZ, 0xfc, !PT ;  /* 0x0000001010104812 */ /* 0x000fe200078efcff */
[----:B------:R-:W-:Y:S01]  /*85d0*/  IMAD.MOV.U32 R22, RZ, RZ, 0x1 ;  /* 0x00000001ff167424 */ /* 0x000fe200078e00ff */
[----:B------:R-:W-:Y:S01]  /*85e0*/  LOP3.LUT R3, R33, 0x1f8, RZ, 0xc0, !PT ;  /* 0x000001f821037812 */ /* 0x000fe200078ec0ff */
[----:B------:R-:W-:Y:S01]  /*85f0*/  IMAD.SHL.U32 R4, R4, 0x2, RZ ;  /* 0x0000000204047824 */ /* 0x000fe200078e00ff */
[----:B------:R-:W-:Y:S01]  /*8600*/  LOP3.LUT R16, R16, 0xfffffff7, RZ, 0xc0, !PT ;  /* 0xfffffff710107812 */ /* 0x000fe200078ec0ff */
[----:B------:R-:W-:Y:S01]  /*8610*/  UIADD3 UR5, UR36, 0x40, -UR4 ;  /* 0x0000004024057890 */ /* 0x000fe2000fffe804 */
[----:B------:R-:W-:Y:S01]  /*8620*/  ISETP.GE.AND P0, PT, R7, UR9, PT ;  /* 0x0000000907007c0c */ /* 0x000fe2000bf06270 */
[----:B0-----:R-:W-:Y:S01]  /*8630*/  ULEA UR39, UR8, UR39, 0x18 ;  /* 0x0000002708277291 */ /* 0x001fe2000f8ec03f */
[----:B------:R-:W-:Y:S01]  /*8640*/  @P3 LOP3.LUT R16, R16, 0x8, RZ, 0xfc, !PT ;  /* 0x0000000810103812 */ /* 0x000fe200078efcff */
[----:B------:R-:W-:Y:S01]  /*8650*/  IMAD.MOV.U32 R17, RZ, RZ, RZ ;  /* 0x000000ffff117224 */ /* 0x000fe200078e00ff */
[----:B------:R-:W-:Y:S01]  /*8660*/  LOP3.LUT R2, R3, 0x38, R0, 0x78, !PT ;  /* 0x0000003803027812 */ /* 0x000fe200078e7800 */
[----:B------:R-:W-:Y:S01]  /*8670*/  IMAD.SHL.U32 R0, R0, 0x10, RZ ;  /* 0x0000001000007824 */ /* 0x000fe200078e00ff */
[----:B------:R-:W-:Y:S01]  /*8680*/  LOP3.LUT R16, R16, 0xfffffffd, RZ, 0xc0, !PT ;  /* 0xfffffffd10107812 */ /* 0x000fe200078ec0ff */
[----:B------:R-:W-:Y:S01]  /*8690*/  ULOP3.LUT UR41, UR38, 0x2, URZ, 0xfc, !UPT ;  /* 0x0000000226297892 */ /* 0x000fe2000f8efc3f */
[----:B------:R-:W-:Y:S01]  /*86a0*/  SEL R3, RZ, 0x1, P0 ;  /* 0x00000001ff037807 */ /* 0x000fe20000000000 */
[----:B------:R-:W-:Y:S01]  /*86b0*/  ULDC UR42, c[0x0][0xc] ;  /* 0x00000300002a7ab9 */ /* 0x000fe20000000800 */
[----:B------:R-:W-:Y:S01]  /*86c0*/  LOP3.LUT R16, R16, 0xfffffffb, RZ, 0xc0, !PT ;  /* 0xfffffffb10107812 */ /* 0x000fe200078ec0ff */
[----:B------:R-:W-:Y:S01]  /*86d0*/  ULEA.HI.SX32 UR40, UR6, 0xfffffffe, 0x1a ;  /* 0xfffffffe06287891 */ /* 0x000fe2000f8fd23f */
[----:B------:R-:W-:-:S02]  /*86e0*/  LOP3.LUT R33, R2, 0x200, R33, 0xf8, !PT ;  /* 0x0000020002217812 */ /* 0x000fc400078ef821 */
[----:B------:R-:W-:Y:S02]  /*86f0*/  @P2 LOP3.LUT R16, R16, 0x4, RZ, 0xfc, !PT ;  /* 0x0000000410102812 */ /* 0x000fe400078efcff */
[----:B------:R-:W-:Y:S02]  /*8700*/  LOP3.LUT R3, R4, 0x2, R3, 0xe2, !PT ;  /* 0x0000000204037812 */ /* 0x000fe400078ee203 */
[----:B------:R-:W-:Y:S02]  /*8710*/  @P1 LOP3.LUT R16, R16, 0x2, RZ, 0xfc, !PT ;  /* 0x0000000210101812 */ /* 0x000fe400078efcff */
[----:B------:R-:W-:Y:S02]  /*8720*/  SEL R2, RZ, 0x4, P4 ;  /* 0x00000004ff027807 */ /* 0x000fe40002000000 */
[----:B------:R-:W-:Y:S02]  /*8730*/  SEL R4, RZ, 0x8, P3 ;  /* 0x00000008ff047807 */ /* 0x000fe40001800000 */
[----:B------:R-:W-:-:S02]  /*8740*/  LOP3.LUT R16, R16, 0xffffffbf, RZ, 0xc0, !PT ;  /* 0xffffffbf10107812 */ /* 0x000fc400078ec0ff */
[----:B------:R-:W-:Y:S02]  /*8750*/  LOP3.LUT R5, R7, 0x180, RZ, 0xfc, !PT ;  /* 0x0000018007057812 */ /* 0x000fe400078efcff */
[----:B------:R-:W-:Y:S02]  /*8760*/  LOP3.LUT R2, R4, R3, R2, 0xfe, !PT ;  /* 0x0000000304027212 */ /* 0x000fe400078efe02 */
[----:B------:R-:W-:Y:S02]  /*8770*/  SEL R3, RZ, 0x10, P2 ;  /* 0x00000010ff037807 */ /* 0x000fe40001000000 */
[----:B------:R-:W-:Y:S02]  /*8780*/  SEL R4, RZ, 0x20, P1 ;  /* 0x00000020ff047807 */ /* 0x000fe40000800000 */
[----:B------:R-:W-:Y:S02]  /*8790*/  @P0 LOP3.LUT R16, R16, 0x40, RZ, 0xfc, !PT ;  /* 0x0000004010100812 */ /* 0x000fe400078efcff */
[----:B------:R-:W-:-:S02]  /*87a0*/  ISETP.GE.AND P0, PT, R5, UR9, PT ;  /* 0x0000000905007c0c */ /* 0x000fc4000bf06270 */
[----:B------:R-:W-:Y:S02]  /*87b0*/  LOP3.LUT R6, R7, 0x1c0, RZ, 0xfc, !PT ;  /* 0x000001c007067812 */ /* 0x000fe400078efcff */
[----:B------:R-:W-:Y:S02]  /*87c0*/  LOP3.LUT R2, R4, R2, R3, 0xfe, !PT ;  /* 0x0000000204027212 */ /* 0x000fe400078efe03 */
[----:B------:R-:W-:Y:S02]  /*87d0*/  MOV R3, UR11 ;  /* 0x0000000b00037c02 */ /* 0x000fe40008000f00 */
[----:B------:R-:W-:Y:S02]  /*87e0*/  SEL R5, RZ, 0x40, P0 ;  /* 0x00000040ff057807 */ /* 0x000fe40000000000 */
[----:B------:R-:W-:Y:S01]  /*87f0*/  ISETP.GE.AND P0, PT, R6, UR9, PT ;  /* 0x0000000906007c0c */ /* 0x000fe2000bf06270 */
[----:B------:R0:W-:Y:S01]  /*8800*/  STL [R1], R3 ;  /* 0x0000000301007387 */ /* 0x0001e20000100800 */
[----:B------:R-:W-:-:S02]  /*8810*/  LOP3.LUT R37, R37, 0xf, RZ, 0xc0, !PT ;  /* 0x0000000f25257812 */ /* 0x000fc400078ec0ff */
[----:B------:R-:W-:Y:S01]  /*8820*/  LOP3.LUT R30, R30, 0xffffffbf, RZ, 0xc0, !PT ;  /* 0xffffffbf1e1e7812 */ /* 0x000fe200078ec0ff */
[----:B------:R1:W-:Y:S01]  /*8830*/  STL [R1+0xc], RZ ;  /* 0x00000cff01007387 */ /* 0x0003e20000100800 */
[----:B------:R-:W-:Y:S02]  /*8840*/  IADD3 R35, -R37, UR5, RZ ;  /* 0x0000000525237c10 */ /* 0x000fe4000fffe1ff */
[----:B------:R-:W-:Y:S02]  /*8850*/  LOP3.LUT R2, R2, R5, RZ, 0xfc, !PT ;  /* 0x0000000502027212 */ /* 0x000fe400078efcff */
[----:B------:R-:W-:Y:S02]  /*8860*/  LOP3.LUT R16, R16, 0x7fffffff, RZ, 0xc0, !PT ;  /* 0x7fffffff10107812 */ /* 0x000fe400078ec0ff */
[----:B0-----:R-:W-:Y:S02]  /*8870*/  SEL R3, RZ, 0x80, P0 ;  /* 0x00000080ff037807 */ /* 0x001fe40000000000 */
[----:B------:R-:W-:-:S02]  /*8880*/  ISETP.GE.AND P0, PT, R7, UR9, PT ;  /* 0x0000000907007c0c */ /* 0x000fc4000bf06270 */
[----:B------:R-:W-:Y:S02]  /*8890*/  LOP3.LUT R3, R2, R3, RZ, 0xfc, !PT ;  /* 0x0000000302037212 */ /* 0x000fe400078efcff */
[C---:B------:R-:W-:Y:S02]  /*88a0*/  ISETP.LT.OR P3, PT, R35.reuse, 0x1, P0 ;  /* 0x000000012300780c */ /* 0x040fe40000761670 */
[C---:B------:R-:W-:Y:S02]  /*88b0*/  ISETP.LT.OR P2, PT, R35.reuse, 0x11, P0 ;  /* 0x000000112300780c */ /* 0x040fe40000741670 */
[C---:B------:R-:W-:Y:S02]  /*88c0*/  ISETP.LT.OR P1, PT, R35.reuse, 0x21, P0 ;  /* 0x000000212300780c */ /* 0x040fe40000721670 */
[----:B------:R-:W-:Y:S02]  /*88d0*/  ISETP.LT.OR P0, PT, R35, 0x31, P0 ;  /* 0x000000312300780c */ /* 0x000fe40000701670 */
[----:B------:R-:W-:Y:S01]  /*88e0*/  LOP3.LUT R23, R37, 0x70, R0, 0xf8, !PT ;  /* 0x0000007025177812 */ /* 0x000fe200078ef800 */
[----:B------:R-:W-:Y:S01]  /*88f0*/  IMAD.U32 R0, RZ, RZ, UR4 ;  /* 0x00000004ff007e24 */ /* 0x000fe2000f8e00ff */
[----:B------:R-:W-:-:S02]  /*8900*/  LEA R4, R33, UR39, 0x1 ;  /* 0x0000002721047c11 */ /* 0x000fc4000f8e08ff */
[----:B------:R-:W-:Y:S02]  /*8910*/  LOP3.LUT R29, R2, 0x40, RZ, 0xc0, !PT ;  /* 0x00000040021d7812 */ /* 0x000fe400078ec0ff */
[----:B------:R-:W-:Y:S02]  /*8920*/  @P3 LOP3.LUT R30, R30, 0x40, RZ, 0xfc, !PT ;  /* 0x000000401e1e3812 */ /* 0x000fe400078efcff */
[----:B------:R-:W-:Y:S02]  /*8930*/  IADD3 R4, R23, -0x40, R0 ;  /* 0xffffffc017047810 */ /* 0x000fe40007ffe000 */
[----:B------:R-:W-:Y:S02]  /*8940*/  LOP3.LUT R30, R30, 0xffffffdf, RZ, 0xc0, !PT ;  /* 0xffffffdf1e1e7812 */ /* 0x000fe400078ec0ff */
[----:B------:R-:W-:Y:S01]  /*8950*/  PRMT R0, R3, 0x8880, RZ ;  /* 0x0000888003007816 */ /* 0x000fe200000000ff */
[----:B------:R1:W-:Y:S01]  /*8960*/  STL [R1+0x10], R4 ;  /* 0x0000100401007387 */ /* 0x0003e20000100800 */
[----:B------:R-:W-:-:S02]  /*8970*/  @P2 LOP3.LUT R30, R30, 0x20, RZ, 0xfc, !PT ;  /* 0x000000201e1e2812 */ /* 0x000fc400078efcff */
[----:B------:R-:W-:Y:S02]  /*8980*/  LOP3.LUT R27, R3, 0x80, RZ, 0xc0, !PT ;  /* 0x00000080031b7812 */ /* 0x000fe400078ec0ff */
[----:B------:R-:W-:Y:S02]  /*8990*/  LOP3.LUT R30, R30, 0xffffffef, RZ, 0xc0, !PT ;  /* 0xffffffef1e1e7812 */ /* 0x000fe400078ec0ff */
[----:B------:R-:W-:Y:S02]  /*89a0*/  SHF.R.U32.HI R29, RZ, 0x2, R29 ;  /* 0x00000002ff1d7819 */ /* 0x000fe4000001161d */
[----:B------:R-:W-:Y:S02]  /*89b0*/  @P1 LOP3.LUT R30, R30, 0x10, RZ, 0xfc, !PT ;  /* 0x000000101e1e1812 */ /* 0x000fe400078efcff */
[----:B------:R-:W-:Y:S02]  /*89c0*/  SHF.R.U32.HI R27, RZ, 0x3, R27 ;  /* 0x00000003ff1b7819 */ /* 0x000fe4000001161b */
[----:B------:R-:W-:-:S04]  /*89d0*/  LOP3.LUT R30, R30, 0xffffbfff, RZ, 0xc0, !PT ;  /* 0xffffbfff1e1e7812 */ /* 0x000fc800078ec0ff */
[----:B------:R-:W-:Y:S02]  /*89e0*/  @P0 LOP3.LUT R30, R30, 0x4000, RZ, 0xfc, !PT ;  /* 0x000040001e1e0812 */ /* 0x000fe400078efcff */
[----:B------:R-:W-:Y:S02]  /*89f0*/  LOP3.LUT P0, RZ, R3, 0x2, RZ, 0xc0, !PT ;  /* 0x0000000203ff7812 */ /* 0x000fe4000780c0ff */
[----:B------:R-:W-:Y:S02]  /*8a00*/  LOP3.LUT R30, R30, 0xfffffff7, RZ, 0xc0, !PT ;  /* 0xfffffff71e1e7812 */ /* 0x000fe400078ec0ff */
[C---:B------:R-:W-:Y:S02]  /*8a10*/  ISETP.LT.OR P1, PT, R35.reuse, 0x1, !P0 ;  /* 0x000000012300780c */ /* 0x040fe40004721670 */
[C---:B------:R-:W-:Y:S02]  /*8a20*/  ISETP.LT.OR P3, PT, R35.reuse, 0x11, !P0 ;  /* 0x000000112300780c */ /* 0x040fe40004761670 */
[----:B------:R-:W-:-:S09]  /*8a30*/  ISETP.LT.OR P2, PT, R35, 0x21, !P0 ;  /* 0x000000212300780c */ /* 0x000fd20004741670 */
[----:B------:R-:W-:Y:S02]  /*8a40*/  @P1 LOP3.LUT R30, R30, 0x8, RZ, 0xfc, !PT ;  /* 0x000000081e1e1812 */ /* 0x000fe400078efcff */
[----:B------:R-:W-:Y:S02]  /*8a50*/  ISETP.LT.OR P1, PT, R35, 0x31, !P0 ;  /* 0x000000312300780c */ /* 0x000fe40004721670 */
[----:B------:R-:W-:Y:S02]  /*8a60*/  LOP3.LUT R30, R30, 0xfffffffb, RZ, 0xc0, !PT ;  /* 0xfffffffb1e1e7812 */ /* 0x000fe400078ec0ff */
[----:B------:R-:W-:Y:S02]  /*8a70*/  LOP3.LUT P0, RZ, R3, 0x4, RZ, 0xc0, !PT ;  /* 0x0000000403ff7812 */ /* 0x000fe4000780c0ff */
[----:B------:R-:W-:Y:S02]  /*8a80*/  @P3 LOP3.LUT R30, R30, 0x4, RZ, 0xfc, !PT ;  /* 0x000000041e1e3812 */ /* 0x000fe400078efcff */
[----:B------:R-:W-:-:S02]  /*8a90*/  ISETP.LT.OR P3, PT, R35, 0x11, !P0 ;  /* 0x000000112300780c */ /* 0x000fc40004761670 */
[----:B------:R-:W-:-:S04]  /*8aa0*/  LOP3.LUT R30, R30, 0xfffffffd, RZ, 0xc0, !PT ;  /* 0xfffffffd1e1e7812 */ /* 0x000fc800078ec0ff */
[----:B------:R-:W-:Y:S02]  /*8ab0*/  @P2 LOP3.LUT R30, R30, 0x2, RZ, 0xfc, !PT ;  /* 0x000000021e1e2812 */ /* 0x000fe400078efcff */
[----:B------:R-:W-:Y:S02]  /*8ac0*/  ISETP.LT.OR P2, PT, R35, 0x1, !P0 ;  /* 0x000000012300780c */ /* 0x000fe40004741670 */
[----:B------:R-:W-:-:S03]  /*8ad0*/  LOP3.LUT R30, R30, 0xffffdfff, RZ, 0xc0, !PT ;  /* 0xffffdfff1e1e7812 */ /* 0x000fc600078ec0ff */
[----:B------:R-:W-:Y:S02]  /*8ae0*/  @P3 LOP3.LUT R16, R16, 0x80000000, RZ, 0xfc, !PT ;  /* 0x8000000010103812 */ /* 0x000fe400078efcff */
[----:B------:R-:W-:Y:S02]  /*8af0*/  @P1 LOP3.LUT R30, R30, 0x2000, RZ, 0xfc, !PT ;  /* 0x000020001e1e1812 */ /* 0x000fe400078efcff */
[----:B------:R-:W-:Y:S02]  /*8b00*/  ISETP.LT.OR P1, PT, R35, 0x21, !P0 ;  /* 0x000000212300780c */ /* 0x000fe40004721670 */
[----:B------:R-:W-:Y:S02]  /*8b10*/  LOP3.LUT R30, R30, 0xfffffffe, RZ, 0xc0, !PT ;  /* 0xfffffffe1e1e7812 */ /* 0x000fe400078ec0ff */
[----:B------:R-:W-:Y:S02]  /*8b20*/  LOP3.LUT R16, R16, 0xbfffffff, RZ, 0xc0, !PT ;  /* 0xbfffffff10107812 */ /* 0x000fe400078ec0ff */
[----:B------:R-:W-:-:S02]  /*8b30*/  @P2 LOP3.LUT R30, R30, 0x1, RZ, 0xfc, !PT ;  /* 0x000000011e1e2812 */ /* 0x000fc400078efcff */
[----:B------:R-:W-:Y:S02]  /*8b40*/  ISETP.LT.OR P2, PT, R35, 0x31, !P0 ;  /* 0x000000312300780c */ /* 0x000fe40004741670 */
[----:B------:R-:W-:Y:S02]  /*8b50*/  LOP3.LUT P0, RZ, R3, 0x8, RZ, 0xc0, !PT ;  /* 0x0000000803ff7812 */ /* 0x000fe4000780c0ff */
[----:B------:R-:W-:Y:S02]  /*8b60*/  LOP3.LUT R30, R30, 0xffffefff, RZ, 0xc0, !PT ;  /* 0xffffefff1e1e7812 */ /* 0x000fe400078ec0ff */
[----:B------:R-:W-:Y:S02]  /*8b70*/  @P1 LOP3.LUT R16, R16, 0x40000000, RZ, 0xfc, !PT ;  /* 0x4000000010101812 */ /* 0x000fe400078efcff */
[C---:B------:R-:W-:Y:S02]  /*8b80*/  ISETP.LT.OR P1, PT, R35.reuse, 0x1, !P0 ;  /* 0x000000012300780c */ /* 0x040fe40004721670 */
[----:B------:R-:W-:-:S02]  /*8b90*/  ISETP.LT.OR P3, PT, R35, 0x11, !P0 ;  /* 0x000000112300780c */ /* 0x000fc40004761670 */
[----:B------:R-:W-:Y:S02]  /*8ba0*/  LOP3.LUT R16, R16, 0xdfffffff, RZ, 0xc0, !PT ;  /* 0xdfffffff10107812 */ /* 0x000fe400078ec0ff */
[----:B------:R-:W-:Y:S02]  /*8bb0*/  @P2 LOP3.LUT R30, R30, 0x1000, RZ, 0xfc, !PT ;  /* 0x000010001e1e2812 */ /* 0x000fe400078efcff */
[----:B------:R-:W-:Y:S02]  /*8bc0*/  ISETP.LT.OR P2, PT, R35, 0x21, !P0 ;  /* 0x000000212300780c */ /* 0x000fe40004741670 */
[----:B------:R-:W-:-:S03]  /*8bd0*/  LOP3.LUT R30, R30, 0xfffff7ff, RZ, 0xc0, !PT ;  /* 0xfffff7ff1e1e7812 */ /* 0x000fc600078ec0ff */
[----:B------:R-:W-:Y:S02]  /*8be0*/  @P1 LOP3.LUT R16, R16, 0x20000000, RZ, 0xfc, !PT ;  /* 0x2000000010101812 */ /* 0x000fe400078efcff */
[----:B------:R-:W-:Y:S02]  /*8bf0*/  ISETP.LT.OR P1, PT, R35, 0x31, !P0 ;  /* 0x000000312300780c */ /* 0x000fe40004721670 */
[----:B------:R-:W-:Y:S02]  /*8c00*/  LOP3.LUT R16, R16, 0xefffffff, RZ, 0xc0, !PT ;  /* 0xefffffff10107812 */ /* 0x000fe400078ec0ff */
[----:B------:R-:W-:Y:S02]  /*8c10*/  LOP3.LUT P0, RZ, R3, 0x10, RZ, 0xc0, !PT ;  /* 0x0000001003ff7812 */ /* 0x000fe4000780c0ff */
[----:B------:R-:W-:Y:S02]  /*8c20*/  @P3 LOP3.LUT R16, R16, 0x10000000, RZ, 0xfc, !PT ;  /* 0x1000000010103812 */ /* 0x000fe400078efcff */
[----:B------:R-:W-:-:S02]  /*8c30*/  ISETP.LT.OR P3, PT, R35, 0x11, !P0 ;  /* 0x000000112300780c */ /* 0x000fc40004761670 */
[----:B------:R-:W-:-:S03]  /*8c40*/  LOP3.LUT R16, R16, 0xf7ffffff, RZ, 0xc0, !PT ;  /* 0xf7ffffff10107812 */ /* 0x000fc600078ec0ff */
[----:B------:R-:W-:Y:S02]  /*8c50*/  @P1 LOP3.LUT R30, R30, 0x800, RZ, 0xfc, !PT ;  /* 0x000008001e1e1812 */ /* 0x000fe400078efcff */
[----:B------:R-:W-:Y:S02]  /*8c60*/  @P2 LOP3.LUT R16, R16, 0x8000000, RZ, 0xfc, !PT ;  /* 0x0800000010102812 */ /* 0x000fe400078efcff */
[C---:B------:R-:W-:Y:S02]  /*8c70*/  ISETP.LT.OR P2, PT, R35.reuse, 0x1, !P0 ;  /* 0x000000012300780c */ /* 0x040fe40004741670 */
[----:B------:R-:W-:Y:S02]  /*8c80*/  LOP3.LUT R16, R16, 0xfbffffff, RZ, 0xc0, !PT ;  /* 0xfbffffff10107812 */ /* 0x000fe400078ec0ff */
[----:B------:R-:W-:Y:S02]  /*8c90*/  ISETP.LT.OR P1, PT, R35, 0x21, !P0 ;  /* 0x000000212300780c */ /* 0x000fe40004721670 */
[----:B------:R-:W-:-:S07]  /*8ca0*/  LOP3.LUT R30, R30, 0xfffffbff, RZ, 0xc0, !PT ;  /* 0xfffffbff1e1e7812 */ /* 0x000fce00078ec0ff */
        /* <DEDUP_REMOVED lines=29> */
[----:B------:R-:W-:Y:S02]  /*8e80*/  ISETP.GE.AND P0, PT, R4, UR36, PT ;  /* 0x0000002404007c0c */ /* 0x000fe4000bf06270 */
[----:B------:R-:W-:-:S04]  /*8e90*/  @P3 LOP3.LUT R16, R16, 0x80000, RZ, 0xfc, !PT ;  /* 0x0008000010103812 */ /* 0x000fc800078efcff */
[----:B------:R-:W-:-:S03]  /*8ea0*/  LOP3.LUT R16, R16, 0xfffeffff, RZ, 0xc0, !PT ;  /* 0xfffeffff10107812 */ /* 0x000fc600078ec0ff */
[----:B------:R-:W-:Y:S02]  /*8eb0*/  @P2 LOP3.LUT R30, R30, 0x100, RZ, 0xfc, !PT ;  /* 0x000001001e1e2812 */ /* 0x000fe400078efcff */
[----:B------:R-:W-:Y:S02]  /*8ec0*/  @P1 LOP3.LUT R16, R16, 0x10000, RZ, 0xfc, !PT ;  /* 0x0001000010101812 */ /* 0x000fe400078efcff */
[----:B------:R-:W-:Y:S02]  /*8ed0*/  ISETP.LT.U32.AND P1, PT, R23, 0x40, !P0 ;  /* 0x000000401700780c */ /* 0x000fe40004721070 */
[----:B------:R-:W-:Y:S02]  /*8ee0*/  ISETP.GT.AND P0, PT, R0, -0x1, PT ;  /* 0xffffffff0000780c */ /* 0x000fe40003f04270 */
[----:B------:R-:W-:Y:S02]  /*8ef0*/  LOP3.LUT R16, R16, 0xfffffdff, RZ, 0xc0, !PT ;  /* 0xfffffdff10107812 */ /* 0x000fe400078ec0ff */
[----:B------:R-:W-:-:S02]  /*8f00*/  ISETP.LT.OR P3, PT, R35, 0x1, P0 ;  /* 0x000000012300780c */ /* 0x000fc40000761670 */
[----:B------:R-:W-:Y:S02]  /*8f10*/  ISETP.LT.OR P2, PT, R35, 0x11, P0 ;  /* 0x000000112300780c */ /* 0x000fe40000741670 */
[----:B------:R-:W-:-:S03]  /*8f20*/  LOP3.LUT R30, R30, 0xffffff7f, RZ, 0xc0, !PT ;  /* 0xffffff7f1e1e7812 */ /* 0x000fc600078ec0ff */
[----:B------:R-:W-:Y:S02]  /*8f30*/  @P1 LOP3.LUT R16, R16, 0x200, RZ, 0xfc, !PT ;  /* 0x0000020010101812 */ /* 0x000fe400078efcff */
[C---:B------:R-:W-:Y:S02]  /*8f40*/  ISETP.LT.OR P1, PT, R35.reuse, 0x21, P0 ;  /* 0x000000212300780c */ /* 0x040fe40000721670 */
[----:B------:R-:W-:Y:S02]  /*8f50*/  LOP3.LUT R16, R16, 0xffdfffff, RZ, 0xc0, !PT ;  /* 0xffdfffff10107812 */ /* 0x000fe400078ec0ff */
[----:B------:R-:W-:Y:S02]  /*8f60*/  ISETP.LT.OR P0, PT, R35, 0x31, P0 ;  /* 0x000000312300780c */ /* 0x000fe40000701670 */
[----:B------:R-:W-:-:S04]  /*8f70*/  @P3 LOP3.LUT R16, R16, 0x200000, RZ, 0xfc, !PT ;  /* 0x0020000010103812 */ /* 0x000fc800078efcff */
[----:B------:R-:W-:-:S04]  /*8f80*/  LOP3.LUT R16, R16, 0xfffbffff, RZ, 0xc0, !PT ;  /* 0xfffbffff10107812 */ /* 0x000fc800078ec0ff */
[----:B------:R-:W-:Y:S02]  /*8f90*/  @P2 LOP3.LUT R16, R16, 0x40000, RZ, 0xfc, !PT ;  /* 0x0004000010102812 */ /* 0x000fe400078efcff */
[C---:B------:R-:W-:Y:S02]  /*8fa0*/  ISETP.GE.AND P2, PT, R35.reuse, 0x1, PT ;  /* 0x000000012300780c */ /* 0x040fe40003f46270 */
[----:B------:R-:W-:Y:S02]  /*8fb0*/  LOP3.LUT R16, R16, 0xffff7fff, RZ, 0xc0, !PT ;  /* 0xffff7fff10107812 */ /* 0x000fe400078ec0ff */
[----:B------:R-:W-:Y:S02]  /*8fc0*/  @P0 LOP3.LUT R30, R30, 0x80, RZ, 0xfc, !PT ;  /* 0x000000801e1e0812 */ /* 0x000fe400078efcff */
[----:B------:R-:W-:Y:S02]  /*8fd0*/  @P1 LOP3.LUT R16, R16, 0x8000, RZ, 0xfc, !PT ;  /* 0x0000800010101812 */ /* 0x000fe400078efcff */
[----:B------:R-:W-:-:S02]  /*8fe0*/  ISETP.GE.AND P1, PT, R35, 0x11, PT ;  /* 0x000000112300780c */ /* 0x000fc40003f26270 */
[----:B------:R-:W-:Y:S02]  /*8ff0*/  LOP3.LUT R16, R16, 0xffffefff, RZ, 0xc0, !PT ;  /* 0xffffefff10107812 */ /* 0x000fe400078ec0ff */
[C---:B------:R-:W-:Y:S02]  /*9000*/  ISETP.GE.AND P0, PT, R35.reuse, 0x21, PT ;  /* 0x000000212300780c */ /* 0x040fe40003f06270 */
[----:B------:R-:W-:Y:S02]  /*9010*/  @P2 LOP3.LUT R16, R16, 0x1000, RZ, 0xfc, !PT ;  /* 0x0000100010102812 */ /* 0x000fe400078efcff */
[----:B------:R-:W-:Y:S02]  /*9020*/  ISETP.GE.AND P2, PT, R35, 0x31, PT ;  /* 0x000000312300780c */ /* 0x000fe40003f46270 */
[----:B------:R-:W-:-:S04]  /*9030*/  LOP3.LUT R16, R16, 0xfffff7ff, RZ, 0xc0, !PT ;  /* 0xfffff7ff10107812 */ /* 0x000fc800078ec0ff */
[----:B------:R-:W-:Y:S02]  /*9040*/  @P1 LOP3.LUT R16, R16, 0x800, RZ, 0xfc, !PT ;  /* 0x0000080010101812 */ /* 0x000fe400078efcff */
[----:B------:R-:W-:Y:S02]  /*9050*/  ISETP.GE.AND P1, PT, R7, UR7, PT ;  /* 0x0000000707007c0c */ /* 0x000fe4000bf26270 */
[----:B------:R-:W-:-:S04]  /*9060*/  LOP3.LUT R16, R16, 0xfffffbff, RZ, 0xc0, !PT ;  /* 0xfffffbff10107812 */ /* 0x000fc800078ec0ff */
[----:B------:R-:W-:Y:S02]  /*9070*/  @P0 LOP3.LUT R16, R16, 0x400, RZ, 0xfc, !PT ;  /* 0x0000040010100812 */ /* 0x000fe400078efcff */
[----:B------:R-:W-:Y:S02]  /*9080*/  ISETP.GE.AND P0, PT, R7, UR10, PT ;  /* 0x0000000a07007c0c */ /* 0x000fe4000bf06270 */
[----:B------:R-:W-:-:S04]  /*9090*/  LOP3.LUT R16, R16, 0xffffbfff, RZ, 0xc0, !PT ;  /* 0xffffbfff10107812 */ /* 0x000fc800078ec0ff */
[----:B------:R-:W-:-:S04]  /*90a0*/  @P2 LOP3.LUT R16, R16, 0x4000, RZ, 0xfc, !PT ;  /* 0x0000400010102812 */ /* 0x000fc800078efcff */
[----:B------:R-:W-:-:S04]  /*90b0*/  LOP3.LUT R16, R16, 0xffffdfff, RZ, 0xc0, !PT ;  /* 0xffffdfff10107812 */ /* 0x000fc800078ec0ff */
[----:B------:R-:W-:-:S04]  /*90c0*/  LOP3.LUT R16, R16, 0xfffffffe, RZ, 0xc0, !PT ;  /* 0xfffffffe10107812 */ /* 0x000fc800078ec0ff */
[----:B------:R-:W-:-:S04]  /*90d0*/  @P1 LOP3.LUT R16, R16, 0x1, RZ, 0xfc, !PT ;  /* 0x0000000110101812 */ /* 0x000fc800078efcff */
[----:B-1----:R-:W-:-:S07]  /*90e0*/  @P0 LOP3.LUT R16, R16, 0x2000, RZ, 0xfc, !PT ;  /* 0x0000200010100812 */ /* 0x002fce00078efcff */
.L_x_84:
[----:B------:R-:W2:Y:S01]  /*90f0*/  LDL R2, [R1] ;  /* 0x0000000001027983 */ /* 0x000ea20000100800 */
[----:B------:R-:W0:Y:S01]  /*9100*/  LDC R0, c[0x0][0xc38] ;  /* 0x00030e00ff007b82 */ /* 0x000e220000000800 */
[----:B------:R-:W-:Y:S05]  /*9110*/  YIELD ;  /* 0x0000000000007946 */ /* 0x000fea0003800000 */
[----:B------:R-:W-:Y:S01]  /*9120*/  ULDC.64 UR4, c[0x0][0xa28] ;  /* 0x00028a0000047ab9 */ /* 0x000fe20000000a00 */
[----:B------:R-:W-:Y:S01]  /*9130*/  IMAD.MOV.U32 R31, RZ, RZ, RZ ;  /* 0x000000ffff1f7224 */ /* 0x000fe200078e00ff */
[----:B0-----:R-:W-:-:S13]  /*9140*/  ISETP.NE.AND P0, PT, R0, 0x1, PT ;  /* 0x000000010000780c */ /* 0x001fda0003f05270 */
[----:B------:R-:W2:Y:S08]  /*9150*/  @P0 LDC R0, c[0x0][0xc3c] ;  /* 0x00030f00ff000b82 */ /* 0x000eb00000000800 */
[----:B------:R-:W0:Y:S01]  /*9160*/  @P0 LDC R3, c[0x0][0xc40] ;  /* 0x00031000ff030b82 */ /* 0x000e220000000800 */
[----:B--2---:R-:W-:-:S04]  /*9170*/  @P0 IMAD.HI.U32 R0, R2, R0, RZ ;  /* 0x0000000002000227 */ /* 0x004fc800078e00ff */
[----:B------:R-:W-:Y:S01]  /*9180*/  IMAD.MOV.U32 R36, RZ, RZ, R2 ;  /* 0x000000ffff247224 */ /* 0x000fe200078e0002 */
[----:B0-----:R-:W-:Y:S02]  /*9190*/  @P0 SHF.R.U32.HI R36, RZ, R3, R0 ;  /* 0x00000003ff240219 */ /* 0x001fe40000011600 */
[----:B------:R-:W0:Y:S03]  /*91a0*/  LDC R0, c[0x0][0xc44] ;  /* 0x00031100ff007b82 */ /* 0x000e260000000800 */
[----:B------:R-:W-:Y:S01]  /*91b0*/  IMAD.MOV.U32 R26, RZ, RZ, R36 ;  /* 0x000000ffff1a7224 */ /* 0x000fe200078e0024 */
[----:B0-----:R-:W-:-:S13]  /*91c0*/  ISETP.NE.AND P0, PT, R0, 0x1, PT ;  /* 0x000000010000780c */ /* 0x001fda0003f05270 */
[----:B------:R-:W0:Y:S02]  /*91d0*/  @P0 LDC.64 R2, c[0x0][0xc48] ;  /* 0x00031200ff020b82 */ /* 0x000e240000000a00 */
[----:B0-----:R-:W-:-:S05]  /*91e0*/  @P0 IMAD.HI.U32 R2, R36, R2, RZ ;  /* 0x0000000224020227 */ /* 0x001fca00078e00ff */
[----:B------:R-:W-:Y:S02]  /*91f0*/  @P0 SHF.R.U32.HI R26, RZ, R3, R2 ;  /* 0x00000003ff1a0219 */ /* 0x000fe40000011602 */
[----:B------:R-:W-:-:S04]  /*9200*/  ISETP.NE.U32.AND P0, PT, RZ, UR4, PT ;  /* 0x00000004ff007c0c */ /* 0x000fc8000bf05070 */
[----:B------:R-:W-:-:S13]  /*9210*/  ISETP.NE.AND.EX P0, PT, RZ, UR5, PT, P0 ;  /* 0x00000005ff007c0c */ /* 0x000fda000bf05300 */
[----:B------:R-:W0:Y:S01]  /*9220*/  @P0 LDC.64 R2, c[0x0][0xa28] ;  /* 0x00028a00ff020b82 */ /* 0x000e220000000a00 */
[----:B------:R-:W-:-:S04]  /*9230*/  UIADD3 UR4, UR39, 0x22400, URZ ;  /* 0x0002240027047890 */ /* 0x000fc8000fffe03f */
[----:B------:R-:W-:Y:S01]  /*9240*/  ULOP3.LUT UP0, URZ, UR4, 0x3ff, URZ, 0xc0, !UPT ;  /* 0x000003ff043f7892 */ /* 0x000fe2000f80c03f */
[----:B0-----:R-:W-:-:S05]  /*9250*/  @P0 IMAD.WIDE R2, R26, 0x4, R2 ;  /* 0x000000041a020825 */ /* 0x001fca00078e0202 */
[----:B------:R0:W5:Y:S01]  /*9260*/  @P0 LDG.E R31, desc[UR50][R2.64] ;  /* 0x00000032021f0981 */ /* 0x000162000c1e1900 */
[----:B------:R-:W-:-:S13]  /*9270*/  PLOP3.LUT P0, PT, PT, PT, UP0, 0x80, 0x0 ;  /* 0x000000000000781c */ /* 0x000fda0003f0f008 */
[----:B01----:R-:W-:Y:S05]  /*9280*/  @!P0 BRA `(.L_x_50) ;  /* 0x0000000000408947 */ /* 0x003fea0003800000 */
[----:B------:R-:W-:Y:S01]  /*9290*/  MOV R2, 0x0 ;  /* 0x0000000000027802 */ /* 0x000fe20000000f00 */
[----:B------:R-:W-:Y:S01]  /*92a0*/  ULDC.64 UR6, c[0x4][0x90] ;  /* 0x0100240000067ab9 */ /* 0x000fe20000000a00 */
[----:B------:R-:W-:Y:S01]  /*92b0*/  ULDC.64 UR8, c[0x4][0x98] ;  /* 0x0100260000087ab9 */ /* 0x000fe20000000a00 */
[----:B------:R-:W-:Y:S01]  /*92c0*/  ULDC.64 UR4, c[0x4][0x8] ;  /* 0x0100020000047ab9 */ /* 0x000fe20000000a00 */
[----:B------:R-:W-:Y:S01]  /*92d0*/  MOV R4, UR6 ;  /* 0x0000000600047c02 */ /* 0x000fe20008000f00 */
[----:B------:R-:W-:Y:S01]  /*92e0*/  IMAD.U32 R5, RZ, RZ, UR7 ;  /* 0x00000007ff057e24 */ /* 0x000fe2000f8e00ff */
[----:B------:R-:W0:Y:S01]  /*92f0*/  LDC.64 R2, c[0x4][R2] ;  /* 0x0100000002027b82 */ /* 0x000e220000000a00 */
[----:B------:R-:W-:Y:S01]  /*9300*/  IMAD.U32 R6, RZ, RZ, UR8 ;  /* 0x00000008ff067e24 */ /* 0x000fe2000f8e00ff */
[----:B------:R-:W-:Y:S01]  /*9310*/  MOV R12, 0x1 ;  /* 0x00000001000c7802 */ /* 0x000fe20000000f00 */
[----:B------:R-:W-:Y:S02]  /*9320*/  IMAD.U32 R7, RZ, RZ, UR9 ;  /* 0x00000009ff077e24 */ /* 0x000fe4000f8e00ff */
[----:B------:R-:W-:-:S02]  /*9330*/  IMAD.U32 R10, RZ, RZ, UR4 ;  /* 0x00000004ff0a7e24 */ /* 0x000fc4000f8e00ff */
[----:B------:R-:W-:Y:S02]  /*9340*/  IMAD.U32 R11, RZ, RZ, UR5 ;  /* 0x00000005ff0b7e24 */ /* 0x000fe4000f8e00ff */
[----:B------:R-:W-:Y:S02]  /*9350*/  IMAD.MOV.U32 R8, RZ, RZ, 0x70 ;  /* 0x00000070ff087424 */ /* 0x000fe400078e00ff */
[----:B------:R-:W-:-:S07]  /*9360*/  IMAD.MOV.U32 R13, RZ, RZ, RZ ;  /* 0x000000ffff0d7224 */ /* 0x000fce00078e00ff */
[----:B------:R-:W-:-:S07]  /*9370*/  LEPC R20, `(.L_x_50) ;  /* 0x000000001014794e */ /* 0x000fce0000000000 */
[----:B0----5:R-:W-:Y:S05]  /*9380*/  CALL.ABS.NOINC R2 ;  /* 0x0000000002007343 */ /* 0x021fea0003c00000 */
.L_x_50:
[----:B------:R-:W-:-:S04]  /*9390*/  UIADD3 UR4, UR39, 0x400, URZ ;  /* 0x0000040027047890 */ /* 0x000fc8000fffe03f */
[----:B------:R-:W-:-:S06]  /*93a0*/  ULOP3.LUT UP0, URZ, UR4, 0x3ff, URZ, 0xc0, !UPT ;  /* 0x000003ff043f7892 */ /* 0x000fcc000f80c03f */
[----:B------:R-:W-:-:S13]  /*93b0*/  PLOP3.LUT P0, PT, PT, PT, UP0, 0x80, 0x0 ;  /* 0x000000000000781c */ /* 0x000fda0003f0f008 */
[----:B------:R-:W-:Y:S05]  /*93c0*/  @!P0 BRA `(.L_x_51) ;  /* 0x00000000007c8947 */ /* 0x000fea0003800000 */
[----:B------:R-:W-:Y:S01]  /*93d0*/  MOV R18, 0x0 ;  /* 0x0000000000127802 */ /* 0x000fe20000000f00 */
[----:B------:R-:W-:Y:S01]  /*93e0*/  ULDC.64 UR6, c[0x4][0x90] ;  /* 0x0100240000067ab9 */ /* 0x000fe20000000a00 */
[----:B------:R-:W-:Y:S01]  /*93f0*/  ULDC.64 UR8, c[0x4][0x98] ;  /* 0x0100260000087ab9 */ /* 0x000fe20000000a00 */
[----:B------:R-:W-:Y:S01]  /*9400*/  ULDC.64 UR4, c[0x4][0x10] ;  /* 0x0100040000047ab9 */ /* 0x000fe20000000a00 */
[----:B------:R0:W1:Y:S01]  /*9410*/  LDC.64 R2, c[0x4][R18] ;  /* 0x0100000012027b82 */ /* 0x0000620000000a00 */
[----:B------:R-:W-:Y:S01]  /*9420*/  IMAD.U32 R4, RZ, RZ, UR6 ;  /* 0x00000006ff047e24 */ /* 0x000fe2000f8e00ff */
[----:B------:R-:W-:Y:S01]  /*9430*/  MOV R11, UR5 ;  /* 0x00000005000b7c02 */ /* 0x000fe20008000f00 */
[----:B------:R-:W-:Y:S02]  /*9440*/  IMAD.U32 R5, RZ, RZ, UR7 ;  /* 0x00000007ff057e24 */ /* 0x000fe4000f8e00ff */
[----:B------:R-:W-:Y:S02]  /*9450*/  IMAD.U32 R6, RZ, RZ, UR8 ;  /* 0x00000008ff067e24 */ /* 0x000fe4000f8e00ff */
[----:B------:R-:W-:-:S02]  /*9460*/  IMAD.U32 R7, RZ, RZ, UR9 ;  /* 0x00000009ff077e24 */ /* 0x000fc4000f8e00ff */
[----:B------:R-:W-:Y:S02]  /*9470*/  IMAD.U32 R10, RZ, RZ, UR4 ;  /* 0x00000004ff0a7e24 */ /* 0x000fe4000f8e00ff */
[----:B------:R-:W-:Y:S02]  /*9480*/  IMAD.MOV.U32 R8, RZ, RZ, 0x70 ;  /* 0x00000070ff087424 */ /* 0x000fe400078e00ff */
[----:B------:R-:W-:Y:S02]  /*9490*/  IMAD.MOV.U32 R12, RZ, RZ, 0x1 ;  /* 0x00000001ff0c7424 */ /* 0x000fe400078e00ff */
[----:B0-----:R-:W-:-:S07]  /*94a0*/  IMAD.MOV.U32 R13, RZ, RZ, RZ ;  /* 0x000000ffff0d7224 */ /* 0x001fce00078e00ff */
[----:B------:R-:W-:-:S07]  /*94b0*/  LEPC R20, `(.L_x_52) ;  /* 0x000000001014794e */ /* 0x000fce0000000000 */
[----:B-1---5:R-:W-:Y:S05]  /*94c0*/  CALL.ABS.NOINC R2 ;  /* 0x0000000002007343 */ /* 0x022fea0003c00000 */
.L_x_52:
[----:B------:R0:W1:Y:S01]  /*94d0*/  LDC.64 R2, c[0x4][R18] ;  /* 0x0100000012027b82 */ /* 0x0000620000000a00 */
[----:B------:R-:W-:Y:S01]  /*94e0*/  ULDC.64 UR6, c[0x4][0x90] ;  /* 0x0100240000067ab9 */ /* 0x000fe20000000a00 */
[----:B------:R-:W-:Y:S01]  /*94f0*/  ULDC.64 UR8, c[0x4][0x98] ;  /* 0x0100260000087ab9 */ /* 0x000fe20000000a00 */
[----:B------:R-:W-:Y:S01]  /*9500*/  ULDC.64 UR4, c[0x4][0x18] ;  /* 0x0100060000047ab9 */ /* 0x000fe20000000a00 */
        /* <DEDUP_REMOVED lines=10> */
[----:B-1----:R-:W-:Y:S05]  /*95b0*/  CALL.ABS.NOINC R2 ;  /* 0x0000000002007343 */ /* 0x002fea0003c00000 */
.L_x_51:
[----:B------:R-:W-:Y:S01]  /*95c0*/  ULDC.64 UR4, c[0x0][0x9f8] ;  /* 0x00027e0000047ab9 */ /* 0x000fe20000000a00 */
[----:B------:R-:W-:Y:S01]  /*95d0*/  IMAD.MOV.U32 R25, RZ, RZ, R26 ;  /* 0x000000ffff197224 */ /* 0x000fe200078e001a */
[----:B------:R-:W-:Y:S01]  /*95e0*/  ISETP.NE.U32.AND P0, PT, RZ, UR4, PT ;  /* 0x00000004ff007c0c */ /* 0x000fe2000bf05070 */
[----:B------:R-:W0:Y:S01]  /*95f0*/  LDC R8, c[0x0][0x430] ;  /* 0x00010c00ff087b82 */ /* 0x000e220000000800 */
[----:B------:R-:W-:Y:S01]  /*9600*/  IADD3 R5, -R26, RZ, RZ ;  /* 0x000000ff1a057210 */ /* 0x000fe20007ffe1ff */
[----:B------:R-:W-:Y:S01]  /*9610*/  ULDC UR4, c[0x0][0xc44] ;  /* 0x0003110000047ab9 */ /* 0x000fe20000000800 */
[----:B------:R-:W-:-:S13]  /*9620*/  ISETP.NE.AND.EX P0, PT, RZ, UR5, PT, P0 ;  /* 0x00000005ff007c0c */ /* 0x000fda000bf05300 */
[----:B------:R-:W1:Y:S02]  /*9630*/  @P0 LDC.64 R2, c[0x0][0x9f8] ;  /* 0x00027e00ff020b82 */ /* 0x000e640000000a00 */
[----:B-1----:R-:W-:-:S05]  /*9640*/  @P0 IMAD.WIDE R2, R26, 0x4, R2 ;  /* 0x000000041a020825 */ /* 0x002fca00078e0202 */
[----:B------:R1:W5:Y:S01]  /*9650*/  @P0 LDG.E R25, desc[UR50][R2.64] ;  /* 0x0000003202190981 */ /* 0x000362000c1e1900 */
[----:B------:R-:W-:Y:S01]  /*9660*/  UMOV UR5, 0xffffffff ;  /* 0xffffffff00057882 */ /* 0x000fe20000000000 */
[----:B------:R-:W-:Y:S02]  /*9670*/  IMAD R18, R5, UR4, R36 ;  /* 0x0000000405127c24 */ /* 0x000fe4000f8e0224 */
[----:B0-----:R-:W-:Y:S05]  /*9680*/  BRA.DIV UR5, `(.L_x_53) ;  /* 0x0000002e05ac7947 */ /* 0x001fea000b800000 */
.L_x_102:
[----:B------:R-:W2:Y:S01]  /*9690*/  LDL R0, [R1+0x10] ;  /* 0x0000100001007983 */ /* 0x000ea20000100800 */
[----:B------:R-:W-:Y:S01]  /*96a0*/  ISETP.NE.AND P0, PT, R8, 0x1, PT ;  /* 0x000000010800780c */ /* 0x000fe20003f05270 */
[----:B------:R-:W-:Y:S01]  /*96b0*/  IMAD.MOV.U32 R28, RZ, RZ, RZ ;  /* 0x000000ffff1c7224 */ /* 0x000fe200078e00ff */
[C---:B------:R-:W-:Y:S02]  /*96c0*/  LOP3.LUT P1, RZ, R16.reuse, 0x200, RZ, 0xc0, !PT ;  /* 0x0000020010ff7812 */ /* 0x040fe4000782c0ff */
[----:B-----5:R-:W-:Y:S02]  /*96d0*/  SHF.R.S32.HI R32, RZ, 0x1f, R25 ;  /* 0x0000001fff207819 */ /* 0x020fe40000011419 */
[----:B------:R-:W-:-:S07]  /*96e0*/  LOP3.LUT R16, R16, 0xfffffeff, RZ, 0xc0, !PT ;  /* 0xfffffeff10107812 */ /* 0x000fce00078ec0ff */
[----:B-1----:R-:W0:Y:S01]  /*96f0*/  @P0 LDC R3, c[0x0][0x434] ;  /* 0x00010d00ff030b82 */ /* 0x002e220000000800 */
[----:B------:R-:W-:-:S07]  /*9700*/  @P0 LOP3.LUT R16, R16, 0x100, RZ, 0xfc, !PT ;  /* 0x0000010010100812 */ /* 0x000fce00078efcff */
[----:B------:R-:W1:Y:S08]  /*9710*/  @P0 LDC R5, c[0x0][0x438] ;  /* 0x00010e00ff050b82 */ /* 0x000e700000000800 */
[----:B------:R-:W3:Y:S01]  /*9720*/  @P1 LDC.64 R6, c[0x0][0x428] ;  /* 0x00010a00ff061b82 */ /* 0x000ee20000000a00 */
[----:B--2---:R-:W-:-:S04]  /*9730*/  IMAD.IADD R34, R0, 0x1, R31 ;  /* 0x0000000100227824 */ /* 0x004fc800078e021f */
[----:B0-----:R-:W-:-:S04]  /*9740*/  @P0 IMAD.HI.U32 R0, R34, R3, RZ ;  /* 0x0000000322000227 */ /* 0x001fc800078e00ff */
[----:B------:R-:W-:Y:S01]  /*9750*/  IMAD.MOV.U32 R9, RZ, RZ, R34 ;  /* 0x000000ffff097224 */ /* 0x000fe200078e0022 */
[----:B-1----:R-:W-:Y:S01]  /*9760*/  @P0 SHF.R.U32.HI R9, RZ, R5, R0 ;  /* 0x00000005ff090219 */ /* 0x002fe20000011600 */
[-C--:B---3--:R-:W-:Y:S01]  /*9770*/  @P1 IMAD R0, R32, R6.reuse, RZ ;  /* 0x0000000620001224 */ /* 0x088fe200078e02ff */
[----:B------:R-:W0:Y:S02]  /*9780*/  @P1 LDC.64 R4, c[0x0][0x418] ;  /* 0x00010600ff041b82 */ /* 0x000e240000000a00 */
[--C-:B------:R-:W-:Y:S01]  /*9790*/  @P1 SHF.R.S32.HI R3, RZ, 0x1f, R9.reuse ;  /* 0x0000001fff031819 */ /* 0x100fe20000011409 */
[----:B------:R-:W-:Y:S02]  /*97a0*/  @P1 IMAD.MOV.U32 R2, RZ, RZ, R9 ;  /* 0x000000ffff021224 */ /* 0x000fe400078e0009 */
[C---:B------:R-:W-:Y:S02]  /*97b0*/  @P1 IMAD R7, R25.reuse, R7, R0 ;  /* 0x0000000719071224 */ /* 0x040fe400078e0200 */
[----:B------:R-:W-:-:S04]  /*97c0*/  @P1 IMAD.WIDE.U32 R2, R25, R6, R2 ;  /* 0x0000000619021225 */ /* 0x000fc800078e0002 */
[----:B------:R-:W-:Y:S01]  /*97d0*/  @P1 IMAD.IADD R0, R3, 0x1, R7 ;  /* 0x0000000103001824 */ /* 0x000fe200078e0207 */
[----:B0-----:R-:W-:-:S04]  /*97e0*/  @P1 LEA R4, P0, R2, R4, 0x2 ;  /* 0x0000000402041211 */ /* 0x001fc800078010ff */
[----:B------:R-:W-:-:S05]  /*97f0*/  @P1 LEA.HI.X R5, R2, R5, R0, 0x2, P0 ;  /* 0x0000000502051211 */ /* 0x000fca00000f1400 */
[----:B------:R0:W5:Y:S01]  /*9800*/  @P1 LDG.E R28, desc[UR50][R4.64] ;  /* 0x00000032041c1981 */ /* 0x000162000c1e1900 */
[----:B------:R-:W-:Y:S01]  /*9810*/  MOV R0, UR41 ;  /* 0x0000002900007c02 */ /* 0x000fe20008000f00 */
[----:B------:R-:W-:Y:S01]  /*9820*/  IMAD.MOV R3, RZ, RZ, -R9 ;  /* 0x000000ffff037224 */ /* 0x000fe200078e0a09 */
[----:B------:R-:W-:Y:S02]  /*9830*/  LOP3.LUT R16, R16, 0xffffff7f, RZ, 0xc0, !PT ;  /* 0xffffff7f10107812 */ /* 0x000fe400078ec0ff */
[----:B------:R-:W-:Y:S01]  /*9840*/  ISETP.NE.AND P0, PT, R0, 0x3, PT ;  /* 0x000000030000780c */ /* 0x000fe20003f05270 */
[----:B------:R-:W-:Y:S01]  /*9850*/  IMAD R34, R8, R3, R34 ;  /* 0x0000000308227224 */ /* 0x000fe200078e0222 */
[----:B------:R-:W-:-:S11]  /*9860*/  SHF.R.S32.HI R24, RZ, 0x1f, R18 ;  /* 0x0000001fff187819 */ /* 0x000fd60000011412 */
[----:B------:R-:W-:Y:S01]  /*9870*/  @P0 LOP3.LUT R16, R16, 0x80, RZ, 0xfc, !PT ;  /* 0x0000008010100812 */ /* 0x000fe200078efcff */
[----:B0-----:R-:W-:Y:S06]  /*9880*/  @!P0 BRA `(.L_x_54) ;  /* 0x0000000000048947 */ /* 0x001fec0003800000 */
[----:B------:R-:W-:Y:S01]  /*9890*/  BPT.TRAP 0x1 ;  /* 0x000000040000795c */ /* 0x000fe20000300000 */
.L_x_54:
[----:B------:R-:W-:Y:S01]  /*98a0*/  LEA R19, R17, UR39, 0x3 ;  /* 0x0000002711137c11 */ /* 0x000fe2000f8e18ff */
[----:B------:R-:W-:Y:S01]  /*98b0*/  BSSY B0, `(.L_x_55) ;  /* 0x0000004000007945 */ /* 0x000fe20003800000 */
[----:B------:R-:W-:-:S04]  /*98c0*/  SHF.L.U32 R0, R22, 0x1f, RZ ;  /* 0x0000001f16007819 */ /* 0x000fc800000006ff */
[----:B------:R-:W0:Y:S02]  /*98d0*/  SYNCS.PHASECHK.TRANS64.TRYWAIT P0, [R19+URZ+0x28c40], R0 ;  /* 0x028c4000130075a7 */ /* 0x000e24000800017f */
[----:B0-----:R-:W-:Y:S05]  /*98e0*/  @!P0 BRA `(.L_x_56) ;  /* 0x0000002c00488947 */ /* 0x001fea0003800000 */
.L_x_103:
[----:B------:R-:W-:Y:S05]  /*98f0*/  BSYNC B0 ;  /* 0x0000000000007941 */ /* 0x000fea0003800000 */
.L_x_55:
[----:B0-----:R-:W-:Y:S01]  /*9900*/  SHF.R.S32.HI R0, RZ, 0x1f, R34 ;  /* 0x0000001fff007819 */ /* 0x001fe20000011422 */
[----:B------:R-:W-:Y:S01]  /*9910*/  ULDC.64 UR4, c[0x0][0x300] ;  /* 0x0000c00000047ab9 */ /* 0x000fe20000000a00 */
[----:B------:R-:W0:Y:S01]  /*9920*/  S2R R20, SR_TID.X ;  /* 0x0000000000147919 */ /* 0x000e220000002100 */
[----:B------:R-:W-:Y:S01]  /*9930*/  LOP3.LUT P1, RZ, R16, 0x1, RZ, 0xc0, !PT ;  /* 0x0000000110ff7812 */ /* 0x000fe2000782c0ff */
[----:B------:R-:W-:Y:S02]  /*9940*/  IMAD R4, R17, 0x1000, R33 ;  /* 0x0000100011047824 */ /* 0x000fe400078e0221 */
[----:B------:R-:W-:Y:S01]  /*9950*/  IMAD R3, R0, UR4, RZ ;  /* 0x0000000400037c24 */ /* 0x000fe2000f8e02ff */
[----:B------:R1:W-:Y:S03]  /*9960*/  STL [R1+0x4], R0 ;  /* 0x0000040001007387 */ /* 0x0003e60000100800 */
[----:B------:R-:W-:-:S02]  /*9970*/  IMAD R5, R34, UR5, R3 ;  /* 0x0000000522057c24 */ /* 0x000fc4000f8e0203 */
[----:B------:R-:W-:Y:S01]  /*9980*/  IMAD.WIDE.U32 R2, R34, UR4, RZ ;  /* 0x0000000422027c25 */ /* 0x000fe2000f8e00ff */
[----:B------:R-:W-:-:S03]  /*9990*/  ULDC.64 UR4, c[0x0][0x310] ;  /* 0x0000c40000047ab9 */ /* 0x000fc60000000a00 */
[----:B------:R-:W-:Y:S01]  /*99a0*/  IMAD.IADD R3, R3, 0x1, R5 ;  /* 0x0000000103037824 */ /* 0x000fe200078e0205 */
[----:B-1---5:R-:W-:Y:S01]  /*99b0*/  SHF.R.S32.HI R0, RZ, 0x1f, R28 ;  /* 0x0000001fff007819 */ /* 0x022fe2000001141c */
[----:B------:R-:W-:-:S04]  /*99c0*/  IMAD.WIDE.U32 R2, R28, UR4, R2 ;  /* 0x000000041c027c25 */ /* 0x000fc8000f8e0002 */
[----:B------:R1:W-:Y:S01]  /*99d0*/  STL [R1+0x8], R0 ;  /* 0x0000080001007387 */ /* 0x0003e20000100800 */
[----:B------:R-:W-:-:S04]  /*99e0*/  IMAD R5, R0, UR4, RZ ;  /* 0x0000000400057c24 */ /* 0x000fc8000f8e02ff */
[----:B------:R-:W-:Y:S01]  /*99f0*/  IMAD R5, R28, UR5, R5 ;  /* 0x000000051c057c24 */ /* 0x000fe2000f8e0205 */
[----:B------:R-:W-:-:S03]  /*9a00*/  ULDC.64 UR4, c[0x0][0x308] ;  /* 0x0000c20000047ab9 */ /* 0x000fc60000000a00 */
[----:B------:R-:W-:Y:S02]  /*9a10*/  IMAD.IADD R3, R3, 0x1, R5 ;  /* 0x0000000103037824 */ /* 0x000fe400078e0205 */
[----:B------:R-:W-:Y:S02]  /*9a20*/  IMAD R5, R24, UR4, RZ ;  /* 0x0000000418057c24 */ /* 0x000fe4000f8e02ff */
[----:B------:R-:W-:-:S04]  /*9a30*/  IMAD.WIDE.U32 R2, R18, UR4, R2 ;  /* 0x0000000412027c25 */ /* 0x000fc8000f8e0002 */
[----:B------:R-:W-:Y:S01]  /*9a40*/  IMAD R5, R18, UR5, R5 ;  /* 0x0000000512057c24 */ /* 0x000fe2000f8e0205 */
[----:B------:R-:W-:Y:S01]  /*9a50*/  ULDC.64 UR4, c[0x0][0x2e8] ;  /* 0x0000ba0000047ab9 */ /* 0x000fe20000000a00 */
[----:B0-----:R-:W-:Y:S01]  /*9a60*/  IMAD.SHL.U32 R20, R20, 0x8, RZ ;  /* 0x0000000814147824 */ /* 0x001fe200078e00ff */
[----:B-1----:R-:W-:Y:S01]  /*9a70*/  LEA R0, P0, R2, UR4, 0x1 ;  /* 0x0000000402007c11 */ /* 0x002fe2000f8008ff */
[----:B------:R-:W-:Y:S01]  /*9a80*/  IMAD.IADD R5, R3, 0x1, R5 ;  /* 0x0000000103057824 */ /* 0x000fe200078e0205 */
[----:B------:R-:W-:Y:S02]  /*9a90*/  UMOV UR4, 0xffffffff ;  /* 0xffffffff00047882 */ /* 0x000fe40000000000 */
[----:B------:R-:W-:Y:S02]  /*9aa0*/  LOP3.LUT R20, R20, 0x38, RZ, 0xc0, !PT ;  /* 0x0000003814147812 */ /* 0x000fe400078ec0ff */
[----:B------:R-:W-:Y:S01]  /*9ab0*/  LEA.HI.X R5, R2, UR5, R5, 0x1, P0 ;  /* 0x0000000502057c11 */ /* 0x000fe200080f0c05 */
[----:B------:R-:W-:Y:S06]  /*9ac0*/  BRA.DIV UR4, `(.L_x_57) ;  /* 0x0000002a04e47947 */ /* 0x000fec000b800000 */
[----:B------:R-:W0:Y:S01]  /*9ad0*/  SHFL.IDX PT, R14, R0, RZ, 0x181f ;  /* 0x00181fff000e7589 */ /* 0x000e2200000e0000 */
[C---:B------:R-:W-:Y:S02]  /*9ae0*/  ISETP.GE.AND P4, PT, R35.reuse, 0x1, PT ;  /* 0x000000012300780c */ /* 0x040fe40003f86270 */
[C---:B------:R-:W-:Y:S01]  /*9af0*/  ISETP.GE.AND P3, PT, R35.reuse, 0x11, PT ;  /* 0x000000112300780c */ /* 0x040fe20003f66270 */
[----:B------:R-:W1:Y:S01]  /*9b00*/  SHFL.IDX PT, R2, R5, RZ, 0x181f ;  /* 0x00181fff05027589 */ /* 0x000e6200000e0000 */
[----:B------:R-:W-:-:S03]  /*9b10*/  ISETP.GE.AND P2, PT, R35, 0x21, PT ;  /* 0x000000212300780c */ /* 0x000fc60003f46270 */
[----:B------:R-:W-:Y:S06]  /*9b20*/  SHFL.IDX PT, R8, R5, 0x1, 0x181f ;  /* 0x00381f0005087f89 */ /* 0x000fec00000e0000 */
[C---:B------:R-:W-:Y:S02]  /*9b30*/  @P4 LEA R7, R4.reuse, UR39, 0x1 ;  /* 0x0000002704074c11 */ /* 0x040fe4000f8e08ff */
[----:B------:R-:W-:Y:S02]  /*9b40*/  @P3 LEA R9, R4, UR39, 0x1 ;  /* 0x0000002704093c11 */ /* 0x000fe4000f8e08ff */
[----:B0-----:R-:W-:-:S02]  /*9b50*/  @P4 LEA R3, P0, R20, R14, 0x1 ;  /* 0x0000000e14034211 */ /* 0x001fc400078008ff */
[----:B------:R-:W0:Y:S03]  /*9b60*/  SHFL.IDX PT, R14, R0, 0x1, 0x181f ;  /* 0x00381f00000e7f89 */ /* 0x000e2600000e0000 */
[----:B-1----:R-:W-:-:S05]  /*9b70*/  @P4 IMAD.X R2, RZ, RZ, R2, P0 ;  /* 0x000000ffff024224 */ /* 0x002fca00000e0602 */
[----:B------:R-:W-:-:S04]  /*9b80*/  @P4 LOP3.LUT R3, R3, R2, RZ, 0x3c, !PT ;  /* 0x0000000203034212 */ /* 0x000fc800078e3cff */
[----:B------:R-:W-:-:S04]  /*9b90*/  @P4 LOP3.LUT R2, R3, R2, RZ, 0x3c, !PT ;  /* 0x0000000203024212 */ /* 0x000fc800078e3cff */
[----:B------:R-:W-:-:S05]  /*9ba0*/  @P4 LOP3.LUT R3, R3, R2, RZ, 0x3c, !PT ;  /* 0x0000000203034212 */ /* 0x000fca00078e3cff */
[----:B------:R1:W-:Y:S01]  /*9bb0*/  @P4 LDGSTS.E.BYPASS.LTC128B.128 [R7+0x22400], desc[UR50][R2.64], !P1 ;  /* 0x2240000002074fae */ /* 0x0003e2000c901d72 */
[----:B0-----:R-:W-:-:S03]  /*9bc0*/  @P3 LEA R6, P0, R20, R14, 0x1 ;  /* 0x0000000e14063211 */ /* 0x001fc600078008ff */
[----:B------:R-:W0:Y:S01]  /*9bd0*/  SHFL.IDX PT, R14, R0, 0x2, 0x181f ;  /* 0x00581f00000e7f89 */ /* 0x000e2200000e0000 */
[----:B------:R-:W-:-:S03]  /*9be0*/  @P3 IADD3.X R8, RZ, R8, RZ, P0, !PT ;  /* 0x00000008ff083210 */ /* 0x000fc600007fe4ff */
[----:B-1----:R-:W1:Y:S02]  /*9bf0*/  SHFL.IDX PT, R2, R5, 0x2, 0x181f ;  /* 0x00581f0005027f89 */ /* 0x002e6400000e0000 */
[----:B------:R-:W-:Y:S02]  /*9c00*/  @P3 IMAD.MOV.U32 R3, RZ, RZ, R8 ;  /* 0x000000ffff033224 */ /* 0x000fe400078e0008 */
[----:B------:R-:W2:Y:S01]  /*9c10*/  SHFL.IDX PT, R5, R5, 0x3, 0x181f ;  /* 0x00781f0005057f89 */ /* 0x000ea200000e0000 */
[----:B0-----:R-:W-:-:S03]  /*9c20*/  @P2 LEA R7, P0, R20, R14, 0x1 ;  /* 0x0000000e14072211 */ /* 0x001fc600078008ff */
[----:B------:R0:W3:Y:S02]  /*9c30*/  SHFL.IDX PT, R14, R0, 0x3, 0x181f ;  /* 0x00781f00000e7f89 */ /* 0x0000e400000e0000 */
[----:B-1----:R-:W-:Y:S02]  /*9c40*/  @P2 IMAD.X R10, RZ, RZ, R2, P0 ;  /* 0x000000ffff0a2224 */ /* 0x002fe400000e0602 */
[----:B------:R-:W-:Y:S01]  /*9c50*/  @P3 IMAD.MOV.U32 R2, RZ, RZ, R6 ;  /* 0x000000ffff023224 */ /* 0x000fe200078e0006 */
[----:B------:R-:W-:-:S04]  /*9c60*/  @P2 LEA R6, R4, UR39, 0x1 ;  /* 0x0000002704062c11 */ /* 0x000fc8000f8e08ff */
[----:B------:R1:W-:Y:S02]  /*9c70*/  @P3 LDGSTS.E.BYPASS.LTC128B.128 [R9+0x22c00], desc[UR50][R2.64], !P1 ;  /* 0x22c0000002093fae */ /* 0x0003e4000c901d72 */
[----:B-1----:R-:W-:Y:S02]  /*9c80*/  @P2 IMAD.MOV.U32 R2, RZ, RZ, R7 ;  /* 0x000000ffff022224 */ /* 0x002fe400078e0007 */
[----:B------:R-:W-:-:S05]  /*9c90*/  @P2 IMAD.MOV.U32 R3, RZ, RZ, R10 ;  /* 0x000000ffff032224 */ /* 0x000fca00078e000a */
[----:B--23--:R0:W-:Y:S02]  /*9ca0*/  @P2 LDGSTS.E.BYPASS.LTC128B.128 [R6+0x23400], desc[UR50][R2.64], !P1 ;  /* 0x2340000002062fae */ /* 0x00c1e4000c901d72 */
.L_x_113:
[----:B------:R-:W-:-:S13]  /*9cb0*/  ISETP.GE.AND P2, PT, R35, 0x31, PT ;  /* 0x000000312300780c */ /* 0x000fda0003f46270 */
[----:B0-----:R-:W-:-:S05]  /*9cc0*/  @P2 LEA R2, P0, R20, R14, 0x1 ;  /* 0x0000000e14022211 */ /* 0x001fca00078008ff */
[----:B------:R-:W-:Y:S01]  /*9cd0*/  @P2 IMAD.X R3, RZ, RZ, R5, P0 ;  /* 0x000000ffff032224 */ /* 0x000fe200000e0605 */
[----:B------:R-:W-:Y:S02]  /*9ce0*/  @P2 LEA R5, R4, UR39, 0x1 ;  /* 0x0000002704052c11 */ /* 0x000fe4000f8e08ff */
[----:B------:R-:W-:-:S03]  /*9cf0*/  PLOP3.LUT P0, PT, PT, PT, PT, 0x80, 0x0 ;  /* 0x000000000000781c */ /* 0x000fc60003f0f070 */
[----:B------:R-:W-:Y:S01]  /*9d00*/  @!PT LDS RZ, [RZ] ;  /* 0x00000000fffff984 */ /* 0x000fe20000000800 */
[----:B------:R-:W-:Y:S01]  /*9d10*/  @!PT LDS RZ, [RZ] ;  /* 0x00000000fffff984 */ /* 0x000fe20000000800 */
[----:B------:R-:W-:Y:S01]  /*9d20*/  @!PT LDS RZ, [RZ] ;  /* 0x00000000fffff984 */ /* 0x000fe20000000800 */
[----:B------:R0:W-:Y:S01]  /*9d30*/  @P2 LDGSTS.E.BYPASS.LTC128B.128 [R5+0x23c00], desc[UR50][R2.64], !P1 ;  /* 0x23c0000002052fae */ /* 0x0001e2000c901d72 */
[----:B------:R-:W-:-:S09]  /*9d40*/  NOP ;  /* 0x0000000000007918 */ /* 0x000fd20000000000 */
.L_x_58:
[----:B------:R-:W-:Y:S02]  /*9d50*/  PLOP3.LUT P1, PT, P1, P0, PT, 0xa2, 0x0 ;  /* 0x000000000000781c */ /* 0x000fe40000f21472 */
[----:B------:R-:W-:-:S08]  /*9d60*/  @P0 R2UR P1, UR4, R19 ;  /* 0x00000000130402ca */ /* 0x000fd00000020000 */
[----:B------:R-:W-:-:S05]  /*9d70*/  @P0 PLOP3.LUT P0, PT, P1, PT, PT, 0x80, 0x0 ;  /* 0x000000000000081c */ /* 0x000fca0000f0f070 */
[----:B------:R-:W-:Y:S01]  /*9d80*/  @!P1 SYNCS.ARRIVE.TRANS64.RED.A0T1 RZ, [UR4+0x28c30], RZ ;  /* 0x028c30ffffff99a7 */ /* 0x000fe20008200404 */
[----:B------:R-:W-:Y:S07]  /*9d90*/  @!P1 ARRIVES.LDGSTSBAR.64.TRANSCNT [UR4+0x28c30] ;  /* 0x028c3000ff0099b0 */ /* 0x000fee0008000a84 */
[----:B------:R-:W-:Y:S05]  /*9da0*/  @P0 BRA.U.ANY `(.L_x_58) ;  /* 0xfffffffd00e80947 */ /* 0x000fea000393ffff */
[----:B------:R-:W-:Y:S01]  /*9db0*/  NOP ;  /* 0x0000000000007918 */ /* 0x000fe20000000000 */
[----:B------:R-:W-:-:S04]  /*9dc0*/  MOV R0, UR41 ;  /* 0x0000002900007c02 */ /* 0x000fc80008000f00 */
[----:B------:R-:W-:-:S13]  /*9dd0*/  ISETP.NE.AND P2, PT, R0, 0x3, PT ;  /* 0x000000030000780c */ /* 0x000fda0003f45270 */
[----:B------:R-:W-:Y:S05]  /*9de0*/  @!P2 BRA `(.L_x_59) ;  /* 0x000000000004a947 */ /* 0x000fea0003800000 */
[----:B------:R-:W-:Y:S01]  /*9df0*/  BPT.TRAP 0x1 ;  /* 0x000000040000795c */ /* 0x000fe20000300000 */
.L_x_59:
[----:B------:R1:W-:Y:S02]  /*9e00*/  SYNCS.ARRIVE.TRANS64.A1T0 RZ, [R19+URZ+0x28c30], RZ ;  /* 0x028c30ff13ff79a7 */ /* 0x0003e4000810003f */
[----:B------:R-:W-:Y:S05]  /*9e10*/  WARPSYNC.ALL ;  /* 0x0000000000007948 */ /* 0x000fea0003800000 */
[----:B------:R-:W-:-:S04]  /*9e20*/  UIADD3 UR4, UR39, 0x20400, URZ ;  /* 0x0002040027047890 */ /* 0x000fc8000fffe03f */
[----:B------:R-:W-:Y:S01]  /*9e30*/  ULOP3.LUT UP0, URZ, UR4, 0x3ff, URZ, 0xc0, !UPT ;  /* 0x000003ff043f7892 */ /* 0x000fe2000f80c03f */
[----:B------:R-:W-:Y:S05]  /*9e40*/  BAR.SYNC.DEFER_BLOCKING 0x8, 0x100 ;  /* 0x0204000000007b1d */ /* 0x000fea0000010000 */
[----:B------:R-:W-:-:S13]  /*9e50*/  PLOP3.LUT P0, PT, PT, PT, UP0, 0x80, 0x0 ;  /* 0x000000000000781c */ /* 0x000fda0003f0f008 */
[----:B------:R-:W-:Y:S05]  /*9e60*/  @!P0 BRA `(.L_x_60) ;  /* 0x0000000000408947 */ /* 0x000fea0003800000 */
[----:B0-----:R-:W-:Y:S01]  /*9e70*/  MOV R2, 0x0 ;  /* 0x0000000000027802 */ /* 0x001fe20000000f00 */
[----:B------:R-:W-:Y:S01]  /*9e80*/  ULDC.64 UR4, c[0x4][0x90] ;  /* 0x0100240000047ab9 */ /* 0x000fe20000000a00 */
[----:B------:R-:W-:Y:S01]  /*9e90*/  ULDC.64 UR6, c[0x4][0x98] ;  /* 0x0100260000067ab9 */ /* 0x000fe20000000a00 */
[----:B------:R-:W-:Y:S01]  /*9ea0*/  ULDC.64 UR8, c[0x4][0x20] ;  /* 0x0100080000087ab9 */ /* 0x000fe20000000a00 */
[----:B------:R-:W-:Y:S01]  /*9eb0*/  IMAD.U32 R4, RZ, RZ, UR4 ;  /* 0x00000004ff047e24 */ /* 0x000fe2000f8e00ff */
[----:B------:R-:W-:Y:S01]  /*9ec0*/  MOV R8, 0x70 ;  /* 0x0000007000087802 */ /* 0x000fe20000000f00 */
[----:B------:R-:W0:Y:S01]  /*9ed0*/  LDC.64 R2, c[0x4][R2] ;  /* 0x0100000002027b82 */ /* 0x000e220000000a00 */
[----:B------:R-:W-:Y:S02]  /*9ee0*/  IMAD.U32 R5, RZ, RZ, UR5 ;  /* 0x00000005ff057e24 */ /* 0x000fe4000f8e00ff */
[----:B------:R-:W-:Y:S02]  /*9ef0*/  IMAD.U32 R6, RZ, RZ, UR6 ;  /* 0x00000006ff067e24 */ /* 0x000fe4000f8e00ff */
[----:B------:R-:W-:-:S02]  /*9f00*/  IMAD.U32 R7, RZ, RZ, UR7 ;  /* 0x00000007ff077e24 */ /* 0x000fc4000f8e00ff */
[----:B------:R-:W-:Y:S02]  /*9f10*/  IMAD.U32 R10, RZ, RZ, UR8 ;  /* 0x00000008ff0a7e24 */ /* 0x000fe4000f8e00ff */
[----:B------:R-:W-:Y:S02]  /*9f20*/  IMAD.U32 R11, RZ, RZ, UR9 ;  /* 0x00000009ff0b7e24 */ /* 0x000fe4000f8e00ff */
[----:B------:R-:W-:Y:S02]  /*9f30*/  IMAD.MOV.U32 R12, RZ, RZ, 0x1 ;  /* 0x00000001ff0c7424 */ /* 0x000fe400078e00ff */
[----:B------:R-:W-:-:S07]  /*9f40*/  IMAD.MOV.U32 R13, RZ, RZ, RZ ;  /* 0x000000ffff0d7224 */ /* 0x000fce00078e00ff */
[----:B------:R-:W-:-:S07]  /*9f50*/  LEPC R20, `(.L_x_60) ;  /* 0x000000001014794e */ /* 0x000fce0000000000 */
[----:B01----:R-:W-:Y:S05]  /*9f60*/  CALL.ABS.NOINC R2 ;  /* 0x0000000002007343 */ /* 0x003fea0003c00000 */
.L_x_60:
[----:B------:R-:W2:Y:S01]  /*9f70*/  LDL R20, [R1] ;  /* 0x0000000001147983 */ /* 0x000ea20000100800 */
[----:B------:R-:W3:Y:S01]  /*9f80*/  LDC R4, c[0x0][0x448] ;  /* 0x00011200ff047b82 */ /* 0x000ee20000000800 */
[----:B------:R-:W-:Y:S01]  /*9f90*/  IMAD.MOV R0, RZ, RZ, -R36 ;  /* 0x000000ffff007224 */ /* 0x000fe200078e0a24 */
[----:B------:R-:W-:Y:S01]  /*9fa0*/  ULDC UR4, c[0x0][0xc38] ;  /* 0x00030e0000047ab9 */ /* 0x000fe20000000800 */
[----:B------:R-:W4:Y:S01]  /*9fb0*/  S2R R9, SR_TID.X ;  /* 0x0000000000097919 */ /* 0x000f220000002100 */
[----:B------:R-:W-:Y:S02]  /*9fc0*/  LOP3.LUT P5, RZ, R16, 0x2000, RZ, 0xc0, !PT ;  /* 0x0000200010ff7812 */ /* 0x000fe400078ac0ff */
[----:B------:R-:W-:Y:S02]  /*9fd0*/  LEA R8, R33, UR39, 0x1 ;  /* 0x0000002721087c11 */ /* 0x000fe4000f8e08ff */
[----:B---3--:R-:W-:Y:S01]  /*9fe0*/  ISETP.NE.AND P0, PT, R4, 0x1, PT ;  /* 0x000000010400780c */ /* 0x008fe20003f05270 */
[----:B----4-:R-:W-:-:S12]  /*9ff0*/  IMAD.SHL.U32 R9, R9, 0x8, RZ ;  /* 0x0000000809097824 */ /* 0x010fd800078e00ff */
[----:B0-----:R-:W0:Y:S01]  /*a000*/  @P0 LDC R3, c[0x0][0x44c] ;  /* 0x00011300ff030b82 */ /* 0x001e220000000800 */
[----:B------:R-:W-:-:S07]  /*a010*/  LOP3.LUT R9, R9, 0x38, RZ, 0xc0, !PT ;  /* 0x0000003809097812 */ /* 0x000fce00078ec0ff */
[----:B------:R-:W3:Y:S01]  /*a020*/  @P0 LDC R2, c[0x0][0x450] ;  /* 0x00011400ff020b82 */ /* 0x000ee20000000800 */
[----:B--2---:R-:W-:Y:S01]  /*a030*/  IMAD R0, R0, UR4, R20 ;  /* 0x0000000400007c24 */ /* 0x004fe2000f8e0214 */
[----:B------:R-:W-:-:S03]  /*a040*/  ULDC.64 UR4, c[0x0][0x2d8] ;  /* 0x0000b60000047ab9 */ /* 0x000fc60000000a00 */
[----:B------:R-:W-:-:S04]  /*a050*/  IMAD R6, R0, 0x40, R23 ;  /* 0x0000004000067824 */ /* 0x000fc800078e0217 */
[----:B0-----:R-:W-:-:S04]  /*a060*/  @P0 IMAD.HI.U32 R3, R6, R3, RZ ;  /* 0x0000000306030227 */ /* 0x001fc800078e00ff */
[----:B------:R-:W-:Y:S01]  /*a070*/  IMAD.MOV.U32 R5, RZ, RZ, R6 ;  /* 0x000000ffff057224 */ /* 0x000fe200078e0006 */
[----:B---3--:R-:W-:-:S05]  /*a080*/  @P0 SHF.R.U32.HI R5, RZ, R2, R3 ;  /* 0x00000002ff050219 */ /* 0x008fca0000011603 */
[----:B------:R-:W-:-:S04]  /*a090*/  IMAD.MOV R3, RZ, RZ, -R5 ;  /* 0x000000ffff037224 */ /* 0x000fc800078e0a05 */
[----:B------:R-:W-:Y:S01]  /*a0a0*/  IMAD R4, R4, R3, R6 ;  /* 0x0000000304047224 */ /* 0x000fe200078e0206 */
[----:B------:R-:W-:Y:S01]  /*a0b0*/  SHF.R.S32.HI R6, RZ, 0x1f, R26 ;  /* 0x0000001fff067819 */ /* 0x000fe2000001141a */
[----:B------:R-:W-:-:S04]  /*a0c0*/  IMAD R3, R24, UR4, RZ ;  /* 0x0000000418037c24 */ /* 0x000fc8000f8e02ff */
[C---:B------:R-:W-:Y:S02]  /*a0d0*/  IMAD R7, R18.reuse, UR5, R3 ;  /* 0x0000000512077c24 */ /* 0x040fe4000f8e0203 */
[----:B------:R-:W-:Y:S01]  /*a0e0*/  IMAD.WIDE.U32 R2, R18, UR4, RZ ;  /* 0x0000000412027c25 */ /* 0x000fe2000f8e00ff */
[----:B------:R-:W-:-:S04]  /*a0f0*/  ULDC.64 UR4, c[0x0][0x2e0] ;  /* 0x0000b80000047ab9 */ /* 0x000fc80000000a00 */
[----:B------:R-:W-:Y:S01]  /*a100*/  IADD3 R3, R3, R7, RZ ;  /* 0x0000000703037210 */ /* 0x000fe20007ffe0ff */
[----:B------:R-:W-:Y:S01]  /*a110*/  IMAD R7, R6, UR4, RZ ;  /* 0x0000000406077c24 */ /* 0x000fe2000f8e02ff */
[----:B------:R-:W-:-:S03]  /*a120*/  SHF.R.S32.HI R6, RZ, 0x1f, R5 ;  /* 0x0000001fff067819 */ /* 0x000fc60000011405 */
[C---:B------:R-:W-:Y:S02]  /*a130*/  IMAD R7, R26.reuse, UR5, R7 ;  /* 0x000000051a077c24 */ /* 0x040fe4000f8e0207 */
[----:B------:R-:W-:Y:S01]  /*a140*/  IMAD.WIDE.U32 R2, R26, UR4, R2 ;  /* 0x000000041a027c25 */ /* 0x000fe2000f8e0002 */
[----:B------:R-:W-:-:S03]  /*a150*/  ULDC.64 UR4, c[0x0][0x2d0] ;  /* 0x0000b40000047ab9 */ /* 0x000fc60000000a00 */
[----:B------:R-:W-:Y:S02]  /*a160*/  IMAD.IADD R3, R3, 0x1, R7 ;  /* 0x0000000103037824 */ /* 0x000fe400078e0207 */
[----:B------:R-:W-:Y:S02]  /*a170*/  IMAD R6, R6, UR4, RZ ;  /* 0x0000000406067c24 */ /* 0x000fe4000f8e02ff */
[----:B------:R-:W-:-:S04]  /*a180*/  IMAD.WIDE.U32 R2, R5, UR4, R2 ;  /* 0x0000000405027c25 */ /* 0x000fc8000f8e0002 */
[----:B------:R-:W-:Y:S01]  /*a190*/  IMAD R7, R5, UR5, R6 ;  /* 0x0000000505077c24 */ /* 0x000fe2000f8e0206 */
[----:B------:R-:W-:Y:S01]  /*a1a0*/  SHF.R.S32.HI R5, RZ, 0x1f, R4 ;  /* 0x0000001fff057819 */ /* 0x000fe20000011404 */
[----:B------:R-:W-:Y:S02]  /*a1b0*/  ULDC.64 UR4, c[0x0][0x2c8] ;  /* 0x0000b20000047ab9 */ /* 0x000fe40000000a00 */
[----:B------:R-:W-:Y:S02]  /*a1c0*/  IMAD.IADD R3, R3, 0x1, R7 ;  /* 0x0000000103037824 */ /* 0x000fe400078e0207 */
[----:B------:R-:W-:Y:S02]  /*a1d0*/  IMAD R5, R5, UR4, RZ ;  /* 0x0000000405057c24 */ /* 0x000fe4000f8e02ff */
[----:B------:R-:W-:-:S04]  /*a1e0*/  IMAD.WIDE.U32 R2, R4, UR4, R2 ;  /* 0x0000000404027c25 */ /* 0x000fc8000f8e0002 */
[----:B------:R-:W-:Y:S01]  /*a1f0*/  IMAD R5, R4, UR5, R5 ;  /* 0x0000000504057c24 */ /* 0x000fe2000f8e0205 */
[----:B------:R-:W-:Y:S02]  /*a200*/  ULDC.64 UR4, c[0x0][0x280] ;  /* 0x0000a00000047ab9 */ /* 0x000fe40000000a00 */
[----:B------:R-:W-:Y:S01]  /*a210*/  LEA R4, P0, R2, UR4, 0x1 ;  /* 0x0000000402047c11 */ /* 0x000fe2000f8008ff */
[----:B------:R-:W-:Y:S01]  /*a220*/  IMAD.IADD R5, R3, 0x1, R5 ;  /* 0x0000000103057824 */ /* 0x000fe200078e0205 */
[----:B------:R-:W-:-:S04]  /*a230*/  UMOV UR4, 0xffffffff ;  /* 0xffffffff00047882 */ /* 0x000fc80000000000 */
[----:B------:R-:W-:Y:S01]  /*a240*/  LEA.HI.X R5, R2, UR5, R5, 0x1, P0 ;  /* 0x0000000502057c11 */ /* 0x000fe200080f0c05 */
[----:B------:R-:W-:Y:S06]  /*a250*/  BRA.DIV UR4, `(.L_x_61) ;  /* 0x0000002a043c7947 */ /* 0x000fec000b800000 */
[----:B------:R-:W0:Y:S01]  /*a260*/  SHFL.IDX PT, R14, R4, RZ, 0x181f ;  /* 0x00181fff040e7589 */ /* 0x000e2200000e0000 */
[----:B------:R-:W-:-:S03]  /*a270*/  IMAD R0, R0, 0x40, R37 ;  /* 0x0000004000007824 */ /* 0x000fc600078e0225 */
[----:B------:R-:W2:Y:S01]  /*a280*/  SHFL.IDX PT, R2, R5, RZ, 0x181f ;  /* 0x00181fff05027589 */ /* 0x000ea200000e0000 */
[C---:B------:R-:W-:Y:S01]  /*a290*/  VIADD R7, R0.reuse, 0x10 ;  /* 0x0000001000077836 */ /* 0x040fe20000000000 */
[----:B------:R-:W-:Y:S02]  /*a2a0*/  ISETP.GE.AND P0, PT, R0, UR37, PT ;  /* 0x0000002500007c0c */ /* 0x000fe4000bf06270 */
[----:B------:R-:W-:Y:S11]  /*a2b0*/  SHFL.IDX PT, R6, R5, 0x1, 0x181f ;  /* 0x00381f0005067f89 */ /* 0x000ff600000e0000 */
[----:B0-----:R-:W-:-:S05]  /*a2c0*/  @!P0 LEA R14, P1, R9, R14, 0x1 ;  /* 0x0000000e090e8211 */ /* 0x001fca00078208ff */
[----:B--2---:R-:W-:Y:S01]  /*a2d0*/  @!P0 IMAD.X R3, RZ, RZ, R2, P1 ;  /* 0x000000ffff038224 */ /* 0x004fe200008e0602 */
[----:B------:R-:W-:Y:S02]  /*a2e0*/  @!P0 MOV R2, R14 ;  /* 0x0000000e00028202 */ /* 0x000fe40000000f00 */
[----:B------:R-:W0:Y:S04]  /*a2f0*/  SHFL.IDX PT, R14, R4, 0x1, 0x181f ;  /* 0x00381f00040e7f89 */ /* 0x000e2800000e0000 */
[----:B------:R0:W-:Y:S01]  /*a300*/  @!P0 LDGSTS.E.BYPASS.LTC128B.128 [R8+0x20400], desc[UR50][R2.64], !P5 ;  /* 0x2040000002088fae */ /* 0x0001e2000e901d72 */
[----:B------:R-:W-:Y:S01]  /*a310*/  ISETP.GE.AND P0, PT, R7, UR37, PT ;  /* 0x0000002507007c0c */ /* 0x000fe2000bf06270 */
[----:B------:R-:W-:-:S12]  /*a320*/  VIADD R7, R0, 0x20 ;  /* 0x0000002000077836 */ /* 0x000fd80000000000 */
[----:B0-----:R-:W-:Y:S02]  /*a330*/  @!P0 LEA R2, P1, R9, R14, 0x1 ;  /* 0x0000000e09028211 */ /* 0x001fe400078208ff */
[----:B------:R-:W0:Y:S03]  /*a340*/  SHFL.IDX PT, R14, R4, 0x2, 0x181f ;  /* 0x00581f00040e7f89 */ /* 0x000e2600000e0000 */
[----:B------:R-:W-:Y:S02]  /*a350*/  @!P0 IMAD.X R3, RZ, RZ, R6, P1 ;  /* 0x000000ffff038224 */ /* 0x000fe400008e0606 */
[----:B------:R-:W2:Y:S04]  /*a360*/  SHFL.IDX PT, R6, R5, 0x2, 0x181f ;  /* 0x00581f0005067f89 */ /* 0x000ea800000e0000 */
[----:B------:R0:W-:Y:S01]  /*a370*/  @!P0 LDGSTS.E.BYPASS.LTC128B.128 [R8+0x20c00], desc[UR50][R2.64], !P5 ;  /* 0x20c0000002088fae */ /* 0x0001e2000e901d72 */
[----:B------:R-:W-:-:S03]  /*a380*/  ISETP.GE.AND P0, PT, R7, UR37, PT ;  /* 0x0000002507007c0c */ /* 0x000fc6000bf06270 */
[----:B------:R-:W3:Y:S10]  /*a390*/  SHFL.IDX PT, R5, R5, 0x3, 0x181f ;  /* 0x00781f0005057f89 */ /* 0x000ef400000e0000 */
[----:B0-----:R-:W-:-:S02]  /*a3a0*/  @!P0 LEA R2, P1, R9, R14, 0x1 ;  /* 0x0000000e09028211 */ /* 0x001fc400078208ff */
[----:B------:R0:W4:Y:S03]  /*a3b0*/  SHFL.IDX PT, R14, R4, 0x3, 0x181f ;  /* 0x00781f00040e7f89 */ /* 0x00012600000e0000 */
[----:B--2---:R-:W-:-:S05]  /*a3c0*/  @!P0 IMAD.X R3, RZ, RZ, R6, P1 ;  /* 0x000000ffff038224 */ /* 0x004fca00008e0606 */
[----:B------:R0:W-:Y:S03]  /*a3d0*/  @!P0 LDGSTS.E.BYPASS.LTC128B.128 [R8+0x21400], desc[UR50][R2.64], !P5 ;  /* 0x2140000002088fae */ /* 0x0001e6000e901d72 */
.L_x_122:
[----:B------:R-:W2:Y:S01]  /*a3e0*/  LDL R6, [R1+0xc] ;  /* 0x00000c0001067983 */ /* 0x000ea20000100800 */
[----:B------:R-:W-:-:S05]  /*a3f0*/  VIADD R0, R0, 0x30 ;  /* 0x0000003000007836 */ /* 0x000fca0000000000 */
[----:B------:R-:W-:-:S13]  /*a400*/  ISETP.GE.AND P0, PT, R0, UR37, PT ;  /* 0x0000002500007c0c */ /* 0x000fda000bf06270 */
[----:B0---4-:R-:W-:-:S05]  /*a410*/  @!P0 LEA R2, P1, R9, R14, 0x1 ;  /* 0x0000000e09028211 */ /* 0x011fca00078208ff */
[----:B---3--:R-:W-:-:S05]  /*a420*/  @!P0 IMAD.X R3, RZ, RZ, R5, P1 ;  /* 0x000000ffff038224 */ /* 0x008fca00008e0605 */
[----:B------:R-:W-:Y:S01]  /*a430*/  @!PT LDS RZ, [RZ] ;  /* 0x00000000fffff984 */ /* 0x000fe20000000800 */
[----:B------:R-:W-:Y:S01]  /*a440*/  @!PT LDS RZ, [RZ] ;  /* 0x00000000fffff984 */ /* 0x000fe20000000800 */
[----:B------:R-:W-:Y:S01]  /*a450*/  @!PT LDS RZ, [RZ] ;  /* 0x00000000fffff984 */ /* 0x000fe20000000800 */
[----:B------:R0:W-:Y:S01]  /*a460*/  @!P0 LDGSTS.E.BYPASS.LTC128B.128 [R8+0x21c00], desc[UR50][R2.64], !P5 ;  /* 0x21c0000002088fae */ /* 0x0001e2000e901d72 */
[----:B------:R-:W-:Y:S01]  /*a470*/  NOP ;  /* 0x0000000000007918 */ /* 0x000fe20000000000 */
[----:B------:R-:W-:Y:S02]  /*a480*/  SYNCS.ARRIVE.TRANS64.RED.A0T1 RZ, [UR39+0x28c00], RZ ;  /* 0x028c00ffffff79a7 */ /* 0x000fe40008200427 */
[----:B------:R-:W-:Y:S01]  /*a490*/  ARRIVES.LDGSTSBAR.64.TRANSCNT [UR39+0x28c00] ;  /* 0x028c0000ff0079b0 */ /* 0x000fe20008000aa7 */
[----:B--2---:R-:W-:-:S04]  /*a4a0*/  LOP3.LUT R0, R6, 0x1, RZ, 0xc, !PT ;  /* 0x0000000106007812 */ /* 0x004fc800078e0cff */
[----:B------:R-:W-:Y:S01]  /*a4b0*/  SHF.L.U32 R0, R0, 0x1f, RZ ;  /* 0x0000001f00007819 */ /* 0x000fe200000006ff */
[----:B------:R-:W-:Y:S01]  /*a4c0*/  NOP ;  /* 0x0000000000007918 */ /* 0x000fe20000000000 */
[----:B------:R-:W-:Y:S01]  /*a4d0*/  SYNCS.ARRIVE.TRANS64.A1T0 RZ, [UR39+0x28c00], RZ ;  /* 0x028c00ffffff79a7 */ /* 0x000fe20008100027 */
[----:B------:R-:W-:Y:S01]  /*a4e0*/  BSSY B0, `(.L_x_62) ;  /* 0x0000003000007945 */ /* 0x000fe20003800000 */
[----:B------:R-:W2:Y:S03]  /*a4f0*/  SYNCS.PHASECHK.TRANS64.TRYWAIT P0, [UR39+0x28c20], R0 ;  /* 0x028c2000ff0075a7 */ /* 0x000ea60008000167 */
[----:B0-2---:R-:W-:Y:S05]  /*a500*/  @!P0 BRA `(.L_x_63) ;  /* 0x0000002800a08947 */ /* 0x005fea0003800000 */
.L_x_123:
[----:B------:R-:W-:Y:S05]  /*a510*/  BSYNC B0 ;  /* 0x0000000000007941 */ /* 0x000fea0003800000 */
.L_x_62:
[----:B------:R-:W-:-:S04]  /*a520*/  MOV R2, UR41 ;  /* 0x0000002900027c02 */ /* 0x000fc80008000f00 */
[----:B------:R-:W-:-:S13]  /*a530*/  ISETP.NE.AND P0, PT, R2, 0x3, PT ;  /* 0x000000030200780c */ /* 0x000fda0003f05270 */
[----:B------:R-:W-:Y:S05]  /*a540*/  @!P0 BRA `(.L_x_64) ;  /* 0x0000000000048947 */ /* 0x000fea0003800000 */
[----:B------:R-:W-:Y:S01]  /*a550*/  BPT.TRAP 0x1 ;  /* 0x000000040000795c */ /* 0x000fe20000300000 */
.L_x_64:
[----:B0-----:R-:W-:Y:S01]  /*a560*/  SHF.L.U32 R0, R22, 0x1f, RZ ;  /* 0x0000001f16007819 */ /* 0x001fe200000006ff */
[----:B------:R-:W-:Y:S03]  /*a570*/  BSSY B0, `(.L_x_65) ;  /* 0x0000003000007945 */ /* 0x000fe60003800000 */
[----:B------:R-:W0:Y:S02]  /*a580*/  SYNCS.PHASECHK.TRANS64.TRYWAIT P0, [R19+URZ+0x28c60], R0 ;  /* 0x028c6000130075a7 */ /* 0x000e24000800017f */
[----:B0-----:R-:W-:Y:S05]  /*a590*/  @!P0 BRA `(.L_x_66) ;  /* 0x0000002800948947 */ /* 0x001fea0003800000 */
.L_x_124:
[----:B------:R-:W-:Y:S05]  /*a5a0*/  BSYNC B0 ;  /* 0x0000000000007941 */ /* 0x000fea0003800000 */
.L_x_65:
[----:B------:R-:W2:Y:S01]  /*a5b0*/  LDL.LU R2, [R1+0x4] ;  /* 0x0000040001027983 */ /* 0x000ea20000300800 */
[----:B------:R-:W-:-:S03]  /*a5c0*/  ULDC.64 UR4, c[0x0][0x328] ;  /* 0x0000ca0000047ab9 */ /* 0x000fc60000000a00 */
[----:B------:R-:W3:Y:S01]  /*a5d0*/  LDL.LU R4, [R1+0x8] ;  /* 0x0000080001047983 */ /* 0x000ee20000300800 */
[----:B------:R-:W-:Y:S02]  /*a5e0*/  IMAD R9, R17, 0x8000, R33 ;  /* 0x0000800011097824 */ /* 0x000fe400078e0221 */
[----:B--2---:R-:W-:-:S04]  /*a5f0*/  IMAD R3, R2, UR4, RZ ;  /* 0x0000000402037c24 */ /* 0x004fc8000f8e02ff */
[C---:B------:R-:W-:Y:S02]  /*a600*/  IMAD R5, R34.reuse, UR5, R3 ;  /* 0x0000000522057c24 */ /* 0x040fe4000f8e0203 */
[----:B------:R-:W-:Y:S01]  /*a610*/  IMAD.WIDE.U32 R2, R34, UR4, RZ ;  /* 0x0000000422027c25 */ /* 0x000fe2000f8e00ff */
[----:B------:R-:W-:-:S03]  /*a620*/  ULDC.64 UR4, c[0x0][0x338] ;  /* 0x0000ce0000047ab9 */ /* 0x000fc60000000a00 */
[----:B------:R-:W-:Y:S02]  /*a630*/  IMAD.IADD R3, R3, 0x1, R5 ;  /* 0x0000000103037824 */ /* 0x000fe400078e0205 */
[----:B---3--:R-:W-:Y:S02]  /*a640*/  IMAD R5, R4, UR4, RZ ;  /* 0x0000000404057c24 */ /* 0x008fe4000f8e02ff */
[----:B------:R-:W-:-:S04]  /*a650*/  IMAD.WIDE.U32 R2, R28, UR4, R2 ;  /* 0x000000041c027c25 */ /* 0x000fc8000f8e0002 */
[----:B------:R-:W-:Y:S01]  /*a660*/  IMAD R5, R28, UR5, R5 ;  /* 0x000000051c057c24 */ /* 0x000fe2000f8e0205 */
[----:B------:R-:W-:-:S03]  /*a670*/  ULDC.64 UR4, c[0x0][0x330] ;  /* 0x0000cc0000047ab9 */ /* 0x000fc60000000a00 */
        /* <DEDUP_REMOVED lines=10> */
[----:B------:R-:W-:Y:S01]  /*a720*/  LOP3.LUT P6, RZ, R16, 0x40000000, RZ, 0xc0, !PT ;  /* 0x4000000010ff7812 */ /* 0x000fe200078cc0ff */
[----:B------:R-:W2:Y:S01]  /*a730*/  S2R R4, SR_TID.X ;  /* 0x0000000000047919 */ /* 0x000ea20000002100 */
[----:B------:R-:W-:Y:S02]  /*a740*/  LEA R9, R9, UR39, 0x1 ;  /* 0x0000002709097c11 */ /* 0x000fe4000f8e08ff */
[----:B------:R-:W-:Y:S01]  /*a750*/  P2R R12, PR, RZ, 0x40 ;  /* 0x00000040ff0c7803 */ /* 0x000fe20000000000 */
[----:B------:R-:W-:Y:S01]  /*a760*/  STL [R1+0x28], R24 ;  /* 0x0000281801007387 */ /* 0x000fe20000100800 */
[----:B------:R-:W-:Y:S02]  /*a770*/  LOP3.LUT P6, RZ, R30, 0x10, RZ, 0xc0, !PT ;  /* 0x000000101eff7812 */ /* 0x000fe400078cc0ff */
[----:B------:R-:W-:Y:S01]  /*a780*/  LOP3.LUT P5, RZ, R16, 0x8000000, RZ, 0xc0, !PT ;  /* 0x0800000010ff7812 */ /* 0x000fe200078ac0ff */
[----:B------:R-:W-:Y:S01]  /*a790*/  STL [R1+0x24], R23 ;  /* 0x0000241701007387 */ /* 0x000fe20000100800 */
[----:B------:R-:W-:-:S02]  /*a7a0*/  P2R R13, PR, RZ, 0x40 ;  /* 0x00000040ff0d7803 */ /* 0x000fc40000000000 */
[C---:B------:R-:W-:Y:S01]  /*a7b0*/  LOP3.LUT P6, RZ, R16.reuse, 0x40000, RZ, 0xc0, !PT ;  /* 0x0004000010ff7812 */ /* 0x040fe200078cc0ff */
[----:B------:R-:W-:Y:S01]  /*a7c0*/  STL [R1+0x20], R22 ;  /* 0x0000201601007387 */ /* 0x000fe20000100800 */
[C---:B------:R-:W-:Y:S02]  /*a7d0*/  LOP3.LUT P4, RZ, R16.reuse, 0x1000000, RZ, 0xc0, !PT ;  /* 0x0100000010ff7812 */ /* 0x040fe4000788c0ff */
[----:B------:R-:W-:Y:S01]  /*a7e0*/  P2R R15, PR, RZ, 0x40 ;  /* 0x00000040ff0f7803 */ /* 0x000fe20000000000 */
[----:B------:R-:W-:Y:S01]  /*a7f0*/  STL [R1+0x1c], R19 ;  /* 0x00001c1301007387 */ /* 0x000fe20000100800 */
[C---:B------:R-:W-:Y:S02]  /*a800*/  LOP3.LUT P6, RZ, R16.reuse, 0x80000, RZ, 0xc0, !PT ;  /* 0x0008000010ff7812 */ /* 0x040fe400078cc0ff */
[----:B------:R-:W-:Y:S01]  /*a810*/  LOP3.LUT P3, RZ, R16, 0x20000, RZ, 0xc0, !PT ;  /* 0x0002000010ff7812 */ /* 0x000fe2000786c0ff */
[----:B------:R-:W-:Y:S01]  /*a820*/  STL [R1+0x18], R18 ;  /* 0x0000181201007387 */ /* 0x000fe20000100800 */
[----:B------:R-:W-:-:S02]  /*a830*/  P2R R20, PR, RZ, 0x40 ;  /* 0x00000040ff147803 */ /* 0x000fc40000000000 */
[C---:B------:R-:W-:Y:S01]  /*a840*/  LOP3.LUT P6, RZ, R16.reuse, 0x100000, RZ, 0xc0, !PT ;  /* 0x0010000010ff7812 */ /* 0x040fe200078cc0ff */
[----:B------:R-:W-:Y:S01]  /*a850*/  STL [R1+0x14], R17 ;  /* 0x0000141101007387 */ /* 0x000fe20000100800 */
[C---:B------:R-:W-:Y:S02]  /*a860*/  LOP3.LUT P2, RZ, R16.reuse, 0x10000, RZ, 0xc0, !PT ;  /* 0x0001000010ff7812 */ /* 0x040fe4000784c0ff */
[----:B------:R-:W-:Y:S01]  /*a870*/  P2R R11, PR, RZ, 0x40 ;  /* 0x00000040ff0b7803 */ /* 0x000fe20000000000 */
[----:B------:R-:W3:Y:S01]  /*a880*/  SHFL.IDX PT, R2, R8, RZ, 0x181f ;  /* 0x00181fff08027589 */ /* 0x000ee200000e0000 */
[C---:B------:R-:W-:Y:S02]  /*a890*/  LOP3.LUT P6, RZ, R16.reuse, 0x2000000, RZ, 0xc0, !PT ;  /* 0x0200000010ff7812 */ /* 0x040fe400078cc0ff */
[----:B------:R-:W-:Y:S01]  /*a8a0*/  LOP3.LUT P1, RZ, R16, 0x8000, RZ, 0xc0, !PT ;  /* 0x0000800010ff7812 */ /* 0x000fe2000782c0ff */
[----:B------:R-:W4:Y:S01]  /*a8b0*/  SHFL.IDX PT, R3, R10, RZ, 0x181f ;  /* 0x00181fff0a037589 */ /* 0x000f2200000e0000 */
[----:B------:R-:W-:Y:S01]  /*a8c0*/  P2R R14, PR, RZ, 0x40 ;  /* 0x00000040ff0e7803 */ /* 0x000fe20000000000 */
[----:B--2---:R-:W-:Y:S01]  /*a8d0*/  IMAD.SHL.U32 R4, R4, 0x8, RZ ;  /* 0x0000000804047824 */ /* 0x004fe200078e00ff */
[----:B------:R-:W-:-:S04]  /*a8e0*/  LOP3.LUT P6, RZ, R16, 0x10000000, RZ, 0xc0, !PT ;  /* 0x1000000010ff7812 */ /* 0x000fc800078cc0ff */
[----:B------:R-:W-:Y:S02]  /*a8f0*/  P2R R21, PR, RZ, 0x40 ;  /* 0x00000040ff157803 */ /* 0x000fe40000000000 */
[----:B------:R-:W-:Y:S02]  /*a900*/  LOP3.LUT P6, RZ, R16, 0x80000000, RZ, 0xc0, !PT ;  /* 0x8000000010ff7812 */ /* 0x000fe400078cc0ff */
[----:B------:R-:W-:Y:S02]  /*a910*/  LOP3.LUT R4, R4, 0x38, RZ, 0xc0, !PT ;  /* 0x0000003804047812 */ /* 0x000fe400078ec0ff */
[----:B------:R-:W-:Y:S02]  /*a920*/  P2R R26, PR, RZ, 0x40 ;  /* 0x00000040ff1a7803 */ /* 0x000fe40000000000 */
[----:B------:R-:W-:Y:S01]  /*a930*/  LOP3.LUT P6, RZ, R30, 0x4, RZ, 0xc0, !PT ;  /* 0x000000041eff7812 */ /* 0x000fe200078cc0ff */
[----:B0-----:R-:W-:-:S03]  /*a940*/  IMAD.SHL.U32 R0, R4, 0x2, RZ ;  /* 0x0000000204007824 */ /* 0x001fc600078e00ff */
[----:B------:R-:W-:Y:S02]  /*a950*/  P2R R28, PR, RZ, 0x40 ;  /* 0x00000040ff1c7803 */ /* 0x000fe40000000000 */
[----:B------:R-:W-:Y:S02]  /*a960*/  LOP3.LUT P6, RZ, R30, 0x20, RZ, 0xc0, !PT ;  /* 0x000000201eff7812 */ /* 0x000fe400078cc0ff */
[----:B---3--:R-:W-:Y:S02]  /*a970*/  IADD3 R6, P0, R2, R0, RZ ;  /* 0x0000000002067210 */ /* 0x008fe40007f1e0ff */
[----:B------:R-:W-:Y:S01]  /*a980*/  P2R R34, PR, RZ, 0x40 ;  /* 0x00000040ff227803 */ /* 0x000fe20000000000 */
[----:B------:R-:W0:Y:S01]  /*a990*/  SHFL.IDX PT, R2, R8, 0x1, 0x181f ;  /* 0x00381f0008027f89 */ /* 0x000e2200000e0000 */
[----:B------:R-:W-:Y:S02]  /*a9a0*/  LOP3.LUT P6, RZ, R16, 0x200000, RZ, 0xc0, !PT ;  /* 0x0020000010ff7812 */ /* 0x000fe400078cc0ff */
[----:B----4-:R-:W-:-:S02]  /*a9b0*/  IADD3.X R7, RZ, R3, RZ, P0, !PT ;  /* 0x00000003ff077210 */ /* 0x010fc400007fe4ff */
[----:B------:R-:W-:Y:S01]  /*a9c0*/  P2R R36, PR, RZ, 0x40 ;  /* 0x00000040ff247803 */ /* 0x000fe20000000000 */
[----:B------:R-:W2:Y:S01]  /*a9d0*/  SHFL.IDX PT, R3, R10, 0x1, 0x181f ;  /* 0x00381f000a037f89 */ /* 0x000ea200000e0000 */
[----:B------:R-:W-:-:S04]  /*a9e0*/  LOP3.LUT P6, RZ, R16, 0x400000, RZ, 0xc0, !PT ;  /* 0x0040000010ff7812 */ /* 0x000fc800078cc0ff */
[----:B------:R-:W-:Y:S02]  /*a9f0*/  P2R R17, PR, RZ, 0x40 ;  /* 0x00000040ff117803 */ /* 0x000fe40000000000 */
[----:B------:R-:W-:-:S04]  /*aa00*/  LOP3.LUT P6, RZ, R16, 0x800000, RZ, 0xc0, !PT ;  /* 0x0080000010ff7812 */ /* 0x000fc800078cc0ff */
[----:B------:R-:W-:Y:S02]  /*aa10*/  P2R R18, PR, RZ, 0x40 ;  /* 0x00000040ff127803 */ /* 0x000fe40000000000 */
[----:B------:R-:W-:-:S04]  /*aa20*/  LOP3.LUT P6, RZ, R16, 0x4000000, RZ, 0xc0, !PT ;  /* 0x0400000010ff7812 */ /* 0x000fc800078cc0ff */
[----:B-1----:R-:W-:Y:S02]  /*aa30*/  P2R R19, PR, RZ, 0x40 ;  /* 0x00000040ff137803 */ /* 0x002fe40000000000 */
[----:B------:R-:W-:Y:S02]  /*aa40*/  LOP3.LUT P6, RZ, R16, 0x20000000, RZ, 0xc0, !PT ;  /* 0x2000000010ff7812 */ /* 0x000fe400078cc0ff */
[----:B0-----:R-:W-:Y:S02]  /*aa50*/  IADD3 R4, P0, R2, R0, RZ ;  /* 0x0000000002047210 */ /* 0x001fe40007f1e0ff */
[----:B------:R-:W-:Y:S01]  /*aa60*/  P2R R22, PR, RZ, 0x40 ;  /* 0x00000040ff167803 */ /* 0x000fe20000000000 */
[----:B------:R-:W0:Y:S01]  /*aa70*/  SHFL.IDX PT, R2, R8, 0x2, 0x181f ;  /* 0x00581f0008027f89 */ /* 0x000e2200000e0000 */
[----:B------:R-:W-:Y:S01]  /*aa80*/  LOP3.LUT P6, RZ, R30, 0x1, RZ, 0xc0, !PT ;  /* 0x000000011eff7812 */ /* 0x000fe200078cc0ff */
[----:B--2---:R-:W-:Y:S02]  /*aa90*/  IMAD.X R5, RZ, RZ, R3, P0 ;  /* 0x000000ffff057224 */ /* 0x004fe400000e0603 */
[----:B------:R-:W1:Y:S01]  /*aaa0*/  SHFL.IDX PT, R3, R10, 0x2, 0x181f ;  /* 0x00581f000a037f89 */ /* 0x000e6200000e0000 */
[----:B------:R-:W-:-:S02]  /*aab0*/  P2R R23, PR, RZ, 0x40 ;  /* 0x00000040ff177803 */ /* 0x000fc40000000000 */
[----:B------:R-:W-:-:S04]  /*aac0*/  LOP3.LUT P6, RZ, R30, 0x8, RZ, 0xc0, !PT ;  /* 0x000000081eff7812 */ /* 0x000fc800078cc0ff */
[----:B------:R-:W-:Y:S02]  /*aad0*/  P2R R24, PR, RZ, 0x40 ;  /* 0x00000040ff187803 */ /* 0x000fe40000000000 */
[----:B------:R-:W-:Y:S02]  /*aae0*/  LOP3.LUT P6, RZ, R30, 0x40, RZ, 0xc0, !PT ;  /* 0x000000401eff7812 */ /* 0x000fe400078cc0ff */
[----:B0-----:R-:W-:-:S11]  /*aaf0*/  IADD3 R2, P0, R2, R0, RZ ;  /* 0x0000000002027210 */ /* 0x001fd60007f1e0ff */
[----:B------:R0:W-:Y:S01]  /*ab00*/  LDGSTS.E.BYPASS.LTC128B.128 [R9+0x400], desc[UR50][R6.64], !P6 ;  /* 0x0040000006097fae */ /* 0x0001e2000f101d72 */
[----:B------:R-:W-:Y:S01]  /*ab10*/  ISETP.NE.AND P6, PT, R24, RZ, PT ;  /* 0x000000ff1800720c */ /* 0x000fe20003fc5270 */
[----:B-1----:R-:W-:Y:S02]  /*ab20*/  IMAD.X R3, RZ, RZ, R3, P0 ;  /* 0x000000ffff037224 */ /* 0x002fe400000e0603 */
[----:B------:R0:W5:Y:S01]  /*ab30*/  LDL.LU R24, [R1+0x28] ;  /* 0x0000280001187983 */ /* 0x0001620000300800 */
[----:B------:R-:W-:-:S09]  /*ab40*/  LOP3.LUT P0, RZ, R30, 0x2, RZ, 0xc0, !PT ;  /* 0x000000021eff7812 */ /* 0x000fd2000780c0ff */
[----:B------:R0:W-:Y:S01]  /*ab50*/  LDGSTS.E.BYPASS.LTC128B.128 [R9+0x2400], desc[UR50][R6.64+0x80], !P6 ;  /* 0x0240008006097fae */ /* 0x0001e2000f101d72 */
[----:B------:R-:W-:-:S03]  /*ab60*/  ISETP.NE.AND P6, PT, R23, RZ, PT ;  /* 0x000000ff1700720c */ /* 0x000fc60003fc5270 */
[----:B------:R0:W5:Y:S10]  /*ab70*/  LDL.LU R23, [R1+0x24] ;  /* 0x0000240001177983 */ /* 0x0001740000300800 */
        /* <DEDUP_REMOVED lines=13> */
[----:B------:R-:W-:-:S13]  /*ac50*/  ISETP.NE.AND P6, PT, R36, RZ, PT ;  /* 0x000000ff2400720c */ /* 0x000fda0003fc5270 */
        /* <DEDUP_REMOVED lines=19> */
[----:B------:R-:W-:-:S03]  /*ad90*/  ISETP.NE.AND P6, PT, R12, RZ, PT ;  /* 0x000000ff0c00720c */ /* 0x000fc60003fc5270 */
[----:B------:R0:W-:Y:S04]  /*ada0*/  LDGSTS.E.BYPASS.LTC128B.128 [R9+0x3400], desc[UR50][R2.64+0x80], !P0 ;  /* 0x0340008002097fae */ /* 0x0001e8000c101d72 */
[----:B------:R0:W1:Y:S06]  /*adb0*/  SHFL.IDX PT, R14, R8, 0x3, 0x181f ;  /* 0x00781f00080e7f89 */ /* 0x00006c00000e0000 */
[----:B------:R0:W-:Y:S04]  /*adc0*/  LDGSTS.E.BYPASS.LTC128B.128 [R9+0x5400], desc[UR50][R2.64+0x100], !P6 ;  /* 0x0540010002097fae */ /* 0x0001e8000f101d72 */
[----:B------:R0:W-:Y:S04]  /*add0*/  LDGSTS.E.BYPASS.LTC128B.128 [R9+0x7400], desc[UR50][R2.64+0x180], !P5 ;  /* 0x0740018002097fae */ /* 0x0001e8000e901d72 */
[----:B------:R0:W-:Y:S04]  /*ade0*/  LDGSTS.E.BYPASS.LTC128B.128 [R9+0x9400], desc[UR50][R2.64+0x200], !P4 ;  /* 0x0940020002097fae */ /* 0x0001e8000e101d72 */
[----:B------:R0:W-:Y:S04]  /*adf0*/  LDGSTS.E.BYPASS.LTC128B.128 [R9+0xb400], desc[UR50][R2.64+0x280], !P3 ;  /* 0x0b40028002097fae */ /* 0x0001e8000d901d72 */
[----:B------:R0:W-:Y:S04]  /*ae00*/  LDGSTS.E.BYPASS.LTC128B.128 [R9+0xd400], desc[UR50][R2.64+0x300], !P2 ;  /* 0x0d40030002097fae */ /* 0x0001e8000d101d72 */
[----:B------:R0:W-:Y:S04]  /*ae10*/  LDGSTS.E.BYPASS.LTC128B.128 [R9+0xf400], desc[UR50][R2.64+0x380], !P1 ;  /* 0x0f40038002097fae */ /* 0x0001e8000c901d72 */
[----:B-1----:R-:W2:Y:S02]  /*ae20*/  SHFL.IDX PT, R10, R10, 0x3, 0x181f ;  /* 0x00781f000a0a7f89 */ /* 0x002ea400000e0000 */
.L_x_134:
[----:B------:R-:W-:Y:S02]  /*ae30*/  LOP3.LUT P6, RZ, R30, 0x1000, RZ, 0xc0, !PT ;  /* 0x000010001eff7812 */ /* 0x000fe400078cc0ff */
[----:B0-----:R-:W-:Y:S02]  /*ae40*/  IADD3 R2, P0, R14, R0, RZ ;  /* 0x000000000e027210 */ /* 0x001fe40007f1e0ff */
[----:B------:R-:W-:Y:S02]  /*ae50*/  P2R R4, PR, RZ, 0x40 ;  /* 0x00000040ff047803 */ /* 0x000fe40000000000 */
[C---:B------:R-:W-:Y:S01]  /*ae60*/  LOP3.LUT P6, RZ, R30.reuse, 0x4000, RZ, 0xc0, !PT ;  /* 0x000040001eff7812 */ /* 0x040fe200078cc0ff */
[----:B--2---:R-:W-:Y:S01]  /*ae70*/  IMAD.X R3, RZ, RZ, R10, P0 ;  /* 0x000000ffff037224 */ /* 0x004fe200000e060a */
[C---:B------:R-:W-:Y:S02]  /*ae80*/  LOP3.LUT P0, RZ, R30.reuse, 0x2000, RZ, 0xc0, !PT ;  /* 0x000020001eff7812 */ /* 0x040fe4000780c0ff */
[----:B------:R-:W-:-:S02]  /*ae90*/  LOP3.LUT P5, RZ, R30, 0x800, RZ, 0xc0, !PT ;  /* 0x000008001eff7812 */ /* 0x000fc400078ac0ff */
[C---:B------:R-:W-:Y:S02]  /*aea0*/  LOP3.LUT P4, RZ, R30.reuse, 0x400, RZ, 0xc0, !PT ;  /* 0x000004001eff7812 */ /* 0x040fe4000788c0ff */
[C---:B------:R-:W-:Y:S02]  /*aeb0*/  LOP3.LUT P3, RZ, R30.reuse, 0x200, RZ, 0xc0, !PT ;  /* 0x000002001eff7812 */ /* 0x040fe4000786c0ff */
[C---:B------:R-:W-:Y:S02]  /*aec0*/  LOP3.LUT P2, RZ, R30.reuse, 0x100, RZ, 0xc0, !PT ;  /* 0x000001001eff7812 */ /* 0x040fe4000784c0ff */
[----:B------:R-:W-:Y:S01]  /*aed0*/  LOP3.LUT P1, RZ, R30, 0x80, RZ, 0xc0, !PT ;  /* 0x000000801eff7812 */ /* 0x000fe2000782c0ff */
[----:B------:R-:W-:Y:S01]  /*aee0*/  @!PT LDS RZ, [RZ] ;  /* 0x00000000fffff984 */ /* 0x000fe20000000800 */
[----:B------:R-:W-:Y:S01]  /*aef0*/  @!PT LDS RZ, [RZ] ;  /* 0x00000000fffff984 */ /* 0x000fe20000000800 */
[----:B------:R-:W-:Y:S01]  /*af00*/  @!PT LDS RZ, [RZ] ;  /* 0x00000000fffff984 */ /* 0x000fe20000000800 */
[----:B------:R0:W-:Y:S01]  /*af10*/  LDGSTS.E.BYPASS.LTC128B.128 [R9+0x1c00], desc[UR50][R2.64], !P6 ;  /* 0x01c0000002097fae */ /* 0x0001e2000f101d72 */
[----:B------:R-:W-:-:S03]  /*af20*/  ISETP.NE.AND P6, PT, R4, RZ, PT ;  /* 0x000000ff0400720c */ /* 0x000fc60003fc5270 */
[----:B------:R0:W-:Y:S01]  /*af30*/  LDGSTS.E.BYPASS.LTC128B.128 [R9+0x3c00], desc[UR50][R2.64+0x80], !P0 ;  /* 0x03c0008002097fae */ /* 0x0001e2000c101d72 */
[----:B------:R-:W-:-:S09]  /*af40*/  PLOP3.LUT P0, PT, PT, PT, PT, 0x80, 0x0 ;  /* 0x000000000000781c */ /* 0x000fd20003f0f070 */
[----:B------:R0:W-:Y:S04]  /*af50*/  LDGSTS.E.BYPASS.LTC128B.128 [R9+0x5c00], desc[UR50][R2.64+0x100], !P6 ;  /* 0x05c0010002097fae */ /* 0x0001e8000f101d72 */
[----:B------:R0:W-:Y:S04]  /*af60*/  LDGSTS.E.BYPASS.LTC128B.128 [R9+0x7c00], desc[UR50][R2.64+0x180], !P5 ;  /* 0x07c0018002097fae */ /* 0x0001e8000e901d72 */
[----:B------:R0:W-:Y:S04]  /*af70*/  LDGSTS.E.BYPASS.LTC128B.128 [R9+0x9c00], desc[UR50][R2.64+0x200], !P4 ;  /* 0x09c0020002097fae */ /* 0x0001e8000e101d72 */
[----:B------:R0:W-:Y:S04]  /*af80*/  LDGSTS.E.BYPASS.LTC128B.128 [R9+0xbc00], desc[UR50][R2.64+0x280], !P3 ;  /* 0x0bc0028002097fae */ /* 0x0001e8000d901d72 */
[----:B------:R0:W-:Y:S04]  /*af90*/  LDGSTS.E.BYPASS.LTC128B.128 [R9+0xdc00], desc[UR50][R2.64+0x300], !P2 ;  /* 0x0dc0030002097fae */ /* 0x0001e8000d101d72 */
[----:B------:R0:W-:Y:S01]  /*afa0*/  LDGSTS.E.BYPASS.LTC128B.128 [R9+0xfc00], desc[UR50][R2.64+0x380], !P1 ;  /* 0x0fc0038002097fae */ /* 0x0001e2000c901d72 */
[----:B------:R-:W-:Y:S01]  /*afb0*/  NOP ;  /* 0x0000000000007918 */ /* 0x000fe20000000000 */
.L_x_68:
[----:B------:R-:W-:Y:S02]  /*afc0*/  PLOP3.LUT P1, PT, P1, P0, PT, 0xa2, 0x0 ;  /* 0x000000000000781c */ /* 0x000fe40000f21472 */
[----:B-----5:R-:W-:-:S08]  /*afd0*/  @P0 R2UR P1, UR4, R19 ;  /* 0x00000000130402ca */ /* 0x020fd00000020000 */
[----:B------:R-:W-:-:S05]  /*afe0*/  @P0 PLOP3.LUT P0, PT, P1, PT, PT, 0x80, 0x0 ;  /* 0x000000000000081c */ /* 0x000fca0000f0f070 */
[----:B------:R-:W-:Y:S01]  /*aff0*/  @!P1 SYNCS.ARRIVE.TRANS64.RED.A0T1 RZ, [UR4+0x28c50], RZ ;  /* 0x028c50ffffff99a7 */ /* 0x000fe20008200404 */
[----:B------:R-:W-:Y:S07]  /*b000*/  @!P1 ARRIVES.LDGSTSBAR.64.TRANSCNT [UR4+0x28c50] ;  /* 0x028c5000ff0099b0 */ /* 0x000fee0008000a84 */
[----:B------:R-:W-:Y:S05]  /*b010*/  @P0 BRA.U.ANY `(.L_x_68) ;  /* 0xfffffffd00e80947 */ /* 0x000fea000393ffff */
[----:B------:R-:W-:Y:S01]  /*b020*/  NOP ;  /* 0x0000000000007918 */ /* 0x000fe20000000000 */
[----:B0-----:R-:W-:-:S05]  /*b030*/  IMAD.U32 R2, RZ, RZ, UR41 ;  /* 0x00000029ff027e24 */ /* 0x001fca000f8e00ff */
[----:B------:R-:W-:-:S13]  /*b040*/  ISETP.NE.AND P2, PT, R2, 0x3, PT ;  /* 0x000000030200780c */ /* 0x000fda0003f45270 */
[----:B------:R-:W-:Y:S05]  /*b050*/  @!P2 BRA `(.L_x_69) ;  /* 0x000000000004a947 */ /* 0x000fea0003800000 */
[----:B------:R-:W-:Y:S01]  /*b060*/  BPT.TRAP 0x1 ;  /* 0x000000040000795c */ /* 0x000fe20000300000 */
.L_x_69:
[----:B------:R-:W-:Y:S01]  /*b070*/  VIADD R17, R17, 0x1 ;  /* 0x0000000111117836 */ /* 0x000fe20000000000 */
[----:B------:R-:W-:Y:S01]  /*b080*/  UISETP.GE.AND UP0, UPT, UR36, 0x41, UPT ;  /* 0x000000412400788c */ /* 0x000fe2000bf06270 */
[----:B------:R0:W-:Y:S03]  /*b090*/  SYNCS.ARRIVE.TRANS64.A1T0 RZ, [R19+URZ+0x28c50], RZ ;  /* 0x028c50ff13ff79a7 */ /* 0x0001e6000810003f */
[----:B------:R-:W-:-:S04]  /*b0a0*/  ISETP.NE.AND P0, PT, R17, 0x2, PT ;  /* 0x000000021100780c */ /* 0x000fc80003f05270 */
[----:B------:R-:W-:Y:S02]  /*b0b0*/  SEL R17, R17, RZ, P0 ;  /* 0x000000ff11117207 */ /* 0x000fe40000000000 */
[----:B------:R-:W-:Y:S02]  /*b0c0*/  SEL R3, RZ, 0x1, P0 ;  /* 0x00000001ff037807 */ /* 0x000fe40000000000 */
[----:B------:R-:W-:Y:S02]  /*b0d0*/  PLOP3.LUT P0, PT, PT, PT, UP0, 0x40, 0x0 ;  /* 0x000000000000781c */ /* 0x000fe40003f0e808 */
[----:B------:R-:W-:-:S11]  /*b0e0*/  LOP3.LUT R22, R22, R3, RZ, 0x3c, !PT ;  /* 0x0000000316167212 */ /* 0x000fd600078e3cff */
[----:B0-----:R-:W-:Y:S05]  /*b0f0*/  @P0 BRA `(.L_x_70) ;  /* 0x0000000c00740947 */ /* 0x001fea0003800000 */
[----:B------:R-:W-:Y:S01]  /*b100*/  BSSY B0, `(.L_x_70) ;  /* 0x00000dc000007945 */ /* 0x000fe20003800000 */
[----:B------:R-:W-:-:S07]  /*b110*/  IMAD.U32 R8, RZ, RZ, UR40 ;  /* 0x00000028ff087e24 */ /* 0x000fce000f8e00ff */
.L_x_83:
[----:B------:R-:W0:Y:S01]  /*b120*/  LDC R2, c[0x0][0x430] ;  /* 0x00010c00ff027b82 */ /* 0x000e220000000800 */
[----:B------:R-:W-:Y:S01]  /*b130*/  ISETP.GT.U32.AND P0, PT, R23, 0x3f, PT ;  /* 0x0000003f1700780c */ /* 0x000fe20003f04070 */
[----:B------:R-:W-:Y:S01]  /*b140*/  IMAD.U32 R11, RZ, RZ, UR41 ;  /* 0x00000029ff0b7e24 */ /* 0x000fe2000f8e00ff */
[----:B------:R-:W-:-:S11]  /*b150*/  ULDC UR4, c[0x0][0x430] ;  /* 0x00010c0000047ab9 */ /* 0x000fd60000000800 */
[----:B-1----:R-:W1:Y:S01]  /*b160*/  @!P0 LDC.64 R4, c[0x0][0x428] ;  /* 0x00010a00ff048b82 */ /* 0x002e620000000a00 */
[----:B0-----:R-:W-:Y:S02]  /*b170*/  ISETP.NE.AND P1, PT, R2, 0x1, PT ;  /* 0x000000010200780c */ /* 0x001fe40003f25270 */
[----:B------:R-:W-:-:S05]  /*b180*/  LEA R2, R8, R31, 0x6 ;  /* 0x0000001f08027211 */ /* 0x000fca00078e30ff */
[----:B------:R-:W-:-:S04]  /*b190*/  IMAD.IADD R9, R23, 0x1, R2 ;  /* 0x0000000117097824 */ /* 0x000fc800078e0202 */
[----:B------:R-:W-:Y:S02]  /*b1a0*/  IMAD.MOV.U32 R10, RZ, RZ, R9 ;  /* 0x000000ffff0a7224 */ /* 0x000fe400078e0009 */
[----:B------:R-:W0:Y:S08]  /*b1b0*/  @P1 LDC R6, c[0x0][0x434] ;  /* 0x00010d00ff061b82 */ /* 0x000e300000000800 */
[----:B------:R-:W2:Y:S01]  /*b1c0*/  @P1 LDC R3, c[0x0][0x438] ;  /* 0x00010e00ff031b82 */ /* 0x000ea20000000800 */
[----:B0-----:R-:W-:-:S07]  /*b1d0*/  @P1 IMAD.HI.U32 R2, R9, R6, RZ ;  /* 0x0000000609021227 */ /* 0x001fce00078e00ff */
[----:B------:R-:W0:Y:S01]  /*b1e0*/  @!P0 LDC.64 R6, c[0x0][0x418] ;  /* 0x00010600ff068b82 */ /* 0x000e220000000a00 */
[----:B--2---:R-:W-:Y:S01]  /*b1f0*/  @P1 SHF.R.U32.HI R10, RZ, R3, R2 ;  /* 0x00000003ff0a1219 */ /* 0x004fe20000011602 */
[----:B-1----:R-:W-:-:S03]  /*b200*/  @!P0 IMAD R2, R32, R4, RZ ;  /* 0x0000000420028224 */ /* 0x002fc600078e02ff */
[----:B------:R-:W-:Y:S01]  /*b210*/  @!P0 SHF.R.S32.HI R3, RZ, 0x1f, R10 ;  /* 0x0000001fff038819 */ /* 0x000fe2000001140a */
[----:B------:R-:W-:Y:S02]  /*b220*/  @!P0 IMAD R5, R25, R5, R2 ;  /* 0x0000000519058224 */ /* 0x000fe400078e0202 */
[----:B------:R-:W-:-:S04]  /*b230*/  @!P0 IMAD.MOV.U32 R2, RZ, RZ, R10 ;  /* 0x000000ffff028224 */ /* 0x000fc800078e000a */
[----:B------:R-:W-:-:S04]  /*b240*/  @!P0 IMAD.WIDE.U32 R2, R25, R4, R2 ;  /* 0x0000000419028225 */ /* 0x000fc800078e0002 */
[----:B------:R-:W-:Y:S02]  /*b250*/  @!P0 IMAD.IADD R3, R5, 0x1, R3 ;  /* 0x0000000105038824 */ /* 0x000fe400078e0203 */
[----:B------:R-:W-:Y:S01]  /*b260*/  IMAD.MOV.U32 R4, RZ, RZ, RZ ;  /* 0x000000ffff047224 */ /* 0x000fe200078e00ff */
[----:B0-----:R-:W-:-:S04]  /*b270*/  @!P0 LEA R6, P1, R2, R6, 0x2 ;  /* 0x0000000602068211 */ /* 0x001fc800078210ff */
[----:B------:R-:W-:-:S05]  /*b280*/  @!P0 LEA.HI.X R7, R2, R7, R3, 0x2, P1 ;  /* 0x0000000702078211 */ /* 0x000fca00008f1403 */
[----:B------:R0:W5:Y:S01]  /*b290*/  @!P0 LDG.E R4, desc[UR50][R6.64] ;  /* 0x0000003206048981 */ /* 0x000162000c1e1900 */
[----:B------:R-:W-:Y:S02]  /*b2a0*/  ISETP.NE.AND P2, PT, R11, 0x3, PT ;  /* 0x000000030b00780c */ /* 0x000fe40003f45270 */
[----:B------:R-:W-:-:S05]  /*b2b0*/  IADD3 R2, -R10, RZ, RZ ;  /* 0x000000ff0a027210 */ /* 0x000fca0007ffe1ff */
[----:B------:R-:W-:-:S06]  /*b2c0*/  IMAD R5, R2, UR4, R9 ;  /* 0x0000000402057c24 */ /* 0x000fcc000f8e0209 */
[----:B0-----:R-:W-:Y:S05]  /*b2d0*/  @!P2 BRA `(.L_x_71) ;  /* 0x000000000004a947 */ /* 0x001fea0003800000 */
[----:B------:R-:W-:Y:S01]  /*b2e0*/  BPT.TRAP 0x1 ;  /* 0x000000040000795c */ /* 0x000fe20000300000 */
.L_x_71:
[----:B------:R-:W-:Y:S01]  /*b2f0*/  LEA R9, R17, UR39, 0x3 ;  /* 0x0000002711097c11 */ /* 0x000fe2000f8e18ff */
[----:B------:R-:W-:Y:S01]  /*b300*/  BSSY B1, `(.L_x_72) ;  /* 0x0000005000017945 */ /* 0x000fe20003800000 */
[----:B------:R-:W-:Y:S02]  /*b310*/  SHF.L.U32 R20, R22, 0x1f, RZ ;  /* 0x0000001f16147819 */ /* 0x000fe400000006ff */
[----:B------:R-:W-:Y:S02]  /*b320*/  SHF.R.S32.HI R7, RZ, 0x1f, R5 ;  /* 0x0000001fff077819 */ /* 0x000fe40000011405 */
[----:B------:R-:W0:Y:S02]  /*b330*/  SYNCS.PHASECHK.TRANS64.TRYWAIT P0, [R9+URZ+0x28c40], R20 ;  /* 0x028c4014090075a7 */ /* 0x000e24000800017f */
[----:B0-----:R-:W-:Y:S05]  /*b340*/  @!P0 BRA `(.L_x_73) ;  /* 0x0000002400548947 */ /* 0x001fea0003800000 */
.L_x_135:
[----:B------:R-:W-:Y:S05]  /*b350*/  BSYNC B1 ;  /* 0x0000000000017941 */ /* 0x000fea0003800000 */
.L_x_72:
[----:B------:R-:W-:Y:S01]  /*b360*/  ULDC.64 UR4, c[0x0][0x300] ;  /* 0x0000c00000047ab9 */ /* 0x000fe20000000a00 */
[----:B-----5:R-:W-:Y:S01]  /*b370*/  SHF.R.S32.HI R19, RZ, 0x1f, R4 ;  /* 0x0000001fff137819 */ /* 0x020fe20000011404 */
[----:B------:R-:W-:Y:S01]  /*b380*/  IMAD R2, R7, UR4, RZ ;  /* 0x0000000407027c24 */ /* 0x000fe2000f8e02ff */
[----:B------:R-:W-:Y:S01]  /*b390*/  LOP3.LUT P1, RZ, R16, 0x1, RZ, 0xc0, !PT ;  /* 0x0000000110ff7812 */ /* 0x000fe2000782c0ff */
[----:B------:R-:W-:Y:S02]  /*b3a0*/  IMAD R6, R17, 0x1000, R33 ;  /* 0x0000100011067824 */ /* 0x000fe400078e0221 */
[C---:B------:R-:W-:Y:S02]  /*b3b0*/  IMAD R11, R5.reuse, UR5, R2 ;  /* 0x00000005050b7c24 */ /* 0x040fe4000f8e0202 */
[----:B------:R-:W-:Y:S01]  /*b3c0*/  IMAD.WIDE.U32 R2, R5, UR4, RZ ;  /* 0x0000000405027c25 */ /* 0x000fe2000f8e00ff */
[----:B------:R-:W-:-:S03]  /*b3d0*/  ULDC.64 UR4, c[0x0][0x310] ;  /* 0x0000c40000047ab9 */ /* 0x000fc60000000a00 */
[----:B------:R-:W-:Y:S02]  /*b3e0*/  IMAD.IADD R3, R3, 0x1, R11 ;  /* 0x0000000103037824 */ /* 0x000fe400078e020b */
[----:B------:R-:W-:Y:S02]  /*b3f0*/  IMAD R11, R19, UR4, RZ ;  /* 0x00000004130b7c24 */ /* 0x000fe4000f8e02ff */
        /* <DEDUP_REMOVED lines=13> */
[----:B------:R-:W1:Y:S01]  /*b4d0*/  SHFL.IDX PT, R14, R21, RZ, 0x181f ;  /* 0x00181fff150e7589 */ /* 0x000e6200000e0000 */
[----:B------:R-:W-:-:S03]  /*b4e0*/  LEA R26, R6, UR39, 0x1 ;  /* 0x00000027061a7c11 */ /* 0x000fc6000f8e08ff */
[----:B------:R-:W2:Y:S04]  /*b4f0*/  SHFL.IDX PT, R3, R28, RZ, 0x181f ;  /* 0x00181fff1c037589 */ /* 0x000ea800000e0000 */
[----:B------:R-:W3:Y:S04]  /*b500*/  SHFL.IDX PT, R10, R21, 0x1, 0x181f ;  /* 0x00381f00150a7f89 */ /* 0x000ee800000e0000 */
[----:B------:R-:W4:Y:S01]  /*b510*/  SHFL.IDX PT, R34, R28, 0x1, 0x181f ;  /* 0x00381f001c227f89 */ /* 0x000f2200000e0000 */
[----:B-1----:R-:W-:-:S03]  /*b520*/  IADD3 R2, P0, R14, R0, RZ ;  /* 0x000000000e027210 */ /* 0x002fc60007f1e0ff */
[----:B------:R-:W-:Y:S02]  /*b530*/  SHFL.IDX PT, R14, R21, 0x3, 0x181f ;  /* 0x00781f00150e7f89 */ /* 0x000fe400000e0000 */
[----:B--2---:R-:W-:Y:S01]  /*b540*/  IMAD.X R3, RZ, RZ, R3, P0 ;  /* 0x000000ffff037224 */ /* 0x004fe200000e0603 */
[----:B---3--:R-:W-:-:S04]  /*b550*/  IADD3 R10, P0, R10, R0, RZ ;  /* 0x000000000a0a7210 */ /* 0x008fc80007f1e0ff */
[----:B------:R1:W-:Y:S01]  /*b560*/  LDGSTS.E.BYPASS.LTC128B.128 [R26+0x22400], desc[UR50][R2.64], !P1 ;  /* 0x22400000021a7fae */ /* 0x0003e2000c901d72 */
[----:B----4-:R-:W-:-:S05]  /*b570*/  IMAD.X R11, RZ, RZ, R34, P0 ;  /* 0x000000ffff0b7224 */ /* 0x010fca00000e0622 */
[----:B------:R2:W-:Y:S04]  /*b580*/  LDGSTS.E.BYPASS.LTC128B.128 [R26+0x22c00], desc[UR50][R10.64], !P1 ;  /* 0x22c000000a1a7fae */ /* 0x0005e8000c901d72 */
[----:B-1----:R-:W1:Y:S04]  /*b590*/  SHFL.IDX PT, R2, R21, 0x2, 0x181f ;  /* 0x00581f0015027f89 */ /* 0x002e6800000e0000 */
[----:B------:R-:W3:Y:S04]  /*b5a0*/  SHFL.IDX PT, R3, R28, 0x2, 0x181f ;  /* 0x00581f001c037f89 */ /* 0x000ee800000e0000 */
[----:B------:R-:W4:Y:S01]  /*b5b0*/  SHFL.IDX PT, R28, R28, 0x3, 0x181f ;  /* 0x00781f001c1c7f89 */ /* 0x000f2200000e0000 */
[----:B-1----:R-:W-:-:S04]  /*b5c0*/  IADD3 R2, P0, R2, R0, RZ ;  /* 0x0000000002027210 */ /* 0x002fc80007f1e0ff */
[----:B---3--:R-:W-:-:S05]  /*b5d0*/  IADD3.X R3, RZ, R3, RZ, P0, !PT ;  /* 0x00000003ff037210 */ /* 0x008fca00007fe4ff */
[----:B----4-:R2:W-:Y:S04]  /*b5e0*/  LDGSTS.E.BYPASS.LTC128B.128 [R26+0x23400], desc[UR50][R2.64], !P1 ;  /* 0x23400000021a7fae */ /* 0x0105e8000c901d72 */
.L_x_145:
[----:B--2---:R-:W-:-:S05]  /*b5f0*/  IADD3 R2, P0, R14, R0, RZ ;  /* 0x000000000e027210 */ /* 0x004fca0007f1e0ff */
[----:B------:R-:W-:Y:S01]  /*b600*/  IMAD.X R3, RZ, RZ, R28, P0 ;  /* 0x000000ffff037224 */ /* 0x000fe200000e061c */
[----:B------:R-:W-:-:S04]  /*b610*/  PLOP3.LUT P0, PT, PT, PT, PT, 0x80, 0x0 ;  /* 0x000000000000781c */ /* 0x000fc80003f0f070 */
[----:B------:R-:W-:Y:S01]  /*b620*/  @!PT LDS RZ, [RZ] ;  /* 0x00000000fffff984 */ /* 0x000fe20000000800 */
[----:B------:R-:W-:Y:S01]  /*b630*/  @!PT LDS RZ, [RZ] ;  /* 0x00000000fffff984 */ /* 0x000fe20000000800 */
[----:B------:R-:W-:Y:S01]  /*b640*/  @!PT LDS RZ, [RZ] ;  /* 0x00000000fffff984 */ /* 0x000fe20000000800 */
[----:B------:R1:W-:Y:S01]  /*b650*/  LDGSTS.E.BYPASS.LTC128B.128 [R26+0x23c00], desc[UR50][R2.64], !P1 ;  /* 0x23c00000021a7fae */ /* 0x0003e2000c901d72 */
[----:B------:R-:W-:-:S08]  /*b660*/  NOP ;  /* 0x0000000000007918 */ /* 0x000fd00000000000 */
.L_x_75:
[----:B------:R-:W-:Y:S02]  /*b670*/  PLOP3.LUT P1, PT, P1, P0, PT, 0xa2, 0x0 ;  /* 0x000000000000781c */ /* 0x000fe40000f21472 */
[----:B------:R-:W-:-:S08]  /*b680*/  @P0 R2UR P1, UR4, R9 ;  /* 0x00000000090402ca */ /* 0x000fd00000020000 */
[----:B------:R-:W-:-:S05]  /*b690*/  @P0 PLOP3.LUT P0, PT, P1, PT, PT, 0x80, 0x0 ;  /* 0x000000000000081c */ /* 0x000fca0000f0f070 */
[----:B------:R-:W-:Y:S01]  /*b6a0*/  @!P1 SYNCS.ARRIVE.TRANS64.RED.A0T1 RZ, [UR4+0x28c30], RZ ;  /* 0x028c30ffffff99a7 */ /* 0x000fe20008200404 */
[----:B------:R-:W-:Y:S07]  /*b6b0*/  @!P1 ARRIVES.LDGSTSBAR.64.TRANSCNT [UR4+0x28c30] ;  /* 0x028c3000ff0099b0 */ /* 0x000fee0008000a84 */
[----:B------:R-:W-:Y:S05]  /*b6c0*/  @P0 BRA.U.ANY `(.L_x_75) ;  /* 0xfffffffd00e80947 */ /* 0x000fea000393ffff */
[----:B------:R-:W-:Y:S01]  /*b6d0*/  NOP ;  /* 0x0000000000007918 */ /* 0x000fe20000000000 */
[----:B-1----:R-:W-:-:S05]  /*b6e0*/  IMAD.U32 R2, RZ, RZ, UR41 ;  /* 0x00000029ff027e24 */ /* 0x002fca000f8e00ff */
[----:B------:R-:W-:-:S13]  /*b6f0*/  ISETP.NE.AND P2, PT, R2, 0x3, PT ;  /* 0x000000030200780c */ /* 0x000fda0003f45270 */
[----:B------:R-:W-:Y:S05]  /*b700*/  @!P2 BRA `(.L_x_76) ;  /* 0x000000000004a947 */ /* 0x000fea0003800000 */
[----:B------:R-:W-:Y:S01]  /*b710*/  BPT.TRAP 0x1 ;  /* 0x000000040000795c */ /* 0x000fe20000300000 */
.L_x_76:
[----:B------:R1:W-:Y:S01]  /*b720*/  SYNCS.ARRIVE.TRANS64.A1T0 RZ, [R9+URZ+0x28c30], RZ ;  /* 0x028c30ff09ff79a7 */ /* 0x0003e2000810003f */
[----:B------:R-:W-:Y:S05]  /*b730*/  @!P2 BRA `(.L_x_77) ;  /* 0x000000000004a947 */ /* 0x000fea0003800000 */
[----:B------:R-:W-:Y:S01]  /*b740*/  BPT.TRAP 0x1 ;  /* 0x000000040000795c */ /* 0x000fe20000300000 */
.L_x_77:
[----:B------:R-:W2:Y:S01]  /*b750*/  SYNCS.PHASECHK.TRANS64.TRYWAIT P0, [R9+URZ+0x28c60], R20 ;  /* 0x028c6014090075a7 */ /* 0x000ea2000800017f */
[----:B------:R-:W-:Y:S04]  /*b760*/  BSSY B1, `(.L_x_78) ;  /* 0x0000002000017945 */ /* 0x000fe80003800000 */
[----:B--2---:R-:W-:Y:S05]  /*b770*/  @!P0 BRA `(.L_x_79) ;  /* 0x0000002400708947 */ /* 0x004fea0003800000 */
.L_x_146:
[----:B------:R-:W-:Y:S05]  /*b780*/  BSYNC B1 ;  /* 0x0000000000017941 */ /* 0x000fea0003800000 */
.L_x_78:
[----:B------:R-:W-:Y:S01]  /*b790*/  ULDC.64 UR4, c[0x0][0x328] ;  /* 0x0000ca0000047ab9 */ /* 0x000fe20000000a00 */
[C---:B------:R-:W-:Y:S01]  /*b7a0*/  LOP3.LUT P5, RZ, R16.reuse, 0x8, RZ, 0xc0, !PT ;  /* 0x0000000810ff7812 */ /* 0x040fe200078ac0ff */
[----:B------:R-:W-:Y:S01]  /*b7b0*/  IMAD R2, R7, UR4, RZ ;  /* 0x0000000407027c24 */ /* 0x000fe2000f8e02ff */
[C---:B------:R-:W-:Y:S02]  /*b7c0*/  LOP3.LUT P4, RZ, R16.reuse, 0x4, RZ, 0xc0, !PT ;  /* 0x0000000410ff7812 */ /* 0x040fe4000788c0ff */
[----:B------:R-:W-:Y:S01]  /*b7d0*/  LOP3.LUT P3, RZ, R16, 0x2, RZ, 0xc0, !PT ;  /* 0x0000000210ff7812 */ /* 0x000fe2000786c0ff */
[C---:B------:R-:W-:Y:S02]  /*b7e0*/  IMAD R7, R5.reuse, UR5, R2 ;  /* 0x0000000505077c24 */ /* 0x040fe4000f8e0202 */
[----:B------:R-:W-:Y:S01]  /*b7f0*/  IMAD.WIDE.U32 R2, R5, UR4, RZ ;  /* 0x0000000405027c25 */ /* 0x000fe2000f8e00ff */
[----:B------:R-:W-:-:S03]  /*b800*/  ULDC.64 UR4, c[0x0][0x338] ;  /* 0x0000ce0000047ab9 */ /* 0x000fc60000000a00 */
[----:B------:R-:W-:Y:S02]  /*b810*/  IMAD.IADD R3, R3, 0x1, R7 ;  /* 0x0000000103037824 */ /* 0x000fe400078e0207 */
[----:B------:R-:W-:Y:S02]  /*b820*/  IMAD R19, R19, UR4, RZ ;  /* 0x0000000413137c24 */ /* 0x000fe4000f8e02ff */
[----:B------:R-:W-:-:S04]  /*b830*/  IMAD.WIDE.U32 R2, R4, UR4, R2 ;  /* 0x0000000404027c25 */ /* 0x000fc8000f8e0002 */
[----:B------:R-:W-:Y:S01]  /*b840*/  IMAD R19, R4, UR5, R19 ;  /* 0x0000000504137c24 */ /* 0x000fe2000f8e0213 */
[----:B------:R-:W-:Y:S02]  /*b850*/  ULDC.64 UR4, c[0x0][0x330] ;  /* 0x0000cc0000047ab9 */ /* 0x000fe40000000a00 */
[----:B------:R-:W-:Y:S02]  /*b860*/  IMAD R5, R24, UR4, RZ ;  /* 0x0000000418057c24 */ /* 0x000fe4000f8e02ff */
[----:B------:R-:W-:Y:S02]  /*b870*/  IMAD.IADD R3, R3, 0x1, R19 ;  /* 0x0000000103037824 */ /* 0x000fe400078e0213 */
[C---:B------:R-:W-:Y:S02]  /*b880*/  IMAD R5, R18.reuse, UR5, R5 ;  /* 0x0000000512057c24 */ /* 0x040fe4000f8e0205 */
[----:B------:R-:W-:Y:S01]  /*b890*/  IMAD.WIDE.U32 R2, R18, UR4, R2 ;  /* 0x0000000412027c25 */ /* 0x000fe2000f8e0002 */
[----:B------:R-:W-:-:S03]  /*b8a0*/  ULDC.64 UR4, c[0x0][0x318] ;  /* 0x0000c60000047ab9 */ /* 0x000fc60000000a00 */
[----:B------:R-:W-:Y:S01]  /*b8b0*/  IMAD.IADD R3, R5, 0x1, R3 ;  /* 0x0000000105037824 */ /* 0x000fe200078e0203 */
[C---:B------:R-:W-:Y:S01]  /*b8c0*/  LEA R10, P0, R2.reuse, UR4, 0x1 ;  /* 0x00000004020a7c11 */ /* 0x040fe2000f8008ff */
[----:B------:R-:W-:Y:S01]  /*b8d0*/  UMOV UR4, 0xffffffff ;  /* 0xffffffff00047882 */ /* 0x000fe20000000000 */
[----:B------:R-:W-:Y:S02]  /*b8e0*/  IMAD R19, R17, 0x7000, R6 ;  /* 0x0000700011137824 */ /* 0x000fe400078e0206 */
[----:B0-2---:R-:W-:Y:S01]  /*b8f0*/  LEA.HI.X R20, R2, UR5, R3, 0x1, P0 ;  /* 0x0000000502147c11 */ /* 0x005fe200080f0c03 */
[----:B------:R-:W-:Y:S08]  /*b900*/  BRA.DIV UR4, `(.L_x_80) ;  /* 0x0000002604207947 */ /* 0x000ff0000b800000 */
[----:B------:R-:W0:Y:S01]  /*b910*/  SHFL.IDX PT, R14, R10, RZ, 0x181f ;  /* 0x00181fff0a0e7589 */ /* 0x000e2200000e0000 */
[C---:B------:R-:W-:Y:S02]  /*b920*/  LOP3.LUT P1, RZ, R16.reuse, 0x40, RZ, 0xc0, !PT ;  /* 0x0000004010ff7812 */ /* 0x040fe4000782c0ff */
[C---:B------:R-:W-:Y:S01]  /*b930*/  LOP3.LUT P6, RZ, R16.reuse, 0x20, RZ, 0xc0, !PT ;  /* 0x0000002010ff7812 */ /* 0x040fe200078cc0ff */
[----:B------:R-:W2:Y:S01]  /*b940*/  SHFL.IDX PT, R3, R20, RZ, 0x181f ;  /* 0x00181fff14037589 */ /* 0x000ea200000e0000 */
[----:B------:R-:W-:Y:S02]  /*b950*/  LEA R19, R19, UR39, 0x1 ;  /* 0x0000002713137c11 */ /* 0x000fe4000f8e08ff */
[----:B------:R-:W-:Y:S02]  /*b960*/  LOP3.LUT P2, RZ, R16, 0x10, RZ, 0xc0, !PT ;  /* 0x0000001010ff7812 */ /* 0x000fe4000784c0ff */
[----:B------:R-:W-:Y:S02]  /*b970*/  P2R R11, PR, RZ, 0x40 ;  /* 0x00000040ff0b7803 */ /* 0x000fe40000000000 */
[----:B0-----:R-:W-:-:S02]  /*b980*/  IADD3 R6, P0, R14, R0, RZ ;  /* 0x000000000e067210 */ /* 0x001fc40007f1e0ff */
[----:B------:R-:W0:Y:S03]  /*b990*/  SHFL.IDX PT, R14, R10, 0x1, 0x181f ;  /* 0x00381f000a0e7f89 */ /* 0x000e2600000e0000 */
[----:B--2---:R-:W-:Y:S02]  /*b9a0*/  IMAD.X R7, RZ, RZ, R3, P0 ;  /* 0x000000ffff077224 */ /* 0x004fe400000e0603 */
[----:B------:R-:W2:Y:S04]  /*b9b0*/  SHFL.IDX PT, R3, R20, 0x1, 0x181f ;  /* 0x00381f0014037f89 */ /* 0x000ea800000e0000 */
[----:B------:R-:W-:Y:S01]  /*b9c0*/  LDGSTS.E.BYPASS.LTC128B.128 [R19+0x400], desc[UR50][R6.64], !P1 ;  /* 0x0040000006137fae */ /* 0x000fe2000c901d72 */
[----:B------:R-:W-:-:S03]  /*b9d0*/  ISETP.NE.U32.AND P1, PT, R27, RZ, PT ;  /* 0x000000ff1b00720c */ /* 0x000fc60003f25070 */
[----:B------:R-:W-:Y:S01]  /*b9e0*/  LDGSTS.E.BYPASS.LTC128B.128 [R19+0x2400], desc[UR50][R6.64+0x80], !P6 ;  /* 0x0240008006137fae */ /* 0x000fe2000f101d72 */
[----:B------:R-:W-:-:S03]  /*b9f0*/  LOP3.LUT P6, RZ, R16, 0x40, RZ, 0xc0, !PT ;  /* 0x0000004010ff7812 */ /* 0x000fc600078cc0ff */
[----:B------:R-:W-:Y:S04]  /*ba00*/  LDGSTS.E.BYPASS.LTC128B.128 [R19+0x4400], desc[UR50][R6.64+0x100], !P2 ;  /* 0x0440010006137fae */ /* 0x000fe8000d101d72 */
[----:B------:R-:W-:Y:S01]  /*ba10*/  LDGSTS.E.BYPASS.LTC128B.128 [R19+0x6400], desc[UR50][R6.64+0x180], !P5 ;  /* 0x0640018006137fae */ /* 0x000fe2000e901d72 */
[----:B0-----:R-:W-:-:S03]  /*ba20*/  IADD3 R4, P0, R14, R0, RZ ;  /* 0x000000000e047210 */ /* 0x001fc60007f1e0ff */
[----:B------:R-:W-:Y:S04]  /*ba30*/  LDGSTS.E.BYPASS.LTC128B.128 [R19+0x8400], desc[UR50][R6.64+0x200], !P4 ;  /* 0x0840020006137fae */ /* 0x000fe8000e101d72 */
[----:B------:R-:W0:Y:S01]  /*ba40*/  SHFL.IDX PT, R14, R10, 0x2, 0x181f ;  /* 0x00581f000a0e7f89 */ /* 0x000e2200000e0000 */
[----:B--2---:R-:W-:-:S03]  /*ba50*/  IADD3.X R5, RZ, R3, RZ, P0, !PT ;  /* 0x00000003ff057210 */ /* 0x004fc600007fe4ff */
[----:B------:R-:W2:Y:S04]  /*ba60*/  SHFL.IDX PT, R3, R20, 0x2, 0x181f ;  /* 0x00581f0014037f89 */ /* 0x000ea800000e0000 */
[----:B------:R-:W-:Y:S04]  /*ba70*/  LDGSTS.E.BYPASS.LTC128B.128 [R19+0xa400], desc[UR50][R6.64+0x280], !P3 ;  /* 0x0a40028006137fae */ /* 0x000fe8000d901d72 */
[----:B------:R-:W3:Y:S01]  /*ba80*/  SHFL.IDX PT, R20, R20, 0x3, 0x181f ;  /* 0x00781f0014147f89 */ /* 0x000ee200000e0000 */
[----:B0-----:R-:W-:-:S03]  /*ba90*/  IADD3 R2, P0, R14, R0, RZ ;  /* 0x000000000e027210 */ /* 0x001fc60007f1e0ff */
[----:B------:R0:W4:Y:S02]  /*baa0*/  SHFL.IDX PT, R14, R10, 0x3, 0x181f ;  /* 0x00781f000a0e7f89 */ /* 0x00012400000e0000 */
[----:B--2---:R-:W-:Y:S01]  /*bab0*/  IMAD.X R3, RZ, RZ, R3, P0 ;  /* 0x000000ffff037224 */ /* 0x004fe200000e0603 */
[----:B------:R-:W-:-:S13]  /*bac0*/  ISETP.NE.U32.AND P0, PT, R29, RZ, PT ;  /* 0x000000ff1d00720c */ /* 0x000fda0003f05070 */
[----:B------:R-:W-:Y:S04]  /*bad0*/  LDGSTS.E.BYPASS.LTC128B.128 [R19+0xc400], desc[UR50][R6.64+0x300], P0 ;  /* 0x0c40030006137fae */ /* 0x000fe80008101d72 */
[----:B------:R2:W-:Y:S04]  /*bae0*/  LDGSTS.E.BYPASS.LTC128B.128 [R19+0xe400], desc[UR50][R6.64+0x380], P1 ;  /* 0x0e40038006137fae */ /* 0x0005e80008901d72 */
[----:B------:R0:W-:Y:S01]  /*baf0*/  LDGSTS.E.BYPASS.LTC128B.128 [R19+0xc00], desc[UR50][R4.64], !P6 ;  /* 0x00c0000004137fae */ /* 0x0001e2000f101d72 */
[----:B------:R-:W-:-:S04]  /*bb00*/  ISETP.NE.AND P6, PT, R11, RZ, PT ;  /* 0x000000ff0b00720c */ /* 0x000fc80003fc5270 */
[----:B--2---:R-:W-:-:S09]  /*bb10*/  P2R R6, PR, RZ, 0x40 ;  /* 0x00000040ff067803 */ /* 0x004fd20000000000 */
[----:B------:R0:W-:Y:S01]  /*bb20*/  LDGSTS.E.BYPASS.LTC128B.128 [R19+0x2c00], desc[UR50][R4.64+0x80], !P6 ;  /* 0x02c0008004137fae */ /* 0x0001e2000f101d72 */
[----:B------:R-:W-:-:S03]  /*bb30*/  LOP3.LUT P6, RZ, R16, 0x40, RZ, 0xc0, !PT ;  /* 0x0000004010ff7812 */ /* 0x000fc600078cc0ff */
[----:B------:R0:W-:Y:S04]  /*bb40*/  LDGSTS.E.BYPASS.LTC128B.128 [R19+0x4c00], desc[UR50][R4.64+0x100], !P2 ;  /* 0x04c0010004137fae */ /* 0x0001e8000d101d72 */
[----:B------:R0:W-:Y:S04]  /*bb50*/  LDGSTS.E.BYPASS.LTC128B.128 [R19+0x6c00], desc[UR50][R4.64+0x180], !P5 ;  /* 0x06c0018004137fae */ /* 0x0001e8000e901d72 */
[----:B------:R0:W-:Y:S04]  /*bb60*/  LDGSTS.E.BYPASS.LTC128B.128 [R19+0x8c00], desc[UR50][R4.64+0x200], !P4 ;  /* 0x08c0020004137fae */ /* 0x0001e8000e101d72 */
[----:B------:R0:W-:Y:S04]  /*bb70*/  LDGSTS.E.BYPASS.LTC128B.128 [R19+0xac00], desc[UR50][R4.64+0x280], !P3 ;  /* 0x0ac0028004137fae */ /* 0x0001e8000d901d72 */
[----:B------:R0:W-:Y:S04]  /*bb80*/  LDGSTS.E.BYPASS.LTC128B.128 [R19+0xcc00], desc[UR50][R4.64+0x300], P0 ;  /* 0x0cc0030004137fae */ /* 0x0001e80008101d72 */
[----:B------:R0:W-:Y:S04]  /*bb90*/  LDGSTS.E.BYPASS.LTC128B.128 [R19+0xec00], desc[UR50][R4.64+0x380], P1 ;  /* 0x0ec0038004137fae */ /* 0x0001e80008901d72 */
[----:B------:R0:W-:Y:S01]  /*bba0*/  LDGSTS.E.BYPASS.LTC128B.128 [R19+0x1400], desc[UR50][R2.64], !P6 ;  /* 0x0140000002137fae */ /* 0x0001e2000f101d72 */
[----:B------:R-:W-:-:S13]  /*bbb0*/  ISETP.NE.AND P6, PT, R6, RZ, PT ;  /* 0x000000ff0600720c */ /* 0x000fda0003fc5270 */
[----:B------:R0:W-:Y:S04]  /*bbc0*/  LDGSTS.E.BYPASS.LTC128B.128 [R19+0x3400], desc[UR50][R2.64+0x80], !P6 ;  /* 0x0340008002137fae */ /* 0x0001e8000f101d72 */
[----:B------:R0:W-:Y:S04]  /*bbd0*/  LDGSTS.E.BYPASS.LTC128B.128 [R19+0x5400], desc[UR50][R2.64+0x100], !P2 ;  /* 0x0540010002137fae */ /* 0x0001e8000d101d72 */
[----:B------:R0:W-:Y:S04]  /*bbe0*/  LDGSTS.E.BYPASS.LTC128B.128 [R19+0x7400], desc[UR50][R2.64+0x180], !P5 ;  /* 0x0740018002137fae */ /* 0x0001e8000e901d72 */
[----:B------:R0:W-:Y:S04]  /*bbf0*/  LDGSTS.E.BYPASS.LTC128B.128 [R19+0x9400], desc[UR50][R2.64+0x200], !P4 ;  /* 0x0940020002137fae */ /* 0x0001e8000e101d72 */
[----:B------:R0:W-:Y:S04]  /*bc00*/  LDGSTS.E.BYPASS.LTC128B.128 [R19+0xb400], desc[UR50][R2.64+0x280], !P3 ;  /* 0x0b40028002137fae */ /* 0x0001e8000d901d72 */
[----:B------:R0:W-:Y:S04]  /*bc10*/  LDGSTS.E.BYPASS.LTC128B.128 [R19+0xd400], desc[UR50][R2.64+0x300], P0 ;  /* 0x0d40030002137fae */ /* 0x0001e80008101d72 */
[----:B---34-:R0:W-:Y:S02]  /*bc20*/  LDGSTS.E.BYPASS.LTC128B.128 [R19+0xf400], desc[UR50][R2.64+0x380], P1 ;  /* 0x0f40038002137fae */ /* 0x0181e40008901d72 */
.L_x_156:
[----:B0-----:R-:W-:Y:S02]  /*bc30*/  P2R R4, PR, RZ, 0x2 ;  /* 0x00000002ff047803 */ /* 0x001fe40000000000 */
[----:B------:R-:W-:Y:S02]  /*bc40*/  LOP3.LUT P1, RZ, R16, 0x40, RZ, 0xc0, !PT ;  /* 0x0000004010ff7812 */ /* 0x000fe4000782c0ff */
[----:B------:R-:W-:Y:S02]  /*bc50*/  IADD3 R2, P2, R14, R0, RZ ;  /* 0x000000000e027210 */ /* 0x000fe40007f5e0ff */
[----:B------:R-:W-:-:S03]  /*bc60*/  LOP3.LUT P6, RZ, R16, 0x10, RZ, 0xc0, !PT ;  /* 0x0000001010ff7812 */ /* 0x000fc600078cc0ff */
[----:B------:R-:W-:Y:S01]  /*bc70*/  IMAD.X R3, RZ, RZ, R20, P2 ;  /* 0x000000ffff037224 */ /* 0x000fe200010e0614 */
[----:B------:R-:W-:-:S05]  /*bc80*/  LOP3.LUT P2, RZ, R16, 0x20, RZ, 0xc0, !PT ;  /* 0x0000002010ff7812 */ /* 0x000fca000784c0ff */
[----:B------:R-:W-:Y:S01]  /*bc90*/  @!PT LDS RZ, [RZ] ;  /* 0x00000000fffff984 */ /* 0x000fe20000000800 */
[----:B------:R-:W-:Y:S01]  /*bca0*/  @!PT LDS RZ, [RZ] ;  /* 0x00000000fffff984 */ /* 0x000fe20000000800 */
[----:B------:R-:W-:Y:S01]  /*bcb0*/  @!PT LDS RZ, [RZ] ;  /* 0x00000000fffff984 */ /* 0x000fe20000000800 */
[----:B------:R0:W-:Y:S01]  /*bcc0*/  LDGSTS.E.BYPASS.LTC128B.128 [R19+0x1c00], desc[UR50][R2.64], !P1 ;  /* 0x01c0000002137fae */ /* 0x0001e2000c901d72 */
[----:B------:R-:W-:-:S07]  /*bcd0*/  ISETP.NE.AND P1, PT, R4, RZ, PT ;  /* 0x000000ff0400720c */ /* 0x000fce0003f25270 */
[----:B------:R0:W-:Y:S04]  /*bce0*/  LDGSTS.E.BYPASS.LTC128B.128 [R19+0x3c00], desc[UR50][R2.64+0x80], !P2 ;  /* 0x03c0008002137fae */ /* 0x0001e8000d101d72 */
[----:B------:R0:W-:Y:S04]  /*bcf0*/  LDGSTS.E.BYPASS.LTC128B.128 [R19+0x5c00], desc[UR50][R2.64+0x100], !P6 ;  /* 0x05c0010002137fae */ /* 0x0001e8000f101d72 */
[----:B------:R0:W-:Y:S04]  /*bd00*/  LDGSTS.E.BYPASS.LTC128B.128 [R19+0x7c00], desc[UR50][R2.64+0x180], !P5 ;  /* 0x07c0018002137fae */ /* 0x0001e8000e901d72 */
[----:B------:R0:W-:Y:S04]  /*bd10*/  LDGSTS.E.BYPASS.LTC128B.128 [R19+0x9c00], desc[UR50][R2.64+0x200], !P4 ;  /* 0x09c0020002137fae */ /* 0x0001e8000e101d72 */
[----:B------:R0:W-:Y:S04]  /*bd20*/  LDGSTS.E.BYPASS.LTC128B.128 [R19+0xbc00], desc[UR50][R2.64+0x280], !P3 ;  /* 0x0bc0028002137fae */ /* 0x0001e8000d901d72 */
[----:B------:R0:W-:Y:S01]  /*bd30*/  LDGSTS.E.BYPASS.LTC128B.128 [R19+0xdc00], desc[UR50][R2.64+0x300], P0 ;  /* 0x0dc0030002137fae */ /* 0x0001e20008101d72 */
[----:B------:R-:W-:-:S03]  /*bd40*/  PLOP3.LUT P0, PT, PT, PT, PT, 0x80, 0x0 ;  /* 0x000000000000781c */ /* 0x000fc60003f0f070 */
[----:B------:R0:W-:Y:S01]  /*bd50*/  LDGSTS.E.BYPASS.LTC128B.128 [R19+0xfc00], desc[UR50][R2.64+0x380], P1 ;  /* 0x0fc0038002137fae */ /* 0x0001e20008901d72 */
[----:B------:R-:W-:-:S09]  /*bd60*/  NOP ;  /* 0x0000000000007918 */ /* 0x000fd20000000000 */
.L_x_81:
[----:B------:R-:W-:Y:S02]  /*bd70*/  PLOP3.LUT P1, PT, P1, P0, PT, 0xa2, 0x0 ;  /* 0x000000000000781c */ /* 0x000fe40000f21472 */
[----:B------:R-:W-:-:S08]  /*bd80*/  @P0 R2UR P1, UR4, R9 ;  /* 0x00000000090402ca */ /* 0x000fd00000020000 */
        /* <DEDUP_REMOVED lines=9> */
.L_x_82:
[----:B------:R-:W-:Y:S01]  /*be20*/  VIADD R17, R17, 0x1 ;  /* 0x0000000111117836 */ /* 0x000fe20000000000 */
[----:B------:R0:W-:Y:S01]  /*be30*/  SYNCS.ARRIVE.TRANS64.A1T0 RZ, [R9+URZ+0x28c50], RZ ;  /* 0x028c50ff09ff79a7 */ /* 0x0001e2000810003f */
[----:B------:R-:W-:-:S03]  /*be40*/  VIADD R2, R8, 0xffffffff ;  /* 0xffffffff08027836 */ /* 0x000fc60000000000 */
[----:B------:R-:W-:-:S04]  /*be50*/  ISETP.NE.AND P0, PT, R17, 0x2, PT ;  /* 0x000000021100780c */ /* 0x000fc80003f05270 */
[----:B------:R-:W-:Y:S02]  /*be60*/  SEL R17, R17, RZ, P0 ;  /* 0x000000ff11117207 */ /* 0x000fe40000000000 */
[----:B------:R-:W-:Y:S02]  /*be70*/  SEL R3, RZ, 0x1, P0 ;  /* 0x00000001ff037807 */ /* 0x000fe40000000000 */
[----:B------:R-:W-:Y:S01]  /*be80*/  ISETP.GT.AND P0, PT, R8, RZ, PT ;  /* 0x000000ff0800720c */ /* 0x000fe20003f04270 */
[----:B------:R-:W-:Y:S01]  /*be90*/  IMAD.MOV.U32 R8, RZ, RZ, R2 ;  /* 0x000000ffff087224 */ /* 0x000fe200078e0002 */
[----:B------:R-:W-:-:S11]  /*bea0*/  LOP3.LUT R22, R22, R3, RZ, 0x3c, !PT ;  /* 0x0000000316167212 */ /* 0x000fd600078e3cff */
[----:B0-----:R-:W-:Y:S05]  /*beb0*/  @P0 BRA `(.L_x_83) ;  /* 0xfffffff000980947 */ /* 0x001fea000383ffff */
[----:B------:R-:W-:Y:S05]  /*bec0*/  BSYNC B0 ;  /* 0x0000000000007941 */ /* 0x000fea0003800000 */
.L_x_70:
[----:B------:R-:W2:Y:S01]  /*bed0*/  LDL.LU R2, [R1] ;  /* 0x0000000001027983 */ /* 0x000ea20000300800 */
[----:B------:R-:W-:-:S03]  /*bee0*/  ULDC UR4, c[0x0][0xc34] ;  /* 0x00030d0000047ab9 */ /* 0x000fc60000000800 */
[----:B------:R-:W3:Y:S01]  /*bef0*/  LDL.LU R0, [R1+0xc] ;  /* 0x00000c0001007983 */ /* 0x000ee20000300800 */
[----:B--2---:R-:W-:Y:S01]  /*bf00*/  IADD3 R2, R2, UR42, RZ ;  /* 0x0000002a02027c10 */ /* 0x004fe2000fffe0ff */
[----:B---3--:R-:W-:-:S04]  /*bf10*/  VIADD R0, R0, 0x1 ;  /* 0x0000000100007836 */ /* 0x008fc80000000000 */
[----:B------:R0:W-:Y:S01]  /*bf20*/  STL [R1], R2 ;  /* 0x0000000201007387 */ /* 0x0001e20000100800 */
[----:B------:R-:W-:-:S03]  /*bf30*/  ISETP.GE.AND P0, PT, R2, UR4, PT ;  /* 0x0000000402007c0c */ /* 0x000fc6000bf06270 */
[----:B------:R0:W-:Y:S10]  /*bf40*/  STL [R1+0xc], R0 ;  /* 0x00000c0001007387 */ /* 0x0001f40000100800 */
[----:B0-----:R-:W-:Y:S05]  /*bf50*/  @!P0 BRA `(.L_x_84) ;  /* 0xffffffd000648947 */ /* 0x001fea000383ffff */
[----:B------:R-:W-:-:S07]  /*bf60*/  LOP3.LUT R2, R0, 0x1, RZ, 0xc, !PT ;  /* 0x0000000100027812 */ /* 0x000fce00078e0cff */
.L_x_49:
[----:B------:R-:W0:Y:S01]  /*bf70*/  S2R R3, SR_CgaCtaId ;  /* 0x0000000000037919 */ /* 0x000e220000008800 */
[----:B------:R-:W-:Y:S01]  /*bf80*/  MOV R0, 0x400 ;  /* 0x0000040000007802 */ /* 0x000fe20000000f00 */
[----:B------:R-:W-:Y:S01]  /*bf90*/  BSSY B0, `(.L_x_85) ;  /* 0x0000005000007945 */ /* 0x000fe20003800000 */
[----:B------:R-:W-:Y:S02]  /*bfa0*/  SHF.L.U32 R2, R2, 0x1f, RZ ;  /* 0x0000001f02027819 */ /* 0x000fe400000006ff */
[----:B0-----:R-:W-:-:S04]  /*bfb0*/  LEA R4, R3, R0, 0x18 ;  /* 0x0000000003047211 */ /* 0x001fc800078ec0ff */
[----:B------:R-:W0:Y:S02]  /*bfc0*/  SYNCS.PHASECHK.TRANS64.TRYWAIT P0, [R4+URZ+0x28c20], R2 ;  /* 0x028c2002040075a7 */ /* 0x000e24000800017f */
[----:B0-----:R-:W-:Y:S05]  /*bfd0*/  @!P0 BRA `(.L_x_86) ;  /* 0x00000024002c8947 */ /* 0x001fea0003800000 */
.L_x_157:
[----:B------:R-:W-:Y:S05]  /*bfe0*/  BSYNC B0 ;  /* 0x0000000000007941 */ /* 0x000fea0003800000 */
.L_x_85:
[----:B------:R-:W-:-:S03]  /*bff0*/  UMOV UR4, 0xffffffff ;  /* 0xffffffff00047882 */ /* 0x000fc60000000000 */
[----:B------:R-:W-:Y:S05]  /*c000*/  BRA.DIV UR4, `(.L_x_87) ;  /* 0x0000002604347947 */ /* 0x000fea000b800000 */
[----:B------:R-:W2:Y:S02]  /*c010*/  S2R R0, SR_TID.X ;  /* 0x0000000000007919 */ /* 0x000ea40000002100 */
[----:B--2---:R-:W-:-:S04]  /*c020*/  SHF.R.U32.HI R0, RZ, 0x5, R0 ;  /* 0x00000005ff007819 */ /* 0x004fc80000011600 */
[----:B------:R-:W-:-:S05]  /*c030*/  LOP3.LUT R0, R0, 0x3, RZ, 0xc0, !PT ;  /* 0x0000000300007812 */ /* 0x000fca00078ec0ff */
[----:B------:R2:W3:Y:S02]  /*c040*/  SHFL.IDX PT, R14, R0, RZ, 0x1f ;  /* 0x00001fff000e7589 */ /* 0x0004e400000e0000 */
.L_x_160:
[----:B---3--:R-:W-:Y:S01]  /*c050*/  ISETP.NE.AND P0, PT, R14, RZ, PT ;  /* 0x000000ff0e00720c */ /* 0x008fe20003f05270 */
[----:B------:R-:W-:-:S12]  /*c060*/  BSSY B0, `(.L_x_88) ;  /* 0x0000024000007945 */ /* 0x000fd80003800000 */
[----:B------:R-:W-:Y:S05]  /*c070*/  @P0 BRA `(.L_x_89) ;  /* 0x0000000000880947 */ /* 0x000fea0003800000 */
[----:B------:R-:W-:-:S03]  /*c080*/  UMOV UR4, 0xffffffff ;  /* 0xffffffff00047882 */ /* 0x000fc60000000000 */
[----:B------:R-:W-:Y:S05]  /*c090*/  BRA.DIV UR4, `(.L_x_90) ;  /* 0x0000002604447947 */ /* 0x000fea000b800000 */
[----:B------:R-:W-:-:S13]  /*c0a0*/  ELECT P6, URZ, PT ;  /* 0x00000000003f782f */ /* 0x000fda00038c0000 */
.L_x_163:
[----:B------:R-:W-:Y:S05]  /*c0b0*/  @!P6 BRA `(.L_x_89) ;  /* 0x000000000078e947 */ /* 0x000fea0003800000 */
[----:B------:R-:W-:-:S06]  /*c0c0*/  ULOP3.LUT UR4, UR38, 0x2, URZ, 0xfc, !UPT ;  /* 0x0000000226047892 */ /* 0x000fcc000f8efc3f */
[----:B--2---:R-:W-:-:S05]  /*c0d0*/  IMAD.U32 R0, RZ, RZ, UR4 ;  /* 0x00000004ff007e24 */ /* 0x004fca000f8e00ff */
[----:B------:R-:W-:-:S13]  /*c0e0*/  ISETP.NE.AND P0, PT, R0, 0x3, PT ;  /* 0x000000030000780c */ /* 0x000fda0003f05270 */
[----:B------:R-:W-:Y:S05]  /*c0f0*/  @!P0 BRA `(.L_x_91) ;  /* 0x0000000000048947 */ /* 0x000fea0003800000 */
[----:B------:R-:W-:Y:S01]  /*c100*/  BPT.TRAP 0x1 ;  /* 0x000000040000795c */ /* 0x000fe20000300000 */
.L_x_91:
[C---:B------:R-:W-:Y:S01]  /*c110*/  IMAD R5, R17.reuse, 0x8, R4 ;  /* 0x0000000811057824 */ /* 0x040fe200078e0204 */
[----:B------:R-:W-:Y:S01]  /*c120*/  SHF.L.U32 R0, R22, 0x1f, RZ ;  /* 0x0000001f16007819 */ /* 0x000fe200000006ff */
[----:B------:R-:W-:-:S03]  /*c130*/  VIADD R17, R17, 0x1 ;  /* 0x0000000111117836 */ /* 0x000fc60000000000 */
[----:B------:R-:W2:Y:S02]  /*c140*/  SYNCS.PHASECHK.TRANS64.TRYWAIT P1, [R5+URZ+0x28c40], R0 ;  /* 0x028c4000050075a7 */ /* 0x000ea4000802017f */
[----:B------:R-:W-:-:S04]  /*c150*/  ISETP.NE.AND P2, PT, R17, 0x2, PT ;  /* 0x000000021100780c */ /* 0x000fc80003f45270 */
[----:B------:R-:W-:Y:S01]  /*c160*/  SEL R3, RZ, 0x1, P2 ;  /* 0x00000001ff037807 */ /* 0x000fe20001000000 */
[----:B--2---:R-:W-:Y:S08]  /*c170*/  @!P1 BRA `(.L_x_92) ;  /* 0x00000024002c9947 */ /* 0x004ff00003800000 */
.L_x_164:
[----:B------:R-:W-:Y:S02]  /*c180*/  SEL R17, R17, RZ, P2 ;  /* 0x000000ff11117207 */ /* 0x000fe40001000000 */
[----:B0-----:R-:W-:Y:S01]  /*c190*/  LOP3.LUT R2, R22, R3, RZ, 0x3c, !PT ;  /* 0x0000000316027212 */ /* 0x001fe200078e3cff */
[----:B------:R-:W-:Y:S06]  /*c1a0*/  @!P0 BRA `(.L_x_93) ;  /* 0x0000000000048947 */ /* 0x000fec0003800000 */
[----:B------:R-:W-:Y:S01]  /*c1b0*/  BPT.TRAP 0x1 ;  /* 0x000000040000795c */ /* 0x000fe20000300000 */
.L_x_93:
[----:B------:R-:W-:Y:S01]  /*c1c0*/  IMAD R17, R17, 0x8, R4 ;  /* 0x0000000811117824 */ /* 0x000fe200078e0204 */
[----:B------:R-:W-:-:S04]  /*c1d0*/  SHF.L.U32 R2, R2, 0x1f, RZ ;  /* 0x0000001f02027819 */ /* 0x000fc800000006ff */
[----:B------:R-:W0:Y:S02]  /*c1e0*/  SYNCS.PHASECHK.TRANS64.TRYWAIT P1, [R17+URZ+0x28c40], R2 ;  /* 0x028c4002110075a7 */ /* 0x000e24000802017f */
[----:B0-----:R-:W-:Y:S05]  /*c1f0*/  @!P1 BRA `(.L_x_94) ;  /* 0x0000002400209947 */ /* 0x001fea0003800000 */
.L_x_165:
[----:B------:R-:W-:Y:S05]  /*c200*/  @!P0 BRA `(.L_x_95) ;  /* 0x0000000000048947 */ /* 0x000fea0003800000 */
[----:B------:R-:W-:Y:S01]  /*c210*/  BPT.TRAP 0x1 ;  /* 0x000000040000795c */ /* 0x000fe20000300000 */
.L_x_95:
[----:B------:R-:W3:Y:S02]  /*c220*/  SYNCS.PHASECHK.TRANS64.TRYWAIT P1, [R5+URZ+0x28c60], R0 ;  /* 0x028c6000050075a7 */ /* 0x000ee4000802017f */
[----:B---3--:R-:W-:Y:S05]  /*c230*/  @!P1 BRA `(.L_x_96) ;  /* 0x0000002400249947 */ /* 0x008fea0003800000 */
.L_x_166:
[----:B------:R-:W-:Y:S05]  /*c240*/  @!P0 BRA `(.L_x_97) ;  /* 0x0000000000048947 */ /* 0x000fea0003800000 */
[----:B------:R-:W-:Y:S01]  /*c250*/  BPT.TRAP 0x1 ;  /* 0x000000040000795c */ /* 0x000fe20000300000 */
.L_x_97:
[----:B----4-:R4:W0:Y:S02]  /*c260*/  SYNCS.PHASECHK.TRANS64.TRYWAIT P0, [R17+URZ+0x28c60], R2 ;  /* 0x028c6002110075a7 */ /* 0x010824000800017f */
[----:B0-----:R-:W-:Y:S05]  /*c270*/  @!P0 NANOSLEEP.SYNCS 0x989680 ;  /* 0x009896800000895d */ /* 0x001fea0003900000 */
[----:B------:R-:W0:Y:S02]  /*c280*/  @!P0 SYNCS.PHASECHK.TRANS64 P0, [R17+URZ+0x28c60], R2 ;  /* 0x028c6002110085a7 */ /* 0x000e24000800007f */
[----:B0-----:R-:W-:Y:S05]  /*c290*/  @!P0 BRA `(.L_x_97) ;  /* 0xfffffffc00f08947 */ /* 0x001fea000383ffff */
.L_x_89:
[----:B------:R-:W-:Y:S05]  /*c2a0*/  BSYNC B0 ;  /* 0x0000000000007941 */ /* 0x000fea0003800000 */
.L_x_88:
[----:B------:R-:W-:Y:S05]  /*c2b0*/  EXIT ;  /* 0x000000000000794d */ /* 0x000fea0003800000 */
.L_x_9:
[----:B0-----:R-:W-:-:S04]  /*c2c0*/  IMAD.U32 R3, RZ, RZ, UR16 ;  /* 0x00000010ff037e24 */ /* 0x001fc8000f8e00ff */
[----:B------:R0:W1:Y:S03]  /*c2d0*/  SYNCS.PHASECHK.TRANS64.TRYWAIT P1, [R3+URZ+0x28c50], R0 ;  /* 0x028c5000030075a7 */ /* 0x000066000802017f */
[----:B-1----:R-:W-:Y:S05]  /*c2e0*/  @!P1 NANOSLEEP.SYNCS 0x989680 ;  /* 0x009896800000995d */ /* 0x002fea0003900000 */
[----:B------:R-:W1:Y:S02]  /*c2f0*/  @!P1 SYNCS.PHASECHK.TRANS64 P1, [R3+URZ+0x28c50], R0 ;  /* 0x028c5000030095a7 */ /* 0x000e64000802007f */
[----:B-1----:R-:W-:Y:S05]  /*c300*/  @!P1 BRA `(.L_x_9) ;  /* 0xfffffffc00ec9947 */ /* 0x002fea000383ffff */
[----:B------:R-:W-:Y:S05]  /*c310*/  BRA `(.L_x_98) ;  /* 0xffffff4c00bc7947 */ /* 0x000fea000383ffff */
.L_x_15:
[----:B-1----:R-:W-:-:S04]  /*c320*/  MOV R4, UR6 ;  /* 0x0000000600047c02 */ /* 0x002fc80008000f00 */
[----:B------:R1:W2:Y:S03]  /*c330*/  SYNCS.PHASECHK.TRANS64.TRYWAIT P1, [R4+URZ+0x28c50], R3 ;  /* 0x028c5003040075a7 */ /* 0x0002a6000802017f */
[----:B--2---:R-:W-:Y:S05]  /*c340*/  @!P1 NANOSLEEP.SYNCS 0x989680 ;  /* 0x009896800000995d */ /* 0x004fea0003900000 */
[----:B------:R-:W2:Y:S02]  /*c350*/  @!P1 SYNCS.PHASECHK.TRANS64 P1, [R4+URZ+0x28c50], R3 ;  /* 0x028c5003040095a7 */ /* 0x000ea4000802007f */
[----:B--2---:R-:W-:Y:S05]  /*c360*/  @!P1 BRA `(.L_x_15) ;  /* 0xfffffffc00ec9947 */ /* 0x004fea000383ffff */
[----:B------:R-:W-:Y:S05]  /*c370*/  BRA `(.L_x_14) ;  /* 0xffffff5800bc7947 */ /* 0x000fea000383ffff */
.L_x_20:
[----:B0-----:R-:W-:-:S04]  /*c380*/  IMAD.U32 R3, RZ, RZ, UR42 ;  /* 0x0000002aff037e24 */ /* 0x001fc8000f8e00ff */
[----:B------:R0:W1:Y:S03]  /*c390*/  SYNCS.PHASECHK.TRANS64.TRYWAIT P1, [R3+URZ+0x28c00], R0 ;  /* 0x028c0000030075a7 */ /* 0x000066000802017f */
[----:B-1----:R-:W-:Y:S05]  /*c3a0*/  @!P1 NANOSLEEP.SYNCS 0x989680 ;  /* 0x009896800000995d */ /* 0x002fea0003900000 */
[----:B------:R-:W1:Y:S02]  /*c3b0*/  @!P1 SYNCS.PHASECHK.TRANS64 P1, [R3+URZ+0x28c00], R0 ;  /* 0x028c0000030095a7 */ /* 0x000e64000802007f */
[----:B-1----:R-:W-:Y:S05]  /*c3c0*/  @!P1 BRA `(.L_x_20) ;  /* 0xfffffffc00ec9947 */ /* 0x002fea000383ffff */
[----:B------:R-:W-:Y:S05]  /*c3d0*/  BRA `(.L_x_99) ;  /* 0xffffff68000c7947 */ /* 0x000fea000383ffff */
.L_x_24:
[----:B--2---:R2:W3:Y:S02]  /*c3e0*/  SYNCS.PHASECHK.TRANS64.TRYWAIT P1, [R7+URZ+0x28c30], R8 ;  /* 0x028c3008070075a7 */ /* 0x0044e4000802017f */
[----:B---3--:R-:W-:Y:S05]  /*c3f0*/  @!P1 NANOSLEEP.SYNCS 0x989680 ;  /* 0x009896800000995d */ /* 0x008fea0003900000 */
[----:B------:R-:W3:Y:S02]  /*c400*/  @!P1 SYNCS.PHASECHK.TRANS64 P1, [R7+URZ+0x28c30], R8 ;  /* 0x028c3008070095a7 */ /* 0x000ee4000802007f */
[----:B---3--:R-:W-:Y:S05]  /*c410*/  @!P1 BRA `(.L_x_24) ;  /* 0xfffffffc00f09947 */ /* 0x008fea000383ffff */
[----:B------:R-:W-:Y:S05]  /*c420*/  BRA `(.L_x_23) ;  /* 0xffffff6800287947 */ /* 0x000fea000383ffff */
.L_x_29:
[----:B----4-:R4:W0:Y:S02]  /*c430*/  SYNCS.PHASECHK.TRANS64.TRYWAIT P1, [R7+URZ+0x28c50], R8 ;  /* 0x028c5008070075a7 */ /* 0x010824000802017f */
[----:B0-----:R-:W-:Y:S05]  /*c440*/  @!P1 NANOSLEEP.SYNCS 0x989680 ;  /* 0x009896800000995d */ /* 0x001fea0003900000 */
[----:B------:R-:W0:Y:S02]  /*c450*/  @!P1 SYNCS.PHASECHK.TRANS64 P1, [R7+URZ+0x28c50], R8 ;  /* 0x028c5008070095a7 */ /* 0x000e24000802007f */
[----:B0-----:R-:W-:Y:S05]  /*c460*/  @!P1 BRA `(.L_x_29) ;  /* 0xfffffffc00f09947 */ /* 0x001fea000383ffff */
[----:B------:R-:W-:Y:S05]  /*c470*/  BRA `(.L_x_28) ;  /* 0xffffff78003c7947 */ /* 0x000fea000383ffff */
.L_x_35:
[----:B--2---:R-:W-:-:S04]  /*c480*/  IMAD.U32 R3, RZ, RZ, UR21 ;  /* 0x00000015ff037e24 */ /* 0x004fc8000f8e00ff */
[----:B------:R2:W3:Y:S03]  /*c490*/  SYNCS.PHASECHK.TRANS64.TRYWAIT P2, [R3+URZ+0x28c30], R8 ;  /* 0x028c3008030075a7 */ /* 0x0004e6000804017f */
[----:B---3--:R-:W-:Y:S05]  /*c4a0*/  @!P2 NANOSLEEP.SYNCS 0x989680 ;  /* 0x009896800000a95d */ /* 0x008fea0003900000 */
[----:B------:R-:W3:Y:S02]  /*c4b0*/  @!P2 SYNCS.PHASECHK.TRANS64 P2, [R3+URZ+0x28c30], R8 ;  /* 0x028c30080300a5a7 */ /* 0x000ee4000804007f */
[----:B---3--:R-:W-:Y:S05]  /*c4c0*/  @!P2 BRA `(.L_x_35) ;  /* 0xfffffffc00eca947 */ /* 0x008fea000383ffff */
[----:B------:R-:W-:Y:S05]  /*c4d0*/  BRA `(.L_x_34) ;  /* 0xffffff7c00287947 */ /* 0x000fea000383ffff */
.L_x_40:
[----:B---3--:R-:W-:-:S04]  /*c4e0*/  IMAD.U32 R7, RZ, RZ, UR21 ;  /* 0x00000015ff077e24 */ /* 0x008fc8000f8e00ff */
[----:B------:R3:W4:Y:S03]  /*c4f0*/  SYNCS.PHASECHK.TRANS64.TRYWAIT P2, [R7+URZ+0x28c50], R8 ;  /* 0x028c5008070075a7 */ /* 0x000726000804017f */
[----:B----4-:R-:W-:Y:S05]  /*c500*/  @!P2 NANOSLEEP.SYNCS 0x989680 ;  /* 0x009896800000a95d */ /* 0x010fea0003900000 */
[----:B------:R-:W4:Y:S02]  /*c510*/  @!P2 SYNCS.PHASECHK.TRANS64 P2, [R7+URZ+0x28c50], R8 ;  /* 0x028c50080700a5a7 */ /* 0x000f24000804007f */
[----:B----4-:R-:W-:Y:S05]  /*c520*/  @!P2 BRA `(.L_x_40) ;  /* 0xfffffffc00eca947 */ /* 0x010fea000383ffff */
[----:B------:R-:W-:Y:S05]  /*c530*/  BRA `(.L_x_39) ;  /* 0xffffff90005c7947 */ /* 0x000fea000383ffff */
.L_x_53:
[----:B------:R-:W0:Y:S01]  /*c540*/  S2R R19, SR_TID.X ;  /* 0x0000000000137919 */ /* 0x000e220000002100 */
[----:B------:R-:W-:Y:S01]  /*c550*/  BSSY B0, `(.L_x_100) ;  /* 0x000000a000007945 */ /* 0x000fe20003800000 */
[----:B------:R-:W-:Y:S01]  /*c560*/  IMAD.MOV.U32 R12, RZ, RZ, RZ ;  /* 0x000000ffff0c7224 */ /* 0x000fe200078e00ff */
[----:B------:R-:W-:Y:S01]  /*c570*/  MOV R15, 0xffffffff ;  /* 0xffffffff000f7802 */ /* 0x000fe20000000f00 */
[----:B------:R-:W-:Y:S01]  /*c580*/  IMAD.MOV.U32 R11, RZ, RZ, 0x1f ;  /* 0x0000001fff0b7424 */ /* 0x000fe200078e00ff */
[----:B0-----:R-:W-:-:S04]  /*c590*/  SHF.R.U32.HI R19, RZ, 0x5, R19 ;  /* 0x00000005ff137819 */ /* 0x001fc80000011613 */
[----:B------:R-:W-:-:S05]  /*c5a0*/  LOP3.LUT R19, R19, 0x3, RZ, 0xc0, !PT ;  /* 0x0000000313137812 */ /* 0x000fca00078ec0ff */
[----:B------:R-:W-:-:S07]  /*c5b0*/  IMAD.MOV.U32 R13, RZ, RZ, R19 ;  /* 0x000000ffff0d7224 */ /* 0x000fce00078e0013 */
[----:B-1---5:R-:W-:Y:S05]  /*c5c0*/  WARPSYNC.COLLECTIVE R15, `(.L_x_101) ;  /* 0x000000000f087348 */ /* 0x022fea0003c00000 */
[----:B------:R0:W2:Y:S02]  /*c5d0*/  SHFL.IDX P6, R14, R13, R12, R11 ;  /* 0x0000000c0d0e7389 */ /* 0x0000a400000c000b */
[----:B012--5:R-:W-:Y:S01]  /*c5e0*/  ENDCOLLECTIVE ;  /* 0x000000000000791b */ /* 0x027fe20003800000 */
.L_x_101:
[----:B------:R-:W-:Y:S05]  /*c5f0*/  BSYNC B0 ;  /* 0x0000000000007941 */ /* 0x000fea0003800000 */
.L_x_100:
[----:B------:R-:W-:Y:S05]  /*c600*/  BRA `(.L_x_102) ;  /* 0xffffffd000207947 */ /* 0x000fea000383ffff */
.L_x_56:
[----:B0-----:R0:W1:Y:S02]  /*c610*/  SYNCS.PHASECHK.TRANS64.TRYWAIT P0, [R19+URZ+0x28c40], R0 ;  /* 0x028c4000130075a7 */ /* 0x001064000800017f */
[----:B-1----:R-:W-:Y:S05]  /*c620*/  @!P0 NANOSLEEP.SYNCS 0x989680 ;  /* 0x009896800000895d */ /* 0x002fea0003900000 */
[----:B------:R-:W1:Y:S02]  /*c630*/  @!P0 SYNCS.PHASECHK.TRANS64 P0, [R19+URZ+0x28c40], R0 ;  /* 0x028c4000130085a7 */ /* 0x000e64000800007f */
[----:B-1----:R-:W-:Y:S05]  /*c640*/  @!P0 BRA `(.L_x_56) ;  /* 0xfffffffc00f08947 */ /* 0x002fea000383ffff */
[----:B------:R-:W-:Y:S05]  /*c650*/  BRA `(.L_x_103) ;  /* 0xffffffd000a47947 */ /* 0x000fea000383ffff */
.L_x_57:
[----:B------:R-:W-:Y:S01]  /*c660*/  BSSY B0, `(.L_x_104) ;  /* 0x0000008000007945 */ /* 0x000fe20003800000 */
[----:B------:R-:W-:Y:S02]  /*c670*/  IMAD.MOV.U32 R13, RZ, RZ, R5 ;  /* 0x000000ffff0d7224 */ /* 0x000fe400078e0005 */
[----:B------:R-:W-:Y:S02]  /*c680*/  IMAD.MOV.U32 R12, RZ, RZ, RZ ;  /* 0x000000ffff0c7224 */ /* 0x000fe400078e00ff */
[----:B------:R-:W-:Y:S02]  /*c690*/  IMAD.MOV.U32 R11, RZ, RZ, 0x181f ;  /* 0x0000181fff0b7424 */ /* 0x000fe400078e00ff */
[----:B------:R-:W-:-:S07]  /*c6a0*/  IMAD.MOV.U32 R15, RZ, RZ, -0x1 ;  /* 0xffffffffff0f7424 */ /* 0x000fce00078e00ff */
[----:B------:R-:W-:Y:S05]  /*c6b0*/  WARPSYNC.COLLECTIVE R15, `(.L_x_105) ;  /* 0x000000000f087348 */ /* 0x000fea0003c00000 */
[----:B------:R0:W1:Y:S02]  /*c6c0*/  SHFL.IDX P6, R14, R13, R12, R11 ;  /* 0x0000000c0d0e7389 */ /* 0x00006400000c000b */
[----:B01----:R-:W-:Y:S01]  /*c6d0*/  ENDCOLLECTIVE ;  /* 0x000000000000791b */ /* 0x003fe20003800000 */
.L_x_105:
[----:B------:R-:W-:Y:S05]  /*c6e0*/  BSYNC B0 ;  /* 0x0000000000007941 */ /* 0x000fea0003800000 */
.L_x_104:
[----:B------:R-:W-:Y:S01]  /*c6f0*/  IMAD.MOV.U32 R13, RZ, RZ, R0 ;  /* 0x000000ffff0d7224 */ /* 0x000fe200078e0000 */
[----:B------:R-:W-:Y:S01]  /*c700*/  MOV R12, RZ ;  /* 0x000000ff000c7202 */ /* 0x000fe20000000f00 */
[----:B------:R-:W-:Y:S01]  /*c710*/  IMAD.MOV.U32 R11, RZ, RZ, 0x181f ;  /* 0x0000181fff0b7424 */ /* 0x000fe200078e00ff */
[----:B------:R-:W-:Y:S01]  /*c720*/  ISETP.GE.AND P2, PT, R35, 0x1, PT ;  /* 0x000000012300780c */ /* 0x000fe20003f46270 */
[----:B------:R-:W-:Y:S02]  /*c730*/  IMAD.MOV.U32 R15, RZ, RZ, -0x1 ;  /* 0xffffffffff0f7424 */ /* 0x000fe400078e00ff */
[----:B------:R-:W-:-:S10]  /*c740*/  IMAD.MOV.U32 R2, RZ, RZ, R14 ;  /* 0x000000ffff027224 */ /* 0x000fd400078e000e */
[----:B------:R-:W-:Y:S05]  /*c750*/  WARPSYNC.COLLECTIVE R15, `(.L_x_106) ;  /* 0x000000000f087348 */ /* 0x000fea0003c00000 */
[----:B------:R0:W1:Y:S02]  /*c760*/  SHFL.IDX P6, R14, R13, R12, R11 ;  /* 0x0000000c0d0e7389 */ /* 0x00006400000c000b */
[----:B01----:R-:W-:Y:S01]  /*c770*/  ENDCOLLECTIVE ;  /* 0x000000000000791b */ /* 0x003fe20003800000 */
.L_x_106:
[----:B------:R-:W-:Y:S01]  /*c780*/  @P2 LEA R7, R4, UR39, 0x1 ;  /* 0x0000002704072c11 */ /* 0x000fe2000f8e08ff */
[----:B------:R-:W-:Y:S02]  /*c790*/  IMAD.MOV.U32 R13, RZ, RZ, R5 ;  /* 0x000000ffff0d7224 */ /* 0x000fe400078e0005 */
[----:B------:R-:W-:Y:S01]  /*c7a0*/  IMAD.MOV.U32 R12, RZ, RZ, 0x1 ;  /* 0x00000001ff0c7424 */ /* 0x000fe200078e00ff */
[----:B------:R-:W-:-:S13]  /*c7b0*/  @P2 LEA R3, P0, R20, R14, 0x1 ;  /* 0x0000000e14032211 */ /* 0x000fda00078008ff */
[----:B------:R-:W-:Y:S05]  /*c7c0*/  WARPSYNC.COLLECTIVE R15, `(.L_x_107) ;  /* 0x000000000f087348 */ /* 0x000fea0003c00000 */
[----:B------:R0:W1:Y:S02]  /*c7d0*/  SHFL.IDX P6, R14, R13, R12, R11 ;  /* 0x0000000c0d0e7389 */ /* 0x00006400000c000b */
[----:B01----:R-:W-:Y:S01]  /*c7e0*/  ENDCOLLECTIVE ;  /* 0x000000000000791b */ /* 0x003fe20003800000 */
.L_x_107:
[----:B------:R-:W-:-:S05]  /*c7f0*/  @P2 IMAD.X R2, RZ, RZ, R2, P0 ;  /* 0x000000ffff022224 */ /* 0x000fca00000e0602 */
[----:B------:R-:W-:-:S04]  /*c800*/  @P2 LOP3.LUT R3, R3, R2, RZ, 0x3c, !PT ;  /* 0x0000000203032212 */ /* 0x000fc800078e3cff */
[C---:B------:R-:W-:Y:S02]  /*c810*/  @P2 LOP3.LUT R2, R3.reuse, R2, RZ, 0x3c, !PT ;  /* 0x0000000203022212 */ /* 0x040fe400078e3cff */
[----:B------:R-:W-:Y:S02]  /*c820*/  MOV R13, R0 ;  /* 0x00000000000d7202 */ /* 0x000fe40000000f00 */
[----:B------:R-:W-:-:S05]  /*c830*/  @P2 LOP3.LUT R3, R3, R2, RZ, 0x3c, !PT ;  /* 0x0000000203032212 */ /* 0x000fca00078e3cff */
[----:B------:R-:W-:Y:S01]  /*c840*/  @!PT LDS RZ, [RZ] ;  /* 0x00000000fffff984 */ /* 0x000fe20000000800 */
[----:B------:R-:W-:Y:S01]  /*c850*/  @!PT LDS RZ, [RZ] ;  /* 0x00000000fffff984 */ /* 0x000fe20000000800 */
[----:B------:R-:W-:Y:S01]  /*c860*/  @!PT LDS RZ, [RZ] ;  /* 0x00000000fffff984 */ /* 0x000fe20000000800 */
[----:B------:R0:W-:Y:S01]  /*c870*/  @P2 LDGSTS.E.BYPASS.LTC128B.128 [R7+0x22400], desc[UR50][R2.64], !P1 ;  /* 0x2240000002072fae */ /* 0x0001e2000c901d72 */
[----:B------:R-:W-:Y:S01]  /*c880*/  ISETP.GE.AND P2, PT, R35, 0x11, PT ;  /* 0x000000112300780c */ /* 0x000fe20003f46270 */
[----:B------:R-:W-:-:S12]  /*c890*/  IMAD.MOV.U32 R8, RZ, RZ, R14 ;  /* 0x000000ffff087224 */ /* 0x000fd800078e000e */
[----:B0-----:R-:W-:Y:S05]  /*c8a0*/  WARPSYNC.COLLECTIVE R15, `(.L_x_108) ;  /* 0x000000000f087348 */ /* 0x001fea0003c00000 */
[----:B------:R1:W2:Y:S02]  /*c8b0*/  SHFL.IDX P6, R14, R13, R12, R11 ;  /* 0x0000000c0d0e7389 */ /* 0x0002a400000c000b */
[----:B012---:R-:W-:Y:S01]  /*c8c0*/  ENDCOLLECTIVE ;  /* 0x000000000000791b */ /* 0x007fe20003800000 */
.L_x_108:
[----:B------:R-:W-:Y:S01]  /*c8d0*/  @P2 LEA R9, R4, UR39, 0x1 ;  /* 0x0000002704092c11 */ /* 0x000fe2000f8e08ff */
[----:B------:R-:W-:Y:S02]  /*c8e0*/  IMAD.MOV.U32 R13, RZ, RZ, R5 ;  /* 0x000000ffff0d7224 */ /* 0x000fe400078e0005 */
[----:B------:R-:W-:Y:S01]  /*c8f0*/  IMAD.MOV.U32 R12, RZ, RZ, 0x2 ;  /* 0x00000002ff0c7424 */ /* 0x000fe200078e00ff */
[----:B------:R-:W-:-:S13]  /*c900*/  @P2 LEA R6, P0, R20, R14, 0x1 ;  /* 0x0000000e14062211 */ /* 0x000fda00078008ff */
[----:B------:R-:W-:Y:S05]  /*c910*/  WARPSYNC.COLLECTIVE R15, `(.L_x_109) ;  /* 0x000000000f087348 */ /* 0x000fea0003c00000 */
[----:B------:R0:W1:Y:S02]  /*c920*/  SHFL.IDX P6, R14, R13, R12, R11 ;  /* 0x0000000c0d0e7389 */ /* 0x00006400000c000b */
[----:B01----:R-:W-:Y:S01]  /*c930*/  ENDCOLLECTIVE ;  /* 0x000000000000791b */ /* 0x003fe20003800000 */
.L_x_109:
[----:B------:R-:W-:Y:S02]  /*c940*/  @P2 IMAD.X R8, RZ, RZ, R8, P0 ;  /* 0x000000ffff082224 */ /* 0x000fe400000e0608 */
[----:B------:R-:W-:Y:S02]  /*c950*/  @P2 IMAD.MOV.U32 R2, RZ, RZ, R6 ;  /* 0x000000ffff022224 */ /* 0x000fe400078e0006 */
[----:B------:R-:W-:-:S05]  /*c960*/  @P2 IMAD.MOV.U32 R3, RZ, RZ, R8 ;  /* 0x000000ffff032224 */ /* 0x000fca00078e0008 */
[----:B------:R-:W-:Y:S01]  /*c970*/  @!PT LDS RZ, [RZ] ;  /* 0x00000000fffff984 */ /* 0x000fe20000000800 */
[----:B------:R-:W-:Y:S01]  /*c980*/  @!PT LDS RZ, [RZ] ;  /* 0x00000000fffff984 */ /* 0x000fe20000000800 */
[----:B------:R-:W-:Y:S01]  /*c990*/  @!PT LDS RZ, [RZ] ;  /* 0x00000000fffff984 */ /* 0x000fe20000000800 */
[----:B------:R0:W-:Y:S01]  /*c9a0*/  @P2 LDGSTS.E.BYPASS.LTC128B.128 [R9+0x22c00], desc[UR50][R2.64], !P1 ;  /* 0x22c0000002092fae */ /* 0x0001e2000c901d72 */
[----:B------:R-:W-:Y:S02]  /*c9b0*/  ISETP.GE.AND P2, PT, R35, 0x21, PT ;  /* 0x000000212300780c */ /* 0x000fe40003f46270 */
[----:B------:R-:W-:Y:S01]  /*c9c0*/  MOV R13, R0 ;  /* 0x00000000000d7202 */ /* 0x000fe20000000f00 */
[----:B0-----:R-:W-:-:S10]  /*c9d0*/  IMAD.MOV.U32 R2, RZ, RZ, R14 ;  /* 0x000000ffff027224 */ /* 0x001fd400078e000e */
[----:B------:R-:W-:Y:S05]  /*c9e0*/  WARPSYNC.COLLECTIVE R15, `(.L_x_110) ;  /* 0x000000000f087348 */ /* 0x000fea0003c00000 */
[----:B------:R0:W1:Y:S02]  /*c9f0*/  SHFL.IDX P6, R14, R13, R12, R11 ;  /* 0x0000000c0d0e7389 */ /* 0x00006400000c000b */
[----:B01----:R-:W-:Y:S01]  /*ca00*/  ENDCOLLECTIVE ;  /* 0x000000000000791b */ /* 0x003fe20003800000 */
.L_x_110:
[----:B------:R-:W-:Y:S01]  /*ca10*/  @P2 LEA R6, R4, UR39, 0x1 ;  /* 0x0000002704062c11 */ /* 0x000fe2000f8e08ff */
[----:B------:R-:W-:Y:S02]  /*ca20*/  IMAD.MOV.U32 R13, RZ, RZ, R5 ;  /* 0x000000ffff0d7224 */ /* 0x000fe400078e0005 */
[----:B------:R-:W-:Y:S01]  /*ca30*/  IMAD.MOV.U32 R12, RZ, RZ, 0x3 ;  /* 0x00000003ff0c7424 */ /* 0x000fe200078e00ff */
[----:B------:R-:W-:-:S13]  /*ca40*/  @P2 LEA R7, P0, R20, R14, 0x1 ;  /* 0x0000000e14072211 */ /* 0x000fda00078008ff */
[----:B------:R-:W-:Y:S05]  /*ca50*/  WARPSYNC.COLLECTIVE R15, `(.L_x_111) ;  /* 0x000000000f087348 */ /* 0x000fea0003c00000 */
[----:B------:R0:W1:Y:S02]  /*ca60*/  SHFL.IDX P6, R14, R13, R12, R11 ;  /* 0x0000000c0d0e7389 */ /* 0x00006400000c000b */
[----:B01----:R-:W-:Y:S01]  /*ca70*/  ENDCOLLECTIVE ;  /* 0x000000000000791b */ /* 0x003fe20003800000 */
.L_x_111:
[----:B------:R-:W-:Y:S02]  /*ca80*/  @P2 IMAD.X R10, RZ, RZ, R2, P0 ;  /* 0x000000ffff0a2224 */ /* 0x000fe400000e0602 */
[----:B------:R-:W-:Y:S02]  /*ca90*/  @P2 IMAD.MOV.U32 R2, RZ, RZ, R7 ;  /* 0x000000ffff022224 */ /* 0x000fe400078e0007 */
[----:B------:R-:W-:-:S05]  /*caa0*/  @P2 IMAD.MOV.U32 R3, RZ, RZ, R10 ;  /* 0x000000ffff032224 */ /* 0x000fca00078e000a */
[----:B------:R-:W-:Y:S01]  /*cab0*/  @!PT LDS RZ, [RZ] ;  /* 0x00000000fffff984 */ /* 0x000fe20000000800 */
[----:B------:R-:W-:Y:S01]  /*cac0*/  @!PT LDS RZ, [RZ] ;  /* 0x00000000fffff984 */ /* 0x000fe20000000800 */
[----:B------:R-:W-:Y:S01]  /*cad0*/  @!PT LDS RZ, [RZ] ;  /* 0x00000000fffff984 */ /* 0x000fe20000000800 */
[----:B------:R0:W-:Y:S01]  /*cae0*/  @P2 LDGSTS.E.BYPASS.LTC128B.128 [R6+0x23400], desc[UR50][R2.64], !P1 ;  /* 0x2340000002062fae */ /* 0x0001e2000c901d72 */
[----:B------:R-:W-:Y:S01]  /*caf0*/  MOV R13, R0 ;  /* 0x00000000000d7202 */ /* 0x000fe20000000f00 */
[----:B------:R-:W-:-:S07]  /*cb00*/  IMAD.MOV.U32 R5, RZ, RZ, R14 ;  /* 0x000000ffff057224 */ /* 0x000fce00078e000e */
[----:B0-----:R-:W-:Y:S05]  /*cb10*/  WARPSYNC.COLLECTIVE R15, `(.L_x_112) ;  /* 0x000000000f087348 */ /* 0x001fea0003c00000 */
[----:B------:R1:W2:Y:S02]  /*cb20*/  SHFL.IDX P6, R14, R13, R12, R11 ;  /* 0x0000000c0d0e7389 */ /* 0x0002a400000c000b */
[----:B012---:R-:W-:Y:S01]  /*cb30*/  ENDCOLLECTIVE ;  /* 0x000000000000791b */ /* 0x007fe20003800000 */
.L_x_112:
[----:B------:R-:W-:Y:S05]  /*cb40*/  BRA `(.L_x_113) ;  /* 0xffffffd000587947 */ /* 0x000fea000383ffff */
.L_x_61:
[----:B------:R-:W-:Y:S01]  /*cb50*/  IMAD.MOV.U32 R13, RZ, RZ, R5 ;  /* 0x000000ffff0d7224 */ /* 0x000fe200078e0005 */
[----:B------:R-:W-:Y:S01]  /*cb60*/  LEA R0, R0, R37, 0x6 ;  /* 0x0000002500007211 */ /* 0x000fe200078e30ff */
[----:B------:R-:W-:Y:S02]  /*cb70*/  IMAD.MOV.U32 R12, RZ, RZ, RZ ;  /* 0x000000ffff0c7224 */ /* 0x000fe400078e00ff */
[----:B------:R-:W-:Y:S01]  /*cb80*/  IMAD.MOV.U32 R11, RZ, RZ, 0x181f ;  /* 0x0000181fff0b7424 */ /* 0x000fe200078e00ff */
[C---:B------:R-:W-:Y:S01]  /*cb90*/  ISETP.GE.AND P0, PT, R0.reuse, UR37, PT ;  /* 0x0000002500007c0c */ /* 0x040fe2000bf06270 */
[----:B------:R-:W-:Y:S02]  /*cba0*/  IMAD.MOV.U32 R15, RZ, RZ, -0x1 ;  /* 0xffffffffff0f7424 */ /* 0x000fe400078e00ff */
[----:B------:R-:W-:-:S10]  /*cbb0*/  VIADD R6, R0, 0x10 ;  /* 0x0000001000067836 */ /* 0x000fd40000000000 */
[----:B-1----:R-:W-:Y:S05]  /*cbc0*/  WARPSYNC.COLLECTIVE R15, `(.L_x_114) ;  /* 0x000000000f087348 */ /* 0x002fea0003c00000 */
[----:B------:R0:W2:Y:S02]  /*cbd0*/  SHFL.IDX P6, R14, R13, R12, R11 ;  /* 0x0000000c0d0e7389 */ /* 0x0000a400000c000b */
[----:B012---:R-:W-:Y:S01]  /*cbe0*/  ENDCOLLECTIVE ;  /* 0x000000000000791b */ /* 0x007fe20003800000 */
.L_x_114:
[----:B------:R-:W-:Y:S02]  /*cbf0*/  IMAD.MOV.U32 R13, RZ, RZ, R4 ;  /* 0x000000ffff0d7224 */ /* 0x000fe400078e0004 */
[----:B------:R-:W-:-:S07]  /*cc00*/  IMAD.MOV.U32 R2, RZ, RZ, R14 ;  /* 0x000000ffff027224 */ /* 0x000fce00078e000e */
[----:B------:R-:W-:Y:S05]  /*cc10*/  WARPSYNC.COLLECTIVE R15, `(.L_x_115) ;  /* 0x000000000f087348 */ /* 0x000fea0003c00000 */
[----:B------:R0:W1:Y:S02]  /*cc20*/  SHFL.IDX P6, R14, R13, R12, R11 ;  /* 0x0000000c0d0e7389 */ /* 0x00006400000c000b */
[----:B01----:R-:W-:Y:S01]  /*cc30*/  ENDCOLLECTIVE ;  /* 0x000000000000791b */ /* 0x003fe20003800000 */
.L_x_115:
[----:B------:R-:W-:Y:S02]  /*cc40*/  IMAD.MOV.U32 R13, RZ, RZ, R5 ;  /* 0x000000ffff0d7224 */ /* 0x000fe400078e0005 */
[----:B------:R-:W-:Y:S01]  /*cc50*/  IMAD.MOV.U32 R12, RZ, RZ, 0x1 ;  /* 0x00000001ff0c7424 */ /* 0x000fe200078e00ff */
[----:B------:R-:W-:-:S05]  /*cc60*/  @!P0 LEA R14, P1, R9, R14, 0x1 ;  /* 0x0000000e090e8211 */ /* 0x000fca00078208ff */
[----:B------:R-:W-:Y:S02]  /*cc70*/  @!P0 IMAD.X R3, RZ, RZ, R2, P1 ;  /* 0x000000ffff038224 */ /* 0x000fe400008e0602 */
[----:B------:R-:W-:-:S07]  /*cc80*/  @!P0 IMAD.MOV.U32 R2, RZ, RZ, R14 ;  /* 0x000000ffff028224 */ /* 0x000fce00078e000e */
[----:B------:R-:W-:Y:S05]  /*cc90*/  WARPSYNC.COLLECTIVE R15, `(.L_x_116) ;  /* 0x000000000f087348 */ /* 0x000fea0003c00000 */
[----:B------:R0:W1:Y:S02]  /*cca0*/  SHFL.IDX P6, R14, R13, R12, R11 ;  /* 0x0000000c0d0e7389 */ /* 0x00006400000c000b */
[----:B01----:R-:W-:Y:S01]  /*ccb0*/  ENDCOLLECTIVE ;  /* 0x000000000000791b */ /* 0x003fe20003800000 */
.L_x_116:
[----:B------:R-:W-:Y:S01]  /*ccc0*/  @!PT LDS RZ, [RZ] ;  /* 0x00000000fffff984 */ /* 0x000fe20000000800 */
[----:B------:R-:W-:Y:S01]  /*ccd0*/  @!PT LDS RZ, [RZ] ;  /* 0x00000000fffff984 */ /* 0x000fe20000000800 */
[----:B------:R-:W-:Y:S01]  /*cce0*/  @!PT LDS RZ, [RZ] ;  /* 0x00000000fffff984 */ /* 0x000fe20000000800 */
[----:B------:R0:W-:Y:S01]  /*ccf0*/  @!P0 LDGSTS.E.BYPASS.LTC128B.128 [R8+0x20400], desc[UR50][R2.64], !P5 ;  /* 0x2040000002088fae */ /* 0x0001e2000e901d72 */
[----:B------:R-:W-:Y:S02]  /*cd00*/  ISETP.GE.AND P0, PT, R6, UR37, PT ;  /* 0x0000002506007c0c */ /* 0x000fe4000bf06270 */
[----:B------:R-:W-:Y:S01]  /*cd10*/  MOV R13, R4 ;  /* 0x00000004000d7202 */ /* 0x000fe20000000f00 */
[----:B------:R-:W-:-:S10]  /*cd20*/  IMAD.MOV.U32 R6, RZ, RZ, R14 ;  /* 0x000000ffff067224 */ /* 0x000fd400078e000e */
[----:B0-----:R-:W-:Y:S05]  /*cd30*/  WARPSYNC.COLLECTIVE R15, `(.L_x_117) ;  /* 0x000000000f087348 */ /* 0x001fea0003c00000 */
[----:B------:R1:W2:Y:S02]  /*cd40*/  SHFL.IDX P6, R14, R13, R12, R11 ;  /* 0x0000000c0d0e7389 */ /* 0x0002a400000c000b */
[----:B012---:R-:W-:Y:S01]  /*cd50*/  ENDCOLLECTIVE ;  /* 0x000000000000791b */ /* 0x007fe20003800000 */
.L_x_117:
[----:B------:R-:W-:Y:S02]  /*cd60*/  IMAD.MOV.U32 R13, RZ, RZ, R5 ;  /* 0x000000ffff0d7224 */ /* 0x000fe400078e0005 */
[----:B------:R-:W-:Y:S01]  /*cd70*/  IMAD.MOV.U32 R12, RZ, RZ, 0x2 ;  /* 0x00000002ff0c7424 */ /* 0x000fe200078e00ff */
[----:B------:R-:W-:-:S13]  /*cd80*/  @!P0 LEA R2, P1, R9, R14, 0x1 ;  /* 0x0000000e09028211 */ /* 0x000fda00078208ff */
[----:B------:R-:W-:Y:S05]  /*cd90*/  WARPSYNC.COLLECTIVE R15, `(.L_x_118) ;  /* 0x000000000f087348 */ /* 0x000fea0003c00000 */
[----:B------:R0:W1:Y:S02]  /*cda0*/  SHFL.IDX P6, R14, R13, R12, R11 ;  /* 0x0000000c0d0e7389 */ /* 0x00006400000c000b */
[----:B01----:R-:W-:Y:S01]  /*cdb0*/  ENDCOLLECTIVE ;  /* 0x000000000000791b */ /* 0x003fe20003800000 */
.L_x_118:
[----:B------:R-:W-:Y:S02]  /*cdc0*/  @!P0 IMAD.X R3, RZ, RZ, R6, P1 ;  /* 0x000000ffff038224 */ /* 0x000fe400008e0606 */
[----:B------:R-:W-:-:S03]  /*cdd0*/  VIADD R6, R0, 0x20 ;  /* 0x0000002000067836 */ /* 0x000fc60000000000 */
[----:B------:R-:W-:Y:S01]  /*cde0*/  @!PT LDS RZ, [RZ] ;  /* 0x00000000fffff984 */ /* 0x000fe20000000800 */
[----:B------:R-:W-:Y:S01]  /*cdf0*/  @!PT LDS RZ, [RZ] ;  /* 0x00000000fffff984 */ /* 0x000fe20000000800 */
[----:B------:R-:W-:Y:S01]  /*ce00*/  @!PT LDS RZ, [RZ] ;  /* 0x00000000fffff984 */ /* 0x000fe20000000800 */
[----:B------:R0:W-:Y:S02]  /*ce10*/  @!P0 LDGSTS.E.BYPASS.LTC128B.128 [R8+0x20c00], desc[UR50][R2.64], !P5 ;  /* 0x20c0000002088fae */ /* 0x0001e4000e901d72 */
[----:B------:R-:W-:Y:S01]  /*ce20*/  ISETP.GE.AND P0, PT, R6, UR37, PT ;  /* 0x0000002506007c0c */ /* 0x000fe2000bf06270 */
[----:B------:R-:W-:Y:S02]  /*ce30*/  IMAD.MOV.U32 R13, RZ, RZ, R4 ;  /* 0x000000ffff0d7224 */ /* 0x000fe400078e0004 */
[----:B------:R-:W-:-:S10]  /*ce40*/  IMAD.MOV.U32 R6, RZ, RZ, R14 ;  /* 0x000000ffff067224 */ /* 0x000fd400078e000e */
[----:B0-----:R-:W-:Y:S05]  /*ce50*/  WARPSYNC.COLLECTIVE R15, `(.L_x_119) ;  /* 0x000000000f087348 */ /* 0x001fea0003c00000 */
[----:B------:R1:W2:Y:S02]  /*ce60*/  SHFL.IDX P6, R14, R13, R12, R11 ;  /* 0x0000000c0d0e7389 */ /* 0x0002a400000c000b */
[----:B012---:R-:W-:Y:S01]  /*ce70*/  ENDCOLLECTIVE ;  /* 0x000000000000791b */ /* 0x007fe20003800000 */
.L_x_119:
[----:B------:R-:W-:Y:S02]  /*ce80*/  IMAD.MOV.U32 R13, RZ, RZ, R5 ;  /* 0x000000ffff0d7224 */ /* 0x000fe400078e0005 */
[----:B------:R-:W-:Y:S01]  /*ce90*/  IMAD.MOV.U32 R12, RZ, RZ, 0x3 ;  /* 0x00000003ff0c7424 */ /* 0x000fe200078e00ff */
[----:B------:R-:W-:-:S13]  /*cea0*/  @!P0 LEA R2, P1, R9, R14, 0x1 ;  /* 0x0000000e09028211 */ /* 0x000fda00078208ff */
[----:B------:R-:W-:Y:S05]  /*ceb0*/  WARPSYNC.COLLECTIVE R15, `(.L_x_120) ;  /* 0x000000000f087348 */ /* 0x000fea0003c00000 */
[----:B------:R0:W1:Y:S02]  /*cec0*/  SHFL.IDX P6, R14, R13, R12, R11 ;  /* 0x0000000c0d0e7389 */ /* 0x00006400000c000b */
[----:B01----:R-:W-:Y:S01]  /*ced0*/  ENDCOLLECTIVE ;  /* 0x000000000000791b */ /* 0x003fe20003800000 */
.L_x_120:
[----:B------:R-:W-:-:S05]  /*cee0*/  @!P0 IADD3.X R3, RZ, R6, RZ, P1, !PT ;  /* 0x00000006ff038210 */ /* 0x000fca0000ffe4ff */
[----:B------:R-:W-:Y:S01]  /*cef0*/  @!PT LDS RZ, [RZ] ;  /* 0x00000000fffff984 */ /* 0x000fe20000000800 */
[----:B------:R-:W-:Y:S01]  /*cf00*/  @!PT LDS RZ, [RZ] ;  /* 0x00000000fffff984 */ /* 0x000fe20000000800 */
[----:B------:R-:W-:Y:S01]  /*cf10*/  @!PT LDS RZ, [RZ] ;  /* 0x00000000fffff984 */ /* 0x000fe20000000800 */
[----:B------:R0:W-:Y:S01]  /*cf20*/  @!P0 LDGSTS.E.BYPASS.LTC128B.128 [R8+0x21400], desc[UR50][R2.64], !P5 ;  /* 0x2140000002088fae */ /* 0x0001e2000e901d72 */
[----:B------:R-:W-:Y:S02]  /*cf30*/  IMAD.MOV.U32 R13, RZ, RZ, R4 ;  /* 0x000000ffff0d7224 */ /* 0x000fe400078e0004 */
[----:B------:R-:W-:-:S07]  /*cf40*/  IMAD.MOV.U32 R5, RZ, RZ, R14 ;  /* 0x000000ffff057224 */ /* 0x000fce00078e000e */
[----:B0-----:R-:W-:Y:S05]  /*cf50*/  WARPSYNC.COLLECTIVE R15, `(.L_x_121) ;  /* 0x000000000f087348 */ /* 0x001fea0003c00000 */
[----:B------:R1:W2:Y:S02]  /*cf60*/  SHFL.IDX P6, R14, R13, R12, R11 ;  /* 0x0000000c0d0e7389 */ /* 0x0002a400000c000b */
[----:B012---:R-:W-:Y:S01]  /*cf70*/  ENDCOLLECTIVE ;  /* 0x000000000000791b */ /* 0x007fe20003800000 */
.L_x_121:
[----:B------:R-:W-:Y:S05]  /*cf80*/  BRA `(.L_x_122) ;  /* 0xffffffd400147947 */ /* 0x000fea000383ffff */
.L_x_63:
[----:B0-----:R-:W-:-:S04]  /*cf90*/  IMAD.U32 R3, RZ, RZ, UR39 ;  /* 0x00000027ff037e24 */ /* 0x001fc8000f8e00ff */
[----:B------:R0:W2:Y:S03]  /*cfa0*/  SYNCS.PHASECHK.TRANS64.TRYWAIT P0, [R3+URZ+0x28c20], R0 ;  /* 0x028c2000030075a7 */ /* 0x0000a6000800017f */
[----:B--2---:R-:W-:Y:S05]  /*cfb0*/  @!P0 NANOSLEEP.SYNCS 0x989680 ;  /* 0x009896800000895d */ /* 0x004fea0003900000 */
[----:B------:R-:W2:Y:S02]  /*cfc0*/  @!P0 SYNCS.PHASECHK.TRANS64 P0, [R3+URZ+0x28c20], R0 ;  /* 0x028c2000030085a7 */ /* 0x000ea4000800007f */
[----:B--2---:R-:W-:Y:S05]  /*cfd0*/  @!P0 BRA `(.L_x_63) ;  /* 0xfffffffc00ec8947 */ /* 0x004fea000383ffff */
[----:B------:R-:W-:Y:S05]  /*cfe0*/  BRA `(.L_x_123) ;  /* 0xffffffd400487947 */ /* 0x000fea000383ffff */
.L_x_66:
[----:B0-----:R0:W2:Y:S02]  /*cff0*/  SYNCS.PHASECHK.TRANS64.TRYWAIT P0, [R19+URZ+0x28c60], R0 ;  /* 0x028c6000130075a7 */ /* 0x0010a4000800017f */
[----:B--2---:R-:W-:Y:S05]  /*d000*/  @!P0 NANOSLEEP.SYNCS 0x989680 ;  /* 0x009896800000895d */ /* 0x004fea0003900000 */
[----:B------:R-:W2:Y:S02]  /*d010*/  @!P0 SYNCS.PHASECHK.TRANS64 P0, [R19+URZ+0x28c60], R0 ;  /* 0x028c6000130085a7 */ /* 0x000ea4000800007f */
[----:B--2---:R-:W-:Y:S05]  /*d020*/  @!P0 BRA `(.L_x_66) ;  /* 0xfffffffc00f08947 */ /* 0x004fea000383ffff */
[----:B------:R-:W-:Y:S05]  /*d030*/  BRA `(.L_x_124) ;  /* 0xffffffd400587947 */ /* 0x000fea000383ffff */
.L_x_67:
[----:B------:R-:W-:Y:S01]  /*d040*/  BSSY B0, `(.L_x_125) ;  /* 0x0000008000007945 */ /* 0x000fe20003800000 */
[----:B------:R-:W-:Y:S01]  /*d050*/  IMAD.MOV.U32 R13, RZ, RZ, R10 ;  /* 0x000000ffff0d7224 */ /* 0x000fe200078e000a */
[----:B------:R-:W-:Y:S01]  /*d060*/  MOV R12, RZ ;  /* 0x000000ff000c7202 */ /* 0x000fe20000000f00 */
[----:B------:R-:W-:Y:S02]  /*d070*/  IMAD.MOV.U32 R11, RZ, RZ, 0x181f ;  /* 0x0000181fff0b7424 */ /* 0x000fe400078e00ff */
[----:B------:R-:W-:-:S07]  /*d080*/  IMAD.MOV.U32 R15, RZ, RZ, -0x1 ;  /* 0xffffffffff0f7424 */ /* 0x000fce00078e00ff */
[----:B01----:R-:W-:Y:S05]  /*d090*/  WARPSYNC.COLLECTIVE R15, `(.L_x_126) ;  /* 0x000000000f087348 */ /* 0x003fea0003c00000 */
[----:B------:R2:W3:Y:S02]  /*d0a0*/  SHFL.IDX P6, R14, R13, R12, R11 ;  /* 0x0000000c0d0e7389 */ /* 0x0004e400000c000b */
[----:B0123--:R-:W-:Y:S01]  /*d0b0*/  ENDCOLLECTIVE ;  /* 0x000000000000791b */ /* 0x00ffe20003800000 */
.L_x_126:
[----:B------:R-:W-:Y:S05]  /*d0c0*/  BSYNC B0 ;  /* 0x0000000000007941 */ /* 0x000fea0003800000 */
.L_x_125:
[----:B------:R-:W0:Y:S01]  /*d0d0*/  S2R R0, SR_TID.X ;  /* 0x0000000000007919 */ /* 0x000e220000002100 */
[----:B------:R-:W-:Y:S01]  /*d0e0*/  IMAD.MOV.U32 R13, RZ, RZ, R8 ;  /* 0x000000ffff0d7224 */ /* 0x000fe200078e0008 */
[----:B------:R-:W-:Y:S01]  /*d0f0*/  MOV R15, 0xffffffff ;  /* 0xffffffff000f7802 */ /* 0x000fe20000000f00 */
[----:B------:R-:W-:Y:S01]  /*d100*/  IMAD.MOV.U32 R12, RZ, RZ, RZ ;  /* 0x000000ffff0c7224 */ /* 0x000fe200078e00ff */
[----:B------:R-:W-:Y:S01]  /*d110*/  LOP3.LUT P5, RZ, R16, 0x20000000, RZ, 0xc0, !PT ;  /* 0x2000000010ff7812 */ /* 0x000fe200078ac0ff */
[----:B------:R-:W-:Y:S01]  /*d120*/  IMAD.MOV.U32 R11, RZ, RZ, 0x181f ;  /* 0x0000181fff0b7424 */ /* 0x000fe200078e00ff */
[----:B------:R-:W-:Y:S01]  /*d130*/  LEA R9, R9, UR39, 0x1 ;  /* 0x0000002709097c11 */ /* 0x000fe2000f8e08ff */
[----:B------:R-:W-:Y:S01]  /*d140*/  IMAD.MOV.U32 R3, RZ, RZ, R14 ;  /* 0x000000ffff037224 */ /* 0x000fe200078e000e */
[----:B------:R-:W-:-:S09]  /*d150*/  P2R R4, PR, RZ, 0x20 ;  /* 0x00000020ff047803 */ /* 0x000fd20000000000 */
[----:B0-----:R-:W-:Y:S05]  /*d160*/  WARPSYNC.COLLECTIVE R15, `(.L_x_127) ;  /* 0x000000000f087348 */ /* 0x001fea0003c00000 */
[----:B------:R1:W2:Y:S02]  /*d170*/  SHFL.IDX P6, R14, R13, R12, R11 ;  /* 0x0000000c0d0e7389 */ /* 0x0002a400000c000b */
[----:B012---:R-:W-:Y:S01]  /*d180*/  ENDCOLLECTIVE ;  /* 0x000000000000791b */ /* 0x007fe20003800000 */
.L_x_127:
[----:B------:R-:W-:Y:S02]  /*d190*/  LOP3.LUT P5, RZ, R30, 0x40, RZ, 0xc0, !PT ;  /* 0x000000401eff7812 */ /* 0x000fe400078ac0ff */
[C---:B------:R-:W-:Y:S02]  /*d1a0*/  LOP3.LUT P4, RZ, R16.reuse, 0x4000000, RZ, 0xc0, !PT ;  /* 0x0400000010ff7812 */ /* 0x040fe4000788c0ff */
[C---:B------:R-:W-:Y:S02]  /*d1b0*/  LOP3.LUT P3, RZ, R16.reuse, 0x800000, RZ, 0xc0, !PT ;  /* 0x0080000010ff7812 */ /* 0x040fe4000786c0ff */
[C---:B------:R-:W-:Y:S02]  /*d1c0*/  LOP3.LUT P2, RZ, R16.reuse, 0x400000, RZ, 0xc0, !PT ;  /* 0x0040000010ff7812 */ /* 0x040fe4000784c0ff */
[----:B------:R-:W-:Y:S01]  /*d1d0*/  LOP3.LUT P1, RZ, R16, 0x200000, RZ, 0xc0, !PT ;  /* 0x0020000010ff7812 */ /* 0x000fe2000782c0ff */
[----:B------:R-:W-:Y:S02]  /*d1e0*/  IMAD.MOV.U32 R13, RZ, RZ, R10 ;  /* 0x000000ffff0d7224 */ /* 0x000fe400078e000a */
[----:B------:R-:W-:-:S02]  /*d1f0*/  IMAD.MOV.U32 R12, RZ, RZ, 0x1 ;  /* 0x00000001ff0c7424 */ /* 0x000fc400078e00ff */
[----:B------:R-:W-:Y:S02]  /*d200*/  IMAD.SHL.U32 R0, R0, 0x8, RZ ;  /* 0x0000000800007824 */ /* 0x000fe400078e00ff */
[----:B------:R-:W-:Y:S01]  /*d210*/  IMAD.MOV.U32 R2, RZ, RZ, R14 ;  /* 0x000000ffff027224 */ /* 0x000fe200078e000e */
[----:B------:R-:W-:Y:S02]  /*d220*/  LOP3.LUT P6, RZ, R30, 0x1, RZ, 0xc0, !PT ;  /* 0x000000011eff7812 */ /* 0x000fe400078cc0ff */
[----:B------:R-:W-:-:S05]  /*d230*/  LOP3.LUT R0, R0, 0x38, RZ, 0xc0, !PT ;  /* 0x0000003800007812 */ /* 0x000fca00078ec0ff */
[----:B------:R-:W-:-:S05]  /*d240*/  IMAD.SHL.U32 R0, R0, 0x2, RZ ;  /* 0x0000000200007824 */ /* 0x000fca00078e00ff */
[----:B------:R-:W-:-:S05]  /*d250*/  IADD3 R2, P0, R2, R0, RZ ;  /* 0x0000000002027210 */ /* 0x000fca0007f1e0ff */
[----:B------:R-:W-:Y:S01]  /*d260*/  IMAD.X R3, RZ, RZ, R3, P0 ;  /* 0x000000ffff037224 */ /* 0x000fe200000e0603 */
[----:B------:R-:W-:-:S04]  /*d270*/  LOP3.LUT P0, RZ, R30, 0x8, RZ, 0xc0, !PT ;  /* 0x000000081eff7812 */ /* 0x000fc8000780c0ff */
[----:B------:R-:W-:Y:S01]  /*d280*/  @!PT LDS RZ, [RZ] ;  /* 0x00000000fffff984 */ /* 0x000fe20000000800 */
[----:B------:R-:W-:Y:S01]  /*d290*/  @!PT LDS RZ, [RZ] ;  /* 0x00000000fffff984 */ /* 0x000fe20000000800 */
[----:B------:R-:W-:Y:S01]  /*d2a0*/  @!PT LDS RZ, [RZ] ;  /* 0x00000000fffff984 */ /* 0x000fe20000000800 */
[----:B------:R0:W-:Y:S01]  /*d2b0*/  LDGSTS.E.BYPASS.LTC128B.128 [R9+0x400], desc[UR50][R2.64], !P5 ;  /* 0x0040000002097fae */ /* 0x0001e2000e901d72 */
[----:B------:R-:W-:-:S08]  /*d2c0*/  ISETP.NE.AND P5, PT, R4, RZ, PT ;  /* 0x000000ff0400720c */ /* 0x000fd00003fa5270 */
[----:B------:R0:W-:Y:S04]  /*d2d0*/  LDGSTS.E.BYPASS.LTC128B.128 [R9+0x2400], desc[UR50][R2.64+0x80], !P0 ;  /* 0x0240008002097fae */ /* 0x0001e8000c101d72 */
[----:B------:R0:W-:Y:S02]  /*d2e0*/  LDGSTS.E.BYPASS.LTC128B.128 [R9+0x4400], desc[UR50][R2.64+0x100], !P6 ;  /* 0x0440010002097fae */ /* 0x0001e4000f101d72 */
[----:B0-----:R-:W-:Y:S05]  /*d2f0*/  WARPSYNC.COLLECTIVE R15, `(.L_x_128) ;  /* 0x000000000f087348 */ /* 0x001fea0003c00000 */
[----:B------:R1:W2:Y:S02]  /*d300*/  SHFL.IDX P6, R14, R13, R12, R11 ;  /* 0x0000000c0d0e7389 */ /* 0x0002a400000c000b */
[----:B012---:R-:W-:Y:S01]  /*d310*/  ENDCOLLECTIVE ;  /* 0x000000000000791b */ /* 0x007fe20003800000 */
.L_x_128:
[----:B------:R-:W-:Y:S01]  /*d320*/  @!PT LDS RZ, [RZ] ;  /* 0x00000000fffff984 */ /* 0x000fe20000000800 */
[----:B------:R-:W-:Y:S01]  /*d330*/  @!PT LDS RZ, [RZ] ;  /* 0x00000000fffff984 */ /* 0x000fe20000000800 */
[----:B------:R-:W-:Y:S01]  /*d340*/  @!PT LDS RZ, [RZ] ;  /* 0x00000000fffff984 */ /* 0x000fe20000000800 */
[----:B------:R-:W-:Y:S01]  /*d350*/  LDGSTS.E.BYPASS.LTC128B.128 [R9+0x6400], desc[UR50][R2.64+0x180], !P5 ;  /* 0x0640018002097fae */ /* 0x000fe2000e901d72 */
[----:B------:R-:W-:-:S03]  /*d360*/  LOP3.LUT P5, RZ, R16, 0x10000000, RZ, 0xc0, !PT ;  /* 0x1000000010ff7812 */ /* 0x000fc600078ac0ff */
[----:B------:R-:W-:Y:S01]  /*d370*/  LDGSTS.E.BYPASS.LTC128B.128 [R9+0x8400], desc[UR50][R2.64+0x200], !P4 ;  /* 0x0840020002097fae */ /* 0x000fe2000e101d72 */
[----:B------:R-:W-:Y:S02]  /*d380*/  P2R R4, PR, RZ, 0x20 ;  /* 0x00000020ff047803 */ /* 0x000fe40000000000 */
[----:B------:R-:W-:Y:S01]  /*d390*/  LOP3.LUT P5, RZ, R30, 0x20, RZ, 0xc0, !PT ;  /* 0x000000201eff7812 */ /* 0x000fe200078ac0ff */
[----:B------:R-:W-:Y:S01]  /*d3a0*/  LDGSTS.E.BYPASS.LTC128B.128 [R9+0xa400], desc[UR50][R2.64+0x280], !P3 ;  /* 0x0a40028002097fae */ /* 0x000fe2000d901d72 */
[C---:B------:R-:W-:Y:S01]  /*d3b0*/  LOP3.LUT P4, RZ, R16.reuse, 0x2000000, RZ, 0xc0, !PT ;  /* 0x0200000010ff7812 */ /* 0x040fe2000788c0ff */
[----:B------:R-:W-:Y:S01]  /*d3c0*/  IMAD.MOV.U32 R13, RZ, RZ, R8 ;  /* 0x000000ffff0d7224 */ /* 0x000fe200078e0008 */
[C---:B------:R-:W-:Y:S01]  /*d3d0*/  LOP3.LUT P3, RZ, R16.reuse, 0x100000, RZ, 0xc0, !PT ;  /* 0x0010000010ff7812 */ /* 0x040fe2000786c0ff */
[----:B------:R-:W-:Y:S01]  /*d3e0*/  LDGSTS.E.BYPASS.LTC128B.128 [R9+0xc400], desc[UR50][R2.64+0x300], !P2 ;  /* 0x0c40030002097fae */ /* 0x000fe2000d101d72 */
[----:B------:R-:W-:-:S03]  /*d3f0*/  LOP3.LUT P2, RZ, R16, 0x80000, RZ, 0xc0, !PT ;  /* 0x0008000010ff7812 */ /* 0x000fc6000784c0ff */
[----:B------:R0:W-:Y:S01]  /*d400*/  LDGSTS.E.BYPASS.LTC128B.128 [R9+0xe400], desc[UR50][R2.64+0x380], !P1 ;  /* 0x0e40038002097fae */ /* 0x0001e2000c901d72 */
[----:B------:R-:W-:Y:S02]  /*d410*/  LOP3.LUT P1, RZ, R16, 0x40000, RZ, 0xc0, !PT ;  /* 0x0004000010ff7812 */ /* 0x000fe4000782c0ff */
[----:B0-----:R-:W-:-:S11]  /*d420*/  MOV R3, R14 ;  /* 0x0000000e00037202 */ /* 0x001fd60000000f00 */
[----:B------:R-:W-:Y:S05]  /*d430*/  WARPSYNC.COLLECTIVE R15, `(.L_x_129) ;  /* 0x000000000f087348 */ /* 0x000fea0003c00000 */
[----:B------:R0:W1:Y:S02]  /*d440*/  SHFL.IDX P6, R14, R13, R12, R11 ;  /* 0x0000000c0d0e7389 */ /* 0x00006400000c000b */
[----:B01----:R-:W-:Y:S01]  /*d450*/  ENDCOLLECTIVE ;  /* 0x000000000000791b */ /* 0x003fe20003800000 */
.L_x_129:
[----:B------:R-:W-:Y:S02]  /*d460*/  IMAD.MOV.U32 R13, RZ, RZ, R10 ;  /* 0x000000ffff0d7224 */ /* 0x000fe400078e000a */
[----:B------:R-:W-:Y:S02]  /*d470*/  IMAD.MOV.U32 R12, RZ, RZ, 0x2 ;  /* 0x00000002ff0c7424 */ /* 0x000fe400078e00ff */
[----:B------:R-:W-:Y:S01]  /*d480*/  IMAD.MOV.U32 R2, RZ, RZ, R14 ;  /* 0x000000ffff027224 */ /* 0x000fe200078e000e */
[----:B------:R-:W-:-:S04]  /*d490*/  LOP3.LUT P6, RZ, R16, 0x80000000, RZ, 0xc0, !PT ;  /* 0x8000000010ff7812 */ /* 0x000fc800078cc0ff */
        /* <DEDUP_REMOVED lines=13> */
.L_x_130:
        /* <DEDUP_REMOVED lines=9> */
[C---:B------:R-:W-:Y:S02]  /*d600*/  LOP3.LUT P4, RZ, R16.reuse, 0x1000000, RZ, 0xc0, !PT ;  /* 0x0100000010ff7812 */ /* 0x040fe4000788c0ff */
[----:B------:R-:W-:Y:S01]  /*d610*/  MOV R13, R8 ;  /* 0x00000008000d7202 */ /* 0x000fe20000000f00 */
[----:B------:R-:W-:Y:S01]  /*d620*/  LDGSTS.E.BYPASS.LTC128B.128 [R9+0xcc00], desc[UR50][R2.64+0x300], !P2 ;  /* 0x0cc0030002097fae */ /* 0x000fe2000d101d72 */
[C---:B------:R-:W-:Y:S02]  /*d630*/  LOP3.LUT P3, RZ, R16.reuse, 0x20000, RZ, 0xc0, !PT ;  /* 0x0002000010ff7812 */ /* 0x040fe4000786c0ff */
[C---:B------:R-:W-:Y:S01]  /*d640*/  LOP3.LUT P2, RZ, R16.reuse, 0x10000, RZ, 0xc0, !PT ;  /* 0x0001000010ff7812 */ /* 0x040fe2000784c0ff */
[----:B------:R0:W-:Y:S01]  /*d650*/  LDGSTS.E.BYPASS.LTC128B.128 [R9+0xec00], desc[UR50][R2.64+0x380], !P1 ;  /* 0x0ec0038002097fae */ /* 0x0001e2000c901d72 */
[----:B------:R-:W-:Y:S01]  /*d660*/  LOP3.LUT P1, RZ, R16, 0x8000, RZ, 0xc0, !PT ;  /* 0x0000800010ff7812 */ /* 0x000fe2000782c0ff */
[----:B0-----:R-:W-:-:S12]  /*d670*/  IMAD.MOV.U32 R3, RZ, RZ, R14 ;  /* 0x000000ffff037224 */ /* 0x001fd800078e000e */
[----:B------:R-:W-:Y:S05]  /*d680*/  WARPSYNC.COLLECTIVE R15, `(.L_x_131) ;  /* 0x000000000f087348 */ /* 0x000fea0003c00000 */
[----:B------:R0:W1:Y:S02]  /*d690*/  SHFL.IDX P6, R14, R13, R12, R11 ;  /* 0x0000000c0d0e7389 */ /* 0x00006400000c000b */
[----:B01----:R-:W-:Y:S01]  /*d6a0*/  ENDCOLLECTIVE ;  /* 0x000000000000791b */ /* 0x003fe20003800000 */
.L_x_131:
        /* <DEDUP_REMOVED lines=17> */
.L_x_132:
[----:B------:R-:W-:Y:S01]  /*d7c0*/  @!PT LDS RZ, [RZ] ;  /* 0x00000000fffff984 */ /* 0x000fe20000000800 */
[----:B------:R-:W-:Y:S01]  /*d7d0*/  @!PT LDS RZ, [RZ] ;  /* 0x00000000fffff984 */ /* 0x000fe20000000800 */
[----:B------:R-:W-:Y:S01]  /*d7e0*/  @!PT LDS RZ, [RZ] ;  /* 0x00000000fffff984 */ /* 0x000fe20000000800 */
[----:B------:R0:W-:Y:S04]  /*d7f0*/  LDGSTS.E.BYPASS.LTC128B.128 [R9+0x7400], desc[UR50][R2.64+0x180], !P5 ;  /* 0x0740018002097fae */ /* 0x0001e8000e901d72 */
[----:B------:R0:W-:Y:S04]  /*d800*/  LDGSTS.E.BYPASS.LTC128B.128 [R9+0x9400], desc[UR50][R2.64+0x200], !P4 ;  /* 0x0940020002097fae */ /* 0x0001e8000e101d72 */
[----:B------:R0:W-:Y:S01]  /*d810*/  LDGSTS.E.BYPASS.LTC128B.128 [R9+0xb400], desc[UR50][R2.64+0x280], !P3 ;  /* 0x0b40028002097fae */ /* 0x0001e2000d901d72 */
[----:B------:R-:W-:-:S03]  /*d820*/  IMAD.MOV.U32 R13, RZ, RZ, R8 ;  /* 0x000000ffff0d7224 */ /* 0x000fc600078e0008 */
[----:B------:R0:W-:Y:S04]  /*d830*/  LDGSTS.E.BYPASS.LTC128B.128 [R9+0xd400], desc[UR50][R2.64+0x300], !P2 ;  /* 0x0d40030002097fae */ /* 0x0001e8000d101d72 */
[----:B------:R0:W-:Y:S01]  /*d840*/  LDGSTS.E.BYPASS.LTC128B.128 [R9+0xf400], desc[UR50][R2.64+0x380], !P1 ;  /* 0x0f40038002097fae */ /* 0x0001e2000c901d72 */
[----:B------:R-:W-:-:S07]  /*d850*/  IMAD.MOV.U32 R10, RZ, RZ, R14 ;  /* 0x000000ffff0a7224 */ /* 0x000fce00078e000e */
[----:B0-----:R-:W-:Y:S05]  /*d860*/  WARPSYNC.COLLECTIVE R15, `(.L_x_133) ;  /* 0x000000000f087348 */ /* 0x001fea0003c00000 */
[----:B------:R1:W2:Y:S02]  /*d870*/  SHFL.IDX P6, R14, R13, R12, R11 ;  /* 0x0000000c0d0e7389 */ /* 0x0002a400000c000b */
[----:B012---:R-:W-:Y:S01]  /*d880*/  ENDCOLLECTIVE ;  /* 0x000000000000791b */ /* 0x007fe20003800000 */
.L_x_133:
[----:B------:R-:W-:Y:S05]  /*d890*/  BRA `(.L_x_134) ;  /* 0xffffffd400647947 */ /* 0x000fea000383ffff */
.L_x_73:
[----:B0-----:R0:W1:Y:S02]  /*d8a0*/  SYNCS.PHASECHK.TRANS64.TRYWAIT P0, [R9+URZ+0x28c40], R20 ;  /* 0x028c4014090075a7 */ /* 0x001064000800017f */
[----:B-1----:R-:W-:Y:S05]  /*d8b0*/  @!P0 NANOSLEEP.SYNCS 0x989680 ;  /* 0x009896800000895d */ /* 0x002fea0003900000 */
[----:B------:R-:W1:Y:S02]  /*d8c0*/  @!P0 SYNCS.PHASECHK.TRANS64 P0, [R9+URZ+0x28c40], R20 ;  /* 0x028c4014090085a7 */ /* 0x000e64000800007f */
[----:B-1----:R-:W-:Y:S05]  /*d8d0*/  @!P0 BRA `(.L_x_73) ;  /* 0xfffffffc00f08947 */ /* 0x002fea000383ffff */
[----:B------:R-:W-:Y:S05]  /*d8e0*/  BRA `(.L_x_135) ;  /* 0xffffffd800987947 */ /* 0x000fea000383ffff */
.L_x_74:
[----:B------:R-:W-:Y:S01]  /*d8f0*/  BSSY B1, `(.L_x_136) ;  /* 0x0000008000017945 */ /* 0x000fe20003800000 */
[----:B------:R-:W-:Y:S01]  /*d900*/  MOV R13, R28 ;  /* 0x0000001c000d7202 */ /* 0x000fe20000000f00 */
[----:B------:R-:W-:Y:S02]  /*d910*/  IMAD.MOV.U32 R12, RZ, RZ, RZ ;  /* 0x000000ffff0c7224 */ /* 0x000fe400078e00ff */
[----:B------:R-:W-:Y:S02]  /*d920*/  IMAD.MOV.U32 R11, RZ, RZ, 0x181f ;  /* 0x0000181fff0b7424 */ /* 0x000fe400078e00ff */
[----:B------:R-:W-:-:S07]  /*d930*/  IMAD.MOV.U32 R15, RZ, RZ, -0x1 ;  /* 0xffffffffff0f7424 */ /* 0x000fce00078e00ff */
[----:B0-----:R-:W-:Y:S05]  /*d940*/  WARPSYNC.COLLECTIVE R15, `(.L_x_137) ;  /* 0x000000000f087348 */ /* 0x001fea0003c00000 */
[----:B------:R1:W2:Y:S02]  /*d950*/  SHFL.IDX P6, R14, R13, R12, R11 ;  /* 0x0000000c0d0e7389 */ /* 0x0002a400000c000b */
[----:B012---:R-:W-:Y:S01]  /*d960*/  ENDCOLLECTIVE ;  /* 0x000000000000791b */ /* 0x007fe20003800000 */
.L_x_137:
[----:B------:R-:W-:Y:S05]  /*d970*/  BSYNC B1 ;  /* 0x0000000000017941 */ /* 0x000fea0003800000 */
.L_x_136:
[----:B------:R-:W-:Y:S01]  /*d980*/  IMAD.MOV.U32 R13, RZ, RZ, R21 ;  /* 0x000000ffff0d7224 */ /* 0x000fe200078e0015 */
[----:B------:R-:W-:Y:S01]  /*d990*/  MOV R11, 0x181f ;  /* 0x0000181f000b7802 */ /* 0x000fe20000000f00 */
[----:B------:R-:W-:Y:S01]  /*d9a0*/  IMAD.MOV.U32 R12, RZ, RZ, RZ ;  /* 0x000000ffff0c7224 */ /* 0x000fe200078e00ff */
[----:B------:R-:W-:Y:S01]  /*d9b0*/  LEA R26, R6, UR39, 0x1 ;  /* 0x00000027061a7c11 */ /* 0x000fe2000f8e08ff */
[----:B------:R-:W-:Y:S02]  /*d9c0*/  IMAD.MOV.U32 R15, RZ, RZ, -0x1 ;  /* 0xffffffffff0f7424 */ /* 0x000fe400078e00ff */
[----:B------:R-:W-:-:S07]  /*d9d0*/  IMAD.MOV.U32 R3, RZ, RZ, R14 ;  /* 0x000000ffff037224 */ /* 0x000fce00078e000e */
[----:B------:R-:W-:Y:S05]  /*d9e0*/  WARPSYNC.COLLECTIVE R15, `(.L_x_138) ;  /* 0x000000000f087348 */ /* 0x000fea0003c00000 */
[----:B------:R0:W1:Y:S02]  /*d9f0*/  SHFL.IDX P6, R14, R13, R12, R11 ;  /* 0x0000000c0d0e7389 */ /* 0x00006400000c000b */
[----:B01----:R-:W-:Y:S01]  /*da00*/  ENDCOLLECTIVE ;  /* 0x000000000000791b */ /* 0x003fe20003800000 */
.L_x_138:
[----:B------:R-:W-:Y:S02]  /*da10*/  IMAD.MOV.U32 R13, RZ, RZ, R28 ;  /* 0x000000ffff0d7224 */ /* 0x000fe400078e001c */
[----:B------:R-:W-:Y:S01]  /*da20*/  IMAD.MOV.U32 R12, RZ, RZ, 0x1 ;  /* 0x00000001ff0c7424 */ /* 0x000fe200078e00ff */
[----:B------:R-:W-:-:S13]  /*da30*/  IADD3 R2, P0, R14, R0, RZ ;  /* 0x000000000e027210 */ /* 0x000fda0007f1e0ff */
[----:B------:R-:W-:Y:S05]  /*da40*/  WARPSYNC.COLLECTIVE R15, `(.L_x_139) ;  /* 0x000000000f087348 */ /* 0x000fea0003c00000 */
[----:B------:R0:W1:Y:S02]  /*da50*/  SHFL.IDX P6, R14, R13, R12, R11 ;  /* 0x0000000c0d0e7389 */ /* 0x00006400000c000b */
[----:B01----:R-:W-:Y:S01]  /*da60*/  ENDCOLLECTIVE ;  /* 0x000000000000791b */ /* 0x003fe20003800000 */
.L_x_139:
[----:B------:R-:W-:-:S05]  /*da70*/  IMAD.X R3, RZ, RZ, R3, P0 ;  /* 0x000000ffff037224 */ /* 0x000fca00000e0603 */
[----:B------:R-:W-:Y:S01]  /*da80*/  @!PT LDS RZ, [RZ] ;  /* 0x00000000fffff984 */ /* 0x000fe20000000800 */
[----:B------:R-:W-:Y:S01]  /*da90*/  @!PT LDS RZ, [RZ] ;  /* 0x00000000fffff984 */ /* 0x000fe20000000800 */
[----:B------:R-:W-:Y:S01]  /*daa0*/  @!PT LDS RZ, [RZ] ;  /* 0x00000000fffff984 */ /* 0x000fe20000000800 */
[----:B------:R0:W-:Y:S01]  /*dab0*/  LDGSTS.E.BYPASS.LTC128B.128 [R26+0x22400], desc[UR50][R2.64], !P1 ;  /* 0x22400000021a7fae */ /* 0x0001e2000c901d72 */
[----:B------:R-:W-:Y:S02]  /*dac0*/  IMAD.MOV.U32 R13, RZ, RZ, R21 ;  /* 0x000000ffff0d7224 */ /* 0x000fe400078e0015 */
[----:B------:R-:W-:-:S07]  /*dad0*/  IMAD.MOV.U32 R34, RZ, RZ, R14 ;  /* 0x000000ffff227224 */ /* 0x000fce00078e000e */
[----:B0-----:R-:W-:Y:S05]  /*dae0*/  WARPSYNC.COLLECTIVE R15, `(.L_x_140) ;  /* 0x000000000f087348 */ /* 0x001fea0003c00000 */
[----:B------:R1:W2:Y:S02]  /*daf0*/  SHFL.IDX P6, R14, R13, R12, R11 ;  /* 0x0000000c0d0e7389 */ /* 0x0002a400000c000b */
[----:B012---:R-:W-:Y:S01]  /*db00*/  ENDCOLLECTIVE ;  /* 0x000000000000791b */ /* 0x007fe20003800000 */
.L_x_140:
[----:B------:R-:W-:Y:S02]  /*db10*/  IMAD.MOV.U32 R13, RZ, RZ, R28 ;  /* 0x000000ffff0d7224 */ /* 0x000fe400078e001c */
[----:B------:R-:W-:Y:S01]  /*db20*/  IMAD.MOV.U32 R12, RZ, RZ, 0x2 ;  /* 0x00000002ff0c7424 */ /* 0x000fe200078e00ff */
[----:B------:R-:W-:-:S07]  /*db30*/  MOV R10, R14 ;  /* 0x0000000e000a7202 */ /* 0x000fce0000000f00 */
[----:B------:R-:W-:Y:S05]  /*db40*/  WARPSYNC.COLLECTIVE R15, `(.L_x_141) ;  /* 0x000000000f087348 */ /* 0x000fea0003c00000 */
[----:B------:R0:W1:Y:S02]  /*db50*/  SHFL.IDX P6, R14, R13, R12, R11 ;  /* 0x0000000c0d0e7389 */ /* 0x00006400000c000b */
[----:B01----:R-:W-:Y:S01]  /*db60*/  ENDCOLLECTIVE ;  /* 0x000000000000791b */ /* 0x003fe20003800000 */
.L_x_141:
[----:B------:R-:W-:-:S05]  /*db70*/  IADD3 R2, P0, R10, R0, RZ ;  /* 0x000000000a027210 */ /* 0x000fca0007f1e0ff */
[----:B------:R-:W-:-:S05]  /*db80*/  IMAD.X R3, RZ, RZ, R34, P0 ;  /* 0x000000ffff037224 */ /* 0x000fca00000e0622 */
[----:B------:R-:W-:Y:S01]  /*db90*/  @!PT LDS RZ, [RZ] ;  /* 0x00000000fffff984 */ /* 0x000fe20000000800 */
[----:B------:R-:W-:Y:S01]  /*dba0*/  @!PT LDS RZ, [RZ] ;  /* 0x00000000fffff984 */ /* 0x000fe20000000800 */
[----:B------:R-:W-:Y:S01]  /*dbb0*/  @!PT LDS RZ, [RZ] ;  /* 0x00000000fffff984 */ /* 0x000fe20000000800 */
[----:B------:R0:W-:Y:S01]  /*dbc0*/  LDGSTS.E.BYPASS.LTC128B.128 [R26+0x22c00], desc[UR50][R2.64], !P1 ;  /* 0x22c00000021a7fae */ /* 0x0001e2000c901d72 */
[----:B------:R-:W-:Y:S02]  /*dbd0*/  IMAD.MOV.U32 R13, RZ, RZ, R21 ;  /* 0x000000ffff0d7224 */ /* 0x000fe400078e0015 */
[----:B0-----:R-:W-:-:S07]  /*dbe0*/  IMAD.MOV.U32 R3, RZ, RZ, R14 ;  /* 0x000000ffff037224 */ /* 0x001fce00078e000e */
[----:B------:R-:W-:Y:S05]  /*dbf0*/  WARPSYNC.COLLECTIVE R15, `(.L_x_142) ;  /* 0x000000000f087348 */ /* 0x000fea0003c00000 */
[----:B------:R0:W1:Y:S02]  /*dc00*/  SHFL.IDX P6, R14, R13, R12, R11 ;  /* 0x0000000c0d0e7389 */ /* 0x00006400000c000b */
[----:B01----:R-:W-:Y:S01]  /*dc10*/  ENDCOLLECTIVE ;  /* 0x000000000000791b */ /* 0x003fe20003800000 */
.L_x_142:
[----:B------:R-:W-:Y:S02]  /*dc20*/  IMAD.MOV.U32 R13, RZ, RZ, R28 ;  /* 0x000000ffff0d7224 */ /* 0x000fe400078e001c */
[----:B------:R-:W-:Y:S02]  /*dc30*/  IMAD.MOV.U32 R12, RZ, RZ, 0x3 ;  /* 0x00000003ff0c7424 */ /* 0x000fe400078e00ff */
[----:B------:R-:W-:-:S07]  /*dc40*/  IMAD.MOV.U32 R2, RZ, RZ, R14 ;  /* 0x000000ffff027224 */ /* 0x000fce00078e000e */
[----:B------:R-:W-:Y:S05]  /*dc50*/  WARPSYNC.COLLECTIVE R15, `(.L_x_143) ;  /* 0x000000000f087348 */ /* 0x000fea0003c00000 */
[----:B------:R0:W1:Y:S02]  /*dc60*/  SHFL.IDX P6, R14, R13, R12, R11 ;  /* 0x0000000c0d0e7389 */ /* 0x00006400000c000b */
[----:B01----:R-:W-:Y:S01]  /*dc70*/  ENDCOLLECTIVE ;  /* 0x000000000000791b */ /* 0x003fe20003800000 */
.L_x_143:
[----:B------:R-:W-:-:S04]  /*dc80*/  IADD3 R2, P0, R2, R0, RZ ;  /* 0x0000000002027210 */ /* 0x000fc80007f1e0ff */
[----:B------:R-:W-:-:S05]  /*dc90*/  IADD3.X R3, RZ, R3, RZ, P0, !PT ;  /* 0x00000003ff037210 */ /* 0x000fca00007fe4ff */
        /* <DEDUP_REMOVED lines=9> */
.L_x_144:
[----:B------:R-:W-:Y:S05]  /*dd30*/  BRA `(.L_x_145) ;  /* 0xffffffd8002c7947 */ /* 0x000fea000383ffff */
.L_x_79:
[----:B--2---:R2:W3:Y:S02]  /*dd40*/  SYNCS.PHASECHK.TRANS64.TRYWAIT P0, [R9+URZ+0x28c60], R20 ;  /* 0x028c6014090075a7 */ /* 0x0044e4000800017f */
[----:B---3--:R-:W-:Y:S05]  /*dd50*/  @!P0 NANOSLEEP.SYNCS 0x989680 ;  /* 0x009896800000895d */ /* 0x008fea0003900000 */
[----:B------:R-:W3:Y:S02]  /*dd60*/  @!P0 SYNCS.PHASECHK.TRANS64 P0, [R9+URZ+0x28c60], R20 ;  /* 0x028c6014090085a7 */ /* 0x000ee4000800007f */
[----:B---3--:R-:W-:Y:S05]  /*dd70*/  @!P0 BRA `(.L_x_79) ;  /* 0xfffffffc00f08947 */ /* 0x008fea000383ffff */
[----:B------:R-:W-:Y:S05]  /*dd80*/  BRA `(.L_x_146) ;  /* 0xffffffd8007c7947 */ /* 0x000fea000383ffff */
.L_x_80:
[----:B------:R-:W-:Y:S01]  /*dd90*/  BSSY B1, `(.L_x_147) ;  /* 0x0000008000017945 */ /* 0x000fe20003800000 */
[----:B------:R-:W-:Y:S01]  /*dda0*/  IMAD.MOV.U32 R13, RZ, RZ, R20 ;  /* 0x000000ffff0d7224 */ /* 0x000fe200078e0014 */
[----:B------:R-:W-:Y:S01]  /*ddb0*/  MOV R11, 0x181f ;  /* 0x0000181f000b7802 */ /* 0x000fe20000000f00 */
[----:B------:R-:W-:Y:S02]  /*ddc0*/  IMAD.MOV.U32 R12, RZ, RZ, RZ ;  /* 0x000000ffff0c7224 */ /* 0x000fe400078e00ff */
[----:B------:R-:W-:-:S07]  /*ddd0*/  IMAD.MOV.U32 R15, RZ, RZ, -0x1 ;  /* 0xffffffffff0f7424 */ /* 0x000fce00078e00ff */
[----:B-1----:R-:W-:Y:S05]  /*dde0*/  WARPSYNC.COLLECTIVE R15, `(.L_x_148) ;  /* 0x000000000f087348 */ /* 0x002fea0003c00000 */
[----:B------:R0:W2:Y:S02]  /*ddf0*/  SHFL.IDX P6, R14, R13, R12, R11 ;  /* 0x0000000c0d0e7389 */ /* 0x0000a400000c000b */
[----:B012---:R-:W-:Y:S01]  /*de00*/  ENDCOLLECTIVE ;  /* 0x000000000000791b */ /* 0x007fe20003800000 */
.L_x_148:
[----:B------:R-:W-:Y:S05]  /*de10*/  BSYNC B1 ;  /* 0x0000000000017941 */ /* 0x000fea0003800000 */
.L_x_147:
[----:B------:R-:W-:Y:S01]  /*de20*/  IMAD.MOV.U32 R13, RZ, RZ, R10 ;  /* 0x000000ffff0d7224 */ /* 0x000fe200078e000a */
[----:B------:R-:W-:Y:S01]  /*de30*/  LEA R19, R19, UR39, 0x1 ;  /* 0x0000002713137c11 */ /* 0x000fe2000f8e08ff */
[----:B------:R-:W-:Y:S01]  /*de40*/  IMAD.MOV.U32 R12, RZ, RZ, RZ ;  /* 0x000000ffff0c7224 */ /* 0x000fe200078e00ff */
[C---:B------:R-:W-:Y:S01]  /*de50*/  LOP3.LUT P2, RZ, R16.reuse, 0x20, RZ, 0xc0, !PT ;  /* 0x0000002010ff7812 */ /* 0x040fe2000784c0ff */
[----:B------:R-:W-:Y:S01]  /*de60*/  IMAD.MOV.U32 R11, RZ, RZ, 0x181f ;  /* 0x0000181fff0b7424 */ /* 0x000fe200078e00ff */
[----:B------:R-:W-:Y:S01]  /*de70*/  LOP3.LUT P1, RZ, R16, 0x10, RZ, 0xc0, !PT ;  /* 0x0000001010ff7812 */ /* 0x000fe2000782c0ff */
[----:B------:R-:W-:Y:S01]  /*de80*/  IMAD.MOV.U32 R15, RZ, RZ, -0x1 ;  /* 0xffffffffff0f7424 */ /* 0x000fe200078e00ff */
[----:B------:R-:W-:Y:S01]  /*de90*/  P2R R4, PR, RZ, 0x20 ;  /* 0x00000020ff047803 */ /* 0x000fe20000000000 */
[----:B------:R-:W-:-:S10]  /*dea0*/  IMAD.MOV.U32 R3, RZ, RZ, R14 ;  /* 0x000000ffff037224 */ /* 0x000fd400078e000e */
[----:B------:R-:W-:Y:S05]  /*deb0*/  WARPSYNC.COLLECTIVE R15, `(.L_x_149) ;  /* 0x000000000f087348 */ /* 0x000fea0003c00000 */
[----:B------:R0:W1:Y:S02]  /*dec0*/  SHFL.IDX P6, R14, R13, R12, R11 ;  /* 0x0000000c0d0e7389 */ /* 0x00006400000c000b */
[----:B01----:R-:W-:Y:S01]  /*ded0*/  ENDCOLLECTIVE ;  /* 0x000000000000791b */ /* 0x003fe20003800000 */
.L_x_149:
[----:B------:R-:W-:Y:S02]  /*dee0*/  IMAD.MOV.U32 R13, RZ, RZ, R20 ;  /* 0x000000ffff0d7224 */ /* 0x000fe400078e0014 */
[----:B------:R-:W-:Y:S01]  /*def0*/  IMAD.MOV.U32 R12, RZ, RZ, 0x1 ;  /* 0x00000001ff0c7424 */ /* 0x000fe200078e00ff */
[----:B------:R-:W-:Y:S02]  /*df00*/  LOP3.LUT P6, RZ, R16, 0x40, RZ, 0xc0, !PT ;  /* 0x0000004010ff7812 */ /* 0x000fe400078cc0ff */
[----:B------:R-:W-:-:S04]  /*df10*/  IADD3 R2, P0, R14, R0, RZ ;  /* 0x000000000e027210 */ /* 0x000fc80007f1e0ff */
[----:B------:R-:W-:Y:S02]  /*df20*/  IADD3.X R3, RZ, R3, RZ, P0, !PT ;  /* 0x00000003ff037210 */ /* 0x000fe400007fe4ff */
[----:B------:R-:W-:-:S05]  /*df30*/  ISETP.NE.U32.AND P0, PT, R29, RZ, PT ;  /* 0x000000ff1d00720c */ /* 0x000fca0003f05070 */
[----:B------:R-:W-:Y:S01]  /*df40*/  @!PT LDS RZ, [RZ] ;  /* 0x00000000fffff984 */ /* 0x000fe20000000800 */
[----:B------:R-:W-:Y:S01]  /*df50*/  @!PT LDS RZ, [RZ] ;  /* 0x00000000fffff984 */ /* 0x000fe20000000800 */
[----:B------:R-:W-:Y:S01]  /*df60*/  @!PT LDS RZ, [RZ] ;  /* 0x00000000fffff984 */ /* 0x000fe20000000800 */
[----:B------:R0:W-:Y:S08]  /*df70*/  LDGSTS.E.BYPASS.LTC128B.128 [R19+0x400], desc[UR50][R2.64], !P6 ;  /* 0x0040000002137fae */ /* 0x0001f0000f101d72 */
[----:B0-----:R-:W-:Y:S05]  /*df80*/  WARPSYNC.COLLECTIVE R15, `(.L_x_150) ;  /* 0x000000000f087348 */ /* 0x001fea0003c00000 */
[----:B------:R1:W2:Y:S02]  /*df90*/  SHFL.IDX P6, R14, R13, R12, R11 ;  /* 0x0000000c0d0e7389 */ /* 0x0002a400000c000b */
[----:B012---:R-:W-:Y:S01]  /*dfa0*/  ENDCOLLECTIVE ;  /* 0x000000000000791b */ /* 0x007fe20003800000 */
.L_x_150:
[----:B------:R-:W-:Y:S01]  /*dfb0*/  @!PT LDS RZ, [RZ] ;  /* 0x00000000fffff984 */ /* 0x000fe20000000800 */
[----:B------:R-:W-:Y:S01]  /*dfc0*/  @!PT LDS RZ, [RZ] ;  /* 0x00000000fffff984 */ /* 0x000fe20000000800 */
[----:B------:R-:W-:Y:S01]  /*dfd0*/  @!PT LDS RZ, [RZ] ;  /* 0x00000000fffff984 */ /* 0x000fe20000000800 */
[----:B------:R-:W-:Y:S04]  /*dfe0*/  LDGSTS.E.BYPASS.LTC128B.128 [R19+0x2400], desc[UR50][R2.64+0x80], !P2 ;  /* 0x0240008002137fae */ /* 0x000fe8000d101d72 */
[----:B------:R-:W-:Y:S01]  /*dff0*/  LDGSTS.E.BYPASS.LTC128B.128 [R19+0x4400], desc[UR50][R2.64+0x100], !P1 ;  /* 0x0440010002137fae */ /* 0x000fe2000c901d72 */
[----:B------:R-:W-:-:S03]  /*e000*/  ISETP.NE.U32.AND P1, PT, R27, RZ, PT ;  /* 0x000000ff1b00720c */ /* 0x000fc60003f25070 */
[----:B------:R-:W-:Y:S01]  /*e010*/  LDGSTS.E.BYPASS.LTC128B.128 [R19+0x6400], desc[UR50][R2.64+0x180], !P5 ;  /* 0x0640018002137fae */ /* 0x000fe2000e901d72 */
[----:B------:R-:W-:Y:S01]  /*e020*/  LOP3.LUT P5, RZ, R16, 0x40, RZ, 0xc0, !PT ;  /* 0x0000004010ff7812 */ /* 0x000fe200078ac0ff */
[----:B------:R-:W-:Y:S02]  /*e030*/  IMAD.MOV.U32 R13, RZ, RZ, R10 ;  /* 0x000000ffff0d7224 */ /* 0x000fe400078e000a */
[----:B------:R-:W-:Y:S04]  /*e040*/  LDGSTS.E.BYPASS.LTC128B.128 [R19+0x8400], desc[UR50][R2.64+0x200], !P4 ;  /* 0x0840020002137fae */ /* 0x000fe8000e101d72 */
[----:B------:R-:W-:Y:S04]  /*e050*/  LDGSTS.E.BYPASS.LTC128B.128 [R19+0xa400], desc[UR50][R2.64+0x280], !P3 ;  /* 0x0a40028002137fae */ /* 0x000fe8000d901d72 */
[----:B------:R-:W-:Y:S04]  /*e060*/  LDGSTS.E.BYPASS.LTC128B.128 [R19+0xc400], desc[UR50][R2.64+0x300], P0 ;  /* 0x0c40030002137fae */ /* 0x000fe80008101d72 */
[----:B------:R0:W-:Y:S02]  /*e070*/  LDGSTS.E.BYPASS.LTC128B.128 [R19+0xe400], desc[UR50][R2.64+0x380], P1 ;  /* 0x0e40038002137fae */ /* 0x0001e40008901d72 */
[----:B0-----:R-:W-:-:S07]  /*e080*/  IMAD.MOV.U32 R3, RZ, RZ, R14 ;  /* 0x000000ffff037224 */ /* 0x001fce00078e000e */
[----:B------:R-:W-:Y:S05]  /*e090*/  WARPSYNC.COLLECTIVE R15, `(.L_x_151) ;  /* 0x000000000f087348 */ /* 0x000fea0003c00000 */
[----:B------:R0:W1:Y:S02]  /*e0a0*/  SHFL.IDX P6, R14, R13, R12, R11 ;  /* 0x0000000c0d0e7389 */ /* 0x00006400000c000b */
[----:B01----:R-:W-:Y:S01]  /*e0b0*/  ENDCOLLECTIVE ;  /* 0x000000000000791b */ /* 0x003fe20003800000 */
.L_x_151:
[----:B------:R-:W-:Y:S01]  /*e0c0*/  IMAD.MOV.U32 R13, RZ, RZ, R20 ;  /* 0x000000ffff0d7224 */ /* 0x000fe200078e0014 */
[----:B------:R-:W-:Y:S02]  /*e0d0*/  MOV R12, 0x2 ;  /* 0x00000002000c7802 */ /* 0x000fe40000000f00 */
[----:B------:R-:W-:Y:S02]  /*e0e0*/  IADD3 R2, P2, R14, R0, RZ ;  /* 0x000000000e027210 */ /* 0x000fe40007f5e0ff */
[----:B------:R-:W-:-:S03]  /*e0f0*/  LOP3.LUT P6, RZ, R16, 0x10, RZ, 0xc0, !PT ;  /* 0x0000001010ff7812 */ /* 0x000fc600078cc0ff */
[----:B------:R-:W-:Y:S01]  /*e100*/  IMAD.X R3, RZ, RZ, R3, P2 ;  /* 0x000000ffff037224 */ /* 0x000fe200010e0603 */
[----:B------:R-:W-:-:S04]  /*e110*/  LOP3.LUT P2, RZ, R16, 0x20, RZ, 0xc0, !PT ;  /* 0x0000002010ff7812 */ /* 0x000fc8000784c0ff */
[----:B------:R-:W-:Y:S01]  /*e120*/  @!PT LDS RZ, [RZ] ;  /* 0x00000000fffff984 */ /* 0x000fe20000000800 */
[----:B------:R-:W-:Y:S01]  /*e130*/  @!PT LDS RZ, [RZ] ;  /* 0x00000000fffff984 */ /* 0x000fe20000000800 */
[----:B------:R-:W-:Y:S01]  /*e140*/  @!PT LDS RZ, [RZ] ;  /* 0x00000000fffff984 */ /* 0x000fe20000000800 */
[----:B------:R0:W-:Y:S01]  /*e150*/  LDGSTS.E.BYPASS.LTC128B.128 [R19+0xc00], desc[UR50][R2.64], !P5 ;  /* 0x00c0000002137fae */ /* 0x0001e2000e901d72 */
[----:B------:R-:W-:-:S04]  /*e160*/  ISETP.NE.AND P5, PT, R4, RZ, PT ;  /* 0x000000ff0400720c */ /* 0x000fc80003fa5270 */
[----:B------:R-:W-:-:S04]  /*e170*/  P2R R4, PR, RZ, 0x20 ;  /* 0x00000020ff047803 */ /* 0x000fc80000000000 */
[----:B------:R0:W-:Y:S04]  /*e180*/  LDGSTS.E.BYPASS.LTC128B.128 [R19+0x2c00], desc[UR50][R2.64+0x80], !P2 ;  /* 0x02c0008002137fae */ /* 0x0001e8000d101d72 */
[----:B------:R0:W-:Y:S02]  /*e190*/  LDGSTS.E.BYPASS.LTC128B.128 [R19+0x4c00], desc[UR50][R2.64+0x100], !P6 ;  /* 0x04c0010002137fae */ /* 0x0001e4000f101d72 */
[----:B0-----:R-:W-:Y:S05]  /*e1a0*/  WARPSYNC.COLLECTIVE R15, `(.L_x_152) ;  /* 0x000000000f087348 */ /* 0x001fea0003c00000 */
[----:B------:R1:W2:Y:S02]  /*e1b0*/  SHFL.IDX P6, R14, R13, R12, R11 ;  /* 0x0000000c0d0e7389 */ /* 0x0002a400000c000b */
[----:B012---:R-:W-:Y:S01]  /*e1c0*/  ENDCOLLECTIVE ;  /* 0x000000000000791b */ /* 0x007fe20003800000 */
.L_x_152:
[----:B------:R-:W-:Y:S01]  /*e1d0*/  @!PT LDS RZ, [RZ] ;  /* 0x00000000fffff984 */ /* 0x000fe20000000800 */
[----:B------:R-:W-:Y:S01]  /*e1e0*/  @!PT LDS RZ, [RZ] ;  /* 0x00000000fffff984 */ /* 0x000fe20000000800 */
[----:B------:R-:W-:Y:S01]  /*e1f0*/  @!PT LDS RZ, [RZ] ;  /* 0x00000000fffff984 */ /* 0x000fe20000000800 */
[----:B------:R-:W-:Y:S01]  /*e200*/  LDGSTS.E.BYPASS.LTC128B.128 [R19+0x6c00], desc[UR50][R2.64+0x180], !P5 ;  /* 0x06c0018002137fae */ /* 0x000fe2000e901d72 */
[----:B------:R-:W-:-:S03]  /*e210*/  LOP3.LUT P5, RZ, R16, 0x40, RZ, 0xc0, !PT ;  /* 0x0000004010ff7812 */ /* 0x000fc600078ac0ff */
[----:B------:R-:W-:Y:S04]  /*e220*/  LDGSTS.E.BYPASS.LTC128B.128 [R19+0x8c00], desc[UR50][R2.64+0x200], !P4 ;  /* 0x08c0020002137fae */ /* 0x000fe8000e101d72 */
[----:B------:R-:W-:Y:S01]  /*e230*/  LDGSTS.E.BYPASS.LTC128B.128 [R19+0xac00], desc[UR50][R2.64+0x280], !P3 ;  /* 0x0ac0028002137fae */ /* 0x000fe2000d901d72 */
[----:B------:R-:W-:-:S03]  /*e240*/  IMAD.MOV.U32 R13, RZ, RZ, R10 ;  /* 0x000000ffff0d7224 */ /* 0x000fc600078e000a */
[----:B------:R-:W-:Y:S04]  /*e250*/  LDGSTS.E.BYPASS.LTC128B.128 [R19+0xcc00], desc[UR50][R2.64+0x300], P0 ;  /* 0x0cc0030002137fae */ /* 0x000fe80008101d72 */
[----:B------:R0:W-:Y:S02]  /*e260*/  LDGSTS.E.BYPASS.LTC128B.128 [R19+0xec00], desc[UR50][R2.64+0x380], P1 ;  /* 0x0ec0038002137fae */ /* 0x0001e40008901d72 */
[----:B0-----:R-:W-:-:S07]  /*e270*/  IMAD.MOV.U32 R3, RZ, RZ, R14 ;  /* 0x000000ffff037224 */ /* 0x001fce00078e000e */
[----:B------:R-:W-:Y:S05]  /*e280*/  WARPSYNC.COLLECTIVE R15, `(.L_x_153) ;  /* 0x000000000f087348 */ /* 0x000fea0003c00000 */
[----:B------:R0:W1:Y:S02]  /*e290*/  SHFL.IDX P6, R14, R13, R12, R11 ;  /* 0x0000000c0d0e7389 */ /* 0x00006400000c000b */
[----:B01----:R-:W-:Y:S01]  /*e2a0*/  ENDCOLLECTIVE ;  /* 0x000000000000791b */ /* 0x003fe20003800000 */
.L_x_153:
[----:B------:R-:W-:Y:S02]  /*e2b0*/  IMAD.MOV.U32 R13, RZ, RZ, R20 ;  /* 0x000000ffff0d7224 */ /* 0x000fe400078e0014 */
[----:B------:R-:W-:Y:S01]  /*e2c0*/  IMAD.MOV.U32 R12, RZ, RZ, 0x3 ;  /* 0x00000003ff0c7424 */ /* 0x000fe200078e00ff */
        /* <DEDUP_REMOVED lines=14> */
.L_x_154:
[----:B------:R-:W-:Y:S01]  /*e3b0*/  @!PT LDS RZ, [RZ] ;  /* 0x00000000fffff984 */ /* 0x000fe20000000800 */
[----:B------:R-:W-:Y:S01]  /*e3c0*/  @!PT LDS RZ, [RZ] ;  /* 0x00000000fffff984 */ /* 0x000fe20000000800 */
[----:B------:R-:W-:Y:S01]  /*e3d0*/  @!PT LDS RZ, [RZ] ;  /* 0x00000000fffff984 */ /* 0x000fe20000000800 */
[----:B------:R0:W-:Y:S04]  /*e3e0*/  LDGSTS.E.BYPASS.LTC128B.128 [R19+0x7400], desc[UR50][R2.64+0x180], !P5 ;  /* 0x0740018002137fae */ /* 0x0001e8000e901d72 */
[----:B------:R0:W-:Y:S04]  /*e3f0*/  LDGSTS.E.BYPASS.LTC128B.128 [R19+0x9400], desc[UR50][R2.64+0x200], !P4 ;  /* 0x0940020002137fae */ /* 0x0001e8000e101d72 */
[----:B------:R0:W-:Y:S01]  /*e400*/  LDGSTS.E.BYPASS.LTC128B.128 [R19+0xb400], desc[UR50][R2.64+0x280], !P3 ;  /* 0x0b40028002137fae */ /* 0x0001e2000d901d72 */
[----:B------:R-:W-:-:S03]  /*e410*/  MOV R13, R10 ;  /* 0x0000000a000d7202 */ /* 0x000fc60000000f00 */
[----:B------:R0:W-:Y:S04]  /*e420*/  LDGSTS.E.BYPASS.LTC128B.128 [R19+0xd400], desc[UR50][R2.64+0x300], P0 ;  /* 0x0d40030002137fae */ /* 0x0001e80008101d72 */
[----:B------:R0:W-:Y:S01]  /*e430*/  LDGSTS.E.BYPASS.LTC128B.128 [R19+0xf400], desc[UR50][R2.64+0x380], P1 ;  /* 0x0f40038002137fae */ /* 0x0001e20008901d72 */
[----:B------:R-:W-:-:S07]  /*e440*/  IMAD.MOV.U32 R20, RZ, RZ, R14 ;  /* 0x000000ffff147224 */ /* 0x000fce00078e000e */
[----:B0-----:R-:W-:Y:S05]  /*e450*/  WARPSYNC.COLLECTIVE R15, `(.L_x_155) ;  /* 0x000000000f087348 */ /* 0x001fea0003c00000 */
[----:B------:R1:W2:Y:S02]  /*e460*/  SHFL.IDX P6, R14, R13, R12, R11 ;  /* 0x0000000c0d0e7389 */ /* 0x0002a400000c000b */
[----:B012---:R-:W-:Y:S01]  /*e470*/  ENDCOLLECTIVE ;  /* 0x000000000000791b */ /* 0x007fe20003800000 */
.L_x_155:
[----:B------:R-:W-:Y:S05]  /*e480*/  BRA `(.L_x_156) ;  /* 0xffffffd400e87947 */ /* 0x000fea000383ffff */
.L_x_86:
[----:B0-----:R0:W2:Y:S02]  /*e490*/  SYNCS.PHASECHK.TRANS64.TRYWAIT P0, [R4+URZ+0x28c20], R2 ;  /* 0x028c2002040075a7 */ /* 0x0010a4000800017f */
[----:B--2---:R-:W-:Y:S05]  /*e4a0*/  @!P0 NANOSLEEP.SYNCS 0x989680 ;  /* 0x009896800000895d */ /* 0x004fea0003900000 */
[----:B------:R-:W2:Y:S02]  /*e4b0*/  @!P0 SYNCS.PHASECHK.TRANS64 P0, [R4+URZ+0x28c20], R2 ;  /* 0x028c2002040085a7 */ /* 0x000ea4000800007f */
[----:B--2---:R-:W-:Y:S05]  /*e4c0*/  @!P0 BRA `(.L_x_86) ;  /* 0xfffffffc00f08947 */ /* 0x004fea000383ffff */
[----:B------:R-:W-:Y:S05]  /*e4d0*/  BRA `(.L_x_157) ;  /* 0xffffffd800c07947 */ /* 0x000fea000383ffff */
.L_x_87:
[----:B------:R-:W2:Y:S01]  /*e4e0*/  S2R R0, SR_TID.X ;  /* 0x0000000000007919 */ /* 0x000ea20000002100 */
[----:B------:R-:W-:Y:S01]  /*e4f0*/  BSSY B0, `(.L_x_158) ;  /* 0x000000a000007945 */ /* 0x000fe20003800000 */
[----:B------:R-:W-:Y:S02]  /*e500*/  IMAD.MOV.U32 R12, RZ, RZ, RZ ;  /* 0x000000ffff0c7224 */ /* 0x000fe400078e00ff */
[----:B------:R-:W-:Y:S02]  /*e510*/  IMAD.MOV.U32 R11, RZ, RZ, 0x1f ;  /* 0x0000001fff0b7424 */ /* 0x000fe400078e00ff */
[----:B------:R-:W-:Y:S01]  /*e520*/  IMAD.MOV.U32 R15, RZ, RZ, -0x1 ;  /* 0xffffffffff0f7424 */ /* 0x000fe200078e00ff */
[----:B--2---:R-:W-:-:S04]  /*e530*/  SHF.R.U32.HI R0, RZ, 0x5, R0 ;  /* 0x00000005ff007819 */ /* 0x004fc80000011600 */
[----:B------:R-:W-:-:S05]  /*e540*/  LOP3.LUT R0, R0, 0x3, RZ, 0xc0, !PT ;  /* 0x0000000300007812 */ /* 0x000fca00078ec0ff */
[----:B------:R-:W-:-:S07]  /*e550*/  IMAD.MOV.U32 R13, RZ, RZ, R0 ;  /* 0x000000ffff0d7224 */ /* 0x000fce00078e0000 */
[----:B01----:R-:W-:Y:S05]  /*e560*/  WARPSYNC.COLLECTIVE R15, `(.L_x_159) ;  /* 0x000000000f087348 */ /* 0x003fea0003c00000 */
[----:B------:R2:W3:Y:S02]  /*e570*/  SHFL.IDX P6, R14, R13, R12, R11 ;  /* 0x0000000c0d0e7389 */ /* 0x0004e400000c000b */
[----:B0123--:R-:W-:Y:S01]  /*e580*/  ENDCOLLECTIVE ;  /* 0x000000000000791b */ /* 0x00ffe20003800000 */
.L_x_159:
[----:B------:R-:W-:Y:S05]  /*e590*/  BSYNC B0 ;  /* 0x0000000000007941 */ /* 0x000fea0003800000 */
.L_x_158:
[----:B------:R-:W-:Y:S05]  /*e5a0*/  BRA `(.L_x_160) ;  /* 0xffffffd800a87947 */ /* 0x000fea000383ffff */
.L_x_90:
[----:B------:R-:W-:Y:S01]  /*e5b0*/  BSSY B1, `(.L_x_161) ;  /* 0x0000006000017945 */ /* 0x000fe20003800000 */
[----:B------:R-:W-:-:S07]  /*e5c0*/  IMAD.MOV.U32 R15, RZ, RZ, -0x1 ;  /* 0xffffffffff0f7424 */ /* 0x000fce00078e00ff */
[----:B012---:R-:W-:Y:S05]  /*e5d0*/  WARPSYNC.COLLECTIVE R15, `(.L_x_162) ;  /* 0x000000000f0c7348 */ /* 0x007fea0003c00000 */
[----:B------:R-:W-:Y:S02]  /*e5e0*/  ELECT P6, UR62, PT ;  /* 0x00000000003e782f */ /* 0x000fe400038c0000 */
[----:B------:R-:W-:Y:S01]  /*e5f0*/  MOV R14, UR62 ;  /* 0x0000003e000e7c02 */ /* 0x000fe20008000f00 */
[----:B012---:R-:W-:Y:S10]  /*e600*/  ENDCOLLECTIVE ;  /* 0x000000000000791b */ /* 0x007ff40003800000 */
.L_x_162:
[----:B------:R-:W-:Y:S05]  /*e610*/  BSYNC B1 ;  /* 0x0000000000017941 */ /* 0x000fea0003800000 */
.L_x_161:
[----:B------:R-:W-:Y:S05]  /*e620*/  BRA `(.L_x_163) ;  /* 0xffffffd800a07947 */ /* 0x000fea000383ffff */
.L_x_92:
[----:B--2---:R2:W3:Y:S02]  /*e630*/  SYNCS.PHASECHK.TRANS64.TRYWAIT P1, [R5+URZ+0x28c40], R0 ;  /* 0x028c4000050075a7 */ /* 0x0044e4000802017f */
[----:B---3--:R-:W-:Y:S05]  /*e640*/  @!P1 NANOSLEEP.SYNCS 0x989680 ;  /* 0x009896800000995d */ /* 0x008fea0003900000 */
[----:B------:R-:W3:Y:S02]  /*e650*/  @!P1 SYNCS.PHASECHK.TRANS64 P1, [R5+URZ+0x28c40], R0 ;  /* 0x028c4000050095a7 */ /* 0x000ee4000802007f */
[----:B---3--:R-:W-:Y:S05]  /*e660*/  @!P1 BRA `(.L_x_92) ;  /* 0xfffffffc00f09947 */ /* 0x008fea000383ffff */
[----:B------:R-:W-:Y:S05]  /*e670*/  BRA `(.L_x_164) ;  /* 0xffffffd800c07947 */ /* 0x000fea000383ffff */
.L_x_94:
[----:B0-----:R0:W3:Y:S02]  /*e680*/  SYNCS.PHASECHK.TRANS64.TRYWAIT P1, [R17+URZ+0x28c40], R2 ;  /* 0x028c4002110075a7 */ /* 0x0010e4000802017f */
[----:B---3--:R-:W-:Y:S05]  /*e690*/  @!P1 NANOSLEEP.SYNCS 0x989680 ;  /* 0x009896800000995d */ /* 0x008fea0003900000 */
[----:B------:R-:W3:Y:S02]  /*e6a0*/  @!P1 SYNCS.PHASECHK.TRANS64 P1, [R17+URZ+0x28c40], R2 ;  /* 0x028c4002110095a7 */ /* 0x000ee4000802007f */
[----:B---3--:R-:W-:Y:S05]  /*e6b0*/  @!P1 BRA `(.L_x_94) ;  /* 0xfffffffc00f09947 */ /* 0x008fea000383ffff */
[----:B------:R-:W-:Y:S05]  /*e6c0*/  BRA `(.L_x_165) ;  /* 0xffffffd800cc7947 */ /* 0x000fea000383ffff */
.L_x_96:
[----:B---3--:R3:W4:Y:S02]  /*e6d0*/  SYNCS.PHASECHK.TRANS64.TRYWAIT P1, [R5+URZ+0x28c60], R0 ;  /* 0x028c6000050075a7 */ /* 0x008724000802017f */
[----:B----4-:R-:W-:Y:S05]  /*e6e0*/  @!P1 NANOSLEEP.SYNCS 0x989680 ;  /* 0x009896800000995d */ /* 0x010fea0003900000 */
[----:B------:R-:W4:Y:S02]  /*e6f0*/  @!P1 SYNCS.PHASECHK.TRANS64 P1, [R5+URZ+0x28c60], R0 ;  /* 0x028c6000050095a7 */ /* 0x000f24000802007f */
[----:B----4-:R-:W-:Y:S05]  /*e700*/  @!P1 BRA `(.L_x_96) ;  /* 0xfffffffc00f09947 */ /* 0x010fea000383ffff */
[----:B------:R-:W-:Y:S05]  /*e710*/  BRA `(.L_x_166) ;  /* 0xffffffd800c87947 */ /* 0x000fea000383ffff */
.L_x_167:
[----:B------:R-:W-:-:S00]  /*e720*/  BRA `(.L_x_167) ;  /* 0xfffffffc00fc7947 */ /* 0x000fc0000383ffff */
[----:B------:R-:W-:-:S00]  /*e730*/  NOP ;  /* 0x0000000000007918 */ /* 0x000fc00000000000 */
        /* <DEDUP_REMOVED lines=12> */
.L_x_5633:


//--------------------- .text._ZN7cutlass13device_kernelIN5flash11enable_sm90INS1_16FlashAttnFwdSm90INS1_25CollectiveMainloopFwdSm90ILi2EN4cute5tupleIJNS5_1CILi1EEES8_S8_EEENS6_IJNS7_ILi64EEESA_SA_EEELi512ENS_6half_tEfNS_4arch4Sm90ELb0ELb0ELb0ELb0ELb1ELb0ELb1ELb0ELb0ELb1ELb0ELb0EEENS1_21CollectiveEpilogueFwdINS6_IJSA_NS7_ILi512EEESA_EEES9_SC_SE_Li256ELb0ELb1ELb0ELb0EEENS1_29StaticPersistentTileSchedulerILb0EEEEEEEEEvNT_6ParamsE --------------------------
	.section	.text._ZN7cutlass13device_kernelIN5flash11enable_sm90INS1_16FlashAttnFwdSm90INS1_25CollectiveMainloopFwdSm90ILi2EN4cute5tupleIJNS5_1CILi1EEES8_S8_EEENS6_IJNS7_ILi64EEESA_SA_EEELi512ENS_6half_tEfNS_4arch4Sm90ELb0ELb0ELb0ELb0ELb1ELb0ELb1ELb0ELb0ELb1ELb0ELb0EEENS1_21CollectiveEpilogueFwdINS6_IJSA_NS7_ILi512EEESA_EEES9_SC_SE_Li256ELb0ELb1ELb0ELb0EEENS1_29StaticPersistentTileSchedulerILb0EEEEEEEEEvNT_6ParamsE,"ax",@progbits
	.align	128
.text._ZN7cutlass13device_kernelIN5flash11enable_sm90INS1_16FlashAttnFwdSm90INS1_25CollectiveMainloopFwdSm90ILi2EN4cute5tupleIJNS5_1CILi1EEES8_S8_EEENS6_IJNS7_ILi64EEESA_SA_EEELi512ENS_6half_tEfNS_4arch4Sm90ELb0ELb0ELb0ELb0ELb1ELb0ELb1ELb0ELb0ELb1ELb0ELb0EEENS1_21CollectiveEpilogueFwdINS6_IJSA_NS7_ILi512EEESA_EEES9_SC_SE_Li256ELb0ELb1ELb0ELb0EEENS1_29StaticPersistentTileSchedulerILb0EEEEEEEEEvNT_6ParamsE:
        .type           _ZN7cutlass13device_kernelIN5flash11enable_sm90INS1_16FlashAttnFwdSm90INS1_25CollectiveMainloopFwdSm90ILi2EN4cute5tupleIJNS5_1CILi1EEES8_S8_EEENS6_IJNS7_ILi64EEESA_SA_EEELi512ENS_6half_tEfNS_4arch4Sm90ELb0ELb0ELb0ELb0ELb1ELb0ELb1ELb0ELb0ELb1ELb0ELb0EEENS1_21CollectiveEpilogueFwdINS6_IJSA_NS7_ILi512EEESA_EEES9_SC_SE_Li256ELb0ELb1ELb0ELb0EEENS1_29StaticPersistentTileSchedulerILb0EEEEEEEEEvNT_6ParamsE,@function
        .size           _ZN7cutlass13device_kernelIN5flash11enable_sm90INS1_16FlashAttnFwdSm90INS1_25CollectiveMainloopFwdSm90ILi2EN4cute5tupleIJNS5_1CILi1EEES8_S8_EEENS6_IJNS7_ILi64EEESA_SA_EEELi512ENS_6half_tEfNS_4arch4Sm90ELb0ELb0ELb0ELb0ELb1ELb0ELb1ELb0ELb0ELb1ELb0ELb0EEENS1_21CollectiveEpilogueFwdINS6_IJSA_NS7_ILi512EEESA_EEES9_SC_SE_Li256ELb0ELb1ELb0ELb0EEENS1_29StaticPersistentTileSchedulerILb0EEEEEEEEEvNT_6ParamsE,(.L_x_5634 - _ZN7cutlass13device_kernelIN5flash11enable_sm90INS1_16FlashAttnFwdSm90INS1_25CollectiveMainloopFwdSm90ILi2EN4cute5tupleIJNS5_1CILi1EEES8_S8_EEENS6_IJNS7_ILi64EEESA_SA_EEELi512ENS_6half_tEfNS_4arch4Sm90ELb0ELb0ELb0ELb0ELb1ELb0ELb1ELb0ELb0ELb1ELb0ELb0EEENS1_21CollectiveEpilogueFwdINS6_IJSA_NS7_ILi512EEESA_EEES9_SC_SE_Li256ELb0ELb1ELb0ELb0EEENS1_29StaticPersistentTileSchedulerILb0EEEEEEEEEvNT_6ParamsE)
        .other          _ZN7cutlass13device_kernelIN5flash11enable_sm90INS1_16FlashAttnFwdSm90INS1_25CollectiveMainloopFwdSm90ILi2EN4cute5tupleIJNS5_1CILi1EEES8_S8_EEENS6_IJNS7_ILi64EEESA_SA_EEELi512ENS_6half_tEfNS_4arch4Sm90ELb0ELb0ELb0ELb0ELb1ELb0ELb1ELb0ELb0ELb1ELb0ELb0EEENS1_21CollectiveEpilogueFwdINS6_IJSA_NS7_ILi512EEESA_EEES9_SC_SE_Li256ELb0ELb1ELb0ELb0EEENS1_29StaticPersistentTileSchedulerILb0EEEEEEEEEvNT_6ParamsE,@"STO_CUDA_ENTRY STV_DEFAULT"
_ZN7cutlass13device_kernelIN5flash11enable_sm90INS1_16FlashAttnFwdSm90INS1_25CollectiveMainloopFwdSm90ILi2EN4cute5tupleIJNS5_1CILi1EEES8_S8_EEENS6_IJNS7_ILi64EEESA_SA_EEELi512ENS_6half_tEfNS_4arch4Sm90ELb0ELb0ELb0ELb0ELb1ELb0ELb1ELb0ELb0ELb1ELb0ELb0EEENS1_21CollectiveEpilogueFwdINS6_IJSA_NS7_ILi512EEESA_EEES9_SC_SE_Li256ELb0ELb1ELb0ELb0EEENS1_29StaticPersistentTileSchedulerILb0EEEEEEEEEvNT_6ParamsE:
[----:B------:R-:W0:Y:S02]  /*0000*/  LDC R1, c[0x0][0x28] ;  /* 0x00000a00ff017b82 */ /* 0x000e240000000800 */
[----:B0-----:R-:W-:Y:S01]  /*0010*/  VIADD R1, R1, 0xffffffd0 ;  /* 0xffffffd001017836 */ /* 0x001fe20000000000 */
[----:B------:R-:W0:Y:S01]  /*0020*/  S2R R4, SR_TID.X ;  /* 0x0000000000047919 */ /* 0x000e220000002100 */
[----:B------:R-:W-:Y:S01]  /*0030*/  ELECT P0, URZ, PT ;  /* 0x00000000003f782f */ /* 0x000fe20003800000 */
[----:B------:R-:W-:Y:S01]  /*0040*/  UMOV UR4, 0x80 ;  /* 0x0000008000047882 */ /* 0x000fe20000000000 */
[----:B------:R-:W-:Y:S01]  /*0050*/  UMOV UR7, 0x100 ;  /* 0x0000010000077882 */ /* 0x000fe20000000000 */
[--C-:B0-----:R-:W-:Y:S02]  /*0060*/  SHF.R.U32.HI R0, RZ, 0x5, R4.reuse ;  /* 0x00000005ff007819 */ /* 0x101fe40000011604 */
[----:B------:R-:W-:-:S03]  /*0070*/  SHF.R.U32.HI R3, RZ, 0x7, R4 ;  /* 0x00000007ff037819 */ /* 0x000fc60000011604 */
[----:B------:R-:W0:Y:S04]  /*0080*/  SHFL.IDX PT, R2, R0, RZ, 0x1f ;  /* 0x00001fff00027589 */ /* 0x000e2800000e0000 */
[----:B------:R-:W1:Y:S01]  /*0090*/  SHFL.IDX PT, R3, R3, RZ, 0x1f ;  /* 0x00001fff03037589 */ /* 0x000e6200000e0000 */
[C---:B0-----:R-:W-:Y:S02]  /*00a0*/  ISETP.NE.OR P0, PT, R2.reuse, RZ, !P0 ;  /* 0x000000ff0200720c */ /* 0x041fe40004705670 */
[----:B------:R-:W-:Y:S01]  /*00b0*/  ISETP.NE.AND P1, PT, R2, RZ, PT ;  /* 0x000000ff0200720c */ /* 0x000fe20003f25270 */
[----:B-1----:R0:W-:Y:S10]  /*00c0*/  STL [R1], R3 ;  /* 0x0000000301007387 */ /* 0x0021f40000100800 */
[----:B------:R-:W-:Y:S01]  /*00d0*/  VOTEU.ALL UP0, P0 ;  /* 0x00000000003f7886 */ /* 0x000fe20000000000 */
[----:B------:R-:W-:Y:S01]  /*00e0*/  VOTEU.ALL UP1, P0 ;  /* 0x00000000003f7886 */ /* 0x000fe20000020000 */
[----:B------:R-:W-:-:S03]  /*00f0*/  VOTEU.ALL UP2, P0 ;  /* 0x00000000003f7886 */ /* 0x000fc60000040000 */
        /* <DEDUP_REMOVED lines=10> */
[----:B------:R0:W1:Y:S01]  /*01a0*/  @!UP0 SYNCS.EXCH.64 URZ, [UR8+0x38800], UR4 ;  /* 0x03880004083f85b2 */ /* 0x0000620008000100 */
[----:B------:R0:W2:Y:S05]  /*01b0*/  @!UP1 SYNCS.EXCH.64 URZ, [UR8+0x38810], UR4 ;  /* 0x03881004083f95b2 */ /* 0x0000aa0008000100 */
[----:B------:R0:W3:Y:S02]  /*01c0*/  @!UP2 SYNCS.EXCH.64 URZ, [UR8+0x38820], UR6 ;  /* 0x03882006083fa5b2 */ /* 0x0000e40008000100 */
[----:B0-----:R-:W-:Y:S05]  /*01d0*/  @P1 BRA `(.L_x_168) ;  /* 0x0000000000381947 */ /* 0x001fea0003800000 */
        /* <DEDUP_REMOVED lines=9> */
[----:B0-----:R0:W4:Y:S01]  /*0270*/  SYNCS.EXCH.64 URZ, [UR6+0x38830], UR4 ;  /* 0x03883004063f75b2 */ /* 0x0011220008000100 */
[----:B------:R0:W0:Y:S01]  /*0280*/  SYNCS.EXCH.64 URZ, [UR6+0x38840], UR4 ;  /* 0x03884004063f75b2 */ /* 0x0000220008000100 */
[----:B------:R0:W0:Y:S01]  /*0290*/  SYNCS.EXCH.64 URZ, [UR6+0x38838], UR4 ;  /* 0x03883804063f75b2 */ /* 0x0000220008000100 */
[----:B------:R0:W0:Y:S01]  /*02a0*/  SYNCS.EXCH.64 URZ, [UR6+0x38848], UR4 ;  /* 0x03884804063f75b2 */ /* 0x0000220008000100 */
[----:B------:R-:W-:Y:S01]  /*02b0*/  NOP ;  /* 0x0000000000007918 */ /* 0x000fe20000000000 */
.L_x_168:
        /* <DEDUP_REMOVED lines=22> */
.L_x_169:
        /* <DEDUP_REMOVED lines=18> */
.L_x_170:
        /* <DEDUP_REMOVED lines=22> */
.L_x_171:
        /* <DEDUP_REMOVED lines=22> */
.L_x_172:
[----:B------:R-:W-:Y:S01]  /*0800*/  ISETP.NE.AND P0, PT, R3, RZ, PT ;  /* 0x000000ff0300720c */ /* 0x000fe20003f05270 */
[----:B------:R-:W-:Y:S01]  /*0810*/  IMAD.MOV.U32 R37, RZ, RZ, 0x1 ;  /* 0x00000001ff257424 */ /* 0x000fe200078e00ff */
[----:B------:R-:W-:Y:S01]  /*0820*/  NOP ;  /* 0x0000000000007918 */ /* 0x000fe20000000000 */
[----:B------:R-:W-:-:S03]  /*0830*/  ULDC.64 UR42, c[0x0][0x208] ;  /* 0x00008200002a7ab9 */ /* 0x000fc60000000a00 */
[----:B------:R-:W-:Y:S01]  /*0840*/  SEL R37, R37, 0x2, !P0 ;  /* 0x0000000225257807 */ /* 0x000fe20004000000 */
[----:B01234-:R-:W-:Y:S06]  /*0850*/  BAR.SYNC.DEFER_BLOCKING 0x0 ;  /* 0x0000000000007b1d */ /* 0x01ffec0000010000 */
[----:B------:R-:W-:Y:S05]  /*0860*/  @!P0 BRA `(.L_x_173) ;  /* 0x0000009800bc8947 */ /* 0x000fea0003800000 */
.L_x_174:
        /* <DEDUP_REMOVED lines=17> */
[----:B------:R-:W-:Y:S01]  /*0980*/  LOP3.LUT R17, R37, 0x1, RZ, 0xfc, !PT ;  /* 0x0000000125117812 */ /* 0x000fe200078efcff */
[----:B------:R-:W-:Y:S01]  /*0990*/  IMAD.MOV.U32 R206, RZ, RZ, RZ ;  /* 0x000000ffffce7224 */ /* 0x000fe200078e00ff */
[----:B------:R-:W-:Y:S01]  /*09a0*/  SHF.R.S32.HI R3, RZ, 0x1f, R4 ;  /* 0x0000001fff037819 */ /* 0x000fe20000011404 */
[----:B------:R-:W-:-:S03]  /*09b0*/  UMOV UR36, URZ ;  /* 0x0000003f00247c82 */ /* 0x000fc60008000000 */
[CC--:B------:R-:W-:Y:S02]  /*09c0*/  LEA.HI R5, R3.reuse, R4.reuse, RZ, 0x5 ;  /* 0x0000000403057211 */ /* 0x0c0fe400078f28ff */
[CC--:B------:R-:W-:Y:S02]  /*09d0*/  LEA.HI R2, R3.reuse, R4.reuse, RZ, 0x4 ;  /* 0x0000000403027211 */ /* 0x0c0fe400078f20ff */
[--C-:B------:R-:W-:Y:S02]  /*09e0*/  SHF.R.S32.HI R10, RZ, 0x5, R5.reuse ;  /* 0x00000005ff0a7819 */ /* 0x100fe40000011405 */
[----:B------:R-:W-:Y:S02]  /*09f0*/  SHF.R.S32.HI R9, RZ, 0x1f, R5 ;  /* 0x0000001fff097819 */ /* 0x000fe40000011405 */
[----:B------:R-:W-:Y:S02]  /*0a00*/  LEA.HI R6, R3, R4, RZ, 0x2 ;  /* 0x0000000403067211 */ /* 0x000fe400078f10ff */
[----:B------:R-:W-:-:S02]  /*0a10*/  LOP3.LUT R5, R2, 0xfffffff0, RZ, 0xc0, !PT ;  /* 0xfffffff002057812 */ /* 0x000fc400078ec0ff */
[CC--:B------:R-:W-:Y:S02]  /*0a20*/  LEA.HI R0, R3.reuse, R4.reuse, RZ, 0x7 ;  /* 0x0000000403007211 */ /* 0x0c0fe400078f38ff */
[----:B------:R-:W-:Y:S01]  /*0a30*/  LEA.HI R214, R3, R4, RZ, 0x3 ;  /* 0x0000000403d67211 */ /* 0x000fe200078f18ff */
[----:B0-----:R-:W-:Y:S01]  /*0a40*/  ULEA UR38, UR37, UR38, 0x18 ;  /* 0x0000002625267291 */ /* 0x001fe2000f8ec03f */
[----:B------:R-:W-:Y:S01]  /*0a50*/  LOP3.LUT R11, R6, 0xfffffffc, RZ, 0xc0, !PT ;  /* 0xfffffffc060b7812 */ /* 0x000fe200078ec0ff */
[C---:B------:R-:W-:Y:S01]  /*0a60*/  IMAD.IADD R6, R4.reuse, 0x1, -R5 ;  /* 0x0000000104067824 */ /* 0x040fe200078e0a05 */
[----:B------:R-:W-:Y:S02]  /*0a70*/  LEA.HI R9, R9, R10, RZ, 0x2 ;  /* 0x0000000a09097211 */ /* 0x000fe400078f10ff */
[----:B------:R-:W-:Y:S01]  /*0a80*/  SHF.R.S32.HI R7, RZ, 0x4, R2 ;  /* 0x00000004ff077819 */ /* 0x000fe20000011402 */
[----:B------:R-:W-:Y:S01]  /*0a90*/  IMAD.IADD R11, R4, 0x1, -R11 ;  /* 0x00000001040b7824 */ /* 0x000fe200078e0a0b */
[----:B------:R-:W-:-:S02]  /*0aa0*/  LOP3.LUT R3, R0, 0xffffff80, RZ, 0xc0, !PT ;  /* 0xffffff8000037812 */ /* 0x000fc400078ec0ff */
[----:B------:R-:W-:Y:S02]  /*0ab0*/  LOP3.LUT R13, R214, 0xfffffff8, RZ, 0xc0, !PT ;  /* 0xfffffff8d60d7812 */ /* 0x000fe400078ec0ff */
[----:B------:R-:W-:Y:S01]  /*0ac0*/  SHF.R.S32.HI R213, RZ, 0x7, R0 ;  /* 0x00000007ffd57819 */ /* 0x000fe20000011400 */
[C---:B------:R-:W-:Y:S01]  /*0ad0*/  IMAD.IADD R3, R4.reuse, 0x1, -R3 ;  /* 0x0000000104037824 */ /* 0x040fe200078e0a03 */
[----:B------:R-:W-:Y:S01]  /*0ae0*/  LOP3.LUT R9, R9, 0x3ffffc, RZ, 0xc0, !PT ;  /* 0x003ffffc09097812 */ /* 0x000fe200078ec0ff */
[----:B------:R-:W-:Y:S01]  /*0af0*/  IMAD.IADD R212, R4, 0x1, -R13 ;  /* 0x0000000104d47824 */ /* 0x000fe200078e0a0d */
[--C-:B------:R-:W-:Y:S01]  /*0b00*/  SHF.R.S32.HI R5, RZ, 0x1f, R6.reuse ;  /* 0x0000001fff057819 */ /* 0x100fe20000011406 */
[----:B------:R-:W-:Y:S01]  /*0b10*/  IMAD R4, R213, 0x100, R6 ;  /* 0x00000100d5047824 */ /* 0x000fe200078e0206 */
[----:B------:R-:W-:Y:S01]  /*0b20*/  LEA.HI R2, R2, R7, RZ, 0x1 ;  /* 0x0000000702027211 */ /* 0x000fe200078f08ff */
[----:B------:R-:W-:Y:S01]  /*0b30*/  IMAD.IADD R9, R10, 0x1, -R9 ;  /* 0x000000010a097824 */ /* 0x000fe200078e0a09 */
[----:B------:R-:W-:Y:S01]  /*0b40*/  LEA.HI R5, R5, R6, RZ, 0x3 ;  /* 0x0000000605057211 */ /* 0x000fe200078f18ff */
[----:B------:R-:W-:Y:S01]  /*0b50*/  IMAD.SHL.U32 R18, R212, 0x8, RZ ;  /* 0x00000008d4127824 */ /* 0x000fe200078e00ff */
[----:B------:R-:W-:Y:S01]  /*0b60*/  LOP3.LUT R2, R2, 0x1ffffffe, RZ, 0xc0, !PT ;  /* 0x1ffffffe02027812 */ /* 0x000fe200078ec0ff */
[----:B------:R-:W-:Y:S01]  /*0b70*/  IMAD R13, R9, 0x10, R4 ;  /* 0x00000010090d7824 */ /* 0x000fe200078e0204 */
[----:B------:R-:W-:Y:S01]  /*0b80*/  LEA.HI R0, R0, R213, RZ, 0x1 ;  /* 0x000000d500007211 */ /* 0x000fe200078f08ff */
[C---:B------:R-:W-:Y:S01]  /*0b90*/  IMAD.SHL.U32 R4, R5.reuse, 0x40, RZ ;  /* 0x0000004005047824 */ /* 0x040fe200078e00ff */
[----:B------:R-:W-:Y:S01]  /*0ba0*/  LOP3.LUT R5, R5, 0xfffffff8, RZ, 0xc0, !PT ;  /* 0xfffffff805057812 */ /* 0x000fe200078ec0ff */
[----:B------:R-:W-:Y:S01]  /*0bb0*/  IMAD.IADD R8, R7, 0x1, -R2 ;  /* 0x0000000107087824 */ /* 0x000fe200078e0a02 */
[----:B------:R-:W-:Y:S01]  /*0bc0*/  LEA.HI R7, R11, R11, RZ, 0x1 ;  /* 0x0000000b0b077211 */ /* 0x000fe200078f08ff */
[----:B------:R-:W-:Y:S01]  /*0bd0*/  VIADD R192, R18, 0x40 ;  /* 0x0000004012c07836 */ /* 0x000fe20000000000 */
[----:B------:R-:W-:Y:S01]  /*0be0*/  LOP3.LUT R9, R4, 0x7ffffe00, RZ, 0xc0, !PT ;  /* 0x7ffffe0004097812 */ /* 0x000fe200078ec0ff */
[----:B------:R-:W-:Y:S01]  /*0bf0*/  IMAD.SHL.U32 R8, R8, 0x8, RZ ;  /* 0x0000000808087824 */ /* 0x000fe200078e00ff */
[----:B------:R-:W-:Y:S01]  /*0c00*/  LOP3.LUT R12, R7, 0x1ffffffe, RZ, 0xc0, !PT ;  /* 0x1ffffffe070c7812 */ /* 0x000fe200078ec0ff */
[----:B------:R-:W-:Y:S01]  /*0c10*/  IMAD.IADD R7, R6, 0x1, -R5 ;  /* 0x0000000106077824 */ /* 0x000fe200078e0a05 */
[----:B------:R-:W-:Y:S01]  /*0c20*/  SHF.R.S32.HI R2, RZ, 0x1f, R3 ;  /* 0x0000001fff027819 */ /* 0x000fe20000011403 */
[----:B------:R-:W-:Y:S01]  /*0c30*/  IMAD R10, R10, 0x400, R9 ;  /* 0x000004000a0a7824 */ /* 0x000fe200078e0209 */
[----:B------:R-:W-:Y:S01]  /*0c40*/  LOP3.LUT R0, R0, 0xfffffe, RZ, 0xc0, !PT ;  /* 0x00fffffe00007812 */ /* 0x000fe200078ec0ff */
[----:B------:R-:W-:Y:S01]  /*0c50*/  IMAD.SHL.U32 R9, R7, 0x40, RZ ;  /* 0x0000004007097824 */ /* 0x000fe200078e00ff */
[----:B------:R-:W-:Y:S01]  /*0c60*/  LEA.HI R4, R2, R3, RZ, 0x2 ;  /* 0x0000000302047211 */ /* 0x000fe200078f10ff */
[----:B------:R-:W-:Y:S01]  /*0c70*/  IMAD.U32 R218, R13, 0x40, R8 ;  /* 0x000000400dda7824 */ /* 0x000fe200078e0008 */
[----:B------:R-:W-:Y:S01]  /*0c80*/  R2P PR, R7, 0x6 ;  /* 0x0000000607007804 */ /* 0x000fe20000000000 */
[C---:B------:R-:W-:Y:S01]  /*0c90*/  VIADD R191, R18.reuse, 0x80 ;  /* 0x0000008012bf7836 */ /* 0x040fe20000000000 */
[----:B------:R-:W-:Y:S01]  /*0ca0*/  LOP3.LUT R9, R9, 0x1c0, RZ, 0xc0, !PT ;  /* 0x000001c009097812 */ /* 0x000fe200078ec0ff */
[C---:B------:R-:W-:Y:S01]  /*0cb0*/  VIADD R190, R18.reuse, 0xc0 ;  /* 0x000000c012be7836 */ /* 0x040fe20000000000 */
[----:B------:R-:W-:Y:S01]  /*0cc0*/  SHF.R.S32.HI R5, RZ, 0x2, R4 ;  /* 0x00000002ff057819 */ /* 0x000fe20000011404 */
[C---:B------:R-:W-:Y:S01]  /*0cd0*/  VIADD R189, R18.reuse, 0x100 ;  /* 0x0000010012bd7836 */ /* 0x040fe20000000000 */
[----:B------:R-:W-:Y:S01]  /*0ce0*/  LOP3.LUT R8, R9, 0x8, R8, 0xf8, !PT ;  /* 0x0000000809087812 */ /* 0x000fe200078ef808 */
[C---:B------:R-:W-:Y:S01]  /*0cf0*/  VIADD R188, R18.reuse, 0x140 ;  /* 0x0000014012bc7836 */ /* 0x040fe20000000000 */
[----:B------:R-:W-:Y:S01]  /*0d00*/  SHF.R.U32.HI R9, RZ, 0x3, R9 ;  /* 0x00000003ff097819 */ /* 0x000fe20000011609 */
[C---:B------:R-:W-:Y:S01]  /*0d10*/  VIADD R216, R18.reuse, 0x180 ;  /* 0x0000018012d87836 */ /* 0x040fe20000000000 */
[----:B------:R-:W-:Y:S01]  /*0d20*/  SHF.R.S32.HI R6, RZ, 0x1f, R4 ;  /* 0x0000001fff067819 */ /* 0x000fe20000011404 */
[----:B------:R-:W-:Y:S01]  /*0d30*/  VIADD R215, R18, 0x1c0 ;  /* 0x000001c012d77836 */ /* 0x000fe20000000000 */
[----:B------:R-:W-:Y:S01]  /*0d40*/  LOP3.LUT R9, R8, R9, RZ, 0x3c, !PT ;  /* 0x0000000908097212 */ /* 0x000fe200078e3cff */
[----:B------:R-:W-:Y:S01]  /*0d50*/  IMAD.IADD R217, R11, 0x1, -R12 ;  /* 0x000000010bd97824 */ /* 0x000fe200078e0a0c */
[----:B------:R-:W-:Y:S01]  /*0d60*/  LEA.HI R6, R6, R5, RZ, 0x3 ;  /* 0x0000000506067211 */ /* 0x000fe200078f18ff */
[----:B------:R-:W-:Y:S01]  /*0d70*/  IMAD.IADD R0, R213, 0x1, -R0 ;  /* 0x00000001d5007824 */ /* 0x000fe200078e0a00 */
[----:B------:R-:W-:Y:S01]  /*0d80*/  LEA.HI R2, R2, R3, RZ, 0x5 ;  /* 0x0000000302027211 */ /* 0x000fe200078f28ff */
[----:B------:R-:W-:Y:S01]  /*0d90*/  IMAD.IADD R9, R10, 0x1, R9 ;  /* 0x000000010a097824 */ /* 0x000fe200078e0209 */
[----:B------:R-:W-:Y:S01]  /*0da0*/  LOP3.LUT R6, R6, 0xfffffff8, RZ, 0xc0, !PT ;  /* 0xfffffff806067812 */ /* 0x000fe200078ec0ff */
[----:B------:R-:W-:Y:S01]  /*0db0*/  IMAD.SHL.U32 R22, R0, 0x100, RZ ;  /* 0x0000010000167824 */ /* 0x000fe200078e00ff */
[----:B------:R-:W-:-:S02]  /*0dc0*/  LOP3.LUT R4, R4, 0x7ffffffc, RZ, 0xc0, !PT ;  /* 0x7ffffffc04047812 */ /* 0x000fc400078ec0ff */
[----:B------:R-:W-:Y:S01]  /*0dd0*/  LEA R184, R9, UR38, 0x1 ;  /* 0x0000002609b87c11 */ /* 0x000fe2000f8e08ff */
[----:B------:R-:W-:Y:S01]  /*0de0*/  IMAD.IADD R5, R5, 0x1, -R6 ;  /* 0x0000000105057824 */ /* 0x000fe200078e0a06 */
[----:B------:R-:W-:Y:S01]  /*0df0*/  SHF.R.S32.HI R2, RZ, 0x5, R2 ;  /* 0x00000005ff027819 */ /* 0x000fe20000011402 */
[----:B------:R-:W-:Y:S01]  /*0e00*/  IMAD.IADD R4, R3, 0x1, -R4 ;  /* 0x0000000103047824 */ /* 0x000fe200078e0a04 */
[----:B------:R-:W-:Y:S01]  /*0e10*/  SEL R185, R185, 0xffffffc0, !P2 ;  /* 0xffffffc0b9b97807 */ /* 0x000fe20005000000 */
[C---:B------:R-:W-:Y:S01]  /*0e20*/  VIADD R186, R184.reuse, 0x36400 ;  /* 0x00036400b8ba7836 */ /* 0x040fe20000000000 */
[----:B------:R-:W-:Y:S01]  /*0e30*/  SHF.R.S32.HI R214, RZ, 0x3, R214 ;  /* 0x00000003ffd67819 */ /* 0x000fe200000114d6 */
        /* <DEDUP_REMOVED lines=8> */
[----:B------:R-:W-:Y:S01]  /*0ec0*/  IMAD.MOV.U32 R2, RZ, RZ, RZ ;  /* 0x000000ffff027224 */ /* 0x000fe200078e00ff */
[----:B------:R-:W-:Y:S01]  /*0ed0*/  SHF.R.S32.HI R221, RZ, 0x1f, R188 ;  /* 0x0000001fffdd7819 */ /* 0x000fe200000114bc */
[----:B------:R-:W-:Y:S01]  /*0ee0*/  IMAD.SHL.U32 R19, R4, 0x2, RZ ;  /* 0x0000000204137824 */ /* 0x000fe200078e00ff */
[----:B------:R-:W-:Y:S01]  /*0ef0*/  SHF.R.S32.HI R220, RZ, 0x1f, R216 ;  /* 0x0000001fffdc7819 */ /* 0x000fe200000114d8 */
[----:B------:R-:W-:Y:S01]  /*0f00*/  IMAD R217, R217, 0x8, R16 ;  /* 0x00000008d9d97824 */ /* 0x000fe200078e0210 */
[----:B------:R-:W-:Y:S01]  /*0f10*/  SHF.R.S32.HI R219, RZ, 0x1f, R215 ;  /* 0x0000001fffdb7819 */ /* 0x000fe200000114d7 */
[----:B------:R-:W-:-:S07]  /*0f20*/  IMAD.IADD R185, R185, 0x1, R23 ;  /* 0x00000001b9b97824 */ /* 0x000fce00078e0217 */
.L_x_211:
[----:B--2---:R-:W2:Y:S01]  /*0f30*/  LDL R3, [R1] ;  /* 0x0000000001037983 */ /* 0x004ea20000100800 */
[----:B0-----:R-:W0:Y:S01]  /*0f40*/  LDC R0, c[0x0][0xd44] ;  /* 0x00035100ff007b82 */ /* 0x001e220000000800 */
[----:B------:R-:W-:Y:S01]  /*0f50*/  ULDC UR4, c[0x0][0xd38] ;  /* 0x00034e0000047ab9 */ /* 0x000fe20000000800 */
[----:B------:R-:W-:Y:S01]  /*0f60*/  ULDC.64 UR6, c[0x0][0x418] ;  /* 0x0001060000067ab9 */ /* 0x000fe20000000a00 */
[----:B------:R-:W-:Y:S02]  /*0f70*/  UISETP.NE.AND UP1, UPT, UR4, 0x1, UPT ;  /* 0x000000010400788c */ /* 0x000fe4000bf25270 */
[----:B------:R-:W-:Y:S01]  /*0f80*/  UISETP.NE.U32.AND UP0, UPT, UR6, URZ, UPT ;  /* 0x0000003f0600728c */ /* 0x000fe2000bf05070 */
[----:B------:R-:W-:Y:S02]  /*0f90*/  UMOV UR40, UR39 ;  /* 0x0000002700287c82 */ /* 0x000fe40008000000 */
[----:B-1----:R-:W1:Y:S01]  /*0fa0*/  LDC R152, c[0x0][0x2f0] ;  /* 0x0000bc00ff987b82 */ /* 0x002e620000000800 */
[----:B------:R-:W-:Y:S01]  /*0fb0*/  UISETP.NE.AND.EX UP0, UPT, UR7, URZ, UPT, UP0 ;  /* 0x0000003f0700728c */ /* 0x000fe2000bf05300 */
[----:B------:R-:W-:-:S04]  /*0fc0*/  UMOV UR41, UR39 ;  /* 0x0000002700297c82 */ /* 0x000fc80008000000 */
[----:B------:R-:W-:Y:S01]  /*0fd0*/  @UP1 ULDC UR4, c[0x0][0xd3c] ;  /* 0x00034f0000041ab9 */ /* 0x000fe20000000800 */
[----:B------:R-:W-:Y:S01]  /*0fe0*/  @UP1 ULDC UR6, c[0x0][0xd40] ;  /* 0x0003500000061ab9 */ /* 0x000fe20000000800 */
[----:B------:R-:W-:-:S04]  /*0ff0*/  UIMAD.WIDE.U32 UR4, UR39, UR4, URZ ;  /* 0x00000004270472a5 */ /* 0x000fc8000f8e003f */
[----:B------:R-:W-:-:S03]  /*1000*/  @UP1 USHF.R.U32.HI UR40, URZ, UR6, UR5 ;  /* 0x000000063f281299 */ /* 0x000fc60008011605 */
[----:B------:R-:W-:Y:S01]  /*1010*/  ULDC UR4, c[0x0][0x424] ;  /* 0x0001090000047ab9 */ /* 0x000fe20000000800 */
[----:B0-----:R-:W-:Y:S01]  /*1020*/  ISETP.NE.AND P0, PT, R0, 0x1, PT ;  /* 0x000000010000780c */ /* 0x001fe20003f05270 */
[----:B------:R-:W-:Y:S01]  /*1030*/  USEL UR4, UR4, 0x1, UP0 ;  /* 0x0000000104047887 */ /* 0x000fe20008000000 */
[----:B------:R-:W-:-:S05]  /*1040*/  IMAD.U32 R187, RZ, RZ, UR40 ;  /* 0x00000028ffbb7e24 */ /* 0x000fca000f8e00ff */
[----:B-1----:R-:W-:-:S06]  /*1050*/  IMAD R152, R152, UR4, RZ ;  /* 0x0000000498987c24 */ /* 0x002fcc000f8e02ff */
[----:B---3--:R-:W0:Y:S02]  /*1060*/  @P0 LDC.64 R4, c[0x0][0xd48] ;  /* 0x00035200ff040b82 */ /* 0x008e240000000a00 */
[----:B0-----:R-:W-:-:S05]  /*1070*/  @P0 IMAD.HI.U32 R0, R4, UR40, RZ ;  /* 0x0000002804000c27 */ /* 0x001fca000f8e00ff */
[----:B------:R-:W-:Y:S02]  /*1080*/  @P0 SHF.R.U32.HI R187, RZ, R5, R0 ;  /* 0x00000005ffbb0219 */ /* 0x000fe40000011600 */
[----:B--2---:R-:W-:-:S13]  /*1090*/  ISETP.NE.AND P1, PT, R3, 0x1, PT ;  /* 0x000000010300780c */ /* 0x004fda0003f25270 */
[----:B----4-:R-:W-:Y:S05]  /*10a0*/  @!P1 BRA `(.L_x_175) ;  /* 0x0000001400d89947 */ /* 0x010fea0003800000 */
[----:B------:R-:W0:Y:S01]  /*10b0*/  SHFL.IDX PT, R0, R213, RZ, 0x1f ;  /* 0x00001fffd5007589 */ /* 0x000e2200000e0000 */
[----:B------:R-:W-:Y:S01]  /*10c0*/  UMOV UR9, 0x40000040 ;  /* 0x4000004000097882 */ /* 0x000fe20000000000 */
[----:B------:R-:W-:Y:S01]  /*10d0*/  UMOV UR11, 0x40000040 ;  /* 0x40000040000b7882 */ /* 0x000fe20000000000 */
[----:B------:R-:W-:Y:S01]  /*10e0*/  UMOV UR13, 0x40000040 ;  /* 0x40000040000d7882 */ /* 0x000fe20000000000 */
[----:B------:R-:W-:Y:S01]  /*10f0*/  BAR.SYNC.DEFER_BLOCKING 0xe, 0x100 ;  /* 0x0384000000007b1d */ /* 0x000fe20000010000 */
[----:B------:R-:W-:-:S05]  /*1100*/  ISETP.NE.AND P1, PT, R17, 0x3, PT ;  /* 0x000000031100780c */ /* 0x000fca0003f25270 */
[----:B------:R-:W-:Y:S01]  /*1110*/  UMOV UR15, 0x40000040 ;  /* 0x40000040000f7882 */ /* 0x000fe20000000000 */
[----:B------:R-:W-:Y:S01]  /*1120*/  UMOV UR17, 0x40000040 ;  /* 0x4000004000117882 */ /* 0x000fe20000000000 */
[----:B------:R-:W-:Y:S01]  /*1130*/  UMOV UR19, 0x40000040 ;  /* 0x4000004000137882 */ /* 0x000fe20000000000 */
[----:B------:R-:W-:Y:S01]  /*1140*/  UMOV UR7, 0x40000040 ;  /* 0x4000004000077882 */ /* 0x000fe20000000000 */
[----:B0-----:R-:W-:Y:S01]  /*1150*/  R2UR UR4, R0 ;  /* 0x00000000000472ca */ /* 0x001fe200000e0000 */
[----:B------:R-:W-:-:S12]  /*1160*/  WARPGROUP.ARRIVE ;  /* 0x00000000000079c5 */ /* 0x000fd80000000000 */
[----:B------:R-:W-:-:S04]  /*1170*/  ULEA.HI UR5, UR4, UR4, URZ, 0x1 ;  /* 0x0000000404057291 */ /* 0x000fc8000f8f083f */
[----:B------:R-:W-:-:S04]  /*1180*/  ULOP3.LUT UR5, UR5, 0x1fffe, URZ, 0xc0, !UPT ;  /* 0x0001fffe05057892 */ /* 0x000fc8000f8ec03f */
[----:B------:R-:W-:Y:S02]  /*1190*/  UIADD3 UR5, UR4, -UR5, URZ ;  /* 0x8000000504057290 */ /* 0x000fe4000fffe03f */
[----:B------:R-:W-:Y:S02]  /*11a0*/  UIADD3 UR4, UR38, 0x36400, URZ ;  /* 0x0003640026047890 */ /* 0x000fe4000fffe03f */
[----:B------:R-:W-:Y:S02]  /*11b0*/  ULEA UR5, UR5, UR38, 0xf ;  /* 0x0000002605057291 */ /* 0x000fe4000f8e783f */
[----:B------:R-:W-:Y:S02]  /*11c0*/  USHF.R.U32.HI UR4, URZ, 0x4, UR4 ;  /* 0x000000043f047899 */ /* 0x000fe40008011604 */
[----:B------:R-:W-:Y:S02]  /*11d0*/  UIADD3 UR5, UR5, 0x400, URZ ;  /* 0x0000040005057890 */ /* 0x000fe4000fffe03f */
[----:B------:R-:W-:-:S02]  /*11e0*/  ULOP3.LUT UR4, UR4, 0x3fff, URZ, 0xc0, !UPT ;  /* 0x00003fff04047892 */ /* 0x000fc4000f8ec03f */
[----:B------:R-:W-:Y:S02]  /*11f0*/  USHF.R.U32.HI UR5, URZ, 0x4, UR5 ;  /* 0x000000043f057899 */ /* 0x000fe40008011605 */
[----:B------:R-:W-:Y:S02]  /*1200*/  ULOP3.LUT UR8, UR4, 0x10000, URZ, 0xfc, !UPT ;  /* 0x0001000004087892 */ /* 0x000fe4000f8efc3f */
[----:B------:R-:W-:Y:S02]  /*1210*/  ULOP3.LUT UR5, UR5, 0x3fff, URZ, 0xc0, !UPT ;  /* 0x00003fff05057892 */ /* 0x000fe4000f8ec03f */
[----:B------:R-:W-:Y:S02]  /*1220*/  UIADD3 UR12, UR8, 0x2, URZ ;  /* 0x00000002080c7890 */ /* 0x000fe4000fffe03f */
[----:B------:R-:W-:Y:S02]  /*1230*/  ULOP3.LUT UR20, UR5, 0x2000000, URZ, 0xfc, !UPT ;  /* 0x0200000005147892 */ /* 0x000fe4000f8efc3f */
[----:B------:R-:W-:-:S02]  /*1240*/  UIADD3 UR16, UR8, 0x4, URZ ;  /* 0x0000000408107890 */ /* 0x000fc4000fffe03f */
[----:B------:R-:W-:Y:S02]  /*1250*/  ULEA UR10, UR36, UR20, 0xc ;  /* 0x00000014240a7291 */ /* 0x000fe4000f8e603f */
[----:B------:R-:W-:Y:S02]  /*1260*/  UIADD3 UR4, UR8, 0x6, URZ ;  /* 0x0000000608047890 */ /* 0x000fe4000fffe03f */
[----:B------:R-:W-:Y:S02]  /*1270*/  UIADD3 UR14, UR10, 0x80, URZ ;  /* 0x000000800a0e7890 */ /* 0x000fe4000fffe03f */
[----:B------:R-:W-:Y:S02]  /*1280*/  UIADD3 UR18, UR10, 0x100, URZ ;  /* 0x000001000a127890 */ /* 0x000fe4000fffe03f */
[----:B------:R-:W-:Y:S02]  /*1290*/  UIADD3 UR6, UR10, 0x180, URZ ;  /* 0x000001800a067890 */ /* 0x000fe4000fffe03f */
[----:B------:R-:W-:Y:S01]  /*12a0*/  HGMMA.64x256x16.F32 R24, gdesc[UR8].tnspB, RZ, !UPT, gsb0 ;  /* 0x43e00000081879f0 */ /* 0x000fe2000c0008ff */
[----:B------:R-:W-:-:S02]  /*12b0*/  UMOV UR5, 0x40000040 ;  /* 0x4000004000057882 */ /* 0x000fc40000000000 */
        /* <DEDUP_REMOVED lines=16> */
.L_x_176:
[----:B------:R-:W-:Y:S01]  /*13c0*/  ULEA UR6, UR36, UR38, 0x3 ;  /* 0x0000002624067291 */ /* 0x000fe2000f8e183f */
[----:B------:R-:W-:-:S03]  /*13d0*/  ISETP.GE.AND P0, PT, R152, 0x41, PT ;  /* 0x000000419800780c */ /* 0x000fc60003f06270 */
[----:B------:R-:W-:-:S04]  /*13e0*/  UIADD3 UR6, UR6, 0x38860, URZ ;  /* 0x0003886006067890 */ /* 0x000fc8000fffe03f */
[----:B------:R-:W-:-:S09]  /*13f0*/  UPRMT UR6, UR37, 0x654, UR6 ;  /* 0x0000065425067896 */ /* 0x000fd20008000006 */
[----:B------:R-:W-:Y:S01]  /*1400*/  SYNCS.ARRIVE.TRANS64.RED.A1T0 RZ, [UR6], RZ ;  /* 0x000000ffffff79a7 */ /* 0x000fe20008100406 */
[----:B------:R-:W-:Y:S05]  /*1410*/  @!P0 BRA `(.L_x_177) ;  /* 0x0000000800c08947 */ /* 0x000fea0003800000 */
[----:B------:R-:W-:-:S05]  /*1420*/  VIADD R152, R152, 0x3f ;  /* 0x0000003f98987836 */ /* 0x000fca0000000000 */
[----:B------:R-:W-:-:S04]  /*1430*/  SHF.R.S32.HI R3, RZ, 0x1f, R152 ;  /* 0x0000001fff037819 */ /* 0x000fc80000011498 */
[----:B------:R-:W-:-:S04]  /*1440*/  LEA.HI R3, R3, R152, RZ, 0x6 ;  /* 0x0000009803037211 */ /* 0x000fc800078f30ff */
[----:B------:R-:W-:-:S07]  /*1450*/  LEA.HI.SX32 R3, R3, 0xfffffffe, 0x1a ;  /* 0xfffffffe03037811 */ /* 0x000fce00078fd2ff */
.L_x_179:
[----:B------:R-:W-:Y:S01]  /*1460*/  BAR.SYNC.DEFER_BLOCKING 0xe, 0x100 ;  /* 0x0384000000007b1d */ /* 0x000fe20000010000 */
[----:B------:R-:W-:Y:S01]  /*1470*/  IMAD.U32 R5, RZ, RZ, UR36 ;  /* 0x00000024ff057e24 */ /* 0x000fe2000f8e00ff */
[----:B------:R-:W-:Y:S01]  /*1480*/  UIADD3 UR36, UR36, 0x1, URZ ;  /* 0x0000000124247890 */ /* 0x000fe2000fffe03f */
[C---:B------:R-:W-:Y:S01]  /*1490*/  ISETP.GT.AND P0, PT, R3.reuse, RZ, PT ;  /* 0x000000ff0300720c */ /* 0x040fe20003f04270 */
[----:B------:R-:W-:Y:S02]  /*14a0*/  VIADD R3, R3, 0xffffffff ;  /* 0xffffffff03037836 */ /* 0x000fe40000000000 */
[----:B------:R-:W-:Y:S01]  /*14b0*/  IMAD R0, R5, 0x40, R16 ;  /* 0x0000004005007824 */ /* 0x000fe200078e0210 */
[----:B------:R-:W-:Y:S01]  /*14c0*/  UISETP.NE.AND UP0, UPT, UR36, 0x2, UPT ;  /* 0x000000022400788c */ /* 0x000fe2000bf05270 */
[----:B------:R-:W-:Y:S01]  /*14d0*/  UMOV UR11, 0x40000040 ;  /* 0x40000040000b7882 */ /* 0x000fe20000000000 */
[----:B------:R-:W-:Y:S02]  /*14e0*/  UMOV UR15, 0x40000040 ;  /* 0x40000040000f7882 */ /* 0x000fe40000000000 */
[----:B------:R-:W-:Y:S01]  /*14f0*/  LEA R0, R0, UR38, 0x2 ;  /* 0x0000002600007c11 */ /* 0x000fe2000f8e10ff */
[----:B------:R-:W-:Y:S01]  /*1500*/  USEL UR36, UR36, URZ, UP0 ;  /* 0x0000003f24247287 */ /* 0x000fe20008000000 */
[----:B------:R-:W-:Y:S01]  /*1510*/  UMOV UR19, 0x40000040 ;  /* 0x4000004000137882 */ /* 0x000fe20000000000 */
[----:B------:R-:W-:-:S02]  /*1520*/  UMOV UR7, 0x40000040 ;  /* 0x4000004000077882 */ /* 0x000fc40000000000 */
[----:B------:R-:W-:-:S04]  /*1530*/  ULEA UR10, UR36, UR20, 0xc ;  /* 0x00000014240a7291 */ /* 0x000fc8000f8e603f */
[----:B------:R-:W-:Y:S02]  /*1540*/  UIADD3 UR14, UR10, 0x80, URZ ;  /* 0x000000800a0e7890 */ /* 0x000fe4000fffe03f */
[----:B------:R-:W-:Y:S01]  /*1550*/  UIADD3 UR18, UR10, 0x100, URZ ;  /* 0x000001000a127890 */ /* 0x000fe2000fffe03f */
[----:B------:R-:W0:Y:S01]  /*1560*/  LDS R4, [R0+0x38400] ;  /* 0x0384000000047984 */ /* 0x000e220000000800 */
[----:B------:R-:W-:-:S03]  /*1570*/  UIADD3 UR6, UR10, 0x180, URZ ;  /* 0x000001800a067890 */ /* 0x000fc6000fffe03f */
        /* <DEDUP_REMOVED lines=128> */
[----:B------:R-:W-:-:S06]  /*1d80*/  FMUL.FTZ R151, R151, R5 ;  /* 0x0000000597977220 */ /* 0x000fcc0000410000 */
[----:B------:R-:W-:-:S06]  /*1d90*/  WARPGROUP.ARRIVE ;  /* 0x00000000000079c5 */ /* 0x000fcc0000000000 */
        /* <DEDUP_REMOVED lines=12> */
[----:B------:R-:W-:Y:S01]  /*1e60*/  HGMMA.64x256x16.F32 R24, gdesc[UR4].tnspB, R24, gsb0 ;  /* 0x43e00000041879f0 */ /* 0x000fe20008000818 */
[----:B------:R-:W-:-:S06]  /*1e70*/  USEL UR6, URZ, 0x1, UP0 ;  /* 0x000000013f067887 */ /* 0x000fcc0008000000 */
[----:B------:R-:W-:Y:S01]  /*1e80*/  LOP3.LUT R2, R2, UR6, RZ, 0x3c, !PT ;  /* 0x0000000602027c12 */ /* 0x000fe2000f8e3cff */
[----:B------:R-:W-:Y:S02]  /*1e90*/  WARPGROUP.DEPBAR.LE gsb0, 0x0 ;  /* 0x00008000000079c5 */ /* 0x000fe40000010000 */
[----:B------:R-:W-:Y:S06]  /*1ea0*/  BAR.ARV 0xf, 0x100 ;  /* 0x03c4000000007b1d */ /* 0x000fec0000002000 */
[----:B------:R-:W-:Y:S05]  /*1eb0*/  @!P1 BRA `(.L_x_178) ;  /* 0x0000000000049947 */ /* 0x000fea0003800000 */
[----:B------:R-:W-:Y:S01]  /*1ec0*/  BPT.TRAP 0x1 ;  /* 0x000000040000795c */ /* 0x000fe20000300000 */
.L_x_178:
[----:B------:R-:W-:-:S04]  /*1ed0*/  ULEA UR6, UR36, UR38, 0x3 ;  /* 0x0000002624067291 */ /* 0x000fc8000f8e183f */
[----:B------:R-:W-:-:S04]  /*1ee0*/  UIADD3 UR6, UR6, 0x38860, URZ ;  /* 0x0003886006067890 */ /* 0x000fc8000fffe03f */
[----:B------:R-:W-:-:S09]  /*1ef0*/  UPRMT UR6, UR37, 0x654, UR6 ;  /* 0x0000065425067896 */ /* 0x000fd20008000006 */
[----:B------:R-:W-:Y:S01]  /*1f00*/  SYNCS.ARRIVE.TRANS64.RED.A1T0 RZ, [UR6], RZ ;  /* 0x000000ffffff79a7 */ /* 0x000fe20008100406 */
[----:B------:R-:W-:Y:S05]  /*1f10*/  @P0 BRA `(.L_x_179) ;  /* 0xfffffff400500947 */ /* 0x000fea000383ffff */
.L_x_177:
[----:B------:R-:W-:Y:S01]  /*1f20*/  BAR.SYNC.DEFER_BLOCKING 0xe, 0x100 ;  /* 0x0384000000007b1d */ /* 0x000fe20000010000 */
[----:B------:R-:W-:Y:S01]  /*1f30*/  IMAD.U32 R3, RZ, RZ, UR36 ;  /* 0x00000024ff037e24 */ /* 0x000fe2000f8e00ff */
[----:B------:R-:W-:Y:S01]  /*1f40*/  UIADD3 UR36, UR36, 0x1, URZ ;  /* 0x0000000124247890 */ /* 0x000fe2000fffe03f */
[----:B------:R-:W-:Y:S02]  /*1f50*/  IMAD.MOV.U32 R12, RZ, RZ, RZ ;  /* 0x000000ffff0c7224 */ /* 0x000fe400078e00ff */
[----:B------:R-:W-:Y:S01]  /*1f60*/  IMAD R0, R3, 0x40, R16 ;  /* 0x0000004003007824 */ /* 0x000fe200078e0210 */
[----:B------:R-:W-:-:S04]  /*1f70*/  UISETP.NE.AND UP0, UPT, UR36, 0x2, UPT ;  /* 0x000000022400788c */ /* 0x000fc8000bf05270 */
[----:B------:R-:W-:Y:S01]  /*1f80*/  LEA R4, R0, UR38, 0x2 ;  /* 0x0000002600047c11 */ /* 0x000fe2000f8e10ff */
[----:B------:R-:W-:Y:S02]  /*1f90*/  USEL UR4, URZ, 0x1, UP0 ;  /* 0x000000013f047887 */ /* 0x000fe40008000000 */
[----:B------:R-:W-:-:S04]  /*1fa0*/  USEL UR36, UR36, URZ, UP0 ;  /* 0x0000003f24247287 */ /* 0x000fc80008000000 */
[----:B------:R-:W-:Y:S01]  /*1fb0*/  LOP3.LUT R2, R2, UR4, RZ, 0x3c, !PT ;  /* 0x0000000402027c12 */ /* 0x000fe2000f8e3cff */
        /* <DEDUP_REMOVED lines=130> */
[----:B------:R-:W-:Y:S01]  /*27e0*/  IMAD.MOV.U32 R0, RZ, RZ, RZ ;  /* 0x000000ffff007224 */ /* 0x000fe200078e00ff */
[----:B------:R-:W-:Y:S06]  /*27f0*/  BAR.ARV 0xf, 0x100 ;  /* 0x03c4000000007b1d */ /* 0x000fec0000002000 */
[----:B------:R-:W-:Y:S05]  /*2800*/  BRA `(.L_x_180) ;  /* 0x0000005c00187947 */ /* 0x000fea0003800000 */
.L_x_175:
[----:B------:R-:W0:Y:S02]  /*2810*/  SHFL.IDX PT, R0, R213, RZ, 0x1f ;  /* 0x00001fffd5007589 */ /* 0x000e2400000e0000 */
[----:B0-----:R-:W-:Y:S01]  /*2820*/  R2UR UR4, R0 ;  /* 0x00000000000472ca */ /* 0x001fe200000e0000 */
[----:B------:R-:W-:-:S05]  /*2830*/  VIADD R0, R152, 0x3f ;  /* 0x0000003f98007836 */ /* 0x000fca0000000000 */
[----:B------:R-:W-:-:S04]  /*2840*/  SHF.R.S32.HI R3, RZ, 0x1f, R0 ;  /* 0x0000001fff037819 */ /* 0x000fc80000011400 */
[----:B------:R-:W-:-:S03]  /*2850*/  LEA.HI R3, R3, R0, RZ, 0x6 ;  /* 0x0000000003037211 */ /* 0x000fc600078f30ff */
[----:B------:R-:W-:Y:S01]  /*2860*/  ULEA.HI UR5, UR4, UR4, URZ, 0x1 ;  /* 0x0000000404057291 */ /* 0x000fe2000f8f083f */
[----:B------:R-:W-:-:S03]  /*2870*/  SHF.R.S32.HI R153, RZ, 0x6, R3 ;  /* 0x00000006ff997819 */ /* 0x000fc60000011403 */
        /* <DEDUP_REMOVED lines=26> */
.L_x_181:
[----:B------:R-:W-:Y:S02]  /*2a20*/  LEA.HI R0, R206, R206, RZ, 0x1 ;  /* 0x000000cece007211 */ /* 0x000fe400078f08ff */
[----:B------:R-:W-:Y:S02]  /*2a30*/  ISETP.NE.AND P0, PT, R17, 0x3, PT ;  /* 0x000000031100780c */ /* 0x000fe40003f05270 */
[----:B------:R-:W-:-:S05]  /*2a40*/  LOP3.LUT R3, R0, 0xfffffffe, RZ, 0xc0, !PT ;  /* 0xfffffffe00037812 */ /* 0x000fca00078ec0ff */
[----:B------:R-:W-:-:S05]  /*2a50*/  IMAD.IADD R3, R206, 0x1, -R3 ;  /* 0x00000001ce037824 */ /* 0x000fca00078e0a03 */
[----:B------:R-:W-:-:S04]  /*2a60*/  SHF.L.U32 R3, R3, 0x1f, RZ ;  /* 0x0000001f03037819 */ /* 0x000fc800000006ff */
[----:B------:R-:W0:Y:S02]  /*2a70*/  SYNCS.PHASECHK.TRANS64.TRYWAIT P1, [UR38+0x38800], R3 ;  /* 0x03880003ff0075a7 */ /* 0x000e240008020166 */
[----:B0-----:R-:W-:Y:S05]  /*2a80*/  @!P1 BRA `(.L_x_182) ;  /* 0x000000c400b09947 */ /* 0x001fea0003800000 */
.L_x_263:
[----:B------:R-:W-:Y:S05]  /*2a90*/  @!P0 BRA `(.L_x_183) ;  /* 0x0000000000048947 */ /* 0x000fea0003800000 */
[----:B------:R-:W-:Y:S01]  /*2aa0*/  BPT.TRAP 0x1 ;  /* 0x000000040000795c */ /* 0x000fe20000300000 */
.L_x_183:
[----:B------:R-:W-:Y:S01]  /*2ab0*/  IMAD.U32 R8, RZ, RZ, UR36 ;  /* 0x00000024ff087e24 */ /* 0x000fe2000f8e00ff */
[----:B------:R-:W-:-:S04]  /*2ac0*/  SHF.L.U32 R5, R2, 0x1f, RZ ;  /* 0x0000001f02057819 */ /* 0x000fc800000006ff */
[----:B------:R-:W-:-:S04]  /*2ad0*/  LEA R8, R8, UR38, 0x3 ;  /* 0x0000002608087c11 */ /* 0x000fc8000f8e18ff */
[----:B------:R1:W2:Y:S01]  /*2ae0*/  SYNCS.PHASECHK.TRANS64.TRYWAIT P1, [R8+URZ+0x38830], R5 ;  /* 0x03883005080075a7 */ /* 0x0002a2000802017f */
[----:B------:R-:W-:Y:S05]  /*2af0*/  @!P0 BRA `(.L_x_184) ;  /* 0x0000000000048947 */ /* 0x000fea0003800000 */
[----:B------:R-:W-:Y:S01]  /*2b00*/  BPT.TRAP 0x1 ;  /* 0x000000040000795c */ /* 0x000fe20000300000 */
.L_x_184:
[----:B--2---:R-:W-:Y:S05]  /*2b10*/  @P1 BRA `(.L_x_185) ;  /* 0x0000000000081947 */ /* 0x004fea0003800000 */
[----:B------:R-:W2:Y:S02]  /*2b20*/  SYNCS.PHASECHK.TRANS64.TRYWAIT P1, [R8+URZ+0x38830], R5 ;  /* 0x03883005080075a7 */ /* 0x000ea4000802017f */
[----:B--2---:R-:W-:Y:S05]  /*2b30*/  @!P1 BRA `(.L_x_186) ;  /* 0x000000c4009c9947 */ /* 0x004fea0003800000 */
.L_x_185:
[----:B------:R-:W-:-:S04]  /*2b40*/  UIADD3 UR4, UR38, 0x22400, URZ ;  /* 0x0002240026047890 */ /* 0x000fc8000fffe03f */
[----:B------:R-:W-:-:S04]  /*2b50*/  USHF.R.U32.HI UR4, URZ, 0x4, UR4 ;  /* 0x000000043f047899 */ /* 0x000fc80008011604 */
[----:B------:R-:W-:-:S06]  /*2b60*/  ULOP3.LUT UR4, UR4, 0x3fff, URZ, 0xc0, !UPT ;  /* 0x00003fff04047892 */ /* 0x000fcc000f8ec03f */
[----:B0-----:R-:W-:Y:S01]  /*2b70*/  IMAD.U32 R0, RZ, RZ, UR4 ;  /* 0x00000004ff007e24 */ /* 0x001fe2000f8e00ff */
        /* <DEDUP_REMOVED lines=11> */
[----:B------:R-:W-:Y:S01]  /*2c30*/  UMOV UR15, 0x40000040 ;  /* 0x40000040000f7882 */ /* 0x000fe20000000000 */
[----:B------:R-:W-:-:S02]  /*2c40*/  UMOV UR13, 0x40000040 ;  /* 0x40000040000d7882 */ /* 0x000fc40000000000 */
[----:B------:R-:W-:Y:S02]  /*2c50*/  ULEA UR6, UR36, UR6, 0x9 ;  /* 0x0000000624067291 */ /* 0x000fe4000f8e483f */
[----:B------:R-:W-:Y:S02]  /*2c60*/  ULOP3.LUT UR4, UR4, 0x10000, URZ, 0xfc, !UPT ;  /* 0x0001000004047892 */ /* 0x000fe4000f8efc3f */
[----:B------:R-:W-:Y:S02]  /*2c70*/  UIADD3 UR10, UR6, 0x2, URZ ;  /* 0x00000002060a7890 */ /* 0x000fe4000fffe03f */
[----:B------:R-:W-:Y:S02]  /*2c80*/  UIADD3 UR8, UR4, 0x2, URZ ;  /* 0x0000000204087890 */ /* 0x000fe4000fffe03f */
[----:B------:R-:W-:Y:S02]  /*2c90*/  UIADD3 UR14, UR6, 0x4, URZ ;  /* 0x00000004060e7890 */ /* 0x000fe4000fffe03f */
[----:B------:R-:W-:-:S02]  /*2ca0*/  UIADD3 UR12, UR4, 0x4, URZ ;  /* 0x00000004040c7890 */ /* 0x000fc4000fffe03f */
[----:B------:R-:W-:Y:S01]  /*2cb0*/  HGMMA.64x64x16.F32 R24, gdesc[UR4], RZ, !UPT, gsb0 ;  /* 0x00e00000041879f0 */ /* 0x000fe2000c0008ff */
[----:B------:R-:W-:Y:S02]  /*2cc0*/  UIADD3 UR18, UR6, 0x6, URZ ;  /* 0x0000000606127890 */ /* 0x000fe4000fffe03f */
[----:B------:R-:W-:Y:S01]  /*2cd0*/  UIADD3 UR16, UR4, 0x6, URZ ;  /* 0x0000000604107890 */ /* 0x000fe2000fffe03f */
[----:B------:R-:W-:Y:S01]  /*2ce0*/  UMOV UR19, 0x40000040 ;  /* 0x4000004000137882 */ /* 0x000fe20000000000 */
        /* <DEDUP_REMOVED lines=11> */
[----:B------:R-:W0:Y:S02]  /*2da0*/  SYNCS.PHASECHK.TRANS64.TRYWAIT P1, [UR38+0x38810], R3 ;  /* 0x03881003ff0075a7 */ /* 0x000e240008020166 */
[----:B0-----:R-:W-:Y:S05]  /*2db0*/  @!P1 BRA `(.L_x_187) ;  /* 0x000000c400109947 */ /* 0x001fea0003800000 */
.L_x_264:
[----:B------:R-:W-:Y:S05]  /*2dc0*/  @!P0 BRA `(.L_x_188) ;  /* 0x0000000000048947 */ /* 0x000fea0003800000 */
[----:B------:R-:W-:Y:S01]  /*2dd0*/  BPT.TRAP 0x1 ;  /* 0x000000040000795c */ /* 0x000fe20000300000 */
.L_x_188:
[----:B------:R3:W4:Y:S01]  /*2de0*/  SYNCS.PHASECHK.TRANS64.TRYWAIT P1, [R8+URZ+0x38850], R5 ;  /* 0x03885005080075a7 */ /* 0x000722000802017f */
[----:B------:R-:W-:Y:S05]  /*2df0*/  @!P0 BRA `(.L_x_189) ;  /* 0x0000000000048947 */ /* 0x000fea0003800000 */
[----:B------:R-:W-:Y:S01]  /*2e00*/  BPT.TRAP 0x1 ;  /* 0x000000040000795c */ /* 0x000fe20000300000 */
.L_x_189:
[----:B----4-:R-:W-:Y:S05]  /*2e10*/  @P1 BRA `(.L_x_190) ;  /* 0x0000000000081947 */ /* 0x010fea0003800000 */
[----:B------:R-:W4:Y:S02]  /*2e20*/  SYNCS.PHASECHK.TRANS64.TRYWAIT P1, [R8+URZ+0x38850], R5 ;  /* 0x03885005080075a7 */ /* 0x000f24000802017f */
[----:B----4-:R-:W-:Y:S05]  /*2e30*/  @!P1 BRA `(.L_x_191) ;  /* 0x000000c400089947 */ /* 0x010fea0003800000 */
.L_x_190:
[----:B------:R-:W-:Y:S01]  /*2e40*/  UIADD3 UR4, UR38, 0x400, URZ ;  /* 0x0000040026047890 */ /* 0x000fe2000fffe03f */
[----:B------:R-:W-:Y:S01]  /*2e50*/  WARPGROUP.ARRIVE ;  /* 0x00000000000079c5 */ /* 0x000fe20000000000 */
[----:B------:R-:W-:-:S05]  /*2e60*/  UIADD3 UR5, UR38, 0x26400, URZ ;  /* 0x0002640026057890 */ /* 0x000fca000fffe03f */
[----:B0-----:R-:W0:Y:S01]  /*2e70*/  S2R R3, SR_TID.X ;  /* 0x0000000000037919 */ /* 0x001e220000002100 */
[----:B------:R-:W-:Y:S02]  /*2e80*/  USHF.R.U32.HI UR4, URZ, 0x4, UR4 ;  /* 0x000000043f047899 */ /* 0x000fe40008011604 */
[----:B------:R-:W-:Y:S02]  /*2e90*/  USHF.R.U32.HI UR5, URZ, 0x4, UR5 ;  /* 0x000000043f057899 */ /* 0x000fe40008011605 */
[----:B------:R-:W-:Y:S02]  /*2ea0*/  ULOP3.LUT UR4, UR4, 0x3fff, URZ, 0xc0, !UPT ;  /* 0x00003fff04047892 */ /* 0x000fe4000f8ec03f */
[----:B------:R-:W-:Y:S02]  /*2eb0*/  ULOP3.LUT UR5, UR5, 0x3fff, URZ, 0xc0, !UPT ;  /* 0x00003fff05057892 */ /* 0x000fe4000f8ec03f */
[----:B------:R-:W-:Y:S02]  /*2ec0*/  ULOP3.LUT UR4, UR4, 0x10000, URZ, 0xfc, !UPT ;  /* 0x0001000004047892 */ /* 0x000fe4000f8efc3f */
[----:B------:R-:W-:-:S02]  /*2ed0*/  ULOP3.LUT UR6, UR5, 0x10000, URZ, 0xfc, !UPT ;  /* 0x0001000005067892 */ /* 0x000fc4000f8efc3f */
[----:B------:R-:W-:Y:S01]  /*2ee0*/  ULEA UR5, UR36, UR4, 0xc ;  /* 0x0000000424057291 */ /* 0x000fe2000f8e603f */
[----:B------:R-:W-:Y:S01]  /*2ef0*/  UMOV UR21, 0x40000040 ;  /* 0x4000004000157882 */ /* 0x000fe20000000000 */
[----:B------:R-:W-:Y:S01]  /*2f00*/  UMOV UR23, 0x40000040 ;  /* 0x4000004000177882 */ /* 0x000fe20000000000 */
[----:B------:R-:W-:Y:S02]  /*2f10*/  UIADD3 UR14, UR6, 0x800, URZ ;  /* 0x00000800060e7890 */ /* 0x000fe4000fffe03f */
[----:B------:R-:W-:Y:S02]  /*2f20*/  UMOV UR20, UR6 ;  /* 0x0000000600147c82 */ /* 0x000fe40008000000 */
[----:B------:R-:W-:Y:S01]  /*2f30*/  UMOV UR22, UR5 ;  /* 0x0000000500167c82 */ /* 0x000fe20008000000 */
[----:B------:R-:W-:Y:S01]  /*2f40*/  UIADD3 UR15, UR5, 0x800, URZ ;  /* 0x00000800050f7890 */ /* 0x000fe2000fffe03f */
[----:B------:R-:W-:Y:S01]  /*2f50*/  HGMMA.64x64x16.F32 R24, gdesc[UR20], R24, gsb0 ;  /* 0x00e00000141879f0 */ /* 0x000fe20008000818 */
[----:B------:R-:W-:-:S02]  /*2f60*/  UIADD3 UR20, UR6, 0x2, URZ ;  /* 0x0000000206147890 */ /* 0x000fc4000fffe03f */
[----:B------:R-:W-:Y:S01]  /*2f70*/  UIADD3 UR22, UR5, 0x2, URZ ;  /* 0x0000000205167890 */ /* 0x000fe2000fffe03f */
[----:B------:R-:W-:Y:S01]  /*2f80*/  UMOV UR21, 0x40000040 ;  /* 0x4000004000157882 */ /* 0x000fe20000000000 */
[----:B------:R-:W-:Y:S01]  /*2f90*/  UMOV UR23, 0x40000040 ;  /* 0x4000004000177882 */ /* 0x000fe20000000000 */
[----:B0-----:R-:W-:-:S06]  /*2fa0*/  SHF.R.U32.HI R3, RZ, 0x7, R3 ;  /* 0x00000007ff037819 */ /* 0x001fcc0000011603 */
[----:B------:R-:W0:Y:S02]  /*2fb0*/  SHFL.IDX PT, R3, R3, RZ, 0x1f ;  /* 0x00001fff03037589 */ /* 0x000e2400000e0000 */
[----:B0-----:R-:W-:-:S13]  /*2fc0*/  R2UR UR7, R3 ;  /* 0x00000000030772ca */ /* 0x001fda00000e0000 */
[----:B------:R-:W-:-:S03]  /*2fd0*/  UISETP.GT.AND UP0, UPT, UR7, 0x7f, UPT ;  /* 0x0000007f0700788c */ /* 0x000fc6000bf04270 */
[----:B------:R-:W-:Y:S01]  /*2fe0*/  UMOV UR7, 0x4 ;  /* 0x0000000400077882 */ /* 0x000fe20000000000 */
[----:B------:R-:W-:Y:S02]  /*2ff0*/  USEL UR11, URZ, 0x2, !UP0 ;  /* 0x000000023f0b7887 */ /* 0x000fe4000c000000 */
[----:B------:R-:W-:Y:S02]  /*3000*/  USEL UR10, UR7, 0x2, UP0 ;  /* 0x00000002070a7887 */ /* 0x000fe40008000000 */
[----:B------:R-:W-:Y:S01]  /*3010*/  USEL UR7, UR7, 0x6, !UP0 ;  /* 0x0000000607077887 */ /* 0x000fe2000c000000 */
[----:B------:R-:W-:Y:S02]  /*3020*/  WARPGROUP.DEPBAR.LE gsb0, 0x0 ;  /* 0x00008000000079c5 */ /* 0x000fe40000010000 */
[----:B------:R-:W-:-:S06]  /*3030*/  WARPGROUP.ARRIVE ;  /* 0x00000000000079c5 */ /* 0x000fcc0000000000 */
[----:B------:R-:W-:Y:S01]  /*3040*/  HGMMA.64x64x16.F32 R24, gdesc[UR20], R24, gsb0 ;  /* 0x00e00000141879f0 */ /* 0x000fe20008000818 */
[----:B------:R-:W-:Y:S02]  /*3050*/  UIADD3 UR20, UR6, 0x4, URZ ;  /* 0x0000000406147890 */ /* 0x000fe4000fffe03f */
[----:B------:R-:W-:Y:S01]  /*3060*/  UIADD3 UR22, UR5, 0x4, URZ ;  /* 0x0000000405167890 */ /* 0x000fe2000fffe03f */
[----:B------:R-:W-:Y:S01]  /*3070*/  UMOV UR21, 0x40000040 ;  /* 0x4000004000157882 */ /* 0x000fe20000000000 */
[----:B------:R-:W-:Y:S01]  /*3080*/  UMOV UR23, 0x40000040 ;  /* 0x4000004000177882 */ /* 0x000fe20000000000 */
        /* <DEDUP_REMOVED lines=94> */
[----:B------:R-:W-:Y:S02]  /*3670*/  UIADD3 UR20, UR11, UR14, URZ ;  /* 0x0000000e0b147290 */ /* 0x000fe4000fffe03f */
[----:B------:R-:W-:Y:S01]  /*3680*/  UIADD3 UR22, UR11, UR15, URZ ;  /* 0x0000000f0b167290 */ /* 0x000fe2000fffe03f */
        /* <DEDUP_REMOVED lines=16> */
[----:B------:R-:W-:Y:S01]  /*3790*/  UMOV UR14, 0x28 ;  /* 0x00000028000e7882 */ /* 0x000fe20000000000 */
[----:B------:R-:W-:Y:S01]  /*37a0*/  UMOV UR15, 0xa00 ;  /* 0x00000a00000f7882 */ /* 0x000fe20000000000 */
[----:B------:R-:W-:Y:S02]  /*37b0*/  USEL UR14, UR14, 0x26, UP0 ;  /* 0x000000260e0e7887 */ /* 0x000fe40008000000 */
[----:B------:R-:W-:-:S02]  /*37c0*/  USEL UR15, UR15, 0x980, UP0 ;  /* 0x000009800f0f7887 */ /* 0x000fc40008000000 */
[----:B------:R-:W-:Y:S02]  /*37d0*/  ULOP3.LUT UR14, UR14, 0x6, URZ, 0xc0, !UPT ;  /* 0x000000060e0e7892 */ /* 0x000fe4000f8ec03f */
[----:B------:R-:W-:Y:S01]  /*37e0*/  ULOP3.LUT UR15, UR15, 0xa00, URZ, 0xc0, !UPT ;  /* 0x00000a000f0f7892 */ /* 0x000fe2000f8ec03f */
[----:B------:R-:W-:Y:S02]  /*37f0*/  WARPGROUP.DEPBAR.LE gsb0, 0x0 ;  /* 0x00008000000079c5 */ /* 0x000fe40000010000 */
[----:B------:R-:W-:-:S06]  /*3800*/  WARPGROUP.ARRIVE ;  /* 0x00000000000079c5 */ /* 0x000fcc0000000000 */
[----:B------:R-:W-:Y:S01]  /*3810*/  HGMMA.64x64x16.F32 R24, gdesc[UR20], R24, gsb0 ;  /* 0x00e00000141879f0 */ /* 0x000fe20008000818 */
[----:B------:R-:W-:Y:S02]  /*3820*/  UIADD3 UR20, UR14, UR15, UR6 ;  /* 0x0000000f0e147290 */ /* 0x000fe4000fffe006 */
[----:B------:R-:W-:Y:S01]  /*3830*/  UIADD3 UR22, UR14, UR15, UR5 ;  /* 0x0000000f0e167290 */ /* 0x000fe2000fffe005 */
[----:B------:R-:W-:Y:S01]  /*3840*/  UMOV UR21, 0x40000040 ;  /* 0x4000004000157882 */ /* 0x000fe20000000000 */
[----:B------:R-:W-:Y:S01]  /*3850*/  UMOV UR23, 0x40000040 ;  /* 0x4000004000177882 */ /* 0x000fe20000000000 */
[----:B------:R-:W-:Y:S02]  /*3860*/  UIADD3 UR14, UR6, 0xa00, URZ ;  /* 0x00000a00060e7890 */ /* 0x000fe4000fffe03f */
[----:B------:R-:W-:Y:S01]  /*3870*/  UIADD3 UR15, UR5, 0xa00, URZ ;  /* 0x00000a00050f7890 */ /* 0x000fe2000fffe03f */
        /* <DEDUP_REMOVED lines=86> */
[----:B------:R-:W-:Y:S02]  /*3de0*/  UMOV UR10, 0x1000 ;  /* 0x00001000000a7882 */ /* 0x000fe40000000000 */
[----:B------:R-:W-:-:S04]  /*3df0*/  USEL UR10, UR10, 0xf80, UP0 ;  /* 0x00000f800a0a7887 */ /* 0x000fc80008000000 */
[----:B------:R-:W-:Y:S01]  /*3e00*/  ULOP3.LUT UR10, UR10, 0x1e00, URZ, 0xc0, !UPT ;  /* 0x00001e000a0a7892 */ /* 0x000fe2000f8ec03f */
        /* <DEDUP_REMOVED lines=17> */
[----:B------:R-:W-:Y:S02]  /*3f20*/  WARPGROUP.DEPBAR.LE gsb0, 0x0 ;  /* 0x00008000000079c5 */ /* 0x000fe40000010000 */
[----:B------:R-:W-:-:S06]  /*3f30*/  WARPGROUP.ARRIVE ;  /* 0x00000000000079c5 */ /* 0x000fcc0000000000 */
[----:B------:R-:W-:Y:S03]  /*3f40*/  HGMMA.64x64x16.F32 R24, gdesc[UR20], R24, gsb0 ;  /* 0x00e00000141879f0 */ /* 0x000fe60008000818 */
[----:B------:R-:W-:Y:S02]  /*3f50*/  WARPGROUP.DEPBAR.LE gsb0, 0x0 ;  /* 0x00008000000079c5 */ /* 0x000fe40000010000 */
[----:B------:R-:W-:Y:S05]  /*3f60*/  @!P0 BRA `(.L_x_192) ;  /* 0x0000000000048947 */ /* 0x000fea0003800000 */
[----:B------:R-:W-:Y:S01]  /*3f70*/  BPT.TRAP 0x1 ;  /* 0x000000040000795c */ /* 0x000fe20000300000 */
.L_x_192:
[----:B------:R-:W-:Y:S01]  /*3f80*/  IMAD R4, R153, -0x40, R152 ;  /* 0xffffffc099047824 */ /* 0x000fe200078e0298 */
[----:B------:R-:W-:Y:S01]  /*3f90*/  ULDC UR5, c[0x0][0xa80] ;  /* 0x0002a00000057ab9 */ /* 0x000fe20000000800 */
[----:B------:R-:W-:Y:S01]  /*3fa0*/  R2UR UR7, R8 ;  /* 0x00000000080772ca */ /* 0x000fe200000e0000 */
[----:B------:R-:W-:Y:S01]  /*3fb0*/  UMOV UR11, 0x40000040 ;  /* 0x40000040000b7882 */ /* 0x000fe20000000000 */
[----:B------:R-:W-:Y:S01]  /*3fc0*/  UMOV UR15, 0x40000040 ;  /* 0x40000040000f7882 */ /* 0x000fe20000000000 */
[----:B------:R-:W-:-:S04]  /*3fd0*/  IADD3 R4, -R19, 0x40, R4 ;  /* 0x0000004013047810 */ /* 0x000fc80007ffe104 */
[C---:B------:R-:W-:Y:S02]  /*3fe0*/  ISETP.GT.AND P5, PT, R4.reuse, RZ, PT ;  /* 0x000000ff0400720c */ /* 0x040fe40003fa4270 */
[C---:B------:R-:W-:Y:S02]  /*3ff0*/  ISETP.GT.AND P4, PT, R4.reuse, 0x1, PT ;  /* 0x000000010400780c */ /* 0x040fe40003f84270 */
[----:B------:R-:W-:Y:S02]  /*4000*/  ISETP.GT.AND P3, PT, R4, 0x8, PT ;  /* 0x000000080400780c */ /* 0x000fe40003f64270 */
[----:B-1234-:R-:W-:Y:S01]  /*4010*/  FSEL R5, R24, -INF , P5 ;  /* 0xff80000018057808 */ /* 0x01efe20002800000 */
[----:B------:R-:W-:Y:S01]  /*4020*/  UIADD3 UR7, UR7, 0x38840, URZ ;  /* 0x0003884007077890 */ /* 0x000fe2000fffe03f */
[----:B------:R-:W-:Y:S02]  /*4030*/  FSEL R7, R25, -INF , P4 ;  /* 0xff80000019077808 */ /* 0x000fe40002000000 */
[----:B------:R-:W-:Y:S01]  /*4040*/  ISETP.GT.AND P2, PT, R4, 0x9, PT ;  /* 0x000000090400780c */ /* 0x000fe20003f44270 */
[----:B------:R-:W-:Y:S01]  /*4050*/  UPRMT UR7, UR37, 0x654, UR7 ;  /* 0x0000065425077896 */ /* 0x000fe20008000007 */
[----:B------:R-:W-:-:S02]  /*4060*/  FSEL R9, R28, -INF , P3 ;  /* 0xff8000001c097808 */ /* 0x000fc40001800000 */
[----:B------:R-:W-:Y:S02]  /*4070*/  FMNMX.FTZ R6, R5, R7, !PT ;  /* 0x0000000705067209 */ /* 0x000fe40007810000 */
[C---:B------:R-:W-:Y:S02]  /*4080*/  ISETP.GT.AND P1, PT, R4.reuse, 0x10, PT ;  /* 0x000000100400780c */ /* 0x040fe40003f24270 */
[----:B------:R-:W-:Y:S02]  /*4090*/  FSEL R11, R29, -INF , P2 ;  /* 0xff8000001d0b7808 */ /* 0x000fe40001000000 */
[----:B------:R-:W-:Y:S01]  /*40a0*/  FMNMX.FTZ R6, R9, R6, !PT ;  /* 0x0000000609067209 */ /* 0x000fe20007810000 */
[----:B------:R-:W-:Y:S01]  /*40b0*/  SYNCS.ARRIVE.TRANS64.RED.A1T0 RZ, [UR7], RZ ;  /* 0x000000ffffff79a7 */ /* 0x000fe20008100407 */
[----:B------:R-:W-:Y:S01]  /*40c0*/  BAR.SYNC.DEFER_BLOCKING 0xf, 0x100 ;  /* 0x03c4000000007b1d */ /* 0x000fe20000010000 */
[----:B------:R-:W-:Y:S02]  /*40d0*/  ISETP.GT.AND P6, PT, R4, 0x11, PT ;  /* 0x000000110400780c */ /* 0x000fe40003fc4270 */
[----:B------:R-:W-:-:S02]  /*40e0*/  FSEL R13, R32, -INF , P1 ;  /* 0xff800000200d7808 */ /* 0x000fc40000800000 */
[----:B------:R-:W-:Y:S02]  /*40f0*/  FMNMX.FTZ R6, R11, R6, !PT ;  /* 0x000000060b067209 */ /* 0x000fe40007810000 */
[----:B------:R-:W-:Y:S02]  /*4100*/  FSEL R25, R26, -INF , P5 ;  /* 0xff8000001a197808 */ /* 0x000fe40002800000 */
[----:B------:R-:W-:Y:S02]  /*4110*/  ISETP.GT.AND P5, PT, R4, 0x18, PT ;  /* 0x000000180400780c */ /* 0x000fe40003fa4270 */
[----:B------:R-:W-:Y:S02]  /*4120*/  FSEL R15, R33, -INF , P6 ;  /* 0xff800000210f7808 */ /* 0x000fe40003000000 */
[----:B------:R-:W-:Y:S02]  /*4130*/  FMNMX.FTZ R6, R13, R6, !PT ;  /* 0x000000060d067209 */ /* 0x000fe40007810000 */
[----:B------:R-:W-:-:S02]  /*4140*/  FSEL R27, R27, -INF , P4 ;  /* 0xff8000001b1b7808 */ /* 0x000fc40002000000 */
[----:B------:R-:W-:Y:S02]  /*4150*/  ISETP.GT.AND P4, PT, R4, 0x19, PT ;  /* 0x000000190400780c */ /* 0x000fe40003f84270 */
[----:B------:R-:W-:Y:S02]  /*4160*/  FSEL R21, R36, -INF , P5 ;  /* 0xff80000024157808 */ /* 0x000fe40002800000 */
[----:B------:R-:W-:Y:S02]  /*4170*/  FMNMX.FTZ R6, R15, R6, !PT ;  /* 0x000000060f067209 */ /* 0x000fe40007810000 */
[----:B------:R-:W-:Y:S02]  /*4180*/  FSEL R29, R30, -INF , P3 ;  /* 0xff8000001e1d7808 */ /* 0x000fe40001800000 */
        /* <DEDUP_REMOVED lines=8> */
[C---:B------:R-:W-:Y:S02]  /*4210*/  ISETP.GT.AND P1, PT, R4.reuse, 0x28, PT ;  /* 0x000000280400780c */ /* 0x040fe40003f24270 */
        /* <DEDUP_REMOVED lines=23> */
[----:B------:R-:W-:Y:S02]  /*4390*/  FMNMX.FTZ R6, R71, R6, !PT ;  /* 0x0000000647067209 */ /* 0x000fe40007810000 */
[----:B------:R-:W-:Y:S02]  /*43a0*/  FMNMX.FTZ R4, R25, R27, !PT ;  /* 0x0000001b19047209 */ /* 0x000fe40007810000 */
[----:B------:R-:W-:Y:S02]  /*43b0*/  FMNMX.FTZ R10, R73, R6, !PT ;  /* 0x00000006490a7209 */ /* 0x000fe40007810000 */
[----:B------:R-:W-:Y:S02]  /*43c0*/  FMNMX.FTZ R4, R29, R4, !PT ;  /* 0x000000041d047209 */ /* 0x000fe40007810000 */
[----:B------:R-:W-:Y:S01]  /*43d0*/  FSEL R45, R46, -INF , P1 ;  /* 0xff8000002e2d7808 */ /* 0x000fe20000800000 */
[----:B------:R-:W0:Y:S01]  /*43e0*/  SHFL.BFLY PT, R3, R10, 0x2, 0x1f ;  /* 0x0c401f000a037f89 */ /* 0x000e2200000e0000 */
[----:B------:R-:W-:-:S02]  /*43f0*/  FMNMX.FTZ R4, R31, R4, !PT ;  /* 0x000000041f047209 */ /* 0x000fc40007810000 */
[----:B------:R-:W-:Y:S02]  /*4400*/  FSEL R47, R47, -INF , P6 ;  /* 0xff8000002f2f7808 */ /* 0x000fe40003000000 */
[----:B------:R-:W-:Y:S02]  /*4410*/  FMNMX.FTZ R4, R33, R4, !PT ;  /* 0x0000000421047209 */ /* 0x000fe40007810000 */
[----:B------:R-:W-:Y:S02]  /*4420*/  FSEL R49, R50, -INF , P5 ;  /* 0xff80000032317808 */ /* 0x000fe40002800000 */
[----:B------:R-:W-:Y:S02]  /*4430*/  FMNMX.FTZ R4, R35, R4, !PT ;  /* 0x0000000423047209 */ /* 0x000fe40007810000 */
[----:B------:R-:W-:Y:S02]  /*4440*/  FSEL R51, R51, -INF , P4 ;  /* 0xff80000033337808 */ /* 0x000fe40002000000 */
[----:B------:R-:W-:Y:S01]  /*4450*/  FMNMX.FTZ R6, R37, R4, !PT ;  /* 0x0000000425067209 */ /* 0x000fe20007810000 */
[----:B------:R-:W-:Y:S01]  /*4460*/  IMAD.U32 R4, RZ, RZ, UR5 ;  /* 0x00000005ff047e24 */ /* 0x000fe2000f8e00ff */
[----:B------:R-:W-:Y:S01]  /*4470*/  FSEL R53, R54, -INF , P3 ;  /* 0xff80000036357808 */ /* 0x000fe20001800000 */
[----:B------:R-:W-:Y:S01]  /*4480*/  ULOP3.LUT UR5, UR44, 0x2000000, URZ, 0xfc, !UPT ;  /* 0x020000002c057892 */ /* 0x000fe2000f8efc3f */
[----:B------:R-:W-:-:S02]  /*4490*/  FMNMX.FTZ R6, R39, R6, !PT ;  /* 0x0000000627067209 */ /* 0x000fc40007810000 */
[----:B------:R-:W-:Y:S01]  /*44a0*/  FSEL R55, R55, -INF , P2 ;  /* 0xff80000037377808 */ /* 0x000fe20001000000 */
[----:B------:R-:W-:Y:S01]  /*44b0*/  ULEA UR10, UR36, UR5, 0xc ;  /* 0x00000005240a7291 */ /* 0x000fe2000f8e603f */
[----:B------:R-:W-:Y:S02]  /*44c0*/  FMNMX.FTZ R6, R41, R6, !PT ;  /* 0x0000000629067209 */ /* 0x000fe40007810000 */
[----:B0-----:R-:W-:Y:S01]  /*44d0*/  FMNMX.FTZ R12, R10, R3, !PT ;  /* 0x000000030a0c7209 */ /* 0x001fe20007810000 */
[----:B------:R-:W-:Y:S01]  /*44e0*/  UIADD3 UR14, UR10, 0x80, URZ ;  /* 0x000000800a0e7890 */ /* 0x000fe2000fffe03f */
[----:B------:R-:W-:-:S03]  /*44f0*/  FMNMX.FTZ R6, R43, R6, !PT ;  /* 0x000000062b067209 */ /* 0x000fc60007810000 */
[----:B------:R-:W0:Y:S01]  /*4500*/  SHFL.BFLY PT, R3, R12, 0x1, 0x1f ;  /* 0x0c201f000c037f89 */ /* 0x000e2200000e0000 */
[----:B------:R-:W-:Y:S02]  /*4510*/  FMNMX.FTZ R6, R45, R6, !PT ;  /* 0x000000062d067209 */ /* 0x000fe40007810000 */
[----:B0-----:R-:W-:-:S04]  /*4520*/  FMNMX.FTZ R3, R12, R3, !PT ;  /* 0x000000030c037209 */ /* 0x001fc80007810000 */
[C---:B------:R-:W-:Y:S01]  /*4530*/  FSETP.NEU.FTZ.AND P1, PT, R3.reuse, -INF , PT ;  /* 0xff8000000300780b */ /* 0x040fe20003f3d000 */
[----:B------:R-:W-:-:S05]  /*4540*/  FMUL.FTZ R10, R3, R4 ;  /* 0x00000004030a7220 */ /* 0x000fca0000410000 */
[----:B------:R-:W-:Y:S02]  /*4550*/  FSEL R26, R10, RZ, P1 ;  /* 0x000000ff0a1a7208 */ /* 0x000fe40000800000 */
[----:B------:R-:W-:-:S03]  /*4560*/  FMNMX.FTZ R10, R47, R6, !PT ;  /* 0x000000062f0a7209 */ /* 0x000fc60007810000 */
[--C-:B------:R-:W-:Y:S01]  /*4570*/  FFMA.FTZ R12, R5, R4, -R26.reuse ;  /* 0x00000004050c7223 */ /* 0x100fe2000001081a */
[----:B------:R-:W-:Y:S01]  /*4580*/  FMNMX.FTZ R10, R49, R10, !PT ;  /* 0x0000000a310a7209 */ /* 0x000fe20007810000 */
[-CC-:B------:R-:W-:Y:S01]  /*4590*/  FFMA.FTZ R7, R7, R4.reuse, -R26.reuse ;  /* 0x0000000407077223 */ /* 0x180fe2000001081a */
[--C-:B------:R-:W-:Y:S01]  /*45a0*/  FFMA.FTZ R9, R9, R4, -R26.reuse ;  /* 0x0000000409097223 */ /* 0x100fe2000001081a */
[----:B------:R0:W-:Y:S01]  /*45b0*/  MUFU.EX2 R6, R12 ;  /* 0x0000000c00067308 */ /* 0x0001e20000000800 */
[----:B------:R-:W-:Y:S01]  /*45c0*/  FMNMX.FTZ R10, R51, R10, !PT ;  /* 0x0000000a330a7209 */ /* 0x000fe20007810000 */
[-CC-:B------:R-:W-:Y:S01]  /*45d0*/  FFMA.FTZ R14, R57, R4.reuse, -R26.reuse ;  /* 0x00000004390e7223 */ /* 0x180fe2000001081a */
[-CC-:B------:R-:W-:Y:S01]  /*45e0*/  FFMA.FTZ R154, R65, R4.reuse, -R26.reuse ;  /* 0x00000004419a7223 */ /* 0x180fe2000001081a */
[--C-:B------:R-:W-:Y:S01]  /*45f0*/  FFMA.FTZ R155, R67, R4, -R26.reuse ;  /* 0x00000004439b7223 */ /* 0x100fe2000001081a */
[----:B------:R-:W-:Y:S01]  /*4600*/  FMNMX.FTZ R10, R53, R10, !PT ;  /* 0x0000000a350a7209 */ /* 0x000fe20007810000 */
[-CC-:B------:R-:W-:Y:S01]  /*4610*/  FFMA.FTZ R172, R69, R4.reuse, -R26.reuse ;  /* 0x0000000445ac7223 */ /* 0x180fe2000001081a */
[-CC-:B------:R-:W-:Y:S01]  /*4620*/  FFMA.FTZ R173, R71, R4.reuse, -R26.reuse ;  /* 0x0000000447ad7223 */ /* 0x180fe2000001081a */
[--C-:B------:R-:W-:Y:S01]  /*4630*/  FFMA.FTZ R174, R73, R4, -R26.reuse ;  /* 0x0000000449ae7223 */ /* 0x100fe2000001081a */
[----:B------:R-:W-:Y:S01]  /*4640*/  FMNMX.FTZ R5, R55, R10, !PT ;  /* 0x0000000a37057209 */ /* 0x000fe20007810000 */
[-CC-:B------:R-:W-:Y:S01]  /*4650*/  FFMA.FTZ R10, R11, R4.reuse, -R26.reuse ;  /* 0x000000040b0a7223 */ /* 0x180fe2000001081a */
[-CC-:B------:R-:W-:Y:S01]  /*4660*/  FFMA.FTZ R11, R13, R4.reuse, -R26.reuse ;  /* 0x000000040d0b7223 */ /* 0x180fe2000001081a */
[-CC-:B0-----:R-:W-:Y:S01]  /*4670*/  FFMA.FTZ R12, R15, R4.reuse, -R26.reuse ;  /* 0x000000040f0c7223 */ /* 0x181fe2000001081a */
[-CC-:B------:R-:W-:Y:S01]  /*4680*/  FFMA.FTZ R13, R21, R4.reuse, -R26.reuse ;  /* 0x00000004150d7223 */ /* 0x180fe2000001081a */
[----:B------:R-:W0:Y:S01]  /*4690*/  SHFL.BFLY PT, R20, R5, 0x2, 0x1f ;  /* 0x0c401f0005147f89 */ /* 0x000e2200000e0000 */
[-CC-:B------:R-:W-:Y:S01]  /*46a0*/  FFMA.FTZ R15, R59, R4.reuse, -R26.reuse ;  /* 0x000000043b0f7223 */ /* 0x180fe2000001081a */
[--C-:B------:R-:W-:Y:S01]  /*46b0*/  FFMA.FTZ R21, R63, R4, -R26.reuse ;  /* 0x000000043f157223 */ /* 0x100fe2000001081a */
[----:B------:R-:W1:Y:S08]  /*46c0*/  MUFU.EX2 R7, R7 ;  /* 0x0000000700077308 */ /* 0x000e700000000800 */
[----:B------:R-:W-:Y:S08]  /*46d0*/  MUFU.EX2 R9, R9 ;  /* 0x0000000900097308 */ /* 0x000ff00000000800 */
[----:B------:R-:W2:Y:S01]  /*46e0*/  MUFU.EX2 R10, R10 ;  /* 0x0000000a000a7308 */ /* 0x000ea20000000800 */
[----:B-1----:R-:W-:Y:S01]  /*46f0*/  F2FP.F16.F32.PACK_AB R156, R7, R6 ;  /* 0x00000006079c723e */ /* 0x002fe200000000ff */
[----:B------:R-:W-:Y:S01]  /*4700*/  FADD.FTZ R6, R6, R7 ;  /* 0x0000000706067221 */ /* 0x000fe20000010000 */
[----:B0-----:R-:W-:Y:S01]  /*4710*/  FMNMX.FTZ R24, R5, R20, !PT ;  /* 0x0000001405187209 */ /* 0x001fe20007810000 */
[----:B------:R-:W-:-:S04]  /*4720*/  FFMA.FTZ R20, R61, R4, -R26 ;  /* 0x000000043d147223 */ /* 0x000fc8000001081a */
[----:B------:R-:W-:Y:S01]  /*4730*/  MUFU.EX2 R11, R11 ;  /* 0x0000000b000b7308 */ /* 0x000fe20000000800 */
[----:B------:R-:W0:Y:S07]  /*4740*/  SHFL.BFLY PT, R5, R24, 0x1, 0x1f ;  /* 0x0c201f0018057f89 */ /* 0x000e2e00000e0000 */
[----:B------:R-:W1:Y:S01]  /*4750*/  MUFU.EX2 R12, R12 ;  /* 0x0000000c000c7308 */ /* 0x000e620000000800 */
[----:B--2---:R-:W-:Y:S01]  /*4760*/  F2FP.F16.F32.PACK_AB R158, R10, R9 ;  /* 0x000000090a9e723e */ /* 0x004fe200000000ff */
[----:B------:R-:W-:-:S04]  /*4770*/  FADD.FTZ R9, R9, R6 ;  /* 0x0000000609097221 */ /* 0x000fc80000010000 */
[----:B------:R-:W-:Y:S02]  /*4780*/  FADD.FTZ R10, R10, R9 ;  /* 0x000000090a0a7221 */ /* 0x000fe40000010000 */
[----:B------:R-:W-:Y:S08]  /*4790*/  MUFU.EX2 R13, R13 ;  /* 0x0000000d000d7308 */ /* 0x000ff00000000800 */
[----:B------:R-:W2:Y:S01]  /*47a0*/  MUFU.EX2 R14, R14 ;  /* 0x0000000e000e7308 */ /* 0x000ea20000000800 */
[----:B-1----:R-:W-:Y:S01]  /*47b0*/  F2FP.F16.F32.PACK_AB R160, R12, R11 ;  /* 0x0000000b0ca0723e */ /* 0x002fe200000000ff */
[----:B------:R-:W-:Y:S01]  /*47c0*/  FADD.FTZ R11, R11, R10 ;  /* 0x0000000a0b0b7221 */ /* 0x000fe20000010000 */
[----:B0-----:R-:W-:-:S03]  /*47d0*/  FMNMX.FTZ R5, R24, R5, !PT ;  /* 0x0000000518057209 */ /* 0x001fc60007810000 */
[----:B------:R-:W-:Y:S01]  /*47e0*/  FADD.FTZ R12, R12, R11 ;  /* 0x0000000b0c0c7221 */ /* 0x000fe20000010000 */
[C---:B------:R-:W-:Y:S01]  /*47f0*/  FSETP.NEU.FTZ.AND P1, PT, R5.reuse, -INF , PT ;  /* 0xff8000000500780b */ /* 0x040fe20003f3d000 */
[----:B------:R-:W-:Y:S01]  /*4800*/  FMUL.FTZ R24, R5, R4 ;  /* 0x0000000405187220 */ /* 0x000fe20000410000 */
[----:B------:R-:W-:Y:S04]  /*4810*/  MUFU.EX2 R15, R15 ;  /* 0x0000000f000f7308 */ /* 0x000fe80000000800 */
[----:B------:R-:W-:-:S04]  /*4820*/  FSEL R24, R24, RZ, P1 ;  /* 0x000000ff18187208 */ /* 0x000fc80000800000 */
[----:B------:R-:W0:Y:S01]  /*4830*/  MUFU.EX2 R20, R20 ;  /* 0x0000001400147308 */ /* 0x000e220000000800 */
[-CC-:B------:R-:W-:Y:S01]  /*4840*/  FFMA.FTZ R175, R25, R4.reuse, -R24.reuse ;  /* 0x0000000419af7223 */ /* 0x180fe20000010818 */
        /* <DEDUP_REMOVED lines=14> */
[----:B------:R-:W-:Y:S01]  /*4930*/  FFMA.FTZ R200, R55, R4, -R24 ;  /* 0x0000000437c87223 */ /* 0x000fe20000010818 */
[----:B------:R-:W-:Y:S01]  /*4940*/  MUFU.EX2 R175, R175 ;  /* 0x000000af00af7308 */ /* 0x000fe20000000800 */
[----:B--2---:R-:W-:Y:S01]  /*4950*/  F2FP.F16.F32.PACK_AB R162, R14, R13 ;  /* 0x0000000d0ea2723e */ /* 0x004fe200000000ff */
[----:B------:R-:W-:Y:S01]  /*4960*/  FADD.FTZ R13, R13, R12 ;  /* 0x0000000c0d0d7221 */ /* 0x000fe20000010000 */
[----:B0-----:R-:W-:-:S03]  /*4970*/  F2FP.F16.F32.PACK_AB R164, R20, R15 ;  /* 0x0000000f14a4723e */ /* 0x001fc600000000ff */
[----:B------:R-:W-:Y:S02]  /*4980*/  FADD.FTZ R14, R14, R13 ;  /* 0x0000000d0e0e7221 */ /* 0x000fe40000010000 */
[----:B------:R-:W0:Y:S02]  /*4990*/  MUFU.EX2 R176, R176 ;  /* 0x000000b000b07308 */ /* 0x000e240000000800 */
[----:B------:R-:W-:-:S04]  /*49a0*/  FADD.FTZ R15, R15, R14 ;  /* 0x0000000e0f0f7221 */ /* 0x000fc80000010000 */
[----:B------:R-:W-:Y:S02]  /*49b0*/  FADD.FTZ R20, R20, R15 ;  /* 0x0000000f14147221 */ /* 0x000fe40000010000 */
[----:B------:R-:W-:Y:S08]  /*49c0*/  MUFU.EX2 R177, R177 ;  /* 0x000000b100b17308 */ /* 0x000ff00000000800 */
[----:B------:R-:W1:Y:S01]  /*49d0*/  MUFU.EX2 R178, R178 ;  /* 0x000000b200b27308 */ /* 0x000e620000000800 */
[----:B0-----:R-:W-:Y:S01]  /*49e0*/  F2FP.F16.F32.PACK_AB R157, R176, R175 ;  /* 0x000000afb09d723e */ /* 0x001fe200000000ff */
[----:B------:R-:W-:-:S06]  /*49f0*/  FADD.FTZ R176, R175, R176 ;  /* 0x000000b0afb07221 */ /* 0x000fcc0000010000 */
[----:B------:R-:W-:Y:S08]  /*4a00*/  MUFU.EX2 R179, R179 ;  /* 0x000000b300b37308 */ /* 0x000ff00000000800 */
[----:B------:R-:W0:Y:S01]  /*4a10*/  MUFU.EX2 R180, R180 ;  /* 0x000000b400b47308 */ /* 0x000e220000000800 */
[----:B-1----:R-:W-:Y:S01]  /*4a20*/  F2FP.F16.F32.PACK_AB R159, R178, R177 ;  /* 0x000000b1b29f723e */ /* 0x002fe200000000ff */
[----:B------:R-:W-:-:S04]  /*4a30*/  FADD.FTZ R177, R177, R176 ;  /* 0x000000b0b1b17221 */ /* 0x000fc80000010000 */
[----:B------:R1:W-:Y:S01]  /*4a40*/  STSM.16.M88.4 [R184+0x36400], R156 ;  /* 0x0364009cb8007844 */ /* 0x0003e20000000200 */
[----:B------:R-:W-:Y:S01]  /*4a50*/  FADD.FTZ R178, R178, R177 ;  /* 0x000000b1b2b27221 */ /* 0x000fe20000010000 */
[----:B------:R-:W-:Y:S08]  /*4a60*/  MUFU.EX2 R181, R181 ;  /* 0x000000b500b57308 */ /* 0x000ff00000000800 */
[----:B------:R-:W2:Y:S01]  /*4a70*/  MUFU.EX2 R182, R182 ;  /* 0x000000b600b67308 */ /* 0x000ea20000000800 */
[----:B0-----:R-:W-:Y:S01]  /*4a80*/  F2FP.F16.F32.PACK_AB R161, R180, R179 ;  /* 0x000000b3b4a1723e */ /* 0x001fe200000000ff */
[----:B------:R-:W-:-:S04]  /*4a90*/  FADD.FTZ R179, R179, R178 ;  /* 0x000000b2b3b37221 */ /* 0x000fc80000010000 */
[----:B------:R-:W-:Y:S02]  /*4aa0*/  FADD.FTZ R180, R180, R179 ;  /* 0x000000b3b4b47221 */ /* 0x000fe40000010000 */
[----:B------:R-:W-:Y:S08]  /*4ab0*/  MUFU.EX2 R21, R21 ;  /* 0x0000001500157308 */ /* 0x000ff00000000800 */
[----:B------:R-:W0:Y:S01]  /*4ac0*/  MUFU.EX2 R154, R154 ;  /* 0x0000009a009a7308 */ /* 0x000e220000000800 */
[----:B--2---:R-:W-:Y:S01]  /*4ad0*/  F2FP.F16.F32.PACK_AB R163, R182, R181 ;  /* 0x000000b5b6a3723e */ /* 0x004fe200000000ff */
[----:B------:R-:W-:-:S04]  /*4ae0*/  FADD.FTZ R181, R181, R180 ;  /* 0x000000b4b5b57221 */ /* 0x000fc80000010000 */
[----:B------:R1:W-:Y:S01]  /*4af0*/  STSM.16.M88.4 [R23], R160 ;  /* 0x000000a017007844 */ /* 0x0003e20000000200 */
        /* <DEDUP_REMOVED lines=10> */
[----:B------:R-:W-:Y:S02]  /*4ba0*/  FADD.FTZ R194, R194, R183 ;  /* 0x000000b7c2c27221 */ /* 0x000fe40000010000 */
[----:B------:R-:W-:Y:S08]  /*4bb0*/  MUFU.EX2 R155, R155 ;  /* 0x0000009b009b7308 */ /* 0x000ff00000000800 */
[----:B------:R-:W2:Y:S01]  /*4bc0*/  MUFU.EX2 R172, R172 ;  /* 0x000000ac00ac7308 */ /* 0x000ea20000000800 */
[----:B0-----:R-:W-:Y:S01]  /*4bd0*/  F2FP.F16.F32.PACK_AB R167, R196, R193 ;  /* 0x000000c1c4a7723e */ /* 0x001fe200000000ff */
[----:B------:R-:W-:-:S04]  /*4be0*/  FADD.FTZ R193, R193, R194 ;  /* 0x000000c2c1c17221 */ /* 0x000fc80000010000 */
[----:B------:R1:W-:Y:S01]  /*4bf0*/  STSM.16.M88.4 [R186], R164 ;  /* 0x000000a4ba007844 */ /* 0x0003e20000000200 */
[----:B------:R-:W-:Y:S01]  /*4c00*/  FADD.FTZ R196, R196, R193 ;  /* 0x000000c1c4c47221 */ /* 0x000fe20000010000 */
        /* <DEDUP_REMOVED lines=9> */
[----:B------:R-:W-:Y:S02]  /*4ca0*/  FADD.FTZ R6, R174, R173 ;  /* 0x000000adae067221 */ /* 0x000fe40000010000 */
[----:B------:R-:W0:Y:S08]  /*4cb0*/  MUFU.EX2 R197, R197 ;  /* 0x000000c500c57308 */ /* 0x000e300000000800 */
[----:B------:R-:W3:Y:S01]  /*4cc0*/  MUFU.EX2 R200, R200 ;  /* 0x000000c800c87308 */ /* 0x000ee20000000800 */
[----:B--2---:R-:W-:Y:S01]  /*4cd0*/  F2FP.F16.F32.PACK_AB R169, R198, R195 ;  /* 0x000000c3c6a9723e */ /* 0x004fe200000000ff */
[----:B------:R-:W-:-:S04]  /*4ce0*/  FADD.FTZ R195, R195, R196 ;  /* 0x000000c4c3c37221 */ /* 0x000fc80000010000 */
[----:B------:R-:W-:-:S04]  /*4cf0*/  FADD.FTZ R198, R198, R195 ;  /* 0x000000c3c6c67221 */ /* 0x000fc80000010000 */
[----:B0-----:R-:W-:Y:S01]  /*4d00*/  FADD.FTZ R7, R197, R198 ;  /* 0x000000c6c5077221 */ /* 0x001fe20000010000 */
[----:B---3--:R-:W-:-:S03]  /*4d10*/  F2FP.F16.F32.PACK_AB R171, R200, R197 ;  /* 0x000000c5c8ab723e */ /* 0x008fc600000000ff */
[----:B------:R-:W-:Y:S02]  /*4d20*/  FADD.FTZ R7, R200, R7 ;  /* 0x00000007c8077221 */ /* 0x000fe40000010000 */
[----:B------:R1:W-:Y:S01]  /*4d30*/  STSM.16.M88.4 [R185], R168 ;  /* 0x000000a8b9007844 */ /* 0x0003e20000000200 */
[----:B------:R-:W-:-:S06]  /*4d40*/  WARPGROUP.ARRIVE ;  /* 0x00000000000079c5 */ /* 0x000fcc0000000000 */
[----:B------:R-:W-:Y:S01]  /*4d50*/  HGMMA.64x256x16.F32 R24, R156, gdesc[UR8].tnspB, RZ, !UPT, gsb0 ;  /* 0x43e000089c187df0 */ /* 0x000fe2000c0008ff */
[----:B------:R-:W-:Y:S02]  /*4d60*/  UMOV UR11, 0x40000040 ;  /* 0x40000040000b7882 */ /* 0x000fe40000000000 */
[----:B------:R-:W-:Y:S02]  /*4d70*/  WARPGROUP.DEPBAR.LE gsb0, 0x0 ;  /* 0x00008000000079c5 */ /* 0x000fe40000010000 */
[----:B------:R-:W-:-:S15]  /*4d80*/  WARPGROUP.ARRIVE ;  /* 0x00000000000079c5 */ /* 0x000fde0000000000 */
[----:B------:R-:W-:-:S08]  /*4d90*/  NOP ;  /* 0x0000000000007918 */ /* 0x000fd00000000000 */
[----:B------:R-:W-:Y:S01]  /*4da0*/  HGMMA.64x256x16.F32 R24, R160, gdesc[UR12].tnspB, R24, gsb0 ;  /* 0x43e0000ca0187df0 */ /* 0x000fe20008000818 */
[----:B------:R-:W-:Y:S01]  /*4db0*/  UIADD3 UR14, UR10, 0x100, URZ ;  /* 0x000001000a0e7890 */ /* 0x000fe2000fffe03f */
[----:B------:R-:W-:Y:S01]  /*4dc0*/  UMOV UR15, 0x40000040 ;  /* 0x40000040000f7882 */ /* 0x000fe20000000000 */
[----:B------:R-:W-:Y:S01]  /*4dd0*/  UIADD3 UR10, UR10, 0x180, URZ ;  /* 0x000001800a0a7890 */ /* 0x000fe2000fffe03f */
[----:B------:R-:W-:Y:S02]  /*4de0*/  WARPGROUP.DEPBAR.LE gsb0, 0x0 ;  /* 0x00008000000079c5 */ /* 0x000fe40000010000 */
[----:B------:R-:W-:-:S15]  /*4df0*/  WARPGROUP.ARRIVE ;  /* 0x00000000000079c5 */ /* 0x000fde0000000000 */
[----:B------:R-:W-:-:S07]  /*4e00*/  NOP ;  /* 0x0000000000007918 */ /* 0x000fce0000000000 */
[----:B------:R-:W-:Y:S03]  /*4e10*/  HGMMA.64x256x16.F32 R24, R164, gdesc[UR12].tnspB, R24, gsb0 ;  /* 0x43e0000ca4187df0 */ /* 0x000fe60008000818 */
[----:B------:R-:W-:Y:S02]  /*4e20*/  WARPGROUP.DEPBAR.LE gsb0, 0x0 ;  /* 0x00008000000079c5 */ /* 0x000fe40000010000 */
[----:B------:R-:W-:-:S15]  /*4e30*/  WARPGROUP.ARRIVE ;  /* 0x00000000000079c5 */ /* 0x000fde0000000000 */
[----:B------:R-:W-:-:S08]  /*4e40*/  NOP ;  /* 0x0000000000007918 */ /* 0x000fd00000000000 */
[----:B------:R-:W-:Y:S03]  /*4e50*/  HGMMA.64x256x16.F32 R24, R168, gdesc[UR8].tnspB, R24, gsb0 ;  /* 0x43e00008a8187df0 */ /* 0x000fe60008000818 */
[----:B------:R-:W-:Y:S02]  /*4e60*/  WARPGROUP.DEPBAR.LE gsb0, 0x0 ;  /* 0x00008000000079c5 */ /* 0x000fe40000010000 */
[----:B------:R0:W-:Y:S06]  /*4e70*/  MEMBAR.ALL.CTA ;  /* 0x0000000000007992 */ /* 0x0001ec0000008000 */
[----:B0-----:R-:W0:Y:S02]  /*4e80*/  FENCE.VIEW.ASYNC.S ;  /* 0x00000000000073c6 */ /* 0x001e240000000000 */
[----:B0-----:R-:W-:Y:S01]  /*4e90*/  NOP ;  /* 0x0000000000007918 */ /* 0x001fe20000000000 */
[----:B------:R-:W-:Y:S06]  /*4ea0*/  BAR.ARV 0xe, 0x100 ;  /* 0x0384000000007b1d */ /* 0x000fec0000002000 */
[----:B-1----:R-:W-:Y:S05]  /*4eb0*/  @!P0 BRA `(.L_x_193) ;  /* 0x0000000000048947 */ /* 0x002fea0003800000 */
[----:B------:R-:W-:Y:S01]  /*4ec0*/  BPT.TRAP 0x1 ;  /* 0x000000040000795c */ /* 0x000fe20000300000 */
.L_x_193:
[----:B------:R-:W-:Y:S02]  /*4ed0*/  R2UR UR7, R8 ;  /* 0x00000000080772ca */ /* 0x000fe400000e0000 */
[----:B------:R-:W-:-:S11]  /*4ee0*/  ISETP.GE.AND P1, PT, R152, 0x41, PT ;  /* 0x000000419800780c */ /* 0x000fd60003f26270 */
[----:B------:R-:W-:-:S04]  /*4ef0*/  UIADD3 UR7, UR7, 0x38860, URZ ;  /* 0x0003886007077890 */ /* 0x000fc8000fffe03f */
[----:B------:R-:W-:-:S09]  /*4f00*/  UPRMT UR7, UR37, 0x654, UR7 ;  /* 0x0000065425077896 */ /* 0x000fd20008000007 */
[----:B------:R-:W-:Y:S01]  /*4f10*/  SYNCS.ARRIVE.TRANS64.RED.A1T0 RZ, [UR7], RZ ;  /* 0x000000ffffff79a7 */ /* 0x000fe20008100407 */
[----:B------:R-:W-:Y:S05]  /*4f20*/  @!P1 BRA `(.L_x_194) ;  /* 0x0000002800b09947 */ /* 0x000fea0003800000 */
[----:B------:R-:W-:Y:S01]  /*4f30*/  VIADD R8, R153, 0xfffffffe ;  /* 0xfffffffe99087836 */ /* 0x000fe20000000000 */
[----:B------:R-:W-:Y:S01]  /*4f40*/  UMOV UR10, UR36 ;  /* 0x00000024000a7c82 */ /* 0x000fe20008000000 */
[----:B------:R-:W-:Y:S02]  /*4f50*/  IMAD.MOV.U32 R193, RZ, RZ, R5 ;  /* 0x000000ffffc17224 */ /* 0x000fe400078e0005 */
[----:B------:R-:W-:-:S07]  /*4f60*/  IMAD.MOV.U32 R9, RZ, RZ, R3 ;  /* 0x000000ffff097224 */ /* 0x000fce00078e0003 */
.L_x_205:
[----:B------:R-:W-:Y:S01]  /*4f70*/  UIADD3 UR36, UR10, 0x1, URZ ;  /* 0x000000010a247890 */ /* 0x000fe2000fffe03f */
[C---:B------:R-:W-:Y:S01]  /*4f80*/  ISETP.GT.AND P1, PT, R8.reuse, RZ, PT ;  /* 0x000000ff0800720c */ /* 0x040fe20003f24270 */
[----:B------:R-:W-:Y:S02]  /*4f90*/  VIADD R8, R8, 0xffffffff ;  /* 0xffffffff08087836 */ /* 0x000fe40000000000 */
[----:B------:R-:W-:-:S04]  /*4fa0*/  UISETP.NE.AND UP0, UPT, UR36, 0x2, UPT ;  /* 0x000000022400788c */ /* 0x000fc8000bf05270 */
[----:B------:R-:W-:Y:S02]  /*4fb0*/  USEL UR7, URZ, 0x1, UP0 ;  /* 0x000000013f077887 */ /* 0x000fe40008000000 */
[----:B------:R-:W-:-:S04]  /*4fc0*/  USEL UR36, UR36, URZ, UP0 ;  /* 0x0000003f24247287 */ /* 0x000fc80008000000 */
[----:B------:R-:W-:Y:S01]  /*4fd0*/  LOP3.LUT R2, R2, UR7, RZ, 0x3c, !PT ;  /* 0x0000000702027c12 */ /* 0x000fe2000f8e3cff */
[----:B------:R-:W-:Y:S07]  /*4fe0*/  @!P0 BRA `(.L_x_195) ;  /* 0x0000000000048947 */ /* 0x000fee0003800000 */
[----:B------:R-:W-:Y:S01]  /*4ff0*/  BPT.TRAP 0x1 ;  /* 0x000000040000795c */ /* 0x000fe20000300000 */
.L_x_195:
[----:B------:R-:W-:Y:S01]  /*5000*/  ULEA UR7, UR36, UR38, 0x3 ;  /* 0x0000002624077291 */ /* 0x000fe2000f8e183f */
[----:B------:R-:W-:-:S08]  /*5010*/  SHF.L.U32 R3, R2, 0x1f, RZ ;  /* 0x0000001f02037819 */ /* 0x000fd000000006ff */
[----:B------:R0:W1:Y:S01]  /*5020*/  SYNCS.PHASECHK.TRANS64.TRYWAIT P2, [UR7+0x38830], R3 ;  /* 0x03883003ff0075a7 */ /* 0x0000620008040147 */
[----:B------:R-:W-:Y:S05]  /*5030*/  @!P0 BRA `(.L_x_196) ;  /* 0x0000000000048947 */ /* 0x000fea0003800000 */
[----:B------:R-:W-:Y:S01]  /*5040*/  BPT.TRAP 0x1 ;  /* 0x000000040000795c */ /* 0x000fe20000300000 */
.L_x_196:
[----:B-1----:R-:W-:Y:S05]  /*5050*/  @P2 BRA `(.L_x_197) ;  /* 0x0000000000082947 */ /* 0x002fea0003800000 */
[----:B------:R-:W1:Y:S02]  /*5060*/  SYNCS.PHASECHK.TRANS64.TRYWAIT P2, [UR7+0x38830], R3 ;  /* 0x03883003ff0075a7 */ /* 0x000e640008040147 */
[----:B-1----:R-:W-:Y:S05]  /*5070*/  @!P2 BRA `(.L_x_198) ;  /* 0x000000a0008ca947 */ /* 0x002fea0003800000 */
.L_x_197:
        /* <DEDUP_REMOVED lines=8> */
[----:B------:R-:W-:-:S04]  /*5100*/  ULOP3.LUT UR11, UR11, 0x3fff, URZ, 0xc0, !UPT ;  /* 0x00003fff0b0b7892 */ /* 0x000fc8000f8ec03f */
[----:B------:R-:W-:Y:S02]  /*5110*/  ULEA UR18, UR36, UR18, 0x9 ;  /* 0x0000001224127291 */ /* 0x000fe4000f8e483f */
[----:B------:R-:W-:Y:S02]  /*5120*/  ULOP3.LUT UR20, UR11, 0x10000, URZ, 0xfc, !UPT ;  /* 0x000100000b147892 */ /* 0x000fe4000f8efc3f */
[----:B------:R-:W-:-:S03]  /*5130*/  UIADD3 UR14, UR18, 0x4, URZ ;  /* 0x00000004120e7890 */ /* 0x000fc6000fffe03f */
[----:B------:R-:W-:-:S04]  /*5140*/  UMOV UR22, UR18 ;  /* 0x0000001200167c82 */ /* 0x000fc80008000000 */
[----:B------:R-:W-:Y:S01]  /*5150*/  HGMMA.64x64x16.F32 R152, gdesc[UR20], RZ, !UPT, gsb0 ;  /* 0x00e00000149879f0 */ /* 0x000fe2000c0008ff */
[----:B------:R-:W-:Y:S01]  /*5160*/  UIADD3 UR22, UR18, 0x2, URZ ;  /* 0x0000000212167890 */ /* 0x000fe2000fffe03f */
[----:B------:R-:W-:Y:S01]  /*5170*/  UMOV UR20, UR8 ;  /* 0x0000000800147c82 */ /* 0x000fe20008000000 */
[----:B------:R-:W-:Y:S01]  /*5180*/  UMOV UR21, UR9 ;  /* 0x0000000900157c82 */ /* 0x000fe20008000000 */
[----:B------:R-:W-:Y:S01]  /*5190*/  UMOV UR23, 0x40000040 ;  /* 0x4000004000177882 */ /* 0x000fe20000000000 */
[----:B------:R-:W-:Y:S01]  /*51a0*/  UIADD3 UR18, UR18, 0x6, URZ ;  /* 0x0000000612127890 */ /* 0x000fe2000fffe03f */
        /* <DEDUP_REMOVED lines=12> */
.L_x_199:
[----:B------:R2:W3:Y:S01]  /*5270*/  SYNCS.PHASECHK.TRANS64.TRYWAIT P2, [UR7+0x38850], R3 ;  /* 0x03885003ff0075a7 */ /* 0x0004e20008040147 */
[----:B------:R-:W-:Y:S05]  /*5280*/  @!P0 BRA `(.L_x_200) ;  /* 0x0000000000048947 */ /* 0x000fea0003800000 */
[----:B------:R-:W-:Y:S01]  /*5290*/  BPT.TRAP 0x1 ;  /* 0x000000040000795c */ /* 0x000fe20000300000 */
.L_x_200:
[----:B---3--:R-:W-:Y:S05]  /*52a0*/  @P2 BRA `(.L_x_201) ;  /* 0x0000000000082947 */ /* 0x008fea0003800000 */
[----:B------:R-:W3:Y:S02]  /*52b0*/  SYNCS.PHASECHK.TRANS64.TRYWAIT P2, [UR7+0x38850], R3 ;  /* 0x03885003ff0075a7 */ /* 0x000ee40008040147 */
[----:B---3--:R-:W-:Y:S05]  /*52c0*/  @!P2 BRA `(.L_x_202) ;  /* 0x000000a00010a947 */ /* 0x008fea0003800000 */
.L_x_201:
[----:B------:R-:W-:Y:S01]  /*52d0*/  UIADD3 UR11, UR38, 0x26400, URZ ;  /* 0x00026400260b7890 */ /* 0x000fe2000fffe03f */
[----:B------:R-:W-:Y:S01]  /*52e0*/  WARPGROUP.ARRIVE ;  /* 0x00000000000079c5 */ /* 0x000fe20000000000 */
[----:B------:R-:W-:-:S05]  /*52f0*/  UIADD3 UR19, UR6, 0x4, URZ ;  /* 0x0000000406137890 */ /* 0x000fca000fffe03f */
[----:B-1----:R-:W1:Y:S01]  /*5300*/  S2R R4, SR_TID.X ;  /* 0x0000000000047919 */ /* 0x002e620000002100 */
[----:B------:R-:W-:Y:S02]  /*5310*/  USHF.R.U32.HI UR11, URZ, 0x4, UR11 ;  /* 0x000000043f0b7899 */ /* 0x000fe4000801160b */
[----:B------:R-:W-:Y:S02]  /*5320*/  UIADD3 UR14, UR6, 0x202, URZ ;  /* 0x00000202060e7890 */ /* 0x000fe4000fffe03f */
[----:B------:R-:W-:Y:S02]  /*5330*/  ULOP3.LUT UR20, UR11, 0x3fff, URZ, 0xc0, !UPT ;  /* 0x00003fff0b147892 */ /* 0x000fe4000f8ec03f */
[----:B------:R-:W-:Y:S02]  /*5340*/  UIADD3 UR15, UR6, 0x200, URZ ;  /* 0x00000200060f7890 */ /* 0x000fe4000fffe03f */
[----:B------:R-:W-:Y:S02]  /*5350*/  UIADD3 UR18, UR6, 0x6, URZ ;  /* 0x0000000606127890 */ /* 0x000fe4000fffe03f */
[----:B------:R-:W-:-:S02]  /*5360*/  ULEA UR11, UR36, UR4, 0xc ;  /* 0x00000004240b7291 */ /* 0x000fc4000f8e603f */
[----:B------:R-:W-:Y:S01]  /*5370*/  ULOP3.LUT UR6, UR20, 0x10000, URZ, 0xfc, !UPT ;  /* 0x0001000014067892 */ /* 0x000fe2000f8efc3f */
[----:B------:R-:W-:Y:S01]  /*5380*/  UMOV UR23, 0x40000040 ;  /* 0x4000004000177882 */ /* 0x000fe20000000000 */
[----:B------:R-:W-:Y:S02]  /*5390*/  UMOV UR21, 0x40000040 ;  /* 0x4000004000157882 */ /* 0x000fe40000000000 */
[----:B------:R-:W-:Y:S01]  /*53a0*/  UIADD3 UR24, UR6, 0x800, URZ ;  /* 0x0000080006187890 */ /* 0x000fe2000fffe03f */
[----:B------:R-:W-:Y:S02]  /*53b0*/  UMOV UR22, UR11 ;  /* 0x0000000b00167c82 */ /* 0x000fe40008000000 */
[----:B------:R-:W-:Y:S02]  /*53c0*/  UMOV UR20, UR6 ;  /* 0x0000000600147c82 */ /* 0x000fe40008000000 */
[----:B------:R-:W-:Y:S01]  /*53d0*/  HGMMA.64x64x16.F32 R152, gdesc[UR20], R152, gsb0 ;  /* 0x00e00000149879f0 */ /* 0x000fe20008000898 */
[----:B------:R-:W-:-:S02]  /*53e0*/  UIADD3 UR22, UR11, 0x2, URZ ;  /* 0x000000020b167890 */ /* 0x000fc4000fffe03f */
[----:B------:R-:W-:Y:S01]  /*53f0*/  UIADD3 UR20, UR6, 0x2, URZ ;  /* 0x0000000206147890 */ /* 0x000fe2000fffe03f */
[----:B------:R-:W-:Y:S01]  /*5400*/  UMOV UR23, 0x40000040 ;  /* 0x4000004000177882 */ /* 0x000fe20000000000 */
[----:B------:R-:W-:Y:S01]  /*5410*/  UMOV UR21, 0x40000040 ;  /* 0x4000004000157882 */ /* 0x000fe20000000000 */
[----:B-1----:R-:W-:-:S05]  /*5420*/  SHF.R.U32.HI R4, RZ, 0x7, R4 ;  /* 0x00000007ff047819 */ /* 0x002fca0000011604 */
[----:B0-2---:R-:W0:Y:S01]  /*5430*/  SHFL.IDX PT, R3, R4, RZ, 0x1f ;  /* 0x00001fff04037589 */ /* 0x005e2200000e0000 */
[----:B------:R-:W-:Y:S02]  /*5440*/  WARPGROUP.DEPBAR.LE gsb0, 0x0 ;  /* 0x00008000000079c5 */ /* 0x000fe40000010000 */
[----:B------:R-:W-:-:S06]  /*5450*/  WARPGROUP.ARRIVE ;  /* 0x00000000000079c5 */ /* 0x000fcc0000000000 */
[----:B------:R-:W-:Y:S01]  /*5460*/  HGMMA.64x64x16.F32 R152, gdesc[UR20], R152, gsb0 ;  /* 0x00e00000149879f0 */ /* 0x000fe20008000898 */
[----:B------:R-:W-:Y:S01]  /*5470*/  UIADD3 UR22, UR11, 0x4, URZ ;  /* 0x000000040b167890 */ /* 0x000fe2000fffe03f */
[----:B------:R-:W-:Y:S01]  /*5480*/  UMOV UR20, UR19 ;  /* 0x0000001300147c82 */ /* 0x000fe20008000000 */
[----:B------:R-:W-:Y:S01]  /*5490*/  UMOV UR21, 0x40000040 ;  /* 0x4000004000157882 */ /* 0x000fe20000000000 */
[----:B------:R-:W-:Y:S01]  /*54a0*/  UMOV UR23, 0x40000040 ;  /* 0x4000004000177882 */ /* 0x000fe20000000000 */
[----:B------:R-:W-:Y:S01]  /*54b0*/  UIADD3 UR19, UR11, 0x800, URZ ;  /* 0x000008000b137890 */ /* 0x000fe2000fffe03f */
[----:B------:R-:W-:Y:S02]  /*54c0*/  WARPGROUP.DEPBAR.LE gsb0, 0x0 ;  /* 0x00008000000079c5 */ /* 0x000fe40000010000 */
[----:B------:R-:W-:-:S06]  /*54d0*/  WARPGROUP.ARRIVE ;  /* 0x00000000000079c5 */ /* 0x000fcc0000000000 */
[----:B------:R-:W-:Y:S01]  /*54e0*/  HGMMA.64x64x16.F32 R152, gdesc[UR20], R152, gsb0 ;  /* 0x00e00000149879f0 */ /* 0x000fe20008000898 */
[----:B------:R-:W-:Y:S01]  /*54f0*/  UIADD3 UR22, UR11, 0x6, URZ ;  /* 0x000000060b167890 */ /* 0x000fe2000fffe03f */
[----:B------:R-:W-:Y:S01]  /*5500*/  UMOV UR20, UR18 ;  /* 0x0000001200147c82 */ /* 0x000fe20008000000 */
[----:B------:R-:W-:Y:S01]  /*5510*/  UMOV UR21, 0x40000040 ;  /* 0x4000004000157882 */ /* 0x000fe20000000000 */
[----:B------:R-:W-:Y:S01]  /*5520*/  UMOV UR23, 0x40000040 ;  /* 0x4000004000177882 */ /* 0x000fe20000000000 */
        /* <DEDUP_REMOVED lines=112> */
[----:B------:R-:W-:Y:S02]  /*5c30*/  UIADD3 UR24, UR6, 0xa00, URZ ;  /* 0x00000a0006187890 */ /* 0x000fe4000fffe03f */
[----:B------:R-:W-:-:S04]  /*5c40*/  USEL UR19, UR19, 0x26, UP0 ;  /* 0x0000002613137887 */ /* 0x000fc80008000000 */
[----:B------:R-:W-:Y:S01]  /*5c50*/  ULOP3.LUT UR19, UR19, 0x6, URZ, 0xc0, !UPT ;  /* 0x0000000613137892 */ /* 0x000fe2000f8ec03f */
[----:B------:R-:W-:Y:S02]  /*5c60*/  WARPGROUP.DEPBAR.LE gsb0, 0x0 ;  /* 0x00008000000079c5 */ /* 0x000fe40000010000 */
[----:B------:R-:W-:-:S06]  /*5c70*/  WARPGROUP.ARRIVE ;  /* 0x00000000000079c5 */ /* 0x000fcc0000000000 */
[----:B------:R-:W-:Y:S01]  /*5c80*/  HGMMA.64x64x16.F32 R152, gdesc[UR20], R152, gsb0 ;  /* 0x00e00000149879f0 */ /* 0x000fe20008000898 */
[----:B------:R-:W-:Y:S01]  /*5c90*/  UMOV UR20, 0xa00 ;  /* 0x00000a0000147882 */ /* 0x000fe20000000000 */
[----:B------:R-:W-:Y:S01]  /*5ca0*/  UMOV UR21, 0x40000040 ;  /* 0x4000004000157882 */ /* 0x000fe20000000000 */
[----:B------:R-:W-:Y:S01]  /*5cb0*/  USEL UR20, UR20, 0x980, UP0 ;  /* 0x0000098014147887 */ /* 0x000fe20008000000 */
[----:B------:R-:W-:-:S03]  /*5cc0*/  UMOV UR23, 0x40000040 ;  /* 0x4000004000177882 */ /* 0x000fc60000000000 */
[----:B------:R-:W-:-:S04]  /*5cd0*/  ULOP3.LUT UR20, UR20, 0xa00, URZ, 0xc0, !UPT ;  /* 0x00000a0014147892 */ /* 0x000fc8000f8ec03f */
[----:B------:R-:W-:Y:S02]  /*5ce0*/  UIADD3 UR22, UR19, UR20, UR6 ;  /* 0x0000001413167290 */ /* 0x000fe4000fffe006 */
[----:B------:R-:W-:-:S05]  /*5cf0*/  UIADD3 UR19, UR19, UR20, UR11 ;  /* 0x0000001413137290 */ /* 0x000fca000fffe00b */
[----:B------:R-:W-:Y:S02]  /*5d00*/  UMOV UR20, UR22 ;  /* 0x0000001600147c82 */ /* 0x000fe40008000000 */
[----:B------:R-:W-:Y:S01]  /*5d10*/  UMOV UR22, UR19 ;  /* 0x0000001300167c82 */ /* 0x000fe20008000000 */
        /* <DEDUP_REMOVED lines=117> */
.L_x_203:
[----:B------:R-:W-:Y:S01]  /*6470*/  FMNMX.FTZ R4, R152, R9, !PT ;  /* 0x0000000998047209 */ /* 0x000fe20007810000 */
[----:B------:R-:W-:Y:S01]  /*6480*/  UIADD3 UR11, UR7, 0x38840, URZ ;  /* 0x00038840070b7890 */ /* 0x000fe2000fffe03f */
[----:B------:R-:W-:Y:S01]  /*6490*/  FMNMX.FTZ R10, R154, R193, !PT ;  /* 0x000000c19a0a7209 */ /* 0x000fe20007810000 */
[----:B------:R-:W-:Y:S01]  /*64a0*/  UMOV UR15, 0x40000040 ;  /* 0x40000040000f7882 */ /* 0x000fe20000000000 */
[----:B------:R-:W-:Y:S01]  /*64b0*/  FMNMX.FTZ R3, R153, R4, !PT ;  /* 0x0000000499037209 */ /* 0x000fe20007810000 */
[----:B------:R-:W-:-:S03]  /*64c0*/  UPRMT UR11, UR37, 0x654, UR11 ;  /* 0x00000654250b7896 */ /* 0x000fc6000800000b */
[----:B------:R-:W-:-:S04]  /*64d0*/  FMNMX.FTZ R4, R156, R3, !PT ;  /* 0x000000039c047209 */ /* 0x000fc80007810000 */
[----:B------:R-:W-:Y:S02]  /*64e0*/  FMNMX.FTZ R3, R157, R4, !PT ;  /* 0x000000049d037209 */ /* 0x000fe40007810000 */
[----:B------:R-:W-:Y:S01]  /*64f0*/  SYNCS.ARRIVE.TRANS64.RED.A1T0 RZ, [UR11], RZ ;  /* 0x000000ffffff79a7 */ /* 0x000fe2000810040b */
[----:B------:R-:W-:Y:S01]  /*6500*/  UMOV UR11, 0x40000040 ;  /* 0x40000040000b7882 */ /* 0x000fe20000000000 */
        /* <DEDUP_REMOVED lines=10> */
[----:B------:R-:W-:Y:S02]  /*65b0*/  FMNMX.FTZ R4, R180, R3, !PT ;  /* 0x00000003b4047209 */ /* 0x000fe40007810000 */
[----:B------:R-:W-:Y:S02]  /*65c0*/  FMNMX.FTZ R3, R155, R10, !PT ;  /* 0x0000000a9b037209 */ /* 0x000fe40007810000 */
[----:B------:R-:W-:Y:S02]  /*65d0*/  FMNMX.FTZ R11, R181, R4, !PT ;  /* 0x00000004b50b7209 */ /* 0x000fe40007810000 */
[----:B------:R-:W-:-:S03]  /*65e0*/  FMNMX.FTZ R10, R158, R3, !PT ;  /* 0x000000039e0a7209 */ /* 0x000fc60007810000 */
[----:B------:R-:W0:Y:S01]  /*65f0*/  SHFL.BFLY PT, R4, R11, 0x2, 0x1f ;  /* 0x0c401f000b047f89 */ /* 0x000e2200000e0000 */
[----:B------:R-:W-:-:S04]  /*6600*/  FMNMX.FTZ R3, R159, R10, !PT ;  /* 0x0000000a9f037209 */ /* 0x000fc80007810000 */
[----:B------:R-:W-:Y:S02]  /*6610*/  FMNMX.FTZ R10, R162, R3, !PT ;  /* 0x00000003a20a7209 */ /* 0x000fe40007810000 */
[----:B0-----:R-:W-:Y:S02]  /*6620*/  FMNMX.FTZ R12, R11, R4, !PT ;  /* 0x000000040b0c7209 */ /* 0x001fe40007810000 */
[----:B------:R-:W0:Y:S03]  /*6630*/  LDC R4, c[0x0][0xa80] ;  /* 0x0002a000ff047b82 */ /* 0x000e260000000800 */
[----:B------:R-:W1:Y:S02]  /*6640*/  SHFL.BFLY PT, R5, R12, 0x1, 0x1f ;  /* 0x0c201f000c057f89 */ /* 0x000e6400000e0000 */
[----:B-1----:R-:W-:Y:S02]  /*6650*/  FMNMX.FTZ R3, R12, R5, !PT ;  /* 0x000000050c037209 */ /* 0x002fe40007810000 */
[----:B------:R-:W-:-:S03]  /*6660*/  FMNMX.FTZ R5, R163, R10, !PT ;  /* 0x0000000aa3057209 */ /* 0x000fc60007810000 */
[CC--:B0-----:R-:W-:Y:S01]  /*6670*/  FMUL.FTZ R195, R3.reuse, R4.reuse ;  /* 0x0000000403c37220 */ /* 0x0c1fe20000410000 */
[----:B------:R-:W-:Y:S01]  /*6680*/  FMNMX.FTZ R10, R166, R5, !PT ;  /* 0x00000005a60a7209 */ /* 0x000fe20007810000 */
[----:B------:R-:W-:Y:S02]  /*6690*/  FADD.FTZ R9, -R3, R9 ;  /* 0x0000000903097221 */ /* 0x000fe40000010100 */
[--C-:B------:R-:W-:Y:S01]  /*66a0*/  FFMA.FTZ R152, R152, R4, -R195.reuse ;  /* 0x0000000498987223 */ /* 0x100fe200000108c3 */
[----:B------:R-:W-:Y:S01]  /*66b0*/  FMNMX.FTZ R5, R167, R10, !PT ;  /* 0x0000000aa7057209 */ /* 0x000fe20007810000 */
[-CC-:B------:R-:W-:Y:S01]  /*66c0*/  FFMA.FTZ R11, R153, R4.reuse, -R195.reuse ;  /* 0x00000004990b7223 */ /* 0x180fe200000108c3 */
[-C--:B------:R-:W-:Y:S01]  /*66d0*/  FMUL.FTZ R9, R9, R4.reuse ;  /* 0x0000000409097220 */ /* 0x080fe20000410000 */
[-CC-:B------:R-:W-:Y:S01]  /*66e0*/  FFMA.FTZ R156, R156, R4.reuse, -R195.reuse ;  /* 0x000000049c9c7223 */ /* 0x180fe200000108c3 */
[----:B------:R-:W-:Y:S01]  /*66f0*/  FMNMX.FTZ R10, R170, R5, !PT ;  /* 0x00000005aa0a7209 */ /* 0x000fe20007810000 */
[-CC-:B------:R-:W-:Y:S01]  /*6700*/  FFMA.FTZ R13, R157, R4.reuse, -R195.reuse ;  /* 0x000000049d0d7223 */ /* 0x180fe200000108c3 */
[-CC-:B------:R-:W-:Y:S01]  /*6710*/  FFMA.FTZ R15, R161, R4.reuse, -R195.reuse ;  /* 0x00000004a10f7223 */ /* 0x180fe200000108c3 */
[--C-:B------:R-:W-:Y:S01]  /*6720*/  FFMA.FTZ R20, R164, R4, -R195.reuse ;  /* 0x00000004a4147223 */ /* 0x100fe200000108c3 */
[----:B------:R-:W-:Y:S01]  /*6730*/  FMNMX.FTZ R5, R171, R10, !PT ;  /* 0x0000000aab057209 */ /* 0x000fe20007810000 */
[----:B------:R-:W0:Y:S01]  /*6740*/  MUFU.EX2 R9, R9 ;  /* 0x0000000900097308 */ /* 0x000e220000000800 */
[-CC-:B------:R-:W-:Y:S01]  /*6750*/  FFMA.FTZ R21, R165, R4.reuse, -R195.reuse ;  /* 0x00000004a5157223 */ /* 0x180fe200000108c3 */
[-CC-:B------:R-:W-:Y:S01]  /*6760*/  FFMA.FTZ R168, R168, R4.reuse, -R195.reuse ;  /* 0x00000004a8a87223 */ /* 0x180fe200000108c3 */
[----:B------:R-:W-:Y:S01]  /*6770*/  FMNMX.FTZ R12, R174, R5, !PT ;  /* 0x00000005ae0c7209 */ /* 0x000fe20007810000 */
[-CC-:B------:R-:W-:Y:S01]  /*6780*/  FFMA.FTZ R169, R169, R4.reuse, -R195.reuse ;  /* 0x00000004a9a97223 */ /* 0x180fe200000108c3 */
[-CC-:B------:R-:W-:Y:S01]  /*6790*/  FFMA.FTZ R172, R172, R4.reuse, -R195.reuse ;  /* 0x00000004acac7223 */ /* 0x180fe200000108c3 */
[--C-:B------:R-:W-:Y:S01]  /*67a0*/  FFMA.FTZ R173, R173, R4, -R195.reuse ;  /* 0x00000004adad7223 */ /* 0x100fe200000108c3 */
[----:B------:R-:W-:Y:S01]  /*67b0*/  FMNMX.FTZ R5, R175, R12, !PT ;  /* 0x0000000caf057209 */ /* 0x000fe20007810000 */
[----:B------:R1:W-:Y:S01]  /*67c0*/  MUFU.EX2 R10, R152 ;  /* 0x00000098000a7308 */ /* 0x0003e20000000800 */
[-CC-:B------:R-:W-:Y:S01]  /*67d0*/  FFMA.FTZ R176, R176, R4.reuse, -R195.reuse ;  /* 0x00000004b0b07223 */ /* 0x180fe200000108c3 */
[-CC-:B------:R-:W-:Y:S01]  /*67e0*/  FFMA.FTZ R177, R177, R4.reuse, -R195.reuse ;  /* 0x00000004b1b17223 */ /* 0x180fe200000108c3 */
[----:B------:R-:W-:Y:S01]  /*67f0*/  FMNMX.FTZ R12, R178, R5, !PT ;  /* 0x00000005b20c7209 */ /* 0x000fe20007810000 */
[-CC-:B------:R-:W-:Y:S01]  /*6800*/  FFMA.FTZ R180, R180, R4.reuse, -R195.reuse ;  /* 0x00000004b4b47223 */ /* 0x180fe200000108c3 */
[----:B------:R-:W-:-:S02]  /*6810*/  FFMA.FTZ R181, R181, R4, -R195 ;  /* 0x00000004b5b57223 */ /* 0x000fc400000108c3 */
[----:B------:R-:W-:Y:S01]  /*6820*/  FMNMX.FTZ R5, R179, R12, !PT ;  /* 0x0000000cb3057209 */ /* 0x000fe20007810000 */
[----:B------:R-:W-:Y:S01]  /*6830*/  MUFU.EX2 R11, R11 ;  /* 0x0000000b000b7308 */ /* 0x000fe20000000800 */
[-C--:B0-----:R-:W-:Y:S01]  /*6840*/  FMUL.FTZ R24, R24, R9.reuse ;  /* 0x0000000918187220 */ /* 0x081fe20000410000 */
[----:B------:R-:W-:Y:S01]  /*6850*/  FMUL.FTZ R25, R25, R9 ;  /* 0x0000000919197220 */ /* 0x000fe20000410000 */
[----:B------:R-:W-:Y:S01]  /*6860*/  FMNMX.FTZ R14, R182, R5, !PT ;  /* 0x00000005b60e7209 */ /* 0x000fe20007810000 */
[-C--:B------:R-:W-:Y:S01]  /*6870*/  FMUL.FTZ R28, R28, R9.reuse ;  /* 0x000000091c1c7220 */ /* 0x080fe20000410000 */
[-C--:B------:R-:W-:Y:S01]  /*6880*/  FMUL.FTZ R29, R29, R9.reuse ;  /* 0x000000091d1d7220 */ /* 0x080fe20000410000 */
[-C--:B------:R-:W-:Y:S01]  /*6890*/  FMUL.FTZ R32, R32, R9.reuse ;  /* 0x0000000920207220 */ /* 0x080fe20000410000 */
[----:B------:R-:W-:Y:S01]  /*68a0*/  FMNMX.FTZ R5, R183, R14, !PT ;  /* 0x0000000eb7057209 */ /* 0x000fe20007810000 */
[----:B------:R-:W-:Y:S01]  /*68b0*/  FFMA.FTZ R14, R160, R4, -R195 ;  /* 0x00000004a00e7223 */ /* 0x000fe200000108c3 */
[----:B------:R-:W-:Y:S01]  /*68c0*/  MUFU.EX2 R12, R156 ;  /* 0x0000009c000c7308 */ /* 0x000fe20000000800 */
[-C--:B------:R-:W-:Y:S01]  /*68d0*/  FMUL.FTZ R33, R33, R9.reuse ;  /* 0x0000000921217220 */ /* 0x080fe20000410000 */
[-C--:B------:R-:W-:Y:S01]  /*68e0*/  FMUL.FTZ R36, R36, R9.reuse ;  /* 0x0000000924247220 */ /* 0x080fe20000410000 */
[----:B-1----:R-:W0:Y:S01]  /*68f0*/  SHFL.BFLY PT, R152, R5, 0x2, 0x1f ;  /* 0x0c401f0005987f89 */ /* 0x002e2200000e0000 */
        /* <DEDUP_REMOVED lines=20> */
[----:B------:R-:W1:Y:S01]  /*6a40*/  MUFU.EX2 R15, R15 ;  /* 0x0000000f000f7308 */ /* 0x000e620000000800 */
[-C--:B------:R-:W-:Y:S01]  /*6a50*/  FMUL.FTZ R73, R73, R9.reuse ;  /* 0x0000000949497220 */ /* 0x080fe20000410000 */
[-C--:B------:R-:W-:Y:S01]  /*6a60*/  FMUL.FTZ R76, R76, R9.reuse ;  /* 0x000000094c4c7220 */ /* 0x080fe20000410000 */
[----:B0-----:R-:W-:Y:S01]  /*6a70*/  FMNMX.FTZ R152, R5, R152, !PT ;  /* 0x0000009805987209 */ /* 0x001fe20007810000 */
[-C--:B------:R-:W-:Y:S01]  /*6a80*/  FMUL.FTZ R77, R77, R9.reuse ;  /* 0x000000094d4d7220 */ /* 0x080fe20000410000 */
[-C--:B------:R-:W-:Y:S01]  /*6a90*/  FMUL.FTZ R80, R80, R9.reuse ;  /* 0x0000000950507220 */ /* 0x080fe20000410000 */
[-C--:B------:R-:W-:Y:S01]  /*6aa0*/  FMUL.FTZ R81, R81, R9.reuse ;  /* 0x0000000951517220 */ /* 0x080fe20000410000 */
[-C--:B------:R-:W-:Y:S01]  /*6ab0*/  FMUL.FTZ R84, R84, R9.reuse ;  /* 0x0000000954547220 */ /* 0x080fe20000410000 */
[----:B------:R-:W0:Y:S01]  /*6ac0*/  SHFL.BFLY PT, R5, R152, 0x1, 0x1f ;  /* 0x0c201f0098057f89 */ /* 0x000e2200000e0000 */
        /* <DEDUP_REMOVED lines=9> */
[----:B-1----:R-:W-:Y:S01]  /*6b60*/  F2FP.F16.F32.PACK_AB R156, R15, R14 ;  /* 0x0000000e0f9c723e */ /* 0x002fe200000000ff */
        /* <DEDUP_REMOVED lines=12> */
[----:B------:R-:W-:Y:S01]  /*6c30*/  FMUL.FTZ R121, R121, R9 ;  /* 0x0000000979797220 */ /* 0x000fe20000410000 */
[----:B0-----:R-:W-:Y:S01]  /*6c40*/  FMNMX.FTZ R5, R152, R5, !PT ;  /* 0x0000000598057209 */ /* 0x001fe20007810000 */
[----:B------:R-:W-:Y:S01]  /*6c50*/  IMAD.MOV R152, RZ, RZ, -R22 ;  /* 0x000000ffff987224 */ /* 0x000fe200078e0a16 */
[----:B------:R-:W-:Y:S01]  /*6c60*/  MUFU.EX2 R169, R169 ;  /* 0x000000a900a97308 */ /* 0x000fe20000000800 */
[-C--:B------:R-:W-:Y:S01]  /*6c70*/  FMUL.FTZ R124, R124, R9.reuse ;  /* 0x000000097c7c7220 */ /* 0x080fe20000410000 */
[-C--:B------:R-:W-:Y:S01]  /*6c80*/  FMUL.FTZ R125, R125, R9.reuse ;  /* 0x000000097d7d7220 */ /* 0x080fe20000410000 */
[----:B------:R-:W-:Y:S01]  /*6c90*/  FADD.FTZ R153, -R5, R193 ;  /* 0x000000c105997221 */ /* 0x000fe20000010100 */
[----:B------:R-:W-:Y:S01]  /*6ca0*/  ISETP.NE.AND P2, PT, R19, R152, PT ;  /* 0x000000981300720c */ /* 0x000fe20003f45270 */
[-C--:B------:R-:W-:Y:S01]  /*6cb0*/  FMUL.FTZ R128, R128, R9.reuse ;  /* 0x0000000980807220 */ /* 0x080fe20000410000 */
[-C--:B------:R-:W-:Y:S01]  /*6cc0*/  FMUL.FTZ R129, R129, R9.reuse ;  /* 0x0000000981817220 */ /* 0x080fe20000410000 */
[-C--:B------:R-:W-:Y:S01]  /*6cd0*/  FMUL.FTZ R194, R153, R4.reuse ;  /* 0x0000000499c27220 */ /* 0x080fe20000410000 */
[-C--:B------:R-:W-:Y:S01]  /*6ce0*/  FMUL.FTZ R153, R5, R4.reuse ;  /* 0x0000000405997220 */ /* 0x080fe20000410000 */
[----:B------:R-:W-:Y:S01]  /*6cf0*/  MUFU.EX2 R172, R172 ;  /* 0x000000ac00ac7308 */ /* 0x000fe20000000800 */
[-C--:B------:R-:W-:Y:S01]  /*6d00*/  FMUL.FTZ R132, R132, R9.reuse ;  /* 0x0000000984847220 */ /* 0x080fe20000410000 */
[----:B------:R-:W-:Y:S01]  /*6d10*/  FMUL.FTZ R133, R133, R9 ;  /* 0x0000000985857220 */ /* 0x000fe20000410000 */
[----:B------:R-:W-:Y:S01]  /*6d20*/  FFMA.FTZ R196, R155, R4, -R153 ;  /* 0x000000049bc47223 */ /* 0x000fe20000010899 */
[----:B------:R-:W-:-:S02]  /*6d30*/  IMAD.U32 R155, RZ, RZ, UR10 ;  /* 0x0000000aff9b7e24 */ /* 0x000fc4000f8e00ff */
[-CC-:B------:R-:W-:Y:S01]  /*6d40*/  FFMA.FTZ R193, R154, R4.reuse, -R153.reuse ;  /* 0x000000049ac17223 */ /* 0x180fe20000010899 */
[-CC-:B------:R-:W-:Y:S01]  /*6d50*/  FFMA.FTZ R195, R158, R4.reuse, -R153.reuse ;  /* 0x000000049ec37223 */ /* 0x180fe20000010899 */
[-CC-:B------:R-:W-:Y:S01]  /*6d60*/  FFMA.FTZ R198, R159, R4.reuse, -R153.reuse ;  /* 0x000000049fc67223 */ /* 0x180fe20000010899 */
[----:B------:R-:W0:Y:S01]  /*6d70*/  MUFU.EX2 R194, R194 ;  /* 0x000000c200c27308 */ /* 0x000e220000000800 */
[----:B------:R-:W-:Y:S02]  /*6d80*/  @!P2 IMAD R152, R155, 0x40, R16 ;  /* 0x000000409b98a824 */ /* 0x000fe400078e0210 */
[-CC-:B------:R-:W-:Y:S01]  /*6d90*/  FFMA.FTZ R197, R162, R4.reuse, -R153.reuse ;  /* 0x00000004a2c57223 */ /* 0x180fe20000010899 */
[-CC-:B------:R-:W-:Y:S01]  /*6da0*/  FFMA.FTZ R200, R163, R4.reuse, -R153.reuse ;  /* 0x00000004a3c87223 */ /* 0x180fe20000010899 */
[-CC-:B------:R-:W-:Y:S01]  /*6db0*/  FFMA.FTZ R199, R166, R4.reuse, -R153.reuse ;  /* 0x00000004a6c77223 */ /* 0x180fe20000010899 */
[-CC-:B------:R-:W-:Y:S01]  /*6dc0*/  FFMA.FTZ R202, R167, R4.reuse, -R153.reuse ;  /* 0x00000004a7ca7223 */ /* 0x180fe20000010899 */
[----:B------:R-:W-:Y:S01]  /*6dd0*/  @!P2 LEA R152, R152, UR38, 0x2 ;  /* 0x000000269898ac11 */ /* 0x000fe2000f8e10ff */
        /* <DEDUP_REMOVED lines=8> */
[----:B------:R-:W-:Y:S01]  /*6e60*/  @!P2 STS [R152+0x38400], R9 ;  /* 0x038400099800a388 */ /* 0x000fe20000000800 */
[----:B------:R-:W-:Y:S01]  /*6e70*/  MUFU.EX2 R193, R193 ;  /* 0x000000c100c17308 */ /* 0x000fe20000000800 */
[----:B------:R-:W-:Y:S01]  /*6e80*/  F2FP.F16.F32.PACK_AB R154, R13, R12 ;  /* 0x0000000c0d9a723e */ /* 0x000fe200000000ff */
[----:B0-----:R-:W-:Y:S01]  /*6e90*/  FMUL.FTZ R26, R26, R194 ;  /* 0x000000c21a1a7220 */ /* 0x001fe20000410000 */
[----:B------:R0:W-:Y:S01]  /*6ea0*/  @!P2 STS [R152+0x38420], R194 ;  /* 0x038420c29800a388 */ /* 0x0001e20000000800 */
[----:B------:R-:W-:Y:S01]  /*6eb0*/  F2FP.F16.F32.PACK_AB R158, R21, R20 ;  /* 0x00000014159e723e */ /* 0x000fe200000000ff */
[----:B------:R-:W-:Y:S01]  /*6ec0*/  FMUL.FTZ R27, R27, R194 ;  /* 0x000000c21b1b7220 */ /* 0x000fe20000410000 */
[----:B------:R-:W-:Y:S01]  /*6ed0*/  F2FP.F16.F32.PACK_AB R160, R169, R168 ;  /* 0x000000a8a9a0723e */ /* 0x000fe200000000ff */
[-C--:B------:R-:W-:Y:S01]  /*6ee0*/  FMUL.FTZ R30, R30, R194.reuse ;  /* 0x000000c21e1e7220 */ /* 0x080fe20000410000 */
[----:B------:R-:W1:Y:S01]  /*6ef0*/  MUFU.EX2 R196, R196 ;  /* 0x000000c400c47308 */ /* 0x000e620000000800 */
[-C--:B------:R-:W-:Y:S01]  /*6f00*/  FMUL.FTZ R31, R31, R194.reuse ;  /* 0x000000c21f1f7220 */ /* 0x080fe20000410000 */
[-C--:B------:R-:W-:Y:S01]  /*6f10*/  FMUL.FTZ R34, R34, R194.reuse ;  /* 0x000000c222227220 */ /* 0x080fe20000410000 */
[-C--:B------:R-:W-:Y:S01]  /*6f20*/  FMUL.FTZ R35, R35, R194.reuse ;  /* 0x000000c223237220 */ /* 0x080fe20000410000 */
[----:B------:R-:W-:Y:S01]  /*6f30*/  FMUL.FTZ R38, R38, R194 ;  /* 0x000000c226267220 */ /* 0x000fe20000410000 */
[----:B0-----:R-:W-:Y:S01]  /*6f40*/  F2FP.F16.F32.PACK_AB R152, R11, R10 ;  /* 0x0000000a0b98723e */ /* 0x001fe200000000ff */
        /* <DEDUP_REMOVED lines=10> */
[----:B------:R-:W0:Y:S01]  /*6ff0*/  MUFU.EX2 R198, R198 ;  /* 0x000000c600c67308 */ /* 0x000e220000000800 */
        /* <DEDUP_REMOVED lines=16> */
[----:B0-----:R-:W-:Y:S01]  /*7100*/  F2FP.F16.F32.PACK_AB R155, R198, R195 ;  /* 0x000000c3c69b723e */ /* 0x001fe200000000ff */
[----:B------:R-:W-:Y:S01]  /*7110*/  BAR.SYNC.DEFER_BLOCKING 0xf, 0x100 ;  /* 0x03c4000000007b1d */ /* 0x000fe20000010000 */
        /* <DEDUP_REMOVED lines=30> */
[----:B0-----:R-:W-:Y:S01]  /*7300*/  F2FP.F16.F32.PACK_AB R159, R202, R199 ;  /* 0x000000c7ca9f723e */ /* 0x001fe200000000ff */
[-C--:B------:R-:W-:Y:S01]  /*7310*/  FMUL.FTZ R134, R134, R194.reuse ;  /* 0x000000c286867220 */ /* 0x080fe20000410000 */
[-C--:B------:R-:W-:Y:S01]  /*7320*/  FMUL.FTZ R135, R135, R194.reuse ;  /* 0x000000c287877220 */ /* 0x080fe20000410000 */
[-C--:B------:R-:W-:Y:S01]  /*7330*/  FMUL.FTZ R136, R136, R9.reuse ;  /* 0x0000000988887220 */ /* 0x080fe20000410000 */
[-C--:B------:R-:W-:Y:S01]  /*7340*/  FMUL.FTZ R137, R137, R9.reuse ;  /* 0x0000000989897220 */ /* 0x080fe20000410000 */
[-C--:B------:R-:W-:Y:S01]  /*7350*/  FMUL.FTZ R138, R138, R194.reuse ;  /* 0x000000c28a8a7220 */ /* 0x080fe20000410000 */
[----:B------:R-:W-:Y:S01]  /*7360*/  FMUL.FTZ R139, R139, R194 ;  /* 0x000000c28b8b7220 */ /* 0x000fe20000410000 */
        /* <DEDUP_REMOVED lines=12> */
[----:B------:R-:W-:Y:S01]  /*7430*/  FMUL.FTZ R149, R149, R9 ;  /* 0x0000000995957220 */ /* 0x000fe20000410000 */
[-C--:B------:R-:W-:Y:S01]  /*7440*/  FMUL.FTZ R150, R150, R194.reuse ;  /* 0x000000c296967220 */ /* 0x080fe20000410000 */
[----:B------:R-:W-:Y:S01]  /*7450*/  FMUL.FTZ R151, R151, R194 ;  /* 0x000000c297977220 */ /* 0x000fe20000410000 */
[----:B------:R1:W-:Y:S01]  /*7460*/  STSM.16.M88.4 [R184+0x36400], R152 ;  /* 0x03640098b8007844 */ /* 0x0003e20000000200 */
[----:B------:R-:W2:Y:S01]  /*7470*/  MUFU.EX2 R175, R175 ;  /* 0x000000af00af7308 */ /* 0x000ea20000000800 */
[----:B0-----:R-:W-:Y:S01]  /*7480*/  F2FP.F16.F32.PACK_AB R161, R171, R170 ;  /* 0x000000aaaba1723e */ /* 0x001fe200000000ff */
[----:B------:R-:W-:Y:S01]  /*7490*/  ULEA UR10, UR36, UR5, 0xc ;  /* 0x00000005240a7291 */ /* 0x000fe2000f8e603f */
[----:B------:R1:W-:Y:S01]  /*74a0*/  STSM.16.M88.4 [R23], R156 ;  /* 0x0000009c17007844 */ /* 0x0003e20000000200 */
[----:B------:R-:W-:Y:S01]  /*74b0*/  FFMA.FTZ R6, R9, R6, R10 ;  /* 0x0000000609067223 */ /* 0x000fe2000001000a */
[----:B------:R-:W-:Y:S01]  /*74c0*/  FFMA.FTZ R7, R194, R7, R193 ;  /* 0x00000007c2077223 */ /* 0x000fe200000100c1 */
[----:B------:R-:W-:-:S02]  /*74d0*/  UIADD3 UR14, UR10, 0x80, URZ ;  /* 0x000000800a0e7890 */ /* 0x000fc4000fffe03f */
[----:B------:R-:W-:Y:S01]  /*74e0*/  MUFU.EX2 R176, R176 ;  /* 0x000000b000b07308 */ /* 0x000fe20000000800 */
[----:B------:R-:W-:Y:S01]  /*74f0*/  FADD.FTZ R11, R11, R6 ;  /* 0x000000060b0b7221 */ /* 0x000fe20000010000 */
[----:B------:R-:W-:-:S03]  /*7500*/  FADD.FTZ R196, R196, R7 ;  /* 0x00000007c4c47221 */ /* 0x000fc60000010000 */
[----:B------:R-:W-:Y:S01]  /*7510*/  FADD.FTZ R12, R12, R11 ;  /* 0x0000000b0c0c7221 */ /* 0x000fe20000010000 */
[----:B------:R-:W-:Y:S02]  /*7520*/  FADD.FTZ R195, R195, R196 ;  /* 0x000000c4c3c37221 */ /* 0x000fe40000010000 */
[----:B------:R-:W0:Y:S01]  /*7530*/  MUFU.EX2 R177, R177 ;  /* 0x000000b100b17308 */ /* 0x000e220000000800 */
[----:B--2---:R-:W-:Y:S01]  /*7540*/  F2FP.F16.F32.PACK_AB R163, R175, R174 ;  /* 0x000000aeafa3723e */ /* 0x004fe200000000ff */
[----:B------:R-:W-:Y:S01]  /*7550*/  FADD.FTZ R13, R13, R12 ;  /* 0x0000000c0d0d7221 */ /* 0x000fe20000010000 */
[----:B------:R-:W-:-:S03]  /*7560*/  FADD.FTZ R198, R198, R195 ;  /* 0x000000c3c6c67221 */ /* 0x000fc60000010000 */
[----:B------:R1:W-:Y:S01]  /*7570*/  STSM.16.M88.4 [R186], R160 ;  /* 0x000000a0ba007844 */ /* 0x0003e20000000200 */
[----:B------:R-:W-:Y:S01]  /*7580*/  FADD.FTZ R14, R14, R13 ;  /* 0x0000000d0e0e7221 */ /* 0x000fe20000010000 */
[----:B------:R-:W-:Y:S01]  /*7590*/  MUFU.EX2 R180, R180 ;  /* 0x000000b400b47308 */ /* 0x000fe20000000800 */
[----:B------:R-:W-:Y:S02]  /*75a0*/  FADD.FTZ R197, R197, R198 ;  /* 0x000000c6c5c57221 */ /* 0x000fe40000010000 */
[----:B------:R-:W-:Y:S02]  /*75b0*/  FADD.FTZ R15, R15, R14 ;  /* 0x0000000e0f0f7221 */ /* 0x000fe40000010000 */
[----:B------:R-:W-:Y:S02]  /*75c0*/  FADD.FTZ R200, R200, R197 ;  /* 0x000000c5c8c87221 */ /* 0x000fe40000010000 */
[----:B------:R-:W-:Y:S01]  /*75d0*/  FADD.FTZ R20, R20, R15 ;  /* 0x0000000f14147221 */ /* 0x000fe20000010000 */
[----:B------:R-:W2:Y:S01]  /*75e0*/  MUFU.EX2 R181, R181 ;  /* 0x000000b500b57308 */ /* 0x000ea20000000800 */
[----:B0-----:R-:W-:Y:S01]  /*75f0*/  F2FP.F16.F32.PACK_AB R164, R177, R176 ;  /* 0x000000b0b1a4723e */ /* 0x001fe200000000ff */
[----:B------:R-:W-:Y:S01]  /*7600*/  FADD.FTZ R199, R199, R200 ;  /* 0x000000c8c7c77221 */ /* 0x000fe20000010000 */
[----:B------:R-:W-:-:S03]  /*7610*/  FADD.FTZ R21, R21, R20 ;  /* 0x0000001415157221 */ /* 0x000fc60000010000 */
[----:B------:R-:W-:Y:S01]  /*7620*/  FADD.FTZ R199, R202, R199 ;  /* 0x000000c7cac77221 */ /* 0x000fe20000010000 */
[----:B------:R-:W-:Y:S01]  /*7630*/  FADD.FTZ R168, R168, R21 ;  /* 0x00000015a8a87221 */ /* 0x000fe20000010000 */
[----:B------:R-:W-:Y:S02]  /*7640*/  MUFU.EX2 R178, R178 ;  /* 0x000000b200b27308 */ /* 0x000fe40000000800 */
[----:B------:R-:W-:Y:S01]  /*7650*/  FADD.FTZ R170, R170, R199 ;  /* 0x000000c7aaaa7221 */ /* 0x000fe20000010000 */
[----:B------:R-:W-:-:S03]  /*7660*/  FADD.FTZ R169, R169, R168 ;  /* 0x000000a8a9a97221 */ /* 0x000fc60000010000 */
[----:B------:R-:W-:Y:S01]  /*7670*/  FADD.FTZ R171, R171, R170 ;  /* 0x000000aaabab7221 */ /* 0x000fe20000010000 */
[----:B------:R-:W-:Y:S01]  /*7680*/  FADD.FTZ R172, R172, R169 ;  /* 0x000000a9acac7221 */ /* 0x000fe20000010000 */
[----:B------:R-:W0:Y:S01]  /*7690*/  MUFU.EX2 R179, R179 ;  /* 0x000000b300b37308 */ /* 0x000e220000000800 */
[----:B--2---:R-:W-:Y:S01]  /*76a0*/  F2FP.F16.F32.PACK_AB R166, R181, R180 ;  /* 0x000000b4b5a6723e */ /* 0x004fe200000000ff */
[----:B------:R-:W-:Y:S01]  /*76b0*/  FADD.FTZ R174, R174, R171 ;  /* 0x000000abaeae7221 */ /* 0x000fe20000010000 */
[----:B------:R-:W-:-:S03]  /*76c0*/  FADD.FTZ R173, R173, R172 ;  /* 0x000000acadad7221 */ /* 0x000fc60000010000 */
[----:B------:R-:W-:Y:S01]  /*76d0*/  FADD.FTZ R175, R175, R174 ;  /* 0x000000aeafaf7221 */ /* 0x000fe20000010000 */
[----:B------:R-:W-:Y:S01]  /*76e0*/  FADD.FTZ R176, R176, R173 ;  /* 0x000000adb0b07221 */ /* 0x000fe20000010000 */
[----:B------:R-:W-:Y:S03]  /*76f0*/  MUFU.EX2 R182, R182 ;  /* 0x000000b600b67308 */ /* 0x000fe60000000800 */
[----:B------:R-:W-:-:S04]  /*7700*/  FADD.FTZ R177, R177, R176 ;  /* 0x000000b0b1b17221 */ /* 0x000fc80000010000 */
[----:B------:R-:W-:Y:S01]  /*7710*/  FADD.FTZ R6, R180, R177 ;  /* 0x000000b1b4067221 */ /* 0x000fe20000010000 */
[----:B------:R-:W2:Y:S01]  /*7720*/  MUFU.EX2 R183, R183 ;  /* 0x000000b700b77308 */ /* 0x000ea20000000800 */
[----:B0-----:R-:W-:Y:S01]  /*7730*/  F2FP.F16.F32.PACK_AB R165, R179, R178 ;  /* 0x000000b2b3a5723e */ /* 0x001fe200000000ff */
[----:B------:R-:W-:Y:S01]  /*7740*/  FADD.FTZ R178, R178, R175 ;  /* 0x000000afb2b27221 */ /* 0x000fe20000010000 */
[----:B------:R-:W-:-:S03]  /*7750*/  FADD.FTZ R6, R181, R6 ;  /* 0x00000006b5067221 */ /* 0x000fc60000010000 */
[----:B------:R-:W-:Y:S01]  /*7760*/  FADD.FTZ R179, R179, R178 ;  /* 0x000000b2b3b37221 */ /* 0x000fe20000010000 */
[----:B--2---:R-:W-:-:S03]  /*7770*/  F2FP.F16.F32.PACK_AB R167, R183, R182 ;  /* 0x000000b6b7a7723e */ /* 0x004fc600000000ff */
[----:B------:R-:W-:Y:S02]  /*7780*/  FADD.FTZ R182, R182, R179 ;  /* 0x000000b3b6b67221 */ /* 0x000fe40000010000 */
[----:B------:R1:W-:Y:S01]  /*7790*/  STSM.16.M88.4 [R185], R164 ;  /* 0x000000a4b9007844 */ /* 0x0003e20000000200 */
[----:B------:R-:W-:Y:S01]  /*77a0*/  WARPGROUP.ARRIVE ;  /* 0x00000000000079c5 */ /* 0x000fe20000000000 */
[----:B------:R-:W-:-:S05]  /*77b0*/  FADD.FTZ R7, R183, R182 ;  /* 0x000000b6b7077221 */ /* 0x000fca0000010000 */
[----:B------:R-:W-:Y:S01]  /*77c0*/  HGMMA.64x256x16.F32 R24, R152, gdesc[UR8].tnspB, R24, gsb0 ;  /* 0x43e0000898187df0 */ /* 0x000fe20008000818 */
        /* <DEDUP_REMOVED lines=22> */
[----:B0-----:R-:W0:Y:S02]  /*7930*/  FENCE.VIEW.ASYNC.S ;  /* 0x00000000000073c6 */ /* 0x001e240000000000 */
[----:B0-----:R-:W-:Y:S01]  /*7940*/  NOP ;  /* 0x0000000000007918 */ /* 0x001fe20000000000 */
[----:B------:R-:W-:Y:S06]  /*7950*/  BAR.ARV 0xe, 0x100 ;  /* 0x0384000000007b1d */ /* 0x000fec0000002000 */
[----:B-1----:R-:W-:Y:S05]  /*7960*/  @!P0 BRA `(.L_x_204) ;  /* 0x0000000000048947 */ /* 0x002fea0003800000 */
[----:B------:R-:W-:Y:S01]  /*7970*/  BPT.TRAP 0x1 ;  /* 0x000000040000795c */ /* 0x000fe20000300000 */
.L_x_204:
[----:B------:R-:W-:Y:S01]  /*7980*/  UIADD3 UR7, UR7, 0x38860, URZ ;  /* 0x0003886007077890 */ /* 0x000fe2000fffe03f */
[----:B------:R-:W-:Y:S01]  /*7990*/  IMAD.MOV.U32 R193, RZ, RZ, R5 ;  /* 0x000000ffffc17224 */ /* 0x000fe200078e0005 */
[----:B------:R-:W-:Y:S01]  /*79a0*/  UMOV UR10, UR36 ;  /* 0x00000024000a7c82 */ /* 0x000fe20008000000 */
[----:B------:R-:W-:Y:S01]  /*79b0*/  IMAD.MOV.U32 R9, RZ, RZ, R3 ;  /* 0x000000ffff097224 */ /* 0x000fe200078e0003 */
[----:B------:R-:W-:-:S09]  /*79c0*/  UPRMT UR7, UR37, 0x654, UR7 ;  /* 0x0000065425077896 */ /* 0x000fd20008000007 */
[----:B------:R-:W-:Y:S01]  /*79d0*/  SYNCS.ARRIVE.TRANS64.RED.A1T0 RZ, [UR7], RZ ;  /* 0x000000ffffff79a7 */ /* 0x000fe20008100407 */
[----:B------:R-:W-:Y:S05]  /*79e0*/  @P1 BRA `(.L_x_205) ;  /* 0xffffffd400601947 */ /* 0x000fea000383ffff */
.L_x_194:
[----:B------:R-:W0:Y:S01]  /*79f0*/  SHFL.BFLY PT, R9, R6, 0x2, 0x1f ;  /* 0x0c401f0006097f89 */ /* 0x000e2200000e0000 */
[----:B------:R-:W-:Y:S02]  /*7a00*/  IMAD.MOV R14, RZ, RZ, -R22 ;  /* 0x000000ffff0e7224 */ /* 0x000fe400078e0a16 */
[----:B------:R-:W-:Y:S01]  /*7a10*/  VIADD R206, R206, 0x1 ;  /* 0x00000001cece7836 */ /* 0x000fe20000000000 */
[----:B------:R-:W1:Y:S01]  /*7a20*/  SHFL.BFLY PT, R8, R7, 0x2, 0x1f ;  /* 0x0c401f0007087f89 */ /* 0x000e6200000e0000 */
[----:B------:R-:W-:Y:S08]  /*7a30*/  BAR.ARV 0x8, 0x100 ;  /* 0x0204000000007b1d */ /* 0x000ff00000002000 */
[----:B------:R-:W-:Y:S01]  /*7a40*/  BAR.SYNC.DEFER_BLOCKING 0xf, 0x100 ;  /* 0x03c4000000007b1d */ /* 0x000fe20000010000 */
[----:B------:R-:W-:Y:S01]  /*7a50*/  ISETP.NE.AND P2, PT, R19, R14, PT ;  /* 0x0000000e1300720c */ /* 0x000fe20003f45270 */
[----:B0-----:R-:W-:Y:S01]  /*7a60*/  FADD.FTZ R0, R9, R6 ;  /* 0x0000000609007221 */ /* 0x001fe20000010000 */
[----:B------:R-:W-:-:S02]  /*7a70*/  IMAD.MOV.U32 R6, RZ, RZ, RZ ;  /* 0x000000ffff067224 */ /* 0x000fc400078e00ff */
[----:B-1----:R-:W-:Y:S02]  /*7a80*/  FADD.FTZ R11, R8, R7 ;  /* 0x00000007080b7221 */ /* 0x002fe40000010000 */
[----:B------:R-:W0:Y:S01]  /*7a90*/  SHFL.BFLY PT, R9, R0, 0x1, 0x1f ;  /* 0x0c201f0000097f89 */ /* 0x000e2200000e0000 */
[----:B------:R-:W-:Y:S02]  /*7aa0*/  IMAD.MOV.U32 R8, RZ, RZ, RZ ;  /* 0x000000ffff087224 */ /* 0x000fe400078e00ff */
[----:B------:R-:W-:Y:S01]  /*7ab0*/  IMAD.U32 R7, RZ, RZ, UR36 ;  /* 0x00000024ff077e24 */ /* 0x000fe2000f8e00ff */
[----:B------:R-:W1:Y:S01]  /*7ac0*/  SHFL.BFLY PT, R12, R11, 0x1, 0x1f ;  /* 0x0c201f000b0c7f89 */ /* 0x000e6200000e0000 */
[----:B------:R-:W-:-:S04]  /*7ad0*/  UIADD3 UR36, UR36, 0x1, URZ ;  /* 0x0000000124247890 */ /* 0x000fc8000fffe03f */
[----:B------:R-:W-:-:S04]  /*7ae0*/  UISETP.NE.AND UP0, UPT, UR36, 0x2, UPT ;  /* 0x000000022400788c */ /* 0x000fc8000bf05270 */
[----:B------:R-:W-:Y:S02]  /*7af0*/  USEL UR4, URZ, 0x1, UP0 ;  /* 0x000000013f047887 */ /* 0x000fe40008000000 */
[----:B------:R-:W-:-:S04]  /*7b00*/  USEL UR36, UR36, URZ, UP0 ;  /* 0x0000003f24247287 */ /* 0x000fc80008000000 */
[----:B------:R-:W-:Y:S01]  /*7b10*/  LOP3.LUT R2, R2, UR4, RZ, 0x3c, !PT ;  /* 0x0000000402027c12 */ /* 0x000fe2000f8e3cff */
[----:B0-----:R-:W-:Y:S01]  /*7b20*/  FADD.FTZ R10, R0, R9 ;  /* 0x00000009000a7221 */ /* 0x001fe20000010000 */
[----:B------:R-:W-:Y:S02]  /*7b30*/  @!P2 IMAD R0, R7, 0x40, R16 ;  /* 0x000000400700a824 */ /* 0x000fe400078e0210 */
[----:B-1----:R-:W-:Y:S02]  /*7b40*/  FADD.FTZ R9, R11, R12 ;  /* 0x0000000c0b097221 */ /* 0x002fe40000010000 */
[----:B------:R-:W-:Y:S01]  /*7b50*/  FSETP.NE.FTZ.AND P0, PT, R10, RZ, PT ;  /* 0x000000ff0a00720b */ /* 0x000fe20003f15000 */
[----:B------:R-:W-:Y:S01]  /*7b60*/  IMAD.MOV.U32 R12, RZ, RZ, -0x800000 ;  /* 0xff800000ff0c7424 */ /* 0x000fe200078e00ff */
[----:B------:R-:W-:Y:S02]  /*7b70*/  @!P2 LEA R0, R0, UR38, 0x2 ;  /* 0x000000260000ac11 */ /* 0x000fe4000f8e10ff */
[----:B------:R-:W-:-:S09]  /*7b80*/  FSETP.NE.FTZ.AND P1, PT, R9, RZ, PT ;  /* 0x000000ff0900720b */ /* 0x000fd20003f35000 */
[----:B------:R-:W0:Y:S08]  /*7b90*/  @P0 MUFU.RCP R8, R10 ;  /* 0x0000000a00080308 */ /* 0x000e300000001000 */
        /* <DEDUP_REMOVED lines=69> */
[C---:B0-----:R-:W-:Y:S01]  /*7ff0*/  @P0 FMUL.FTZ R8, R4.reuse, 0.69314718246459960938 ;  /* 0x3f31721804080820 */ /* 0x041fe20000410000 */
[----:B------:R-:W-:Y:S01]  /*8000*/  @P1 FMUL.FTZ R4, R4, 0.69314718246459960938 ;  /* 0x3f31721804041820 */ /* 0x000fe20000410000 */
[----:B--2---:R-:W-:Y:S01]  /*8010*/  @P0 FMUL.FTZ R11, R10, 0.69314718246459960938 ;  /* 0x3f3172180a0b0820 */ /* 0x004fe20000410000 */
[----:B---3--:R-:W-:Y:S01]  /*8020*/  @P1 FMUL.FTZ R9, R9, 0.69314718246459960938 ;  /* 0x3f31721809091820 */ /* 0x008fe20000410000 */
[----:B-1----:R-:W-:-:S02]  /*8030*/  IMAD.MOV.U32 R0, RZ, RZ, -0x800000 ;  /* 0xff800000ff007424 */ /* 0x002fc400078e00ff */
        /* <DEDUP_REMOVED lines=66> */
[----:B------:R-:W-:Y:S06]  /*8460*/  BAR.ARV 0xe, 0x100 ;  /* 0x0384000000007b1d */ /* 0x000fec0000002000 */
.L_x_180:
[----:B------:R-:W0:Y:S01]  /*8470*/  S2UR UR6, SR_SWINHI ;  /* 0x00000000000679c3 */ /* 0x000e220000002f00 */
[----:B------:R-:W-:-:S07]  /*8480*/  IMAD R3, R214, 0x40, R18 ;  /* 0x00000040d6037824 */ /* 0x000fce00078e0212 */
[----:B------:R-:W-:Y:S01]  /*8490*/  BAR.SYNC.DEFER_BLOCKING 0x1, 0x100 ;  /* 0x0044000000007b1d */ /* 0x000fe20000010000 */
[----:B------:R-:W-:Y:S02]  /*84a0*/  F2FP.F16.F32.PACK_AB R112, R113, R112 ;  /* 0x000000707170723e */ /* 0x000fe400000000ff */
[----:B------:R-:W-:Y:S02]  /*84b0*/  F2FP.F16.F32.PACK_AB R113, R115, R114 ;  /* 0x000000727371723e */ /* 0x000fe400000000ff */
[----:B------:R-:W-:Y:S02]  /*84c0*/  F2FP.F16.F32.PACK_AB R114, R117, R116 ;  /* 0x000000747572723e */ /* 0x000fe400000000ff */
[----:B------:R-:W-:Y:S02]  /*84d0*/  F2FP.F16.F32.PACK_AB R115, R152, R13 ;  /* 0x0000000d9873723e */ /* 0x000fe400000000ff */
        /* <DEDUP_REMOVED lines=11> */
[----:B------:R-:W-:Y:S01]  /*8590*/  F2FP.F16.F32.PACK_AB R146, R149, R148 ;  /* 0x000000949592723e */ /* 0x000fe200000000ff */
[----:B------:R-:W-:Y:S01]  /*85a0*/  IMAD.U32 R73, RZ, RZ, UR5 ;  /* 0x00000005ff497e24 */ /* 0x000fe2000f8e00ff */
[----:B------:R-:W-:Y:S01]  /*85b0*/  F2FP.F16.F32.PACK_AB R147, R151, R150 ;  /* 0x000000969793723e */ /* 0x000fe200000000ff */
[----:B------:R-:W-:Y:S01]  /*85c0*/  ULDC UR4, c[0x0][0xc] ;  /* 0x0000030000047ab9 */ /* 0x000fe20000000800 */
[----:B------:R-:W-:Y:S01]  /*85d0*/  IMAD.WIDE R4, R218, 0x2, R72 ;  /* 0x00000002da047825 */ /* 0x000fe200078e0248 */
[----:B------:R-:W-:-:S03]  /*85e0*/  UIADD3 UR39, UR4, UR39, URZ ;  /* 0x0000002704277290 */ /* 0x000fc6000fffe03f */
[----:B------:R-:W-:Y:S01]  /*85f0*/  IMAD.WIDE R72, R3, 0x2, R72 ;  /* 0x0000000203487825 */ /* 0x000fe200078e0248 */
[C---:B------:R-:W-:Y:S02]  /*8600*/  IADD3 R40, P1, R4.reuse, 0x20, RZ ;  /* 0x0000002004287810 */ /* 0x040fe40007f3e0ff */
[----:B------:R-:W-:Y:S02]  /*8610*/  IADD3 R48, P3, R4, 0x2000, RZ ;  /* 0x0000200004307810 */ /* 0x000fe40007f7e0ff */
[----:B------:R-:W-:Y:S01]  /*8620*/  LOP3.LUT R37, R40, 0x380, RZ, 0xc0, !PT ;  /* 0x0000038028257812 */ /* 0x000fe200078ec0ff */
[--C-:B------:R-:W-:Y:S01]  /*8630*/  IMAD.X R123, RZ, RZ, R5.reuse, P1 ;  /* 0x000000ffff7b7224 */ /* 0x100fe200008e0605 */
[----:B------:R-:W-:Y:S01]  /*8640*/  IADD3 R44, P0, R4, 0x40, RZ ;  /* 0x00000040042c7810 */ /* 0x000fe20007f1e0ff */
[--C-:B------:R-:W-:Y:S01]  /*8650*/  IMAD.X R135, RZ, RZ, R5.reuse, P3 ;  /* 0x000000ffff877224 */ /* 0x100fe200018e0605 */
[----:B------:R-:W-:Y:S02]  /*8660*/  SHF.R.U64 R37, R37, 0x3, RZ ;  /* 0x0000000325257819 */ /* 0x000fe400000012ff */
[----:B------:R-:W-:Y:S01]  /*8670*/  LOP3.LUT R45, R48, 0x380, RZ, 0xc0, !PT ;  /* 0x00000380302d7812 */ /* 0x000fe200078ec0ff */
[----:B------:R-:W-:Y:S01]  /*8680*/  IMAD.X R127, RZ, RZ, R5, P0 ;  /* 0x000000ffff7f7224 */ /* 0x000fe200000e0605 */
[----:B------:R-:W-:-:S02]  /*8690*/  LOP3.LUT R122, R37, R40, RZ, 0x3c, !PT ;  /* 0x00000028257a7212 */ /* 0x000fc400078e3cff */
[----:B------:R-:W-:Y:S02]  /*86a0*/  LOP3.LUT R37, R44, 0x380, RZ, 0xc0, !PT ;  /* 0x000003802c257812 */ /* 0x000fe400078ec0ff */
[----:B------:R-:W-:Y:S02]  /*86b0*/  SHF.R.U64 R45, R45, 0x3, RZ ;  /* 0x000000032d2d7819 */ /* 0x000fe400000012ff */
[C---:B------:R-:W-:Y:S02]  /*86c0*/  IADD3 R10, P1, R4.reuse, 0x4000, RZ ;  /* 0x00004000040a7810 */ /* 0x040fe40007f3e0ff */
[----:B------:R-:W-:Y:S02]  /*86d0*/  SHF.R.U64 R37, R37, 0x3, RZ ;  /* 0x0000000325257819 */ /* 0x000fe400000012ff */
[C---:B------:R-:W-:Y:S01]  /*86e0*/  IADD3 R52, P6, R4.reuse, 0x2020, RZ ;  /* 0x0000202004347810 */ /* 0x040fe20007fde0ff */
[----:B------:R-:W-:Y:S01]  /*86f0*/  IMAD.X R11, RZ, RZ, R5, P1 ;  /* 0x000000ffff0b7224 */ /* 0x000fe200008e0605 */
[----:B------:R-:W-:-:S02]  /*8700*/  IADD3 R8, P5, R4, 0x2040, RZ ;  /* 0x0000204004087810 */ /* 0x000fc40007fbe0ff */
[----:B------:R-:W-:Y:S01]  /*8710*/  LOP3.LUT R134, R45, R48, RZ, 0x3c, !PT ;  /* 0x000000302d867212 */ /* 0x000fe200078e3cff */
[--C-:B------:R-:W-:Y:S01]  /*8720*/  IMAD.X R139, RZ, RZ, R5.reuse, P6 ;  /* 0x000000ffff8b7224 */ /* 0x100fe200030e0605 */
[----:B------:R-:W-:Y:S01]  /*8730*/  LOP3.LUT R45, R10, 0x380, RZ, 0xc0, !PT ;  /* 0x000003800a2d7812 */ /* 0x000fe200078ec0ff */
[--C-:B------:R-:W-:Y:S01]  /*8740*/  IMAD.X R143, RZ, RZ, R5.reuse, P5 ;  /* 0x000000ffff8f7224 */ /* 0x100fe200028e0605 */
[----:B------:R-:W-:Y:S02]  /*8750*/  IADD3 R41, P4, R4, 0x60, RZ ;  /* 0x0000006004297810 */ /* 0x000fe40007f9e0ff */
[----:B------:R-:W-:Y:S02]  /*8760*/  LOP3.LUT R126, R37, R44, RZ, 0x3c, !PT ;  /* 0x0000002c257e7212 */ /* 0x000fe400078e3cff */
[----:B------:R-:W-:Y:S01]  /*8770*/  LOP3.LUT R37, R8, 0x380, RZ, 0xc0, !PT ;  /* 0x0000038008257812 */ /* 0x000fe200078ec0ff */
[----:B------:R-:W-:Y:S01]  /*8780*/  IMAD.X R131, RZ, RZ, R5, P4 ;  /* 0x000000ffff837224 */ /* 0x000fe200020e0605 */
[----:B------:R-:W-:-:S02]  /*8790*/  SHF.R.U64 R45, R45, 0x3, RZ ;  /* 0x000000032d2d7819 */ /* 0x000fc400000012ff */
[C---:B------:R-:W-:Y:S02]  /*87a0*/  IADD3 R28, P6, R4.reuse, 0x6000, RZ ;  /* 0x00006000041c7810 */ /* 0x040fe40007fde0ff */
[----:B------:R-:W-:Y:S02]  /*87b0*/  SHF.R.U64 R37, R37, 0x3, RZ ;  /* 0x0000000325257819 */ /* 0x000fe400000012ff */
[----:B------:R-:W-:Y:S01]  /*87c0*/  IADD3 R14, P4, R4, 0x4040, RZ ;  /* 0x00004040040e7810 */ /* 0x000fe20007f9e0ff */
[--C-:B------:R-:W-:Y:S01]  /*87d0*/  IMAD.X R101, RZ, RZ, R5.reuse, P6 ;  /* 0x000000ffff657224 */ /* 0x100fe200030e0605 */
[----:B------:R-:W-:Y:S02]  /*87e0*/  LOP3.LUT R10, R45, R10, RZ, 0x3c, !PT ;  /* 0x0000000a2d0a7212 */ /* 0x000fe400078e3cff */
[----:B------:R-:W-:Y:S01]  /*87f0*/  LOP3.LUT R45, R28, 0x380, RZ, 0xc0, !PT ;  /* 0x000003801c2d7812 */ /* 0x000fe200078ec0ff */
[----:B------:R-:W-:Y:S01]  /*8800*/  IMAD.X R53, RZ, RZ, R5, P4 ;  /* 0x000000ffff357224 */ /* 0x000fe200020e0605 */
[----:B------:R-:W-:-:S02]  /*8810*/  LOP3.LUT R49, R52, 0x380, RZ, 0xc0, !PT ;  /* 0x0000038034317812 */ /* 0x000fc400078ec0ff */
[----:B------:R-:W-:Y:S02]  /*8820*/  LOP3.LUT R142, R37, R8, RZ, 0x3c, !PT ;  /* 0x00000008258e7212 */ /* 0x000fe400078e3cff */
[----:B------:R-:W-:Y:S02]  /*8830*/  LOP3.LUT R25, R4, 0x380, RZ, 0xc0, !PT ;  /* 0x0000038004197812 */ /* 0x000fe400078ec0ff */
[----:B------:R-:W-:Y:S02]  /*8840*/  LOP3.LUT R37, R14, 0x380, RZ, 0xc0, !PT ;  /* 0x000003800e257812 */ /* 0x000fe400078ec0ff */
[C---:B------:R-:W-:Y:S02]  /*8850*/  IADD3 R36, P2, R4.reuse, 0x2060, RZ ;  /* 0x0000206004247810 */ /* 0x040fe40007f5e0ff */
[----:B------:R-:W-:Y:S02]  /*8860*/  SHF.R.U64 R45, R45, 0x3, RZ ;  /* 0x000000032d2d7819 */ /* 0x000fe400000012ff */
[C---:B------:R-:W-:Y:S01]  /*8870*/  IADD3 R3, P1, R4.reuse, 0x6060, RZ ;  /* 0x0000606004037810 */ /* 0x040fe20007f3e0ff */
[----:B------:R-:W-:Y:S01]  /*8880*/  IMAD.X R9, RZ, RZ, R5, P2 ;  /* 0x000000ffff097224 */ /* 0x000fe200010e0605 */
[----:B------:R-:W-:-:S02]  /*8890*/  IADD3 R24, P3, R4, 0x4060, RZ ;  /* 0x0000406004187810 */ /* 0x000fc40007f7e0ff */
[----:B------:R-:W-:Y:S01]  /*88a0*/  SHF.R.U64 R49, R49, 0x3, RZ ;  /* 0x0000000331317819 */ /* 0x000fe200000012ff */
[--C-:B------:R-:W-:Y:S01]  /*88b0*/  IMAD.X R29, RZ, RZ, R5.reuse, P1 ;  /* 0x000000ffff1d7224 */ /* 0x100fe200008e0605 */
[----:B------:R-:W-:Y:S01]  /*88c0*/  SHF.R.U64 R25, R25, 0x3, RZ ;  /* 0x0000000319197819 */ /* 0x000fe200000012ff */
[----:B------:R-:W-:Y:S01]  /*88d0*/  IMAD.X R69, RZ, RZ, R5, P3 ;  /* 0x000000ffff457224 */ /* 0x000fe200018e0605 */
[----:B------:R-:W-:Y:S02]  /*88e0*/  SHF.R.U64 R37, R37, 0x3, RZ ;  /* 0x0000000325257819 */ /* 0x000fe400000012ff */
[----:B------:R-:W-:Y:S02]  /*88f0*/  LOP3.LUT R100, R45, R28, RZ, 0x3c, !PT ;  /* 0x0000001c2d647212 */ /* 0x000fe400078e3cff */
[----:B------:R-:W-:Y:S02]  /*8900*/  LOP3.LUT R40, R41, 0x380, RZ, 0xc0, !PT ;  /* 0x0000038029287812 */ /* 0x000fe400078ec0ff */
[----:B------:R-:W-:-:S02]  /*8910*/  LOP3.LUT R28, R3, 0x380, RZ, 0xc0, !PT ;  /* 0x00000380031c7812 */ /* 0x000fc400078ec0ff */
[C---:B------:R-:W-:Y:S02]  /*8920*/  IADD3 R32, P0, R4.reuse, 0x4020, RZ ;  /* 0x0000402004207810 */ /* 0x040fe40007f1e0ff */
[C---:B------:R-:W-:Y:S02]  /*8930*/  IADD3 R20, P5, R4.reuse, 0x6020, RZ ;  /* 0x0000602004147810 */ /* 0x040fe40007fbe0ff */
[----:B------:R-:W-:Y:S01]  /*8940*/  IADD3 R6, P2, R4, 0x6040, RZ ;  /* 0x0000604004067810 */ /* 0x000fe20007f5e0ff */
[--C-:B------:R-:W-:Y:S01]  /*8950*/  IMAD.X R33, RZ, RZ, R5.reuse, P0 ;  /* 0x000000ffff217224 */ /* 0x100fe200000e0605 */
[----:B------:R-:W-:Y:S01]  /*8960*/  LOP3.LUT R138, R49, R52, RZ, 0x3c, !PT ;  /* 0x00000034318a7212 */ /* 0x000fe200078e3cff */
[--C-:B------:R-:W-:Y:S01]  /*8970*/  IMAD.X R119, RZ, RZ, R5.reuse, P5 ;  /* 0x000000ffff777224 */ /* 0x100fe200028e0605 */
[----:B------:R-:W-:Y:S01]  /*8980*/  LOP3.LUT R4, R25, R4, RZ, 0x3c, !PT ;  /* 0x0000000419047212 */ /* 0x000fe200078e3cff */
[----:B------:R-:W-:Y:S01]  /*8990*/  IMAD.X R25, RZ, RZ, R5, P2 ;  /* 0x000000ffff197224 */ /* 0x000fe200010e0605 */
[----:B------:R-:W-:-:S02]  /*89a0*/  LOP3.LUT R52, R37, R14, RZ, 0x3c, !PT ;  /* 0x0000000e25347212 */ /* 0x000fc400078e3cff */
[----:B------:R-:W-:Y:S02]  /*89b0*/  IADD3 R37, P3, R72, 0x2000, RZ ;  /* 0x0000200048257810 */ /* 0x000fe40007f7e0ff */
[----:B------:R-:W-:Y:S02]  /*89c0*/  SHF.R.U64 R40, R40, 0x3, RZ ;  /* 0x0000000328287819 */ /* 0x000fe400000012ff */
[----:B------:R-:W-:Y:S02]  /*89d0*/  SHF.R.U64 R28, R28, 0x3, RZ ;  /* 0x000000031c1c7819 */ /* 0x000fe400000012ff */
[----:B------:R-:W-:Y:S02]  /*89e0*/  MOV R57, R4 ;  /* 0x0000000400397202 */ /* 0x000fe40000000f00 */
[----:B------:R-:W-:Y:S01]  /*89f0*/  F2FP.F16.F32.PACK_AB R4, R15, R21 ;  /* 0x000000150f04723e */ /* 0x000fe200000000ff */
[----:B------:R-:W-:Y:S01]  /*8a00*/  IMAD.X R21, RZ, RZ, R73, P3 ;  /* 0x000000ffff157224 */ /* 0x000fe200018e0649 */
[----:B------:R-:W-:-:S02]  /*8a10*/  LOP3.LUT R130, R40, R41, RZ, 0x3c, !PT ;  /* 0x0000002928827212 */ /* 0x000fc400078e3cff */
[----:B------:R-:W-:Y:S02]  /*8a20*/  LOP3.LUT R28, R28, R3, RZ, 0x3c, !PT ;  /* 0x000000031c1c7212 */ /* 0x000fe400078e3cff */
[----:B------:R-:W-:Y:S02]  /*8a30*/  LOP3.LUT R41, R36, 0x380, RZ, 0xc0, !PT ;  /* 0x0000038024297812 */ /* 0x000fe400078ec0ff */
[----:B------:R-:W-:Y:S02]  /*8a40*/  IADD3 R3, P3, R72, 0x9000, RZ ;  /* 0x0000900048037810 */ /* 0x000fe40007f7e0ff */
[----:B------:R-:W-:Y:S02]  /*8a50*/  LOP3.LUT R49, R32, 0x380, RZ, 0xc0, !PT ;  /* 0x0000038020317812 */ /* 0x000fe400078ec0ff */
[----:B------:R-:W-:Y:S02]  /*8a60*/  SHF.R.U64 R41, R41, 0x3, RZ ;  /* 0x0000000329297819 */ /* 0x000fe400000012ff */
[----:B------:R-:W-:-:S02]  /*8a70*/  LOP3.LUT R56, R3, 0x380, RZ, 0xc0, !PT ;  /* 0x0000038003387812 */ /* 0x000fc400078ec0ff */
[----:B------:R-:W-:Y:S02]  /*8a80*/  SHF.R.U64 R49, R49, 0x3, RZ ;  /* 0x0000000331317819 */ /* 0x000fe400000012ff */
[----:B------:R-:W-:Y:S02]  /*8a90*/  LOP3.LUT R8, R41, R36, RZ, 0x3c, !PT ;  /* 0x0000002429087212 */ /* 0x000fe400078e3cff */
[----:B------:R-:W-:Y:S02]  /*8aa0*/  SHF.R.U64 R56, R56, 0x3, RZ ;  /* 0x0000000338387819 */ /* 0x000fe400000012ff */
[----:B------:R-:W-:Y:S02]  /*8ab0*/  LOP3.LUT R41, R24, 0x380, RZ, 0xc0, !PT ;  /* 0x0000038018297812 */ /* 0x000fe400078ec0ff */
[----:B------:R-:W-:Y:S02]  /*8ac0*/  LOP3.LUT R32, R49, R32, RZ, 0x3c, !PT ;  /* 0x0000002031207212 */ /* 0x000fe400078e3cff */
[----:B------:R-:W-:-:S02]  /*8ad0*/  LOP3.LUT R56, R56, R3, RZ, 0x3c, !PT ;  /* 0x0000000338387212 */ /* 0x000fc400078e3cff */
[----:B------:R-:W-:Y:S01]  /*8ae0*/  LOP3.LUT R49, R20, 0x380, RZ, 0xc0, !PT ;  /* 0x0000038014317812 */ /* 0x000fe200078ec0ff */
[----:B------:R-:W0:Y:S01]  /*8af0*/  SHFL.IDX PT, R3, R213, RZ, 0x1f ;  /* 0x00001fffd5037589 */ /* 0x000e2200000e0000 */
[----:B------:R-:W-:Y:S02]  /*8b00*/  SHF.R.U64 R41, R41, 0x3, RZ ;  /* 0x0000000329297819 */ /* 0x000fe400000012ff */
[----:B------:R-:W-:Y:S02]  /*8b10*/  SHF.R.U64 R49, R49, 0x3, RZ ;  /* 0x0000000331317819 */ /* 0x000fe400000012ff */
[----:B------:R-:W-:Y:S02]  /*8b20*/  LOP3.LUT R68, R41, R24, RZ, 0x3c, !PT ;  /* 0x0000001829447212 */ /* 0x000fe400078e3cff */
[----:B------:R-:W-:Y:S02]  /*8b30*/  IADD3 R41, P2, R72, 0x1000, RZ ;  /* 0x0000100048297810 */ /* 0x000fe40007f5e0ff */
[----:B------:R-:W-:-:S02]  /*8b40*/  LOP3.LUT R45, R6, 0x380, RZ, 0xc0, !PT ;  /* 0x00000380062d7812 */ /* 0x000fc400078ec0ff */
[----:B------:R-:W-:Y:S01]  /*8b50*/  LOP3.LUT R118, R49, R20, RZ, 0x3c, !PT ;  /* 0x0000001431767212 */ /* 0x000fe200078e3cff */
[----:B------:R-:W-:Y:S01]  /*8b60*/  IMAD.X R15, RZ, RZ, R73, P2 ;  /* 0x000000ffff0f7224 */ /* 0x000fe200010e0649 */
[----:B------:R-:W-:Y:S02]  /*8b70*/  LOP3.LUT R14, R41, 0x380, RZ, 0xc0, !PT ;  /* 0x00000380290e7812 */ /* 0x000fe400078ec0ff */
[----:B------:R-:W-:Y:S02]  /*8b80*/  LOP3.LUT R20, R37, 0x380, RZ, 0xc0, !PT ;  /* 0x0000038025147812 */ /* 0x000fe400078ec0ff */
[----:B------:R-:W-:Y:S02]  /*8b90*/  SHF.R.U64 R45, R45, 0x3, RZ ;  /* 0x000000032d2d7819 */ /* 0x000fe400000012ff */
[----:B------:R-:W-:Y:S02]  /*8ba0*/  SHF.R.U64 R14, R14, 0x3, RZ ;  /* 0x000000030e0e7819 */ /* 0x000fe400000012ff */
[----:B------:R-:W-:-:S02]  /*8bb0*/  SHF.R.U64 R20, R20, 0x3, RZ ;  /* 0x0000000314147819 */ /* 0x000fc400000012ff */
[----:B------:R-:W-:Y:S02]  /*8bc0*/  LOP3.LUT R24, R45, R6, RZ, 0x3c, !PT ;  /* 0x000000062d187212 */ /* 0x000fe400078e3cff */
[----:B------:R-:W-:Y:S02]  /*8bd0*/  F2FP.F16.F32.PACK_AB R6, R7, R193 ;  /* 0x000000c10706723e */ /* 0x000fe400000000ff */
[----:B------:R-:W-:Y:S02]  /*8be0*/  LOP3.LUT R14, R14, R41, RZ, 0x3c, !PT ;  /* 0x000000290e0e7212 */ /* 0x000fe400078e3cff */
[----:B------:R-:W-:Y:S02]  /*8bf0*/  LOP3.LUT R20, R20, R37, RZ, 0x3c, !PT ;  /* 0x0000002514147212 */ /* 0x000fe400078e3cff */
[----:B------:R-:W-:Y:S02]  /*8c00*/  F2FP.F16.F32.PACK_AB R5, R27, R26 ;  /* 0x0000001a1b05723e */ /* 0x000fe400000000ff */
[----:B------:R-:W-:-:S02]  /*8c10*/  F2FP.F16.F32.PACK_AB R7, R31, R30 ;  /* 0x0000001e1f07723e */ /* 0x000fc400000000ff */
[C---:B------:R-:W-:Y:S02]  /*8c20*/  IADD3 R37, P4, R72.reuse, 0x3000, RZ ;  /* 0x0000300048257810 */ /* 0x040fe40007f9e0ff */
[C---:B------:R-:W-:Y:S01]  /*8c30*/  IADD3 R41, P5, R72.reuse, 0x4000, RZ ;  /* 0x0000400048297810 */ /* 0x040fe20007fbe0ff */
[----:B------:R1:W-:Y:S01]  /*8c40*/  STSM.16.M88.4 [R57], R4 ;  /* 0x0000000439007844 */ /* 0x0003e20000000200 */
[C---:B------:R-:W-:Y:S02]  /*8c50*/  IADD3 R45, P6, R72.reuse, 0x5000, RZ ;  /* 0x00005000482d7810 */ /* 0x040fe40007fde0ff */
[C---:B------:R-:W-:Y:S02]  /*8c60*/  IADD3 R49, P0, R72.reuse, 0x6000, RZ ;  /* 0x0000600048317810 */ /* 0x040fe40007f1e0ff */
[C---:B------:R-:W-:Y:S02]  /*8c70*/  IADD3 R65, P1, R72.reuse, 0x7000, RZ ;  /* 0x0000700048417810 */ /* 0x040fe40007f3e0ff */
[----:B------:R-:W-:-:S02]  /*8c80*/  IADD3 R61, P2, R72, 0x8000, RZ ;  /* 0x00008000483d7810 */ /* 0x000fc40007f5e0ff */
[----:B------:R-:W-:Y:S02]  /*8c90*/  LOP3.LUT R36, R37, 0x380, RZ, 0xc0, !PT ;  /* 0x0000038025247812 */ /* 0x000fe400078ec0ff */
[----:B------:R-:W-:Y:S02]  /*8ca0*/  LOP3.LUT R40, R41, 0x380, RZ, 0xc0, !PT ;  /* 0x0000038029287812 */ /* 0x000fe400078ec0ff */
[----:B------:R-:W-:Y:S02]  /*8cb0*/  LOP3.LUT R44, R45, 0x380, RZ, 0xc0, !PT ;  /* 0x000003802d2c7812 */ /* 0x000fe400078ec0ff */
[----:B------:R-:W-:Y:S01]  /*8cc0*/  LOP3.LUT R48, R49, 0x380, RZ, 0xc0, !PT ;  /* 0x0000038031307812 */ /* 0x000fe200078ec0ff */
[----:B-1----:R-:W-:Y:S01]  /*8cd0*/  IMAD.X R57, RZ, RZ, R73, P3 ;  /* 0x000000ffff397224 */ /* 0x002fe200018e0649 */
[----:B------:R-:W-:Y:S02]  /*8ce0*/  LOP3.LUT R64, R65, 0x380, RZ, 0xc0, !PT ;  /* 0x0000038041407812 */ /* 0x000fe400078ec0ff */
[----:B------:R-:W-:-:S02]  /*8cf0*/  LOP3.LUT R60, R61, 0x380, RZ, 0xc0, !PT ;  /* 0x000003803d3c7812 */ /* 0x000fc400078ec0ff */
[----:B0-----:R-:W-:Y:S02]  /*8d00*/  ISETP.NE.AND P3, PT, R3, RZ, PT ;  /* 0x000000ff0300720c */ /* 0x001fe40003f65270 */
[----:B------:R-:W-:Y:S02]  /*8d10*/  LOP3.LUT R3, R72, 0x380, RZ, 0xc0, !PT ;  /* 0x0000038048037812 */ /* 0x000fe400078ec0ff */
        /* <DEDUP_REMOVED lines=24> */
[----:B------:R-:W-:Y:S02]  /*8ea0*/  IADD3 R77, P2, R72, 0xf000, RZ ;  /* 0x0000f000484d7810 */ /* 0x000fe40007f5e0ff */
[----:B------:R-:W-:-:S02]  /*8eb0*/  MOV R27, R126 ;  /* 0x0000007e001b7202 */ /* 0x000fc40000000f00 */
[----:B------:R-:W-:Y:S02]  /*8ec0*/  LOP3.LUT R72, R3, R72, RZ, 0x3c, !PT ;  /* 0x0000004803487212 */ /* 0x000fe400078e3cff */
[----:B------:R-:W-:Y:S02]  /*8ed0*/  MOV R26, R122 ;  /* 0x0000007a001a7202 */ /* 0x000fe40000000f00 */
[----:B------:R-:W-:Y:S02]  /*8ee0*/  MOV R127, R8 ;  /* 0x00000008007f7202 */ /* 0x000fe40000000f00 */
[----:B------:R-:W-:Y:S02]  /*8ef0*/  MOV R3, R10 ;  /* 0x0000000a00037202 */ /* 0x000fe40000000f00 */
[----:B------:R-:W-:Y:S02]  /*8f00*/  F2FP.F16.F32.PACK_AB R4, R210, R211 ;  /* 0x000000d3d204723e */ /* 0x000fe400000000ff */
        /* <DEDUP_REMOVED lines=8> */
[----:B------:R-:W-:Y:S02]  /*8f90*/  MOV R38, R24 ;  /* 0x0000001800267202 */ /* 0x000fe40000000f00 */
[----:B------:R-:W-:Y:S01]  /*8fa0*/  MOV R130, R130 ;  /* 0x0000008200827202 */ /* 0x000fe20000000f00 */
[----:B------:R1:W-:Y:S01]  /*8fb0*/  STSM.16.M88.4 [R27], R8 ;  /* 0x000000081b007844 */ /* 0x0003e20000000200 */
[----:B------:R-:W-:Y:S02]  /*8fc0*/  MOV R39, R28 ;  /* 0x0000001c00277202 */ /* 0x000fe40000000f00 */
[----:B------:R-:W-:Y:S02]  /*8fd0*/  F2FP.F16.F32.PACK_AB R24, R201, R202 ;  /* 0x000000cac918723e */ /* 0x000fe400000000ff */
[----:B------:R-:W-:Y:S02]  /*8fe0*/  F2FP.F16.F32.PACK_AB R25, R51, R50 ;  /* 0x000000323319723e */ /* 0x000fe400000000ff */
[----:B------:R-:W-:-:S02]  /*8ff0*/  MOV R134, R134 ;  /* 0x0000008600867202 */ /* 0x000fc40000000f00 */
[----:B0-----:R-:W-:Y:S02]  /*9000*/  F2FP.F16.F32.PACK_AB R26, R199, R200 ;  /* 0x000000c8c71a723e */ /* 0x001fe400000000ff */
[----:B------:R-:W-:Y:S02]  /*9010*/  F2FP.F16.F32.PACK_AB R28, R197, R198 ;  /* 0x000000c6c51c723e */ /* 0x000fe400000000ff */
[----:B------:R-:W-:Y:S02]  /*9020*/  F2FP.F16.F32.PACK_AB R29, R59, R58 ;  /* 0x0000003a3b1d723e */ /* 0x000fe400000000ff */
[----:B------:R-:W-:Y:S02]  /*9030*/  F2FP.F16.F32.PACK_AB R30, R195, R196 ;  /* 0x000000c4c31e723e */ /* 0x000fe400000000ff */
[----:B-1----:R-:W-:Y:S02]  /*9040*/  F2FP.F16.F32.PACK_AB R27, R55, R54 ;  /* 0x00000036371b723e */ /* 0x002fe400000000ff */
[----:B------:R-:W-:-:S02]  /*9050*/  F2FP.F16.F32.PACK_AB R31, R63, R62 ;  /* 0x0000003e3f1f723e */ /* 0x000fc400000000ff */
[----:B------:R-:W-:Y:S01]  /*9060*/  MOV R138, R138 ;  /* 0x0000008a008a7202 */ /* 0x000fe20000000f00 */
[----:B------:R-:W-:Y:S01]  /*9070*/  STSM.16.M88.4 [R130], R24 ;  /* 0x0000001882007844 */ /* 0x000fe20000000200 */
[----:B------:R-:W-:Y:S02]  /*9080*/  F2FP.F16.F32.PACK_AB R4, R183, R194 ;  /* 0x000000c2b704723e */ /* 0x000fe400000000ff */
[----:B------:R-:W-:Y:S01]  /*9090*/  F2FP.F16.F32.PACK_AB R5, R67, R66 ;  /* 0x000000424305723e */ /* 0x000fe200000000ff */
[----:B------:R-:W-:Y:S01]  /*90a0*/  STSM.16.M88.4 [R134], R28 ;  /* 0x0000001c86007844 */ /* 0x000fe20000000200 */
[----:B------:R-:W-:Y:S02]  /*90b0*/  F2FP.F16.F32.PACK_AB R6, R181, R182 ;  /* 0x000000b6b506723e */ /* 0x000fe400000000ff */
[----:B------:R-:W-:Y:S02]  /*90c0*/  F2FP.F16.F32.PACK_AB R7, R71, R70 ;  /* 0x000000464707723e */ /* 0x000fe400000000ff */
[----:B------:R-:W-:-:S02]  /*90d0*/  MOV R142, R142 ;  /* 0x0000008e008e7202 */ /* 0x000fc40000000f00 */
[----:B------:R-:W-:Y:S01]  /*90e0*/  F2FP.F16.F32.PACK_AB R8, R179, R180 ;  /* 0x000000b4b308723e */ /* 0x000fe200000000ff */
[----:B------:R-:W-:Y:S01]  /*90f0*/  STSM.16.M88.4 [R138], R4 ;  /* 0x000000048a007844 */ /* 0x000fe20000000200 */
[----:B------:R-:W-:Y:S02]  /*9100*/  F2FP.F16.F32.PACK_AB R9, R75, R74 ;  /* 0x0000004a4b09723e */ /* 0x000fe400000000ff */
[----:B------:R-:W-:Y:S02]  /*9110*/  F2FP.F16.F32.PACK_AB R10, R177, R178 ;  /* 0x000000b2b10a723e */ /* 0x000fe400000000ff */
[----:B------:R-:W-:Y:S02]  /*9120*/  F2FP.F16.F32.PACK_AB R11, R79, R78 ;  /* 0x0000004e4f0b723e */ /* 0x000fe400000000ff */
[----:B------:R-:W-:Y:S02]  /*9130*/  MOV R122, R32 ;  /* 0x00000020007a7202 */ /* 0x000fe40000000f00 */
[----:B------:R-:W-:Y:S01]  /*9140*/  MOV R123, R52 ;  /* 0x00000034007b7202 */ /* 0x000fe20000000f00 */
[----:B------:R0:W-:Y:S01]  /*9150*/  STSM.16.M88.4 [R142], R8 ;  /* 0x000000088e007844 */ /* 0x0001e20000000200 */
[----:B------:R-:W-:-:S02]  /*9160*/  F2FP.F16.F32.PACK_AB R32, R175, R176 ;  /* 0x000000b0af20723e */ /* 0x000fc400000000ff */
[----:B------:R-:W-:Y:S02]  /*9170*/  F2FP.F16.F32.PACK_AB R33, R83, R82 ;  /* 0x000000525321723e */ /* 0x000fe400000000ff */
[----:B------:R-:W-:Y:S02]  /*9180*/  F2FP.F16.F32.PACK_AB R34, R173, R174 ;  /* 0x000000aead22723e */ /* 0x000fe400000000ff */
[----:B------:R-:W-:Y:S02]  /*9190*/  F2FP.F16.F32.PACK_AB R35, R87, R86 ;  /* 0x000000565723723e */ /* 0x000fe400000000ff */
[----:B------:R-:W-:Y:S02]  /*91a0*/  MOV R126, R68 ;  /* 0x00000044007e7202 */ /* 0x000fe40000000f00 */
[----:B------:R-:W-:Y:S01]  /*91b0*/  F2FP.F16.F32.PACK_AB R52, R171, R172 ;  /* 0x000000acab34723e */ /* 0x000fe200000000ff */
[----:B------:R-:W-:Y:S01]  /*91c0*/  STSM.16.M88.4 [R127], R32 ;  /* 0x000000207f007844 */ /* 0x000fe20000000200 */
[----:B------:R-:W-:-:S02]  /*91d0*/  F2FP.F16.F32.PACK_AB R53, R91, R90 ;  /* 0x0000005a5b35723e */ /* 0x000fc400000000ff */
[----:B------:R-:W-:Y:S01]  /*91e0*/  F2FP.F16.F32.PACK_AB R54, R169, R170 ;  /* 0x000000aaa936723e */ /* 0x000fe200000000ff */
[----:B0-----:R-:W0:Y:S01]  /*91f0*/  LDC R10, c[0x0][0xd44] ;  /* 0x00035100ff0a7b82 */ /* 0x001e220000000800 */
[----:B------:R-:W-:Y:S02]  /*9200*/  F2FP.F16.F32.PACK_AB R55, R95, R94 ;  /* 0x0000005e5f37723e */ /* 0x000fe400000000ff */
[----:B------:R-:W-:Y:S02]  /*9210*/  F2FP.F16.F32.PACK_AB R68, R167, R168 ;  /* 0x000000a8a744723e */ /* 0x000fe400000000ff */
[----:B------:R-:W-:Y:S01]  /*9220*/  F2FP.F16.F32.PACK_AB R69, R99, R98 ;  /* 0x000000626345723e */ /* 0x000fe200000000ff */
[----:B------:R1:W-:Y:S01]  /*9230*/  STSM.16.M88.4 [R3], R52 ;  /* 0x0000003403007844 */ /* 0x0003e20000000200 */
[----:B------:R-:W-:Y:S02]  /*9240*/  F2FP.F16.F32.PACK_AB R70, R155, R159 ;  /* 0x0000009f9b46723e */ /* 0x000fe400000000ff */
[----:B------:R-:W-:-:S02]  /*9250*/  F2FP.F16.F32.PACK_AB R71, R103, R102 ;  /* 0x000000666747723e */ /* 0x000fc400000000ff */
[----:B------:R-:W-:Y:S02]  /*9260*/  F2FP.F16.F32.PACK_AB R4, R105, R104 ;  /* 0x000000686904723e */ /* 0x000fe400000000ff */
[----:B------:R-:W-:Y:S01]  /*9270*/  F2FP.F16.F32.PACK_AB R5, R107, R106 ;  /* 0x0000006a6b05723e */ /* 0x000fe200000000ff */
[----:B------:R2:W-:Y:S01]  /*9280*/  STSM.16.M88.4 [R122], R68 ;  /* 0x000000447a007844 */ /* 0x0005e20000000200 */
[----:B------:R-:W-:Y:S02]  /*9290*/  F2FP.F16.F32.PACK_AB R6, R109, R108 ;  /* 0x0000006c6d06723e */ /* 0x000fe400000000ff */
[----:B------:R-:W-:Y:S02]  /*92a0*/  F2FP.F16.F32.PACK_AB R7, R111, R110 ;  /* 0x0000006e6f07723e */ /* 0x000fe400000000ff */
[----:B------:R-:W-:Y:S02]  /*92b0*/  MOV R100, R100 ;  /* 0x0000006400647202 */ /* 0x000fe40000000f00 */
[----:B------:R-:W-:Y:S01]  /*92c0*/  MOV R118, R118 ;  /* 0x0000007600767202 */ /* 0x000fe20000000f00 */
[----:B------:R3:W-:Y:S01]  /*92d0*/  STSM.16.M88.4 [R123], R4 ;  /* 0x000000047b007844 */ /* 0x0007e20000000200 */
[----:B------:R-:W-:Y:S01]  /*92e0*/  F2FP.F16.F32.PACK_AB R130, R133, R132 ;  /* 0x000000848582723e */ /* 0x000fe200000000ff */
[----:B-1----:R-:W-:Y:S01]  /*92f0*/  IMAD.MOV R3, RZ, RZ, -R187 ;  /* 0x000000ffff037224 */ /* 0x002fe200078e0abb */
[----:B------:R-:W-:Y:S01]  /*9300*/  F2FP.F16.F32.PACK_AB R131, R162, R161 ;  /* 0x000000a1a283723e */ /* 0x000fe200000000ff */
[----:B------:R1:W-:Y:S01]  /*9310*/  STSM.16.M88.4 [R126], R112 ;  /* 0x000000707e007844 */ /* 0x0003e20000000200 */
[----:B------:R-:W-:Y:S01]  /*9320*/  F2FP.F16.F32.PACK_AB R138, R141, R140 ;  /* 0x0000008c8d8a723e */ /* 0x000fe200000000ff */
[----:B0-----:R-:W-:Y:S01]  /*9330*/  IMAD R10, R10, R3, UR40 ;  /* 0x000000280a0a7e24 */ /* 0x001fe2000f8e0203 */
[----:B------:R-:W-:-:S02]  /*9340*/  F2FP.F16.F32.PACK_AB R139, R166, R165 ;  /* 0x000000a5a68b723e */ /* 0x000fc400000000ff */
[----:B--2---:R-:W-:Y:S02]  /*9350*/  F2FP.F16.F32.PACK_AB R122, R125, R124 ;  /* 0x0000007c7d7a723e */ /* 0x004fe400000000ff */
[----:B------:R-:W-:Y:S02]  /*9360*/  LOP3.LUT R96, R97, 0x380, RZ, 0xc0, !PT ;  /* 0x0000038061607812 */ /* 0x000fe400078ec0ff */
[----:B------:R-:W-:Y:S02]  /*9370*/  LOP3.LUT R92, R93, 0x380, RZ, 0xc0, !PT ;  /* 0x000003805d5c7812 */ /* 0x000fe400078ec0ff */
[----:B------:R-:W-:Y:S02]  /*9380*/  LOP3.LUT R88, R89, 0x380, RZ, 0xc0, !PT ;  /* 0x0000038059587812 */ /* 0x000fe400078ec0ff */
[----:B---3--:R-:W-:Y:S02]  /*9390*/  F2FP.F16.F32.PACK_AB R123, R157, R156 ;  /* 0x0000009c9d7b723e */ /* 0x008fe400000000ff */
[----:B------:R-:W-:-:S02]  /*93a0*/  LOP3.LUT R84, R85, 0x380, RZ, 0xc0, !PT ;  /* 0x0000038055547812 */ /* 0x000fc400078ec0ff */
[----:B------:R-:W-:Y:S01]  /*93b0*/  LOP3.LUT R80, R81, 0x380, RZ, 0xc0, !PT ;  /* 0x0000038051507812 */ /* 0x000fe200078ec0ff */
[----:B------:R1:W-:Y:S01]  /*93c0*/  STSM.16.M88.4 [R100], R120 ;  /* 0x0000007864007844 */ /* 0x0003e20000000200 */
[----:B------:R-:W-:Y:S02]  /*93d0*/  LOP3.LUT R76, R77, 0x380, RZ, 0xc0, !PT ;  /* 0x000003804d4c7812 */ /* 0x000fe400078ec0ff */
[----:B------:R-:W-:Y:S01]  /*93e0*/  SHF.R.U64 R96, R96, 0x3, RZ ;  /* 0x0000000360607819 */ /* 0x000fe200000012ff */
[----:B------:R1:W-:Y:S01]  /*93f0*/  STSM.16.M88.4 [R118], R128 ;  /* 0x0000008076007844 */ /* 0x0003e20000000200 */
[----:B------:R-:W-:Y:S02]  /*9400*/  SHF.R.U64 R92, R92, 0x3, RZ ;  /* 0x000000035c5c7819 */ /* 0x000fe400000012ff */
[----:B------:R-:W-:Y:S01]  /*9410*/  SHF.R.U64 R88, R88, 0x3, RZ ;  /* 0x0000000358587819 */ /* 0x000fe200000012ff */
[----:B------:R1:W-:Y:S01]  /*9420*/  STSM.16.M88.4 [R38], R136 ;  /* 0x0000008826007844 */ /* 0x0003e20000000200 */
[----:B------:R-:W-:-:S02]  /*9430*/  SHF.R.U64 R84, R84, 0x3, RZ ;  /* 0x0000000354547819 */ /* 0x000fc400000012ff */
[----:B------:R-:W-:Y:S01]  /*9440*/  SHF.R.U64 R80, R80, 0x3, RZ ;  /* 0x0000000350507819 */ /* 0x000fe200000012ff */
[----:B------:R1:W-:Y:S01]  /*9450*/  STSM.16.M88.4 [R39], R144 ;  /* 0x0000009027007844 */ /* 0x0003e20000000200 */
        /* <DEDUP_REMOVED lines=12> */
[----:B------:R-:W-:Y:S02]  /*9520*/  IADD3.X R85, RZ, R73, RZ, P0, !PT ;  /* 0x00000049ff557210 */ /* 0x000fe400007fe4ff */
[----:B------:R-:W-:Y:S02]  /*9530*/  SHF.R.S32.HI R24, RZ, 0x1f, R187 ;  /* 0x0000001fff187819 */ /* 0x000fe400000114bb */
[----:B------:R-:W-:Y:S01]  /*9540*/  SHF.R.S32.HI R11, RZ, 0x1f, R10 ;  /* 0x0000001fff0b7819 */ /* 0x000fe2000001140a */
[----:B------:R-:W-:Y:S06]  /*9550*/  BAR.SYNC.DEFER_BLOCKING 0x1, 0x100 ;  /* 0x0044000000007b1d */ /* 0x000fec0000010000 */
[----:B-1----:R-:W-:Y:S05]  /*9560*/  @P3 BRA `(.L_x_206) ;  /* 0x0000000000c03947 */ /* 0x002fea0003800000 */
[----:B------:R-:W0:Y:S01]  /*9570*/  LDC R8, c[0x0][0xce8] ;  /* 0x00033a00ff087b82 */ /* 0x000e220000000800 */
[----:B------:R-:W-:Y:S01]  /*9580*/  IMAD R3, RZ, RZ, -UR40 ;  /* 0x80000028ff037e24 */ /* 0x000fe2000f8e02ff */
[----:B------:R-:W-:Y:S01]  /*9590*/  ULDC.64 UR4, c[0x0][0xc90] ;  /* 0x0003240000047ab9 */ /* 0x000fe20000000a00 */
[----:B------:R-:W-:-:S05]  /*95a0*/  IMAD.MOV R28, RZ, RZ, -R22 ;  /* 0x000000ffff1c7224 */ /* 0x000fca00078e0a16 */
[----:B------:R-:W1:Y:S01]  /*95b0*/  LDC R4, c[0x0][0xd38] ;  /* 0x00034e00ff047b82 */ /* 0x000e620000000800 */
[----:B0-----:R-:W-:Y:S01]  /*95c0*/  ISETP.NE.AND P0, PT, R8, 0x1, PT ;  /* 0x000000010800780c */ /* 0x001fe20003f05270 */
[----:B-1----:R-:W-:Y:S02]  /*95d0*/  IMAD R13, R4, R3, UR41 ;  /* 0x00000029040d7e24 */ /* 0x002fe4000f8e0203 */
[----:B------:R-:W-:Y:S02]  /*95e0*/  IMAD R3, R11, UR4, RZ ;  /* 0x000000040b037c24 */ /* 0x000fe4000f8e02ff */
[----:B------:R-:W-:-:S08]  /*95f0*/  IMAD R25, R13, 0x40, R217 ;  /* 0x000000400d197824 */ /* 0x000fd000078e02d9 */
[----:B------:R-:W0:Y:S01]  /*9600*/  @P0 LDC R6, c[0x0][0xcec] ;  /* 0x00033b00ff060b82 */ /* 0x000e220000000800 */
[C---:B------:R-:W-:Y:S02]  /*9610*/  IMAD R7, R10.reuse, UR5, R3 ;  /* 0x000000050a077c24 */ /* 0x040fe4000f8e0203 */
[----:B------:R-:W-:Y:S02]  /*9620*/  IMAD.MOV.U32 R3, RZ, RZ, R25 ;  /* 0x000000ffff037224 */ /* 0x000fe400078e0019 */
[----:B------:R-:W-:Y:S01]  /*9630*/  IMAD.WIDE.U32 R4, R10, UR4, RZ ;  /* 0x000000040a047c25 */ /* 0x000fe2000f8e00ff */
[----:B------:R-:W-:Y:S02]  /*9640*/  ULDC.64 UR4, c[0x0][0xc98] ;  /* 0x0003260000047ab9 */ /* 0x000fe40000000a00 */
[----:B------:R-:W1:Y:S01]  /*9650*/  @P0 LDC R9, c[0x0][0xcf0] ;  /* 0x00033c00ff090b82 */ /* 0x000e620000000800 */
[----:B------:R-:W-:Y:S02]  /*9660*/  IMAD.IADD R5, R5, 0x1, R7 ;  /* 0x0000000105057824 */ /* 0x000fe400078e0207 */
[----:B------:R-:W-:-:S02]  /*9670*/  IMAD R26, R13, 0x40, R16 ;  /* 0x000000400d1a7824 */ /* 0x000fc400078e0210 */
[----:B------:R-:W-:-:S04]  /*9680*/  IMAD.WIDE.U32 R4, R187, UR4, R4 ;  /* 0x00000004bb047c25 */ /* 0x000fc8000f8e0004 */
[----:B0-----:R-:W-:-:S05]  /*9690*/  @P0 IMAD.HI.U32 R6, R25, R6, RZ ;  /* 0x0000000619060227 */ /* 0x001fca00078e00ff */
[----:B-1----:R-:W-:Y:S01]  /*96a0*/  @P0 SHF.R.U32.HI R3, RZ, R9, R6 ;  /* 0x00000009ff030219 */ /* 0x002fe20000011606 */
[----:B------:R-:W-:-:S03]  /*96b0*/  IMAD R6, R24, UR4, RZ ;  /* 0x0000000418067c24 */ /* 0x000fc6000f8e02ff */
[--C-:B------:R-:W-:Y:S01]  /*96c0*/  SHF.R.S32.HI R9, RZ, 0x1f, R3.reuse ;  /* 0x0000001fff097819 */ /* 0x100fe20000011403 */
[----:B------:R-:W-:Y:S01]  /*96d0*/  IMAD.MOV R7, RZ, RZ, -R3 ;  /* 0x000000ffff077224 */ /* 0x000fe200078e0a03 */
[----:B------:R-:W-:Y:S01]  /*96e0*/  IADD3 R4, P0, R3, R4, RZ ;  /* 0x0000000403047210 */ /* 0x000fe20007f1e0ff */
[----:B------:R-:W-:Y:S01]  /*96f0*/  IMAD R6, R187, UR5, R6 ;  /* 0x00000005bb067c24 */ /* 0x000fe2000f8e0206 */
[----:B------:R-:W-:Y:S01]  /*9700*/  ULDC.64 UR4, c[0x0][0xc88] ;  /* 0x0003220000047ab9 */ /* 0x000fe20000000a00 */
[----:B------:R-:W-:-:S03]  /*9710*/  IMAD R7, R8, R7, R25 ;  /* 0x0000000708077224 */ /* 0x000fc600078e0219 */
[----:B------:R-:W-:Y:S02]  /*9720*/  IADD3.X R5, R9, R5, R6, P0, !PT ;  /* 0x0000000509057210 */ /* 0x000fe400007fe406 */
[----:B------:R-:W-:Y:S01]  /*9730*/  SHF.R.S32.HI R3, RZ, 0x1f, R7 ;  /* 0x0000001fff037819 */ /* 0x000fe20000011407 */
[----:B------:R-:W-:-:S04]  /*9740*/  IMAD.WIDE.U32 R4, R7, UR4, R4 ;  /* 0x0000000407047c25 */ /* 0x000fc8000f8e0004 */
[----:B------:R-:W-:-:S04]  /*9750*/  IMAD R6, R3, UR4, RZ ;  /* 0x0000000403067c24 */ /* 0x000fc8000f8e02ff */
[----:B------:R-:W-:Y:S01]  /*9760*/  IMAD R3, R7, UR5, R6 ;  /* 0x0000000507037c24 */ /* 0x000fe2000f8e0206 */
[----:B------:R-:W-:Y:S02]  /*9770*/  ULDC.64 UR4, c[0x0][0xc50] ;  /* 0x0003140000047ab9 */ /* 0x000fe40000000a00 */
[----:B------:R-:W-:Y:S01]  /*9780*/  LEA R9, P0, R4, UR4, 0x2 ;  /* 0x0000000404097c11 */ /* 0x000fe2000f8010ff */
[----:B------:R-:W-:Y:S01]  /*9790*/  IMAD.IADD R3, R5, 0x1, R3 ;  /* 0x0000000105037824 */ /* 0x000fe200078e0203 */
[----:B------:R-:W-:-:S03]  /*97a0*/  ULDC UR4, c[0x0][0xb88] ;  /* 0x0002e20000047ab9 */ /* 0x000fc60000000800 */
[----:B------:R-:W-:Y:S01]  /*97b0*/  SHFL.IDX PT, R6, R9, 0x1, 0x1c1f ;  /* 0x003c1f0009067f89 */ /* 0x000fe200000e0000 */
[----:B------:R-:W-:Y:S01]  /*97c0*/  LEA.HI.X R25, R4, UR5, R3, 0x2, P0 ;  /* 0x0000000504197c11 */ /* 0x000fe200080f1403 */
[----:B------:R-:W-:Y:S01]  /*97d0*/  IMAD R3, R8, UR4, RZ ;  /* 0x0000000408037c24 */ /* 0x000fe2000f8e02ff */
[----:B------:R-:W-:Y:S01]  /*97e0*/  ISETP.NE.AND P0, PT, R19, R28, PT ;  /* 0x0000001c1300720c */ /* 0x000fe20003f05270 */
[----:B------:R-:W-:Y:S01]  /*97f0*/  SHFL.IDX PT, R4, R9, RZ, 0x1c1f ;  /* 0x001c1fff09047589 */ /* 0x000fe200000e0000 */
[C---:B------:R-:W-:Y:S02]  /*9800*/  VIADD R8, R26.reuse, 0x8 ;  /* 0x000000081a087836 */ /* 0x040fe40000000000 */
[-C--:B------:R-:W-:Y:S01]  /*9810*/  ISETP.GE.OR P1, PT, R26, R3.reuse, P0 ;  /* 0x000000031a00720c */ /* 0x080fe20000726670 */
[----:B------:R-:W0:Y:S02]  /*9820*/  SHFL.IDX PT, R5, R25, RZ, 0x1c1f ;  /* 0x001c1fff19057589 */ /* 0x000e2400000e0000 */
[----:B------:R-:W-:-:S02]  /*9830*/  ISETP.GE.OR P0, PT, R8, R3, P0 ;  /* 0x000000030800720c */ /* 0x000fc40000706670 */
[----:B------:R-:W1:Y:S08]  /*9840*/  SHFL.IDX PT, R7, R25, 0x1, 0x1c1f ;  /* 0x003c1f0019077f89 */ /* 0x000e7000000e0000 */
[----:B0-----:R0:W-:Y:S04]  /*9850*/  @!P1 ST.E desc[UR42][R4.64], R12 ;  /* 0x0000000c04009985 */ /* 0x0011e8000c10192a */
[----:B-1----:R0:W-:Y:S02]  /*9860*/  @!P0 ST.E desc[UR42][R6.64], R0 ;  /* 0x0000000006008985 */ /* 0x0021e4000c10192a */
.L_x_206:
[----:B------:R-:W1:Y:S01]  /*9870*/  LDC R27, c[0x0][0xce8] ;  /* 0x00033a00ff1b7b82 */ /* 0x000e620000000800 */
[----:B------:R-:W-:Y:S01]  /*9880*/  ULDC UR8, c[0x0][0xbc8] ;  /* 0x0002f20000087ab9 */ /* 0x000fe20000000800 */
[----:B0-----:R0:W5:Y:S01]  /*9890*/  LD.E.128 R4, desc[UR42][R20.64] ;  /* 0x0000002a14047980 */ /* 0x001162000c101d00 */
[----:B------:R-:W-:Y:S01]  /*98a0*/  ISETP.GE.AND P0, PT, R192, UR8, PT ;  /* 0x00000008c0007c0c */ /* 0x000fe2000bf06270 */
[----:B------:R-:W-:Y:S01]  /*98b0*/  ULDC.64 UR4, c[0x0][0xbe8] ;  /* 0x0002fa0000047ab9 */ /* 0x000fe20000000a00 */
[----:B------:R-:W-:Y:S01]  /*98c0*/  ULDC.64 UR6, c[0x0][0xb80] ;  /* 0x0002e00000067ab9 */ /* 0x000fe20000000a00 */
[----:B------:R-:W5:Y:S01]  /*98d0*/  LD.E.128 R72, desc[UR42][R72.64] ;  /* 0x0000002a48487980 */ /* 0x000f62000c101d00 */
[----:B------:R-:W-:Y:S02]  /*98e0*/  SEL R3, RZ, 0xffffffff, P0 ;  /* 0xffffffffff037807 */ /* 0x000fe40000000000 */
[----:B------:R-:W-:Y:S01]  /*98f0*/  ISETP.GE.AND P0, PT, R191, UR8, PT ;  /* 0x00000008bf007c0c */ /* 0x000fe2000bf06270 */
[----:B------:R-:W5:Y:S01]  /*9900*/  LD.E.128 R12, desc[UR42][R14.64] ;  /* 0x0000002a0e0c7980 */ /* 0x000f62000c101d00 */
[----:B0-----:R-:W0:Y:S01]  /*9910*/  LDC R21, c[0x0][0xd38] ;  /* 0x00034e00ff157b82 */ /* 0x001e220000000800 */
[----:B------:R-:W-:-:S02]  /*9920*/  ISETP.GE.AND P1, PT, R18, UR8, PT ;  /* 0x0000000812007c0c */ /* 0x000fc4000bf26270 */
[----:B------:R-:W5:Y:S04]  /*9930*/  LD.E.128 R36, desc[UR42][R36.64] ;  /* 0x0000002a24247980 */ /* 0x000f68000c101d00 */
[----:B------:R-:W5:Y:S04]  /*9940*/  LD.E.128 R40, desc[UR42][R40.64] ;  /* 0x0000002a28287980 */ /* 0x000f68000c101d00 */
[----:B------:R-:W5:Y:S01]  /*9950*/  LD.E.128 R44, desc[UR42][R44.64] ;  /* 0x0000002a2c2c7980 */ /* 0x000f62000c101d00 */
[----:B-1----:R-:W-:Y:S01]  /*9960*/  ISETP.NE.AND P2, PT, R27, 0x1, PT ;  /* 0x000000011b00780c */ /* 0x002fe20003f45270 */
[----:B------:R-:W-:Y:S01]  /*9970*/  IMAD.SHL.U32 R9, R3, 0x2, RZ ;  /* 0x0000000203097824 */ /* 0x000fe200078e00ff */
[----:B------:R-:W-:Y:S01]  /*9980*/  SEL R3, RZ, 0xffffffff, P0 ;  /* 0xffffffffff037807 */ /* 0x000fe20000000000 */
[----:B------:R-:W5:Y:S01]  /*9990*/  LD.E.128 R48, desc[UR42][R48.64] ;  /* 0x0000002a30307980 */ /* 0x000f62000c101d00 */
[----:B------:R-:W-:-:S03]  /*99a0*/  SEL R0, RZ, 0x1, P1 ;  /* 0x00000001ff007807 */ /* 0x000fc60000800000 */
[----:B------:R-:W-:Y:S01]  /*99b0*/  IMAD.SHL.U32 R3, R3, 0x4, RZ ;  /* 0x0000000403037824 */ /* 0x000fe200078e00ff */
[----:B------:R-:W-:Y:S01]  /*99c0*/  LOP3.LUT R0, R9, 0x2, R0, 0xe2, !PT ;  /* 0x0000000209007812 */ /* 0x000fe200078ee200 */
[----:B------:R-:W5:Y:S04]  /*99d0*/  LD.E.128 R64, desc[UR42][R64.64] ;  /* 0x0000002a40407980 */ /* 0x000f68000c101d00 */
[----:B------:R-:W1:Y:S01]  /*99e0*/  @P2 LDC R29, c[0x0][0xcec] ;  /* 0x00033b00ff1d2b82 */ /* 0x000e620000000800 */
[----:B------:R-:W-:Y:S01]  /*99f0*/  ISETP.GE.AND P0, PT, R190, UR8, PT ;  /* 0x00000008be007c0c */ /* 0x000fe2000bf06270 */
[----:B------:R-:W-:Y:S01]  /*9a00*/  IMAD R8, R11, UR4, RZ ;  /* 0x000000040b087c24 */ /* 0x000fe2000f8e02ff */
[----:B------:R-:W-:Y:S01]  /*9a10*/  LOP3.LUT R3, R3, 0x4, R0, 0xe2, !PT ;  /* 0x0000000403037812 */ /* 0x000fe200078ee200 */
[----:B------:R-:W5:Y:S04]  /*9a20*/  LD.E.128 R60, desc[UR42][R60.64] ;  /* 0x0000002a3c3c7980 */ /* 0x000f68000c101d00 */
[----:B------:R-:W2:Y:S01]  /*9a30*/  @P2 LDC R31, c[0x0][0xcf0] ;  /* 0x00033c00ff1f2b82 */ /* 0x000ea20000000800 */
[----:B------:R-:W-:Y:S01]  /*9a40*/  SEL R0, RZ, 0xffffffff, P0 ;  /* 0xffffffffff007807 */ /* 0x000fe20000000000 */
[----:B------:R-:W-:Y:S01]  /*9a50*/  IMAD R20, RZ, RZ, -UR40 ;  /* 0x80000028ff147e24 */ /* 0x000fe2000f8e02ff */
[----:B------:R-:W5:Y:S01]  /*9a60*/  LD.E.128 R56, desc[UR42][R56.64] ;  /* 0x0000002a38387980 */ /* 0x000f62000c101d00 */
[----:B------:R-:W-:-:S02]  /*9a70*/  IMAD R11, R10, UR5, R8 ;  /* 0x000000050a0b7c24 */ /* 0x000fc4000f8e0208 */
[----:B------:R-:W-:Y:S01]  /*9a80*/  IMAD.WIDE.U32 R8, R10, UR4, RZ ;  /* 0x000000040a087c25 */ /* 0x000fe2000f8e00ff */
[----:B------:R-:W-:Y:S01]  /*9a90*/  ISETP.GE.AND P0, PT, R189, UR8, PT ;  /* 0x00000008bd007c0c */ /* 0x000fe2000bf06270 */
[----:B------:R-:W-:Y:S01]  /*9aa0*/  ULDC.64 UR4, c[0x0][0xbf0] ;  /* 0x0002fc0000047ab9 */ /* 0x000fe20000000a00 */
[----:B------:R-:W5:Y:S01]  /*9ab0*/  LD.E.128 R96, desc[UR42][R96.64] ;  /* 0x0000002a60607980 */ /* 0x000f62000c101d00 */
[----:B------:R-:W-:Y:S02]  /*9ac0*/  IMAD.SHL.U32 R10, R0, 0x8, RZ ;  /* 0x00000008000a7824 */ /* 0x000fe400078e00ff */
[----:B0-----:R-:W-:Y:S01]  /*9ad0*/  IMAD R25, R21, R20, UR41 ;  /* 0x0000002915197e24 */ /* 0x001fe2000f8e0214 */
[----:B------:R-:W5:Y:S01]  /*9ae0*/  LD.E.128 R92, desc[UR42][R92.64] ;  /* 0x0000002a5c5c7980 */ /* 0x000f62000c101d00 */
[----:B------:R-:W-:Y:S01]  /*9af0*/  IMAD R0, R212, 0x20, R214 ;  /* 0x00000020d4007824 */ /* 0x000fe200078e02d6 */
[----:B------:R-:W-:Y:S02]  /*9b00*/  LOP3.LUT R10, R10, 0x8, R3, 0xe2, !PT ;  /* 0x000000080a0a7812 */ /* 0x000fe400078ee203 */
[----:B------:R-:W5:Y:S01]  /*9b10*/  LD.E.128 R88, desc[UR42][R88.64] ;  /* 0x0000002a58587980 */ /* 0x000f62000c101d00 */
[----:B------:R-:W-:Y:S01]  /*9b20*/  IMAD R26, R25, 0x40, R0 ;  /* 0x00000040191a7824 */ /* 0x000fe200078e0200 */
[----:B------:R-:W-:Y:S01]  /*9b30*/  SEL R3, RZ, 0xffffffff, P0 ;  /* 0xffffffffff037807 */ /* 0x000fe20000000000 */
[----:B------:R-:W-:Y:S01]  /*9b40*/  IMAD.IADD R9, R9, 0x1, R11 ;  /* 0x0000000109097824 */ /* 0x000fe200078e020b */
[----:B------:R-:W5:Y:S01]  /*9b50*/  LD.E.128 R84, desc[UR42][R84.64] ;  /* 0x0000002a54547980 */ /* 0x000f62000c101d00 */
[----:B------:R-:W-:-:S02]  /*9b60*/  IMAD R20, R24, UR4, RZ ;  /* 0x0000000418147c24 */ /* 0x000fc4000f8e02ff */
[----:B-1----:R-:W-:Y:S01]  /*9b70*/  @P2 IMAD.HI.U32 R0, R26, R29, RZ ;  /* 0x0000001d1a002227 */ /* 0x002fe200078e00ff */
[----:B------:R-:W5:Y:S03]  /*9b80*/  LD.E.128 R80, desc[UR42][R80.64] ;  /* 0x0000002a50507980 */ /* 0x000f66000c101d00 */
[----:B------:R-:W-:Y:S01]  /*9b90*/  IMAD.SHL.U32 R21, R3, 0x10, RZ ;  /* 0x0000001003157824 */ /* 0x000fe200078e00ff */
[----:B------:R-:W5:Y:S01]  /*9ba0*/  LD.E.128 R76, desc[UR42][R76.64] ;  /* 0x0000002a4c4c7980 */ /* 0x000f62000c101d00 */
[----:B------:R-:W-:Y:S01]  /*9bb0*/  IMAD.MOV.U32 R3, RZ, RZ, R26 ;  /* 0x000000ffff037224 */ /* 0x000fe200078e001a */
[----:B--2---:R-:W-:Y:S01]  /*9bc0*/  @P2 SHF.R.U32.HI R3, RZ, R31, R0 ;  /* 0x0000001fff032219 */ /* 0x004fe20000011600 */
[C---:B------:R-:W-:Y:S02]  /*9bd0*/  IMAD R11, R187.reuse, UR5, R20 ;  /* 0x00000005bb0b7c24 */ /* 0x040fe4000f8e0214 */
[----:B------:R-:W-:Y:S01]  /*9be0*/  IMAD.WIDE.U32 R8, R187, UR4, R8 ;  /* 0x00000004bb087c25 */ /* 0x000fe2000f8e0008 */
[----:B------:R-:W-:Y:S01]  /*9bf0*/  LOP3.LUT R10, R21, 0x10, R10, 0xe2, !PT ;  /* 0x00000010150a7812 */ /* 0x000fe200078ee20a */
[----:B------:R-:W-:Y:S01]  /*9c00*/  ULDC.64 UR4, c[0x0][0xbe0] ;  /* 0x0002f80000047ab9 */ /* 0x000fe20000000a00 */
[----:B------:R-:W-:Y:S01]  /*9c10*/  ISETP.GE.AND P0, PT, R188, UR8, PT ;  /* 0x00000008bc007c0c */ /* 0x000fe2000bf06270 */
[----:B------:R-:W-:Y:S01]  /*9c20*/  IMAD.IADD R9, R9, 0x1, R11 ;  /* 0x0000000109097824 */ /* 0x000fe200078e020b */
[--C-:B------:R-:W-:Y:S01]  /*9c30*/  SHF.R.S32.HI R11, RZ, 0x1f, R3.reuse ;  /* 0x0000001fff0b7819 */ /* 0x100fe20000011403 */
[----:B------:R-:W-:Y:S01]  /*9c40*/  IMAD.MOV R21, RZ, RZ, -R3 ;  /* 0x000000ffff157224 */ /* 0x000fe200078e0a03 */
[----:B------:R-:W-:Y:S01]  /*9c50*/  SEL R0, RZ, 0xffffffff, P0 ;  /* 0xffffffffff007807 */ /* 0x000fe20000000000 */
[----:B------:R-:W-:Y:S01]  /*9c60*/  @!PT LDS RZ, [RZ] ;  /* 0x00000000fffff984 */ /* 0x000fe20000000800 */
[----:B------:R-:W-:Y:S01]  /*9c70*/  @!PT LDS RZ, [RZ] ;  /* 0x00000000fffff984 */ /* 0x000fe20000000800 */
[----:B------:R-:W-:Y:S01]  /*9c80*/  @!PT LDS RZ, [RZ] ;  /* 0x00000000fffff984 */ /* 0x000fe20000000800 */
[----:B------:R-:W-:Y:S01]  /*9c90*/  @!PT LDS RZ, [RZ] ;  /* 0x00000000fffff984 */ /* 0x000fe20000000800 */
[----:B------:R0:W-:Y:S06]  /*9ca0*/  MEMBAR.ALL.CTA ;  /* 0x0000000000007992 */ /* 0x0001ec0000008000 */
[----:B0-----:R-:W0:Y:S01]  /*9cb0*/  FENCE.VIEW.ASYNC.S ;  /* 0x00000000000073c6 */ /* 0x001e220000000000 */
[----:B------:R-:W-:-:S02]  /*9cc0*/  IMAD R20, R11, UR4, RZ ;  /* 0x000000040b147c24 */ /* 0x000fc4000f8e02ff */
[----:B------:R-:W-:Y:S02]  /*9cd0*/  IMAD R11, R27, R21, R26 ;  /* 0x000000151b0b7224 */ /* 0x000fe400078e021a */
[----:B------:R-:W-:-:S03]  /*9ce0*/  IMAD.SHL.U32 R29, R0, 0x20, RZ ;  /* 0x00000020001d7824 */ /* 0x000fc600078e00ff */
[----:B------:R-:W-:Y:S01]  /*9cf0*/  SHF.R.S32.HI R0, RZ, 0x1f, R11 ;  /* 0x0000001fff007819 */ /* 0x000fe2000001140b */
[C---:B------:R-:W-:Y:S02]  /*9d00*/  IMAD R21, R3.reuse, UR5, R20 ;  /* 0x0000000503157c24 */ /* 0x040fe4000f8e0214 */
[----:B------:R-:W-:Y:S01]  /*9d10*/  IMAD.WIDE.U32 R8, R3, UR4, R8 ;  /* 0x0000000403087c25 */ /* 0x000fe2000f8e0008 */
[----:B------:R-:W-:Y:S01]  /*9d20*/  ULDC.64 UR4, c[0x0][0xbd8] ;  /* 0x0002f60000047ab9 */ /* 0x000fe20000000a00 */
[----:B------:R-:W-:Y:S02]  /*9d30*/  ISETP.GE.AND P0, PT, R216, UR8, PT ;  /* 0x00000008d8007c0c */ /* 0x000fe4000bf06270 */
[----:B------:R-:W-:Y:S02]  /*9d40*/  IMAD R0, R0, UR4, RZ ;  /* 0x0000000400007c24 */ /* 0x000fe4000f8e02ff */
[----:B------:R-:W-:Y:S02]  /*9d50*/  IMAD.IADD R9, R9, 0x1, R21 ;  /* 0x0000000109097824 */ /* 0x000fe400078e0215 */
[----:B------:R-:W-:Y:S01]  /*9d60*/  IMAD R21, R11, UR5, R0 ;  /* 0x000000050b157c24 */ /* 0x000fe2000f8e0200 */
[----:B------:R-:W-:Y:S01]  /*9d70*/  ULDC UR5, c[0x0][0xb88] ;  /* 0x0002e20000057ab9 */ /* 0x000fe20000000800 */
[----:B------:R-:W-:Y:S01]  /*9d80*/  SEL R3, RZ, 0x40, P0 ;  /* 0x00000040ff037807 */ /* 0x000fe20000000000 */
[----:B------:R-:W-:Y:S01]  /*9d90*/  IMAD R31, R27, UR5, RZ ;  /* 0x000000051b1f7c24 */ /* 0x000fe2000f8e02ff */
[----:B------:R-:W-:Y:S01]  /*9da0*/  ISETP.GE.AND P0, PT, R215, UR8, PT ;  /* 0x00000008d7007c0c */ /* 0x000fe2000bf06270 */
[----:B------:R-:W-:-:S02]  /*9db0*/  IMAD R30, R25, 0x40, R214 ;  /* 0x00000040191e7824 */ /* 0x000fc400078e02d6 */
[----:B------:R-:W-:Y:S01]  /*9dc0*/  IMAD.WIDE.U32 R8, R11, UR4, R8 ;  /* 0x000000040b087c25 */ /* 0x000fe2000f8e0008 */
[----:B------:R-:W-:Y:S01]  /*9dd0*/  SEL R0, RZ, 0x80, P0 ;  /* 0x00000080ff007807 */ /* 0x000fe20000000000 */
[----:B------:R-:W-:Y:S01]  /*9de0*/  UIADD3 UR4, UR38, 0x38820, URZ ;  /* 0x0003882026047890 */ /* 0x000fe2000fffe03f */
[----:B------:R-:W-:Y:S01]  /*9df0*/  ISETP.GE.AND P0, PT, R30, R31, PT ;  /* 0x0000001f1e00720c */ /* 0x000fe20003f06270 */
[----:B------:R-:W-:Y:S01]  /*9e00*/  IMAD.IADD R9, R9, 0x1, R21 ;  /* 0x0000000109097824 */ /* 0x000fe200078e0215 */
[C---:B------:R-:W-:Y:S01]  /*9e10*/  LEA R28, P1, R8.reuse, UR6, 0x1 ;  /* 0x00000006081c7c11 */ /* 0x040fe2000f8208ff */
[----:B------:R-:W-:Y:S01]  /*9e20*/  UPRMT UR4, URZ, 0x654, UR4 ;  /* 0x000006543f047896 */ /* 0x000fe20008000004 */
[----:B------:R-:W-:Y:S02]  /*9e30*/  LOP3.LUT R10, R29, 0x20, R10, 0xe2, !PT ;  /* 0x000000201d0a7812 */ /* 0x000fe400078ee20a */
[----:B------:R-:W-:Y:S01]  /*9e40*/  LEA.HI.X R29, R8, UR7, R9, 0x1, P1 ;  /* 0x00000007081d7c11 */ /* 0x000fe200088f0c09 */
[----:B------:R-:W-:Y:S01]  /*9e50*/  BSSY B0, `(.L_x_207) ;  /* 0x0000026000007945 */ /* 0x000fe20003800000 */
[----:B------:R-:W-:-:S02]  /*9e60*/  LOP3.LUT R3, R10, R3, RZ, 0xfc, !PT ;  /* 0x000000030a037212 */ /* 0x000fc400078efcff */
[----:B0-----:R0:W1:Y:S02]  /*9e70*/  SHFL.IDX PT, R10, R28, RZ, 0x181f ;  /* 0x00181fff1c0a7589 */ /* 0x00106400000e0000 */
[----:B------:R-:W-:Y:S02]  /*9e80*/  SYNCS.ARRIVE.TRANS64.RED.A1T0 RZ, [UR4], RZ ;  /* 0x000000ffffff79a7 */ /* 0x000fe40008100404 */
[----:B------:R0:W2:Y:S01]  /*9e90*/  SHFL.IDX PT, R11, R29, RZ, 0x181f ;  /* 0x00181fff1d0b7589 */ /* 0x0000a200000e0000 */
[----:B------:R-:W-:Y:S01]  /*9ea0*/  LOP3.LUT R0, R3, R0, RZ, 0xfc, !PT ;  /* 0x0000000003007212 */ /* 0x000fe200078efcff */
[----:B------:R-:W-:Y:S06]  /*9eb0*/  @P0 BRA `(.L_x_208) ;  /* 0x00000000007c0947 */ /* 0x000fec0003800000 */
[----:B------:R-:W-:Y:S02]  /*9ec0*/  ISETP.GE.AND P1, PT, R192, UR8, PT ;  /* 0x00000008c0007c0c */ /* 0x000fe4000bf26270 */
[----:B------:R-:W-:Y:S02]  /*9ed0*/  ISETP.GE.AND P0, PT, R18, UR8, PT ;  /* 0x0000000812007c0c */ /* 0x000fe4000bf06270 */
[----:B------:R-:W-:Y:S02]  /*9ee0*/  ISETP.GE.AND P5, PT, R191, UR8, PT ;  /* 0x00000008bf007c0c */ /* 0x000fe4000bfa6270 */
[----:B------:R-:W-:-:S07]  /*9ef0*/  ISETP.GE.AND P3, PT, R190, UR8, PT ;  /* 0x00000008be007c0c */ /* 0x000fce000bf66270 */
[-C--:B-1----:R-:W-:Y:S02]  /*9f00*/  @!P1 LEA R20, P2, R192, R10.reuse, 0x1 ;  /* 0x0000000ac0149211 */ /* 0x082fe400078408ff */
        /* <DEDUP_REMOVED lines=26> */
.L_x_208:
[----:B------:R-:W-:Y:S05]  /*a0b0*/  BSYNC B0 ;  /* 0x0000000000007941 */ /* 0x000fea0003800000 */
.L_x_207:
[----:B---3-5:R-:W-:Y:S01]  /*a0c0*/  VIADD R4, R30, 0x20 ;  /* 0x000000201e047836 */ /* 0x028fe20000000000 */
[----:B------:R3:W4:Y:S01]  /*a0d0*/  SHFL.IDX PT, R7, R29, 0x1, 0x181f ;  /* 0x00381f001d077f89 */ /* 0x00072200000e0000 */
[----:B------:R-:W-:Y:S03]  /*a0e0*/  BSSY B0, `(.L_x_209) ;  /* 0x0000023000007945 */ /* 0x000fe60003800000 */
        /* <DEDUP_REMOVED lines=8> */
[-C--:B0-----:R-:W-:Y:S02]  /*a170*/  @!P2 LEA R8, P0, R192, R6.reuse, 0x1 ;  /* 0x00000006c008a211 */ /* 0x081fe400078008ff */
        /* <DEDUP_REMOVED lines=25> */
.L_x_210:
[----:B------:R-:W-:Y:S05]  /*a310*/  BSYNC B0 ;  /* 0x0000000000007941 */ /* 0x000fea0003800000 */
.L_x_209:
[----:B------:R-:W5:Y:S02]  /*a320*/  LDC R0, c[0x0][0xd34] ;  /* 0x00034d00ff007b82 */ /* 0x000f640000000800 */
[----:B-----5:R-:W-:-:S13]  /*a330*/  ISETP.LE.AND P0, PT, R0, UR39, PT ;  /* 0x0000002700007c0c */ /* 0x020fda000bf03270 */
[----:B------:R-:W-:Y:S05]  /*a340*/  @!P0 BRA `(.L_x_211) ;  /* 0xffffff6800f88947 */ /* 0x000fea000383ffff */
[----:B------:R-:W-:Y:S05]  /*a350*/  EXIT ;  /* 0x000000000000794d */ /* 0x000fea0003800000 */
.L_x_173:
        /* <DEDUP_REMOVED lines=11> */
[----:B------:R-:W-:Y:S01]  /*a410*/  ULDC UR7, c[0x0][0x3b8] ;  /* 0x0000ee0000077ab9 */ /* 0x000fe20000000800 */
[----:B------:R-:W-:Y:S01]  /*a420*/  LOP3.LUT R16, R16, 0xffffffdf, RZ, 0xc0, !PT ;  /* 0xffffffdf10107812 */ /* 0x000fe200078ec0ff */
[----:B------:R-:W-:Y:S01]  /*a430*/  ULDC.64 UR4, c[0x0][0x418] ;  /* 0x0001060000047ab9 */ /* 0x000fe20000000a00 */
[----:B------:R-:W-:Y:S01]  /*a440*/  LOP3.LUT R19, R29, 0x38, RZ, 0xc0, !PT ;  /* 0x000000381d137812 */ /* 0x000fe200078ec0ff */
[----:B------:R-:W-:Y:S01]  /*a450*/  UISETP.NE.U32.AND UP0, UPT, UR4, URZ, UPT ;  /* 0x0000003f0400728c */ /* 0x000fe2000bf05070 */
[----:B------:R-:W-:Y:S01]  /*a460*/  IMAD.SHL.U32 R24, R4, 0x10, RZ ;  /* 0x0000001004187824 */ /* 0x000fe200078e00ff */
[----:B------:R-:W-:Y:S01]  /*a470*/  LOP3.LUT R17, R17, 0xfffdffff, RZ, 0xc0, !PT ;  /* 0xfffdffff11117812 */ /* 0x000fe200078ec0ff */
[----:B------:R-:W-:Y:S01]  /*a480*/  ULDC UR4, c[0x0][0x424] ;  /* 0x0001090000047ab9 */ /* 0x000fe20000000800 */
[C---:B------:R-:W-:Y:S01]  /*a490*/  LOP3.LUT R0, R19.reuse, 0x40, RZ, 0xfc, !PT ;  /* 0x0000004013007812 */ /* 0x040fe200078efcff */
[----:B------:R-:W-:Y:S01]  /*a4a0*/  UISETP.NE.AND.EX UP0, UPT, UR5, URZ, UPT, UP0 ;  /* 0x0000003f0500728c */ /* 0x000fe2000bf05300 */
[C---:B------:R-:W-:Y:S01]  /*a4b0*/  LOP3.LUT R2, R19.reuse, 0x80, RZ, 0xfc, !PT ;  /* 0x0000008013027812 */ /* 0x040fe200078efcff */
[----:B------:R-:W0:Y:S01]  /*a4c0*/  S2UR UR5, SR_CgaCtaId ;  /* 0x00000000000579c3 */ /* 0x000e220000008800 */
[C---:B------:R-:W-:Y:S01]  /*a4d0*/  ISETP.GE.AND P0, PT, R0.reuse, UR6, PT ;  /* 0x0000000600007c0c */ /* 0x040fe2000bf06270 */
[----:B------:R-:W-:Y:S01]  /*a4e0*/  USEL UR4, UR4, 0x1, UP0 ;  /* 0x0000000104047887 */ /* 0x000fe20008000000 */
[----:B------:R-:W-:Y:S01]  /*a4f0*/  ISETP.GE.AND P5, PT, R0, UR7, PT ;  /* 0x0000000700007c0c */ /* 0x000fe2000bfa6270 */
[----:B------:R-:W-:Y:S01]  /*a500*/  UMOV UR37, 0x400 ;  /* 0x0000040000257882 */ /* 0x000fe20000000000 */
[C---:B------:R-:W-:Y:S01]  /*a510*/  ISETP.GE.AND P4, PT, R2.reuse, UR6, PT ;  /* 0x0000000602007c0c */ /* 0x040fe2000bf86270 */
[----:B------:R-:W-:Y:S01]  /*a520*/  IMAD.MOV.U32 R23, RZ, RZ, 0x1 ;  /* 0x00000001ff177424 */ /* 0x000fe200078e00ff */
[----:B------:R-:W-:Y:S01]  /*a530*/  ISETP.GE.AND P3, PT, R2, UR7, PT ;  /* 0x0000000702007c0c */ /* 0x000fe2000bf66270 */
[----:B------:R-:W-:Y:S01]  /*a540*/  ULDC UR36, c[0x0][0x448] ;  /* 0x0001120000247ab9 */ /* 0x000fe20000000800 */
[C---:B------:R-:W-:Y:S01]  /*a550*/  LOP3.LUT R3, R19.reuse, 0x180, RZ, 0xfc, !PT ;  /* 0x0000018013037812 */ /* 0x040fe200078efcff */
[----:B------:R-:W-:Y:S01]  /*a560*/  ULDC UR38, c[0x0][0xc] ;  /* 0x0000030000267ab9 */ /* 0x000fe20000000800 */
[----:B------:R-:W-:-:S02]  /*a570*/  ISETP.GE.AND P6, PT, R19, UR6, PT ;  /* 0x0000000613007c0c */ /* 0x000fc4000bfc6270 */
[C---:B------:R-:W-:Y:S02]  /*a580*/  ISETP.GE.AND P2, PT, R3.reuse, UR7, PT ;  /* 0x0000000703007c0c */ /* 0x040fe4000bf46270 */
[----:B------:R-:W-:Y:S02]  /*a590*/  @P0 LOP3.LUT R16, R16, 0x20, RZ, 0xfc, !PT ;  /* 0x0000002010100812 */ /* 0x000fe400078efcff */
[----:B------:R-:W-:Y:S02]  /*a5a0*/  SEL R6, RZ, 0x40, P2 ;  /* 0x00000040ff067807 */ /* 0x000fe40001000000 */
[----:B------:R-:W-:Y:S02]  /*a5b0*/  LOP3.LUT R16, R16, 0xffbfffff, RZ, 0xc0, !PT ;  /* 0xffbfffff10107812 */ /* 0x000fe400078ec0ff */
[----:B------:R-:W-:Y:S02]  /*a5c0*/  ISETP.GE.AND P2, PT, R0, UR6, PT ;  /* 0x0000000600007c0c */ /* 0x000fe4000bf46270 */
[----:B------:R-:W-:Y:S01]  /*a5d0*/  @P5 LOP3.LUT R16, R16, 0x400000, RZ, 0xfc, !PT ;  /* 0x0040000010105812 */ /* 0x000fe200078efcff */
[----:B0-----:R-:W-:Y:S01]  /*a5e0*/  ULEA UR37, UR5, UR37, 0x18 ;  /* 0x0000002505257291 */ /* 0x001fe2000f8ec03f */
[----:B------:R-:W-:-:S02]  /*a5f0*/  ISETP.GE.AND P0, PT, R3, UR6, PT ;  /* 0x0000000603007c0c */ /* 0x000fc4000bf06270 */
[----:B------:R-:W-:Y:S02]  /*a600*/  LOP3.LUT R16, R16, 0xffffffef, RZ, 0xc0, !PT ;  /* 0xffffffef10107812 */ /* 0x000fe400078ec0ff */
[C---:B------:R-:W-:Y:S02]  /*a610*/  LOP3.LUT R5, R19.reuse, 0x1c0, RZ, 0xfc, !PT ;  /* 0x000001c013057812 */ /* 0x040fe400078efcff */
[----:B------:R-:W-:Y:S02]  /*a620*/  @P4 LOP3.LUT R16, R16, 0x10, RZ, 0xfc, !PT ;  /* 0x0000001010104812 */ /* 0x000fe400078efcff */
[----:B------:R-:W-:Y:S02]  /*a630*/  SEL R3, RZ, 0xffffffff, P2 ;  /* 0xffffffffff037807 */ /* 0x000fe40001000000 */
[----:B------:R-:W-:Y:S02]  /*a640*/  LOP3.LUT R16, R16, 0xffdfffff, RZ, 0xc0, !PT ;  /* 0xffdfffff10107812 */ /* 0x000fe400078ec0ff */
[----:B------:R-:W-:Y:S01]  /*a650*/  ISETP.GE.AND P2, PT, R19, UR7, PT ;  /* 0x0000000713007c0c */ /* 0x000fe2000bf46270 */
[----:B------:R-:W-:Y:S01]  /*a660*/  IMAD.SHL.U32 R9, R3, 0x2, RZ ;  /* 0x0000000203097824 */ /* 0x000fe200078e00ff */
[----:B------:R-:W-:-:S02]  /*a670*/  @P3 LOP3.LUT R16, R16, 0x200000, RZ, 0xfc, !PT ;  /* 0x0020000010103812 */ /* 0x000fc400078efcff */
[----:B------:R-:W-:Y:S02]  /*a680*/  ISETP.GE.AND P1, PT, R5, UR6, PT ;  /* 0x0000000605007c0c */ /* 0x000fe4000bf26270 */
[----:B------:R-:W-:Y:S02]  /*a690*/  LOP3.LUT R16, R16, 0xfffffdff, RZ, 0xc0, !PT ;  /* 0xfffffdff10107812 */ /* 0x000fe400078ec0ff */
[----:B------:R-:W-:Y:S02]  /*a6a0*/  LOP3.LUT R11, R19, 0xc0, RZ, 0xfc, !PT ;  /* 0x000000c0130b7812 */ /* 0x000fe400078efcff */
[----:B------:R-:W-:Y:S02]  /*a6b0*/  @P6 LOP3.LUT R16, R16, 0x200, RZ, 0xfc, !PT ;  /* 0x0000020010106812 */ /* 0x000fe400078efcff */
[----:B------:R-:W-:Y:S02]  /*a6c0*/  SEL R7, RZ, 0x40, P0 ;  /* 0x00000040ff077807 */ /* 0x000fe40000000000 */
[----:B------:R-:W-:-:S02]  /*a6d0*/  SEL R0, RZ, 0x80, P1 ;  /* 0x00000080ff007807 */ /* 0x000fc40000800000 */
[----:B------:R-:W-:Y:S02]  /*a6e0*/  ISETP.GE.AND P0, PT, R5, UR7, PT ;  /* 0x0000000705007c0c */ /* 0x000fe4000bf06270 */
[----:B------:R-:W-:Y:S02]  /*a6f0*/  ISETP.GE.AND P1, PT, R11, UR6, PT ;  /* 0x000000060b007c0c */ /* 0x000fe4000bf26270 */
[----:B------:R-:W-:Y:S02]  /*a700*/  SEL R5, RZ, 0xffffffff, P5 ;  /* 0xffffffffff057807 */ /* 0x000fe40002800000 */
[----:B------:R-:W-:Y:S02]  /*a710*/  LOP3.LUT R16, R16, 0xff7fffff, RZ, 0xc0, !PT ;  /* 0xff7fffff10107812 */ /* 0x000fe400078ec0ff */
[----:B------:R-:W-:Y:S01]  /*a720*/  SEL R2, RZ, 0x1, P6 ;  /* 0x00000001ff027807 */ /* 0x000fe20003000000 */
[----:B------:R-:W-:Y:S01]  /*a730*/  IMAD.SHL.U32 R8, R5, 0x2, RZ ;  /* 0x0000000205087824 */ /* 0x000fe200078e00ff */
[----:B------:R-:W-:-:S02]  /*a740*/  @P2 LOP3.LUT R16, R16, 0x800000, RZ, 0xfc, !PT ;  /* 0x0080000010102812 */ /* 0x000fc400078efcff */
[----:B------:R-:W-:Y:S02]  /*a750*/  SEL R5, RZ, 0xffffff80, P0 ;  /* 0xffffff80ff057807 */ /* 0x000fe40000000000 */
[----:B------:R-:W-:Y:S02]  /*a760*/  ISETP.GE.AND P0, PT, R11, UR7, PT ;  /* 0x000000070b007c0c */ /* 0x000fe4000bf06270 */
[----:B------:R-:W-:Y:S02]  /*a770*/  LOP3.LUT R16, R16, 0xfffffff7, RZ, 0xc0, !PT ;  /* 0xfffffff710107812 */ /* 0x000fe400078ec0ff */
[----:B------:R-:W-:Y:S02]  /*a780*/  SEL R3, RZ, 0x1, P2 ;  /* 0x00000001ff037807 */ /* 0x000fe40001000000 */
[----:B------:R-:W-:Y:S02]  /*a790*/  @P1 LOP3.LUT R16, R16, 0x8, RZ, 0xfc, !PT ;  /* 0x0000000810101812 */ /* 0x000fe400078efcff */
[----:B------:R-:W-:-:S02]  /*a7a0*/  LOP3.LUT R13, R19, 0x100, RZ, 0xfc, !PT ;  /* 0x00000100130d7812 */ /* 0x000fc400078efcff */
[----:B------:R-:W-:Y:S02]  /*a7b0*/  LOP3.LUT R16, R16, 0xffefffff, RZ, 0xc0, !PT ;  /* 0xffefffff10107812 */ /* 0x000fe400078ec0ff */
[----:B------:R-:W-:Y:S02]  /*a7c0*/  LOP3.LUT R2, R9, 0x2, R2, 0xe2, !PT ;  /* 0x0000000209027812 */ /* 0x000fe400078ee202 */
[----:B------:R-:W-:Y:S02]  /*a7d0*/  LOP3.LUT R9, R8, 0x2, R3, 0xe2, !PT ;  /* 0x0000000208097812 */ /* 0x000fe400078ee203 */
[----:B------:R-:W-:Y:S02]  /*a7e0*/  SEL R3, RZ, 0x4, P4 ;  /* 0x00000004ff037807 */ /* 0x000fe40002000000 */
[----:B------:R-:W-:Y:S02]  /*a7f0*/  @P0 LOP3.LUT R16, R16, 0x100000, RZ, 0xfc, !PT ;  /* 0x0010000010100812 */ /* 0x000fe400078efcff */
[----:B------:R-:W-:-:S02]  /*a800*/  SEL R11, RZ, 0x8, P0 ;  /* 0x00000008ff0b7807 */ /* 0x000fc40000000000 */
[----:B------:R-:W-:Y:S02]  /*a810*/  SEL R8, RZ, 0x8, P1 ;  /* 0x00000008ff087807 */ /* 0x000fe40000800000 */
[----:B------:R-:W-:Y:S02]  /*a820*/  ISETP.GE.AND P0, PT, R13, UR6, PT ;  /* 0x000000060d007c0c */ /* 0x000fe4000bf06270 */
[----:B------:R-:W-:Y:S02]  /*a830*/  LOP3.LUT R8, R8, R2, R3, 0xfe, !PT ;  /* 0x0000000208087212 */ /* 0x000fe400078efe03 */
[----:B------:R-:W0:Y:S01]  /*a840*/  LDC.64 R2, c[0x0][0x2f0] ;  /* 0x0000bc00ff027b82 */ /* 0x000e220000000a00 */
[----:B------:R-:W-:Y:S02]  /*a850*/  SEL R10, RZ, 0x4, P3 ;  /* 0x00000004ff0a7807 */ /* 0x000fe40001800000 */
[----:B------:R-:W-:Y:S02]  /*a860*/  LOP3.LUT R16, R16, 0xfffffffb, RZ, 0xc0, !PT ;  /* 0xfffffffb10107812 */ /* 0x000fe400078ec0ff */
[----:B------:R-:W-:-:S02]  /*a870*/  LOP3.LUT R14, R19, 0x140, RZ, 0xfc, !PT ;  /* 0x00000140130e7812 */ /* 0x000fc400078efcff */
[----:B------:R-:W-:Y:S02]  /*a880*/  LOP3.LUT R12, R11, R9, R10, 0xfe, !PT ;  /* 0x000000090b0c7212 */ /* 0x000fe400078efe0a */
[----:B------:R-:W-:Y:S02]  /*a890*/  @P0 LOP3.LUT R16, R16, 0x4, RZ, 0xfc, !PT ;  /* 0x0000000410100812 */ /* 0x000fe400078efcff */
[----:B------:R-:W-:Y:S02]  /*a8a0*/  SEL R11, RZ, 0x10, P0 ;  /* 0x00000010ff0b7807 */ /* 0x000fe40000000000 */
[----:B------:R-:W-:Y:S02]  /*a8b0*/  ISETP.GE.AND P0, PT, R14, UR6, PT ;  /* 0x000000060e007c0c */ /* 0x000fe4000bf06270 */
[----:B------:R-:W-:Y:S02]  /*a8c0*/  LOP3.LUT R16, R16, 0xfffffffd, RZ, 0xc0, !PT ;  /* 0xfffffffd10107812 */ /* 0x000fe400078ec0ff */
[----:B------:R-:W-:-:S02]  /*a8d0*/  SEL R10, RZ, 0x20, P0 ;  /* 0x00000020ff0a7807 */ /* 0x000fc40000000000 */
[----:B------:R-:W-:Y:S02]  /*a8e0*/  LOP3.LUT R9, R29, 0x1f8, RZ, 0xc0, !PT ;  /* 0x000001f81d097812 */ /* 0x000fe400078ec0ff */
[----:B------:R-:W-:Y:S01]  /*a8f0*/  LOP3.LUT R8, R10, R8, R11, 0xfe, !PT ;  /* 0x000000080a087212 */ /* 0x000fe200078efe0b */
[----:B0-----:R-:W-:Y:S01]  /*a900*/  IMAD R18, R2, UR4, RZ ;  /* 0x0000000402127c24 */ /* 0x001fe2000f8e02ff */
[----:B------:R-:W-:Y:S01]  /*a910*/  LOP3.LUT R2, R9, 0x38, R4, 0x78, !PT ;  /* 0x0000003809027812 */ /* 0x000fe200078e7804 */
[----:B------:R-:W-:Y:S02]  /*a920*/  ULDC UR4, c[0x0][0x288] ;  /* 0x0000a20000047ab9 */ /* 0x000fe40000000800 */
[----:B------:R-:W-:Y:S01]  /*a930*/  @P0 LOP3.LUT R16, R16, 0x2, RZ, 0xfc, !PT ;  /* 0x0000000210100812 */ /* 0x000fe200078efcff */
[----:B------:R-:W-:Y:S01]  /*a940*/  VIADD R15, R18, 0x3f ;  /* 0x0000003f120f7836 */ /* 0x000fe20000000000 */
[----:B------:R-:W-:Y:S01]  /*a950*/  ISETP.GE.AND P0, PT, R13, UR7, PT ;  /* 0x000000070d007c0c */ /* 0x000fe2000bf06270 */
[----:B------:R-:W-:Y:S01]  /*a960*/  STL [R1+0x20], R18 ;  /* 0x0000201201007387 */ /* 0x000fe20000100800 */
[----:B------:R-:W-:Y:S01]  /*a970*/  LOP3.LUT R16, R16, 0xfff7ffff, RZ, 0xc0, !PT ;  /* 0xfff7ffff10107812 */ /* 0x000fe200078ec0ff */
[----:B------:R-:W-:Y:S01]  /*a980*/  UIMAD UR36, UR36, UR4, URZ ;  /* 0x00000004242472a4 */ /* 0x000fe2000f8e023f */
[----:B------:R-:W-:-:S02]  /*a990*/  SHF.R.S32.HI R10, RZ, 0x1f, R15 ;  /* 0x0000001fff0a7819 */ /* 0x000fc4000001140f */
[----:B------:R-:W-:Y:S02]  /*a9a0*/  LOP3.LUT R29, R2, 0x200, R29, 0xf8, !PT ;  /* 0x00000200021d7812 */ /* 0x000fe400078ef81d */
[----:B------:R-:W-:Y:S02]  /*a9b0*/  SHF.R.U32.HI R2, RZ, 0x3, R4 ;  /* 0x00000003ff027819 */ /* 0x000fe40000011604 */
[----:B------:R-:W-:Y:S02]  /*a9c0*/  SEL R13, RZ, 0x10, P0 ;  /* 0x00000010ff0d7807 */ /* 0x000fe40000000000 */
[----:B------:R-:W-:Y:S02]  /*a9d0*/  LEA.HI R10, R10, R15, RZ, 0x6 ;  /* 0x0000000f0a0a7211 */ /* 0x000fe400078f30ff */
[----:B------:R-:W-:Y:S02]  /*a9e0*/  @P0 LOP3.LUT R16, R16, 0x80000, RZ, 0xfc, !PT ;  /* 0x0008000010100812 */ /* 0x000fe400078efcff */
[----:B------:R-:W-:Y:S01]  /*a9f0*/  ISETP.GE.AND P0, PT, R14, UR7, PT ;  /* 0x000000070e007c0c */ /* 0x000fe2000bf06270 */
[----:B------:R-:W-:Y:S01]  /*aa00*/  ULDC UR7, c[0x0][0x2b8] ;  /* 0x0000ae0000077ab9 */ /* 0x000fe20000000800 */
[----:B------:R-:W-:Y:S01]  /*aa10*/  LOP3.LUT R7, R8, R7, RZ, 0xfc, !PT ;  /* 0x0000000708077212 */ /* 0x000fe200078efcff */
[----:B------:R-:W-:Y:S01]  /*aa20*/  IMAD.U32 R8, RZ, RZ, UR8 ;  /* 0x00000008ff087e24 */ /* 0x000fe2000f8e00ff */
[----:B------:R-:W-:-:S02]  /*aa30*/  LOP3.LUT R2, R2, 0xf, RZ, 0xc0, !PT ;  /* 0x0000000f02027812 */ /* 0x000fc400078ec0ff */
[----:B------:R-:W-:Y:S02]  /*aa40*/  LOP3.LUT R4, R37, 0x2, RZ, 0xfc, !PT ;  /* 0x0000000225047812 */ /* 0x000fe400078efcff */
[C---:B------:R-:W-:Y:S01]  /*aa50*/  LEA.HI.SX32 R4, R10.reuse, 0xfffffffe, 0x1a ;  /* 0xfffffffe0a047811 */ /* 0x040fe200078fd2ff */
[----:B------:R-:W-:Y:S01]  /*aa60*/  STL [R1+0xc], R8 ;  /* 0x00000c0801007387 */ /* 0x000fe20000100800 */
[----:B------:R-:W-:Y:S02]  /*aa70*/  LOP3.LUT R9, R10, 0xffffffc0, RZ, 0xc0, !PT ;  /* 0xffffffc00a097812 */ /* 0x000fe400078ec0ff */
[----:B------:R-:W-:Y:S01]  /*aa80*/  LOP3.LUT R24, R2, 0x70, R24, 0xf8, !PT ;  /* 0x0000007002187812 */ /* 0x000fe200078ef818 */
[----:B------:R0:W-:Y:S01]  /*aa90*/  STL [R1+0x28], R4 ;  /* 0x0000280401007387 */ /* 0x0001e20000100800 */
[----:B------:R-:W-:Y:S02]  /*aaa0*/  LOP3.LUT R16, R16, 0xfffbffff, RZ, 0xc0, !PT ;  /* 0xfffbffff10107812 */ /* 0x000fe400078ec0ff */
[----:B------:R-:W-:-:S02]  /*aab0*/  SEL R14, RZ, 0x20, P0 ;  /* 0x00000020ff0e7807 */ /* 0x000fc40000000000 */
[----:B------:R-:W-:Y:S02]  /*aac0*/  @P0 LOP3.LUT R16, R16, 0x40000, RZ, 0xfc, !PT ;  /* 0x0004000010100812 */ /* 0x000fe400078efcff */
[--C-:B------:R-:W-:Y:S02]  /*aad0*/  IADD3 R36, R18, 0x40, -R9.reuse ;  /* 0x0000004012247810 */ /* 0x100fe40007ffe809 */
[----:B------:R-:W-:Y:S02]  /*aae0*/  LOP3.LUT R16, R16, 0xffffbfff, RZ, 0xc0, !PT ;  /* 0xffffbfff10107812 */ /* 0x000fe400078ec0ff */
[----:B0-----:R-:W-:Y:S01]  /*aaf0*/  IADD3 R4, R24, -0x40, R9 ;  /* 0xffffffc018047810 */ /* 0x001fe20007ffe009 */
[----:B------:R-:W-:Y:S01]  /*ab00*/  IMAD.IADD R36, R36, 0x1, -R2 ;  /* 0x0000000124247824 */ /* 0x000fe200078e0a02 */
[----:B------:R-:W-:Y:S02]  /*ab10*/  LOP3.LUT R0, R7, R0, RZ, 0xfc, !PT ;  /* 0x0000000007007212 */ /* 0x000fe400078efcff */
[----:B------:R-:W-:Y:S01]  /*ab20*/  ISETP.GE.AND P0, PT, R4, R18, PT ;  /* 0x000000120400720c */ /* 0x000fe20003f06270 */
[----:B------:R-:W-:Y:S01]  /*ab30*/  STL [R1+0x24], R4 ;  /* 0x0000240401007387 */ /* 0x000fe20000100800 */
[----:B------:R-:W-:Y:S01]  /*ab40*/  LOP3.LUT R13, R14, R12, R13, 0xfe, !PT ;  /* 0x0000000c0e0d7212 */ /* 0x000fe200078efe0d */
[----:B------:R-:W-:Y:S01]  /*ab50*/  IMAD.MOV.U32 R18, RZ, RZ, RZ ;  /* 0x000000ffff127224 */ /* 0x000fe200078e00ff */
[----:B------:R-:W-:-:S02]  /*ab60*/  ISETP.LT.U32.AND P1, PT, R24, 0x40, !P0 ;  /* 0x000000401800780c */ /* 0x000fc40004721070 */
[----:B------:R-:W-:Y:S02]  /*ab70*/  ISETP.GE.AND P0, PT, R19, UR6, PT ;  /* 0x0000000613007c0c */ /* 0x000fe4000bf06270 */
[----:B------:R-:W-:Y:S02]  /*ab80*/  LOP3.LUT R6, R13, R6, RZ, 0xfc, !PT ;  /* 0x000000060d067212 */ /* 0x000fe400078efcff */
[C---:B------:R-:W-:Y:S02]  /*ab90*/  ISETP.LT.OR P3, PT, R36.reuse, 0x1, P0 ;  /* 0x000000012400780c */ /* 0x040fe40000761670 */
[----:B------:R-:W-:Y:S02]  /*aba0*/  ISETP.LT.OR P2, PT, R36, 0x11, P0 ;  /* 0x000000112400780c */ /* 0x000fe40000741670 */
[C---:B------:R-:W-:Y:S02]  /*abb0*/  LOP3.LUT R5, R6.reuse, 0x80, R5, 0xc8, !PT ;  /* 0x0000008006057812 */ /* 0x040fe400078ec805 */
[----:B------:R-:W-:-:S02]  /*abc0*/  LOP3.LUT R6, R6, 0x40, RZ, 0xc0, !PT ;  /* 0x0000004006067812 */ /* 0x000fc400078ec0ff */
[----:B------:R-:W-:Y:S02]  /*abd0*/  @P1 LOP3.LUT R16, R16, 0x4000, RZ, 0xfc, !PT ;  /* 0x0000400010101812 */ /* 0x000fe400078efcff */
[C---:B------:R-:W-:Y:S02]  /*abe0*/  ISETP.LT.OR P1, PT, R36.reuse, 0x21, P0 ;  /* 0x000000212400780c */ /* 0x040fe40000721670 */
[----:B------:R-:W-:Y:S02]  /*abf0*/  ISETP.LT.OR P0, PT, R36, 0x31, P0 ;  /* 0x000000312400780c */ /* 0x000fe40000701670 */
[----:B------:R-:W-:Y:S02]  /*ac00*/  @P3 LOP3.LUT R17, R17, 0x20000, RZ, 0xfc, !PT ;  /* 0x0002000011113812 */ /* 0x000fe400078efcff */
[----:B------:R-:W-:Y:S02]  /*ac10*/  LOP3.LUT R16, R16, 0xdfffffff, RZ, 0xc0, !PT ;  /* 0xdfffffff10107812 */ /* 0x000fe400078ec0ff */
[----:B------:R-:W-:-:S02]  /*ac20*/  LOP3.LUT R17, R17, 0xfffeffff, RZ, 0xc0, !PT ;  /* 0xfffeffff11117812 */ /* 0x000fc400078ec0ff */
[----:B------:R-:W-:Y:S02]  /*ac30*/  SHF.R.U32.HI R2, RZ, 0x2, R6 ;  /* 0x00000002ff027819 */ /* 0x000fe40000011606 */
[----:B------:R-:W-:Y:S02]  /*ac40*/  @P2 LOP3.LUT R17, R17, 0x10000, RZ, 0xfc, !PT ;  /* 0x0001000011112812 */ /* 0x000fe400078efcff */
[----:B------:R-:W-:Y:S01]  /*ac50*/  SHF.R.U32.HI R5, RZ, 0x3, R5 ;  /* 0x00000003ff057819 */ /* 0x000fe20000011605 */
[----:B------:R0:W-:Y:S01]  /*ac60*/  STL [R1+0x8], R2 ;  /* 0x0000080201007387 */ /* 0x0001e20000100800 */
[----:B------:R-:W-:Y:S02]  /*ac70*/  LOP3.LUT R17, R17, 0xffff7fff, RZ, 0xc0, !PT ;  /* 0xffff7fff11117812 */ /* 0x000fe400078ec0ff */
[----:B------:R-:W-:Y:S01]  /*ac80*/  LOP3.LUT R31, R7, 0x40, RZ, 0xc0, !PT ;  /* 0x00000040071f7812 */ /* 0x000fe200078ec0ff */
[----:B------:R1:W-:Y:S01]  /*ac90*/  STL [R1+0x4], R5 ;  /* 0x0000040501007387 */ /* 0x0003e20000100800 */
[----:B------:R-:W-:-:S02]  /*aca0*/  @P1 LOP3.LUT R17, R17, 0x8000, RZ, 0xfc, !PT ;  /* 0x0000800011111812 */ /* 0x000fc400078efcff */
[C---:B------:R-:W-:Y:S01]  /*acb0*/  LOP3.LUT R30, R0.reuse, 0x80, RZ, 0xc0, !PT ;  /* 0x00000080001e7812 */ /* 0x040fe200078ec0ff */
[----:B------:R1:W-:Y:S01]  /*acc0*/  STL [R1+0x1c], RZ ;  /* 0x00001cff01007387 */ /* 0x0003e20000100800 */
[----:B------:R-:W-:Y:S02]  /*acd0*/  LOP3.LUT R17, R17, 0xfdffffff, RZ, 0xc0, !PT ;  /* 0xfdffffff11117812 */ /* 0x000fe400078ec0ff */
[C---:B0-----:R-:W-:Y:S02]  /*ace0*/  PRMT R2, R0.reuse, 0x8880, RZ ;  /* 0x0000888000027816 */ /* 0x041fe400000000ff */
[----:B------:R-:W-:Y:S02]  /*acf0*/  @P0 LOP3.LUT R17, R17, 0x2000000, RZ, 0xfc, !PT ;  /* 0x0200000011110812 */ /* 0x000fe400078efcff */
[----:B------:R-:W-:Y:S02]  /*ad00*/  LOP3.LUT P0, RZ, R0, 0x2, RZ, 0xc0, !PT ;  /* 0x0000000200ff7812 */ /* 0x000fe4000780c0ff */
[----:B------:R-:W-:-:S02]  /*ad10*/  LOP3.LUT R17, R17, 0xffffbfff, RZ, 0xc0, !PT ;  /* 0xffffbfff11117812 */ /* 0x000fc400078ec0ff */
[C---:B------:R-:W-:Y:S02]  /*ad20*/  ISETP.LT.OR P1, PT, R36.reuse, 0x1, !P0 ;  /* 0x000000012400780c */ /* 0x040fe40004721670 */
[C---:B------:R-:W-:Y:S02]  /*ad30*/  ISETP.LT.OR P3, PT, R36.reuse, 0x11, !P0 ;  /* 0x000000112400780c */ /* 0x040fe40004761670 */
[----:B------:R-:W-:Y:S02]  /*ad40*/  ISETP.LT.OR P2, PT, R36, 0x21, !P0 ;  /* 0x000000212400780c */ /* 0x000fe40004741670 */
[----:B------:R-:W-:Y:S02]  /*ad50*/  SHF.R.U32.HI R31, RZ, 0x2, R31 ;  /* 0x00000002ff1f7819 */ /* 0x000fe4000001161f */
[----:B------:R-:W-:-:S05]  /*ad60*/  SHF.R.U32.HI R30, RZ, 0x3, R30 ;  /* 0x00000003ff1e7819 */ /* 0x000fca000001161e */
        /* <DEDUP_REMOVED lines=9> */
[----:B------:R-:W-:-:S04]  /*ae00*/  LOP3.LUT R17, R17, 0xfeffffff, RZ, 0xc0, !PT ;  /* 0xfeffffff11117812 */ /* 0x000fc800078ec0ff */
[----:B------:R-:W-:Y:S02]  /*ae10*/  @P1 LOP3.LUT R17, R17, 0x1000000, RZ, 0xfc, !PT ;  /* 0x0100000011111812 */ /* 0x000fe400078efcff */
[----:B------:R-:W-:Y:S02]  /*ae20*/  ISETP.LT.OR P1, PT, R36, 0x21, !P0 ;  /* 0x000000212400780c */ /* 0x000fe40004721670 */
[----:B------:R-:W-:-:S04]  /*ae30*/  LOP3.LUT R17, R17, 0xfffff7ff, RZ, 0xc0, !PT ;  /* 0xfffff7ff11117812 */ /* 0x000fc800078ec0ff */
        /* <DEDUP_REMOVED lines=31> */
[----:B------:R-:W-:-:S02]  /*b030*/  @P1 LOP3.LUT R16, R16, 0x20000000, RZ, 0xfc, !PT ;  /* 0x2000000010101812 */ /* 0x000fc400078efcff */
[C---:B------:R-:W-:Y:S02]  /*b040*/  ISETP.LT.OR P1, PT, R36.reuse, 0x1, !P0 ;  /* 0x000000012400780c */ /* 0x040fe40004721670 */
[----:B------:R-:W-:Y:S02]  /*b050*/  LOP3.LUT R17, R17, 0xffdfffff, RZ, 0xc0, !PT ;  /* 0xffdfffff11117812 */ /* 0x000fe400078ec0ff */
[C---:B------:R-:W-:Y:S02]  /*b060*/  ISETP.LT.OR P3, PT, R36.reuse, 0x11, !P0 ;  /* 0x000000112400780c */ /* 0x040fe40004761670 */
[----:B------:R-:W-:Y:S02]  /*b070*/  @P2 LOP3.LUT R17, R17, 0x200000, RZ, 0xfc, !PT ;  /* 0x0020000011112812 */ /* 0x000fe400078efcff */
[----:B------:R-:W-:Y:S02]  /*b080*/  ISETP.LT.OR P2, PT, R36, 0x21, !P0 ;  /* 0x000000212400780c */ /* 0x000fe40004741670 */
[----:B------:R-:W-:-:S02]  /*b090*/  LOP3.LUT R17, R17, 0xffffffef, RZ, 0xc0, !PT ;  /* 0xffffffef11117812 */ /* 0x000fc400078ec0ff */
[----:B------:R-:W-:Y:S02]  /*b0a0*/  LOP3.LUT R16, R16, 0xefffffff, RZ, 0xc0, !PT ;  /* 0xefffffff10107812 */ /* 0x000fe400078ec0ff */
[----:B------:R-:W-:Y:S02]  /*b0b0*/  @P1 LOP3.LUT R17, R17, 0x10, RZ, 0xfc, !PT ;  /* 0x0000001011111812 */ /* 0x000fe400078efcff */
[----:B------:R-:W-:Y:S02]  /*b0c0*/  ISETP.LT.OR P1, PT, R36, 0x31, !P0 ;  /* 0x000000312400780c */ /* 0x000fe40004721670 */
[----:B------:R-:W-:Y:S02]  /*b0d0*/  LOP3.LUT R17, R17, 0xfffffffe, RZ, 0xc0, !PT ;  /* 0xfffffffe11117812 */ /* 0x000fe400078ec0ff */
[----:B------:R-:W-:Y:S02]  /*b0e0*/  LOP3.LUT P0, RZ, R0, 0x40, RZ, 0xc0, !PT ;  /* 0x0000004000ff7812 */ /* 0x000fe4000780c0ff */
[----:B------:R-:W-:-:S02]  /*b0f0*/  @P3 LOP3.LUT R17, R17, 0x1, RZ, 0xfc, !PT ;  /* 0x0000000111113812 */ /* 0x000fc400078efcff */
[----:B------:R-:W-:Y:S02]  /*b100*/  ISETP.LT.OR P3, PT, R36, 0x11, !P0 ;  /* 0x000000112400780c */ /* 0x000fe40004761670 */
[----:B------:R-:W-:Y:S02]  /*b110*/  LOP3.LUT R17, R17, 0xffefffff, RZ, 0xc0, !PT ;  /* 0xffefffff11117812 */ /* 0x000fe400078ec0ff */
[----:B------:R-:W-:Y:S02]  /*b120*/  @P2 LOP3.LUT R16, R16, 0x10000000, RZ, 0xfc, !PT ;  /* 0x1000000010102812 */ /* 0x000fe400078efcff */
[----:B------:R-:W-:Y:S02]  /*b130*/  @P1 LOP3.LUT R17, R17, 0x100000, RZ, 0xfc, !PT ;  /* 0x0010000011111812 */ /* 0x000fe400078efcff */
[C---:B------:R-:W-:Y:S02]  /*b140*/  ISETP.LT.OR P1, PT, R36.reuse, 0x1, !P0 ;  /* 0x000000012400780c */ /* 0x040fe40004721670 */
[----:B------:R-:W-:-:S02]  /*b150*/  ISETP.LT.OR P2, PT, R36, 0x21, !P0 ;  /* 0x000000212400780c */ /* 0x000fc40004741670 */
[----:B------:R-:W-:Y:S02]  /*b160*/  LOP3.LUT R16, R16, 0x7fffffff, RZ, 0xc0, !PT ;  /* 0x7fffffff10107812 */ /* 0x000fe400078ec0ff */
[----:B------:R-:W-:Y:S02]  /*b170*/  LOP3.LUT R17, R17, 0xfffffff7, RZ, 0xc0, !PT ;  /* 0xfffffff711117812 */ /* 0x000fe400078ec0ff */
[----:B------:R-:W-:Y:S02]  /*b180*/  @P3 LOP3.LUT R16, R16, 0x80000000, RZ, 0xfc, !PT ;  /* 0x8000000010103812 */ /* 0x000fe400078efcff */
[----:B------:R-:W-:Y:S02]  /*b190*/  LEA R0, R29, UR37, 0x1 ;  /* 0x000000251d007c11 */ /* 0x000fe4000f8e08ff */
[----:B------:R-:W-:Y:S02]  /*b1a0*/  LOP3.LUT R16, R16, 0xf7ffffff, RZ, 0xc0, !PT ;  /* 0xf7ffffff10107812 */ /* 0x000fe400078ec0ff */
[----:B------:R-:W-:-:S02]  /*b1b0*/  @P1 LOP3.LUT R17, R17, 0x8, RZ, 0xfc, !PT ;  /* 0x0000000811111812 */ /* 0x000fc400078efcff */
[----:B------:R-:W-:Y:S02]  /*b1c0*/  ISETP.LT.OR P1, PT, R36, 0x31, !P0 ;  /* 0x000000312400780c */ /* 0x000fe40004721670 */
[----:B------:R-:W-:Y:S02]  /*b1d0*/  ISETP.GT.AND P0, PT, R2, -0x1, PT ;  /* 0xffffffff0200780c */ /* 0x000fe40003f04270 */
[----:B------:R-:W-:Y:S02]  /*b1e0*/  @P2 LOP3.LUT R16, R16, 0x8000000, RZ, 0xfc, !PT ;  /* 0x0800000010102812 */ /* 0x000fe400078efcff */
[----:B------:R-:W-:Y:S02]  /*b1f0*/  ISETP.LT.OR P2, PT, R36, 0x11, P0 ;  /* 0x000000112400780c */ /* 0x000fe40000741670 */
[----:B------:R-:W-:Y:S02]  /*b200*/  LOP3.LUT R17, R17, 0xfff7ffff, RZ, 0xc0, !PT ;  /* 0xfff7ffff11117812 */ /* 0x000fe400078ec0ff */
[----:B------:R-:W-:-:S02]  /*b210*/  LOP3.LUT R16, R16, 0xbfffffff, RZ, 0xc0, !PT ;  /* 0xbfffffff10107812 */ /* 0x000fc400078ec0ff */
[C---:B------:R-:W-:Y:S02]  /*b220*/  ISETP.LT.OR P3, PT, R36.reuse, 0x1, P0 ;  /* 0x000000012400780c */ /* 0x040fe40000761670 */
[----:B------:R-:W-:Y:S02]  /*b230*/  @P1 LOP3.LUT R17, R17, 0x80000, RZ, 0xfc, !PT ;  /* 0x0008000011111812 */ /* 0x000fe400078efcff */
[C---:B------:R-:W-:Y:S02]  /*b240*/  ISETP.LT.OR P1, PT, R36.reuse, 0x21, P0 ;  /* 0x000000212400780c */ /* 0x040fe40000721670 */
[----:B------:R-:W-:Y:S02]  /*b250*/  ISETP.LT.OR P0, PT, R36, 0x31, P0 ;  /* 0x000000312400780c */ /* 0x000fe40000701670 */
[----:B------:R-:W-:Y:S02]  /*b260*/  @P2 LOP3.LUT R16, R16, 0x40000000, RZ, 0xfc, !PT ;  /* 0x4000000010102812 */ /* 0x000fe400078efcff */
[----:B------:R-:W-:-:S02]  /*b270*/  ISETP.GE.AND P2, PT, R19, R3, PT ;  /* 0x000000031300720c */ /* 0x000fc40003f46270 */
[----:B------:R-:W-:Y:S02]  /*b280*/  LOP3.LUT R16, R16, 0xfbffffff, RZ, 0xc0, !PT ;  /* 0xfbffffff10107812 */ /* 0x000fe400078ec0ff */
[----:B------:R-:W-:-:S03]  /*b290*/  LOP3.LUT R17, R17, 0xfffffffb, RZ, 0xc0, !PT ;  /* 0xfffffffb11117812 */ /* 0x000fc600078ec0ff */
[----:B------:R-:W-:Y:S02]  /*b2a0*/  @P1 LOP3.LUT R16, R16, 0x4000000, RZ, 0xfc, !PT ;  /* 0x0400000010101812 */ /* 0x000fe400078efcff */
[----:B------:R-:W-:Y:S02]  /*b2b0*/  @P3 LOP3.LUT R17, R17, 0x4, RZ, 0xfc, !PT ;  /* 0x0000000411113812 */ /* 0x000fe400078efcff */
[----:B------:R-:W-:Y:S02]  /*b2c0*/  ISETP.GE.AND P1, PT, R36, 0x1, PT ;  /* 0x000000012400780c */ /* 0x000fe40003f26270 */
[----:B------:R-:W-:Y:S02]  /*b2d0*/  LOP3.LUT R16, R16, 0xfffffffe, RZ, 0xc0, !PT ;  /* 0xfffffffe10107812 */ /* 0x000fe400078ec0ff */
[----:B------:R-:W-:Y:S02]  /*b2e0*/  LOP3.LUT R17, R17, 0xfffbffff, RZ, 0xc0, !PT ;  /* 0xfffbffff11117812 */ /* 0x000fe400078ec0ff */
[----:B------:R-:W-:-:S02]  /*b2f0*/  @P2 LOP3.LUT R16, R16, 0x1, RZ, 0xfc, !PT ;  /* 0x0000000110102812 */ /* 0x000fc400078efcff */
[----:B------:R-:W-:Y:S02]  /*b300*/  @P0 LOP3.LUT R17, R17, 0x40000, RZ, 0xfc, !PT ;  /* 0x0004000011110812 */ /* 0x000fe400078efcff */
[----:B------:R-:W-:Y:S02]  /*b310*/  ISETP.GE.AND P0, PT, R36, 0x11, PT ;  /* 0x000000112400780c */ /* 0x000fe40003f06270 */
[----:B------:R-:W-:Y:S02]  /*b320*/  LOP3.LUT R16, R16, 0xfffdffff, RZ, 0xc0, !PT ;  /* 0xfffdffff10107812 */ /* 0x000fe400078ec0ff */
[----:B------:R-:W-:Y:S02]  /*b330*/  ISETP.GE.AND P2, PT, R36, 0x21, PT ;  /* 0x000000212400780c */ /* 0x000fe40003f46270 */
[----:B------:R-:W-:Y:S02]  /*b340*/  @P1 LOP3.LUT R16, R16, 0x20000, RZ, 0xfc, !PT ;  /* 0x0002000010101812 */ /* 0x000fe400078efcff */
[----:B------:R-:W-:-:S02]  /*b350*/  ISETP.GE.AND P1, PT, R36, 0x31, PT ;  /* 0x000000312400780c */ /* 0x000fc40003f26270 */
        /* <DEDUP_REMOVED lines=9> */
.L_x_249:
[----:B------:R-:W2:Y:S01]  /*b3f0*/  LDL R2, [R1+0xc] ;  /* 0x00000c0001027983 */ /* 0x000ea20000100800 */
[----:B0-----:R-:W0:Y:S01]  /*b400*/  LDC R0, c[0x0][0xd38] ;  /* 0x00034e00ff007b82 */ /* 0x001e220000000800 */
        /* <DEDUP_REMOVED lines=23> */
[----:B0--3--:R-:W-:Y:S05]  /*b580*/  @!P0 BRA `(.L_x_213) ;  /* 0x0000000000408947 */ /* 0x009fea0003800000 */
[----:B------:R-:W-:Y:S01]  /*b590*/  MOV R2, 0x0 ;  /* 0x0000000000027802 */ /* 0x000fe20000000f00 */
[----:B------:R-:W-:Y:S01]  /*b5a0*/  ULDC.64 UR6, c[0x4][0x90] ;  /* 0x0100240000067ab9 */ /* 0x000fe20000000a00 */
[----:B------:R-:W-:Y:S01]  /*b5b0*/  ULDC.64 UR8, c[0x4][0x98] ;  /* 0x0100260000087ab9 */ /* 0x000fe20000000a00 */
[----:B------:R-:W-:Y:S01]  /*b5c0*/  ULDC.64 UR4, c[0x4][0x8] ;  /* 0x0100020000047ab9 */ /* 0x000fe20000000a00 */
[----:B------:R-:W-:Y:S02]  /*b5d0*/  IMAD.U32 R4, RZ, RZ, UR6 ;  /* 0x00000006ff047e24 */ /* 0x000fe4000f8e00ff */
[----:B------:R-:W0:Y:S01]  /*b5e0*/  LDC.64 R2, c[0x4][R2] ;  /* 0x0100000002027b82 */ /* 0x000e220000000a00 */
[----:B------:R-:W-:Y:S02]  /*b5f0*/  IMAD.U32 R5, RZ, RZ, UR7 ;  /* 0x00000007ff057e24 */ /* 0x000fe4000f8e00ff */
[----:B------:R-:W-:Y:S02]  /*b600*/  IMAD.U32 R6, RZ, RZ, UR8 ;  /* 0x00000008ff067e24 */ /* 0x000fe4000f8e00ff */
[----:B------:R-:W-:-:S02]  /*b610*/  IMAD.U32 R7, RZ, RZ, UR9 ;  /* 0x00000009ff077e24 */ /* 0x000fc4000f8e00ff */
[----:B------:R-:W-:Y:S02]  /*b620*/  IMAD.U32 R10, RZ, RZ, UR4 ;  /* 0x00000004ff0a7e24 */ /* 0x000fe4000f8e00ff */
[----:B------:R-:W-:Y:S02]  /*b630*/  IMAD.U32 R11, RZ, RZ, UR5 ;  /* 0x00000005ff0b7e24 */ /* 0x000fe4000f8e00ff */
[----:B------:R-:W-:Y:S02]  /*b640*/  IMAD.MOV.U32 R8, RZ, RZ, 0x70 ;  /* 0x00000070ff087424 */ /* 0x000fe400078e00ff */
[----:B------:R-:W-:Y:S02]  /*b650*/  IMAD.MOV.U32 R12, RZ, RZ, 0x1 ;  /* 0x00000001ff0c7424 */ /* 0x000fe400078e00ff */
[----:B------:R-:W-:-:S07]  /*b660*/  IMAD.MOV.U32 R13, RZ, RZ, RZ ;  /* 0x000000ffff0d7224 */ /* 0x000fce00078e00ff */
[----:B------:R-:W-:-:S07]  /*b670*/  LEPC R20, `(.L_x_213) ;  /* 0x000000001014794e */ /* 0x000fce0000000000 */
[----:B0----5:R-:W-:Y:S05]  /*b680*/  CALL.ABS.NOINC R2 ;  /* 0x0000000002007343 */ /* 0x021fea0003c00000 */
.L_x_213:
        /* <DEDUP_REMOVED lines=9> */
[----:B------:R-:W-:Y:S01]  /*b720*/  MOV R4, UR6 ;  /* 0x0000000600047c02 */ /* 0x000fe20008000f00 */
[----:B------:R-:W-:Y:S02]  /*b730*/  IMAD.U32 R5, RZ, RZ, UR7 ;  /* 0x00000007ff057e24 */ /* 0x000fe4000f8e00ff */
[----:B------:R-:W-:Y:S02]  /*b740*/  IMAD.U32 R6, RZ, RZ, UR8 ;  /* 0x00000008ff067e24 */ /* 0x000fe4000f8e00ff */
[----:B------:R-:W-:-:S02]  /*b750*/  IMAD.U32 R7, RZ, RZ, UR9 ;  /* 0x00000009ff077e24 */ /* 0x000fc4000f8e00ff */
[----:B------:R-:W-:Y:S02]  /*b760*/  IMAD.U32 R10, RZ, RZ, UR4 ;  /* 0x00000004ff0a7e24 */ /* 0x000fe4000f8e00ff */
[----:B------:R-:W-:Y:S02]  /*b770*/  IMAD.U32 R11, RZ, RZ, UR5 ;  /* 0x00000005ff0b7e24 */ /* 0x000fe4000f8e00ff */
[----:B------:R-:W-:Y:S02]  /*b780*/  IMAD.MOV.U32 R8, RZ, RZ, 0x70 ;  /* 0x00000070ff087424 */ /* 0x000fe400078e00ff */
[----:B------:R-:W-:Y:S02]  /*b790*/  IMAD.MOV.U32 R12, RZ, RZ, 0x1 ;  /* 0x00000001ff0c7424 */ /* 0x000fe400078e00ff */
[----:B0-----:R-:W-:-:S07]  /*b7a0*/  IMAD.MOV.U32 R13, RZ, RZ, RZ ;  /* 0x000000ffff0d7224 */ /* 0x001fce00078e00ff */
[----:B------:R-:W-:-:S07]  /*b7b0*/  LEPC R20, `(.L_x_215) ;  /* 0x000000001014794e */ /* 0x000fce0000000000 */
[----:B-1---5:R-:W-:Y:S05]  /*b7c0*/  CALL.ABS.NOINC R2 ;  /* 0x0000000002007343 */ /* 0x022fea0003c00000 */
.L_x_215:
[----:B------:R0:W1:Y:S01]  /*b7d0*/  LDC.64 R2, c[0x4][R19] ;  /* 0x0100000013027b82 */ /* 0x0000620000000a00 */
[----:B------:R-:W-:Y:S01]  /*b7e0*/  ULDC.64 UR6, c[0x4][0x90] ;  /* 0x0100240000067ab9 */ /* 0x000fe20000000a00 */
[----:B------:R-:W-:Y:S01]  /*b7f0*/  ULDC.64 UR8, c[0x4][0x98] ;  /* 0x0100260000087ab9 */ /* 0x000fe20000000a00 */
[----:B------:R-:W-:Y:S01]  /*b800*/  ULDC.64 UR4, c[0x4][0x18] ;  /* 0x0100060000047ab9 */ /* 0x000fe20000000a00 */
[----:B------:R-:W-:Y:S02]  /*b810*/  IMAD.U32 R4, RZ, RZ, UR6 ;  /* 0x00000006ff047e24 */ /* 0x000fe4000f8e00ff */
        /* <DEDUP_REMOVED lines=9> */
[----:B-1----:R-:W-:Y:S05]  /*b8b0*/  CALL.ABS.NOINC R2 ;  /* 0x0000000002007343 */ /* 0x002fea0003c00000 */
.L_x_214:
[----:B------:R-:W-:Y:S01]  /*b8c0*/  ULDC.64 UR4, c[0x0][0xaf0] ;  /* 0x0002bc0000047ab9 */ /* 0x000fe20000000a00 */
[--C-:B------:R-:W-:Y:S01]  /*b8d0*/  IMAD.MOV.U32 R28, RZ, RZ, R27.reuse ;  /* 0x000000ffff1c7224 */ /* 0x100fe200078e001b */
[----:B------:R-:W-:Y:S01]  /*b8e0*/  ISETP.NE.U32.AND P0, PT, RZ, UR4, PT ;  /* 0x00000004ff007c0c */ /* 0x000fe2000bf05070 */
[----:B------:R-:W0:Y:S01]  /*b8f0*/  LDC R10, c[0x0][0x430] ;  /* 0x00010c00ff0a7b82 */ /* 0x000e220000000800 */
[----:B------:R-:W-:Y:S01]  /*b900*/  IMAD.MOV R19, RZ, RZ, -R27 ;  /* 0x000000ffff137224 */ /* 0x000fe200078e0a1b */
        /* <DEDUP_REMOVED lines=8> */
.L_x_267:
[----:B------:R-:W2:Y:S01]  /*b990*/  LDL R0, [R1+0x24] ;  /* 0x0000240001007983 */ /* 0x000ea20000100800 */
[----:B------:R-:W-:Y:S01]  /*b9a0*/  ISETP.NE.AND P0, PT, R10, 0x1, PT ;  /* 0x000000010a00780c */ /* 0x000fe20003f05270 */
[----:B------:R-:W-:Y:S01]  /*b9b0*/  IMAD.MOV.U32 R35, RZ, RZ, RZ ;  /* 0x000000ffff237224 */ /* 0x000fe200078e00ff */
[C---:B------:R-:W-:Y:S02]  /*b9c0*/  LOP3.LUT P1, RZ, R16.reuse, 0x4000, RZ, 0xc0, !PT ;  /* 0x0000400010ff7812 */ /* 0x040fe4000782c0ff */
[----:B-----5:R-:W-:Y:S02]  /*b9d0*/  SHF.R.S32.HI R33, RZ, 0x1f, R28 ;  /* 0x0000001fff217819 */ /* 0x020fe4000001141c */
[----:B------:R-:W-:-:S07]  /*b9e0*/  LOP3.LUT R16, R16, 0xffffefff, RZ, 0xc0, !PT ;  /* 0xffffefff10107812 */ /* 0x000fce00078ec0ff */
[----:B------:R-:W0:Y:S01]  /*b9f0*/  @P0 LDC R5, c[0x0][0x434] ;  /* 0x00010d00ff050b82 */ /* 0x000e220000000800 */
[----:B------:R-:W-:-:S07]  /*ba00*/  @P0 LOP3.LUT R16, R16, 0x1000, RZ, 0xfc, !PT ;  /* 0x0000100010100812 */ /* 0x000fce00078efcff */
[----:B------:R-:W3:Y:S08]  /*ba10*/  @P0 LDC R7, c[0x0][0x438] ;  /* 0x00010e00ff070b82 */ /* 0x000ef00000000800 */
[----:B-1----:R-:W1:Y:S02]  /*ba20*/  @P1 LDC.64 R2, c[0x0][0x428] ;  /* 0x00010a00ff021b82 */ /* 0x002e640000000a00 */
[----:B-1----:R-:W-:-:S04]  /*ba30*/  @P1 IMAD R8, R33, R2, RZ ;  /* 0x0000000221081224 */ /* 0x002fc800078e02ff */
[----:B------:R-:W-:Y:S02]  /*ba40*/  @P1 IMAD R8, R28, R3, R8 ;  /* 0x000000031c081224 */ /* 0x000fe400078e0208 */
[----:B--2---:R-:W-:-:S04]  /*ba50*/  IMAD.IADD R0, R0, 0x1, R32 ;  /* 0x0000000100007824 */ /* 0x004fc800078e0220 */
[----:B0-----:R-:W-:-:S04]  /*ba60*/  @P0 IMAD.HI.U32 R4, R0, R5, RZ ;  /* 0x0000000500040227 */ /* 0x001fc800078e00ff */
[----:B------:R-:W-:Y:S01]  /*ba70*/  IMAD.MOV.U32 R6, RZ, RZ, R0 ;  /* 0x000000ffff067224 */ /* 0x000fe200078e0000 */
[----:B---3--:R-:W-:Y:S02]  /*ba80*/  @P0 SHF.R.U32.HI R6, RZ, R7, R4 ;  /* 0x00000007ff060219 */ /* 0x008fe40000011604 */
[----:B------:R-:W0:Y:S02]  /*ba90*/  @P1 LDC.64 R4, c[0x0][0x418] ;  /* 0x00010600ff041b82 */ /* 0x000e240000000a00 */
[----:B------:R-:W-:-:S03]  /*baa0*/  @P1 SHF.R.S32.HI R7, RZ, 0x1f, R6 ;  /* 0x0000001fff071819 */ /* 0x000fc60000011406 */
[----:B------:R-:W-:-:S04]  /*bab0*/  @P1 IMAD.WIDE.U32 R2, R28, R2, R6 ;  /* 0x000000021c021225 */ /* 0x000fc800078e0006 */
[----:B------:R-:W-:Y:S01]  /*bac0*/  @P1 IMAD.IADD R8, R3, 0x1, R8 ;  /* 0x0000000103081824 */ /* 0x000fe200078e0208 */
[----:B0-----:R-:W-:-:S04]  /*bad0*/  @P1 LEA R4, P0, R2, R4, 0x2 ;  /* 0x0000000402041211 */ /* 0x001fc800078010ff */
[----:B------:R-:W-:-:S05]  /*bae0*/  @P1 LEA.HI.X R5, R2, R5, R8, 0x2, P0 ;  /* 0x0000000502051211 */ /* 0x000fca00000f1408 */
[----:B------:R0:W5:Y:S01]  /*baf0*/  @P1 LDG.E R35, desc[UR42][R4.64] ;  /* 0x0000002a04231981 */ /* 0x000162000c1e1900 */
[----:B------:R-:W-:Y:S01]  /*bb00*/  IMAD.MOV R3, RZ, RZ, -R6 ;  /* 0x000000ffff037224 */ /* 0x000fe200078e0a06 */
[----:B------:R-:W-:Y:S02]  /*bb10*/  LOP3.LUT R9, R37, 0x2, RZ, 0xfc, !PT ;  /* 0x0000000225097812 */ /* 0x000fe400078efcff */
[----:B------:R-:W-:Y:S01]  /*bb20*/  LOP3.LUT R16, R16, 0xfffffbff, RZ, 0xc0, !PT ;  /* 0xfffffbff10107812 */ /* 0x000fe200078ec0ff */
[----:B------:R-:W-:Y:S01]  /*bb30*/  IMAD R0, R10, R3, R0 ;  /* 0x000000030a007224 */ /* 0x000fe200078e0200 */
[----:B------:R-:W-:Y:S02]  /*bb40*/  ISETP.NE.AND P0, PT, R9, 0x3, PT ;  /* 0x000000030900780c */ /* 0x000fe40003f05270 */
[----:B------:R-:W-:Y:S02]  /*bb50*/  SHF.R.S32.HI R26, RZ, 0x1f, R19 ;  /* 0x0000001fff1a7819 */ /* 0x000fe40000011413 */
[----:B------:R0:W-:Y:S09]  /*bb60*/  STL [R1], R0 ;  /* 0x0000000001007387 */ /* 0x0001f20000100800 */
[----:B------:R-:W-:Y:S01]  /*bb70*/  @P0 LOP3.LUT R16, R16, 0x400, RZ, 0xfc, !PT ;  /* 0x0000040010100812 */ /* 0x000fe200078efcff */
[----:B0-----:R-:W-:Y:S06]  /*bb80*/  @!P0 BRA `(.L_x_217) ;  /* 0x0000000000048947 */ /* 0x001fec0003800000 */
[----:B------:R-:W-:Y:S01]  /*bb90*/  BPT.TRAP 0x1 ;  /* 0x000000040000795c */ /* 0x000fe20000300000 */
.L_x_217:
[----:B------:R-:W-:Y:S01]  /*bba0*/  LEA R25, R18, UR37, 0x3 ;  /* 0x0000002512197c11 */ /* 0x000fe2000f8e18ff */
[----:B------:R-:W-:Y:S01]  /*bbb0*/  BSSY B0, `(.L_x_218) ;  /* 0x0000004000007945 */ /* 0x000fe20003800000 */
[----:B------:R-:W-:-:S04]  /*bbc0*/  SHF.L.U32 R0, R23, 0x1f, RZ ;  /* 0x0000001f17007819 */ /* 0x000fc800000006ff */
[----:B------:R-:W0:Y:S02]  /*bbd0*/  SYNCS.PHASECHK.TRANS64.TRYWAIT P0, [R25+URZ+0x38840], R0 ;  /* 0x03884000190075a7 */ /* 0x000e24000800017f */
[----:B0-----:R-:W-:Y:S05]  /*bbe0*/  @!P0 BRA `(.L_x_219) ;  /* 0x0000003800148947 */ /* 0x001fea0003800000 */
.L_x_268:
[----:B------:R-:W-:Y:S05]  /*bbf0*/  BSYNC B0 ;  /* 0x0000000000007941 */ /* 0x000fea0003800000 */
.L_x_218:
[----:B------:R-:W0:Y:S01]  /*bc00*/  LDL R2, [R1] ;  /* 0x0000000001027983 */ /* 0x000e220000100800 */
[----:B------:R-:W-:Y:S01]  /*bc10*/  ULDC.64 UR4, c[0x0][0x300] ;  /* 0x0000c00000047ab9 */ /* 0x000fe20000000a00 */
[----:B-----5:R-:W-:Y:S01]  /*bc20*/  SHF.R.S32.HI R4, RZ, 0x1f, R35 ;  /* 0x0000001fff047819 */ /* 0x020fe20000011423 */
[----:B------:R-:W-:Y:S01]  /*bc30*/  IMAD R5, R18, 0x1000, R29 ;  /* 0x0000100012057824 */ /* 0x000fe200078e021d */
[----:B------:R-:W1:Y:S01]  /*bc40*/  S2R R7, SR_TID.X ;  /* 0x0000000000077919 */ /* 0x000e620000002100 */
[----:B------:R-:W-:Y:S01]  /*bc50*/  LOP3.LUT P1, RZ, R16, 0x1, RZ, 0xc0, !PT ;  /* 0x0000000110ff7812 */ /* 0x000fe2000782c0ff */
[----:B-1----:R-:W-:-:S05]  /*bc60*/  IMAD.SHL.U32 R7, R7, 0x8, RZ ;  /* 0x0000000807077824 */ /* 0x002fca00078e00ff */
[----:B------:R-:W-:Y:S02]  /*bc70*/  LOP3.LUT R7, R7, 0x38, RZ, 0xc0, !PT ;  /* 0x0000003807077812 */ /* 0x000fe400078ec0ff */
[----:B0-----:R-:W-:-:S05]  /*bc80*/  SHF.R.S32.HI R0, RZ, 0x1f, R2 ;  /* 0x0000001fff007819 */ /* 0x001fca0000011402 */
[----:B------:R0:W-:Y:S04]  /*bc90*/  STL [R1+0x14], R0 ;  /* 0x0000140001007387 */ /* 0x0001e80000100800 */
[----:B------:R1:W-:Y:S01]  /*bca0*/  STL [R1+0x18], R4 ;  /* 0x0000180401007387 */ /* 0x0003e20000100800 */
[----:B0-----:R-:W-:-:S04]  /*bcb0*/  IMAD R0, R0, UR4, RZ ;  /* 0x0000000400007c24 */ /* 0x001fc8000f8e02ff */
        /* <DEDUP_REMOVED lines=12> */
[----:B------:R-:W-:-:S03]  /*bd80*/  ULDC.64 UR4, c[0x0][0x2e8] ;  /* 0x0000ba0000047ab9 */ /* 0x000fc60000000a00 */
[----:B-1----:R-:W-:Y:S01]  /*bd90*/  IMAD.IADD R4, R3, 0x1, R0 ;  /* 0x0000000103047824 */ /* 0x002fe200078e0200 */
[----:B------:R-:W-:Y:S01]  /*bda0*/  LEA R0, P0, R2, UR4, 0x1 ;  /* 0x0000000402007c11 */ /* 0x000fe2000f8008ff */
[----:B------:R-:W-:-:S03]  /*bdb0*/  UMOV UR4, 0xffffffff ;  /* 0xffffffff00047882 */ /* 0x000fc60000000000 */
[----:B------:R-:W-:Y:S01]  /*bdc0*/  LEA.HI.X R4, R2, UR5, R4, 0x1, P0 ;  /* 0x0000000502047c11 */ /* 0x000fe200080f0c04 */
[----:B------:R-:W-:Y:S08]  /*bdd0*/  BRA.DIV UR4, `(.L_x_220) ;  /* 0x0000003604ac7947 */ /* 0x000ff0000b800000 */
[----:B------:R-:W0:Y:S01]  /*bde0*/  SHFL.IDX PT, R3, R0, RZ, 0x181f ;  /* 0x00181fff00037589 */ /* 0x000e2200000e0000 */
[C---:B------:R-:W-:Y:S02]  /*bdf0*/  ISETP.GE.AND P2, PT, R36.reuse, 0x1, PT ;  /* 0x000000012400780c */ /* 0x040fe40003f46270 */
[----:B------:R-:W-:Y:S01]  /*be00*/  ISETP.GE.AND P3, PT, R36, 0x11, PT ;  /* 0x000000112400780c */ /* 0x000fe20003f66270 */
[----:B------:R-:W1:Y:S10]  /*be10*/  SHFL.IDX PT, R2, R4, RZ, 0x181f ;  /* 0x00181fff04027589 */ /* 0x000e7400000e0000 */
[----:B------:R-:W-:-:S02]  /*be20*/  @P2 LEA R6, R5, UR37, 0x1 ;  /* 0x0000002505062c11 */ /* 0x000fc4000f8e08ff */
[----:B0-----:R-:W-:-:S05]  /*be30*/  @P2 LEA R3, P0, R7, R3, 0x1 ;  /* 0x0000000307032211 */ /* 0x001fca00078008ff */
[----:B-1----:R-:W-:-:S05]  /*be40*/  @P2 IMAD.X R2, RZ, RZ, R2, P0 ;  /* 0x000000ffff022224 */ /* 0x002fca00000e0602 */
[----:B------:R-:W-:-:S04]  /*be50*/  @P2 LOP3.LUT R3, R3, R2, RZ, 0x3c, !PT ;  /* 0x0000000203032212 */ /* 0x000fc800078e3cff */
[----:B------:R-:W-:-:S04]  /*be60*/  @P2 LOP3.LUT R2, R3, R2, RZ, 0x3c, !PT ;  /* 0x0000000203022212 */ /* 0x000fc800078e3cff */
[----:B------:R-:W-:-:S05]  /*be70*/  @P2 LOP3.LUT R3, R3, R2, RZ, 0x3c, !PT ;  /* 0x0000000203032212 */ /* 0x000fca00078e3cff */
[----:B------:R-:W-:Y:S01]  /*be80*/  @!PT LDS RZ, [RZ] ;  /* 0x00000000fffff984 */ /* 0x000fe20000000800 */
[----:B------:R0:W-:Y:S01]  /*be90*/  @P2 LDGSTS.E.BYPASS.LTC128B.128 [R6+0x22400], desc[UR42][R2.64], !P1 ;  /* 0x2240000002062fae */ /* 0x0001e2000c901d6a */
[----:B------:R-:W-:-:S03]  /*bea0*/  ISETP.GE.AND P2, PT, R36, 0x21, PT ;  /* 0x000000212400780c */ /* 0x000fc60003f46270 */
[----:B0-----:R-:W0:Y:S01]  /*beb0*/  SHFL.IDX PT, R3, R0, 0x1, 0x181f ;  /* 0x00381f0000037f89 */ /* 0x001e2200000e0000 */
[----:B------:R-:W-:-:S03]  /*bec0*/  @P3 LEA R6, R5, UR37, 0x1 ;  /* 0x0000002505063c11 */ /* 0x000fc6000f8e08ff */
[----:B------:R-:W1:Y:S01]  /*bed0*/  SHFL.IDX PT, R2, R4, 0x1, 0x181f ;  /* 0x00381f0004027f89 */ /* 0x000e6200000e0000 */
[----:B0-----:R-:W-:-:S05]  /*bee0*/  @P3 LEA R3, P0, R7, R3, 0x1 ;  /* 0x0000000307033211 */ /* 0x001fca00078008ff */
[----:B-1----:R-:W-:-:S05]  /*bef0*/  @P3 IMAD.X R2, RZ, RZ, R2, P0 ;  /* 0x000000ffff023224 */ /* 0x002fca00000e0602 */
[----:B------:R-:W-:-:S04]  /*bf00*/  @P3 LOP3.LUT R3, R3, R2, RZ, 0x3c, !PT ;  /* 0x0000000203033212 */ /* 0x000fc800078e3cff */
[----:B------:R-:W-:-:S04]  /*bf10*/  @P3 LOP3.LUT R2, R3, R2, RZ, 0x3c, !PT ;  /* 0x0000000203023212 */ /* 0x000fc800078e3cff */
[----:B------:R-:W-:-:S05]  /*bf20*/  @P3 LOP3.LUT R3, R3, R2, RZ, 0x3c, !PT ;  /* 0x0000000203033212 */ /* 0x000fca00078e3cff */
[----:B------:R0:W-:Y:S04]  /*bf30*/  @P3 LDGSTS.E.BYPASS.LTC128B.128 [R6+0x22c00], desc[UR42][R2.64], !P1 ;  /* 0x22c0000002063fae */ /* 0x0001e8000c901d6a */
[----:B0-----:R-:W0:Y:S01]  /*bf40*/  SHFL.IDX PT, R3, R0, 0x2, 0x181f ;  /* 0x00581f0000037f89 */ /* 0x001e2200000e0000 */
[----:B------:R-:W-:-:S03]  /*bf50*/  @P2 LEA R6, R5, UR37, 0x1 ;  /* 0x0000002505062c11 */ /* 0x000fc6000f8e08ff */
[----:B------:R-:W1:Y:S04]  /*bf60*/  SHFL.IDX PT, R2, R4, 0x2, 0x181f ;  /* 0x00581f0004027f89 */ /* 0x000e6800000e0000 */
[----:B------:R-:W2:Y:S04]  /*bf70*/  SHFL.IDX PT, R4, R4, 0x3, 0x181f ;  /* 0x00781f0004047f89 */ /* 0x000ea800000e0000 */
[----:B------:R-:W3:Y:S01]  /*bf80*/  SHFL.IDX PT, R0, R0, 0x3, 0x181f ;  /* 0x00781f0000007f89 */ /* 0x000ee200000e0000 */
[----:B0-----:R-:W-:-:S05]  /*bf90*/  @P2 LEA R3, P0, R7, R3, 0x1 ;  /* 0x0000000307032211 */ /* 0x001fca00078008ff */
[----:B-1----:R-:W-:-:S05]  /*bfa0*/  @P2 IMAD.X R2, RZ, RZ, R2, P0 ;  /* 0x000000ffff022224 */ /* 0x002fca00000e0602 */
[----:B------:R-:W-:-:S04]  /*bfb0*/  @P2 LOP3.LUT R3, R3, R2, RZ, 0x3c, !PT ;  /* 0x0000000203032212 */ /* 0x000fc800078e3cff */
[----:B------:R-:W-:-:S04]  /*bfc0*/  @P2 LOP3.LUT R2, R3, R2, RZ, 0x3c, !PT ;  /* 0x0000000203022212 */ /* 0x000fc800078e3cff */
[----:B------:R-:W-:-:S05]  /*bfd0*/  @P2 LOP3.LUT R3, R3, R2, RZ, 0x3c, !PT ;  /* 0x0000000203032212 */ /* 0x000fca00078e3cff */
[----:B--23--:R1:W-:Y:S02]  /*bfe0*/  @P2 LDGSTS.E.BYPASS.LTC128B.128 [R6+0x23400], desc[UR42][R2.64], !P1 ;  /* 0x2340000002062fae */ /* 0x00c3e4000c901d6a */
.L_x_278:
[----:B------:R-:W-:-:S13]  /*bff0*/  ISETP.GE.AND P2, PT, R36, 0x31, PT ;  /* 0x000000312400780c */ /* 0x000fda0003f46270 */
[----:B01----:R-:W-:Y:S02]  /*c000*/  @P2 LEA R2, P0, R7, R0, 0x1 ;  /* 0x0000000007022211 */ /* 0x003fe400078008ff */
[----:B------:R-:W-:-:S03]  /*c010*/  @P2 LEA R5, R5, UR37, 0x1 ;  /* 0x0000002505052c11 */ /* 0x000fc6000f8e08ff */
[----:B------:R-:W-:Y:S01]  /*c020*/  @P2 IMAD.X R3, RZ, RZ, R4, P0 ;  /* 0x000000ffff032224 */ /* 0x000fe200000e0604 */
[----:B------:R-:W-:-:S04]  /*c030*/  PLOP3.LUT P0, PT, PT, PT, PT, 0x80, 0x0 ;  /* 0x000000000000781c */ /* 0x000fc80003f0f070 */
[----:B------:R-:W-:Y:S01]  /*c040*/  @!PT LDS RZ, [RZ] ;  /* 0x00000000fffff984 */ /* 0x000fe20000000800 */
[----:B------:R-:W-:Y:S01]  /*c050*/  @!PT LDS RZ, [RZ] ;  /* 0x00000000fffff984 */ /* 0x000fe20000000800 */
[----:B------:R-:W-:Y:S01]  /*c060*/  @!PT LDS RZ, [RZ] ;  /* 0x00000000fffff984 */ /* 0x000fe20000000800 */
[----:B------:R0:W-:Y:S01]  /*c070*/  @P2 LDGSTS.E.BYPASS.LTC128B.128 [R5+0x23c00], desc[UR42][R2.64], !P1 ;  /* 0x23c0000002052fae */ /* 0x0001e2000c901d6a */
[----:B------:R-:W-:-:S08]  /*c080*/  NOP ;  /* 0x0000000000007918 */ /* 0x000fd00000000000 */
.L_x_221:
[----:B------:R-:W-:Y:S02]  /*c090*/  PLOP3.LUT P1, PT, P1, P0, PT, 0xa2, 0x0 ;  /* 0x000000000000781c */ /* 0x000fe40000f21472 */
[----:B------:R-:W-:-:S08]  /*c0a0*/  @P0 R2UR P1, UR4, R25 ;  /* 0x00000000190402ca */ /* 0x000fd00000020000 */
[----:B------:R-:W-:-:S05]  /*c0b0*/  @P0 PLOP3.LUT P0, PT, P1, PT, PT, 0x80, 0x0 ;  /* 0x000000000000081c */ /* 0x000fca0000f0f070 */
[----:B------:R-:W-:Y:S01]  /*c0c0*/  @!P1 SYNCS.ARRIVE.TRANS64.RED.A0T1 RZ, [UR4+0x38830], RZ ;  /* 0x038830ffffff99a7 */ /* 0x000fe20008200404 */
[----:B------:R-:W-:Y:S07]  /*c0d0*/  @!P1 ARRIVES.LDGSTSBAR.64.TRANSCNT [UR4+0x38830] ;  /* 0x03883000ff0099b0 */ /* 0x000fee0008000a84 */
[----:B------:R-:W-:Y:S05]  /*c0e0*/  @P0 BRA.U.ANY `(.L_x_221) ;  /* 0xfffffffd00e80947 */ /* 0x000fea000393ffff */
[----:B------:R-:W-:Y:S01]  /*c0f0*/  NOP ;  /* 0x0000000000007918 */ /* 0x000fe20000000000 */
[----:B------:R-:W-:-:S04]  /*c100*/  LOP3.LUT R0, R37, 0x2, RZ, 0xfc, !PT ;  /* 0x0000000225007812 */ /* 0x000fc800078efcff */
[----:B------:R-:W-:-:S13]  /*c110*/  ISETP.NE.AND P2, PT, R0, 0x3, PT ;  /* 0x000000030000780c */ /* 0x000fda0003f45270 */
[----:B------:R-:W-:Y:S05]  /*c120*/  @!P2 BRA `(.L_x_222) ;  /* 0x000000000004a947 */ /* 0x000fea0003800000 */
[----:B------:R-:W-:Y:S01]  /*c130*/  BPT.TRAP 0x1 ;  /* 0x000000040000795c */ /* 0x000fe20000300000 */
.L_x_222:
[----:B------:R1:W-:Y:S02]  /*c140*/  SYNCS.ARRIVE.TRANS64.A1T0 RZ, [R25+URZ+0x38830], RZ ;  /* 0x038830ff19ff79a7 */ /* 0x0003e4000810003f */
[----:B------:R-:W-:Y:S05]  /*c150*/  WARPSYNC.ALL ;  /* 0x0000000000007948 */ /* 0x000fea0003800000 */
[----:B------:R-:W-:Y:S01]  /*c160*/  UIADD3 UR4, UR37, 0x20400, URZ ;  /* 0x0002040025047890 */ /* 0x000fe2000fffe03f */
[----:B------:R-:W-:-:S03]  /*c170*/  SHF.R.S32.HI R0, RZ, 0x1f, R27 ;  /* 0x0000001fff007819 */ /* 0x000fc6000001141b */
[----:B------:R-:W-:Y:S02]  /*c180*/  ULOP3.LUT UP0, URZ, UR4, 0x3ff, URZ, 0xc0, !UPT ;  /* 0x000003ff043f7892 */ /* 0x000fe4000f80c03f */
[----:B------:R2:W-:Y:S01]  /*c190*/  STL [R1+0x10], R0 ;  /* 0x0000100001007387 */ /* 0x0005e20000100800 */
[----:B------:R-:W-:Y:S03]  /*c1a0*/  BAR.SYNC.DEFER_BLOCKING 0x8, 0x100 ;  /* 0x0204000000007b1d */ /* 0x000fe60000010000 */
[----:B------:R-:W-:-:S13]  /*c1b0*/  PLOP3.LUT P0, PT, PT, PT, UP0, 0x80, 0x0 ;  /* 0x000000000000781c */ /* 0x000fda0003f0f008 */
[----:B--2---:R-:W-:Y:S05]  /*c1c0*/  @!P0 BRA `(.L_x_223) ;  /* 0x0000000000408947 */ /* 0x004fea0003800000 */
[----:B0-----:R-:W-:Y:S01]  /*c1d0*/  MOV R2, 0x0 ;  /* 0x0000000000027802 */ /* 0x001fe20000000f00 */
        /* <DEDUP_REMOVED lines=14> */
[----:B01----:R-:W-:Y:S05]  /*c2c0*/  CALL.ABS.NOINC R2 ;  /* 0x0000000002007343 */ /* 0x003fea0003c00000 */
.L_x_223:
[----:B0-----:R-:W2:Y:S01]  /*c2d0*/  LDL R2, [R1+0x10] ;  /* 0x0000100001027983 */ /* 0x001ea20000100800 */
[----:B------:R-:W0:Y:S03]  /*c2e0*/  LDC R3, c[0x0][0x448] ;  /* 0x00011200ff037b82 */ /* 0x000e260000000800 */
[----:B------:R-:W3:Y:S01]  /*c2f0*/  LDL R21, [R1+0xc] ;  /* 0x00000c0001157983 */ /* 0x000ee20000100800 */
[----:B------:R-:W-:Y:S01]  /*c300*/  IMAD.MOV R5, RZ, RZ, -R34 ;  /* 0x000000ffff057224 */ /* 0x000fe200078e0a22 */
[----:B------:R-:W-:Y:S01]  /*c310*/  ULDC UR4, c[0x0][0xd38] ;  /* 0x00034e0000047ab9 */ /* 0x000fe20000000800 */
[----:B------:R-:W-:Y:S01]  /*c320*/  LOP3.LUT R16, R16, 0xffffdfff, RZ, 0xc0, !PT ;  /* 0xffffdfff10107812 */ /* 0x000fe200078ec0ff */
[----:B------:R-:W4:Y:S01]  /*c330*/  S2R R9, SR_TID.X ;  /* 0x0000000000097919 */ /* 0x000f220000002100 */
[----:B------:R-:W-:Y:S01]  /*c340*/  LEA R8, R29, UR37, 0x1 ;  /* 0x000000251d087c11 */ /* 0x000fe2000f8e08ff */
[----:B------:R-:W5:Y:S01]  /*c350*/  S2R R10, SR_TID.X ;  /* 0x00000000000a7919 */ /* 0x000f620000002100 */
[----:B0-----:R-:W-:-:S13]  /*c360*/  ISETP.NE.AND P0, PT, R3, 0x1, PT ;  /* 0x000000010300780c */ /* 0x001fda0003f05270 */
[----:B------:R-:W0:Y:S01]  /*c370*/  @P0 LDC R0, c[0x0][0x450] ;  /* 0x00011400ff000b82 */ /* 0x000e220000000800 */
[----:B------:R-:W-:Y:S01]  /*c380*/  @P0 LOP3.LUT R16, R16, 0x2000, RZ, 0xfc, !PT ;  /* 0x0000200010100812 */ /* 0x000fe200078efcff */
[----:B----4-:R-:W-:-:S03]  /*c390*/  IMAD.SHL.U32 R9, R9, 0x8, RZ ;  /* 0x0000000809097824 */ /* 0x010fc600078e00ff */
[----:B------:R-:W-:Y:S02]  /*c3a0*/  LOP3.LUT P1, RZ, R16, 0x1000000, RZ, 0xc0, !PT ;  /* 0x0100000010ff7812 */ /* 0x000fe4000782c0ff */
[----:B-----5:R-:W-:Y:S02]  /*c3b0*/  SHF.R.U32.HI R10, RZ, 0x3, R10 ;  /* 0x00000003ff0a7819 */ /* 0x020fe4000001160a */
[----:B------:R-:W-:Y:S02]  /*c3c0*/  LOP3.LUT R9, R9, 0x38, RZ, 0xc0, !PT ;  /* 0x0000003809097812 */ /* 0x000fe400078ec0ff */
[----:B------:R-:W-:Y:S01]  /*c3d0*/  LOP3.LUT R10, R10, 0xf, RZ, 0xc0, !PT ;  /* 0x0000000f0a0a7812 */ /* 0x000fe200078ec0ff */
[----:B--2---:R-:W-:Y:S02]  /*c3e0*/  IMAD.MOV.U32 R20, RZ, RZ, R2 ;  /* 0x000000ffff147224 */ /* 0x004fe400078e0002 */
[----:B------:R-:W2:Y:S01]  /*c3f0*/  @P0 LDC R2, c[0x0][0x44c] ;  /* 0x00011300ff020b82 */ /* 0x000ea20000000800 */
[----:B---3--:R-:W-:Y:S01]  /*c400*/  IMAD R5, R5, UR4, R21 ;  /* 0x0000000405057c24 */ /* 0x008fe2000f8e0215 */
[----:B------:R-:W-:-:S02]  /*c410*/  ULDC.64 UR4, c[0x0][0x2d8] ;  /* 0x0000b60000047ab9 */ /* 0x000fc40000000a00 */
[----:B------:R-:W-:Y:S02]  /*c420*/  IMAD R6, R26, UR4, RZ ;  /* 0x000000041a067c24 */ /* 0x000fe4000f8e02ff */
[----:B------:R-:W-:Y:S02]  /*c430*/  IMAD R34, R5, 0x40, R24 ;  /* 0x0000004005227824 */ /* 0x000fe400078e0218 */
[----:B------:R-:W-:Y:S02]  /*c440*/  IMAD R6, R19, UR5, R6 ;  /* 0x0000000513067c24 */ /* 0x000fe4000f8e0206 */
[----:B------:R-:W-:Y:S02]  /*c450*/  IMAD.MOV.U32 R4, RZ, RZ, R34 ;  /* 0x000000ffff047224 */ /* 0x000fe400078e0022 */
[----:B--2---:R-:W-:-:S05]  /*c460*/  @P0 IMAD.HI.U32 R2, R34, R2, RZ ;  /* 0x0000000222020227 */ /* 0x004fca00078e00ff */
[----:B0-----:R-:W-:-:S05]  /*c470*/  @P0 SHF.R.U32.HI R4, RZ, R0, R2 ;  /* 0x00000000ff040219 */ /* 0x001fca0000011602 */
[----:B------:R-:W-:-:S04]  /*c480*/  IMAD.MOV R0, RZ, RZ, -R4 ;  /* 0x000000ffff007224 */ /* 0x000fc800078e0a04 */
[----:B------:R-:W-:Y:S02]  /*c490*/  IMAD R0, R3, R0, R34 ;  /* 0x0000000003007224 */ /* 0x000fe400078e0222 */
[----:B------:R-:W-:Y:S01]  /*c4a0*/  IMAD.WIDE.U32 R2, R19, UR4, RZ ;  /* 0x0000000413027c25 */ /* 0x000fe2000f8e00ff */
[----:B------:R-:W-:-:S03]  /*c4b0*/  ULDC.64 UR4, c[0x0][0x2e0] ;  /* 0x0000b80000047ab9 */ /* 0x000fc60000000a00 */
[----:B------:R-:W-:Y:S02]  /*c4c0*/  IMAD.IADD R3, R3, 0x1, R6 ;  /* 0x0000000103037824 */ /* 0x000fe400078e0206 */
[----:B------:R-:W-:Y:S02]  /*c4d0*/  IMAD R6, R20, UR4, RZ ;  /* 0x0000000414067c24 */ /* 0x000fe4000f8e02ff */
[----:B------:R-:W-:-:S04]  /*c4e0*/  IMAD.WIDE.U32 R2, R27, UR4, R2 ;  /* 0x000000041b027c25 */ /* 0x000fc8000f8e0002 */
[----:B------:R-:W-:Y:S01]  /*c4f0*/  IMAD R6, R27, UR5, R6 ;  /* 0x000000051b067c24 */ /* 0x000fe2000f8e0206 */
[----:B------:R-:W-:-:S03]  /*c500*/  ULDC.64 UR4, c[0x0][0x2d0] ;  /* 0x0000b40000047ab9 */ /* 0x000fc60000000a00 */
[----:B------:R-:W-:Y:S01]  /*c510*/  IMAD.IADD R3, R3, 0x1, R6 ;  /* 0x0000000103037824 */ /* 0x000fe200078e0206 */
[----:B------:R-:W-:Y:S01]  /*c520*/  SHF.R.S32.HI R6, RZ, 0x1f, R4 ;  /* 0x0000001fff067819 */ /* 0x000fe20000011404 */
[----:B------:R-:W-:-:S04]  /*c530*/  IMAD.WIDE.U32 R2, R4, UR4, R2 ;  /* 0x0000000404027c25 */ /* 0x000fc8000f8e0002 */
[----:B------:R-:W-:-:S04]  /*c540*/  IMAD R6, R6, UR4, RZ ;  /* 0x0000000406067c24 */ /* 0x000fc8000f8e02ff */
        /* <DEDUP_REMOVED lines=14> */
[----:B------:R-:W-:Y:S02]  /*c630*/  LEA R5, R5, R10, 0x6 ;  /* 0x0000000a05057211 */ /* 0x000fe400078e30ff */
[----:B------:R-:W-:Y:S01]  /*c640*/  LOP3.LUT R16, R16, 0xfffffeff, RZ, 0xc0, !PT ;  /* 0xfffffeff10107812 */ /* 0x000fe200078ec0ff */
[----:B------:R-:W2:Y:S01]  /*c650*/  SHFL.IDX PT, R3, R2, RZ, 0x181f ;  /* 0x00181fff02037589 */ /* 0x000ea200000e0000 */
[----:B------:R-:W-:-:S13]  /*c660*/  ISETP.GE.AND P2, PT, R5, UR36, PT ;  /* 0x0000002405007c0c */ /* 0x000fda000bf46270 */
[----:B------:R-:W-:-:S04]  /*c670*/  @P2 LOP3.LUT R16, R16, 0x100, RZ, 0xfc, !PT ;  /* 0x0000010010102812 */ /* 0x000fc800078efcff */
[----:B------:R-:W-:Y:S02]  /*c680*/  LOP3.LUT R16, R16, 0xffffff7f, RZ, 0xc0, !PT ;  /* 0xffffff7f10107812 */ /* 0x000fe400078ec0ff */
[----:B0-----:R-:W-:-:S05]  /*c690*/  @!P2 LEA R4, P0, R9, R4, 0x1 ;  /* 0x000000040904a211 */ /* 0x001fca00078008ff */
[----:B--2---:R-:W-:Y:S02]  /*c6a0*/  @!P2 IMAD.X R3, RZ, RZ, R3, P0 ;  /* 0x000000ffff03a224 */ /* 0x004fe400000e0603 */
[----:B------:R-:W-:Y:S02]  /*c6b0*/  @!P2 IMAD.MOV.U32 R6, RZ, RZ, R4 ;  /* 0x000000ffff06a224 */ /* 0x000fe400078e0004 */
[----:B------:R-:W-:Y:S02]  /*c6c0*/  @!P2 IMAD.MOV.U32 R7, RZ, RZ, R3 ;  /* 0x000000ffff07a224 */ /* 0x000fe400078e0003 */
[----:B------:R-:W-:-:S03]  /*c6d0*/  VIADD R3, R5, 0x10 ;  /* 0x0000001005037836 */ /* 0x000fc60000000000 */
[----:B------:R-:W-:Y:S01]  /*c6e0*/  @!PT LDS RZ, [RZ] ;  /* 0x00000000fffff984 */ /* 0x000fe20000000800 */
[----:B------:R0:W-:Y:S02]  /*c6f0*/  @!P2 LDGSTS.E.BYPASS.LTC128B.128 [R8+0x20400], desc[UR42][R6.64], !P1 ;  /* 0x204000000608afae */ /* 0x0001e4000c901d6a */
[----:B------:R-:W-:Y:S02]  /*c700*/  ISETP.GE.AND P2, PT, R3, UR36, PT ;  /* 0x0000002403007c0c */ /* 0x000fe4000bf46270 */
[----:B------:R-:W-:Y:S04]  /*c710*/  SHFL.IDX PT, R3, R2, 0x1, 0x181f ;  /* 0x00381f0002037f89 */ /* 0x000fe800000e0000 */
[----:B0-----:R-:W0:Y:S07]  /*c720*/  SHFL.IDX PT, R6, R0, 0x1, 0x181f ;  /* 0x00381f0000067f89 */ /* 0x001e2e00000e0000 */
[----:B------:R-:W-:-:S04]  /*c730*/  @P2 LOP3.LUT R16, R16, 0x80, RZ, 0xfc, !PT ;  /* 0x0000008010102812 */ /* 0x000fc800078efcff */
[----:B------:R-:W-:Y:S02]  /*c740*/  LOP3.LUT R16, R16, 0xffffffbf, RZ, 0xc0, !PT ;  /* 0xffffffbf10107812 */ /* 0x000fe400078ec0ff */
[----:B0-----:R-:W-:-:S05]  /*c750*/  @!P2 LEA R6, P0, R9, R6, 0x1 ;  /* 0x000000060906a211 */ /* 0x001fca00078008ff */
[----:B------:R-:W-:-:S04]  /*c760*/  @!P2 IMAD.X R3, RZ, RZ, R3, P0 ;  /* 0x000000ffff03a224 */ /* 0x000fc800000e0603 */
[----:B------:R-:W-:Y:S02]  /*c770*/  @!P2 IMAD.MOV.U32 R7, RZ, RZ, R3 ;  /* 0x000000ffff07a224 */ /* 0x000fe400078e0003 */
[----:B------:R-:W-:-:S03]  /*c780*/  VIADD R3, R5, 0x20 ;  /* 0x0000002005037836 */ /* 0x000fc60000000000 */
[----:B------:R0:W-:Y:S02]  /*c790*/  @!P2 LDGSTS.E.BYPASS.LTC128B.128 [R8+0x20c00], desc[UR42][R6.64], !P1 ;  /* 0x20c000000608afae */ /* 0x0001e4000c901d6a */
[----:B------:R-:W-:Y:S02]  /*c7a0*/  ISETP.GE.AND P2, PT, R3, UR36, PT ;  /* 0x0000002403007c0c */ /* 0x000fe4000bf46270 */
[----:B------:R-:W-:Y:S04]  /*c7b0*/  SHFL.IDX PT, R3, R2, 0x2, 0x181f ;  /* 0x00581f0002037f89 */ /* 0x000fe800000e0000 */
[----:B0-----:R-:W0:Y:S07]  /*c7c0*/  SHFL.IDX PT, R6, R0, 0x2, 0x181f ;  /* 0x00581f0000067f89 */ /* 0x001e2e00000e0000 */
[----:B------:R-:W-:Y:S01]  /*c7d0*/  @P2 LOP3.LUT R16, R16, 0x40, RZ, 0xfc, !PT ;  /* 0x0000004010102812 */ /* 0x000fe200078efcff */
[----:B------:R-:W2:Y:S01]  /*c7e0*/  SHFL.IDX PT, R0, R0, 0x3, 0x181f ;  /* 0x00781f0000007f89 */ /* 0x000ea200000e0000 */
[----:B0-----:R-:W-:-:S05]  /*c7f0*/  @!P2 LEA R6, P0, R9, R6, 0x1 ;  /* 0x000000060906a211 */ /* 0x001fca00078008ff */
[----:B------:R-:W-:-:S04]  /*c800*/  @!P2 IMAD.X R3, RZ, RZ, R3, P0 ;  /* 0x000000ffff03a224 */ /* 0x000fc800000e0603 */
[----:B------:R-:W-:Y:S02]  /*c810*/  @!P2 IMAD.MOV.U32 R7, RZ, RZ, R3 ;  /* 0x000000ffff07a224 */ /* 0x000fe400078e0003 */
[----:B------:R0:W3:Y:S04]  /*c820*/  SHFL.IDX PT, R3, R2, 0x3, 0x181f ;  /* 0x00781f0002037f89 */ /* 0x0000e800000e0000 */
[----:B--2---:R0:W-:Y:S02]  /*c830*/  @!P2 LDGSTS.E.BYPASS.LTC128B.128 [R8+0x21400], desc[UR42][R6.64], !P1 ;  /* 0x214000000608afae */ /* 0x0041e4000c901d6a */
.L_x_287:
[----:B------:R-:W-:Y:S01]  /*c840*/  VIADD R5, R5, 0x30 ;  /* 0x0000003005057836 */ /* 0x000fe20000000000 */
[----:B------:R-:W-:-:S04]  /*c850*/  LOP3.LUT R16, R16, 0xfffff7ff, RZ, 0xc0, !PT ;  /* 0xfffff7ff10107812 */ /* 0x000fc800078ec0ff */
[----:B------:R-:W-:-:S13]  /*c860*/  ISETP.GE.AND P2, PT, R5, UR36, PT ;  /* 0x0000002405007c0c */ /* 0x000fda000bf46270 */
[----:B0-----:R-:W-:Y:S02]  /*c870*/  @!P2 LEA R2, P0, R9, R0, 0x1 ;  /* 0x000000000902a211 */ /* 0x001fe400078008ff */
[----:B------:R-:W-:-:S03]  /*c880*/  @P2 LOP3.LUT R16, R16, 0x800, RZ, 0xfc, !PT ;  /* 0x0000080010102812 */ /* 0x000fc600078efcff */
        /* <DEDUP_REMOVED lines=8> */
[----:B------:R-:W-:Y:S01]  /*c910*/  NOP ;  /* 0x0000000000007918 */ /* 0x000fe20000000000 */
[----:B------:R-:W-:Y:S02]  /*c920*/  UIADD3 UR4, UR37, 0x26400, URZ ;  /* 0x0002640025047890 */ /* 0x000fe4000fffe03f */
[----:B------:R-:W-:Y:S02]  /*c930*/  SYNCS.ARRIVE.TRANS64.A1T0 RZ, [UR37+0x38800], RZ ;  /* 0x038800ffffff79a7 */ /* 0x000fe40008100025 */
[----:B------:R-:W-:-:S06]  /*c940*/  ULOP3.LUT UP0, URZ, UR4, 0x3ff, URZ, 0xc0, !UPT ;  /* 0x000003ff043f7892 */ /* 0x000fcc000f80c03f */
[----:B------:R-:W-:-:S13]  /*c950*/  PLOP3.LUT P0, PT, PT, PT, UP0, 0x80, 0x0 ;  /* 0x000000000000781c */ /* 0x000fda0003f0f008 */
[----:B0-----:R-:W-:Y:S05]  /*c960*/  @!P0 BRA `(.L_x_225) ;  /* 0x0000000000408947 */ /* 0x001fea0003800000 */
        /* <DEDUP_REMOVED lines=16> */
.L_x_225:
[----:B------:R-:W2:Y:S01]  /*ca70*/  LDL.LU R20, [R1+0x10] ;  /* 0x0000100001147983 */ /* 0x000ea20000300800 */
[----:B------:R-:W0:Y:S01]  /*ca80*/  LDC R2, c[0x0][0x448] ;  /* 0x00011200ff027b82 */ /* 0x000e220000000800 */
[----:B------:R-:W-:Y:S01]  /*ca90*/  ULDC.64 UR4, c[0x0][0x3d8] ;  /* 0x0000f60000047ab9 */ /* 0x000fe20000000a00 */
[----:B------:R-:W-:Y:S01]  /*caa0*/  IMAD.MOV.U32 R0, RZ, RZ, R34 ;  /* 0x000000ffff007224 */ /* 0x000fe200078e0022 */
[----:B------:R3:W5:Y:S01]  /*cab0*/  LDL R9, [R1+0x8] ;  /* 0x0000080001097983 */ /* 0x0007620000100800 */
[----:B------:R-:W-:Y:S01]  /*cac0*/  IMAD R4, R26, UR4, RZ ;  /* 0x000000041a047c24 */ /* 0x000fe2000f8e02ff */
[C---:B------:R-:W-:Y:S02]  /*cad0*/  LOP3.LUT P5, RZ, R16.reuse, 0x200000, RZ, 0xc0, !PT ;  /* 0x0020000010ff7812 */ /* 0x040fe400078ac0ff */
[----:B------:R3:W5:Y:S01]  /*cae0*/  LDL R8, [R1+0x4] ;  /* 0x0000040001087983 */ /* 0x0007620000100800 */
[----:B------:R-:W-:Y:S01]  /*caf0*/  IMAD R4, R19, UR5, R4 ;  /* 0x0000000513047c24 */ /* 0x000fe2000f8e0204 */
[----:B------:R-:W-:-:S02]  /*cb00*/  LOP3.LUT P4, RZ, R16, 0x100000, RZ, 0xc0, !PT ;  /* 0x0010000010ff7812 */ /* 0x000fc4000788c0ff */
[C---:B------:R-:W-:Y:S02]  /*cb10*/  LOP3.LUT P3, RZ, R16.reuse, 0x80000, RZ, 0xc0, !PT ;  /* 0x0008000010ff7812 */ /* 0x040fe4000786c0ff */
[----:B------:R-:W-:Y:S02]  /*cb20*/  LOP3.LUT P2, RZ, R16, 0x40000, RZ, 0xc0, !PT ;  /* 0x0004000010ff7812 */ /* 0x000fe4000784c0ff */
[----:B0-----:R-:W-:-:S13]  /*cb30*/  ISETP.NE.AND P6, PT, R2, 0x1, PT ;  /* 0x000000010200780c */ /* 0x001fda0003fc5270 */
[----:B------:R-:W0:Y:S08]  /*cb40*/  @P6 LDC R3, c[0x0][0x44c] ;  /* 0x00011300ff036b82 */ /* 0x000e300000000800 */
[----:B------:R-:W4:Y:S01]  /*cb50*/  @P6 LDC R2, c[0x0][0x450] ;  /* 0x00011400ff026b82 */ /* 0x000f220000000800 */
[----:B0-----:R-:W-:-:S05]  /*cb60*/  @P6 IMAD.HI.U32 R3, R34, R3, RZ ;  /* 0x0000000322036227 */ /* 0x001fca00078e00ff */
[----:B----4-:R-:W-:Y:S01]  /*cb70*/  @P6 SHF.R.U32.HI R0, RZ, R2, R3 ;  /* 0x00000002ff006219 */ /* 0x010fe20000011603 */
[----:B------:R-:W-:Y:S01]  /*cb80*/  IMAD.WIDE.U32 R2, R19, UR4, RZ ;  /* 0x0000000413027c25 */ /* 0x000fe2000f8e00ff */
[----:B------:R-:W-:-:S03]  /*cb90*/  ULDC.64 UR4, c[0x0][0x3e0] ;  /* 0x0000f80000047ab9 */ /* 0x000fc60000000a00 */
[----:B------:R-:W-:Y:S01]  /*cba0*/  IMAD.IADD R3, R3, 0x1, R4 ;  /* 0x0000000103037824 */ /* 0x000fe200078e0204 */
[----:B------:R-:W0:Y:S01]  /*cbb0*/  S2R R21, SR_TID.X ;  /* 0x0000000000157919 */ /* 0x000e220000002100 */
[----:B------:R-:W-:Y:S01]  /*cbc0*/  IMAD.WIDE.U32 R2, R27, UR4, R2 ;  /* 0x000000041b027c25 */ /* 0x000fe2000f8e0002 */
[----:B------:R-:W-:-:S03]  /*cbd0*/  SHF.R.S32.HI R5, RZ, 0x1f, R0 ;  /* 0x0000001fff057819 */ /* 0x000fc60000011400 */
[----:B0-----:R-:W-:-:S05]  /*cbe0*/  IMAD.SHL.U32 R21, R21, 0x8, RZ ;  /* 0x0000000815157824 */ /* 0x001fca00078e00ff */
[----:B------:R-:W-:Y:S01]  /*cbf0*/  LOP3.LUT R21, R21, 0x38, RZ, 0xc0, !PT ;  /* 0x0000003815157812 */ /* 0x000fe200078ec0ff */
[----:B--2---:R-:W-:Y:S01]  /*cc00*/  IMAD R4, R20, UR4, RZ ;  /* 0x0000000414047c24 */ /* 0x004fe2000f8e02ff */
[----:B------:R-:W-:-:S03]  /*cc10*/  ULDC UR4, c[0x0][0x448] ;  /* 0x0001120000047ab9 */ /* 0x000fc60000000800 */
[----:B------:R-:W-:-:S04]  /*cc20*/  IMAD R4, R27, UR5, R4 ;  /* 0x000000051b047c24 */ /* 0x000fc8000f8e0204 */
[----:B------:R-:W-:Y:S02]  /*cc30*/  IMAD.IADD R3, R3, 0x1, R4 ;  /* 0x0000000103037824 */ /* 0x000fe400078e0204 */
[----:B------:R-:W-:-:S04]  /*cc40*/  IMAD.MOV R4, RZ, RZ, -R0 ;  /* 0x000000ffff047224 */ /* 0x000fc800078e0a00 */
[----:B------:R-:W-:Y:S01]  /*cc50*/  IMAD R4, R4, UR4, R34 ;  /* 0x0000000404047c24 */ /* 0x000fe2000f8e0222 */
[----:B------:R-:W-:Y:S02]  /*cc60*/  ULDC.64 UR4, c[0x0][0x3d0] ;  /* 0x0000f40000047ab9 */ /* 0x000fe40000000a00 */
        /* <DEDUP_REMOVED lines=9> */
[----:B------:R-:W-:-:S03]  /*cd00*/  ULDC.64 UR4, c[0x0][0x390] ;  /* 0x0000e40000047ab9 */ /* 0x000fc60000000a00 */
[----:B------:R-:W-:Y:S01]  /*cd10*/  IMAD.IADD R4, R3, 0x1, R0 ;  /* 0x0000000103047824 */ /* 0x000fe200078e0200 */
[----:B------:R-:W-:Y:S01]  /*cd20*/  LEA R0, P0, R2, UR4, 0x1 ;  /* 0x0000000402007c11 */ /* 0x000fe2000f8008ff */
[----:B------:R-:W-:-:S03]  /*cd30*/  UMOV UR4, 0xffffffff ;  /* 0xffffffff00047882 */ /* 0x000fc60000000000 */
[----:B------:R-:W-:Y:S02]  /*cd40*/  LEA.HI.X R4, R2, UR5, R4, 0x1, P0 ;  /* 0x0000000502047c11 */ /* 0x000fe400080f0c04 */
[----:B------:R-:W-:Y:S01]  /*cd50*/  LEA R20, R29, UR37, 0x1 ;  /* 0x000000251d147c11 */ /* 0x000fe2000f8e08ff */
[----:B---3--:R-:W-:Y:S06]  /*cd60*/  BRA.DIV UR4, `(.L_x_226) ;  /* 0x0000003204607947 */ /* 0x008fec000b800000 */
[----:B------:R-:W-:Y:S01]  /*cd70*/  LOP3.LUT P1, RZ, R16, 0x40, RZ, 0xc0, !PT ;  /* 0x0000004010ff7812 */ /* 0x000fe2000782c0ff */
[----:B------:R-:W0:Y:S01]  /*cd80*/  SHFL.IDX PT, R3, R0, RZ, 0x181f ;  /* 0x00181fff00037589 */ /* 0x000e2200000e0000 */
[----:B------:R-:W-:Y:S02]  /*cd90*/  LOP3.LUT R22, R22, 0xfbffffff, RZ, 0xc0, !PT ;  /* 0xfbffffff16167812 */ /* 0x000fe400078ec0ff */
[----:B------:R-:W-:Y:S01]  /*cda0*/  LOP3.LUT P6, RZ, R16, 0x400000, RZ, 0xc0, !PT ;  /* 0x0040000010ff7812 */ /* 0x000fe200078cc0ff */
[----:B------:R-:W2:Y:S04]  /*cdb0*/  SHFL.IDX PT, R2, R4, RZ, 0x181f ;  /* 0x00181fff04027589 */ /* 0x000ea800000e0000 */
[----:B------:R-:W3:Y:S04]  /*cdc0*/  SHFL.IDX PT, R14, R0, 0x1, 0x181f ;  /* 0x00381f00000e7f89 */ /* 0x000ee800000e0000 */
[----:B------:R-:W-:Y:S01]  /*cdd0*/  @P1 LOP3.LUT R22, R22, 0x4000000, RZ, 0xfc, !PT ;  /* 0x0400000016161812 */ /* 0x000fe200078efcff */
[----:B------:R-:W4:Y:S01]  /*cde0*/  SHFL.IDX PT, R5, R4, 0x1, 0x181f ;  /* 0x00381f0004057f89 */ /* 0x000f2200000e0000 */
[----:B------:R-:W-:-:S02]  /*cdf0*/  LOP3.LUT P1, RZ, R16, 0x80, RZ, 0xc0, !PT ;  /* 0x0000008010ff7812 */ /* 0x000fc4000782c0ff */
[----:B------:R-:W-:-:S11]  /*ce00*/  LOP3.LUT R22, R22, 0xf7ffffff, RZ, 0xc0, !PT ;  /* 0xf7ffffff16167812 */ /* 0x000fd600078ec0ff */
[----:B------:R-:W-:Y:S02]  /*ce10*/  @P1 LOP3.LUT R22, R22, 0x8000000, RZ, 0xfc, !PT ;  /* 0x0800000016161812 */ /* 0x000fe400078efcff */
[----:B------:R-:W-:-:S13]  /*ce20*/  LOP3.LUT P1, RZ, R16, 0x100, RZ, 0xc0, !PT ;  /* 0x0000010010ff7812 */ /* 0x000fda000782c0ff */
[----:B0-----:R-:W-:-:S05]  /*ce30*/  @!P1 LEA R3, P0, R21, R3, 0x1 ;  /* 0x0000000315039211 */ /* 0x001fca00078008ff */
[----:B--2---:R-:W-:Y:S01]  /*ce40*/  @!P1 IMAD.X R2, RZ, RZ, R2, P0 ;  /* 0x000000ffff029224 */ /* 0x004fe200000e0602 */
[----:B------:R-:W-:-:S04]  /*ce50*/  LOP3.LUT P0, RZ, R16, 0x800000, RZ, 0xc0, !PT ;  /* 0x0080000010ff7812 */ /* 0x000fc8000780c0ff */
[----:B------:R-:W-:-:S04]  /*ce60*/  @!P1 LOP3.LUT R3, R3, R2, RZ, 0x3c, !PT ;  /* 0x0000000203039212 */ /* 0x000fc800078e3cff */
[----:B------:R-:W-:-:S04]  /*ce70*/  @!P1 LOP3.LUT R2, R3, R2, RZ, 0x3c, !PT ;  /* 0x0000000203029212 */ /* 0x000fc800078e3cff */
[----:B------:R-:W-:-:S05]  /*ce80*/  @!P1 LOP3.LUT R3, R3, R2, RZ, 0x3c, !PT ;  /* 0x0000000203039212 */ /* 0x000fca00078e3cff */
[----:B------:R-:W-:Y:S01]  /*ce90*/  @!P1 LDGSTS.E.BYPASS.LTC128B.128 [R20+0x26400], desc[UR42][R2.64], !P0 ;  /* 0x2640000002149fae */ /* 0x000fe2000c101d6a */
[----:B-----5:R-:W-:-:S03]  /*cea0*/  @!P1 ISETP.NE.U32.AND P0, PT, R9, RZ, PT ;  /* 0x000000ff0900920c */ /* 0x020fc60003f05070 */
[----:B------:R-:W-:Y:S04]  /*ceb0*/  @!P1 LDGSTS.E.BYPASS.LTC128B.128 [R20+0x28400], desc[UR42][R2.64+0x80], !P6 ;  /* 0x2840008002149fae */ /* 0x000fe8000f101d6a */
[----:B------:R-:W-:Y:S04]  /*cec0*/  @!P1 LDGSTS.E.BYPASS.LTC128B.128 [R20+0x2a400], desc[UR42][R2.64+0x100], !P5 ;  /* 0x2a40010002149fae */ /* 0x000fe8000e901d6a */
[----:B------:R-:W-:Y:S04]  /*ced0*/  @!P1 LDGSTS.E.BYPASS.LTC128B.128 [R20+0x2c400], desc[UR42][R2.64+0x180], !P4 ;  /* 0x2c40018002149fae */ /* 0x000fe8000e101d6a */
[----:B------:R-:W-:Y:S04]  /*cee0*/  @!P1 LDGSTS.E.BYPASS.LTC128B.128 [R20+0x2e400], desc[UR42][R2.64+0x200], !P3 ;  /* 0x2e40020002149fae */ /* 0x000fe8000d901d6a */
[----:B------:R-:W-:Y:S04]  /*cef0*/  @!P1 LDGSTS.E.BYPASS.LTC128B.128 [R20+0x30400], desc[UR42][R2.64+0x280], !P2 ;  /* 0x3040028002149fae */ /* 0x000fe8000d101d6a */
[----:B------:R-:W-:Y:S01]  /*cf00*/  @!P1 LDGSTS.E.BYPASS.LTC128B.128 [R20+0x32400], desc[UR42][R2.64+0x300], P0 ;  /* 0x3240030002149fae */ /* 0x000fe20008101d6a */
[----:B------:R-:W-:-:S13]  /*cf10*/  @!P1 ISETP.NE.U32.AND P0, PT, R8, RZ, PT ;  /* 0x000000ff0800920c */ /* 0x000fda0003f05070 */
[----:B------:R0:W-:Y:S01]  /*cf20*/  @!P1 LDGSTS.E.BYPASS.LTC128B.128 [R20+0x34400], desc[UR42][R2.64+0x380], P0 ;  /* 0x3440038002149fae */ /* 0x0001e20008101d6a */
[----:B------:R-:W-:-:S13]  /*cf30*/  LOP3.LUT P1, RZ, R22, 0x8000000, RZ, 0xc0, !PT ;  /* 0x0800000016ff7812 */ /* 0x000fda000782c0ff */
[----:B---3--:R-:W-:Y:S02]  /*cf40*/  @!P1 LEA R6, P0, R21, R14, 0x1 ;  /* 0x0000000e15069211 */ /* 0x008fe400078008ff */
[----:B------:R-:W2:Y:S03]  /*cf50*/  SHFL.IDX PT, R14, R0, 0x2, 0x181f ;  /* 0x00581f00000e7f89 */ /* 0x000ea600000e0000 */
[----:B----4-:R-:W-:Y:S01]  /*cf60*/  @!P1 IMAD.X R7, RZ, RZ, R5, P0 ;  /* 0x000000ffff079224 */ /* 0x010fe200000e0605 */
[----:B------:R-:W-:Y:S01]  /*cf70*/  LOP3.LUT P0, RZ, R16, 0x800000, RZ, 0xc0, !PT ;  /* 0x0080000010ff7812 */ /* 0x000fe2000780c0ff */
[----:B0-----:R-:W-:Y:S01]  /*cf80*/  @!P1 IMAD.MOV.U32 R2, RZ, RZ, R6 ;  /* 0x000000ffff029224 */ /* 0x001fe200078e0006 */
[----:B------:R-:W0:Y:S01]  /*cf90*/  SHFL.IDX PT, R5, R4, 0x2, 0x181f ;  /* 0x00581f0004057f89 */ /* 0x000e2200000e0000 */
[----:B------:R-:W-:-:S03]  /*cfa0*/  @!P1 IMAD.MOV.U32 R3, RZ, RZ, R7 ;  /* 0x000000ffff039224 */ /* 0x000fc600078e0007 */
[----:B------:R-:W3:Y:S07]  /*cfb0*/  SHFL.IDX PT, R4, R4, 0x3, 0x181f ;  /* 0x00781f0004047f89 */ /* 0x000eee00000e0000 */
[----:B------:R-:W-:Y:S01]  /*cfc0*/  @!P1 LDGSTS.E.BYPASS.LTC128B.128 [R20+0x26c00], desc[UR42][R2.64], !P0 ;  /* 0x26c0000002149fae */ /* 0x000fe2000c101d6a */
[----:B------:R-:W-:-:S03]  /*cfd0*/  @!P1 ISETP.NE.U32.AND P0, PT, R9, RZ, PT ;  /* 0x000000ff0900920c */ /* 0x000fc60003f05070 */
        /* <DEDUP_REMOVED lines=9> */
[----:B--2---:R-:W-:Y:S02]  /*d070*/  @!P1 LEA R6, P0, R21, R14, 0x1 ;  /* 0x0000000e15069211 */ /* 0x004fe400078008ff */
[----:B------:R2:W1:Y:S03]  /*d080*/  SHFL.IDX PT, R14, R0, 0x3, 0x181f ;  /* 0x00781f00000e7f89 */ /* 0x00046600000e0000 */
[----:B0-----:R-:W-:Y:S01]  /*d090*/  @!P1 IMAD.X R7, RZ, RZ, R5, P0 ;  /* 0x000000ffff079224 */ /* 0x001fe200000e0605 */
[----:B------:R-:W-:Y:S01]  /*d0a0*/  LOP3.LUT P0, RZ, R16, 0x800000, RZ, 0xc0, !PT ;  /* 0x0080000010ff7812 */ /* 0x000fe2000780c0ff */
[----:B----4-:R-:W-:Y:S02]  /*d0b0*/  @!P1 IMAD.MOV.U32 R2, RZ, RZ, R6 ;  /* 0x000000ffff029224 */ /* 0x010fe400078e0006 */
[----:B------:R-:W-:-:S10]  /*d0c0*/  @!P1 IMAD.MOV.U32 R3, RZ, RZ, R7 ;  /* 0x000000ffff039224 */ /* 0x000fd400078e0007 */
[----:B------:R2:W-:Y:S01]  /*d0d0*/  @!P1 LDGSTS.E.BYPASS.LTC128B.128 [R20+0x27400], desc[UR42][R2.64], !P0 ;  /* 0x2740000002149fae */ /* 0x0005e2000c101d6a */
[----:B------:R-:W-:-:S03]  /*d0e0*/  @!P1 ISETP.NE.U32.AND P0, PT, R9, RZ, PT ;  /* 0x000000ff0900920c */ /* 0x000fc60003f05070 */
[----:B------:R2:W-:Y:S04]  /*d0f0*/  @!P1 LDGSTS.E.BYPASS.LTC128B.128 [R20+0x29400], desc[UR42][R2.64+0x80], !P6 ;  /* 0x2940008002149fae */ /* 0x0005e8000f101d6a */
[----:B------:R2:W-:Y:S04]  /*d100*/  @!P1 LDGSTS.E.BYPASS.LTC128B.128 [R20+0x2b400], desc[UR42][R2.64+0x100], !P5 ;  /* 0x2b40010002149fae */ /* 0x0005e8000e901d6a */
[----:B------:R2:W-:Y:S04]  /*d110*/  @!P1 LDGSTS.E.BYPASS.LTC128B.128 [R20+0x2d400], desc[UR42][R2.64+0x180], !P4 ;  /* 0x2d40018002149fae */ /* 0x0005e8000e101d6a */
[----:B------:R2:W-:Y:S04]  /*d120*/  @!P1 LDGSTS.E.BYPASS.LTC128B.128 [R20+0x2f400], desc[UR42][R2.64+0x200], !P3 ;  /* 0x2f40020002149fae */ /* 0x0005e8000d901d6a */
[----:B------:R2:W-:Y:S04]  /*d130*/  @!P1 LDGSTS.E.BYPASS.LTC128B.128 [R20+0x31400], desc[UR42][R2.64+0x280], !P2 ;  /* 0x3140028002149fae */ /* 0x0005e8000d101d6a */
[----:B------:R2:W-:Y:S01]  /*d140*/  @!P1 LDGSTS.E.BYPASS.LTC128B.128 [R20+0x33400], desc[UR42][R2.64+0x300], P0 ;  /* 0x3340030002149fae */ /* 0x0005e20008101d6a */
[----:B------:R-:W-:-:S13]  /*d150*/  @!P1 ISETP.NE.U32.AND P0, PT, R8, RZ, PT ;  /* 0x000000ff0800920c */ /* 0x000fda0003f05070 */
[----:B-1-3--:R2:W-:Y:S02]  /*d160*/  @!P1 LDGSTS.E.BYPASS.LTC128B.128 [R20+0x35400], desc[UR42][R2.64+0x380], P0 ;  /* 0x3540038002149fae */ /* 0x00a5e40008101d6a */
.L_x_297:
[----:B--2---:R-:W2:Y:S01]  /*d170*/  LDL R0, [R1+0x1c] ;  /* 0x00001c0001007983 */ /* 0x004ea20000100800 */
[C---:B------:R-:W-:Y:S02]  /*d180*/  LOP3.LUT P1, RZ, R16.reuse, 0x800, RZ, 0xc0, !PT ;  /* 0x0000080010ff7812 */ /* 0x040fe4000782c0ff */
[----:B------:R-:W-:-:S11]  /*d190*/  LOP3.LUT P6, RZ, R16, 0x400000, RZ, 0xc0, !PT ;  /* 0x0040000010ff7812 */ /* 0x000fd600078cc0ff */
[----:B0-----:R-:W-:-:S05]  /*d1a0*/  @!P1 LEA R2, P0, R21, R14, 0x1 ;  /* 0x0000000e15029211 */ /* 0x001fca00078008ff */
[----:B------:R-:W-:Y:S01]  /*d1b0*/  @!P1 IMAD.X R3, RZ, RZ, R4, P0 ;  /* 0x000000ffff039224 */ /* 0x000fe200000e0604 */
[----:B------:R-:W-:-:S13]  /*d1c0*/  LOP3.LUT P0, RZ, R16, 0x800000, RZ, 0xc0, !PT ;  /* 0x0080000010ff7812 */ /* 0x000fda000780c0ff */
[----:B------:R-:W-:Y:S01]  /*d1d0*/  @!PT LDS RZ, [RZ] ;  /* 0x00000000fffff984 */ /* 0x000fe20000000800 */
[----:B------:R-:W-:Y:S01]  /*d1e0*/  @!PT LDS RZ, [RZ] ;  /* 0x00000000fffff984 */ /* 0x000fe20000000800 */
[----:B------:R-:W-:Y:S01]  /*d1f0*/  @!PT LDS RZ, [RZ] ;  /* 0x00000000fffff984 */ /* 0x000fe20000000800 */
        /* <DEDUP_REMOVED lines=9> */
[----:B------:R0:W-:Y:S01]  /*d290*/  @!P1 LDGSTS.E.BYPASS.LTC128B.128 [R20+0x35c00], desc[UR42][R2.64+0x380], P0 ;  /* 0x35c0038002149fae */ /* 0x0001e20008101d6a */
        /* <DEDUP_REMOVED lines=8> */
[----:B------:R-:W1:Y:S03]  /*d320*/  SYNCS.PHASECHK.TRANS64.TRYWAIT P0, [UR37+0x38820], R0 ;  /* 0x03882000ff0075a7 */ /* 0x000e660008000165 */
[----:B01----:R-:W-:Y:S05]  /*d330*/  @!P0 BRA `(.L_x_228) ;  /* 0x0000003000d48947 */ /* 0x003fea0003800000 */
.L_x_298:
[----:B------:R-:W-:Y:S05]  /*d340*/  BSYNC B0 ;  /* 0x0000000000007941 */ /* 0x000fea0003800000 */
.L_x_227:
[----:B------:R-:W-:-:S04]  /*d350*/  LOP3.LUT R2, R37, 0x2, RZ, 0xfc, !PT ;  /* 0x0000000225027812 */ /* 0x000fc800078efcff */
[----:B------:R-:W-:-:S13]  /*d360*/  ISETP.NE.AND P0, PT, R2, 0x3, PT ;  /* 0x000000030200780c */ /* 0x000fda0003f05270 */
[----:B------:R-:W-:Y:S05]  /*d370*/  @!P0 BRA `(.L_x_229) ;  /* 0x0000000000048947 */ /* 0x000fea0003800000 */
[----:B------:R-:W-:Y:S01]  /*d380*/  BPT.TRAP 0x1 ;  /* 0x000000040000795c */ /* 0x000fe20000300000 */
.L_x_229:
[----:B0-----:R-:W-:Y:S01]  /*d390*/  SHF.L.U32 R0, R23, 0x1f, RZ ;  /* 0x0000001f17007819 */ /* 0x001fe200000006ff */
[----:B------:R-:W-:Y:S03]  /*d3a0*/  BSSY B0, `(.L_x_230) ;  /* 0x0000003000007945 */ /* 0x000fe60003800000 */
[----:B------:R-:W0:Y:S02]  /*d3b0*/  SYNCS.PHASECHK.TRANS64.TRYWAIT P0, [R25+URZ+0x38860], R0 ;  /* 0x03886000190075a7 */ /* 0x000e24000800017f */
[----:B0-----:R-:W-:Y:S05]  /*d3c0*/  @!P0 BRA `(.L_x_231) ;  /* 0x0000003000c88947 */ /* 0x001fea0003800000 */
.L_x_299:
[----:B------:R-:W-:Y:S05]  /*d3d0*/  BSYNC B0 ;  /* 0x0000000000007941 */ /* 0x000fea0003800000 */
.L_x_230:
[----:B------:R-:W0:Y:S01]  /*d3e0*/  LDL.LU R3, [R1+0x14] ;  /* 0x0000140001037983 */ /* 0x000e220000300800 */
[----:B------:R-:W-:-:S03]  /*d3f0*/  ULDC.64 UR4, c[0x0][0x328] ;  /* 0x0000ca0000047ab9 */ /* 0x000fc60000000a00 */
[----:B------:R-:W2:Y:S04]  /*d400*/  LDL.LU R2, [R1] ;  /* 0x0000000001027983 */ /* 0x000ea80000300800 */
[----:B------:R-:W3:Y:S01]  /*d410*/  LDL.LU R4, [R1+0x18] ;  /* 0x0000180001047983 */ /* 0x000ee20000300800 */
[----:B------:R-:W-:Y:S02]  /*d420*/  IMAD R9, R18, 0x8000, R29 ;  /* 0x0000800012097824 */ /* 0x000fe400078e021d */
[----:B0-----:R-:W-:-:S04]  /*d430*/  IMAD R0, R3, UR4, RZ ;  /* 0x0000000403007c24 */ /* 0x001fc8000f8e02ff */
[C---:B--2---:R-:W-:Y:S02]  /*d440*/  IMAD R5, R2.reuse, UR5, R0 ;  /* 0x0000000502057c24 */ /* 0x044fe4000f8e0200 */
[----:B------:R-:W-:Y:S01]  /*d450*/  IMAD.WIDE.U32 R2, R2, UR4, RZ ;  /* 0x0000000402027c25 */ /* 0x000fe2000f8e00ff */
[----:B------:R-:W-:-:S03]  /*d460*/  ULDC.64 UR4, c[0x0][0x338] ;  /* 0x0000ce0000047ab9 */ /* 0x000fc60000000a00 */
[----:B------:R-:W-:Y:S02]  /*d470*/  IMAD.IADD R3, R3, 0x1, R5 ;  /* 0x0000000103037824 */ /* 0x000fe400078e0205 */
[----:B---3--:R-:W-:Y:S02]  /*d480*/  IMAD R0, R4, UR4, RZ ;  /* 0x0000000404007c24 */ /* 0x008fe4000f8e02ff */
        /* <DEDUP_REMOVED lines=9> */
[----:B------:R-:W-:Y:S01]  /*d520*/  LEA R8, P0, R2, UR4, 0x1 ;  /* 0x0000000402087c11 */ /* 0x000fe2000f8008ff */
[----:B------:R-:W-:-:S03]  /*d530*/  UMOV UR4, 0xffffffff ;  /* 0xffffffff00047882 */ /* 0x000fc60000000000 */
[----:B------:R-:W-:Y:S01]  /*d540*/  LEA.HI.X R10, R2, UR5, R3, 0x1, P0 ;  /* 0x00000005020a7c11 */ /* 0x000fe200080f0c03 */
[----:B------:R-:W-:Y:S08]  /*d550*/  BRA.DIV UR4, `(.L_x_232) ;  /* 0x0000003204787947 */ /* 0x000ff0000b800000 */
[C---:B------:R-:W-:Y:S01]  /*d560*/  LOP3.LUT P6, RZ, R17.reuse, 0x200, RZ, 0xc0, !PT ;  /* 0x0000020011ff7812 */ /* 0x040fe200078cc0ff */
[----:B------:R-:W0:Y:S01]  /*d570*/  S2R R2, SR_TID.X ;  /* 0x0000000000027919 */ /* 0x000e220000002100 */
[----:B------:R-:W-:Y:S02]  /*d580*/  LOP3.LUT R17, R17, 0xfbffffff, RZ, 0xc0, !PT ;  /* 0xfbffffff11117812 */ /* 0x000fe400078ec0ff */
[----:B------:R-:W-:Y:S01]  /*d590*/  LOP3.LUT R22, R22, 0xfffffffe, RZ, 0xc0, !PT ;  /* 0xfffffffe16167812 */ /* 0x000fe200078ec0ff */
[----:B------:R-:W1:Y:S01]  /*d5a0*/  SHFL.IDX PT, R14, R8, RZ, 0x181f ;  /* 0x00181fff080e7589 */ /* 0x000e6200000e0000 */
[----:B------:R-:W-:Y:S02]  /*d5b0*/  LEA R9, R9, UR37, 0x1 ;  /* 0x0000002509097c11 */ /* 0x000fe4000f8e08ff */
[C---:B------:R-:W-:Y:S01]  /*d5c0*/  LOP3.LUT P4, RZ, R16.reuse, 0x20000000, RZ, 0xc0, !PT ;  /* 0x2000000010ff7812 */ /* 0x040fe2000788c0ff */
[----:B------:R-:W2:Y:S01]  /*d5d0*/  SHFL.IDX PT, R3, R10, RZ, 0x181f ;  /* 0x00181fff0a037589 */ /* 0x000ea200000e0000 */
[----:B------:R-:W-:-:S02]  /*d5e0*/  LOP3.LUT P3, RZ, R16, 0x10000000, RZ, 0xc0, !PT ;  /* 0x1000000010ff7812 */ /* 0x000fc4000786c0ff */
[C---:B------:R-:W-:Y:S01]  /*d5f0*/  LOP3.LUT P2, RZ, R16.reuse, 0x8000000, RZ, 0xc0, !PT ;  /* 0x0800000010ff7812 */ /* 0x040fe2000784c0ff */
[----:B------:R-:W-:Y:S01]  /*d600*/  SHFL.IDX PT, R20, R10, 0x2, 0x181f ;  /* 0x00581f000a147f89 */ /* 0x000fe200000e0000 */
[----:B------:R-:W-:Y:S02]  /*d610*/  @P6 LOP3.LUT R17, R17, 0x4000000, RZ, 0xfc, !PT ;  /* 0x0400000011116812 */ /* 0x000fe400078efcff */
[----:B------:R-:W-:Y:S02]  /*d620*/  LOP3.LUT P1, RZ, R16, 0x4000000, RZ, 0xc0, !PT ;  /* 0x0400000010ff7812 */ /* 0x000fe4000782c0ff */
[C---:B------:R-:W-:Y:S02]  /*d630*/  LOP3.LUT P6, RZ, R17.reuse, 0x8000, RZ, 0xc0, !PT ;  /* 0x0000800011ff7812 */ /* 0x040fe400078cc0ff */
[----:B------:R-:W-:-:S11]  /*d640*/  LOP3.LUT R17, R17, 0xf7ffffff, RZ, 0xc0, !PT ;  /* 0xf7ffffff11117812 */ /* 0x000fd600078ec0ff */
[----:B------:R-:W-:Y:S02]  /*d650*/  @P6 LOP3.LUT R17, R17, 0x8000000, RZ, 0xfc, !PT ;  /* 0x0800000011116812 */ /* 0x000fe400078efcff */
[----:B------:R-:W-:Y:S01]  /*d660*/  LOP3.LUT P6, RZ, R16, 0x40000000, RZ, 0xc0, !PT ;  /* 0x4000000010ff7812 */ /* 0x000fe200078cc0ff */
[----:B0-----:R-:W-:Y:S01]  /*d670*/  IMAD.SHL.U32 R2, R2, 0x8, RZ ;  /* 0x0000000802027824 */ /* 0x001fe200078e00ff */
[----:B------:R-:W-:-:S04]  /*d680*/  LOP3.LUT R17, R17, 0xefffffff, RZ, 0xc0, !PT ;  /* 0xefffffff11117812 */ /* 0x000fc800078ec0ff */
[----:B------:R-:W-:-:S05]  /*d690*/  LOP3.LUT R2, R2, 0x38, RZ, 0xc0, !PT ;  /* 0x0000003802027812 */ /* 0x000fca00078ec0ff */
[----:B------:R-:W-:Y:S02]  /*d6a0*/  IMAD.SHL.U32 R0, R2, 0x2, RZ ;  /* 0x0000000202007824 */ /* 0x000fe400078e00ff */
[----:B------:R-:W-:Y:S01]  /*d6b0*/  @P6 LOP3.LUT R17, R17, 0x10000000, RZ, 0xfc, !PT ;  /* 0x1000000011116812 */ /* 0x000fe200078efcff */
[----:B------:R-:W0:Y:S01]  /*d6c0*/  SHFL.IDX PT, R2, R8, 0x1, 0x181f ;  /* 0x00381f0008027f89 */ /* 0x000e2200000e0000 */
[----:B------:R-:W-:Y:S02]  /*d6d0*/  LOP3.LUT P6, RZ, R16, 0x80000000, RZ, 0xc0, !PT ;  /* 0x8000000010ff7812 */ /* 0x000fe400078cc0ff */
[----:B------:R-:W-:Y:S02]  /*d6e0*/  LOP3.LUT R17, R17, 0xdfffffff, RZ, 0xc0, !PT ;  /* 0xdfffffff11117812 */ /* 0x000fe400078ec0ff */
[----:B-1----:R-:W-:Y:S02]  /*d6f0*/  IADD3 R4, P0, R14, R0, RZ ;  /* 0x000000000e047210 */ /* 0x002fe40007f1e0ff */
[----:B------:R-:W-:Y:S03]  /*d700*/  SHFL.IDX PT, R14, R8, 0x2, 0x181f ;  /* 0x00581f00080e7f89 */ /* 0x000fe600000e0000 */
[----:B--2---:R-:W-:-:S02]  /*d710*/  IMAD.X R5, RZ, RZ, R3, P0 ;  /* 0x000000ffff057224 */ /* 0x004fc400000e0603 */
[----:B------:R-:W1:Y:S02]  /*d720*/  SHFL.IDX PT, R3, R10, 0x1, 0x181f ;  /* 0x00381f000a037f89 */ /* 0x000e6400000e0000 */
[----:B------:R-:W-:Y:S02]  /*d730*/  @P6 LOP3.LUT R17, R17, 0x20000000, RZ, 0xfc, !PT ;  /* 0x2000000011116812 */ /* 0x000fe400078efcff */
[----:B------:R-:W2:Y:S02]  /*d740*/  SHFL.IDX PT, R10, R10, 0x3, 0x181f ;  /* 0x00781f000a0a7f89 */ /* 0x000ea400000e0000 */
[C---:B------:R-:W-:Y:S02]  /*d750*/  LOP3.LUT P6, RZ, R17.reuse, 0x1, RZ, 0xc0, !PT ;  /* 0x0000000111ff7812 */ /* 0x040fe400078cc0ff */
[----:B------:R-:W-:Y:S02]  /*d760*/  LOP3.LUT R17, R17, 0xbfffffff, RZ, 0xc0, !PT ;  /* 0xbfffffff11117812 */ /* 0x000fe400078ec0ff */
[----:B0-----:R-:W-:-:S09]  /*d770*/  IADD3 R6, P0, R2, R0, RZ ;  /* 0x0000000002067210 */ /* 0x001fd20007f1e0ff */
[----:B------:R-:W-:-:S04]  /*d780*/  @P6 LOP3.LUT R17, R17, 0x40000000, RZ, 0xfc, !PT ;  /* 0x4000000011116812 */ /* 0x000fc800078efcff */
[C---:B------:R-:W-:Y:S01]  /*d790*/  LOP3.LUT P6, RZ, R17.reuse, 0x2, RZ, 0xc0, !PT ;  /* 0x0000000211ff7812 */ /* 0x040fe200078cc0ff */
[----:B-1----:R-:W-:Y:S01]  /*d7a0*/  IMAD.X R7, RZ, RZ, R3, P0 ;  /* 0x000000ffff077224 */ /* 0x002fe200000e0603 */
[----:B------:R-:W-:-:S11]  /*d7b0*/  LOP3.LUT R17, R17, 0x7fffffff, RZ, 0xc0, !PT ;  /* 0x7fffffff11117812 */ /* 0x000fd600078ec0ff */
[----:B------:R-:W-:-:S04]  /*d7c0*/  @P6 LOP3.LUT R17, R17, 0x80000000, RZ, 0xfc, !PT ;  /* 0x8000000011116812 */ /* 0x000fc800078efcff */
[C---:B------:R-:W-:Y:S02]  /*d7d0*/  LOP3.LUT P6, RZ, R17.reuse, 0x80, RZ, 0xc0, !PT ;  /* 0x0000008011ff7812 */ /* 0x040fe400078cc0ff */
[C---:B------:R-:W-:Y:S02]  /*d7e0*/  LOP3.LUT P0, RZ, R17.reuse, 0x4, RZ, 0xc0, !PT ;  /* 0x0000000411ff7812 */ /* 0x040fe4000780c0ff */
[----:B------:R-:W-:-:S09]  /*d7f0*/  LOP3.LUT P5, RZ, R17, 0x40, RZ, 0xc0, !PT ;  /* 0x0000004011ff7812 */ /* 0x000fd200078ac0ff */
[----:B------:R-:W-:Y:S02]  /*d800*/  @P6 LOP3.LUT R22, R22, 0x1, RZ, 0xfc, !PT ;  /* 0x0000000116166812 */ /* 0x000fe400078efcff */
[----:B------:R-:W-:Y:S02]  /*d810*/  LOP3.LUT P6, RZ, R17, 0x400, RZ, 0xc0, !PT ;  /* 0x0000040011ff7812 */ /* 0x000fe400078cc0ff */
[----:B------:R-:W-:-:S11]  /*d820*/  LOP3.LUT R22, R22, 0xfffffffd, RZ, 0xc0, !PT ;  /* 0xfffffffd16167812 */ /* 0x000fd600078ec0ff */
        /* <DEDUP_REMOVED lines=25> */
[----:B------:R-:W-:-:S13]  /*d9c0*/  LOP3.LUT P6, RZ, R17, 0x20000, RZ, 0xc0, !PT ;  /* 0x0002000011ff7812 */ /* 0x000fda00078cc0ff */
[----:B------:R0:W-:Y:S01]  /*d9d0*/  LDGSTS.E.BYPASS.LTC128B.128 [R9+0x400], desc[UR42][R4.64], !P6 ;  /* 0x0040000004097fae */ /* 0x0001e2000f101d6a */
        /* <DEDUP_REMOVED lines=12> */
[----:B------:R-:W-:-:S03]  /*daa0*/  LOP3.LUT P6, RZ, R22, 0x8, RZ, 0xc0, !PT ;  /* 0x0000000816ff7812 */ /* 0x000fc600078cc0ff */
[----:B------:R0:W-:Y:S01]  /*dab0*/  LDGSTS.E.BYPASS.LTC128B.128 [R9+0xe400], desc[UR42][R4.64+0x380], !P0 ;  /* 0x0e40038004097fae */ /* 0x0001e2000c101d6a */
[----:B------:R-:W-:-:S03]  /*dac0*/  IADD3 R2, P0, R14, R0, RZ ;  /* 0x000000000e027210 */ /* 0x000fc60007f1e0ff */
[----:B------:R0:W1:Y:S02]  /*dad0*/  SHFL.IDX PT, R14, R8, 0x3, 0x181f ;  /* 0x00781f00080e7f89 */ /* 0x00006400000e0000 */
[----:B------:R-:W-:Y:S01]  /*dae0*/  IMAD.X R3, RZ, RZ, R20, P0 ;  /* 0x000000ffff037224 */ /* 0x000fe200000e0614 */
[----:B------:R-:W-:-:S03]  /*daf0*/  LOP3.LUT P0, RZ, R17, 0x1000, RZ, 0xc0, !PT ;  /* 0x0000100011ff7812 */ /* 0x000fc6000780c0ff */
        /* <DEDUP_REMOVED lines=18> */
[----:B------:R0:W-:Y:S10]  /*dc20*/  LDGSTS.E.BYPASS.LTC128B.128 [R9+0x3400], desc[UR42][R2.64+0x80], !P0 ;  /* 0x0340008002097fae */ /* 0x0001f4000c101d6a */
[----:B------:R0:W-:Y:S04]  /*dc30*/  LDGSTS.E.BYPASS.LTC128B.128 [R9+0x5400], desc[UR42][R2.64+0x100], !P6 ;  /* 0x0540010002097fae */ /* 0x0001e8000f101d6a */
[----:B------:R0:W-:Y:S04]  /*dc40*/  LDGSTS.E.BYPASS.LTC128B.128 [R9+0x7400], desc[UR42][R2.64+0x180], !P5 ;  /* 0x0740018002097fae */ /* 0x0001e8000e901d6a */
[----:B------:R0:W-:Y:S04]  /*dc50*/  LDGSTS.E.BYPASS.LTC128B.128 [R9+0x9400], desc[UR42][R2.64+0x200], !P4 ;  /* 0x0940020002097fae */ /* 0x0001e8000e101d6a */
[----:B------:R0:W-:Y:S04]  /*dc60*/  LDGSTS.E.BYPASS.LTC128B.128 [R9+0xb400], desc[UR42][R2.64+0x280], !P3 ;  /* 0x0b40028002097fae */ /* 0x0001e8000d901d6a */
[----:B------:R0:W-:Y:S04]  /*dc70*/  LDGSTS.E.BYPASS.LTC128B.128 [R9+0xd400], desc[UR42][R2.64+0x300], !P2 ;  /* 0x0d40030002097fae */ /* 0x0001e8000d101d6a */
[----:B-12---:R0:W-:Y:S02]  /*dc80*/  LDGSTS.E.BYPASS.LTC128B.128 [R9+0xf400], desc[UR42][R2.64+0x380], !P1 ;  /* 0x0f40038002097fae */ /* 0x0061e4000c901d6a */
.L_x_309:
[C---:B------:R-:W-:Y:S02]  /*dc90*/  LOP3.LUT P6, RZ, R17.reuse, 0x800000, RZ, 0xc0, !PT ;  /* 0x0080000011ff7812 */ /* 0x040fe400078cc0ff */
[----:B0-----:R-:W-:Y:S02]  /*dca0*/  IADD3 R2, P0, R14, R0, RZ ;  /* 0x000000000e027210 */ /* 0x001fe40007f1e0ff */
[----:B------:R-:W-:Y:S02]  /*dcb0*/  P2R R4, PR, RZ, 0x40 ;  /* 0x00000040ff047803 */ /* 0x000fe40000000000 */
[C---:B------:R-:W-:Y:S01]  /*dcc0*/  LOP3.LUT P6, RZ, R17.reuse, 0x2000000, RZ, 0xc0, !PT ;  /* 0x0200000011ff7812 */ /* 0x040fe200078cc0ff */
[----:B------:R-:W-:Y:S01]  /*dcd0*/  IMAD.X R3, RZ, RZ, R10, P0 ;  /* 0x000000ffff037224 */ /* 0x000fe200000e060a */
        /* <DEDUP_REMOVED lines=20> */
.L_x_233:
[----:B------:R-:W-:Y:S02]  /*de20*/  PLOP3.LUT P1, PT, P1, P0, PT, 0xa2, 0x0 ;  /* 0x000000000000781c */ /* 0x000fe40000f21472 */
[----:B------:R-:W-:-:S08]  /*de30*/  @P0 R2UR P1, UR4, R25 ;  /* 0x00000000190402ca */ /* 0x000fd00000020000 */
[----:B------:R-:W-:-:S05]  /*de40*/  @P0 PLOP3.LUT P0, PT, P1, PT, PT, 0x80, 0x0 ;  /* 0x000000000000081c */ /* 0x000fca0000f0f070 */
[----:B------:R-:W-:Y:S01]  /*de50*/  @!P1 SYNCS.ARRIVE.TRANS64.RED.A0T1 RZ, [UR4+0x38850], RZ ;  /* 0x038850ffffff99a7 */ /* 0x000fe20008200404 */
[----:B------:R-:W-:Y:S07]  /*de60*/  @!P1 ARRIVES.LDGSTSBAR.64.TRANSCNT [UR4+0x38850] ;  /* 0x03885000ff0099b0 */ /* 0x000fee0008000a84 */
[----:B------:R-:W-:Y:S05]  /*de70*/  @P0 BRA.U.ANY `(.L_x_233) ;  /* 0xfffffffd00e80947 */ /* 0x000fea000393ffff */
[----:B------:R-:W-:Y:S01]  /*de80*/  NOP ;  /* 0x0000000000007918 */ /* 0x000fe20000000000 */
[----:B0-----:R-:W-:-:S04]  /*de90*/  LOP3.LUT R2, R37, 0x2, RZ, 0xfc, !PT ;  /* 0x0000000225027812 */ /* 0x001fc800078efcff */
[----:B------:R-:W-:-:S13]  /*dea0*/  ISETP.NE.AND P2, PT, R2, 0x3, PT ;  /* 0x000000030200780c */ /* 0x000fda0003f45270 */
[----:B------:R-:W-:Y:S05]  /*deb0*/  @!P2 BRA `(.L_x_234) ;  /* 0x000000000004a947 */ /* 0x000fea0003800000 */
[----:B------:R-:W-:Y:S01]  /*dec0*/  BPT.TRAP 0x1 ;  /* 0x000000040000795c */ /* 0x000fe20000300000 */
.L_x_234:
[----:B------:R-:W2:Y:S01]  /*ded0*/  LDL R3, [R1+0x20] ;  /* 0x0000200001037983 */ /* 0x000ea20000100800 */
[----:B------:R-:W-:Y:S01]  /*dee0*/  VIADD R18, R18, 0x1 ;  /* 0x0000000112127836 */ /* 0x000fe20000000000 */
[----:B------:R0:W-:Y:S04]  /*def0*/  SYNCS.ARRIVE.TRANS64.A1T0 RZ, [R25+URZ+0x38850], RZ ;  /* 0x038850ff19ff79a7 */ /* 0x0001e8000810003f */
[----:B------:R-:W-:-:S04]  /*df00*/  ISETP.NE.AND P0, PT, R18, 0x2, PT ;  /* 0x000000021200780c */ /* 0x000fc80003f05270 */
[----:B------:R-:W-:Y:S02]  /*df10*/  SEL R18, R18, RZ, P0 ;  /* 0x000000ff12127207 */ /* 0x000fe40000000000 */
[----:B------:R-:W-:-:S04]  /*df20*/  SEL R2, RZ, 0x1, P0 ;  /* 0x00000001ff027807 */ /* 0x000fc80000000000 */
[----:B------:R-:W-:Y:S02]  /*df30*/  LOP3.LUT R23, R23, R2, RZ, 0x3c, !PT ;  /* 0x0000000217177212 */ /* 0x000fe400078e3cff */
[----:B--2---:R-:W-:-:S13]  /*df40*/  ISETP.GE.AND P0, PT, R3, 0x41, PT ;  /* 0x000000410300780c */ /* 0x004fda0003f06270 */
[----:B0-----:R-:W-:Y:S05]  /*df50*/  @!P0 BRA `(.L_x_235) ;  /* 0x0000000c00848947 */ /* 0x001fea0003800000 */
[----:B------:R0:W5:Y:S01]  /*df60*/  LDL R9, [R1+0x28] ;  /* 0x0000280001097983 */ /* 0x0001620000100800 */
[----:B------:R-:W-:Y:S01]  /*df70*/  BSSY B0, `(.L_x_235) ;  /* 0x00000df000007945 */ /* 0x000fe20003800000 */
.L_x_248:
[----:B------:R-:W1:Y:S01]  /*df80*/  LDC R2, c[0x0][0x430] ;  /* 0x00010c00ff027b82 */ /* 0x000e620000000800 */
[C---:B------:R-:W-:Y:S01]  /*df90*/  ISETP.GT.U32.AND P0, PT, R24.reuse, 0x3f, PT ;  /* 0x0000003f1800780c */ /* 0x040fe20003f04070 */
[----:B-----5:R-:W-:Y:S01]  /*dfa0*/  IMAD R3, R9, 0x40, R32 ;  /* 0x0000004009037824 */ /* 0x020fe200078e0220 */
[----:B------:R-:W-:Y:S01]  /*dfb0*/  LOP3.LUT R11, R37, 0x2, RZ, 0xfc, !PT ;  /* 0x00000002250b7812 */ /* 0x000fe200078efcff */
[----:B------:R-:W-:Y:S02]  /*dfc0*/  ULDC UR4, c[0x0][0x430] ;  /* 0x00010c0000047ab9 */ /* 0x000fe40000000800 */
[----:B---3--:R-:W-:-:S04]  /*dfd0*/  IMAD.IADD R8, R24, 0x1, R3 ;  /* 0x0000000118087824 */ /* 0x008fc800078e0203 */
[----:B------:R-:W-:-:S04]  /*dfe0*/  IMAD.MOV.U32 R10, RZ, RZ, R8 ;  /* 0x000000ffff0a7224 */ /* 0x000fc800078e0008 */
[----:B------:R-:W2:Y:S01]  /*dff0*/  @!P0 LDC.64 R4, c[0x0][0x428] ;  /* 0x00010a00ff048b82 */ /* 0x000ea20000000a00 */
[----:B-1----:R-:W-:-:S13]  /*e000*/  ISETP.NE.AND P1, PT, R2, 0x1, PT ;  /* 0x000000010200780c */ /* 0x002fda0003f25270 */
[----:B------:R-:W1:Y:S08]  /*e010*/  @P1 LDC R7, c[0x0][0x434] ;  /* 0x00010d00ff071b82 */ /* 0x000e700000000800 */
[----:B------:R-:W3:Y:S01]  /*e020*/  @P1 LDC R2, c[0x0][0x438] ;  /* 0x00010e00ff021b82 */ /* 0x000ee20000000800 */
[----:B-1----:R-:W-:-:S07]  /*e030*/  @P1 IMAD.HI.U32 R3, R8, R7, RZ ;  /* 0x0000000708031227 */ /* 0x002fce00078e00ff */
[----:B------:R-:W1:Y:S01]  /*e040*/  @!P0 LDC.64 R6, c[0x0][0x418] ;  /* 0x00010600ff068b82 */ /* 0x000e620000000a00 */
[----:B---3--:R-:W-:Y:S01]  /*e050*/  @P1 SHF.R.U32.HI R10, RZ, R2, R3 ;  /* 0x00000002ff0a1219 */ /* 0x008fe20000011603 */
[----:B--2---:R-:W-:-:S03]  /*e060*/  @!P0 IMAD R2, R33, R4, RZ ;  /* 0x0000000421028224 */ /* 0x004fc600078e02ff */
[----:B------:R-:W-:Y:S01]  /*e070*/  @!P0 SHF.R.S32.HI R3, RZ, 0x1f, R10 ;  /* 0x0000001fff038819 */ /* 0x000fe2000001140a */
[----:B------:R-:W-:Y:S02]  /*e080*/  @!P0 IMAD R5, R28, R5, R2 ;  /* 0x000000051c058224 */ /* 0x000fe400078e0202 */
[----:B------:R-:W-:-:S04]  /*e090*/  @!P0 IMAD.MOV.U32 R2, RZ, RZ, R10 ;  /* 0x000000ffff028224 */ /* 0x000fc800078e000a */
[----:B------:R-:W-:-:S04]  /*e0a0*/  @!P0 IMAD.WIDE.U32 R2, R28, R4, R2 ;  /* 0x000000041c028225 */ /* 0x000fc800078e0002 */
[----:B------:R-:W-:Y:S02]  /*e0b0*/  @!P0 IMAD.IADD R5, R5, 0x1, R3 ;  /* 0x0000000105058824 */ /* 0x000fe400078e0203 */
[----:B------:R-:W-:Y:S01]  /*e0c0*/  IMAD.MOV.U32 R4, RZ, RZ, RZ ;  /* 0x000000ffff047224 */ /* 0x000fe200078e00ff */
[----:B-1----:R-:W-:-:S04]  /*e0d0*/  @!P0 LEA R6, P1, R2, R6, 0x2 ;  /* 0x0000000602068211 */ /* 0x002fc800078210ff */
[----:B------:R-:W-:-:S05]  /*e0e0*/  @!P0 LEA.HI.X R7, R2, R7, R5, 0x2, P1 ;  /* 0x0000000702078211 */ /* 0x000fca00008f1405 */
[----:B------:R1:W5:Y:S01]  /*e0f0*/  @!P0 LDG.E R4, desc[UR42][R6.64] ;  /* 0x0000002a06048981 */ /* 0x000362000c1e1900 */
[----:B------:R-:W-:Y:S02]  /*e100*/  ISETP.NE.AND P2, PT, R11, 0x3, PT ;  /* 0x000000030b00780c */ /* 0x000fe40003f45270 */
[----:B------:R-:W-:-:S05]  /*e110*/  IADD3 R5, -R10, RZ, RZ ;  /* 0x000000ff0a057210 */ /* 0x000fca0007ffe1ff */
[----:B------:R-:W-:-:S06]  /*e120*/  IMAD R5, R5, UR4, R8 ;  /* 0x0000000405057c24 */ /* 0x000fcc000f8e0208 */
[----:B-1----:R-:W-:Y:S05]  /*e130*/  @!P2 BRA `(.L_x_236) ;  /* 0x000000000004a947 */ /* 0x002fea0003800000 */
[----:B------:R-:W-:Y:S01]  /*e140*/  BPT.TRAP 0x1 ;  /* 0x000000040000795c */ /* 0x000fe20000300000 */
.L_x_236:
[----:B------:R-:W-:Y:S01]  /*e150*/  LEA R8, R18, UR37, 0x3 ;  /* 0x0000002512087c11 */ /* 0x000fe2000f8e18ff */
[----:B------:R-:W-:Y:S01]  /*e160*/  BSSY B1, `(.L_x_237) ;  /* 0x0000005000017945 */ /* 0x000fe20003800000 */
[----:B------:R-:W-:Y:S02]  /*e170*/  SHF.L.U32 R20, R23, 0x1f, RZ ;  /* 0x0000001f17147819 */ /* 0x000fe400000006ff */
[----:B------:R-:W-:Y:S02]  /*e180*/  SHF.R.S32.HI R7, RZ, 0x1f, R5 ;  /* 0x0000001fff077819 */ /* 0x000fe40000011405 */
[----:B------:R-:W1:Y:S02]  /*e190*/  SYNCS.PHASECHK.TRANS64.TRYWAIT P0, [R8+URZ+0x38840], R20 ;  /* 0x03884014080075a7 */ /* 0x000e64000800017f */
[----:B-1----:R-:W-:Y:S05]  /*e1a0*/  @!P0 BRA `(.L_x_238) ;  /* 0x0000002c00748947 */ /* 0x002fea0003800000 */
.L_x_310:
[----:B------:R-:W-:Y:S05]  /*e1b0*/  BSYNC B1 ;  /* 0x0000000000017941 */ /* 0x000fea0003800000 */
.L_x_237:
[----:B------:R-:W-:Y:S01]  /*e1c0*/  ULDC.64 UR4, c[0x0][0x300] ;  /* 0x0000c00000047ab9 */ /* 0x000fe20000000a00 */
[----:B-----5:R-:W-:Y:S01]  /*e1d0*/  SHF.R.S32.HI R10, RZ, 0x1f, R4 ;  /* 0x0000001fff0a7819 */ /* 0x020fe20000011404 */
[----:B------:R-:W-:Y:S01]  /*e1e0*/  IMAD R6, R7, UR4, RZ ;  /* 0x0000000407067c24 */ /* 0x000fe2000f8e02ff */
[----:B------:R-:W-:Y:S01]  /*e1f0*/  LOP3.LUT P1, RZ, R16, 0x1, RZ, 0xc0, !PT ;  /* 0x0000000110ff7812 */ /* 0x000fe2000782c0ff */
[----:B------:R-:W-:-:S04]  /*e200*/  IMAD.WIDE.U32 R2, R5, UR4, RZ ;  /* 0x0000000405027c25 */ /* 0x000fc8000f8e00ff */
[----:B------:R-:W-:Y:S01]  /*e210*/  IMAD R6, R5, UR5, R6 ;  /* 0x0000000505067c24 */ /* 0x000fe2000f8e0206 */
        /* <DEDUP_REMOVED lines=15> */
[----:B------:R-:W-:Y:S01]  /*e310*/  IMAD R6, R18, 0x1000, R29 ;  /* 0x0000100012067824 */ /* 0x000fe200078e021d */
[----:B------:R-:W-:Y:S06]  /*e320*/  BRA.DIV UR4, `(.L_x_239) ;  /* 0x0000002e04287947 */ /* 0x000fec000b800000 */
[----:B------:R-:W2:Y:S01]  /*e330*/  SHFL.IDX PT, R2, R21, RZ, 0x181f ;  /* 0x00181fff15027589 */ /* 0x000ea200000e0000 */
[----:B------:R-:W-:-:S03]  /*e340*/  LEA R25, R6, UR37, 0x1 ;  /* 0x0000002506197c11 */ /* 0x000fc6000f8e08ff */
[----:B------:R-:W3:Y:S01]  /*e350*/  SHFL.IDX PT, R3, R27, RZ, 0x181f ;  /* 0x00181fff1b037589 */ /* 0x000ee200000e0000 */
[----:B--2---:R-:W-:-:S05]  /*e360*/  IADD3 R2, P0, R2, R0, RZ ;  /* 0x0000000002027210 */ /* 0x004fca0007f1e0ff */
[----:B---3--:R-:W-:-:S05]  /*e370*/  IMAD.X R3, RZ, RZ, R3, P0 ;  /* 0x000000ffff037224 */ /* 0x008fca00000e0603 */
[----:B------:R-:W-:Y:S01]  /*e380*/  @!PT LDS RZ, [RZ] ;  /* 0x00000000fffff984 */ /* 0x000fe20000000800 */
[----:B------:R2:W-:Y:S04]  /*e390*/  LDGSTS.E.BYPASS.LTC128B.128 [R25+0x22400], desc[UR42][R2.64], !P1 ;  /* 0x2240000002197fae */ /* 0x0005e8000c901d6a */
[----:B--2---:R-:W2:Y:S04]  /*e3a0*/  SHFL.IDX PT, R2, R21, 0x1, 0x181f ;  /* 0x00381f0015027f89 */ /* 0x004ea800000e0000 */
[----:B------:R-:W3:Y:S01]  /*e3b0*/  SHFL.IDX PT, R3, R27, 0x1, 0x181f ;  /* 0x00381f001b037f89 */ /* 0x000ee200000e0000 */
[----:B--2---:R-:W-:-:S05]  /*e3c0*/  IADD3 R2, P0, R2, R0, RZ ;  /* 0x0000000002027210 */ /* 0x004fca0007f1e0ff */
[----:B---3--:R-:W-:-:S05]  /*e3d0*/  IMAD.X R3, RZ, RZ, R3, P0 ;  /* 0x000000ffff037224 */ /* 0x008fca00000e0603 */
[----:B------:R2:W-:Y:S04]  /*e3e0*/  LDGSTS.E.BYPASS.LTC128B.128 [R25+0x22c00], desc[UR42][R2.64], !P1 ;  /* 0x22c0000002197fae */ /* 0x0005e8000c901d6a */
[----:B--2---:R-:W2:Y:S04]  /*e3f0*/  SHFL.IDX PT, R2, R21, 0x2, 0x181f ;  /* 0x00581f0015027f89 */ /* 0x004ea800000e0000 */
[----:B------:R-:W3:Y:S04]  /*e400*/  SHFL.IDX PT, R3, R27, 0x2, 0x181f ;  /* 0x00581f001b037f89 */ /* 0x000ee800000e0000 */
[----:B------:R-:W4:Y:S01]  /*e410*/  SHFL.IDX PT, R27, R27, 0x3, 0x181f ;  /* 0x00781f001b1b7f89 */ /* 0x000f2200000e0000 */
[----:B--2---:R-:W-:-:S05]  /*e420*/  IADD3 R2, P0, R2, R0, RZ ;  /* 0x0000000002027210 */ /* 0x004fca0007f1e0ff */
[----:B---3--:R-:W-:-:S05]  /*e430*/  IMAD.X R3, RZ, RZ, R3, P0 ;  /* 0x000000ffff037224 */ /* 0x008fca00000e0603 */
[----:B------:R2:W-:Y:S04]  /*e440*/  LDGSTS.E.BYPASS.LTC128B.128 [R25+0x23400], desc[UR42][R2.64], !P1 ;  /* 0x2340000002197fae */ /* 0x0005e8000c901d6a */
[----:B--2-4-:R2:W3:Y:S02]  /*e450*/  SHFL.IDX PT, R2, R21, 0x3, 0x181f ;  /* 0x00781f0015027f89 */ /* 0x0144e400000e0000 */
.L_x_320:
[----:B---3--:R-:W-:-:S05]  /*e460*/  IADD3 R2, P0, R2, R0, RZ ;  /* 0x0000000002027210 */ /* 0x008fca0007f1e0ff */
[----:B------:R-:W-:Y:S01]  /*e470*/  IMAD.X R3, RZ, RZ, R27, P0 ;  /* 0x000000ffff037224 */ /* 0x000fe200000e061b */
[----:B------:R-:W-:-:S04]  /*e480*/  PLOP3.LUT P0, PT, PT, PT, PT, 0x80, 0x0 ;  /* 0x000000000000781c */ /* 0x000fc80003f0f070 */
[----:B------:R-:W-:Y:S01]  /*e490*/  @!PT LDS RZ, [RZ] ;  /* 0x00000000fffff984 */ /* 0x000fe20000000800 */
[----:B------:R-:W-:Y:S01]  /*e4a0*/  @!PT LDS RZ, [RZ] ;  /* 0x00000000fffff984 */ /* 0x000fe20000000800 */
[----:B------:R-:W-:Y:S01]  /*e4b0*/  @!PT LDS RZ, [RZ] ;  /* 0x00000000fffff984 */ /* 0x000fe20000000800 */
[----:B------:R3:W-:Y:S01]  /*e4c0*/  LDGSTS.E.BYPASS.LTC128B.128 [R25+0x23c00], desc[UR42][R2.64], !P1 ;  /* 0x23c0000002197fae */ /* 0x0007e2000c901d6a */
[----:B------:R-:W-:-:S08]  /*e4d0*/  NOP ;  /* 0x0000000000007918 */ /* 0x000fd00000000000 */
.L_x_240:
[----:B------:R-:W-:Y:S02]  /*e4e0*/  PLOP3.LUT P1, PT, P1, P0, PT, 0xa2, 0x0 ;  /* 0x000000000000781c */ /* 0x000fe40000f21472 */
[----:B------:R-:W-:-:S08]  /*e4f0*/  @P0 R2UR P1, UR4, R8 ;  /* 0x00000000080402ca */ /* 0x000fd00000020000 */
[----:B------:R-:W-:-:S05]  /*e500*/  @P0 PLOP3.LUT P0, PT, P1, PT, PT, 0x80, 0x0 ;  /* 0x000000000000081c */ /* 0x000fca0000f0f070 */
[----:B------:R-:W-:Y:S01]  /*e510*/  @!P1 SYNCS.ARRIVE.TRANS64.RED.A0T1 RZ, [UR4+0x38830], RZ ;  /* 0x038830ffffff99a7 */ /* 0x000fe20008200404 */
[----:B------:R-:W-:Y:S07]  /*e520*/  @!P1 ARRIVES.LDGSTSBAR.64.TRANSCNT [UR4+0x38830] ;  /* 0x03883000ff0099b0 */ /* 0x000fee0008000a84 */
[----:B------:R-:W-:Y:S05]  /*e530*/  @P0 BRA.U.ANY `(.L_x_240) ;  /* 0xfffffffd00e80947 */ /* 0x000fea000393ffff */
[----:B------:R-:W-:Y:S01]  /*e540*/  NOP ;  /* 0x0000000000007918 */ /* 0x000fe20000000000 */
[----:B---3--:R-:W-:-:S04]  /*e550*/  LOP3.LUT R2, R37, 0x2, RZ, 0xfc, !PT ;  /* 0x0000000225027812 */ /* 0x008fc800078efcff */
[----:B------:R-:W-:-:S13]  /*e560*/  ISETP.NE.AND P2, PT, R2, 0x3, PT ;  /* 0x000000030200780c */ /* 0x000fda0003f45270 */
[----:B------:R-:W-:Y:S05]  /*e570*/  @!P2 BRA `(.L_x_241) ;  /* 0x000000000004a947 */ /* 0x000fea0003800000 */
[----:B------:R-:W-:Y:S01]  /*e580*/  BPT.TRAP 0x1 ;  /* 0x000000040000795c */ /* 0x000fe20000300000 */
.L_x_241:
[----:B------:R3:W-:Y:S01]  /*e590*/  SYNCS.ARRIVE.TRANS64.A1T0 RZ, [R8+URZ+0x38830], RZ ;  /* 0x038830ff08ff79a7 */ /* 0x0007e2000810003f */
[----:B------:R-:W-:Y:S05]  /*e5a0*/  @!P2 BRA `(.L_x_242) ;  /* 0x000000000004a947 */ /* 0x000fea0003800000 */
[----:B------:R-:W-:Y:S01]  /*e5b0*/  BPT.TRAP 0x1 ;  /* 0x000000040000795c */ /* 0x000fe20000300000 */
.L_x_242:
[----:B------:R-:W4:Y:S01]  /*e5c0*/  SYNCS.PHASECHK.TRANS64.TRYWAIT P0, [R8+URZ+0x38860], R20 ;  /* 0x03886014080075a7 */ /* 0x000f22000800017f */
[----:B------:R-:W-:Y:S04]  /*e5d0*/  BSSY B1, `(.L_x_243) ;  /* 0x0000002000017945 */ /* 0x000fe80003800000 */
[----:B----4-:R-:W-:Y:S05]  /*e5e0*/  @!P0 BRA `(.L_x_244) ;  /* 0x0000002c00948947 */ /* 0x010fea0003800000 */
.L_x_321:
[----:B------:R-:W-:Y:S05]  /*e5f0*/  BSYNC B1 ;  /* 0x0000000000017941 */ /* 0x000fea0003800000 */
.L_x_243:
[----:B------:R-:W-:Y:S01]  /*e600*/  ULDC.64 UR4, c[0x0][0x328] ;  /* 0x0000ca0000047ab9 */ /* 0x000fe20000000a00 */
[C---:B------:R-:W-:Y:S01]  /*e610*/  LOP3.LUT P5, RZ, R16.reuse, 0x8, RZ, 0xc0, !PT ;  /* 0x0000000810ff7812 */ /* 0x040fe200078ac0ff */
[----:B------:R-:W-:Y:S01]  /*e620*/  IMAD R2, R7, UR4, RZ ;  /* 0x0000000407027c24 */ /* 0x000fe2000f8e02ff */
[----:B------:R-:W-:Y:S01]  /*e630*/  LOP3.LUT P4, RZ, R16, 0x4, RZ, 0xc0, !PT ;  /* 0x0000000410ff7812 */ /* 0x000fe2000788c0ff */
[----:B--2---:R-:W-:Y:S01]  /*e640*/  IMAD R21, R18, 0x7000, R6 ;  /* 0x0000700012157824 */ /* 0x004fe200078e0206 */
        /* <DEDUP_REMOVED lines=17> */
[----:B-1--4-:R-:W-:Y:S01]  /*e760*/  LEA.HI.X R20, R2, UR5, R3, 0x1, P0 ;  /* 0x0000000502147c11 */ /* 0x012fe200080f0c03 */
[----:B------:R-:W-:Y:S08]  /*e770*/  BRA.DIV UR4, `(.L_x_245) ;  /* 0x0000002e04447947 */ /* 0x000ff0000b800000 */
[----:B------:R-:W1:Y:S01]  /*e780*/  SHFL.IDX PT, R14, R10, RZ, 0x181f ;  /* 0x00181fff0a0e7589 */ /* 0x000e6200000e0000 */
[C---:B------:R-:W-:Y:S02]  /*e790*/  LOP3.LUT P1, RZ, R16.reuse, 0x200, RZ, 0xc0, !PT ;  /* 0x0000020010ff7812 */ /* 0x040fe4000782c0ff */
[C---:B------:R-:W-:Y:S01]  /*e7a0*/  LOP3.LUT P2, RZ, R16.reuse, 0x20, RZ, 0xc0, !PT ;  /* 0x0000002010ff7812 */ /* 0x040fe2000784c0ff */
[----:B------:R-:W2:Y:S01]  /*e7b0*/  SHFL.IDX PT, R3, R20, RZ, 0x181f ;  /* 0x00181fff14037589 */ /* 0x000ea200000e0000 */
[----:B------:R-:W-:Y:S02]  /*e7c0*/  LOP3.LUT P6, RZ, R16, 0x10, RZ, 0xc0, !PT ;  /* 0x0000001010ff7812 */ /* 0x000fe400078cc0ff */
[----:B------:R-:W-:Y:S01]  /*e7d0*/  LEA R21, R21, UR37, 0x1 ;  /* 0x0000002515157c11 */ /* 0x000fe2000f8e08ff */
[----:B------:R-:W4:Y:S01]  /*e7e0*/  SHFL.IDX PT, R2, R10, 0x1, 0x181f ;  /* 0x00381f000a027f89 */ /* 0x000f2200000e0000 */
[----:B------:R-:W-:-:S09]  /*e7f0*/  LOP3.LUT R17, R17, 0xf7ffffff, RZ, 0xc0, !PT ;  /* 0xf7ffffff11117812 */ /* 0x000fd200078ec0ff */
[----:B------:R-:W-:Y:S02]  /*e800*/  @P6 LOP3.LUT R17, R17, 0x8000000, RZ, 0xfc, !PT ;  /* 0x0800000011116812 */ /* 0x000fe400078efcff */
[-C--:B-1----:R-:W-:Y:S02]  /*e810*/  IADD3 R4, P0, R14, R0.reuse, RZ ;  /* 0x000000000e047210 */ /* 0x082fe40007f1e0ff */
[----:B------:R-:W1:Y:S03]  /*e820*/  SHFL.IDX PT, R14, R10, 0x2, 0x181f ;  /* 0x00581f000a0e7f89 */ /* 0x000e6600000e0000 */
[----:B--2---:R-:W-:Y:S02]  /*e830*/  IMAD.X R5, RZ, RZ, R3, P0 ;  /* 0x000000ffff057224 */ /* 0x004fe400000e0603 */
[----:B------:R-:W2:Y:S01]  /*e840*/  SHFL.IDX PT, R3, R20, 0x1, 0x181f ;  /* 0x00381f0014037f89 */ /* 0x000ea200000e0000 */
[----:B----4-:R-:W-:-:S03]  /*e850*/  IADD3 R6, P0, R2, R0, RZ ;  /* 0x0000000002067210 */ /* 0x010fc60007f1e0ff */
[----:B------:R4:W-:Y:S01]  /*e860*/  LDGSTS.E.BYPASS.LTC128B.128 [R21+0x400], desc[UR42][R4.64], !P1 ;  /* 0x0040000004157fae */ /* 0x0009e2000c901d6a */
[----:B------:R-:W-:-:S03]  /*e870*/  ISETP.NE.U32.AND P1, PT, R30, RZ, PT ;  /* 0x000000ff1e00720c */ /* 0x000fc60003f25070 */
[----:B------:R4:W-:Y:S04]  /*e880*/  LDGSTS.E.BYPASS.LTC128B.128 [R21+0x2400], desc[UR42][R4.64+0x80], !P2 ;  /* 0x0240008004157fae */ /* 0x0009e8000d101d6a */
[----:B------:R4:W-:Y:S01]  /*e890*/  LDGSTS.E.BYPASS.LTC128B.128 [R21+0x4400], desc[UR42][R4.64+0x100], !P6 ;  /* 0x0440010004157fae */ /* 0x0009e2000f101d6a */
[----:B------:R-:W-:-:S03]  /*e8a0*/  LOP3.LUT P6, RZ, R16, 0x200, RZ, 0xc0, !PT ;  /* 0x0000020010ff7812 */ /* 0x000fc600078cc0ff */
[----:B------:R4:W-:Y:S01]  /*e8b0*/  LDGSTS.E.BYPASS.LTC128B.128 [R21+0x6400], desc[UR42][R4.64+0x180], !P5 ;  /* 0x0640018004157fae */ /* 0x0009e2000e901d6a */
[----:B-1----:R-:W-:-:S03]  /*e8c0*/  IADD3 R2, P2, R14, R0, RZ ;  /* 0x000000000e027210 */ /* 0x002fc60007f5e0ff */
[----:B------:R4:W-:Y:S01]  /*e8d0*/  LDGSTS.E.BYPASS.LTC128B.128 [R21+0x8400], desc[UR42][R4.64+0x200], !P4 ;  /* 0x0840020004157fae */ /* 0x0009e2000e101d6a */
[----:B--2---:R-:W-:Y:S01]  /*e8e0*/  IMAD.X R7, RZ, RZ, R3, P0 ;  /* 0x000000ffff077224 */ /* 0x004fe200000e0603 */
[----:B------:R-:W-:Y:S02]  /*e8f0*/  ISETP.NE.U32.AND P0, PT, R31, RZ, PT ;  /* 0x000000ff1f00720c */ /* 0x000fe40003f05070 */
[----:B------:R-:W1:Y:S04]  /*e900*/  SHFL.IDX PT, R3, R20, 0x2, 0x181f ;  /* 0x00581f0014037f89 */ /* 0x000e6800000e0000 */
[----:B------:R4:W-:Y:S04]  /*e910*/  LDGSTS.E.BYPASS.LTC128B.128 [R21+0xa400], desc[UR42][R4.64+0x280], !P3 ;  /* 0x0a40028004157fae */ /* 0x0009e8000d901d6a */
[----:B------:R4:W2:Y:S04]  /*e920*/  SHFL.IDX PT, R14, R10, 0x3, 0x181f ;  /* 0x00781f000a0e7f89 */ /* 0x0008a800000e0000 */
[----:B------:R4:W-:Y:S04]  /*e930*/  LDGSTS.E.BYPASS.LTC128B.128 [R21+0xc400], desc[UR42][R4.64+0x300], P0 ;  /* 0x0c40030004157fae */ /* 0x0009e80008101d6a */
[----:B------:R4:W-:Y:S04]  /*e940*/  LDGSTS.E.BYPASS.LTC128B.128 [R21+0xe400], desc[UR42][R4.64+0x380], P1 ;  /* 0x0e40038004157fae */ /* 0x0009e80008901d6a */
[----:B------:R4:W-:Y:S01]  /*e950*/  LDGSTS.E.BYPASS.LTC128B.128 [R21+0xc00], desc[UR42][R6.64], !P6 ;  /* 0x00c0000006157fae */ /* 0x0009e2000f101d6a */
[----:B------:R-:W-:-:S02]  /*e960*/  LOP3.LUT P6, RZ, R17, 0x8000000, RZ, 0xc0, !PT ;  /* 0x0800000011ff7812 */ /* 0x000fc400078cc0ff */
[----:B------:R-:W-:Y:S01]  /*e970*/  LOP3.LUT R17, R17, 0xfbffffff, RZ, 0xc0, !PT ;  /* 0xfbffffff11117812 */ /* 0x000fe200078ec0ff */
[----:B-1----:R-:W-:Y:S01]  /*e980*/  IMAD.X R3, RZ, RZ, R3, P2 ;  /* 0x000000ffff037224 */ /* 0x002fe200010e0603 */
[----:B------:R-:W-:Y:S01]  /*e990*/  LOP3.LUT P2, RZ, R16, 0x20, RZ, 0xc0, !PT ;  /* 0x0000002010ff7812 */ /* 0x000fe2000784c0ff */
[----:B------:R-:W1:-:S12]  /*e9a0*/  SHFL.IDX PT, R20, R20, 0x3, 0x181f ;  /* 0x00781f0014147f89 */ /* 0x000e5800000e0000 */
[----:B------:R4:W-:Y:S01]  /*e9b0*/  LDGSTS.E.BYPASS.LTC128B.128 [R21+0x2c00], desc[UR42][R6.64+0x80], !P2 ;  /* 0x02c0008006157fae */ /* 0x0009e2000d101d6a */
[----:B------:R-:W-:Y:S02]  /*e9c0*/  @P2 LOP3.LUT R17, R17, 0x4000000, RZ, 0xfc, !PT ;  /* 0x0400000011112812 */ /* 0x000fe400078efcff */
[----:B------:R-:W-:Y:S01]  /*e9d0*/  LOP3.LUT P2, RZ, R16, 0x200, RZ, 0xc0, !PT ;  /* 0x0000020010ff7812 */ /* 0x000fe2000784c0ff */
[----:B------:R4:W-:Y:S04]  /*e9e0*/  LDGSTS.E.BYPASS.LTC128B.128 [R21+0x4c00], desc[UR42][R6.64+0x100], !P6 ;  /* 0x04c0010006157fae */ /* 0x0009e8000f101d6a */
[----:B------:R4:W-:Y:S04]  /*e9f0*/  LDGSTS.E.BYPASS.LTC128B.128 [R21+0x6c00], desc[UR42][R6.64+0x180], !P5 ;  /* 0x06c0018006157fae */ /* 0x0009e8000e901d6a */
[----:B------:R4:W-:Y:S04]  /*ea00*/  LDGSTS.E.BYPASS.LTC128B.128 [R21+0x8c00], desc[UR42][R6.64+0x200], !P4 ;  /* 0x08c0020006157fae */ /* 0x0009e8000e101d6a */
[----:B------:R4:W-:Y:S04]  /*ea10*/  LDGSTS.E.BYPASS.LTC128B.128 [R21+0xac00], desc[UR42][R6.64+0x280], !P3 ;  /* 0x0ac0028006157fae */ /* 0x0009e8000d901d6a */
[----:B------:R4:W-:Y:S04]  /*ea20*/  LDGSTS.E.BYPASS.LTC128B.128 [R21+0xcc00], desc[UR42][R6.64+0x300], P0 ;  /* 0x0cc0030006157fae */ /* 0x0009e80008101d6a */
[----:B------:R4:W-:Y:S04]  /*ea30*/  LDGSTS.E.BYPASS.LTC128B.128 [R21+0xec00], desc[UR42][R6.64+0x380], P1 ;  /* 0x0ec0038006157fae */ /* 0x0009e80008901d6a */
[----:B------:R4:W-:Y:S01]  /*ea40*/  LDGSTS.E.BYPASS.LTC128B.128 [R21+0x1400], desc[UR42][R2.64], !P2 ;  /* 0x0140000002157fae */ /* 0x0009e2000d101d6a */
[----:B------:R-:W-:-:S13]  /*ea50*/  LOP3.LUT P2, RZ, R17, 0x4000000, RZ, 0xc0, !PT ;  /* 0x0400000011ff7812 */ /* 0x000fda000784c0ff */
[----:B------:R4:W-:Y:S04]  /*ea60*/  LDGSTS.E.BYPASS.LTC128B.128 [R21+0x3400], desc[UR42][R2.64+0x80], !P2 ;  /* 0x0340008002157fae */ /* 0x0009e8000d101d6a */
[----:B------:R4:W-:Y:S04]  /*ea70*/  LDGSTS.E.BYPASS.LTC128B.128 [R21+0x5400], desc[UR42][R2.64+0x100], !P6 ;  /* 0x0540010002157fae */ /* 0x0009e8000f101d6a */
[----:B------:R4:W-:Y:S04]  /*ea80*/  LDGSTS.E.BYPASS.LTC128B.128 [R21+0x7400], desc[UR42][R2.64+0x180], !P5 ;  /* 0x0740018002157fae */ /* 0x0009e8000e901d6a */
[----:B------:R4:W-:Y:S04]  /*ea90*/  LDGSTS.E.BYPASS.LTC128B.128 [R21+0x9400], desc[UR42][R2.64+0x200], !P4 ;  /* 0x0940020002157fae */ /* 0x0009e8000e101d6a */
[----:B------:R4:W-:Y:S04]  /*eaa0*/  LDGSTS.E.BYPASS.LTC128B.128 [R21+0xb400], desc[UR42][R2.64+0x280], !P3 ;  /* 0x0b40028002157fae */ /* 0x0009e8000d901d6a */
[----:B------:R4:W-:Y:S04]  /*eab0*/  LDGSTS.E.BYPASS.LTC128B.128 [R21+0xd400], desc[UR42][R2.64+0x300], P0 ;  /* 0x0d40030002157fae */ /* 0x0009e80008101d6a */
[----:B-12---:R4:W-:Y:S02]  /*eac0*/  LDGSTS.E.BYPASS.LTC128B.128 [R21+0xf400], desc[UR42][R2.64+0x380], P1 ;  /* 0x0f40038002157fae */ /* 0x0069e40008901d6a */
.L_x_331:
[----:B----4-:R-:W-:Y:S02]  /*ead0*/  P2R R4, PR, RZ, 0x2 ;  /* 0x00000002ff047803 */ /* 0x010fe40000000000 */
        /* <DEDUP_REMOVED lines=19> */
.L_x_246:
[----:B------:R-:W-:Y:S02]  /*ec10*/  PLOP3.LUT P1, PT, P1, P0, PT, 0xa2, 0x0 ;  /* 0x000000000000781c */ /* 0x000fe40000f21472 */
[----:B------:R-:W-:-:S08]  /*ec20*/  @P0 R2UR P1, UR4, R8 ;  /* 0x00000000080402ca */ /* 0x000fd00000020000 */
[----:B------:R-:W-:-:S05]  /*ec30*/  @P0 PLOP3.LUT P0, PT, P1, PT, PT, 0x80, 0x0 ;  /* 0x000000000000081c */ /* 0x000fca0000f0f070 */
[----:B------:R-:W-:Y:S01]  /*ec40*/  @!P1 SYNCS.ARRIVE.TRANS64.RED.A0T1 RZ, [UR4+0x38850], RZ ;  /* 0x038850ffffff99a7 */ /* 0x000fe20008200404 */
[----:B------:R-:W-:Y:S07]  /*ec50*/  @!P1 ARRIVES.LDGSTSBAR.64.TRANSCNT [UR4+0x38850] ;  /* 0x03885000ff0099b0 */ /* 0x000fee0008000a84 */
[----:B------:R-:W-:Y:S05]  /*ec60*/  @P0 BRA.U.ANY `(.L_x_246) ;  /* 0xfffffffd00e80947 */ /* 0x000fea000393ffff */
[----:B------:R-:W-:Y:S01]  /*ec70*/  NOP ;  /* 0x0000000000007918 */ /* 0x000fe20000000000 */
[----:B-1----:R-:W-:-:S04]  /*ec80*/  LOP3.LUT R2, R37, 0x2, RZ, 0xfc, !PT ;  /* 0x0000000225027812 */ /* 0x002fc800078efcff */
[----:B------:R-:W-:-:S13]  /*ec90*/  ISETP.NE.AND P2, PT, R2, 0x3, PT ;  /* 0x000000030200780c */ /* 0x000fda0003f45270 */
[----:B------:R-:W-:Y:S05]  /*eca0*/  @!P2 BRA `(.L_x_247) ;  /* 0x000000000004a947 */ /* 0x000fea0003800000 */
[----:B------:R-:W-:Y:S01]  /*ecb0*/  BPT.TRAP 0x1 ;  /* 0x000000040000795c */ /* 0x000fe20000300000 */
.L_x_247:
[----:B------:R-:W-:Y:S01]  /*ecc0*/  VIADD R18, R18, 0x1 ;  /* 0x0000000112127836 */ /* 0x000fe20000000000 */
[----:B------:R1:W-:Y:S04]  /*ecd0*/  SYNCS.ARRIVE.TRANS64.A1T0 RZ, [R8+URZ+0x38850], RZ ;  /* 0x038850ff08ff79a7 */ /* 0x0003e8000810003f */
[----:B------:R-:W-:-:S04]  /*ece0*/  ISETP.NE.AND P0, PT, R18, 0x2, PT ;  /* 0x000000021200780c */ /* 0x000fc80003f05270 */
[----:B------:R-:W-:Y:S02]  /*ecf0*/  SEL R18, R18, RZ, P0 ;  /* 0x000000ff12127207 */ /* 0x000fe40000000000 */
[----:B------:R-:W-:Y:S02]  /*ed00*/  SEL R2, RZ, 0x1, P0 ;  /* 0x00000001ff027807 */ /* 0x000fe40000000000 */
[----:B------:R-:W-:Y:S02]  /*ed10*/  ISETP.GT.AND P0, PT, R9, RZ, PT ;  /* 0x000000ff0900720c */ /* 0x000fe40003f04270 */
[----:B------:R-:W-:Y:S01]  /*ed20*/  LOP3.LUT R23, R23, R2, RZ, 0x3c, !PT ;  /* 0x0000000217177212 */ /* 0x000fe200078e3cff */
[----:B------:R-:W-:-:S04]  /*ed30*/  VIADD R2, R9, 0xffffffff ;  /* 0xffffffff09027836 */ /* 0x000fc80000000000 */
[----:B------:R-:W-:-:S06]  /*ed40*/  IMAD.MOV.U32 R9, RZ, RZ, R2 ;  /* 0x000000ffff097224 */ /* 0x000fcc00078e0002 */
[----:B-1----:R-:W-:Y:S05]  /*ed50*/  @P0 BRA `(.L_x_248) ;  /* 0xfffffff000880947 */ /* 0x002fea000383ffff */
[----:B------:R-:W-:Y:S05]  /*ed60*/  BSYNC B0 ;  /* 0x0000000000007941 */ /* 0x000fea0003800000 */
.L_x_235:
[----:B------:R-:W2:Y:S01]  /*ed70*/  LDL.LU R2, [R1+0xc] ;  /* 0x00000c0001027983 */ /* 0x000ea20000300800 */
[----:B------:R-:W-:-:S03]  /*ed80*/  ULDC UR4, c[0x0][0xd34] ;  /* 0x00034d0000047ab9 */ /* 0x000fc60000000800 */
[----:B------:R-:W4:Y:S01]  /*ed90*/  LDL.LU R0, [R1+0x1c] ;  /* 0x00001c0001007983 */ /* 0x000f220000300800 */
[----:B--2---:R-:W-:Y:S02]  /*eda0*/  VIADD R2, R2, UR38 ;  /* 0x0000002602027c36 */ /* 0x004fe40008000000 */
[----:B----4-:R-:W-:-:S03]  /*edb0*/  VIADD R0, R0, 0x1 ;  /* 0x0000000100007836 */ /* 0x010fc60000000000 */
[----:B------:R1:W-:Y:S01]  /*edc0*/  STL [R1+0xc], R2 ;  /* 0x00000c0201007387 */ /* 0x0003e20000100800 */
[----:B------:R-:W-:-:S03]  /*edd0*/  ISETP.GE.AND P0, PT, R2, UR4, PT ;  /* 0x0000000402007c0c */ /* 0x000fc6000bf06270 */
[----:B------:R1:W-:Y:S10]  /*ede0*/  STL [R1+0x1c], R0 ;  /* 0x00001c0001007387 */ /* 0x0003f40000100800 */
[----:B-1----:R-:W-:Y:S05]  /*edf0*/  @!P0 BRA `(.L_x_249) ;  /* 0xffffffc4007c8947 */ /* 0x002fea000383ffff */
[----:B------:R-:W-:-:S07]  /*ee00*/  LOP3.LUT R0, R0, 0x1, RZ, 0xc, !PT ;  /* 0x0000000100007812 */ /* 0x000fce00078e0cff */
.L_x_212:
[----:B------:R-:W1:Y:S01]  /*ee10*/  S2R R3, SR_CgaCtaId ;  /* 0x0000000000037919 */ /* 0x000e620000008800 */
[----:B------:R-:W-:Y:S01]  /*ee20*/  MOV R2, 0x400 ;  /* 0x0000040000027802 */ /* 0x000fe20000000f00 */
[----:B------:R-:W-:Y:S01]  /*ee30*/  BSSY B0, `(.L_x_250) ;  /* 0x0000005000007945 */ /* 0x000fe20003800000 */
[----:B------:R-:W-:Y:S02]  /*ee40*/  SHF.L.U32 R0, R0, 0x1f, RZ ;  /* 0x0000001f00007819 */ /* 0x000fe400000006ff */
[----:B-1----:R-:W-:-:S04]  /*ee50*/  LEA R5, R3, R2, 0x18 ;  /* 0x0000000203057211 */ /* 0x002fc800078ec0ff */
[----:B------:R-:W1:Y:S02]  /*ee60*/  SYNCS.PHASECHK.TRANS64.TRYWAIT P0, [R5+URZ+0x38820], R0 ;  /* 0x03882000050075a7 */ /* 0x000e64000800017f */
[----:B-1----:R-:W-:Y:S05]  /*ee70*/  @!P0 BRA `(.L_x_251) ;  /* 0x0000002c00488947 */ /* 0x002fea0003800000 */
.L_x_332:
[----:B------:R-:W-:Y:S05]  /*ee80*/  BSYNC B0 ;  /* 0x0000000000007941 */ /* 0x000fea0003800000 */
.L_x_250:
[----:B------:R-:W-:-:S03]  /*ee90*/  UMOV UR4, 0xffffffff ;  /* 0xffffffff00047882 */ /* 0x000fc60000000000 */
[----:B------:R-:W-:Y:S05]  /*eea0*/  BRA.DIV UR4, `(.L_x_252) ;  /* 0x0000002e04507947 */ /* 0x000fea000b800000 */
[----:B-1----:R-:W1:Y:S02]  /*eeb0*/  S2R R0, SR_TID.X ;  /* 0x0000000000007919 */ /* 0x002e640000002100 */
[----:B-1----:R-:W-:-:S04]  /*eec0*/  SHF.R.U32.HI R0, RZ, 0x5, R0 ;  /* 0x00000005ff007819 */ /* 0x002fc80000011600 */
[----:B------:R-:W-:-:S05]  /*eed0*/  LOP3.LUT R0, R0, 0x3, RZ, 0xc0, !PT ;  /* 0x0000000300007812 */ /* 0x000fca00078ec0ff */
[----:B------:R1:W2:Y:S02]  /*eee0*/  SHFL.IDX PT, R14, R0, RZ, 0x1f ;  /* 0x00001fff000e7589 */ /* 0x0002a400000e0000 */
.L_x_335:
[----:B--2---:R-:W-:Y:S01]  /*eef0*/  ISETP.NE.AND P0, PT, R14, RZ, PT ;  /* 0x000000ff0e00720c */ /* 0x004fe20003f05270 */
[----:B------:R-:W-:-:S12]  /*ef00*/  BSSY B0, `(.L_x_253) ;  /* 0x0000023000007945 */ /* 0x000fd80003800000 */
[----:B------:R-:W-:Y:S05]  /*ef10*/  @P0 BRA `(.L_x_254) ;  /* 0x0000000000840947 */ /* 0x000fea0003800000 */
[----:B------:R-:W-:-:S03]  /*ef20*/  UMOV UR4, 0xffffffff ;  /* 0xffffffff00047882 */ /* 0x000fc60000000000 */
[----:B------:R-:W-:Y:S05]  /*ef30*/  BRA.DIV UR4, `(.L_x_255) ;  /* 0x0000002e04607947 */ /* 0x000fea000b800000 */
[----:B------:R-:W-:-:S13]  /*ef40*/  ELECT P6, URZ, PT ;  /* 0x00000000003f782f */ /* 0x000fda00038c0000 */
.L_x_338:
[----:B------:R-:W-:Y:S05]  /*ef50*/  @!P6 BRA `(.L_x_254) ;  /* 0x000000000074e947 */ /* 0x000fea0003800000 */
[----:B------:R-:W-:-:S04]  /*ef60*/  LOP3.LUT R37, R37, 0x2, RZ, 0xfc, !PT ;  /* 0x0000000225257812 */ /* 0x000fc800078efcff */
[----:B------:R-:W-:-:S13]  /*ef70*/  ISETP.NE.AND P0, PT, R37, 0x3, PT ;  /* 0x000000032500780c */ /* 0x000fda0003f05270 */
[----:B------:R-:W-:Y:S05]  /*ef80*/  @!P0 BRA `(.L_x_256) ;  /* 0x0000000000048947 */ /* 0x000fea0003800000 */
[----:B------:R-:W-:Y:S01]  /*ef90*/  BPT.TRAP 0x1 ;  /* 0x000000040000795c */ /* 0x000fe20000300000 */
.L_x_256:
[C---:B------:R-:W-:Y:S01]  /*efa0*/  IMAD R3, R18.reuse, 0x8, R5 ;  /* 0x0000000812037824 */ /* 0x040fe200078e0205 */
[----:B------:R-:W-:Y:S01]  /*efb0*/  SHF.L.U32 R2, R23, 0x1f, RZ ;  /* 0x0000001f17027819 */ /* 0x000fe200000006ff */
[----:B------:R-:W-:-:S03]  /*efc0*/  VIADD R18, R18, 0x1 ;  /* 0x0000000112127836 */ /* 0x000fc60000000000 */
[----:B------:R-:W2:Y:S02]  /*efd0*/  SYNCS.PHASECHK.TRANS64.TRYWAIT P1, [R3+URZ+0x38840], R2 ;  /* 0x03884002030075a7 */ /* 0x000ea4000802017f */
[----:B------:R-:W-:-:S04]  /*efe0*/  ISETP.NE.AND P2, PT, R18, 0x2, PT ;  /* 0x000000021200780c */ /* 0x000fc80003f45270 */
[----:B-1----:R-:W-:Y:S01]  /*eff0*/  SEL R0, RZ, 0x1, P2 ;  /* 0x00000001ff007807 */ /* 0x002fe20001000000 */
[----:B--2---:R-:W-:Y:S08]  /*f000*/  @!P1 BRA `(.L_x_257) ;  /* 0x0000002c004c9947 */ /* 0x004ff00003800000 */
.L_x_339:
[----:B------:R-:W-:Y:S02]  /*f010*/  SEL R18, R18, RZ, P2 ;  /* 0x000000ff12127207 */ /* 0x000fe40001000000 */
[----:B------:R-:W-:Y:S01]  /*f020*/  LOP3.LUT R0, R23, R0, RZ, 0x3c, !PT ;  /* 0x0000000017007212 */ /* 0x000fe200078e3cff */
[----:B------:R-:W-:Y:S06]  /*f030*/  @!P0 BRA `(.L_x_258) ;  /* 0x0000000000048947 */ /* 0x000fec0003800000 */
[----:B------:R-:W-:Y:S01]  /*f040*/  BPT.TRAP 0x1 ;  /* 0x000000040000795c */ /* 0x000fe20000300000 */
.L_x_258:
[----:B------:R-:W-:Y:S01]  /*f050*/  IMAD R5, R18, 0x8, R5 ;  /* 0x0000000812057824 */ /* 0x000fe200078e0205 */
[----:B------:R-:W-:-:S04]  /*f060*/  SHF.L.U32 R0, R0, 0x1f, RZ ;  /* 0x0000001f00007819 */ /* 0x000fc800000006ff */
[----:B------:R-:W2:Y:S02]  /*f070*/  SYNCS.PHASECHK.TRANS64.TRYWAIT P1, [R5+URZ+0x38840], R0 ;  /* 0x03884000050075a7 */ /* 0x000ea4000802017f */
[----:B--2---:R-:W-:Y:S05]  /*f080*/  @!P1 BRA `(.L_x_259) ;  /* 0x0000002c00409947 */ /* 0x004fea0003800000 */
.L_x_340:
[----:B------:R-:W-:Y:S05]  /*f090*/  @!P0 BRA `(.L_x_260) ;  /* 0x0000000000048947 */ /* 0x000fea0003800000 */
[----:B------:R-:W-:Y:S01]  /*f0a0*/  BPT.TRAP 0x1 ;  /* 0x000000040000795c */ /* 0x000fe20000300000 */
.L_x_260:
[----:B------:R-:W4:Y:S02]  /*f0b0*/  SYNCS.PHASECHK.TRANS64.TRYWAIT P1, [R3+URZ+0x38860], R2 ;  /* 0x03886002030075a7 */ /* 0x000f24000802017f */
[----:B----4-:R-:W-:Y:S05]  /*f0c0*/  @!P1 BRA `(.L_x_261) ;  /* 0x0000002c00449947 */ /* 0x010fea0003800000 */
.L_x_341:
[----:B------:R-:W-:Y:S05]  /*f0d0*/  @!P0 BRA `(.L_x_262) ;  /* 0x0000000000048947 */ /* 0x000fea0003800000 */
[----:B------:R-:W-:Y:S01]  /*f0e0*/  BPT.TRAP 0x1 ;  /* 0x000000040000795c */ /* 0x000fe20000300000 */
.L_x_262:
[----:B------:R0:W0:Y:S02]  /*f0f0*/  SYNCS.PHASECHK.TRANS64.TRYWAIT P0, [R5+URZ+0x38860], R0 ;  /* 0x03886000050075a7 */ /* 0x000024000800017f */
[----:B0-----:R-:W-:Y:S05]  /*f100*/  @!P0 NANOSLEEP.SYNCS 0x989680 ;  /* 0x009896800000895d */ /* 0x001fea0003900000 */
[----:B------:R-:W0:Y:S02]  /*f110*/  @!P0 SYNCS.PHASECHK.TRANS64 P0, [R5+URZ+0x38860], R0 ;  /* 0x03886000050085a7 */ /* 0x000e24000800007f */
[----:B0-----:R-:W-:Y:S05]  /*f120*/  @!P0 BRA `(.L_x_262) ;  /* 0xfffffffc00f08947 */ /* 0x001fea000383ffff */
.L_x_254:
[----:B------:R-:W-:Y:S05]  /*f130*/  BSYNC B0 ;  /* 0x0000000000007941 */ /* 0x000fea0003800000 */
.L_x_253:
[----:B------:R-:W-:Y:S05]  /*f140*/  EXIT ;  /* 0x000000000000794d */ /* 0x000fea0003800000 */
.L_x_182:
[----:B0-----:R-:W-:-:S04]  /*f150*/  IMAD.U32 R0, RZ, RZ, UR38 ;  /* 0x00000026ff007e24 */ /* 0x001fc8000f8e00ff */
[----:B------:R0:W1:Y:S03]  /*f160*/  SYNCS.PHASECHK.TRANS64.TRYWAIT P1, [R0+URZ+0x38800], R3 ;  /* 0x03880003000075a7 */ /* 0x000066000802017f */
[----:B-1----:R-:W-:Y:S05]  /*f170*/  @!P1 NANOSLEEP.SYNCS 0x989680 ;  /* 0x009896800000995d */ /* 0x002fea0003900000 */
[----:B------:R-:W1:Y:S02]  /*f180*/  @!P1 SYNCS.PHASECHK.TRANS64 P1, [R0+URZ+0x38800], R3 ;  /* 0x03880003000095a7 */ /* 0x000e64000802007f */
[----:B-1----:R-:W-:Y:S05]  /*f190*/  @!P1 BRA `(.L_x_182) ;  /* 0xfffffffc00ec9947 */ /* 0x002fea000383ffff */
[----:B------:R-:W-:Y:S05]  /*f1a0*/  BRA `(.L_x_263) ;  /* 0xffffff3800387947 */ /* 0x000fea000383ffff */
.L_x_186:
[----:B--2---:R2:W3:Y:S02]  /*f1b0*/  SYNCS.PHASECHK.TRANS64.TRYWAIT P1, [R8+URZ+0x38830], R5 ;  /* 0x03883005080075a7 */ /* 0x0044e4000802017f */
[----:B---3--:R-:W-:Y:S05]  /*f1c0*/  @!P1 NANOSLEEP.SYNCS 0x989680 ;  /* 0x009896800000995d */ /* 0x008fea0003900000 */
[----:B------:R-:W3:Y:S02]  /*f1d0*/  @!P1 SYNCS.PHASECHK.TRANS64 P1, [R8+URZ+0x38830], R5 ;  /* 0x03883005080095a7 */ /* 0x000ee4000802007f */
[----:B---3--:R-:W-:Y:S05]  /*f1e0*/  @!P1 BRA `(.L_x_186) ;  /* 0xfffffffc00f09947 */ /* 0x008fea000383ffff */
[----:B------:R-:W-:Y:S05]  /*f1f0*/  BRA `(.L_x_185) ;  /* 0xffffff3800507947 */ /* 0x000fea000383ffff */
.L_x_187:
[----:B0-----:R-:W-:-:S04]  /*f200*/  IMAD.U32 R4, RZ, RZ, UR38 ;  /* 0x00000026ff047e24 */ /* 0x001fc8000f8e00ff */
[----:B------:R0:W3:Y:S03]  /*f210*/  SYNCS.PHASECHK.TRANS64.TRYWAIT P1, [R4+URZ+0x38810], R3 ;  /* 0x03881003040075a7 */ /* 0x0000e6000802017f */
[----:B---3--:R-:W-:Y:S05]  /*f220*/  @!P1 NANOSLEEP.SYNCS 0x989680 ;  /* 0x009896800000995d */ /* 0x008fea0003900000 */
[----:B------:R-:W3:Y:S02]  /*f230*/  @!P1 SYNCS.PHASECHK.TRANS64 P1, [R4+URZ+0x38810], R3 ;  /* 0x03881003040095a7 */ /* 0x000ee4000802007f */
[----:B---3--:R-:W-:Y:S05]  /*f240*/  @!P1 BRA `(.L_x_187) ;  /* 0xfffffffc00ec9947 */ /* 0x008fea000383ffff */
[----:B------:R-:W-:Y:S05]  /*f250*/  BRA `(.L_x_264) ;  /* 0xffffff3800d87947 */ /* 0x000fea000383ffff */
.L_x_191:
[----:B----4-:R4:W0:Y:S02]  /*f260*/  SYNCS.PHASECHK.TRANS64.TRYWAIT P1, [R8+URZ+0x38850], R5 ;  /* 0x03885005080075a7 */ /* 0x010824000802017f */
[----:B0-----:R-:W-:Y:S05]  /*f270*/  @!P1 NANOSLEEP.SYNCS 0x989680 ;  /* 0x009896800000995d */ /* 0x001fea0003900000 */
[----:B------:R-:W0:Y:S02]  /*f280*/  @!P1 SYNCS.PHASECHK.TRANS64 P1, [R8+URZ+0x38850], R5 ;  /* 0x03885005080095a7 */ /* 0x000e24000802007f */
[----:B0-----:R-:W-:Y:S05]  /*f290*/  @!P1 BRA `(.L_x_191) ;  /* 0xfffffffc00f09947 */ /* 0x001fea000383ffff */
[----:B------:R-:W-:Y:S05]  /*f2a0*/  BRA `(.L_x_190) ;  /* 0xffffff3800e47947 */ /* 0x000fea000383ffff */
.L_x_198:
[----:B-1----:R-:W-:-:S04]  /*f2b0*/  IMAD.U32 R4, RZ, RZ, UR7 ;  /* 0x00000007ff047e24 */ /* 0x002fc8000f8e00ff */
[----:B------:R1:W2:Y:S03]  /*f2c0*/  SYNCS.PHASECHK.TRANS64.TRYWAIT P2, [R4+URZ+0x38830], R3 ;  /* 0x03883003040075a7 */ /* 0x0002a6000804017f */
[----:B--2---:R-:W-:Y:S05]  /*f2d0*/  @!P2 NANOSLEEP.SYNCS 0x989680 ;  /* 0x009896800000a95d */ /* 0x004fea0003900000 */
[----:B------:R-:W2:Y:S02]  /*f2e0*/  @!P2 SYNCS.PHASECHK.TRANS64 P2, [R4+URZ+0x38830], R3 ;  /* 0x038830030400a5a7 */ /* 0x000ea4000804007f */
[----:B--2---:R-:W-:Y:S05]  /*f2f0*/  @!P2 BRA `(.L_x_198) ;  /* 0xfffffffc00eca947 */ /* 0x004fea000383ffff */
[----:B------:R-:W-:Y:S05]  /*f300*/  BRA `(.L_x_197) ;  /* 0xffffff5c005c7947 */ /* 0x000fea000383ffff */
.L_x_202:
[----:B-1----:R-:W-:-:S04]  /*f310*/  IMAD.U32 R4, RZ, RZ, UR7 ;  /* 0x00000007ff047e24 */ /* 0x002fc8000f8e00ff */
[----:B------:R1:W3:Y:S03]  /*f320*/  SYNCS.PHASECHK.TRANS64.TRYWAIT P2, [R4+URZ+0x38850], R3 ;  /* 0x03885003040075a7 */ /* 0x0002e6000804017f */
[----:B---3--:R-:W-:Y:S05]  /*f330*/  @!P2 NANOSLEEP.SYNCS 0x989680 ;  /* 0x009896800000a95d */ /* 0x008fea0003900000 */
[----:B------:R-:W3:Y:S02]  /*f340*/  @!P2 SYNCS.PHASECHK.TRANS64 P2, [R4+URZ+0x38850], R3 ;  /* 0x038850030400a5a7 */ /* 0x000ee4000804007f */
[----:B---3--:R-:W-:Y:S05]  /*f350*/  @!P2 BRA `(.L_x_202) ;  /* 0xfffffffc00eca947 */ /* 0x008fea000383ffff */
[----:B------:R-:W-:Y:S05]  /*f360*/  BRA `(.L_x_201) ;  /* 0xffffff5c00d87947 */ /* 0x000fea000383ffff */
.L_x_216:
[----:B------:R-:W0:Y:S01]  /*f370*/  S2R R20, SR_TID.X ;  /* 0x0000000000147919 */ /* 0x000e220000002100 */
[----:B------:R-:W-:Y:S01]  /*f380*/  BSSY B0, `(.L_x_265) ;  /* 0x000000a000007945 */ /* 0x000fe20003800000 */
[----:B------:R-:W-:Y:S02]  /*f390*/  IMAD.MOV.U32 R12, RZ, RZ, RZ ;  /* 0x000000ffff0c7224 */ /* 0x000fe400078e00ff */
[----:B------:R-:W-:Y:S02]  /*f3a0*/  IMAD.MOV.U32 R11, RZ, RZ, 0x1f ;  /* 0x0000001fff0b7424 */ /* 0x000fe400078e00ff */
[----:B------:R-:W-:Y:S01]  /*f3b0*/  IMAD.MOV.U32 R15, RZ, RZ, -0x1 ;  /* 0xffffffffff0f7424 */ /* 0x000fe200078e00ff */
[----:B0-----:R-:W-:-:S04]  /*f3c0*/  SHF.R.U32.HI R20, RZ, 0x5, R20 ;  /* 0x00000005ff147819 */ /* 0x001fc80000011614 */
[----:B------:R-:W-:-:S05]  /*f3d0*/  LOP3.LUT R20, R20, 0x3, RZ, 0xc0, !PT ;  /* 0x0000000314147812 */ /* 0x000fca00078ec0ff */
[----:B------:R-:W-:-:S07]  /*f3e0*/  IMAD.MOV.U32 R13, RZ, RZ, R20 ;  /* 0x000000ffff0d7224 */ /* 0x000fce00078e0014 */
[----:B-1---5:R-:W-:Y:S05]  /*f3f0*/  WARPSYNC.COLLECTIVE R15, `(.L_x_266) ;  /* 0x000000000f087348 */ /* 0x022fea0003c00000 */
[----:B------:R0:W2:Y:S02]  /*f400*/  SHFL.IDX P6, R14, R13, R12, R11 ;  /* 0x0000000c0d0e7389 */ /* 0x0000a400000c000b */
[----:B012--5:R-:W-:Y:S01]  /*f410*/  ENDCOLLECTIVE ;  /* 0x000000000000791b */ /* 0x027fe20003800000 */
.L_x_266:
[----:B------:R-:W-:Y:S05]  /*f420*/  BSYNC B0 ;  /* 0x0000000000007941 */ /* 0x000fea0003800000 */
.L_x_265:
[----:B------:R-:W-:Y:S05]  /*f430*/  BRA `(.L_x_267) ;  /* 0xffffffc400547947 */ /* 0x000fea000383ffff */
.L_x_219:
[----:B0-----:R0:W1:Y:S02]  /*f440*/  SYNCS.PHASECHK.TRANS64.TRYWAIT P0, [R25+URZ+0x38840], R0 ;  /* 0x03884000190075a7 */ /* 0x001064000800017f */
[----:B-1----:R-:W-:Y:S05]  /*f450*/  @!P0 NANOSLEEP.SYNCS 0x989680 ;  /* 0x009896800000895d */ /* 0x002fea0003900000 */
[----:B------:R-:W1:Y:S02]  /*f460*/  @!P0 SYNCS.PHASECHK.TRANS64 P0, [R25+URZ+0x38840], R0 ;  /* 0x03884000190085a7 */ /* 0x000e64000800007f */
[----:B-1----:R-:W-:Y:S05]  /*f470*/  @!P0 BRA `(.L_x_219) ;  /* 0xfffffffc00f08947 */ /* 0x002fea000383ffff */
[----:B------:R-:W-:Y:S05]  /*f480*/  BRA `(.L_x_268) ;  /* 0xffffffc400d87947 */ /* 0x000fea000383ffff */
.L_x_220:
        /* <DEDUP_REMOVED lines=8> */
.L_x_270:
[----:B------:R-:W-:Y:S05]  /*f510*/  BSYNC B0 ;  /* 0x0000000000007941 */ /* 0x000fea0003800000 */
.L_x_269:
[----:B------:R-:W-:Y:S01]  /*f520*/  IMAD.MOV.U32 R13, RZ, RZ, R0 ;  /* 0x000000ffff0d7224 */ /* 0x000fe200078e0000 */
[----:B------:R-:W-:Y:S01]  /*f530*/  ISETP.GE.AND P2, PT, R36, 0x1, PT ;  /* 0x000000012400780c */ /* 0x000fe20003f46270 */
[----:B------:R-:W-:Y:S02]  /*f540*/  IMAD.MOV.U32 R12, RZ, RZ, RZ ;  /* 0x000000ffff0c7224 */ /* 0x000fe400078e00ff */
[----:B------:R-:W-:Y:S02]  /*f550*/  IMAD.MOV.U32 R11, RZ, RZ, 0x181f ;  /* 0x0000181fff0b7424 */ /* 0x000fe400078e00ff */
[----:B------:R-:W-:Y:S02]  /*f560*/  IMAD.MOV.U32 R15, RZ, RZ, -0x1 ;  /* 0xffffffffff0f7424 */ /* 0x000fe400078e00ff */
[----:B------:R-:W-:-:S07]  /*f570*/  IMAD.MOV.U32 R2, RZ, RZ, R14 ;  /* 0x000000ffff027224 */ /* 0x000fce00078e000e */
[----:B------:R-:W-:Y:S05]  /*f580*/  WARPSYNC.COLLECTIVE R15, `(.L_x_271) ;  /* 0x000000000f087348 */ /* 0x000fea0003c00000 */
[----:B------:R0:W1:Y:S02]  /*f590*/  SHFL.IDX P6, R14, R13, R12, R11 ;  /* 0x0000000c0d0e7389 */ /* 0x00006400000c000b */
[----:B01----:R-:W-:Y:S01]  /*f5a0*/  ENDCOLLECTIVE ;  /* 0x000000000000791b */ /* 0x003fe20003800000 */
.L_x_271:
[----:B------:R-:W-:Y:S01]  /*f5b0*/  @P2 LEA R6, R5, UR37, 0x1 ;  /* 0x0000002505062c11 */ /* 0x000fe2000f8e08ff */
[----:B------:R-:W-:Y:S02]  /*f5c0*/  IMAD.MOV.U32 R13, RZ, RZ, R4 ;  /* 0x000000ffff0d7224 */ /* 0x000fe400078e0004 */
[----:B------:R-:W-:Y:S02]  /*f5d0*/  IMAD.MOV.U32 R12, RZ, RZ, 0x1 ;  /* 0x00000001ff0c7424 */ /* 0x000fe400078e00ff */
[----:B------:R-:W-:-:S07]  /*f5e0*/  IMAD.MOV.U32 R3, RZ, RZ, R14 ;  /* 0x000000ffff037224 */ /* 0x000fce00078e000e */
[----:B------:R-:W-:Y:S05]  /*f5f0*/  WARPSYNC.COLLECTIVE R15, `(.L_x_272) ;  /* 0x000000000f087348 */ /* 0x000fea0003c00000 */
[----:B------:R0:W1:Y:S02]  /*f600*/  SHFL.IDX P6, R14, R13, R12, R11 ;  /* 0x0000000c0d0e7389 */ /* 0x00006400000c000b */
[----:B01----:R-:W-:Y:S01]  /*f610*/  ENDCOLLECTIVE ;  /* 0x000000000000791b */ /* 0x003fe20003800000 */
.L_x_272:
[----:B------:R-:W-:-:S05]  /*f620*/  @P2 LEA R3, P0, R7, R3, 0x1 ;  /* 0x0000000307032211 */ /* 0x000fca00078008ff */
[----:B------:R-:W-:-:S05]  /*f630*/  @P2 IMAD.X R2, RZ, RZ, R2, P0 ;  /* 0x000000ffff022224 */ /* 0x000fca00000e0602 */
[----:B------:R-:W-:Y:S01]  /*f640*/  @P2 LOP3.LUT R3, R3, R2, RZ, 0x3c, !PT ;  /* 0x0000000203032212 */ /* 0x000fe200078e3cff */
[----:B------:R-:W-:-:S03]  /*f650*/  IMAD.MOV.U32 R13, RZ, RZ, R0 ;  /* 0x000000ffff0d7224 */ /* 0x000fc600078e0000 */
[----:B------:R-:W-:-:S04]  /*f660*/  @P2 LOP3.LUT R2, R3, R2, RZ, 0x3c, !PT ;  /* 0x0000000203022212 */ /* 0x000fc800078e3cff */
[----:B------:R-:W-:-:S05]  /*f670*/  @P2 LOP3.LUT R3, R3, R2, RZ, 0x3c, !PT ;  /* 0x0000000203032212 */ /* 0x000fca00078e3cff */
[----:B------:R-:W-:Y:S01]  /*f680*/  @!PT LDS RZ, [RZ] ;  /* 0x00000000fffff984 */ /* 0x000fe20000000800 */
[----:B------:R-:W-:Y:S01]  /*f690*/  @!PT LDS RZ, [RZ] ;  /* 0x00000000fffff984 */ /* 0x000fe20000000800 */
[----:B------:R-:W-:Y:S01]  /*f6a0*/  @!PT LDS RZ, [RZ] ;  /* 0x00000000fffff984 */ /* 0x000fe20000000800 */
[----:B------:R0:W-:Y:S01]  /*f6b0*/  @P2 LDGSTS.E.BYPASS.LTC128B.128 [R6+0x22400], desc[UR42][R2.64], !P1 ;  /* 0x2240000002062fae */ /* 0x0001e2000c901d6a */
[----:B------:R-:W-:Y:S01]  /*f6c0*/  ISETP.GE.AND P2, PT, R36, 0x11, PT ;  /* 0x000000112400780c */ /* 0x000fe20003f46270 */
[----:B0-----:R-:W-:-:S12]  /*f6d0*/  IMAD.MOV.U32 R2, RZ, RZ, R14 ;  /* 0x000000ffff027224 */ /* 0x001fd800078e000e */
[----:B------:R-:W-:Y:S05]  /*f6e0*/  WARPSYNC.COLLECTIVE R15, `(.L_x_273) ;  /* 0x000000000f087348 */ /* 0x000fea0003c00000 */
[----:B------:R0:W1:Y:S02]  /*f6f0*/  SHFL.IDX P6, R14, R13, R12, R11 ;  /* 0x0000000c0d0e7389 */ /* 0x00006400000c000b */
[----:B01----:R-:W-:Y:S01]  /*f700*/  ENDCOLLECTIVE ;  /* 0x000000000000791b */ /* 0x003fe20003800000 */
.L_x_273:
[----:B------:R-:W-:Y:S01]  /*f710*/  @P2 LEA R6, R5, UR37, 0x1 ;  /* 0x0000002505062c11 */ /* 0x000fe2000f8e08ff */
[----:B------:R-:W-:Y:S02]  /*f720*/  IMAD.MOV.U32 R13, RZ, RZ, R4 ;  /* 0x000000ffff0d7224 */ /* 0x000fe400078e0004 */
[----:B------:R-:W-:Y:S02]  /*f730*/  IMAD.MOV.U32 R12, RZ, RZ, 0x2 ;  /* 0x00000002ff0c7424 */ /* 0x000fe400078e00ff */
[----:B------:R-:W-:-:S07]  /*f740*/  IMAD.MOV.U32 R3, RZ, RZ, R14 ;  /* 0x000000ffff037224 */ /* 0x000fce00078e000e */
[----:B------:R-:W-:Y:S05]  /*f750*/  WARPSYNC.COLLECTIVE R15, `(.L_x_274) ;  /* 0x000000000f087348 */ /* 0x000fea0003c00000 */
[----:B------:R0:W1:Y:S02]  /*f760*/  SHFL.IDX P6, R14, R13, R12, R11 ;  /* 0x0000000c0d0e7389 */ /* 0x00006400000c000b */
[----:B01----:R-:W-:Y:S01]  /*f770*/  ENDCOLLECTIVE ;  /* 0x000000000000791b */ /* 0x003fe20003800000 */
.L_x_274:
[----:B------:R-:W-:-:S05]  /*f780*/  @P2 LEA R3, P0, R7, R3, 0x1 ;  /* 0x0000000307032211 */ /* 0x000fca00078008ff */
[----:B------:R-:W-:-:S05]  /*f790*/  @P2 IMAD.X R2, RZ, RZ, R2, P0 ;  /* 0x000000ffff022224 */ /* 0x000fca00000e0602 */
[----:B------:R-:W-:Y:S02]  /*f7a0*/  @P2 LOP3.LUT R3, R3, R2, RZ, 0x3c, !PT ;  /* 0x0000000203032212 */ /* 0x000fe400078e3cff */
[----:B------:R-:W-:Y:S02]  /*f7b0*/  MOV R13, R0 ;  /* 0x00000000000d7202 */ /* 0x000fe40000000f00 */
        /* <DEDUP_REMOVED lines=11> */
.L_x_275:
[----:B------:R-:W-:Y:S01]  /*f870*/  @P2 LEA R6, R5, UR37, 0x1 ;  /* 0x0000002505062c11 */ /* 0x000fe2000f8e08ff */
[----:B------:R-:W-:Y:S02]  /*f880*/  IMAD.MOV.U32 R13, RZ, RZ, R4 ;  /* 0x000000ffff0d7224 */ /* 0x000fe400078e0004 */
[----:B------:R-:W-:Y:S02]  /*f890*/  IMAD.MOV.U32 R12, RZ, RZ, 0x3 ;  /* 0x00000003ff0c7424 */ /* 0x000fe400078e00ff */
[----:B------:R-:W-:-:S07]  /*f8a0*/  IMAD.MOV.U32 R3, RZ, RZ, R14 ;  /* 0x000000ffff037224 */ /* 0x000fce00078e000e */
[----:B------:R-:W-:Y:S05]  /*f8b0*/  WARPSYNC.COLLECTIVE R15, `(.L_x_276) ;  /* 0x000000000f087348 */ /* 0x000fea0003c00000 */
[----:B------:R0:W1:Y:S02]  /*f8c0*/  SHFL.IDX P6, R14, R13, R12, R11 ;  /* 0x0000000c0d0e7389 */ /* 0x00006400000c000b */
[----:B01----:R-:W-:Y:S01]  /*f8d0*/  ENDCOLLECTIVE ;  /* 0x000000000000791b */ /* 0x003fe20003800000 */
.L_x_276:
[----:B------:R-:W-:-:S05]  /*f8e0*/  @P2 LEA R3, P0, R7, R3, 0x1 ;  /* 0x0000000307032211 */ /* 0x000fca00078008ff */
[----:B------:R-:W-:-:S05]  /*f8f0*/  @P2 IMAD.X R2, RZ, RZ, R2, P0 ;  /* 0x000000ffff022224 */ /* 0x000fca00000e0602 */
[----:B------:R-:W-:Y:S01]  /*f900*/  @P2 LOP3.LUT R3, R3, R2, RZ, 0x3c, !PT ;  /* 0x0000000203032212 */ /* 0x000fe200078e3cff */
[----:B------:R-:W-:-:S03]  /*f910*/  IMAD.MOV.U32 R13, RZ, RZ, R0 ;  /* 0x000000ffff0d7224 */ /* 0x000fc600078e0000 */
[----:B------:R-:W-:-:S04]  /*f920*/  @P2 LOP3.LUT R2, R3, R2, RZ, 0x3c, !PT ;  /* 0x0000000203022212 */ /* 0x000fc800078e3cff */
[----:B------:R-:W-:Y:S01]  /*f930*/  @P2 LOP3.LUT R3, R3, R2, RZ, 0x3c, !PT ;  /* 0x0000000203032212 */ /* 0x000fe200078e3cff */
[----:B------:R-:W-:-:S07]  /*f940*/  IMAD.MOV.U32 R4, RZ, RZ, R14 ;  /* 0x000000ffff047224 */ /* 0x000fce00078e000e */
[----:B------:R-:W-:Y:S05]  /*f950*/  WARPSYNC.COLLECTIVE R15, `(.L_x_277) ;  /* 0x000000000f087348 */ /* 0x000fea0003c00000 */
[----:B------:R0:W1:Y:S02]  /*f960*/  SHFL.IDX P6, R14, R13, R12, R11 ;  /* 0x0000000c0d0e7389 */ /* 0x00006400000c000b */
[----:B01----:R-:W-:Y:S01]  /*f970*/  ENDCOLLECTIVE ;  /* 0x000000000000791b */ /* 0x003fe20003800000 */
.L_x_277:
[----:B------:R-:W-:Y:S01]  /*f980*/  @!PT LDS RZ, [RZ] ;  /* 0x00000000fffff984 */ /* 0x000fe20000000800 */
[----:B------:R-:W-:Y:S01]  /*f990*/  @!PT LDS RZ, [RZ] ;  /* 0x00000000fffff984 */ /* 0x000fe20000000800 */
[----:B------:R-:W-:Y:S01]  /*f9a0*/  @!PT LDS RZ, [RZ] ;  /* 0x00000000fffff984 */ /* 0x000fe20000000800 */
[----:B------:R0:W-:Y:S01]  /*f9b0*/  @P2 LDGSTS.E.BYPASS.LTC128B.128 [R6+0x23400], desc[UR42][R2.64], !P1 ;  /* 0x2340000002062fae */ /* 0x0001e2000c901d6a */
[----:B------:R-:W-:Y:S01]  /*f9c0*/  IMAD.MOV.U32 R0, RZ, RZ, R14 ;  /* 0x000000ffff007224 */ /* 0x000fe200078e000e */
[----:B------:R-:W-:Y:S06]  /*f9d0*/  BRA `(.L_x_278) ;  /* 0xffffffc400847947 */ /* 0x000fec000383ffff */
.L_x_224:
[----:B------:R-:W-:Y:S01]  /*f9e0*/  IMAD.MOV.U32 R13, RZ, RZ, R2 ;  /* 0x000000ffff0d7224 */ /* 0x000fe200078e0002 */
[----:B------:R-:W-:Y:S01]  /*f9f0*/  LOP3.LUT R16, R16, 0xfffffeff, RZ, 0xc0, !PT ;  /* 0xfffffeff10107812 */ /* 0x000fe200078ec0ff */
[----:B------:R-:W-:Y:S02]  /*fa00*/  IMAD.MOV.U32 R12, RZ, RZ, RZ ;  /* 0x000000ffff0c7224 */ /* 0x000fe400078e00ff */
[----:B------:R-:W-:Y:S02]  /*fa10*/  IMAD.MOV.U32 R11, RZ, RZ, 0x181f ;  /* 0x0000181fff0b7424 */ /* 0x000fe400078e00ff */
[----:B------:R-:W-:Y:S02]  /*fa20*/  IMAD.MOV.U32 R15, RZ, RZ, -0x1 ;  /* 0xffffffffff0f7424 */ /* 0x000fe400078e00ff */
[----:B------:R-:W-:-:S07]  /*fa30*/  IMAD R5, R5, 0x40, R10 ;  /* 0x0000004005057824 */ /* 0x000fce00078e020a */
[----:B-1----:R-:W-:Y:S05]  /*fa40*/  WARPSYNC.COLLECTIVE R15, `(.L_x_279) ;  /* 0x000000000f087348 */ /* 0x002fea0003c00000 */
[----:B------:R0:W2:Y:S02]  /*fa50*/  SHFL.IDX P6, R14, R13, R12, R11 ;  /* 0x0000000c0d0e7389 */ /* 0x0000a400000c000b */
[----:B012---:R-:W-:Y:S01]  /*fa60*/  ENDCOLLECTIVE ;  /* 0x000000000000791b */ /* 0x007fe20003800000 */
.L_x_279:
[----:B------:R-:W-:Y:S01]  /*fa70*/  ISETP.GE.AND P2, PT, R5, UR36, PT ;  /* 0x0000002405007c0c */ /* 0x000fe2000bf46270 */
[----:B------:R-:W-:-:S12]  /*fa80*/  IMAD.MOV.U32 R13, RZ, RZ, R0 ;  /* 0x000000ffff0d7224 */ /* 0x000fd800078e0000 */
[----:B------:R-:W-:-:S04]  /*fa90*/  @P2 LOP3.LUT R16, R16, 0x100, RZ, 0xfc, !PT ;  /* 0x0000010010102812 */ /* 0x000fc800078efcff */
[----:B------:R-:W-:Y:S01]  /*faa0*/  LOP3.LUT R16, R16, 0xffffff7f, RZ, 0xc0, !PT ;  /* 0xffffff7f10107812 */ /* 0x000fe200078ec0ff */
[----:B------:R-:W-:-:S07]  /*fab0*/  IMAD.MOV.U32 R3, RZ, RZ, R14 ;  /* 0x000000ffff037224 */ /* 0x000fce00078e000e */
[----:B------:R-:W-:Y:S05]  /*fac0*/  WARPSYNC.COLLECTIVE R15, `(.L_x_280) ;  /* 0x000000000f087348 */ /* 0x000fea0003c00000 */
[----:B------:R0:W1:Y:S02]  /*fad0*/  SHFL.IDX P6, R14, R13, R12, R11 ;  /* 0x0000000c0d0e7389 */ /* 0x00006400000c000b */
[----:B01----:R-:W-:Y:S01]  /*fae0*/  ENDCOLLECTIVE ;  /* 0x000000000000791b */ /* 0x003fe20003800000 */
.L_x_280:
[----:B------:R-:W-:Y:S02]  /*faf0*/  IMAD.MOV.U32 R13, RZ, RZ, R2 ;  /* 0x000000ffff0d7224 */ /* 0x000fe400078e0002 */
[----:B------:R-:W-:Y:S02]  /*fb00*/  IMAD.MOV.U32 R12, RZ, RZ, 0x1 ;  /* 0x00000001ff0c7424 */ /* 0x000fe400078e00ff */
[----:B------:R-:W-:-:S07]  /*fb10*/  IMAD.MOV.U32 R4, RZ, RZ, R14 ;  /* 0x000000ffff047224 */ /* 0x000fce00078e000e */
[----:B------:R-:W-:Y:S05]  /*fb20*/  WARPSYNC.COLLECTIVE R15, `(.L_x_281) ;  /* 0x000000000f087348 */ /* 0x000fea0003c00000 */
[----:B------:R0:W1:Y:S02]  /*fb30*/  SHFL.IDX P6, R14, R13, R12, R11 ;  /* 0x0000000c0d0e7389 */ /* 0x00006400000c000b */
[----:B01----:R-:W-:Y:S01]  /*fb40*/  ENDCOLLECTIVE ;  /* 0x000000000000791b */ /* 0x003fe20003800000 */
.L_x_281:
[----:B------:R-:W-:-:S05]  /*fb50*/  @!P2 LEA R4, P0, R9, R4, 0x1 ;  /* 0x000000040904a211 */ /* 0x000fca00078008ff */
[----:B------:R-:W-:Y:S02]  /*fb60*/  @!P2 IMAD.X R3, RZ, RZ, R3, P0 ;  /* 0x000000ffff03a224 */ /* 0x000fe400000e0603 */
[----:B------:R-:W-:Y:S02]  /*fb70*/  @!P2 IMAD.MOV.U32 R6, RZ, RZ, R4 ;  /* 0x000000ffff06a224 */ /* 0x000fe400078e0004 */
[----:B------:R-:W-:Y:S02]  /*fb80*/  @!P2 IMAD.MOV.U32 R7, RZ, RZ, R3 ;  /* 0x000000ffff07a224 */ /* 0x000fe400078e0003 */
[----:B------:R-:W-:Y:S02]  /*fb90*/  VIADD R3, R5, 0x10 ;  /* 0x0000001005037836 */ /* 0x000fe40000000000 */
[----:B------:R-:W-:Y:S01]  /*fba0*/  IMAD.MOV.U32 R13, RZ, RZ, R0 ;  /* 0x000000ffff0d7224 */ /* 0x000fe200078e0000 */
[----:B------:R-:W-:Y:S01]  /*fbb0*/  @!PT LDS RZ, [RZ] ;  /* 0x00000000fffff984 */ /* 0x000fe20000000800 */
[----:B------:R-:W-:Y:S01]  /*fbc0*/  @!PT LDS RZ, [RZ] ;  /* 0x00000000fffff984 */ /* 0x000fe20000000800 */
[----:B------:R-:W-:Y:S01]  /*fbd0*/  @!PT LDS RZ, [RZ] ;  /* 0x00000000fffff984 */ /* 0x000fe20000000800 */
[----:B------:R0:W-:Y:S02]  /*fbe0*/  @!P2 LDGSTS.E.BYPASS.LTC128B.128 [R8+0x20400], desc[UR42][R6.64], !P1 ;  /* 0x204000000608afae */ /* 0x0001e4000c901d6a */
[----:B------:R-:W-:Y:S01]  /*fbf0*/  ISETP.GE.AND P2, PT, R3, UR36, PT ;  /* 0x0000002403007c0c */ /* 0x000fe2000bf46270 */
[----:B------:R-:W-:-:S12]  /*fc00*/  IMAD.MOV.U32 R3, RZ, RZ, R14 ;  /* 0x000000ffff037224 */ /* 0x000fd800078e000e */
[----:B0-----:R-:W-:Y:S05]  /*fc10*/  WARPSYNC.COLLECTIVE R15, `(.L_x_282) ;  /* 0x000000000f087348 */ /* 0x001fea0003c00000 */
[----:B------:R1:W2:Y:S02]  /*fc20*/  SHFL.IDX P6, R14, R13, R12, R11 ;  /* 0x0000000c0d0e7389 */ /* 0x0002a400000c000b */
[----:B012---:R-:W-:Y:S01]  /*fc30*/  ENDCOLLECTIVE ;  /* 0x000000000000791b */ /* 0x007fe20003800000 */
.L_x_282:
[----:B------:R-:W-:-:S04]  /*fc40*/  @P2 LOP3.LUT R16, R16, 0x80, RZ, 0xfc, !PT ;  /* 0x0000008010102812 */ /* 0x000fc800078efcff */
[----:B------:R-:W-:Y:S01]  /*fc50*/  LOP3.LUT R16, R16, 0xffffffbf, RZ, 0xc0, !PT ;  /* 0xffffffbf10107812 */ /* 0x000fe200078ec0ff */
[----:B------:R-:W-:Y:S02]  /*fc60*/  IMAD.MOV.U32 R13, RZ, RZ, R2 ;  /* 0x000000ffff0d7224 */ /* 0x000fe400078e0002 */
[----:B------:R-:W-:Y:S02]  /*fc70*/  IMAD.MOV.U32 R12, RZ, RZ, 0x2 ;  /* 0x00000002ff0c7424 */ /* 0x000fe400078e00ff */
[----:B------:R-:W-:-:S07]  /*fc80*/  IMAD.MOV.U32 R6, RZ, RZ, R14 ;  /* 0x000000ffff067224 */ /* 0x000fce00078e000e */
[----:B------:R-:W-:Y:S05]  /*fc90*/  WARPSYNC.COLLECTIVE R15, `(.L_x_283) ;  /* 0x000000000f087348 */ /* 0x000fea0003c00000 */
[----:B------:R0:W1:Y:S02]  /*fca0*/  SHFL.IDX P6, R14, R13, R12, R11 ;  /* 0x0000000c0d0e7389 */ /* 0x00006400000c000b */
[----:B01----:R-:W-:Y:S01]  /*fcb0*/  ENDCOLLECTIVE ;  /* 0x000000000000791b */ /* 0x003fe20003800000 */
.L_x_283:
[----:B------:R-:W-:-:S05]  /*fcc0*/  @!P2 LEA R6, P0, R9, R6, 0x1 ;  /* 0x000000060906a211 */ /* 0x000fca00078008ff */
[----:B------:R-:W-:-:S04]  /*fcd0*/  @!P2 IMAD.X R3, RZ, RZ, R3, P0 ;  /* 0x000000ffff03a224 */ /* 0x000fc800000e0603 */
        /* <DEDUP_REMOVED lines=12> */
.L_x_284:
[----:B------:R-:W-:Y:S01]  /*fda0*/  @P2 LOP3.LUT R16, R16, 0x40, RZ, 0xfc, !PT ;  /* 0x0000004010102812 */ /* 0x000fe200078efcff */
[----:B------:R-:W-:Y:S02]  /*fdb0*/  IMAD.MOV.U32 R13, RZ, RZ, R2 ;  /* 0x000000ffff0d7224 */ /* 0x000fe400078e0002 */
[----:B------:R-:W-:Y:S02]  /*fdc0*/  IMAD.MOV.U32 R12, RZ, RZ, 0x3 ;  /* 0x00000003ff0c7424 */ /* 0x000fe400078e00ff */
[----:B------:R-:W-:-:S07]  /*fdd0*/  IMAD.MOV.U32 R6, RZ, RZ, R14 ;  /* 0x000000ffff067224 */ /* 0x000fce00078e000e */
[----:B------:R-:W-:Y:S05]  /*fde0*/  WARPSYNC.COLLECTIVE R15, `(.L_x_285) ;  /* 0x000000000f087348 */ /* 0x000fea0003c00000 */
[----:B------:R0:W1:Y:S02]  /*fdf0*/  SHFL.IDX P6, R14, R13, R12, R11 ;  /* 0x0000000c0d0e7389 */ /* 0x00006400000c000b */
[----:B01----:R-:W-:Y:S01]  /*fe00*/  ENDCOLLECTIVE ;  /* 0x000000000000791b */ /* 0x003fe20003800000 */
.L_x_285:
[----:B------:R-:W-:-:S05]  /*fe10*/  @!P2 LEA R6, P0, R9, R6, 0x1 ;  /* 0x000000060906a211 */ /* 0x000fca00078008ff */
[----:B------:R-:W-:-:S04]  /*fe20*/  @!P2 IMAD.X R3, RZ, RZ, R3, P0 ;  /* 0x000000ffff03a224 */ /* 0x000fc800000e0603 */
[----:B------:R-:W-:Y:S02]  /*fe30*/  @!P2 IMAD.MOV.U32 R7, RZ, RZ, R3 ;  /* 0x000000ffff07a224 */ /* 0x000fe400078e0003 */
[----:B------:R-:W-:-:S03]  /*fe40*/  IMAD.MOV.U32 R13, RZ, RZ, R0 ;  /* 0x000000ffff0d7224 */ /* 0x000fc600078e0000 */
[----:B------:R-:W-:Y:S01]  /*fe50*/  @!PT LDS RZ, [RZ] ;  /* 0x00000000fffff984 */ /* 0x000fe20000000800 */
[----:B------:R-:W-:Y:S01]  /*fe60*/  @!PT LDS RZ, [RZ] ;  /* 0x00000000fffff984 */ /* 0x000fe20000000800 */
[----:B------:R-:W-:Y:S01]  /*fe70*/  @!PT LDS RZ, [RZ] ;  /* 0x00000000fffff984 */ /* 0x000fe20000000800 */
[----:B------:R0:W-:Y:S01]  /*fe80*/  @!P2 LDGSTS.E.BYPASS.LTC128B.128 [R8+0x21400], desc[UR42][R6.64], !P1 ;  /* 0x214000000608afae */ /* 0x0001e2000c901d6a */
[----:B------:R-:W-:-:S07]  /*fe90*/  IMAD.MOV.U32 R3, RZ, RZ, R14 ;  /* 0x000000ffff037224 */ /* 0x000fce00078e000e */
[----:B0-----:R-:W-:Y:S05]  /*fea0*/  WARPSYNC.COLLECTIVE R15, `(.L_x_286) ;  /* 0x000000000f087348 */ /* 0x001fea0003c00000 */
[----:B------:R1:W2:Y:S02]  /*feb0*/  SHFL.IDX P6, R14, R13, R12, R11 ;  /* 0x0000000c0d0e7389 */ /* 0x0002a400000c000b */
[----:B012---:R-:W-:Y:S01]  /*fec0*/  ENDCOLLECTIVE ;  /* 0x000000000000791b */ /* 0x007fe20003800000 */
.L_x_286:
[----:B------:R-:W-:Y:S01]  /*fed0*/  IMAD.MOV.U32 R0, RZ, RZ, R14 ;  /* 0x000000ffff007224 */ /* 0x000fe200078e000e */
[----:B------:R-:W-:Y:S06]  /*fee0*/  BRA `(.L_x_287) ;  /* 0xffffffc800547947 */ /* 0x000fec000383ffff */
.L_x_226:
[----:B------:R-:W-:Y:S01]  /*fef0*/  BSSY B0, `(.L_x_288) ;  /* 0x0000008000007945 */ /* 0x000fe20003800000 */
[----:B------:R-:W-:Y:S02]  /*ff00*/  IMAD.MOV.U32 R13, RZ, RZ, R4 ;  /* 0x000000ffff0d7224 */ /* 0x000fe400078e0004 */
[----:B------:R-:W-:Y:S02]  /*ff10*/  IMAD.MOV.U32 R12, RZ, RZ, RZ ;  /* 0x000000ffff0c7224 */ /* 0x000fe400078e00ff */
[----:B------:R-:W-:Y:S02]  /*ff20*/  IMAD.MOV.U32 R11, RZ, RZ, 0x181f ;  /* 0x0000181fff0b7424 */ /* 0x000fe400078e00ff */
[----:B------:R-:W-:-:S07]  /*ff30*/  IMAD.MOV.U32 R15, RZ, RZ, -0x1 ;  /* 0xffffffffff0f7424 */ /* 0x000fce00078e00ff */
[----:B-1---5:R-:W-:Y:S05]  /*ff40*/  WARPSYNC.COLLECTIVE R15, `(.L_x_289) ;  /* 0x000000000f087348 */ /* 0x022fea0003c00000 */
[----:B------:R0:W2:Y:S02]  /*ff50*/  SHFL.IDX P6, R14, R13, R12, R11 ;  /* 0x0000000c0d0e7389 */ /* 0x0000a400000c000b */
[----:B012--5:R-:W-:Y:S01]  /*ff60*/  ENDCOLLECTIVE ;  /* 0x000000000000791b */ /* 0x027fe20003800000 */
.L_x_289:
[----:B------:R-:W-:Y:S05]  /*ff70*/  BSYNC B0 ;  /* 0x0000000000007941 */ /* 0x000fea0003800000 */
.L_x_288:
[----:B------:R-:W-:Y:S01]  /*ff80*/  IMAD.MOV.U32 R13, RZ, RZ, R0 ;  /* 0x000000ffff0d7224 */ /* 0x000fe200078e0000 */
[----:B------:R-:W-:Y:S01]  /*ff90*/  LOP3.LUT P1, RZ, R16, 0x100, RZ, 0xc0, !PT ;  /* 0x0000010010ff7812 */ /* 0x000fe2000782c0ff */
[----:B------:R-:W-:Y:S01]  /*ffa0*/  IMAD.MOV.U32 R12, RZ, RZ, RZ ;  /* 0x000000ffff0c7224 */ /* 0x000fe200078e00ff */
[----:B------:R-:W-:Y:S01]  /*ffb0*/  LOP3.LUT R22, R22, 0xfbffffff, RZ, 0xc0, !PT ;  /* 0xfbffffff16167812 */ /* 0x000fe200078ec0ff */
[----:B------:R-:W-:Y:S02]  /*ffc0*/  IMAD.MOV.U32 R11, RZ, RZ, 0x181f ;  /* 0x0000181fff0b7424 */ /* 0x000fe400078e00ff */
[----:B------:R-:W-:Y:S01]  /*ffd0*/  IMAD.MOV.U32 R15, RZ, RZ, -0x1 ;  /* 0xffffffffff0f7424 */ /* 0x000fe200078e00ff */
[----:B------:R-:W-:Y:S01]  /*ffe0*/  @P5 LOP3.LUT R22, R22, 0x4000000, RZ, 0xfc, !PT ;  /* 0x0400000016165812 */ /* 0x000fe200078efcff */
[----:B------:R-:W-:-:S07]  /*fff0*/  IMAD.MOV.U32 R2, RZ, RZ, R14 ;  /* 0x000000ffff027224 */ /* 0x000fce00078e000e */
[----:B------:R-:W-:Y:S05]  /*10000*/  WARPSYNC.COLLECTIVE R15, `(.L_x_290) ;  /* 0x000000000f087348 */ /* 0x000fea0003c00000 */
[----:B------:R0:W1:Y:S02]  /*10010*/  SHFL.IDX P6, R14, R13, R12, R11 ;  /* 0x0000000c0d0e7389 */ /* 0x00006400000c000b */
[----:B01----:R-:W-:Y:S01]  /*10020*/  ENDCOLLECTIVE ;  /* 0x000000000000791b */ /* 0x003fe20003800000 */
.L_x_290:
[----:B------:R-:W-:Y:S01]  /*10030*/  IMAD.MOV.U32 R13, RZ, RZ, R4 ;  /* 0x000000ffff0d7224 */ /* 0x000fe200078e0004 */
[----:B------:R-:W-:Y:S01]  /*10040*/  MOV R12, 0x1 ;  /* 0x00000001000c7802 */ /* 0x000fe20000000f00 */
[----:B------:R-:W-:Y:S01]  /*10050*/  IMAD.MOV.U32 R3, RZ, RZ, R14 ;  /* 0x000000ffff037224 */ /* 0x000fe200078e000e */
[----:B------:R-:W-:-:S04]  /*10060*/  LOP3.LUT P6, RZ, R16, 0x400000, RZ, 0xc0, !PT ;  /* 0x0040000010ff7812 */ /* 0x000fc800078cc0ff */
[----:B------:R-:W-:-:S05]  /*10070*/  @!P1 LEA R3, P0, R21, R3, 0x1 ;  /* 0x0000000315039211 */ /* 0x000fca00078008ff */
[----:B------:R-:W-:Y:S01]  /*10080*/  @!P1 IMAD.X R2, RZ, RZ, R2, P0 ;  /* 0x000000ffff029224 */ /* 0x000fe200000e0602 */
[----:B------:R-:W-:-:S04]  /*10090*/  LOP3.LUT P0, RZ, R16, 0x800000, RZ, 0xc0, !PT ;  /* 0x0080000010ff7812 */ /* 0x000fc8000780c0ff */
[----:B------:R-:W-:-:S04]  /*100a0*/  @!P1 LOP3.LUT R3, R3, R2, RZ, 0x3c, !PT ;  /* 0x0000000203039212 */ /* 0x000fc800078e3cff */
[----:B------:R-:W-:-:S04]  /*100b0*/  @!P1 LOP3.LUT R2, R3, R2, RZ, 0x3c, !PT ;  /* 0x0000000203029212 */ /* 0x000fc800078e3cff */
[----:B------:R-:W-:-:S05]  /*100c0*/  @!P1 LOP3.LUT R3, R3, R2, RZ, 0x3c, !PT ;  /* 0x0000000203039212 */ /* 0x000fca00078e3cff */
[----:B------:R-:W-:Y:S01]  /*100d0*/  @!PT LDS RZ, [RZ] ;  /* 0x00000000fffff984 */ /* 0x000fe20000000800 */
[----:B------:R-:W-:Y:S01]  /*100e0*/  @!PT LDS RZ, [RZ] ;  /* 0x00000000fffff984 */ /* 0x000fe20000000800 */
[----:B------:R-:W-:Y:S01]  /*100f0*/  @!PT LDS RZ, [RZ] ;  /* 0x00000000fffff984 */ /* 0x000fe20000000800 */
[----:B------:R0:W-:Y:S01]  /*10100*/  @!P1 LDGSTS.E.BYPASS.LTC128B.128 [R20+0x26400], desc[UR42][R2.64], !P0 ;  /* 0x2640000002149fae */ /* 0x0001e2000c101d6a */
[----:B------:R-:W-:-:S03]  /*10110*/  @!P1 ISETP.NE.U32.AND P0, PT, R9, RZ, PT ;  /* 0x000000ff0900920c */ /* 0x000fc60003f05070 */
[----:B------:R0:W-:Y:S10]  /*10120*/  @!P1 LDGSTS.E.BYPASS.LTC128B.128 [R20+0x28400], desc[UR42][R2.64+0x80], !P6 ;  /* 0x2840008002149fae */ /* 0x0001f4000f101d6a */
[----:B0-----:R-:W-:Y:S05]  /*10130*/  WARPSYNC.COLLECTIVE R15, `(.L_x_291) ;  /* 0x000000000f087348 */ /* 0x001fea0003c00000 */
[----:B------:R1:W2:Y:S02]  /*10140*/  SHFL.IDX P6, R14, R13, R12, R11 ;  /* 0x0000000c0d0e7389 */ /* 0x0002a400000c000b */
[----:B012---:R-:W-:Y:S01]  /*10150*/  ENDCOLLECTIVE ;  /* 0x000000000000791b */ /* 0x007fe20003800000 */
.L_x_291:
[----:B------:R-:W-:Y:S01]  /*10160*/  @!PT LDS RZ, [RZ] ;  /* 0x00000000fffff984 */ /* 0x000fe20000000800 */
[----:B------:R-:W-:Y:S01]  /*10170*/  @!PT LDS RZ, [RZ] ;  /* 0x00000000fffff984 */ /* 0x000fe20000000800 */
[----:B------:R-:W-:Y:S01]  /*10180*/  @!PT LDS RZ, [RZ] ;  /* 0x00000000fffff984 */ /* 0x000fe20000000800 */
[----:B------:R0:W-:Y:S01]  /*10190*/  @!P1 LDGSTS.E.BYPASS.LTC128B.128 [R20+0x2a400], desc[UR42][R2.64+0x100], !P5 ;  /* 0x2a40010002149fae */ /* 0x0001e2000e901d6a */
[----:B------:R-:W-:-:S03]  /*101a0*/  LOP3.LUT P5, RZ, R16, 0x800000, RZ, 0xc0, !PT ;  /* 0x0080000010ff7812 */ /* 0x000fc600078ac0ff */
[----:B------:R0:W-:Y:S04]  /*101b0*/  @!P1 LDGSTS.E.BYPASS.LTC128B.128 [R20+0x2c400], desc[UR42][R2.64+0x180], !P4 ;  /* 0x2c40018002149fae */ /* 0x0001e8000e101d6a */
[----:B------:R0:W-:Y:S01]  /*101c0*/  @!P1 LDGSTS.E.BYPASS.LTC128B.128 [R20+0x2e400], desc[UR42][R2.64+0x200], !P3 ;  /* 0x2e40020002149fae */ /* 0x0001e2000d901d6a */
[----:B------:R-:W-:-:S03]  /*101d0*/  IMAD.MOV.U32 R13, RZ, RZ, R0 ;  /* 0x000000ffff0d7224 */ /* 0x000fc600078e0000 */
[----:B------:R0:W-:Y:S04]  /*101e0*/  @!P1 LDGSTS.E.BYPASS.LTC128B.128 [R20+0x30400], desc[UR42][R2.64+0x280], !P2 ;  /* 0x3040028002149fae */ /* 0x0001e8000d101d6a */
[----:B------:R0:W-:Y:S01]  /*101f0*/  @!P1 LDGSTS.E.BYPASS.LTC128B.128 [R20+0x32400], desc[UR42][R2.64+0x300], P0 ;  /* 0x3240030002149fae */ /* 0x0001e20008101d6a */
[----:B------:R-:W-:Y:S01]  /*10200*/  @!P1 ISETP.NE.U32.AND P0, PT, R8, RZ, PT ;  /* 0x000000ff0800920c */ /* 0x000fe20003f05070 */
[----:B------:R-:W-:-:S12]  /*10210*/  IMAD.MOV.U32 R5, RZ, RZ, R14 ;  /* 0x000000ffff057224 */ /* 0x000fd800078e000e */
[----:B0-----:R-:W-:Y:S05]  /*10220*/  WARPSYNC.COLLECTIVE R15, `(.L_x_292) ;  /* 0x000000000f087348 */ /* 0x001fea0003c00000 */
[----:B------:R1:W2:Y:S02]  /*10230*/  SHFL.IDX P6, R14, R13, R12, R11 ;  /* 0x0000000c0d0e7389 */ /* 0x0002a400000c000b */
[----:B012---:R-:W-:Y:S01]  /*10240*/  ENDCOLLECTIVE ;  /* 0x000000000000791b */ /* 0x007fe20003800000 */
.L_x_292:
[----:B------:R-:W-:Y:S01]  /*10250*/  @!PT LDS RZ, [RZ] ;  /* 0x00000000fffff984 */ /* 0x000fe20000000800 */
[----:B------:R-:W-:Y:S01]  /*10260*/  @!PT LDS RZ, [RZ] ;  /* 0x00000000fffff984 */ /* 0x000fe20000000800 */
[----:B------:R-:W-:Y:S01]  /*10270*/  @!PT LDS RZ, [RZ] ;  /* 0x00000000fffff984 */ /* 0x000fe20000000800 */
[----:B------:R0:W-:Y:S01]  /*10280*/  @!P1 LDGSTS.E.BYPASS.LTC128B.128 [R20+0x34400], desc[UR42][R2.64+0x380], P0 ;  /* 0x3440038002149fae */ /* 0x0001e20008101d6a */
[C---:B------:R-:W-:Y:S01]  /*10290*/  LOP3.LUT P1, RZ, R16.reuse, 0x40, RZ, 0xc0, !PT ;  /* 0x0000004010ff7812 */ /* 0x040fe2000782c0ff */
[----:B------:R-:W-:Y:S02]  /*102a0*/  IMAD.MOV.U32 R13, RZ, RZ, R4 ;  /* 0x000000ffff0d7224 */ /* 0x000fe400078e0004 */
[----:B------:R-:W-:Y:S01]  /*102b0*/  IMAD.MOV.U32 R12, RZ, RZ, 0x2 ;  /* 0x00000002ff0c7424 */ /* 0x000fe200078e00ff */
[----:B------:R-:W-:-:S13]  /*102c0*/  LOP3.LUT P6, RZ, R16, 0x80, RZ, 0xc0, !PT ;  /* 0x0000008010ff7812 */ /* 0x000fda00078cc0ff */
[----:B------:R-:W-:-:S05]  /*102d0*/  @!P6 LEA R6, P0, R21, R14, 0x1 ;  /* 0x0000000e1506e211 */ /* 0x000fca00078008ff */
[----:B------:R-:W-:Y:S01]  /*102e0*/  @!P6 IMAD.X R7, RZ, RZ, R5, P0 ;  /* 0x000000ffff07e224 */ /* 0x000fe200000e0605 */
[----:B------:R-:W-:Y:S01]  /*102f0*/  LOP3.LUT P0, RZ, R16, 0x400000, RZ, 0xc0, !PT ;  /* 0x0040000010ff7812 */ /* 0x000fe2000780c0ff */
[----:B0-----:R-:W-:Y:S02]  /*10300*/  @!P6 IMAD.MOV.U32 R2, RZ, RZ, R6 ;  /* 0x000000ffff02e224 */ /* 0x001fe400078e0006 */
[----:B------:R-:W-:-:S05]  /*10310*/  @!P6 IMAD.MOV.U32 R3, RZ, RZ, R7 ;  /* 0x000000ffff03e224 */ /* 0x000fca00078e0007 */
[----:B------:R0:W-:Y:S01]  /*10320*/  @!P6 LDGSTS.E.BYPASS.LTC128B.128 [R20+0x26c00], desc[UR42][R2.64], !P5 ;  /* 0x26c000000214efae */ /* 0x0001e2000e901d6a */
[----:B------:R-:W-:-:S04]  /*10330*/  LOP3.LUT P5, RZ, R22, 0x4000000, RZ, 0xc0, !PT ;  /* 0x0400000016ff7812 */ /* 0x000fc800078ac0ff */
[----:B------:R0:W-:Y:S01]  /*10340*/  @!P6 LDGSTS.E.BYPASS.LTC128B.128 [R20+0x28c00], desc[UR42][R2.64+0x80], !P0 ;  /* 0x28c000800214efae */ /* 0x0001e2000c101d6a */
[----:B------:R-:W-:-:S08]  /*10350*/  @!P6 ISETP.NE.U32.AND P0, PT, R9, RZ, PT ;  /* 0x000000ff0900e20c */ /* 0x000fd00003f05070 */
[----:B------:R0:W-:Y:S04]  /*10360*/  @!P6 LDGSTS.E.BYPASS.LTC128B.128 [R20+0x2ac00], desc[UR42][R2.64+0x100], !P5 ;  /* 0x2ac001000214efae */ /* 0x0001e8000e901d6a */
[----:B------:R0:W-:Y:S04]  /*10370*/  @!P6 LDGSTS.E.BYPASS.LTC128B.128 [R20+0x2cc00], desc[UR42][R2.64+0x180], !P4 ;  /* 0x2cc001800214efae */ /* 0x0001e8000e101d6a */
[----:B------:R0:W-:Y:S04]  /*10380*/  @!P6 LDGSTS.E.BYPASS.LTC128B.128 [R20+0x2ec00], desc[UR42][R2.64+0x200], !P3 ;  /* 0x2ec002000214efae */ /* 0x0001e8000d901d6a */
[----:B------:R0:W-:Y:S04]  /*10390*/  @!P6 LDGSTS.E.BYPASS.LTC128B.128 [R20+0x30c00], desc[UR42][R2.64+0x280], !P2 ;  /* 0x30c002800214efae */ /* 0x0001e8000d101d6a */
[----:B------:R0:W-:Y:S01]  /*103a0*/  @!P6 LDGSTS.E.BYPASS.LTC128B.128 [R20+0x32c00], desc[UR42][R2.64+0x300], P0 ;  /* 0x32c003000214efae */ /* 0x0001e20008101d6a */
[----:B------:R-:W-:-:S13]  /*103b0*/  @!P6 ISETP.NE.U32.AND P0, PT, R8, RZ, PT ;  /* 0x000000ff0800e20c */ /* 0x000fda0003f05070 */
[----:B------:R0:W-:Y:S02]  /*103c0*/  @!P6 LDGSTS.E.BYPASS.LTC128B.128 [R20+0x34c00], desc[UR42][R2.64+0x380], P0 ;  /* 0x34c003800214efae */ /* 0x0001e40008101d6a */
[----:B0-----:R-:W-:Y:S05]  /*103d0*/  WARPSYNC.COLLECTIVE R15, `(.L_x_293) ;  /* 0x000000000f087348 */ /* 0x001fea0003c00000 */
[----:B------:R1:W2:Y:S02]  /*103e0*/  SHFL.IDX P6, R14, R13, R12, R11 ;  /* 0x0000000c0d0e7389 */ /* 0x0002a400000c000b */
[----:B012---:R-:W-:Y:S01]  /*103f0*/  ENDCOLLECTIVE ;  /* 0x000000000000791b */ /* 0x007fe20003800000 */
.L_x_293:
[----:B------:R-:W-:Y:S02]  /*10400*/  IMAD.MOV.U32 R13, RZ, RZ, R0 ;  /* 0x000000ffff0d7224 */ /* 0x000fe400078e0000 */
[----:B------:R-:W-:-:S07]  /*10410*/  IMAD.MOV.U32 R5, RZ, RZ, R14 ;  /* 0x000000ffff057224 */ /* 0x000fce00078e000e */
[----:B------:R-:W-:Y:S05]  /*10420*/  WARPSYNC.COLLECTIVE R15, `(.L_x_294) ;  /* 0x000000000f087348 */ /* 0x000fea0003c00000 */
[----:B------:R0:W1:Y:S02]  /*10430*/  SHFL.IDX P6, R14, R13, R12, R11 ;  /* 0x0000000c0d0e7389 */ /* 0x00006400000c000b */
[----:B01----:R-:W-:Y:S01]  /*10440*/  ENDCOLLECTIVE ;  /* 0x000000000000791b */ /* 0x003fe20003800000 */
.L_x_294:
[----:B------:R-:W-:Y:S02]  /*10450*/  IMAD.MOV.U32 R13, RZ, RZ, R4 ;  /* 0x000000ffff0d7224 */ /* 0x000fe400078e0004 */
[----:B------:R-:W-:Y:S01]  /*10460*/  IMAD.MOV.U32 R12, RZ, RZ, 0x3 ;  /* 0x00000003ff0c7424 */ /* 0x000fe200078e00ff */
[----:B------:R-:W-:Y:S02]  /*10470*/  @!P1 LEA R6, P0, R21, R14, 0x1 ;  /* 0x0000000e15069211 */ /* 0x000fe400078008ff */
[----:B------:R-:W-:-:S03]  /*10480*/  LOP3.LUT P6, RZ, R16, 0x400000, RZ, 0xc0, !PT ;  /* 0x0040000010ff7812 */ /* 0x000fc600078cc0ff */
[----:B------:R-:W-:Y:S01]  /*10490*/  @!P1 IMAD.X R7, RZ, RZ, R5, P0 ;  /* 0x000000ffff079224 */ /* 0x000fe200000e0605 */
[----:B------:R-:W-:Y:S01]  /*104a0*/  LOP3.LUT P0, RZ, R16, 0x800000, RZ, 0xc0, !PT ;  /* 0x0080000010ff7812 */ /* 0x000fe2000780c0ff */
[----:B------:R-:W-:Y:S02]  /*104b0*/  @!P1 IMAD.MOV.U32 R2, RZ, RZ, R6 ;  /* 0x000000ffff029224 */ /* 0x000fe400078e0006 */
[----:B------:R-:W-:-:S10]  /*104c0*/  @!P1 IMAD.MOV.U32 R3, RZ, RZ, R7 ;  /* 0x000000ffff039224 */ /* 0x000fd400078e0007 */
        /* <DEDUP_REMOVED lines=9> */
.L_x_295:
[----:B------:R-:W-:Y:S01]  /*10560*/  @!PT LDS RZ, [RZ] ;  /* 0x00000000fffff984 */ /* 0x000fe20000000800 */
[----:B------:R-:W-:Y:S01]  /*10570*/  @!PT LDS RZ, [RZ] ;  /* 0x00000000fffff984 */ /* 0x000fe20000000800 */
[----:B------:R-:W-:Y:S01]  /*10580*/  @!PT LDS RZ, [RZ] ;  /* 0x00000000fffff984 */ /* 0x000fe20000000800 */
[----:B------:R0:W-:Y:S04]  /*10590*/  @!P1 LDGSTS.E.BYPASS.LTC128B.128 [R20+0x2b400], desc[UR42][R2.64+0x100], !P5 ;  /* 0x2b40010002149fae */ /* 0x0001e8000e901d6a */
        /* <DEDUP_REMOVED lines=10> */
.L_x_296:
[----:B------:R-:W-:Y:S01]  /*10640*/  @!PT LDS RZ, [RZ] ;  /* 0x00000000fffff984 */ /* 0x000fe20000000800 */
[----:B------:R-:W-:Y:S01]  /*10650*/  @!PT LDS RZ, [RZ] ;  /* 0x00000000fffff984 */ /* 0x000fe20000000800 */
[----:B------:R-:W-:Y:S01]  /*10660*/  @!PT LDS RZ, [RZ] ;  /* 0x00000000fffff984 */ /* 0x000fe20000000800 */
[----:B------:R0:W-:Y:S01]  /*10670*/  @!P1 LDGSTS.E.BYPASS.LTC128B.128 [R20+0x35400], desc[UR42][R2.64+0x380], P0 ;  /* 0x3540038002149fae */ /* 0x0001e20008101d6a */
[----:B------:R-:W-:Y:S05]  /*10680*/  BRA `(.L_x_297) ;  /* 0xffffffc800b87947 */ /* 0x000fea000383ffff */
.L_x_228:
[----:B0-----:R-:W-:-:S04]  /*10690*/  IMAD.U32 R3, RZ, RZ, UR37 ;  /* 0x00000025ff037e24 */ /* 0x001fc8000f8e00ff */
[----:B------:R0:W1:Y:S03]  /*106a0*/  SYNCS.PHASECHK.TRANS64.TRYWAIT P0, [R3+URZ+0x38820], R0 ;  /* 0x03882000030075a7 */ /* 0x000066000800017f */
[----:B-1----:R-:W-:Y:S05]  /*106b0*/  @!P0 NANOSLEEP.SYNCS 0x989680 ;  /* 0x009896800000895d */ /* 0x002fea0003900000 */
[----:B------:R-:W1:Y:S02]  /*106c0*/  @!P0 SYNCS.PHASECHK.TRANS64 P0, [R3+URZ+0x38820], R0 ;  /* 0x03882000030085a7 */ /* 0x000e64000800007f */
[----:B-1----:R-:W-:Y:S05]  /*106d0*/  @!P0 BRA `(.L_x_228) ;  /* 0xfffffffc00ec8947 */ /* 0x002fea000383ffff */
[----:B------:R-:W-:Y:S05]  /*106e0*/  BRA `(.L_x_298) ;  /* 0xffffffcc00147947 */ /* 0x000fea000383ffff */
.L_x_231:
[----:B0-----:R0:W1:Y:S02]  /*106f0*/  SYNCS.PHASECHK.TRANS64.TRYWAIT P0, [R25+URZ+0x38860], R0 ;  /* 0x03886000190075a7 */ /* 0x001064000800017f */
[----:B-1----:R-:W-:Y:S05]  /*10700*/  @!P0 NANOSLEEP.SYNCS 0x989680 ;  /* 0x009896800000895d */ /* 0x002fea0003900000 */
[----:B------:R-:W1:Y:S02]  /*10710*/  @!P0 SYNCS.PHASECHK.TRANS64 P0, [R25+URZ+0x38860], R0 ;  /* 0x03886000190085a7 */ /* 0x000e64000800007f */
[----:B-1----:R-:W-:Y:S05]  /*10720*/  @!P0 BRA `(.L_x_231) ;  /* 0xfffffffc00f08947 */ /* 0x002fea000383ffff */
[----:B------:R-:W-:Y:S05]  /*10730*/  BRA `(.L_x_299) ;  /* 0xffffffcc00247947 */ /* 0x000fea000383ffff */
.L_x_232:
        /* <DEDUP_REMOVED lines=8> */
.L_x_301:
[----:B------:R-:W-:Y:S05]  /*107c0*/  BSYNC B0 ;  /* 0x0000000000007941 */ /* 0x000fea0003800000 */
.L_x_300:
[----:B------:R-:W0:Y:S01]  /*107d0*/  S2R R6, SR_TID.X ;  /* 0x0000000000067919 */ /* 0x000e220000002100 */
[----:B------:R-:W-:Y:S01]  /*107e0*/  IMAD.MOV.U32 R13, RZ, RZ, R8 ;  /* 0x000000ffff0d7224 */ /* 0x000fe200078e0008 */
[----:B------:R-:W-:Y:S01]  /*107f0*/  LOP3.LUT P5, RZ, R17, 0x100, RZ, 0xc0, !PT ;  /* 0x0000010011ff7812 */ /* 0x000fe200078ac0ff */
[----:B------:R-:W-:Y:S01]  /*10800*/  IMAD.MOV.U32 R12, RZ, RZ, RZ ;  /* 0x000000ffff0c7224 */ /* 0x000fe200078e00ff */
[----:B------:R-:W-:Y:S01]  /*10810*/  LEA R9, R9, UR37, 0x1 ;  /* 0x0000002509097c11 */ /* 0x000fe2000f8e08ff */
[----:B------:R-:W-:Y:S01]  /*10820*/  IMAD.MOV.U32 R11, RZ, RZ, 0x181f ;  /* 0x0000181fff0b7424 */ /* 0x000fe200078e00ff */
[----:B------:R-:W-:Y:S01]  /*10830*/  P2R R4, PR, RZ, 0x20 ;  /* 0x00000020ff047803 */ /* 0x000fe20000000000 */
[----:B------:R-:W-:Y:S01]  /*10840*/  IMAD.MOV.U32 R15, RZ, RZ, -0x1 ;  /* 0xffffffffff0f7424 */ /* 0x000fe200078e00ff */
[C---:B------:R-:W-:Y:S01]  /*10850*/  LOP3.LUT P5, RZ, R17.reuse, 0x20000, RZ, 0xc0, !PT ;  /* 0x0002000011ff7812 */ /* 0x040fe200078ac0ff */
[----:B------:R-:W-:Y:S01]  /*10860*/  IMAD.MOV.U32 R3, RZ, RZ, R14 ;  /* 0x000000ffff037224 */ /* 0x000fe200078e000e */
[----:B------:R-:W-:-:S13]  /*10870*/  LOP3.LUT P4, RZ, R17, 0x20, RZ, 0xc0, !PT ;  /* 0x0000002011ff7812 */ /* 0x000fda000788c0ff */
[----:B0-----:R-:W-:Y:S05]  /*10880*/  WARPSYNC.COLLECTIVE R15, `(.L_x_302) ;  /* 0x000000000f087348 */ /* 0x001fea0003c00000 */
[----:B------:R1:W2:Y:S02]  /*10890*/  SHFL.IDX P6, R14, R13, R12, R11 ;  /* 0x0000000c0d0e7389 */ /* 0x0002a400000c000b */
[----:B012---:R-:W-:Y:S01]  /*108a0*/  ENDCOLLECTIVE ;  /* 0x000000000000791b */ /* 0x007fe20003800000 */
.L_x_302:
[C---:B------:R-:W-:Y:S02]  /*108b0*/  LOP3.LUT P3, RZ, R17.reuse, 0x10, RZ, 0xc0, !PT ;  /* 0x0000001011ff7812 */ /* 0x040fe4000786c0ff */
[C---:B------:R-:W-:Y:S02]  /*108c0*/  LOP3.LUT P2, RZ, R17.reuse, 0x8, RZ, 0xc0, !PT ;  /* 0x0000000811ff7812 */ /* 0x040fe4000784c0ff */
[C---:B------:R-:W-:Y:S01]  /*108d0*/  LOP3.LUT P1, RZ, R17.reuse, 0x4, RZ, 0xc0, !PT ;  /* 0x0000000411ff7812 */ /* 0x040fe2000782c0ff */
[----:B------:R-:W-:Y:S02]  /*108e0*/  IMAD.MOV.U32 R13, RZ, RZ, R10 ;  /* 0x000000ffff0d7224 */ /* 0x000fe400078e000a */
[----:B------:R-:W-:Y:S02]  /*108f0*/  IMAD.MOV.U32 R12, RZ, RZ, 0x1 ;  /* 0x00000001ff0c7424 */ /* 0x000fe400078e00ff */
[----:B------:R-:W-:Y:S01]  /*10900*/  IMAD.SHL.U32 R6, R6, 0x8, RZ ;  /* 0x0000000806067824 */ /* 0x000fe200078e00ff */
[----:B------:R-:W-:-:S04]  /*10910*/  LOP3.LUT P6, RZ, R17, 0x800, RZ, 0xc0, !PT ;  /* 0x0000080011ff7812 */ /* 0x000fc800078cc0ff */
        /* <DEDUP_REMOVED lines=15> */
.L_x_303:
[----:B------:R-:W-:Y:S01]  /*10a10*/  @!PT LDS RZ, [RZ] ;  /* 0x00000000fffff984 */ /* 0x000fe20000000800 */
[----:B------:R-:W-:Y:S01]  /*10a20*/  @!PT LDS RZ, [RZ] ;  /* 0x00000000fffff984 */ /* 0x000fe20000000800 */
[----:B------:R-:W-:Y:S01]  /*10a30*/  @!PT LDS RZ, [RZ] ;  /* 0x00000000fffff984 */ /* 0x000fe20000000800 */
[----:B------:R-:W-:Y:S01]  /*10a40*/  LDGSTS.E.BYPASS.LTC128B.128 [R9+0x6400], desc[UR42][R2.64+0x180], !P5 ;  /* 0x0640018002097fae */ /* 0x000fe2000e901d6a */
[----:B------:R-:W-:-:S03]  /*10a50*/  LOP3.LUT P5, RZ, R17, 0x80, RZ, 0xc0, !PT ;  /* 0x0000008011ff7812 */ /* 0x000fc600078ac0ff */
[----:B------:R-:W-:Y:S01]  /*10a60*/  LDGSTS.E.BYPASS.LTC128B.128 [R9+0x8400], desc[UR42][R2.64+0x200], !P4 ;  /* 0x0840020002097fae */ /* 0x000fe2000e101d6a */
[----:B------:R-:W-:Y:S02]  /*10a70*/  P2R R4, PR, RZ, 0x20 ;  /* 0x00000020ff047803 */ /* 0x000fe40000000000 */
[C---:B------:R-:W-:Y:S01]  /*10a80*/  LOP3.LUT P5, RZ, R17.reuse, 0x10000, RZ, 0xc0, !PT ;  /* 0x0001000011ff7812 */ /* 0x040fe200078ac0ff */
[----:B------:R-:W-:Y:S01]  /*10a90*/  LDGSTS.E.BYPASS.LTC128B.128 [R9+0xa400], desc[UR42][R2.64+0x280], !P3 ;  /* 0x0a40028002097fae */ /* 0x000fe2000d901d6a */
[C---:B------:R-:W-:Y:S01]  /*10aa0*/  LOP3.LUT P4, RZ, R17.reuse, 0x2, RZ, 0xc0, !PT ;  /* 0x0000000211ff7812 */ /* 0x040fe2000788c0ff */
[----:B------:R-:W-:Y:S01]  /*10ab0*/  IMAD.MOV.U32 R13, RZ, RZ, R8 ;  /* 0x000000ffff0d7224 */ /* 0x000fe200078e0008 */
[----:B------:R-:W-:Y:S01]  /*10ac0*/  LOP3.LUT P3, RZ, R17, 0x1, RZ, 0xc0, !PT ;  /* 0x0000000111ff7812 */ /* 0x000fe2000786c0ff */
[----:B------:R-:W-:Y:S01]  /*10ad0*/  LDGSTS.E.BYPASS.LTC128B.128 [R9+0xc400], desc[UR42][R2.64+0x300], !P2 ;  /* 0x0c40030002097fae */ /* 0x000fe2000d101d6a */
[----:B------:R-:W-:-:S03]  /*10ae0*/  LOP3.LUT P2, RZ, R16, 0x80000000, RZ, 0xc0, !PT ;  /* 0x8000000010ff7812 */ /* 0x000fc6000784c0ff */
[----:B------:R0:W-:Y:S01]  /*10af0*/  LDGSTS.E.BYPASS.LTC128B.128 [R9+0xe400], desc[UR42][R2.64+0x380], !P1 ;  /* 0x0e40038002097fae */ /* 0x0001e2000c901d6a */
[----:B------:R-:W-:Y:S01]  /*10b00*/  LOP3.LUT P1, RZ, R16, 0x40000000, RZ, 0xc0, !PT ;  /* 0x4000000010ff7812 */ /* 0x000fe2000782c0ff */
[----:B0-----:R-:W-:-:S12]  /*10b10*/  IMAD.MOV.U32 R3, RZ, RZ, R14 ;  /* 0x000000ffff037224 */ /* 0x001fd800078e000e */
[----:B------:R-:W-:Y:S05]  /*10b20*/  WARPSYNC.COLLECTIVE R15, `(.L_x_304) ;  /* 0x000000000f087348 */ /* 0x000fea0003c00000 */
[----:B------:R0:W1:Y:S02]  /*10b30*/  SHFL.IDX P6, R14, R13, R12, R11 ;  /* 0x0000000c0d0e7389 */ /* 0x00006400000c000b */
[----:B01----:R-:W-:Y:S01]  /*10b40*/  ENDCOLLECTIVE ;  /* 0x000000000000791b */ /* 0x003fe20003800000 */
.L_x_304:
        /* <DEDUP_REMOVED lines=17> */
.L_x_305:
[----:B------:R-:W-:Y:S01]  /*10c60*/  @!PT LDS RZ, [RZ] ;  /* 0x00000000fffff984 */ /* 0x000fe20000000800 */
[----:B------:R-:W-:Y:S01]  /*10c70*/  @!PT LDS RZ, [RZ] ;  /* 0x00000000fffff984 */ /* 0x000fe20000000800 */
[----:B------:R-:W-:Y:S01]  /*10c80*/  @!PT LDS RZ, [RZ] ;  /* 0x00000000fffff984 */ /* 0x000fe20000000800 */
[----:B------:R0:W-:Y:S01]  /*10c90*/  LDGSTS.E.BYPASS.LTC128B.128 [R9+0x6c00], desc[UR42][R2.64+0x180], !P5 ;  /* 0x06c0018002097fae */ /* 0x0001e2000e901d6a */
[----:B------:R-:W-:-:S03]  /*10ca0*/  LOP3.LUT P5, RZ, R17, 0x40, RZ, 0xc0, !PT ;  /* 0x0000004011ff7812 */ /* 0x000fc600078ac0ff */
[----:B------:R0:W-:Y:S01]  /*10cb0*/  LDGSTS.E.BYPASS.LTC128B.128 [R9+0x8c00], desc[UR42][R2.64+0x200], !P4 ;  /* 0x08c0020002097fae */ /* 0x0001e2000e101d6a */
[----:B------:R-:W-:Y:S02]  /*10cc0*/  P2R R4, PR, RZ, 0x20 ;  /* 0x00000020ff047803 */ /* 0x000fe40000000000 */
[----:B------:R-:W-:Y:S01]  /*10cd0*/  LOP3.LUT P5, RZ, R17, 0x8000, RZ, 0xc0, !PT ;  /* 0x0000800011ff7812 */ /* 0x000fe200078ac0ff */
[----:B------:R0:W-:Y:S01]  /*10ce0*/  LDGSTS.E.BYPASS.LTC128B.128 [R9+0xac00], desc[UR42][R2.64+0x280], !P3 ;  /* 0x0ac0028002097fae */ /* 0x0001e2000d901d6a */
[C---:B------:R-:W-:Y:S01]  /*10cf0*/  LOP3.LUT P4, RZ, R16.reuse, 0x20000000, RZ, 0xc0, !PT ;  /* 0x2000000010ff7812 */ /* 0x040fe2000788c0ff */
[----:B------:R-:W-:Y:S01]  /*10d00*/  IMAD.MOV.U32 R13, RZ, RZ, R8 ;  /* 0x000000ffff0d7224 */ /* 0x000fe200078e0008 */
[C---:B------:R-:W-:Y:S01]  /*10d10*/  LOP3.LUT P3, RZ, R16.reuse, 0x10000000, RZ, 0xc0, !PT ;  /* 0x1000000010ff7812 */ /* 0x040fe2000786c0ff */
[----:B------:R0:W-:Y:S01]  /*10d20*/  LDGSTS.E.BYPASS.LTC128B.128 [R9+0xcc00], desc[UR42][R2.64+0x300], !P2 ;  /* 0x0cc0030002097fae */ /* 0x0001e2000d101d6a */
[----:B------:R-:W-:-:S03]  /*10d30*/  LOP3.LUT P2, RZ, R16, 0x8000000, RZ, 0xc0, !PT ;  /* 0x0800000010ff7812 */ /* 0x000fc6000784c0ff */
[----:B------:R0:W-:Y:S01]  /*10d40*/  LDGSTS.E.BYPASS.LTC128B.128 [R9+0xec00], desc[UR42][R2.64+0x380], !P1 ;  /* 0x0ec0038002097fae */ /* 0x0001e2000c901d6a */
[----:B------:R-:W-:Y:S01]  /*10d50*/  LOP3.LUT P1, RZ, R16, 0x4000000, RZ, 0xc0, !PT ;  /* 0x0400000010ff7812 */ /* 0x000fe2000782c0ff */
[----:B------:R-:W-:-:S12]  /*10d60*/  IMAD.MOV.U32 R20, RZ, RZ, R14 ;  /* 0x000000ffff147224 */ /* 0x000fd800078e000e */
[----:B0-----:R-:W-:Y:S05]  /*10d70*/  WARPSYNC.COLLECTIVE R15, `(.L_x_306) ;  /* 0x000000000f087348 */ /* 0x001fea0003c00000 */
[----:B------:R1:W2:Y:S02]  /*10d80*/  SHFL.IDX P6, R14, R13, R12, R11 ;  /* 0x0000000c0d0e7389 */ /* 0x0002a400000c000b */
[----:B012---:R-:W-:Y:S01]  /*10d90*/  ENDCOLLECTIVE ;  /* 0x000000000000791b */ /* 0x007fe20003800000 */
.L_x_306:
        /* <DEDUP_REMOVED lines=16> */
.L_x_307:
        /* <DEDUP_REMOVED lines=13> */
.L_x_308:
[----:B------:R-:W-:Y:S05]  /*10f70*/  BRA `(.L_x_309) ;  /* 0xffffffcc00447947 */ /* 0x000fea000383ffff */
.L_x_238:
[----:B-1----:R1:W2:Y:S02]  /*10f80*/  SYNCS.PHASECHK.TRANS64.TRYWAIT P0, [R8+URZ+0x38840], R20 ;  /* 0x03884014080075a7 */ /* 0x0022a4000800017f */
[----:B--2---:R-:W-:Y:S05]  /*10f90*/  @!P0 NANOSLEEP.SYNCS 0x989680 ;  /* 0x009896800000895d */ /* 0x004fea0003900000 */
[----:B------:R-:W2:Y:S02]  /*10fa0*/  @!P0 SYNCS.PHASECHK.TRANS64 P0, [R8+URZ+0x38840], R20 ;  /* 0x03884014080085a7 */ /* 0x000ea4000800007f */
[----:B--2---:R-:W-:Y:S05]  /*10fb0*/  @!P0 BRA `(.L_x_238) ;  /* 0xfffffffc00f08947 */ /* 0x004fea000383ffff */
[----:B------:R-:W-:Y:S05]  /*10fc0*/  BRA `(.L_x_310) ;  /* 0xffffffd000787947 */ /* 0x000fea000383ffff */
.L_x_239:
[----:B------:R-:W-:Y:S01]  /*10fd0*/  BSSY B1, `(.L_x_311) ;  /* 0x0000008000017945 */ /* 0x000fe20003800000 */
[----:B------:R-:W-:Y:S02]  /*10fe0*/  IMAD.MOV.U32 R13, RZ, RZ, R27 ;  /* 0x000000ffff0d7224 */ /* 0x000fe400078e001b */
[----:B------:R-:W-:Y:S02]  /*10ff0*/  IMAD.MOV.U32 R12, RZ, RZ, RZ ;  /* 0x000000ffff0c7224 */ /* 0x000fe400078e00ff */
[----:B------:R-:W-:Y:S02]  /*11000*/  IMAD.MOV.U32 R11, RZ, RZ, 0x181f ;  /* 0x0000181fff0b7424 */ /* 0x000fe400078e00ff */
[----:B------:R-:W-:-:S07]  /*11010*/  IMAD.MOV.U32 R15, RZ, RZ, -0x1 ;  /* 0xffffffffff0f7424 */ /* 0x000fce00078e00ff */
[----:B01----:R-:W-:Y:S05]  /*11020*/  WARPSYNC.COLLECTIVE R15, `(.L_x_312) ;  /* 0x000000000f087348 */ /* 0x003fea0003c00000 */
[----:B------:R2:W3:Y:S02]  /*11030*/  SHFL.IDX P6, R14, R13, R12, R11 ;  /* 0x0000000c0d0e7389 */ /* 0x0004e400000c000b */
[----:B0123--:R-:W-:Y:S01]  /*11040*/  ENDCOLLECTIVE ;  /* 0x000000000000791b */ /* 0x00ffe20003800000 */
.L_x_312:
[----:B------:R-:W-:Y:S05]  /*11050*/  BSYNC B1 ;  /* 0x0000000000017941 */ /* 0x000fea0003800000 */
.L_x_311:
        /* <DEDUP_REMOVED lines=9> */
.L_x_313:
[----:B------:R-:W-:Y:S02]  /*110f0*/  IMAD.MOV.U32 R13, RZ, RZ, R27 ;  /* 0x000000ffff0d7224 */ /* 0x000fe400078e001b */
[----:B------:R-:W-:Y:S02]  /*11100*/  IMAD.MOV.U32 R12, RZ, RZ, 0x1 ;  /* 0x00000001ff0c7424 */ /* 0x000fe400078e00ff */
[----:B------:R-:W-:-:S07]  /*11110*/  IMAD.MOV.U32 R2, RZ, RZ, R14 ;  /* 0x000000ffff027224 */ /* 0x000fce00078e000e */
[----:B------:R-:W-:Y:S05]  /*11120*/  WARPSYNC.COLLECTIVE R15, `(.L_x_314) ;  /* 0x000000000f087348 */ /* 0x000fea0003c00000 */
[----:B------:R0:W1:Y:S02]  /*11130*/  SHFL.IDX P6, R14, R13, R12, R11 ;  /* 0x0000000c0d0e7389 */ /* 0x00006400000c000b */
[----:B01----:R-:W-:Y:S01]  /*11140*/  ENDCOLLECTIVE ;  /* 0x000000000000791b */ /* 0x003fe20003800000 */
.L_x_314:
        /* <DEDUP_REMOVED lines=11> */
.L_x_315:
[----:B------:R-:W-:Y:S02]  /*11200*/  IMAD.MOV.U32 R13, RZ, RZ, R27 ;  /* 0x000000ffff0d7224 */ /* 0x000fe400078e001b */
[----:B------:R-:W-:Y:S02]  /*11210*/  IMAD.MOV.U32 R12, RZ, RZ, 0x2 ;  /* 0x00000002ff0c7424 */ /* 0x000fe400078e00ff */
[----:B------:R-:W-:-:S07]  /*11220*/  IMAD.MOV.U32 R2, RZ, RZ, R14 ;  /* 0x000000ffff027224 */ /* 0x000fce00078e000e */
[----:B------:R-:W-:Y:S05]  /*11230*/  WARPSYNC.COLLECTIVE R15, `(.L_x_316) ;  /* 0x000000000f087348 */ /* 0x000fea0003c00000 */
[----:B------:R0:W1:Y:S02]  /*11240*/  SHFL.IDX P6, R14, R13, R12, R11 ;  /* 0x0000000c0d0e7389 */ /* 0x00006400000c000b */
[----:B01----:R-:W-:Y:S01]  /*11250*/  ENDCOLLECTIVE ;  /* 0x000000000000791b */ /* 0x003fe20003800000 */
.L_x_316:
        /* <DEDUP_REMOVED lines=11> */
.L_x_317:
[----:B------:R-:W-:Y:S02]  /*11310*/  IMAD.MOV.U32 R13, RZ, RZ, R27 ;  /* 0x000000ffff0d7224 */ /* 0x000fe400078e001b */
[----:B------:R-:W-:Y:S02]  /*11320*/  IMAD.MOV.U32 R12, RZ, RZ, 0x3 ;  /* 0x00000003ff0c7424 */ /* 0x000fe400078e00ff */
[----:B------:R-:W-:-:S07]  /*11330*/  IMAD.MOV.U32 R2, RZ, RZ, R14 ;  /* 0x000000ffff027224 */ /* 0x000fce00078e000e */
[----:B------:R-:W-:Y:S05]  /*11340*/  WARPSYNC.COLLECTIVE R15, `(.L_x_318) ;  /* 0x000000000f087348 */ /* 0x000fea0003c00000 */
[----:B------:R0:W1:Y:S02]  /*11350*/  SHFL.IDX P6, R14, R13, R12, R11 ;  /* 0x0000000c0d0e7389 */ /* 0x00006400000c000b */
[----:B01----:R-:W-:Y:S01]  /*11360*/  ENDCOLLECTIVE ;  /* 0x000000000000791b */ /* 0x003fe20003800000 */
.L_x_318:
[----:B------:R-:W-:-:S05]  /*11370*/  IADD3 R2, P0, R2, R0, RZ ;  /* 0x0000000002027210 */ /* 0x000fca0007f1e0ff */
        /* <DEDUP_REMOVED lines=10> */
.L_x_319:
[----:B------:R-:W-:Y:S01]  /*11420*/  IMAD.MOV.U32 R2, RZ, RZ, R14 ;  /* 0x000000ffff027224 */ /* 0x000fe200078e000e */
[----:B------:R-:W-:Y:S06]  /*11430*/  BRA `(.L_x_320) ;  /* 0xffffffd000087947 */ /* 0x000fec000383ffff */
.L_x_244:
[----:B----4-:R4:W0:Y:S02]  /*11440*/  SYNCS.PHASECHK.TRANS64.TRYWAIT P0, [R8+URZ+0x38860], R20 ;  /* 0x03886014080075a7 */ /* 0x010824000800017f */
[----:B0-----:R-:W-:Y:S05]  /*11450*/  @!P0 NANOSLEEP.SYNCS 0x989680 ;  /* 0x009896800000895d */ /* 0x001fea0003900000 */
[----:B------:R-:W0:Y:S02]  /*11460*/  @!P0 SYNCS.PHASECHK.TRANS64 P0, [R8+URZ+0x38860], R20 ;  /* 0x03886014080085a7 */ /* 0x000e24000800007f */
[----:B0-----:R-:W-:Y:S05]  /*11470*/  @!P0 BRA `(.L_x_244) ;  /* 0xfffffffc00f08947 */ /* 0x001fea000383ffff */
[----:B------:R-:W-:Y:S05]  /*11480*/  BRA `(.L_x_321) ;  /* 0xffffffd000587947 */ /* 0x000fea000383ffff */
.L_x_245:
[----:B------:R-:W-:Y:S01]  /*11490*/  BSSY B1, `(.L_x_322) ;  /* 0x0000008000017945 */ /* 0x000fe20003800000 */
[----:B------:R-:W-:Y:S02]  /*114a0*/  IMAD.MOV.U32 R13, RZ, RZ, R20 ;  /* 0x000000ffff0d7224 */ /* 0x000fe400078e0014 */
[----:B------:R-:W-:Y:S02]  /*114b0*/  IMAD.MOV.U32 R12, RZ, RZ, RZ ;  /* 0x000000ffff0c7224 */ /* 0x000fe400078e00ff */
[----:B------:R-:W-:Y:S02]  /*114c0*/  IMAD.MOV.U32 R11, RZ, RZ, 0x181f ;  /* 0x0000181fff0b7424 */ /* 0x000fe400078e00ff */
[----:B------:R-:W-:-:S07]  /*114d0*/  IMAD.MOV.U32 R15, RZ, RZ, -0x1 ;  /* 0xffffffffff0f7424 */ /* 0x000fce00078e00ff */
[----:B0--3--:R-:W-:Y:S05]  /*114e0*/  WARPSYNC.COLLECTIVE R15, `(.L_x_323) ;  /* 0x000000000f087348 */ /* 0x009fea0003c00000 */
[----:B------:R1:W2:Y:S02]  /*114f0*/  SHFL.IDX P6, R14, R13, R12, R11 ;  /* 0x0000000c0d0e7389 */ /* 0x0002a400000c000b */
[----:B0123--:R-:W-:Y:S01]  /*11500*/  ENDCOLLECTIVE ;  /* 0x000000000000791b */ /* 0x00ffe20003800000 */
.L_x_323:
[----:B------:R-:W-:Y:S05]  /*11510*/  BSYNC B1 ;  /* 0x0000000000017941 */ /* 0x000fea0003800000 */
.L_x_322:
        /* <DEDUP_REMOVED lines=12> */
.L_x_324:
[----:B------:R-:W-:Y:S02]  /*115e0*/  IMAD.MOV.U32 R13, RZ, RZ, R20 ;  /* 0x000000ffff0d7224 */ /* 0x000fe400078e0014 */
[----:B------:R-:W-:Y:S01]  /*115f0*/  IMAD.MOV.U32 R12, RZ, RZ, 0x1 ;  /* 0x00000001ff0c7424 */ /* 0x000fe200078e00ff */
[----:B------:R-:W-:Y:S02]  /*11600*/  LOP3.LUT P6, RZ, R16, 0x200, RZ, 0xc0, !PT ;  /* 0x0000020010ff7812 */ /* 0x000fe400078cc0ff */
[----:B------:R-:W-:-:S05]  /*11610*/  IADD3 R2, P0, R14, R0, RZ ;  /* 0x000000000e027210 */ /* 0x000fca0007f1e0ff */
[----:B------:R-:W-:Y:S01]  /*11620*/  IMAD.X R3, RZ, RZ, R3, P0 ;  /* 0x000000ffff037224 */ /* 0x000fe200000e0603 */
        /* <DEDUP_REMOVED lines=8> */
.L_x_325:
        /* <DEDUP_REMOVED lines=17> */
.L_x_326:
        /* <DEDUP_REMOVED lines=18> */
.L_x_327:
        /* <DEDUP_REMOVED lines=14> */
.L_x_328:
        /* <DEDUP_REMOVED lines=16> */
.L_x_329:
[----:B------:R-:W-:Y:S01]  /*11ac0*/  @!PT LDS RZ, [RZ] ;  /* 0x00000000fffff984 */ /* 0x000fe20000000800 */
[----:B------:R-:W-:Y:S01]  /*11ad0*/  @!PT LDS RZ, [RZ] ;  /* 0x00000000fffff984 */ /* 0x000fe20000000800 */
[----:B------:R-:W-:Y:S01]  /*11ae0*/  @!PT LDS RZ, [RZ] ;  /* 0x00000000fffff984 */ /* 0x000fe20000000800 */
[----:B------:R0:W-:Y:S04]  /*11af0*/  LDGSTS.E.BYPASS.LTC128B.128 [R21+0x7400], desc[UR42][R2.64+0x180], !P5 ;  /* 0x0740018002157fae */ /* 0x0001e8000e901d6a */
[----:B------:R0:W-:Y:S04]  /*11b00*/  LDGSTS.E.BYPASS.LTC128B.128 [R21+0x9400], desc[UR42][R2.64+0x200], !P4 ;  /* 0x0940020002157fae */ /* 0x0001e8000e101d6a */
[----:B------:R0:W-:Y:S01]  /*11b10*/  LDGSTS.E.BYPASS.LTC128B.128 [R21+0xb400], desc[UR42][R2.64+0x280], !P3 ;  /* 0x0b40028002157fae */ /* 0x0001e2000d901d6a */
[----:B------:R-:W-:-:S03]  /*11b20*/  IMAD.MOV.U32 R13, RZ, RZ, R10 ;  /* 0x000000ffff0d7224 */ /* 0x000fc600078e000a */
[----:B------:R0:W-:Y:S04]  /*11b30*/  LDGSTS.E.BYPASS.LTC128B.128 [R21+0xd400], desc[UR42][R2.64+0x300], P0 ;  /* 0x0d40030002157fae */ /* 0x0001e80008101d6a */
[----:B------:R0:W-:Y:S01]  /*11b40*/  LDGSTS.E.BYPASS.LTC128B.128 [R21+0xf400], desc[UR42][R2.64+0x380], P1 ;  /* 0x0f40038002157fae */ /* 0x0001e20008901d6a */
[----:B------:R-:W-:-:S07]  /*11b50*/  IMAD.MOV.U32 R20, RZ, RZ, R14 ;  /* 0x000000ffff147224 */ /* 0x000fce00078e000e */
[----:B0-----:R-:W-:Y:S05]  /*11b60*/  WARPSYNC.COLLECTIVE R15, `(.L_x_330) ;  /* 0x000000000f087348 */ /* 0x001fea0003c00000 */
[----:B------:R1:W2:Y:S02]  /*11b70*/  SHFL.IDX P6, R14, R13, R12, R11 ;  /* 0x0000000c0d0e7389 */ /* 0x0002a400000c000b */
[----:B012---:R-:W-:Y:S01]  /*11b80*/  ENDCOLLECTIVE ;  /* 0x000000000000791b */ /* 0x007fe20003800000 */
.L_x_330:
[----:B------:R-:W-:Y:S05]  /*11b90*/  BRA `(.L_x_331) ;  /* 0xffffffcc00cc7947 */ /* 0x000fea000383ffff */
.L_x_251:
[----:B-1----:R1:W2:Y:S02]  /*11ba0*/  SYNCS.PHASECHK.TRANS64.TRYWAIT P0, [R5+URZ+0x38820], R0 ;  /* 0x03882000050075a7 */ /* 0x0022a4000800017f */
[----:B--2---:R-:W-:Y:S05]  /*11bb0*/  @!P0 NANOSLEEP.SYNCS 0x989680 ;  /* 0x009896800000895d */ /* 0x004fea0003900000 */
[----:B------:R-:W2:Y:S02]  /*11bc0*/  @!P0 SYNCS.PHASECHK.TRANS64 P0, [R5+URZ+0x38820], R0 ;  /* 0x03882000050085a7 */ /* 0x000ea4000800007f */
[----:B--2---:R-:W-:Y:S05]  /*11bd0*/  @!P0 BRA `(.L_x_251) ;  /* 0xfffffffc00f08947 */ /* 0x004fea000383ffff */
[----:B------:R-:W-:Y:S05]  /*11be0*/  BRA `(.L_x_332) ;  /* 0xffffffd000a47947 */ /* 0x000fea000383ffff */
.L_x_252:
        /* <DEDUP_REMOVED lines=8> */
[----:B01-3--:R-:W-:Y:S05]  /*11c70*/  WARPSYNC.COLLECTIVE R15, `(.L_x_334) ;  /* 0x000000000f087348 */ /* 0x00bfea0003c00000 */
[----:B------:R2:W4:Y:S02]  /*11c80*/  SHFL.IDX P6, R14, R13, R12, R11 ;  /* 0x0000000c0d0e7389 */ /* 0x00052400000c000b */
[----:B01234-:R-:W-:Y:S01]  /*11c90*/  ENDCOLLECTIVE ;  /* 0x000000000000791b */ /* 0x01ffe20003800000 */
.L_x_334:
[----:B------:R-:W-:Y:S05]  /*11ca0*/  BSYNC B0 ;  /* 0x0000000000007941 */ /* 0x000fea0003800000 */
.L_x_333:
[----:B------:R-:W-:Y:S05]  /*11cb0*/  BRA `(.L_x_335) ;  /* 0xffffffd0008c7947 */ /* 0x000fea000383ffff */
.L_x_255:
[----:B------:R-:W-:Y:S01]  /*11cc0*/  BSSY B1, `(.L_x_336) ;  /* 0x0000006000017945 */ /* 0x000fe20003800000 */
[----:B------:R-:W-:-:S07]  /*11cd0*/  IMAD.MOV.U32 R15, RZ, RZ, -0x1 ;  /* 0xffffffffff0f7424 */ /* 0x000fce00078e00ff */
[----:B01-3--:R-:W-:Y:S05]  /*11ce0*/  WARPSYNC.COLLECTIVE R15, `(.L_x_337) ;  /* 0x000000000f0c7348 */ /* 0x00bfea0003c00000 */
[----:B------:R-:W-:Y:S02]  /*11cf0*/  ELECT P6, UR62, PT ;  /* 0x00000000003e782f */ /* 0x000fe400038c0000 */
[----:B------:R-:W-:Y:S01]  /*11d00*/  MOV R14, UR62 ;  /* 0x0000003e000e7c02 */ /* 0x000fe20008000f00 */
[----:B01-3--:R-:W-:Y:S10]  /*11d10*/  ENDCOLLECTIVE ;  /* 0x000000000000791b */ /* 0x00bff40003800000 */
.L_x_337:
[----:B------:R-:W-:Y:S05]  /*11d20*/  BSYNC B1 ;  /* 0x0000000000017941 */ /* 0x000fea0003800000 */
.L_x_336:
[----:B------:R-:W-:Y:S05]  /*11d30*/  BRA `(.L_x_338) ;  /* 0xffffffd000847947 */ /* 0x000fea000383ffff */
.L_x_257:
[----:B-1----:R1:W2:Y:S02]  /*11d40*/  SYNCS.PHASECHK.TRANS64.TRYWAIT P1, [R3+URZ+0x38840], R2 ;  /* 0x03884002030075a7 */ /* 0x0022a4000802017f */
[----:B--2---:R-:W-:Y:S05]  /*11d50*/  @!P1 NANOSLEEP.SYNCS 0x989680 ;  /* 0x009896800000995d */ /* 0x004fea0003900000 */
[----:B------:R-:W2:Y:S02]  /*11d60*/  @!P1 SYNCS.PHASECHK.TRANS64 P1, [R3+URZ+0x38840], R2 ;  /* 0x03884002030095a7 */ /* 0x000ea4000802007f */
[----:B--2---:R-:W-:Y:S05]  /*11d70*/  @!P1 BRA `(.L_x_257) ;  /* 0xfffffffc00f09947 */ /* 0x004fea000383ffff */
[----:B------:R-:W-:Y:S05]  /*11d80*/  BRA `(.L_x_339) ;  /* 0xffffffd000a07947 */ /* 0x000fea000383ffff */
.L_x_259:
[----:B--2---:R2:W4:Y:S02]  /*11d90*/  SYNCS.PHASECHK.TRANS64.TRYWAIT P1, [R5+URZ+0x38840], R0 ;  /* 0x03884000050075a7 */ /* 0x004524000802017f */
[----:B----4-:R-:W-:Y:S05]  /*11da0*/  @!P1 NANOSLEEP.SYNCS 0x989680 ;  /* 0x009896800000995d */ /* 0x010fea0003900000 */
[----:B------:R-:W4:Y:S02]  /*11db0*/  @!P1 SYNCS.PHASECHK.TRANS64 P1, [R5+URZ+0x38840], R0 ;  /* 0x03884000050095a7 */ /* 0x000f24000802007f */
[----:B----4-:R-:W-:Y:S05]  /*11dc0*/  @!P1 BRA `(.L_x_259) ;  /* 0xfffffffc00f09947 */ /* 0x010fea000383ffff */
[----:B------:R-:W-:Y:S05]  /*11dd0*/  BRA `(.L_x_340) ;  /* 0xffffffd000ac7947 */ /* 0x000fea000383ffff */
.L_x_261:
[----:B----4-:R4:W0:Y:S02]  /*11de0*/  SYNCS.PHASECHK.TRANS64.TRYWAIT P1, [R3+URZ+0x38860], R2 ;  /* 0x03886002030075a7 */ /* 0x010824000802017f */
[----:B0-----:R-:W-:Y:S05]  /*11df0*/  @!P1 NANOSLEEP.SYNCS 0x989680 ;  /* 0x009896800000995d */ /* 0x001fea0003900000 */
[----:B------:R-:W0:Y:S02]  /*11e00*/  @!P1 SYNCS.PHASECHK.TRANS64 P1, [R3+URZ+0x38860], R2 ;  /* 0x03886002030095a7 */ /* 0x000e24000802007f */
[----:B0-----:R-:W-:Y:S05]  /*11e10*/  @!P1 BRA `(.L_x_261) ;  /* 0xfffffffc00f09947 */ /* 0x001fea000383ffff */
[----:B------:R-:W-:Y:S05]  /*11e20*/  BRA `(.L_x_341) ;  /* 0xffffffd000a87947 */ /* 0x000fea000383ffff */
.L_x_342:
        /* <DEDUP_REMOVED lines=13> */
.L_x_5634:


//--------------------- .text._ZN7cutlass13device_kernelIN5flash11enable_sm90INS1_16FlashAttnFwdSm90INS1_25CollectiveMainloopFwdSm90ILi2EN4cute5tupleIJNS5_1CILi1EEES8_S8_EEENS6_IJNS7_ILi64EEESA_SA_EEELi512ENS_6half_tEfNS_4arch4Sm90ELb0ELb0ELb0ELb1ELb1ELb0ELb0ELb0ELb0ELb1ELb0ELb0EEENS1_21CollectiveEpilogueFwdINS6_IJSA_NS7_ILi512EEESA_EEES9_SC_SE_Li256ELb1ELb1ELb0ELb0EEENS1_36VarlenDynamicPersistentTileSchedulerILi64ELi64ELi256ELi128ELb0ELb1ELb1ELb0ELb1ELb1EEEEEEEEEvNT_6ParamsE --------------------------
	.section	.text._ZN7cutlass13device_kernelIN5flash11enable_sm90INS1_16FlashAttnFwdSm90INS1_25CollectiveMainloopFwdSm90ILi2EN4cute5tupleIJNS5_1CILi1EEES8_S8_EEENS6_IJNS7_ILi64EEESA_SA_EEELi512ENS_6half_tEfNS_4arch4Sm90ELb0ELb0ELb0ELb1ELb1ELb0ELb0ELb0ELb0ELb1ELb0ELb0EEENS1_21CollectiveEpilogueFwdINS6_IJSA_NS7_ILi512EEESA_EEES9_SC_SE_Li256ELb1ELb1ELb0ELb0EEENS1_36VarlenDynamicPersistentTileSchedulerILi64ELi64ELi256ELi128ELb0ELb1ELb1ELb0ELb1ELb1EEEEEEEEEvNT_6ParamsE,"ax",@progbits
	.align	128
.text._ZN7cutlass13device_kernelIN5flash11enable_sm90INS1_16FlashAttnFwdSm90INS1_25CollectiveMainloopFwdSm90ILi2EN4cute5tupleIJNS5_1CILi1EEES8_S8_EEENS6_IJNS7_ILi64EEESA_SA_EEELi512ENS_6half_tEfNS_4arch4Sm90ELb0ELb0ELb0ELb1ELb1ELb0ELb0ELb0ELb0ELb1ELb0ELb0EEENS1_21CollectiveEpilogueFwdINS6_IJSA_NS7_ILi512EEESA_EEES9_SC_SE_Li256ELb1ELb1ELb0ELb0EEENS1_36VarlenDynamicPersistentTileSchedulerILi64ELi64ELi256ELi128ELb0ELb1ELb1ELb0ELb1ELb1EEEEEEEEEvNT_6ParamsE:
        .type           _ZN7cutlass13device_kernelIN5flash11enable_sm90INS1_16FlashAttnFwdSm90INS1_25CollectiveMainloopFwdSm90ILi2EN4cute5tupleIJNS5_1CILi1EEES8_S8_EEENS6_IJNS7_ILi64EEESA_SA_EEELi512ENS_6half_tEfNS_4arch4Sm90ELb0ELb0ELb0ELb1ELb1ELb0ELb0ELb0ELb0ELb1ELb0ELb0EEENS1_21CollectiveEpilogueFwdINS6_IJSA_NS7_ILi512EEESA_EEES9_SC_SE_Li256ELb1ELb1ELb0ELb0EEENS1_36VarlenDynamicPersistentTileSchedulerILi64ELi64ELi256ELi128ELb0ELb1ELb1ELb0ELb1ELb1EEEEEEEEEvNT_6ParamsE,@function
        .size           _ZN7cutlass13device_kernelIN5flash11enable_sm90INS1_16FlashAttnFwdSm90INS1_25CollectiveMainloopFwdSm90ILi2EN4cute5tupleIJNS5_1CILi1EEES8_S8_EEENS6_IJNS7_ILi64EEESA_SA_EEELi512ENS_6half_tEfNS_4arch4Sm90ELb0ELb0ELb0ELb1ELb1ELb0ELb0ELb0ELb0ELb1ELb0ELb0EEENS1_21CollectiveEpilogueFwdINS6_IJSA_NS7_ILi512EEESA_EEES9_SC_SE_Li256ELb1ELb1ELb0ELb0EEENS1_36VarlenDynamicPersistentTileSchedulerILi64ELi64ELi256ELi128ELb0ELb1ELb1ELb0ELb1ELb1EEEEEEEEEvNT_6ParamsE,(.L_x_5635 - _ZN7cutlass13device_kernelIN5flash11enable_sm90INS1_16FlashAttnFwdSm90INS1_25CollectiveMainloopFwdSm90ILi2EN4cute5tupleIJNS5_1CILi1EEES8_S8_EEENS6_IJNS7_ILi64EEESA_SA_EEELi512ENS_6half_tEfNS_4arch4Sm90ELb0ELb0ELb0ELb1ELb1ELb0ELb0ELb0ELb0ELb1ELb0ELb0EEENS1_21CollectiveEpilogueFwdINS6_IJSA_NS7_ILi512EEESA_EEES9_SC_SE_Li256ELb1ELb1ELb0ELb0EEENS1_36VarlenDynamicPersistentTileSchedulerILi64ELi64ELi256ELi128ELb0ELb1ELb1ELb0ELb1ELb1EEEEEEEEEvNT_6ParamsE)
        .other          _ZN7cutlass13device_kernelIN5flash11enable_sm90INS1_16FlashAttnFwdSm90INS1_25CollectiveMainloopFwdSm90ILi2EN4cute5tupleIJNS5_1CILi1EEES8_S8_EEENS6_IJNS7_ILi64EEESA_SA_EEELi512ENS_6half_tEfNS_4arch4Sm90ELb0ELb0ELb0ELb1ELb1ELb0ELb0ELb0ELb0ELb1ELb0ELb0EEENS1_21CollectiveEpilogueFwdINS6_IJSA_NS7_ILi512EEESA_EEES9_SC_SE_Li256ELb1ELb1ELb0ELb0EEENS1_36VarlenDynamicPersistentTileSchedulerILi64ELi64ELi256ELi128ELb0ELb1ELb1ELb0ELb1ELb1EEEEEEEEEvNT_6ParamsE,@"STO_CUDA_ENTRY STV_DEFAULT"
_ZN7cutlass13device_kernelIN5flash11enable_sm90INS1_16FlashAttnFwdSm90INS1_25CollectiveMainloopFwdSm90ILi2EN4cute5tupleIJNS5_1CILi1EEES8_S8_EEENS6_IJNS7_ILi64EEESA_SA_EEELi512ENS_6half_tEfNS_4arch4Sm90ELb0ELb0ELb0ELb1ELb1ELb0ELb0ELb0ELb0ELb1ELb0ELb0EEENS1_21CollectiveEpilogueFwdINS6_IJSA_NS7_ILi512EEESA_EEES9_SC_SE_Li256ELb1ELb1ELb0ELb0EEENS1_36VarlenDynamicPersistentTileSchedulerILi64ELi64ELi256ELi128ELb0ELb1ELb1ELb0ELb1ELb1EEEEEEEEEvNT_6ParamsE:
        /* <DEDUP_REMOVED lines=41> */
.L_x_343:
        /* <DEDUP_REMOVED lines=22> */
.L_x_344:
        /* <DEDUP_REMOVED lines=18> */
.L_x_345:
        /* <DEDUP_REMOVED lines=22> */
.L_x_346:
        /* <DEDUP_REMOVED lines=23> */
.L_x_347:
        /* <DEDUP_REMOVED lines=8> */
.L_x_349:
[----:B------:R-:W-:-:S08]  /*0860*/  NOP ;  /* 0x0000000000007918 */ /* 0x000fd00000000000 */
[----:B------:R-:W0:Y:S02]  /*0870*/  USETMAXREG.TRY_ALLOC.CTAPOOL UP0, 0xe8 ;  /* 0x000000e8000079c8 */ /* 0x000e240008000600 */
[----:B0-----:R-:W-:-:S13]  /*0880*/  PLOP3.LUT P0, PT, PT, PT, UP0, 0x80, 0x0 ;  /* 0x000000000000781c */ /* 0x001fda0003f0f008 */
[----:B------:R-:W-:Y:S05]  /*0890*/  @!P0 BRA `(.L_x_349) ;  /* 0xfffffffc00f08947 */ /* 0x000fea000383ffff */
[----:B------:R-:W0:Y:S01]  /*08a0*/  S2R R2, SR_TID.X ;  /* 0x0000000000027919 */ /* 0x000e220000002100 */
[----:B------:R-:W1:Y:S01]  /*08b0*/  S2UR UR40, SR_CgaCtaId ;  /* 0x00000000002879c3 */ /* 0x000e620000008800 */
[----:B------:R-:W-:Y:S01]  /*08c0*/  UMOV UR41, 0x400 ;  /* 0x0000040000297882 */ /* 0x000fe20000000000 */
[----:B------:R-:W-:Y:S01]  /*08d0*/  ULDC UR4, c[0x0][0xc3c] ;  /* 0x00030f0000047ab9 */ /* 0x000fe20000000800 */
[----:B-1----:R-:W-:Y:S01]  /*08e0*/  ULEA UR41, UR40, UR41, 0x18 ;  /* 0x0000002928297291 */ /* 0x002fe2000f8ec03f */
[----:B0-----:R-:W-:-:S04]  /*08f0*/  LOP3.LUT R0, R2, 0xffffff80, RZ, 0xc0, !PT ;  /* 0xffffff8002007812 */ /* 0x001fc800078ec0ff */
[----:B------:R-:W-:-:S13]  /*0900*/  ISETP.NE.AND P0, PT, R0, 0x80, PT ;  /* 0x000000800000780c */ /* 0x000fda0003f05270 */
[----:B------:R-:W-:Y:S06]  /*0910*/  @!P0 BAR.ARV 0x8, 0x100 ;  /* 0x0204000000008b1d */ /* 0x000fec0000002000 */
[----:B------:R-:W-:-:S13]  /*0920*/  ISETP.GE.U32.AND P0, PT, R2, 0x100, PT ;  /* 0x000001000200780c */ /* 0x000fda0003f06070 */
[----:B------:R-:W-:Y:S08]  /*0930*/  @P0 BAR.ARV 0xf, 0x100 ;  /* 0x03c4000000000b1d */ /* 0x000ff00000002000 */
[----:B------:R-:W-:Y:S06]  /*0940*/  BAR.SYNC.DEFER_BLOCKING 0x5, 0x180 ;  /* 0x0146000000007b1d */ /* 0x000fec0000010000 */
[----:B------:R-:W0:Y:S02]  /*0950*/  LDS.128 R4, [UR41+0x28cd0] ;  /* 0x028cd029ff047984 */ /* 0x000e240008000c00 */
[----:B------:R-:W-:Y:S06]  /*0960*/  BAR.ARV 0x4, 0x180 ;  /* 0x0106000000007b1d */ /* 0x000fec0000002000 */
[----:B0-----:R-:W-:-:S13]  /*0970*/  ISETP.GE.AND P0, PT, R7, UR4, PT ;  /* 0x0000000407007c0c */ /* 0x001fda000bf06270 */
[----:B------:R-:W-:Y:S05]  /*0980*/  @P0 EXIT ;  /* 0x000000000000094d */ /* 0x000fea0003800000 */
[----:B------:R-:W-:Y:S01]  /*0990*/  VIADD R197, R2, 0xffffff80 ;  /* 0xffffff8002c57836 */ /* 0x000fe20000000000 */
[----:B------:R-:W-:Y:S01]  /*09a0*/  R2UR UR5, R5 ;  /* 0x00000000050572ca */ /* 0x000fe200000e0000 */
[----:B------:R-:W-:Y:S01]  /*09b0*/  IMAD.MOV.U32 R23, RZ, RZ, 0x40 ;  /* 0x00000040ff177424 */ /* 0x000fe200078e00ff */
[----:B------:R-:W-:Y:S01]  /*09c0*/  R2UR UR7, R7 ;  /* 0x00000000070772ca */ /* 0x000fe200000e0000 */
[----:B------:R-:W-:Y:S01]  /*09d0*/  ULOP3.LUT UR46, UR39, 0x1, URZ, 0xfc, !UPT ;  /* 0x00000001272e7892 */ /* 0x000fe2000f8efc3f */
[----:B------:R-:W-:Y:S01]  /*09e0*/  SHF.R.S32.HI R0, RZ, 0x1f, R197 ;  /* 0x0000001fff007819 */ /* 0x000fe200000114c5 */
[----:B------:R-:W-:Y:S01]  /*09f0*/  UMOV UR36, URZ ;  /* 0x0000003f00247c82 */ /* 0x000fe20008000000 */
[----:B------:R-:W-:Y:S01]  /*0a00*/  R2UR UR6, R6 ;  /* 0x00000000060672ca */ /* 0x000fe200000e0000 */
[----:B------:R-:W-:Y:S01]  /*0a10*/  UMOV UR37, URZ ;  /* 0x0000003f00257c82 */ /* 0x000fe20008000000 */
[CC--:B------:R-:W-:Y:S01]  /*0a20*/  LEA.HI R2, R0.reuse, R197.reuse, RZ, 0x4 ;  /* 0x000000c500027211 */ /* 0x0c0fe200078f20ff */
[----:B------:R-:W-:Y:S01]  /*0a30*/  UMOV UR38, URZ ;  /* 0x0000003f00267c82 */ /* 0x000fe20008000000 */
[----:B------:R-:W-:-:S02]  /*0a40*/  LEA.HI R5, R0, R197, RZ, 0x5 ;  /* 0x000000c500057211 */ /* 0x000fc400078f28ff */
[----:B------:R-:W-:Y:S02]  /*0a50*/  SHF.R.S32.HI R3, RZ, 0x4, R2 ;  /* 0x00000004ff037819 */ /* 0x000fe40000011402 */
[----:B------:R-:W-:Y:S02]  /*0a60*/  LEA.HI R7, R0, R197, RZ, 0x2 ;  /* 0x000000c500077211 */ /* 0x000fe400078f10ff */
[----:B------:R-:W-:Y:S02]  /*0a70*/  LEA.HI R4, R2, R3, RZ, 0x1 ;  /* 0x0000000302047211 */ /* 0x000fe400078f08ff */
[--C-:B------:R-:W-:Y:S02]  /*0a80*/  SHF.R.S32.HI R11, RZ, 0x5, R5.reuse ;  /* 0x00000005ff0b7819 */ /* 0x100fe40000011405 */
[----:B------:R-:W-:Y:S02]  /*0a90*/  LOP3.LUT R4, R4, 0x1ffffffe, RZ, 0xc0, !PT ;  /* 0x1ffffffe04047812 */ /* 0x000fe400078ec0ff */
[----:B------:R-:W-:-:S02]  /*0aa0*/  SHF.R.S32.HI R6, RZ, 0x1f, R5 ;  /* 0x0000001fff067819 */ /* 0x000fc40000011405 */
[----:B------:R-:W-:Y:S01]  /*0ab0*/  LOP3.LUT R8, R7, 0xfffffffc, RZ, 0xc0, !PT ;  /* 0xfffffffc07087812 */ /* 0x000fe200078ec0ff */
[----:B------:R-:W-:Y:S01]  /*0ac0*/  IMAD.IADD R9, R3, 0x1, -R4 ;  /* 0x0000000103097824 */ /* 0x000fe200078e0a04 */
[----:B------:R-:W-:Y:S02]  /*0ad0*/  LOP3.LUT R4, R2, 0xfffffff0, RZ, 0xc0, !PT ;  /* 0xfffffff002047812 */ /* 0x000fe400078ec0ff */
[----:B------:R-:W-:Y:S01]  /*0ae0*/  LEA.HI R3, R0, R197, RZ, 0x7 ;  /* 0x000000c500037211 */ /* 0x000fe200078f38ff */
[C---:B------:R-:W-:Y:S01]  /*0af0*/  IMAD.IADD R10, R197.reuse, 0x1, -R8 ;  /* 0x00000001c50a7824 */ /* 0x040fe200078e0a08 */
[----:B------:R-:W-:Y:S01]  /*0b00*/  LEA.HI R6, R6, R11, RZ, 0x2 ;  /* 0x0000000b06067211 */ /* 0x000fe200078f10ff */
[----:B------:R-:W-:Y:S01]  /*0b10*/  IMAD.IADD R7, R197, 0x1, -R4 ;  /* 0x00000001c5077824 */ /* 0x000fe200078e0a04 */
[----:B------:R-:W-:Y:S01]  /*0b20*/  LOP3.LUT R2, R3, 0xffffff80, RZ, 0xc0, !PT ;  /* 0xffffff8003027812 */ /* 0x000fe200078ec0ff */
[----:B------:R-:W-:Y:S01]  /*0b30*/  IMAD.SHL.U32 R9, R9, 0x8, RZ ;  /* 0x0000000809097824 */ /* 0x000fe200078e00ff */
[----:B------:R-:W-:-:S02]  /*0b40*/  SHF.R.S32.HI R192, RZ, 0x7, R3 ;  /* 0x00000007ffc07819 */ /* 0x000fc40000011403 */
[--C-:B------:R-:W-:Y:S01]  /*0b50*/  SHF.R.S32.HI R4, RZ, 0x1f, R7.reuse ;  /* 0x0000001fff047819 */ /* 0x100fe20000011407 */
[----:B------:R-:W-:Y:S01]  /*0b60*/  IMAD.IADD R2, R197, 0x1, -R2 ;  /* 0x00000001c5027824 */ /* 0x000fe200078e0a02 */
[----:B------:R-:W-:Y:S01]  /*0b70*/  LOP3.LUT R6, R6, 0x3ffffc, RZ, 0xc0, !PT ;  /* 0x003ffffc06067812 */ /* 0x000fe200078ec0ff */
[----:B------:R-:W-:Y:S01]  /*0b80*/  IMAD R15, R192, 0x100, R7 ;  /* 0x00000100c00f7824 */ /* 0x000fe200078e0207 */
[----:B------:R-:W-:Y:S02]  /*0b90*/  LEA.HI R8, R4, R7, RZ, 0x3 ;  /* 0x0000000704087211 */ /* 0x000fe400078f18ff */
[----:B------:R-:W-:Y:S01]  /*0ba0*/  LEA.HI R12, R10, R10, RZ, 0x1 ;  /* 0x0000000a0a0c7211 */ /* 0x000fe200078f08ff */
[----:B------:R-:W-:Y:S01]  /*0bb0*/  IMAD.IADD R4, R11, 0x1, -R6 ;  /* 0x000000010b047824 */ /* 0x000fe200078e0a06 */
[----:B------:R-:W-:Y:S02]  /*0bc0*/  SHF.R.S32.HI R5, RZ, 0x1f, R2 ;  /* 0x0000001fff057819 */ /* 0x000fe40000011402 */
[----:B------:R-:W-:Y:S01]  /*0bd0*/  LOP3.LUT R13, R12, 0x1ffffffe, RZ, 0xc0, !PT ;  /* 0x1ffffffe0c0d7812 */ /* 0x000fe200078ec0ff */
[----:B------:R-:W-:Y:S01]  /*0be0*/  IMAD R196, R4, 0x10, R15 ;  /* 0x0000001004c47824 */ /* 0x000fe200078e020f */
[----:B------:R-:W-:-:S02]  /*0bf0*/  LEA.HI R4, R5, R2, RZ, 0x2 ;  /* 0x0000000205047211 */ /* 0x000fc400078f10ff */
[C---:B------:R-:W-:Y:S01]  /*0c00*/  LOP3.LUT R6, R8.reuse, 0xfffffff8, RZ, 0xc0, !PT ;  /* 0xfffffff808067812 */ /* 0x040fe200078ec0ff */
[----:B------:R-:W-:Y:S01]  /*0c10*/  IMAD.SHL.U32 R8, R8, 0x40, RZ ;  /* 0x0000004008087824 */ /* 0x000fe200078e00ff */
[----:B------:R-:W-:Y:S01]  /*0c20*/  IADD3 R195, R10, -R13, RZ ;  /* 0x8000000d0ac37210 */ /* 0x000fe20007ffe0ff */
[----:B------:R-:W-:Y:S01]  /*0c30*/  IMAD.U32 R196, R196, 0x40, R9 ;  /* 0x00000040c4c47824 */ /* 0x000fe200078e0009 */
[----:B------:R-:W-:Y:S01]  /*0c40*/  LOP3.LUT R13, R4, 0x7ffffffc, RZ, 0xc0, !PT ;  /* 0x7ffffffc040d7812 */ /* 0x000fe200078ec0ff */
[----:B------:R-:W-:Y:S01]  /*0c50*/  IMAD.IADD R7, R7, 0x1, -R6 ;  /* 0x0000000107077824 */ /* 0x000fe200078e0a06 */
[----:B------:R-:W-:Y:S02]  /*0c60*/  LEA.HI R6, R5, R2, RZ, 0x5 ;  /* 0x0000000205067211 */ /* 0x000fe400078f28ff */
[----:B------:R-:W-:Y:S01]  /*0c70*/  LOP3.LUT R8, R8, 0x7ffffe00, RZ, 0xc0, !PT ;  /* 0x7ffffe0008087812 */ /* 0x000fe200078ec0ff */
[----:B------:R-:W-:Y:S01]  /*0c80*/  IMAD.IADD R13, R2, 0x1, -R13 ;  /* 0x00000001020d7824 */ /* 0x000fe200078e0a0d */
[----:B------:R-:W-:Y:S01]  /*0c90*/  SHF.R.S32.HI R5, RZ, 0x2, R4 ;  /* 0x00000002ff057819 */ /* 0x000fe20000011404 */
[----:B------:R-:W-:Y:S01]  /*0ca0*/  IMAD.SHL.U32 R2, R7, 0x40, RZ ;  /* 0x0000004007027824 */ /* 0x000fe200078e00ff */
[----:B------:R-:W-:Y:S01]  /*0cb0*/  LEA.HI R0, R0, R197, RZ, 0x3 ;  /* 0x000000c500007211 */ /* 0x000fe200078f18ff */
[----:B------:R-:W-:Y:S01]  /*0cc0*/  IMAD R8, R11, 0x400, R8 ;  /* 0x000004000b087824 */ /* 0x000fe200078e0208 */
[----:B------:R-:W-:Y:S01]  /*0cd0*/  SHF.R.S32.HI R4, RZ, 0x1f, R4 ;  /* 0x0000001fff047819 */ /* 0x000fe20000011404 */
[----:B------:R-:W-:Y:S01]  /*0ce0*/  IMAD.SHL.U32 R17, R13, 0x2, RZ ;  /* 0x000000020d117824 */ /* 0x000fe200078e00ff */
[----:B------:R-:W-:-:S02]  /*0cf0*/  LOP3.LUT R2, R2, 0x1c0, RZ, 0xc0, !PT ;  /* 0x000001c002027812 */ /* 0x000fc400078ec0ff */
[----:B------:R-:W-:Y:S02]  /*0d00*/  LOP3.LUT R190, R0, 0xfffffff8, RZ, 0xc0, !PT ;  /* 0xfffffff800be7812 */ /* 0x000fe400078ec0ff */
[----:B------:R-:W-:Y:S02]  /*0d10*/  LOP3.LUT R9, R2, 0x8, R9, 0xf8, !PT ;  /* 0x0000000802097812 */ /* 0x000fe400078ef809 */
[----:B------:R-:W-:Y:S01]  /*0d20*/  SHF.R.U32.HI R2, RZ, 0x3, R2 ;  /* 0x00000003ff027819 */ /* 0x000fe20000011602 */
[----:B------:R-:W-:Y:S01]  /*0d30*/  IMAD.IADD R190, R197, 0x1, -R190 ;  /* 0x00000001c5be7824 */ /* 0x000fe200078e0abe */
[----:B------:R-:W-:Y:S02]  /*0d40*/  LEA.HI R4, R4, R5, RZ, 0x3 ;  /* 0x0000000504047211 */ /* 0x000fe400078f18ff */
[----:B------:R-:W-:Y:S01]  /*0d50*/  LOP3.LUT R9, R9, R2, RZ, 0x3c, !PT ;  /* 0x0000000209097212 */ /* 0x000fe200078e3cff */
[----:B------:R-:W-:Y:S01]  /*0d60*/  IMAD.SHL.U32 R2, R190, 0x8, RZ ;  /* 0x00000008be027824 */ /* 0x000fe200078e00ff */
[----:B------:R-:W-:-:S02]  /*0d70*/  R2P PR, R7, 0x6 ;  /* 0x0000000607007804 */ /* 0x000fc40000000000 */
[----:B------:R-:W-:Y:S01]  /*0d80*/  IADD3 R8, R8, R9, RZ ;  /* 0x0000000908087210 */ /* 0x000fe20007ffe0ff */
[----:B------:R-:W-:Y:S01]  /*0d90*/  VIADD R189, R2, 0x40 ;  /* 0x0000004002bd7836 */ /* 0x000fe20000000000 */
[----:B------:R-:W-:Y:S01]  /*0da0*/  LOP3.LUT R4, R4, 0xfffffff8, RZ, 0xc0, !PT ;  /* 0xfffffff804047812 */ /* 0x000fe200078ec0ff */
[C---:B------:R-:W-:Y:S01]  /*0db0*/  VIADD R188, R2.reuse, 0x80 ;  /* 0x0000008002bc7836 */ /* 0x040fe20000000000 */
[----:B------:R-:W-:Y:S01]  /*0dc0*/  LEA.HI R3, R3, R192, RZ, 0x1 ;  /* 0x000000c003037211 */ /* 0x000fe200078f08ff */
[----:B------:R-:W-:Y:S01]  /*0dd0*/  VIADD R187, R2, 0xc0 ;  /* 0x000000c002bb7836 */ /* 0x000fe20000000000 */
[----:B------:R-:W-:Y:S01]  /*0de0*/  LEA R19, R8, UR41, 0x1 ;  /* 0x0000002908137c11 */ /* 0x000fe2000f8e08ff */
[----:B------:R-:W-:Y:S01]  /*0df0*/  IMAD.IADD R5, R5, 0x1, -R4 ;  /* 0x0000000105057824 */ /* 0x000fe200078e0a04 */
[----:B------:R-:W-:Y:S01]  /*0e00*/  SHF.R.S32.HI R6, RZ, 0x5, R6 ;  /* 0x00000005ff067819 */ /* 0x000fe20000011406 */
[C---:B------:R-:W-:Y:S01]  /*0e10*/  VIADD R186, R2.reuse, 0x100 ;  /* 0x0000010002ba7836 */ /* 0x040fe20000000000 */
[----:B------:R-:W-:Y:S01]  /*0e20*/  LOP3.LUT R3, R3, 0xfffffe, RZ, 0xc0, !PT ;  /* 0x00fffffe03037812 */ /* 0x000fe200078ec0ff */
[----:B------:R-:W-:Y:S01]  /*0e30*/  VIADD R184, R19, 0x26800 ;  /* 0x0002680013b87836 */ /* 0x000fe20000000000 */
[----:B------:R-:W-:Y:S01]  /*0e40*/  SEL R23, R23, 0xffffffc0, !P2 ;  /* 0xffffffc017177807 */ /* 0x000fe20005000000 */
[C---:B------:R-:W-:Y:S01]  /*0e50*/  VIADD R185, R2.reuse, 0x140 ;  /* 0x0000014002b97836 */ /* 0x040fe20000000000 */
[C---:B------:R-:W-:Y:S01]  /*0e60*/  IADD3 R194, R2.reuse, 0x180, RZ ;  /* 0x0000018002c27810 */ /* 0x040fe20007ffe0ff */
[----:B------:R-:W-:Y:S01]  /*0e70*/  VIADD R193, R2, 0x1c0 ;  /* 0x000001c002c17836 */ /* 0x000fe20000000000 */
[----:B------:R-:W-:Y:S01]  /*0e80*/  SHF.R.S32.HI R191, RZ, 0x3, R0 ;  /* 0x00000003ffbf7819 */ /* 0x000fe20000011400 */
[----:B------:R-:W-:Y:S01]  /*0e90*/  VIADD R22, R19, 0x26820 ;  /* 0x0002682013167836 */ /* 0x000fe20000000000 */
[----:B------:R-:W-:Y:S01]  /*0ea0*/  SHF.R.S32.HI R204, RZ, 0x1f, R189 ;  /* 0x0000001fffcc7819 */ /* 0x000fe200000114bd */
[----:B------:R-:W-:Y:S01]  /*0eb0*/  IMAD R16, R6, 0x10, R5 ;  /* 0x0000001006107824 */ /* 0x000fe200078e0205 */
[----:B------:R-:W-:Y:S01]  /*0ec0*/  SHF.R.S32.HI R203, RZ, 0x1f, R188 ;  /* 0x0000001fffcb7819 */ /* 0x000fe200000114bc */
[----:B------:R-:W-:Y:S01]  /*0ed0*/  IMAD.IADD R3, R192, 0x1, -R3 ;  /* 0x00000001c0037824 */ /* 0x000fe200078e0a03 */
[----:B------:R-:W-:Y:S01]  /*0ee0*/  SHF.R.S32.HI R202, RZ, 0x1f, R187 ;  /* 0x0000001fffca7819 */ /* 0x000fe200000114bb */
[C---:B------:R-:W-:Y:S01]  /*0ef0*/  @P1 VIADD R22, R184.reuse, 0xffffffe0 ;  /* 0xffffffe0b8161836 */ /* 0x040fe20000000000 */
[----:B------:R-:W-:Y:S01]  /*0f00*/  SHF.R.S32.HI R201, RZ, 0x1f, R186 ;  /* 0x0000001fffc97819 */ /* 0x000fe200000114ba */
[----:B------:R-:W-:Y:S01]  /*0f10*/  IMAD.IADD R184, R184, 0x1, R23 ;  /* 0x00000001b8b87824 */ /* 0x000fe200078e0217 */
[----:B------:R-:W-:Y:S01]  /*0f20*/  SHF.R.S32.HI R200, RZ, 0x1f, R185 ;  /* 0x0000001fffc87819 */ /* 0x000fe200000114b9 */
[----:B------:R-:W-:Y:S01]  /*0f30*/  IMAD.SHL.U32 R18, R3, 0x100, RZ ;  /* 0x0000010003127824 */ /* 0x000fe200078e00ff */
[----:B------:R-:W-:Y:S01]  /*0f40*/  SHF.R.S32.HI R199, RZ, 0x1f, R194 ;  /* 0x0000001fffc77819 */ /* 0x000fe200000114c2 */
[----:B------:R-:W-:Y:S01]  /*0f50*/  IMAD R195, R195, 0x8, R16 ;  /* 0x00000008c3c37824 */ /* 0x000fe200078e0210 */
[----:B------:R-:W-:Y:S01]  /*0f60*/  SHF.R.S32.HI R198, RZ, 0x1f, R193 ;  /* 0x0000001fffc67819 */ /* 0x000fe200000114c1 */
[----:B------:R-:W-:-:S07]  /*0f70*/  IMAD.IADD R23, R23, 0x1, R22 ;  /* 0x0000000117177824 */ /* 0x000fce00078e0216 */
.L_x_399:
[----:B------:R-:W-:Y:S01]  /*0f80*/  ULDC.64 UR8, c[0x0][0xc88] ;  /* 0x0003220000087ab9 */ /* 0x000fe20000000a00 */
[----:B------:R-:W-:Y:S01]  /*0f90*/  ULDC.64 UR10, c[0x0][0xa20] ;  /* 0x00028800000a7ab9 */ /* 0x000fe20000000a00 */
[----:B------:R-:W-:Y:S01]  /*0fa0*/  UIMAD.WIDE UR8, UR7, 0x4, UR8 ;  /* 0x00000004070878a5 */ /* 0x000fe2000f8e0208 */
[----:B------:R-:W-:-:S05]  /*0fb0*/  ULDC UR4, c[0x0][0x424] ;  /* 0x0001090000047ab9 */ /* 0x000fca0000000800 */
[----:B0-2-4-:R-:W-:Y:S01]  /*0fc0*/  MOV R4, UR8 ;  /* 0x0000000800047c02 */ /* 0x015fe20008000f00 */
[----:B------:R-:W-:Y:S01]  /*0fd0*/  IMAD.U32 R5, RZ, RZ, UR9 ;  /* 0x00000009ff057e24 */ /* 0x000fe2000f8e00ff */
[----:B------:R-:W-:-:S04]  /*0fe0*/  ULDC.64 UR8, c[0x0][0xa28] ;  /* 0x00028a0000087ab9 */ /* 0x000fc80000000a00 */
[----:B------:R-:W2:Y:S01]  /*0ff0*/  LDG.E R4, desc[UR50][R4.64] ;  /* 0x0000003204047981 */ /* 0x000ea2000c1e1900 */
[----:B------:R-:W-:Y:S02]  /*1000*/  UISETP.NE.U32.AND UP0, UPT, UR8, URZ, UPT ;  /* 0x0000003f0800728c */ /* 0x000fe4000bf05070 */
[----:B------:R-:W-:Y:S02]  /*1010*/  UISETP.NE.U32.AND UP1, UPT, UR10, URZ, UPT ;  /* 0x0000003f0a00728c */ /* 0x000fe4000bf25070 */
[----:B------:R-:W-:Y:S02]  /*1020*/  UISETP.NE.AND.EX UP0, UPT, UR9, URZ, UPT, UP0 ;  /* 0x0000003f0900728c */ /* 0x000fe4000bf05300 */
[----:B------:R-:W-:-:S04]  /*1030*/  UISETP.NE.AND.EX UP1, UPT, UR11, URZ, UPT, UP1 ;  /* 0x0000003f0b00728c */ /* 0x000fc8000bf25310 */
[----:B------:R-:W-:Y:S02]  /*1040*/  PLOP3.LUT P0, PT, PT, PT, UP0, 0x80, 0x0 ;  /* 0x000000000000781c */ /* 0x000fe40003f0f008 */
[----:B------:R-:W-:Y:S02]  /*1050*/  PLOP3.LUT P1, PT, PT, PT, UP1, 0x80, 0x0 ;  /* 0x000000000000781c */ /* 0x000fe40003f2f018 */
[----:B--2---:R-:W-:-:S13]  /*1060*/  R2UR UR42, R4 ;  /* 0x00000000042a72ca */ /* 0x004fda00000e0000 */
[----:B------:R-:W-:Y:S02]  /*1070*/  USHF.R.S32.HI UR43, URZ, 0x1f, UR42 ;  /* 0x0000001f3f2b7899 */ /* 0x000fe4000801142a */
[----:B------:R-:W-:Y:S02]  /*1080*/  @UP0 ULEA UR8, UP2, UR42, UR8, 0x2 ;  /* 0x000000082a080291 */ /* 0x000fe4000f84103f */
[----:B------:R-:W-:Y:S02]  /*1090*/  @UP1 ULEA UR10, UP3, UR42, UR10, 0x2 ;  /* 0x0000000a2a0a1291 */ /* 0x000fe4000f86103f */
[----:B------:R-:W-:Y:S02]  /*10a0*/  @UP0 ULEA.HI.X UR9, UR42, UR9, UR43, 0x2, UP2 ;  /* 0x000000092a090291 */ /* 0x000fe400090f142b */
[----:B------:R-:W-:Y:S01]  /*10b0*/  @UP1 ULEA.HI.X UR11, UR42, UR11, UR43, 0x2, UP3 ;  /* 0x0000000b2a0b1291 */ /* 0x000fe200098f142b */
[----:B------:R-:W-:Y:S02]  /*10c0*/  IMAD.U32 R4, RZ, RZ, UR8 ;  /* 0x00000008ff047e24 */ /* 0x000fe4000f8e00ff */
[----:B-1----:R-:W-:-:S02]  /*10d0*/  IMAD.U32 R6, RZ, RZ, UR10 ;  /* 0x0000000aff067e24 */ /* 0x002fc4000f8e00ff */
[----:B------:R-:W-:Y:S01]  /*10e0*/  IMAD.U32 R5, RZ, RZ, UR9 ;  /* 0x00000009ff057e24 */ /* 0x000fe2000f8e00ff */
[----:B------:R-:W-:Y:S01]  /*10f0*/  ULDC.64 UR8, c[0x0][0x418] ;  /* 0x0001060000087ab9 */ /* 0x000fe20000000a00 */
[----:B---3--:R-:W-:-:S03]  /*1100*/  IMAD.U32 R7, RZ, RZ, UR11 ;  /* 0x0000000bff077e24 */ /* 0x008fc6000f8e00ff */
[----:B------:R-:W2:Y:S04]  /*1110*/  @P0 LDG.E R4, desc[UR50][R4.64] ;  /* 0x0000003204040981 */ /* 0x000ea8000c1e1900 */
[----:B------:R-:W3:Y:S01]  /*1120*/  @P1 LDG.E R6, desc[UR50][R6.64] ;  /* 0x0000003206061981 */ /* 0x000ee2000c1e1900 */
[----:B------:R-:W-:Y:S01]  /*1130*/  UISETP.NE.U32.AND UP0, UPT, UR8, URZ, UPT ;  /* 0x0000003f0800728c */ /* 0x000fe2000bf05070 */
[----:B------:R-:W-:Y:S01]  /*1140*/  CS2R R20, SRZ ;  /* 0x0000000000147805 */ /* 0x000fe2000001ff00 */
[----:B------:R-:W-:Y:S01]  /*1150*/  UMOV UR44, UR5 ;  /* 0x00000005002c7c82 */ /* 0x000fe20008000000 */
[----:B------:R-:W-:Y:S01]  /*1160*/  ULDC UR5, c[0x0][0x2f0] ;  /* 0x0000bc0000057ab9 */ /* 0x000fe20000000800 */
[----:B------:R-:W-:Y:S01]  /*1170*/  UISETP.NE.AND.EX UP0, UPT, UR9, URZ, UPT, UP0 ;  /* 0x0000003f0900728c */ /* 0x000fe2000bf05300 */
[----:B------:R-:W-:Y:S01]  /*1180*/  IMAD.MOV.U32 R0, RZ, RZ, RZ ;  /* 0x000000ffff007224 */ /* 0x000fe200078e00ff */
[----:B------:R-:W-:Y:S01]  /*1190*/  UMOV UR49, URZ ;  /* 0x0000003f00317c82 */ /* 0x000fe20008000000 */
[----:B------:R-:W-:Y:S01]  /*11a0*/  UMOV UR45, UR6 ;  /* 0x00000006002d7c82 */ /* 0x000fe20008000000 */
[----:B------:R-:W-:Y:S01]  /*11b0*/  USEL UR4, UR4, 0x1, UP0 ;  /* 0x0000000104047887 */ /* 0x000fe20008000000 */
[----:B------:R-:W-:Y:S01]  /*11c0*/  IMAD.MOV.U32 R150, RZ, RZ, RZ ;  /* 0x000000ffff967224 */ /* 0x000fe200078e00ff */
[----:B------:R-:W-:Y:S01]  /*11d0*/  UISETP.NE.AND UP0, UPT, UR47, 0x1, UPT ;  /* 0x000000012f00788c */ /* 0x000fe2000bf05270 */
[----:B------:R-:W-:Y:S01]  /*11e0*/  CS2R R148, SRZ ;  /* 0x0000000000947805 */ /* 0x000fe2000001ff00 */
[----:B------:R-:W-:Y:S01]  /*11f0*/  UIMAD UR4, UR4, UR5, URZ ;  /* 0x00000005040472a4 */ /* 0x000fe2000f8e023f */
[----:B------:R-:W-:-:S02]  /*1200*/  CS2R R146, SRZ ;  /* 0x0000000000927805 */ /* 0x000fc4000001ff00 */
[----:B------:R-:W-:Y:S02]  /*1210*/  CS2R R144, SRZ ;  /* 0x0000000000907805 */ /* 0x000fe4000001ff00 */
[----:B------:R-:W-:Y:S02]  /*1220*/  CS2R R142, SRZ ;  /* 0x00000000008e7805 */ /* 0x000fe4000001ff00 */
[----:B------:R-:W-:Y:S02]  /*1230*/  CS2R R140, SRZ ;  /* 0x00000000008c7805 */ /* 0x000fe4000001ff00 */
[----:B------:R-:W-:Y:S02]  /*1240*/  CS2R R138, SRZ ;  /* 0x00000000008a7805 */ /* 0x000fe4000001ff00 */
[----:B------:R-:W-:Y:S02]  /*1250*/  CS2R R136, SRZ ;  /* 0x0000000000887805 */ /* 0x000fe4000001ff00 */
        /* <DEDUP_REMOVED lines=46> */
[----:B------:R-:W-:Y:S01]  /*1540*/  CS2R R164, SRZ ;  /* 0x0000000000a47805 */ /* 0x000fe2000001ff00 */
[----:B------:R-:W-:Y:S02]  /*1550*/  IMAD.MOV.U32 R9, RZ, RZ, RZ ;  /* 0x000000ffff097224 */ /* 0x000fe400078e00ff */
[----:B------:R-:W-:Y:S01]  /*1560*/  IMAD.MOV.U32 R168, RZ, RZ, RZ ;  /* 0x000000ffffa87224 */ /* 0x000fe200078e00ff */
[----:B--2---:R-:W-:-:S02]  /*1570*/  @P0 R2UR UR49, R4 ;  /* 0x00000000043102ca */ /* 0x004fc400000e0000 */
[----:B---3--:R-:W-:Y:S01]  /*1580*/  @P1 R2UR UR4, R6 ;  /* 0x00000000060412ca */ /* 0x008fe200000e0000 */
[----:B------:R-:W-:-:S14]  /*1590*/  @P1 BRA `(.L_x_350) ;  /* 0x0000000000341947 */ /* 0x000fdc0003800000 */
[----:B------:R-:W-:Y:S02]  /*15a0*/  ULDC.64 UR6, c[0x0][0xa08] ;  /* 0x0002820000067ab9 */ /* 0x000fe40000000a00 */
[----:B------:R-:W-:-:S04]  /*15b0*/  ISETP.NE.U32.AND P0, PT, RZ, UR6, PT ;  /* 0x00000006ff007c0c */ /* 0x000fc8000bf05070 */
[----:B------:R-:W-:-:S13]  /*15c0*/  ISETP.NE.AND.EX P0, PT, RZ, UR7, PT, P0 ;  /* 0x00000007ff007c0c */ /* 0x000fda000bf05300 */
[----:B------:R-:W-:Y:S05]  /*15d0*/  @!P0 BRA `(.L_x_350) ;  /* 0x0000000000248947 */ /* 0x000fea0003800000 */
[----:B------:R-:W-:Y:S02]  /*15e0*/  ULDC.64 UR4, c[0x0][0xa08] ;  /* 0x0002820000047ab9 */ /* 0x000fe40000000a00 */
[----:B------:R-:W-:-:S06]  /*15f0*/  UIMAD.WIDE UR4, UR42, 0x4, UR4 ;  /* 0x000000042a0478a5 */ /* 0x000fcc000f8e0204 */
[----:B------:R-:W-:Y:S01]  /*1600*/  MOV R4, UR4 ;  /* 0x0000000400047c02 */ /* 0x000fe20008000f00 */
[----:B------:R-:W-:-:S05]  /*1610*/  IMAD.U32 R5, RZ, RZ, UR5 ;  /* 0x00000005ff057e24 */ /* 0x000fca000f8e00ff */
[----:B------:R-:W2:Y:S04]  /*1620*/  LDG.E R6, desc[UR50][R4.64] ;  /* 0x0000003204067981 */ /* 0x000ea8000c1e1900 */
[----:B------:R-:W3:Y:S01]  /*1630*/  LDG.E R3, desc[UR50][R4.64+0x4] ;  /* 0x0000043204037981 */ /* 0x000ee2000c1e1900 */
[----:B--2---:R-:W-:Y:S02]  /*1640*/  R2UR UR4, R6 ;  /* 0x00000000060472ca */ /* 0x004fe400000e0000 */
[----:B---3--:R-:W-:-:S13]  /*1650*/  R2UR UR5, R3 ;  /* 0x00000000030572ca */ /* 0x008fda00000e0000 */
[----:B------:R-:W-:-:S12]  /*1660*/  UIADD3 UR4, -UR4, UR5, URZ ;  /* 0x0000000504047290 */ /* 0x000fd8000fffe13f */
.L_x_350:
[----:B------:R-:W-:Y:S01]  /*1670*/  UIADD3 UR49, -UR49, UR4, URZ ;  /* 0x0000000431317290 */ /* 0x000fe2000fffe13f */
[----:B------:R-:W-:Y:S02]  /*1680*/  PLOP3.LUT P0, PT, PT, PT, UP0, 0x80, 0x0 ;  /* 0x000000000000781c */ /* 0x000fe40003f0f008 */
[----:B------:R-:W-:Y:S01]  /*1690*/  CS2R R38, SRZ ;  /* 0x0000000000267805 */ /* 0x000fe2000001ff00 */
[----:B------:R-:W-:Y:S01]  /*16a0*/  IMAD.MOV.U32 R8, RZ, RZ, RZ ;  /* 0x000000ffff087224 */ /* 0x000fe200078e00ff */
[----:B------:R-:W-:Y:S01]  /*16b0*/  UIADD3 UR4, UR49, 0x3f, URZ ;  /* 0x0000003f31047890 */ /* 0x000fe2000fffe03f */
[----:B------:R-:W-:Y:S02]  /*16c0*/  CS2R R166, SRZ ;  /* 0x0000000000a67805 */ /* 0x000fe4000001ff00 */
[----:B------:R-:W-:Y:S01]  /*16d0*/  CS2R R34, SRZ ;  /* 0x0000000000227805 */ /* 0x000fe2000001ff00 */
[----:B------:R-:W-:Y:S01]  /*16e0*/  IMAD.MOV.U32 R169, RZ, RZ, RZ ;  /* 0x000000ffffa97224 */ /* 0x000fe200078e00ff */
[----:B------:R-:W-:Y:S01]  /*16f0*/  USHF.R.S32.HI UR5, URZ, 0x1f, UR4 ;  /* 0x0000001f3f057899 */ /* 0x000fe20008011404 */
[----:B------:R-:W-:Y:S01]  /*1700*/  CS2R R30, SRZ ;  /* 0x00000000001e7805 */ /* 0x000fe2000001ff00 */
[----:B------:R-:W-:Y:S01]  /*1710*/  IMAD.MOV.U32 R28, RZ, RZ, RZ ;  /* 0x000000ffff1c7224 */ /* 0x000fe200078e00ff */
[----:B------:R-:W-:Y:S01]  /*1720*/  CS2R R170, SRZ ;  /* 0x0000000000aa7805 */ /* 0x000fe2000001ff00 */
[----:B------:R-:W-:Y:S01]  /*1730*/  ULEA.HI UR5, UR5, UR4, URZ, 0x6 ;  /* 0x0000000405057291 */ /* 0x000fe2000f8f303f */
[----:B------:R-:W-:Y:S01]  /*1740*/  CS2R R26, SRZ ;  /* 0x00000000001a7805 */ /* 0x000fe2000001ff00 */
[----:B------:R-:W-:-:S02]  /*1750*/  IMAD.MOV.U32 R172, RZ, RZ, RZ ;  /* 0x000000ffffac7224 */ /* 0x000fc400078e00ff */
[----:B------:R-:W-:Y:S01]  /*1760*/  USHF.R.S32.HI UR48, URZ, 0x6, UR5 ;  /* 0x000000063f307899 */ /* 0x000fe20008011405 */
[----:B------:R-:W-:Y:S11]  /*1770*/  @!P0 BRA `(.L_x_351) ;  /* 0x0000001800448947 */ /* 0x000ff60003800000 */
[----:B------:R-:W-:Y:S01]  /*1780*/  UISETP.GE.AND UP0, UPT, UR49, 0x1, UPT ;  /* 0x000000013100788c */ /* 0x000fe2000bf06270 */
[----:B------:R-:W-:-:S05]  /*1790*/  PLOP3.LUT P0, PT, PT, PT, PT, 0x80, 0x0 ;  /* 0x000000000000781c */ /* 0x000fca0003f0f070 */
[----:B------:R-:W-:-:S13]  /*17a0*/  PLOP3.LUT P1, PT, PT, PT, UP0, 0x80, 0x0 ;  /* 0x000000000000781c */ /* 0x000fda0003f2f008 */
[----:B------:R-:W-:Y:S05]  /*17b0*/  @!P1 BRA `(.L_x_352) ;  /* 0x0000005000d49947 */ /* 0x000fea0003800000 */
        /* <DEDUP_REMOVED lines=14> */
.L_x_353:
[----:B------:R-:W-:Y:S01]  /*18a0*/  ULEA UR16, UR38, UR41, 0x3 ;  /* 0x0000002926107291 */ /* 0x000fe2000f8e183f */
[----:B------:R-:W-:-:S05]  /*18b0*/  IMAD.U32 R0, RZ, RZ, UR37 ;  /* 0x00000025ff007e24 */ /* 0x000fca000f8e00ff */
[----:B------:R-:W-:-:S04]  /*18c0*/  SHF.L.U32 R0, R0, 0x1f, RZ ;  /* 0x0000001f00007819 */ /* 0x000fc800000006ff */
[----:B------:R-:W0:Y:S02]  /*18d0*/  SYNCS.PHASECHK.TRANS64.TRYWAIT P1, [UR16+0x28c50], R0 ;  /* 0x028c5000ff0075a7 */ /* 0x000e240008020150 */
[----:B0-----:R-:W-:Y:S05]  /*18e0*/  @!P1 BRA `(.L_x_354) ;  /* 0x000000d400849947 */ /* 0x001fea0003800000 */
.L_x_484:
        /* <DEDUP_REMOVED lines=40> */
.L_x_355:
        /* <DEDUP_REMOVED lines=8> */
.L_x_362:
[----:B------:R-:W-:Y:S01]  /*1bf0*/  BAR.SYNC.DEFER_BLOCKING 0xe, 0x100 ;  /* 0x0384000000007b1d */ /* 0x000fe20000010000 */
[----:B01----:R-:W-:Y:S01]  /*1c00*/  IMAD.U32 R3, RZ, RZ, UR38 ;  /* 0x00000026ff037e24 */ /* 0x003fe2000f8e00ff */
[----:B------:R-:W-:Y:S01]  /*1c10*/  UIADD3 UR38, UR38, 0x1, URZ ;  /* 0x0000000126267890 */ /* 0x000fe2000fffe03f */
[C---:B------:R-:W-:Y:S02]  /*1c20*/  ISETP.GT.AND P2, PT, R0.reuse, RZ, PT ;  /* 0x000000ff0000720c */ /* 0x040fe40003f44270 */
[----:B------:R-:W-:Y:S01]  /*1c30*/  IMAD R3, R3, 0x40, R16 ;  /* 0x0000004003037824 */ /* 0x000fe200078e0210 */
[----:B------:R-:W-:Y:S01]  /*1c40*/  UISETP.NE.AND UP0, UPT, UR38, 0x2, UPT ;  /* 0x000000022600788c */ /* 0x000fe2000bf05270 */
[----:B------:R-:W-:-:S03]  /*1c50*/  IADD3 R0, R0, -0x1, RZ ;  /* 0xffffffff00007810 */ /* 0x000fc60007ffe0ff */
        /* <DEDUP_REMOVED lines=136> */
.L_x_357:
[----:B------:R-:W-:Y:S01]  /*24e0*/  ULEA UR21, UR38, UR41, 0x3 ;  /* 0x0000002926157291 */ /* 0x000fe2000f8e183f */
[----:B------:R-:W-:-:S05]  /*24f0*/  IMAD.U32 R3, RZ, RZ, UR37 ;  /* 0x00000025ff037e24 */ /* 0x000fca000f8e00ff */
[----:B------:R-:W-:-:S04]  /*2500*/  SHF.L.U32 R3, R3, 0x1f, RZ ;  /* 0x0000001f03037819 */ /* 0x000fc800000006ff */
[----:B------:R0:W1:Y:S01]  /*2510*/  SYNCS.PHASECHK.TRANS64.TRYWAIT P1, [UR21+0x28c50], R3 ;  /* 0x028c5003ff0075a7 */ /* 0x0000620008020155 */
[----:B------:R-:W-:Y:S05]  /*2520*/  @!P0 BRA `(.L_x_358) ;  /* 0x0000000000048947 */ /* 0x000fea0003800000 */
[----:B------:R-:W-:Y:S01]  /*2530*/  BPT.TRAP 0x1 ;  /* 0x000000040000795c */ /* 0x000fe20000300000 */
.L_x_358:
[----:B-1----:R-:W-:Y:S05]  /*2540*/  @P1 BRA `(.L_x_359) ;  /* 0x0000000000081947 */ /* 0x002fea0003800000 */
[----:B------:R-:W1:Y:S02]  /*2550*/  SYNCS.PHASECHK.TRANS64.TRYWAIT P1, [UR21+0x28c50], R3 ;  /* 0x028c5003ff0075a7 */ /* 0x000e640008020155 */
[----:B-1----:R-:W-:Y:S05]  /*2560*/  @!P1 BRA `(.L_x_360) ;  /* 0x000000c8007c9947 */ /* 0x002fea0003800000 */
.L_x_359:
        /* <DEDUP_REMOVED lines=31> */
.L_x_361:
[----:B------:R-:W-:-:S04]  /*2760*/  UIADD3 UR6, UR21, 0x28c60, URZ ;  /* 0x00028c6015067890 */ /* 0x000fc8000fffe03f */
[----:B------:R-:W-:-:S09]  /*2770*/  UPRMT UR6, UR40, 0x654, UR6 ;  /* 0x0000065428067896 */ /* 0x000fd20008000006 */
[----:B------:R-:W-:Y:S01]  /*2780*/  SYNCS.ARRIVE.TRANS64.RED.A1T0 RZ, [UR6], RZ ;  /* 0x000000ffffff79a7 */ /* 0x000fe20008100406 */
[----:B------:R-:W-:Y:S05]  /*2790*/  @P2 BRA `(.L_x_362) ;  /* 0xfffffff400142947 */ /* 0x000fea000383ffff */
.L_x_356:
[----:B------:R-:W-:Y:S01]  /*27a0*/  BAR.SYNC.DEFER_BLOCKING 0xe, 0x100 ;  /* 0x0384000000007b1d */ /* 0x000fe20000010000 */
[----:B01----:R-:W-:Y:S01]  /*27b0*/  IMAD.U32 R3, RZ, RZ, UR38 ;  /* 0x00000026ff037e24 */ /* 0x003fe2000f8e00ff */
[----:B------:R-:W-:Y:S01]  /*27c0*/  UIADD3 UR38, UR38, 0x1, URZ ;  /* 0x0000000126267890 */ /* 0x000fe2000fffe03f */
[----:B------:R-:W-:Y:S02]  /*27d0*/  PLOP3.LUT P0, PT, PT, PT, PT, 0x8, 0x0 ;  /* 0x000000000000781c */ /* 0x000fe40003f0e170 */
[----:B------:R-:W-:Y:S01]  /*27e0*/  CS2R R20, SRZ ;  /* 0x0000000000147805 */ /* 0x000fe2000001ff00 */
        /* <DEDUP_REMOVED lines=135> */
[----:B------:R-:W-:Y:S01]  /*3060*/  FMUL.FTZ R0, R151, R0 ;  /* 0x0000000097007220 */ /* 0x000fe20000410000 */
[----:B------:R-:W-:Y:S06]  /*3070*/  BAR.ARV 0xf, 0x100 ;  /* 0x03c4000000007b1d */ /* 0x000fec0000002000 */
[----:B------:R-:W-:Y:S05]  /*3080*/  BRA `(.L_x_352) ;  /* 0x0000003800a07947 */ /* 0x000fea0003800000 */
.L_x_351:
[----:B------:R-:W-:Y:S01]  /*3090*/  UISETP.GE.AND UP0, UPT, UR49, 0x1, UPT ;  /* 0x000000013100788c */ /* 0x000fe2000bf06270 */
[----:B------:R-:W-:-:S05]  /*30a0*/  PLOP3.LUT P0, PT, PT, PT, PT, 0x80, 0x0 ;  /* 0x000000000000781c */ /* 0x000fca0003f0f070 */
[----:B------:R-:W-:-:S13]  /*30b0*/  PLOP3.LUT P1, PT, PT, PT, UP0, 0x80, 0x0 ;  /* 0x000000000000781c */ /* 0x000fda0003f2f008 */
[----:B------:R-:W-:Y:S05]  /*30c0*/  @!P1 BRA `(.L_x_352) ;  /* 0x0000003800909947 */ /* 0x000fea0003800000 */
        /* <DEDUP_REMOVED lines=29> */
.L_x_363:
        /* <DEDUP_REMOVED lines=9> */
.L_x_485:
[----:B------:R-:W-:Y:S05]  /*3330*/  @!P0 BRA `(.L_x_365) ;  /* 0x0000000000048947 */ /* 0x000fea0003800000 */
[----:B------:R-:W-:Y:S01]  /*3340*/  BPT.TRAP 0x1 ;  /* 0x000000040000795c */ /* 0x000fe20000300000 */
.L_x_365:
[----:B------:R-:W-:Y:S02]  /*3350*/  IMAD.U32 R7, RZ, RZ, UR38 ;  /* 0x00000026ff077e24 */ /* 0x000fe4000f8e00ff */
[----:B------:R-:W-:-:S03]  /*3360*/  IMAD.U32 R8, RZ, RZ, UR37 ;  /* 0x00000025ff087e24 */ /* 0x000fc6000f8e00ff */
[----:B------:R-:W-:Y:S02]  /*3370*/  LEA R7, R7, UR41, 0x3 ;  /* 0x0000002907077c11 */ /* 0x000fe4000f8e18ff */
[----:B------:R-:W-:-:S04]  /*3380*/  SHF.L.U32 R8, R8, 0x1f, RZ ;  /* 0x0000001f08087819 */ /* 0x000fc800000006ff */
[----:B------:R1:W2:Y:S01]  /*3390*/  SYNCS.PHASECHK.TRANS64.TRYWAIT P1, [R7+URZ+0x28c30], R8 ;  /* 0x028c3008070075a7 */ /* 0x0002a2000802017f */
[----:B------:R-:W-:Y:S05]  /*33a0*/  @!P0 BRA `(.L_x_366) ;  /* 0x0000000000048947 */ /* 0x000fea0003800000 */
[----:B------:R-:W-:Y:S01]  /*33b0*/  BPT.TRAP 0x1 ;  /* 0x000000040000795c */ /* 0x000fe20000300000 */
.L_x_366:
[----:B--2---:R-:W-:Y:S05]  /*33c0*/  @P1 BRA `(.L_x_367) ;  /* 0x0000000000081947 */ /* 0x004fea0003800000 */
[----:B------:R-:W2:Y:S02]  /*33d0*/  SYNCS.PHASECHK.TRANS64.TRYWAIT P1, [R7+URZ+0x28c30], R8 ;  /* 0x028c3008070075a7 */ /* 0x000ea4000802017f */
[----:B--2---:R-:W-:Y:S05]  /*33e0*/  @!P1 BRA `(.L_x_368) ;  /* 0x000000bc000c9947 */ /* 0x004fea0003800000 */
.L_x_367:
        /* <DEDUP_REMOVED lines=42> */
.L_x_369:
[----:B------:R-:W-:Y:S01]  /*3690*/  UIMAD UR6, UR48, -0x40, UR49 ;  /* 0xffffffc0300678a4 */ /* 0x000fe2000f8e0231 */
[----:B------:R-:W-:-:S05]  /*36a0*/  ULDC UR20, c[0x0][0x988] ;  /* 0x0002620000147ab9 */ /* 0x000fca0000000800 */
[----:B------:R-:W-:Y:S01]  /*36b0*/  IMAD.U32 R4, RZ, RZ, UR6 ;  /* 0x00000006ff047e24 */ /* 0x000fe2000f8e00ff */
        /* <DEDUP_REMOVED lines=55> */
[----:B------:R-:W-:Y:S01]  /*3a30*/  FSEL R43, R43, -INF , P2 ;  /* 0xff8000002b2b7808 */ /* 0x000fe20001000000 */
[----:B------:R-:W-:Y:S01]  /*3a40*/  BAR.SYNC.DEFER_BLOCKING 0xf, 0x100 ;  /* 0x03c4000000007b1d */ /* 0x000fe20000010000 */
[----:B------:R-:W-:Y:S02]  /*3a50*/  ISETP.GT.AND P2, PT, R3, 0x39, PT ;  /* 0x000000390300780c */ /* 0x000fe40003f44270 */
[----:B------:R-:W-:Y:S02]  /*3a60*/  FSEL R52, R52, -INF , P3 ;  /* 0xff80000034347808 */ /* 0x000fe40001800000 */
[----:B------:R-:W-:-:S02]  /*3a70*/  FMNMX.FTZ R3, R49, R4, !PT ;  /* 0x0000000431037209 */ /* 0x000fc40007810000 */
[----:B------:R-:W-:Y:S02]  /*3a80*/  FSEL R53, R53, -INF , P2 ;  /* 0xff80000035357808 */ /* 0x000fe40001000000 */
[----:B------:R-:W-:Y:S02]  /*3a90*/  FMNMX.FTZ R4, R52, R3, !PT ;  /* 0x0000000334047209 */ /* 0x000fe40007810000 */
[----:B------:R-:W-:Y:S02]  /*3aa0*/  FSEL R46, R46, -INF , P1 ;  /* 0xff8000002e2e7808 */ /* 0x000fe40000800000 */
[----:B------:R-:W-:Y:S02]  /*3ab0*/  FMNMX.FTZ R6, R53, R4, !PT ;  /* 0x0000000435067209 */ /* 0x000fe40007810000 */
[----:B------:R-:W-:Y:S02]  /*3ac0*/  FSEL R47, R47, -INF , P6 ;  /* 0xff8000002f2f7808 */ /* 0x000fe40003000000 */
[----:B------:R-:W-:Y:S01]  /*3ad0*/  FSEL R50, R50, -INF , P5 ;  /* 0xff80000032327808 */ /* 0x000fe20002800000 */
[----:B------:R-:W0:Y:S01]  /*3ae0*/  SHFL.BFLY PT, R3, R6, 0x2, 0x1f ;  /* 0x0c401f0006037f89 */ /* 0x000e2200000e0000 */
[----:B------:R-:W-:-:S02]  /*3af0*/  FSEL R51, R51, -INF , P4 ;  /* 0xff80000033337808 */ /* 0x000fc40002000000 */
        /* <DEDUP_REMOVED lines=12> */
[----:B------:R-:W-:Y:S02]  /*3bc0*/  FMNMX.FTZ R4, R42, R5, !PT ;  /* 0x000000052a047209 */ /* 0x000fe40007810000 */
        /* <DEDUP_REMOVED lines=19> */
[----:B------:R-:W-:Y:S01]  /*3d00*/  FMNMX.FTZ R4, R55, R4, !PT ;  /* 0x0000000437047209 */ /* 0x000fe20007810000 */
[----:B------:R-:W0:Y:S01]  /*3d10*/  MUFU.EX2 R25, R25 ;  /* 0x0000001900197308 */ /* 0x000e220000000800 */
[--C-:B------:R-:W-:Y:S01]  /*3d20*/  FFMA.FTZ R41, R41, UR20, -R6.reuse ;  /* 0x0000001429297c23 */ /* 0x100fe20008010806 */
[--C-:B------:R-:W-:Y:S01]  /*3d30*/  FFMA.FTZ R44, R44, UR20, -R6.reuse ;  /* 0x000000142c2c7c23 */ /* 0x100fe20008010806 */
[--C-:B------:R-:W-:Y:S01]  /*3d40*/  FFMA.FTZ R45, R45, UR20, -R6.reuse ;  /* 0x000000142d2d7c23 */ /* 0x100fe20008010806 */
[----:B------:R-:W3:Y:S01]  /*3d50*/  SHFL.BFLY PT, R5, R4, 0x2, 0x1f ;  /* 0x0c401f0004057f89 */ /* 0x000ee200000e0000 */
[--C-:B------:R-:W-:Y:S01]  /*3d60*/  FFMA.FTZ R48, R48, UR20, -R6.reuse ;  /* 0x0000001430307c23 */ /* 0x100fe20008010806 */
[--C-:B------:R-:W-:Y:S01]  /*3d70*/  FFMA.FTZ R49, R49, UR20, -R6.reuse ;  /* 0x0000001431317c23 */ /* 0x100fe20008010806 */
[--C-:B------:R-:W-:Y:S01]  /*3d80*/  FFMA.FTZ R52, R52, UR20, -R6.reuse ;  /* 0x0000001434347c23 */ /* 0x100fe20008010806 */
[----:B------:R-:W-:Y:S01]  /*3d90*/  MUFU.EX2 R28, R28 ;  /* 0x0000001c001c7308 */ /* 0x000fe20000000800 */
[----:B------:R-:W-:-:S07]  /*3da0*/  FFMA.FTZ R6, R53, UR20, -R6 ;  /* 0x0000001435067c23 */ /* 0x000fce0008010806 */
[----:B------:R-:W4:Y:S01]  /*3db0*/  MUFU.EX2 R29, R29 ;  /* 0x0000001d001d7308 */ /* 0x000f220000000800 */
[----:B0-----:R-:W-:Y:S01]  /*3dc0*/  FADD.FTZ R11, R24, R25 ;  /* 0x00000019180b7221 */ /* 0x001fe20000010000 */
[----:B------:R-:W-:-:S06]  /*3dd0*/  F2FP.F16.F32.PACK_AB R152, R25, R24 ;  /* 0x000000181998723e */ /* 0x000fcc00000000ff */
[----:B------:R-:W-:Y:S01]  /*3de0*/  MUFU.EX2 R32, R32 ;  /* 0x0000002000207308 */ /* 0x000fe20000000800 */
[----:B---3--:R-:W-:-:S07]  /*3df0*/  FMNMX.FTZ R5, R4, R5, !PT ;  /* 0x0000000504057209 */ /* 0x008fce0007810000 */
[----:B------:R-:W0:Y:S01]  /*3e00*/  MUFU.EX2 R33, R33 ;  /* 0x0000002100217308 */ /* 0x000e220000000800 */
[----:B------:R-:W3:Y:S01]  /*3e10*/  SHFL.BFLY PT, R4, R5, 0x1, 0x1f ;  /* 0x0c201f0005047f89 */ /* 0x000ee200000e0000 */
[----:B----4-:R-:W-:-:S06]  /*3e20*/  F2FP.F16.F32.PACK_AB R154, R29, R28 ;  /* 0x0000001c1d9a723e */ /* 0x010fcc00000000ff */
[----:B------:R-:W-:Y:S08]  /*3e30*/  MUFU.EX2 R36, R36 ;  /* 0x0000002400247308 */ /* 0x000ff00000000800 */
[----:B------:R-:W4:Y:S01]  /*3e40*/  MUFU.EX2 R37, R37 ;  /* 0x0000002500257308 */ /* 0x000f220000000800 */
[----:B0-----:R-:W-:-:S07]  /*3e50*/  F2FP.F16.F32.PACK_AB R156, R33, R32 ;  /* 0x00000020219c723e */ /* 0x001fce00000000ff */
[----:B------:R-:W-:Y:S01]  /*3e60*/  MUFU.EX2 R40, R40 ;  /* 0x0000002800287308 */ /* 0x000fe20000000800 */
[----:B---3--:R-:W-:-:S04]  /*3e70*/  FMNMX.FTZ R4, R5, R4, !PT ;  /* 0x0000000405047209 */ /* 0x008fc80007810000 */
[C---:B------:R-:W-:Y:S01]  /*3e80*/  FSETP.NEU.FTZ.AND P1, PT, R4.reuse, -INF , PT ;  /* 0xff8000000400780b */ /* 0x040fe20003f3d000 */
[----:B------:R-:W-:Y:S02]  /*3e90*/  FMUL.FTZ R5, R4, UR20 ;  /* 0x0000001404057c20 */ /* 0x000fe40008410000 */
[----:B------:R-:W0:Y:S01]  /*3ea0*/  MUFU.EX2 R41, R41 ;  /* 0x0000002900297308 */ /* 0x000e220000000800 */
[----:B----4-:R-:W-:Y:S02]  /*3eb0*/  F2FP.F16.F32.PACK_AB R158, R37, R36 ;  /* 0x00000024259e723e */ /* 0x010fe400000000ff */
[----:B------:R-:W-:-:S05]  /*3ec0*/  FSEL R9, R5, RZ, P1 ;  /* 0x000000ff05097208 */ /* 0x000fca0000800000 */
        /* <DEDUP_REMOVED lines=13> */
[--C-:B------:R-:W-:Y:S01]  /*3fa0*/  FFMA.FTZ R50, R50, UR20, -R9.reuse ;  /* 0x0000001432327c23 */ /* 0x100fe20008010809 */
[----:B------:R-:W3:Y:S01]  /*3fb0*/  MUFU.EX2 R27, R27 ;  /* 0x0000001b001b7308 */ /* 0x000ee20000000800 */
[--C-:B------:R-:W-:Y:S01]  /*3fc0*/  FFMA.FTZ R51, R51, UR20, -R9.reuse ;  /* 0x0000001433337c23 */ /* 0x100fe20008010809 */
[--C-:B------:R-:W-:Y:S01]  /*3fd0*/  FFMA.FTZ R54, R54, UR20, -R9.reuse ;  /* 0x0000001436367c23 */ /* 0x100fe20008010809 */
[----:B------:R-:W-:Y:S01]  /*3fe0*/  FFMA.FTZ R9, R55, UR20, -R9 ;  /* 0x0000001437097c23 */ /* 0x000fe20008010809 */
[----:B0-----:R-:W-:-:S04]  /*3ff0*/  F2FP.F16.F32.PACK_AB R160, R41, R40 ;  /* 0x0000002829a0723e */ /* 0x001fc800000000ff */
[----:B------:R-:W-:Y:S08]  /*4000*/  MUFU.EX2 R30, R30 ;  /* 0x0000001e001e7308 */ /* 0x000ff00000000800 */
[----:B------:R-:W0:Y:S01]  /*4010*/  MUFU.EX2 R31, R31 ;  /* 0x0000001f001f7308 */ /* 0x000e220000000800 */
[----:B---3--:R-:W-:-:S07]  /*4020*/  F2FP.F16.F32.PACK_AB R153, R27, R26 ;  /* 0x0000001a1b99723e */ /* 0x008fce00000000ff */
[----:B------:R-:W3:Y:S08]  /*4030*/  MUFU.EX2 R34, R34 ;  /* 0x0000002200227308 */ /* 0x000ef00000000800 */
[----:B------:R4:W-:Y:S01]  /*4040*/  MUFU.EX2 R5, R6 ;  /* 0x0000000600057308 */ /* 0x0009e20000000800 */
[----:B0-----:R-:W-:-:S05]  /*4050*/  F2FP.F16.F32.PACK_AB R155, R31, R30 ;  /* 0x0000001e1f9b723e */ /* 0x001fca00000000ff */
[----:B------:R0:W-:Y:S02]  /*4060*/  STSM.16.M88.4 [R19+0x26800], R152 ;  /* 0x0268009813007844 */ /* 0x0001e40000000200 */
[----:B------:R-:W5:Y:S01]  /*4070*/  MUFU.EX2 R35, R35 ;  /* 0x0000002300237308 */ /* 0x000f620000000800 */
[----:B----4-:R-:W-:Y:S01]  /*4080*/  FADD.FTZ R6, R28, R11 ;  /* 0x0000000b1c067221 */ /* 0x010fe20000010000 */
[----:B------:R-:W-:-:S03]  /*4090*/  FADD.FTZ R11, R26, R27 ;  /* 0x0000001b1a0b7221 */ /* 0x000fc60000010000 */
[----:B------:R-:W-:Y:S01]  /*40a0*/  FADD.FTZ R13, R29, R6 ;  /* 0x000000061d0d7221 */ /* 0x000fe20000010000 */
[----:B------:R-:W-:Y:S02]  /*40b0*/  FADD.FTZ R6, R30, R11 ;  /* 0x0000000b1e067221 */ /* 0x000fe40000010000 */
[----:B------:R-:W4:Y:S01]  /*40c0*/  MUFU.EX2 R38, R38 ;  /* 0x0000002600267308 */ /* 0x000f220000000800 */
[----:B------:R-:W-:Y:S01]  /*40d0*/  FADD.FTZ R10, R32, R13 ;  /* 0x0000000d200a7221 */ /* 0x000fe20000010000 */
[----:B------:R-:W-:-:S03]  /*40e0*/  FADD.FTZ R11, R31, R6 ;  /* 0x000000061f0b7221 */ /* 0x000fc60000010000 */
[----:B------:R-:W-:Y:S01]  /*40f0*/  FADD.FTZ R13, R33, R10 ;  /* 0x0000000a210d7221 */ /* 0x000fe20000010000 */
[----:B---3--:R-:W-:Y:S02]  /*4100*/  FADD.FTZ R6, R34, R11 ;  /* 0x0000000b22067221 */ /* 0x008fe40000010000 */
[----:B------:R-:W3:Y:S01]  /*4110*/  MUFU.EX2 R39, R39 ;  /* 0x0000002700277308 */ /* 0x000ee20000000800 */
[----:B------:R-:W-:Y:S01]  /*4120*/  FADD.FTZ R10, R36, R13 ;  /* 0x0000000d240a7221 */ /* 0x000fe20000010000 */
[C---:B-----5:R-:W-:Y:S01]  /*4130*/  FADD.FTZ R11, R35.reuse, R6 ;  /* 0x00000006230b7221 */ /* 0x060fe20000010000 */
[----:B------:R-:W-:Y:S02]  /*4140*/  F2FP.F16.F32.PACK_AB R157, R35, R34 ;  /* 0x00000022239d723e */ /* 0x000fe400000000ff */
[----:B------:R-:W-:-:S03]  /*4150*/  FADD.FTZ R13, R37, R10 ;  /* 0x0000000a250d7221 */ /* 0x000fc60000010000 */
[----:B------:R-:W5:Y:S01]  /*4160*/  MUFU.EX2 R42, R42 ;  /* 0x0000002a002a7308 */ /* 0x000f620000000800 */
[----:B----4-:R-:W-:Y:S01]  /*4170*/  FADD.FTZ R6, R38, R11 ;  /* 0x0000000b26067221 */ /* 0x010fe20000010000 */
[----:B------:R-:W-:-:S04]  /*4180*/  FADD.FTZ R10, R40, R13 ;  /* 0x0000000d280a7221 */ /* 0x000fc80000010000 */
[----:B------:R-:W-:Y:S02]  /*4190*/  FADD.FTZ R13, R41, R10 ;  /* 0x0000000a290d7221 */ /* 0x000fe40000010000 */
[----:B------:R-:W4:Y:S01]  /*41a0*/  MUFU.EX2 R43, R43 ;  /* 0x0000002b002b7308 */ /* 0x000f220000000800 */
[C---:B---3--:R-:W-:Y:S01]  /*41b0*/  FADD.FTZ R11, R39.reuse, R6 ;  /* 0x00000006270b7221 */ /* 0x048fe20000010000 */
[----:B------:R-:W-:-:S05]  /*41c0*/  F2FP.F16.F32.PACK_AB R159, R39, R38 ;  /* 0x00000026279f723e */ /* 0x000fca00000000ff */
[----:B------:R0:W-:Y:S01]  /*41d0*/  STSM.16.M88.4 [R22], R156 ;  /* 0x0000009c16007844 */ /* 0x0001e20000000200 */
[----:B------:R-:W3:Y:S01]  /*41e0*/  MUFU.EX2 R44, R44 ;  /* 0x0000002c002c7308 */ /* 0x000ee20000000800 */
[----:B-----5:R-:W-:-:S07]  /*41f0*/  FADD.FTZ R6, R42, R11 ;  /* 0x0000000b2a067221 */ /* 0x020fce0000010000 */
[----:B------:R-:W5:Y:S01]  /*4200*/  MUFU.EX2 R46, R46 ;  /* 0x0000002e002e7308 */ /* 0x000f620000000800 */
[C---:B----4-:R-:W-:Y:S01]  /*4210*/  FADD.FTZ R11, R43.reuse, R6 ;  /* 0x000000062b0b7221 */ /* 0x050fe20000010000 */
[----:B------:R-:W-:-:S06]  /*4220*/  F2FP.F16.F32.PACK_AB R161, R43, R42 ;  /* 0x0000002a2ba1723e */ /* 0x000fcc00000000ff */
[----:B------:R-:W4:Y:S01]  /*4230*/  MUFU.EX2 R45, R45 ;  /* 0x0000002d002d7308 */ /* 0x000f220000000800 */
[----:B---3--:R-:W-:-:S07]  /*4240*/  FADD.FTZ R6, R44, R13 ;  /* 0x0000000d2c067221 */ /* 0x008fce0000010000 */
[----:B------:R-:W3:Y:S01]  /*4250*/  MUFU.EX2 R47, R47 ;  /* 0x0000002f002f7308 */ /* 0x000ee20000000800 */
[----:B-----5:R-:W-:-:S07]  /*4260*/  FADD.FTZ R10, R46, R11 ;  /* 0x0000000b2e0a7221 */ /* 0x020fce0000010000 */
[----:B------:R-:W-:Y:S01]  /*4270*/  MUFU.EX2 R48, R48 ;  /* 0x0000003000307308 */ /* 0x000fe20000000800 */
[C---:B----4-:R-:W-:Y:S01]  /*4280*/  F2FP.F16.F32.PACK_AB R162, R45.reuse, R44 ;  /* 0x0000002c2da2723e */ /* 0x050fe200000000ff */
[----:B------:R-:W-:-:S06]  /*4290*/  FADD.FTZ R45, R45, R6 ;  /* 0x000000062d2d7221 */ /* 0x000fcc0000010000 */
[----:B------:R-:W4:Y:S01]  /*42a0*/  MUFU.EX2 R49, R49 ;  /* 0x0000003100317308 */ /* 0x000f220000000800 */
[C---:B---3--:R-:W-:Y:S01]  /*42b0*/  F2FP.F16.F32.PACK_AB R163, R47.reuse, R46 ;  /* 0x0000002e2fa3723e */ /* 0x048fe200000000ff */
[----:B------:R-:W-:-:S04]  /*42c0*/  FADD.FTZ R47, R47, R10 ;  /* 0x0000000a2f2f7221 */ /* 0x000fc80000010000 */
[----:B------:R0:W-:Y:S02]  /*42d0*/  STSM.16.M88.4 [R184], R160 ;  /* 0x000000a0b8007844 */ /* 0x0001e40000000200 */
[----:B------:R-:W-:Y:S08]  /*42e0*/  MUFU.EX2 R50, R50 ;  /* 0x0000003200327308 */ /* 0x000ff00000000800 */
[----:B------:R-:W3:Y:S01]  /*42f0*/  MUFU.EX2 R51, R51 ;  /* 0x0000003300337308 */ /* 0x000ee20000000800 */
[----:B----4-:R-:W-:Y:S01]  /*4300*/  F2FP.F16.F32.PACK_AB R164, R49, R48 ;  /* 0x0000003031a4723e */ /* 0x010fe200000000ff */
[----:B------:R-:W-:-:S04]  /*4310*/  FADD.FTZ R48, R48, R45 ;  /* 0x0000002d30307221 */ /* 0x000fc80000010000 */
[----:B------:R-:W-:Y:S02]  /*4320*/  FADD.FTZ R49, R49, R48 ;  /* 0x0000003031317221 */ /* 0x000fe40000010000 */
[----:B------:R-:W4:Y:S08]  /*4330*/  MUFU.EX2 R52, R52 ;  /* 0x0000003400347308 */ /* 0x000f300000000800 */
[----:B------:R-:W5:Y:S01]  /*4340*/  MUFU.EX2 R54, R54 ;  /* 0x0000003600367308 */ /* 0x000f620000000800 */
[----:B---3--:R-:W-:Y:S01]  /*4350*/  F2FP.F16.F32.PACK_AB R165, R51, R50 ;  /* 0x0000003233a5723e */ /* 0x008fe200000000ff */
[----:B------:R-:W-:-:S04]  /*4360*/  FADD.FTZ R50, R50, R47 ;  /* 0x0000002f32327221 */ /* 0x000fc80000010000 */
[----:B------:R-:W-:Y:S02]  /*4370*/  FADD.FTZ R51, R51, R50 ;  /* 0x0000003233337221 */ /* 0x000fe40000010000 */
[----:B------:R-:W3:Y:S01]  /*4380*/  MUFU.EX2 R9, R9 ;  /* 0x0000000900097308 */ /* 0x000ee20000000800 */
[----:B----4-:R-:W-:Y:S01]  /*4390*/  F2FP.F16.F32.PACK_AB R166, R5, R52 ;  /* 0x0000003405a6723e */ /* 0x010fe200000000ff */
[----:B------:R-:W-:-:S04]  /*43a0*/  FADD.FTZ R52, R52, R49 ;  /* 0x0000003134347221 */ /* 0x000fc80000010000 */
[----:B------:R-:W-:Y:S01]  /*43b0*/  FADD.FTZ R5, R5, R52 ;  /* 0x0000003405057221 */ /* 0x000fe20000010000 */
[----:B-----5:R-:W-:Y:S01]  /*43c0*/  FADD.FTZ R6, R54, R51 ;  /* 0x0000003336067221 */ /* 0x020fe20000010000 */
[----:B---3--:R-:W-:-:S03]  /*43d0*/  F2FP.F16.F32.PACK_AB R167, R9, R54 ;  /* 0x0000003609a7723e */ /* 0x008fc600000000ff */
[----:B------:R-:W-:Y:S02]  /*43e0*/  FADD.FTZ R6, R9, R6 ;  /* 0x0000000609067221 */ /* 0x000fe40000010000 */
[----:B------:R0:W-:Y:S01]  /*43f0*/  STSM.16.M88.4 [R23], R164 ;  /* 0x000000a417007844 */ /* 0x0001e20000000200 */
[----:B------:R-:W-:Y:S05]  /*4400*/  @!P0 BRA `(.L_x_370) ;  /* 0x0000000000048947 */ /* 0x000fea0003800000 */
[----:B------:R-:W-:Y:S01]  /*4410*/  BPT.TRAP 0x1 ;  /* 0x000000040000795c */ /* 0x000fe20000300000 */
.L_x_370:
[----:B------:R3:W4:Y:S01]  /*4420*/  SYNCS.PHASECHK.TRANS64.TRYWAIT P1, [R7+URZ+0x28c50], R8 ;  /* 0x028c5008070075a7 */ /* 0x000722000802017f */
[----:B------:R-:W-:Y:S05]  /*4430*/  @!P0 BRA `(.L_x_371) ;  /* 0x0000000000048947 */ /* 0x000fea0003800000 */
[----:B------:R-:W-:Y:S01]  /*4440*/  BPT.TRAP 0x1 ;  /* 0x000000040000795c */ /* 0x000fe20000300000 */
.L_x_371:
[----:B------:R-:W-:Y:S01]  /*4450*/  ULOP3.LUT UR52, UR52, 0x2000000, URZ, 0xfc, !UPT ;  /* 0x0200000034347892 */ /* 0x000fe2000f8efc3f */
[----:B----4-:R-:W-:Y:S11]  /*4460*/  @P1 BRA `(.L_x_372) ;  /* 0x0000000000081947 */ /* 0x010ff60003800000 */
[----:B------:R-:W4:Y:S02]  /*4470*/  SYNCS.PHASECHK.TRANS64.TRYWAIT P1, [R7+URZ+0x28c50], R8 ;  /* 0x028c5008070075a7 */ /* 0x000f24000802017f */
[----:B----4-:R-:W-:Y:S05]  /*4480*/  @!P1 BRA `(.L_x_373) ;  /* 0x000000a800f89947 */ /* 0x010fea0003800000 */
.L_x_372:
        /* <DEDUP_REMOVED lines=34> */
.L_x_374:
        /* <DEDUP_REMOVED lines=8> */
[----:B-1234-:R-:W-:Y:S01]  /*4730*/  MOV R8, R3 ;  /* 0x0000000300087202 */ /* 0x01efe20000000f00 */
[----:B------:R-:W-:Y:S01]  /*4740*/  UIADD3 UR48, UR48, -0x2, URZ ;  /* 0xfffffffe30307890 */ /* 0x000fe2000fffe03f */
[----:B------:R-:W-:Y:S01]  /*4750*/  UMOV UR22, UR38 ;  /* 0x0000002600167c82 */ /* 0x000fe20008000000 */
[----:B------:R-:W-:-:S10]  /*4760*/  ULDC UR20, c[0x0][0x988] ;  /* 0x0002620000147ab9 */ /* 0x000fd40000000800 */
.L_x_386:
        /* <DEDUP_REMOVED lines=8> */
[----:B01-3--:R-:W-:Y:S11]  /*47f0*/  @!P0 BRA `(.L_x_376) ;  /* 0x0000000000048947 */ /* 0x00bff60003800000 */
[----:B------:R-:W-:Y:S01]  /*4800*/  BPT.TRAP 0x1 ;  /* 0x000000040000795c */ /* 0x000fe20000300000 */
.L_x_376:
[----:B------:R-:W-:Y:S01]  /*4810*/  ULEA UR21, UR38, UR41, 0x3 ;  /* 0x0000002926157291 */ /* 0x000fe2000f8e183f */
[----:B------:R-:W-:-:S05]  /*4820*/  IMAD.U32 R7, RZ, RZ, UR37 ;  /* 0x00000025ff077e24 */ /* 0x000fca000f8e00ff */
[----:B------:R-:W-:-:S04]  /*4830*/  SHF.L.U32 R7, R7, 0x1f, RZ ;  /* 0x0000001f07077819 */ /* 0x000fc800000006ff */
[----:B------:R1:W2:Y:S01]  /*4840*/  SYNCS.PHASECHK.TRANS64.TRYWAIT P2, [UR21+0x28c30], R7 ;  /* 0x028c3007ff0075a7 */ /* 0x0002a20008040155 */
[----:B------:R-:W-:Y:S05]  /*4850*/  @!P0 BRA `(.L_x_377) ;  /* 0x0000000000048947 */ /* 0x000fea0003800000 */
[----:B------:R-:W-:Y:S01]  /*4860*/  BPT.TRAP 0x1 ;  /* 0x000000040000795c */ /* 0x000fe20000300000 */
.L_x_377:
[----:B--2---:R-:W-:Y:S05]  /*4870*/  @P2 BRA `(.L_x_378) ;  /* 0x0000000000082947 */ /* 0x004fea0003800000 */
[----:B------:R-:W2:Y:S02]  /*4880*/  SYNCS.PHASECHK.TRANS64.TRYWAIT P2, [UR21+0x28c30], R7 ;  /* 0x028c3007ff0075a7 */ /* 0x000ea40008040155 */
[----:B--2---:R-:W-:Y:S05]  /*4890*/  @!P2 BRA `(.L_x_379) ;  /* 0x000000a80008a947 */ /* 0x004fea0003800000 */
.L_x_378:
        /* <DEDUP_REMOVED lines=28> */
.L_x_380:
[----:B--2---:R-:W-:Y:S01]  /*4a60*/  FMNMX.FTZ R4, R152, R8, !PT ;  /* 0x0000000898047209 */ /* 0x004fe20007810000 */
[----:B------:R-:W-:-:S03]  /*4a70*/  UIADD3 UR6, UR21, 0x28c40, URZ ;  /* 0x00028c4015067890 */ /* 0x000fc6000fffe03f */
[----:B------:R-:W-:Y:S01]  /*4a80*/  FMNMX.FTZ R3, R153, R4, !PT ;  /* 0x0000000499037209 */ /* 0x000fe20007810000 */
        /* <DEDUP_REMOVED lines=16> */
[----:B------:R-:W-:-:S03]  /*4b90*/  FMNMX.FTZ R4, R154, R9, !PT ;  /* 0x000000099a047209 */ /* 0x000fc60007810000 */
[----:B------:R-:W0:Y:S02]  /*4ba0*/  SHFL.BFLY PT, R3, R10, 0x2, 0x1f ;  /* 0x0c401f000a037f89 */ /* 0x000e2400000e0000 */
[----:B0-----:R-:W-:Y:S02]  /*4bb0*/  FMNMX.FTZ R12, R10, R3, !PT ;  /* 0x000000030a0c7209 */ /* 0x001fe40007810000 */
[----:B------:R-:W-:-:S03]  /*4bc0*/  FMNMX.FTZ R3, R155, R4, !PT ;  /* 0x000000049b037209 */ /* 0x000fc60007810000 */
[----:B------:R-:W0:Y:S01]  /*4bd0*/  SHFL.BFLY PT, R11, R12, 0x1, 0x1f ;  /* 0x0c201f000c0b7f89 */ /* 0x000e2200000e0000 */
[----:B------:R-:W-:-:S04]  /*4be0*/  FMNMX.FTZ R4, R158, R3, !PT ;  /* 0x000000039e047209 */ /* 0x000fc80007810000 */
[----:B------:R-:W-:-:S04]  /*4bf0*/  FMNMX.FTZ R3, R159, R4, !PT ;  /* 0x000000049f037209 */ /* 0x000fc80007810000 */
[----:B------:R-:W-:Y:S02]  /*4c00*/  FMNMX.FTZ R4, R162, R3, !PT ;  /* 0x00000003a2047209 */ /* 0x000fe40007810000 */
[----:B0-----:R-:W-:Y:S02]  /*4c10*/  FMNMX.FTZ R3, R12, R11, !PT ;  /* 0x0000000b0c037209 */ /* 0x001fe40007810000 */
[----:B------:R-:W-:-:S03]  /*4c20*/  FMNMX.FTZ R11, R163, R4, !PT ;  /* 0x00000004a30b7209 */ /* 0x000fc60007810000 */
[C---:B------:R-:W-:Y:S01]  /*4c30*/  FMUL.FTZ R205, R3.reuse, UR20 ;  /* 0x0000001403cd7c20 */ /* 0x040fe20008410000 */
[----:B------:R-:W-:Y:S01]  /*4c40*/  FMNMX.FTZ R4, R166, R11, !PT ;  /* 0x0000000ba6047209 */ /* 0x000fe20007810000 */
[----:B------:R-:W-:Y:S02]  /*4c50*/  FADD.FTZ R8, -R3, R8 ;  /* 0x0000000803087221 */ /* 0x000fe40000010100 */
[--C-:B------:R-:W-:Y:S01]  /*4c60*/  FFMA.FTZ R21, R157, UR20, -R205.reuse ;  /* 0x000000149d157c23 */ /* 0x100fe200080108cd */
[----:B------:R-:W-:Y:S01]  /*4c70*/  FMNMX.FTZ R11, R167, R4, !PT ;  /* 0x00000004a70b7209 */ /* 0x000fe20007810000 */
[--C-:B------:R-:W-:Y:S01]  /*4c80*/  FFMA.FTZ R10, R156, UR20, -R205.reuse ;  /* 0x000000149c0a7c23 */ /* 0x100fe200080108cd */
[--C-:B------:R-:W-:Y:S01]  /*4c90*/  FFMA.FTZ R156, R160, UR20, -R205.reuse ;  /* 0x00000014a09c7c23 */ /* 0x100fe200080108cd */
[----:B------:R-:W-:Y:S01]  /*4ca0*/  FMUL.FTZ R8, R8, UR20 ;  /* 0x0000001408087c20 */ /* 0x000fe20008410000 */
        /* <DEDUP_REMOVED lines=8> */
[----:B------:R-:W-:Y:S01]  /*4d30*/  FMNMX.FTZ R4, R174, R13, !PT ;  /* 0x0000000dae047209 */ /* 0x000fe20007810000 */
[--C-:B------:R-:W-:Y:S01]  /*4d40*/  FFMA.FTZ R12, R164, UR20, -R205.reuse ;  /* 0x00000014a40c7c23 */ /* 0x100fe200080108cd */
[--C-:B------:R-:W-:Y:S01]  /*4d50*/  FFMA.FTZ R164, R176, UR20, -R205.reuse ;  /* 0x00000014b0a47c23 */ /* 0x100fe200080108cd */
[--C-:B------:R-:W-:Y:S01]  /*4d60*/  FFMA.FTZ R161, R169, UR20, -R205.reuse ;  /* 0x00000014a9a17c23 */ /* 0x100fe200080108cd */
[----:B------:R-:W-:Y:S01]  /*4d70*/  FMNMX.FTZ R13, R175, R4, !PT ;  /* 0x00000004af0d7209 */ /* 0x000fe20007810000 */
[----:B------:R-:W2:Y:S01]  /*4d80*/  MUFU.EX2 R11, R11 ;  /* 0x0000000b000b7308 */ /* 0x000ea20000000800 */
[--C-:B------:R-:W-:Y:S01]  /*4d90*/  FFMA.FTZ R169, R177, UR20, -R205.reuse ;  /* 0x00000014b1a97c23 */ /* 0x100fe200080108cd */
[--C-:B------:R-:W-:Y:S01]  /*4da0*/  FFMA.FTZ R20, R180, UR20, -R205.reuse ;  /* 0x00000014b4147c23 */ /* 0x100fe200080108cd */
[----:B------:R-:W-:Y:S01]  /*4db0*/  FMNMX.FTZ R4, R178, R13, !PT ;  /* 0x0000000db2047209 */ /* 0x000fe20007810000 */
[----:B------:R-:W-:-:S03]  /*4dc0*/  FFMA.FTZ R181, R181, UR20, -R205 ;  /* 0x00000014b5b57c23 */ /* 0x000fc600080108cd */
[----:B------:R-:W-:Y:S01]  /*4dd0*/  FMNMX.FTZ R13, R179, R4, !PT ;  /* 0x00000004b30d7209 */ /* 0x000fe20007810000 */
[----:B------:R-:W3:Y:S01]  /*4de0*/  MUFU.EX2 R152, R152 ;  /* 0x0000009800987308 */ /* 0x000ee20000000800 */
[-C--:B0-----:R-:W-:Y:S01]  /*4df0*/  FMUL.FTZ R24, R24, R8.reuse ;  /* 0x0000000818187220 */ /* 0x081fe20000410000 */
[-C--:B------:R-:W-:Y:S01]  /*4e00*/  FMUL.FTZ R25, R25, R8.reuse ;  /* 0x0000000819197220 */ /* 0x080fe20000410000 */
[----:B------:R-:W-:Y:S01]  /*4e10*/  FMNMX.FTZ R4, R182, R13, !PT ;  /* 0x0000000db6047209 */ /* 0x000fe20007810000 */
[--C-:B------:R-:W-:Y:S01]  /*4e20*/  FFMA.FTZ R13, R165, UR20, -R205.reuse ;  /* 0x00000014a50d7c23 */ /* 0x100fe200080108cd */
[----:B------:R-:W-:Y:S01]  /*4e30*/  FFMA.FTZ R165, R173, UR20, -R205 ;  /* 0x00000014ada57c23 */ /* 0x000fe200080108cd */
[----:B------:R-:W-:Y:S01]  /*4e40*/  FMUL.FTZ R28, R28, R8 ;  /* 0x000000081c1c7220 */ /* 0x000fe20000410000 */
[----:B------:R-:W-:Y:S01]  /*4e50*/  FMNMX.FTZ R4, R183, R4, !PT ;  /* 0x00000004b7047209 */ /* 0x000fe20007810000 */
[----:B------:R-:W0:Y:S01]  /*4e60*/  MUFU.EX2 R10, R10 ;  /* 0x0000000a000a7308 */ /* 0x000e220000000800 */
[-C--:B------:R-:W-:Y:S01]  /*4e70*/  FMUL.FTZ R29, R29, R8.reuse ;  /* 0x000000081d1d7220 */ /* 0x080fe20000410000 */
[-C--:B------:R-:W-:Y:S01]  /*4e80*/  FMUL.FTZ R32, R32, R8.reuse ;  /* 0x0000000820207220 */ /* 0x080fe20000410000 */
[-C--:B------:R-:W-:Y:S01]  /*4e90*/  FMUL.FTZ R33, R33, R8.reuse ;  /* 0x0000000821217220 */ /* 0x080fe20000410000 */
[----:B------:R-:W4:Y:S01]  /*4ea0*/  SHFL.BFLY PT, R153, R4, 0x2, 0x1f ;  /* 0x0c401f0004997f89 */ /* 0x000f2200000e0000 */
        /* <DEDUP_REMOVED lines=23> */
[----:B----4-:R-:W-:Y:S01]  /*5020*/  FMNMX.FTZ R153, R4, R153, !PT ;  /* 0x0000009904997209 */ /* 0x010fe20007810000 */
[-C--:B------:R-:W-:Y:S01]  /*5030*/  FMUL.FTZ R76, R76, R8.reuse ;  /* 0x000000084c4c7220 */ /* 0x080fe20000410000 */
[-C--:B------:R-:W-:Y:S01]  /*5040*/  FMUL.FTZ R77, R77, R8.reuse ;  /* 0x000000084d4d7220 */ /* 0x080fe20000410000 */
[-C--:B------:R-:W-:Y:S01]  /*5050*/  FMUL.FTZ R80, R80, R8.reuse ;  /* 0x0000000850507220 */ /* 0x080fe20000410000 */
[----:B------:R-:W-:Y:S01]  /*5060*/  MUFU.EX2 R12, R12 ;  /* 0x0000000c000c7308 */ /* 0x000fe20000000800 */
[----:B------:R-:W4:Y:S01]  /*5070*/  SHFL.BFLY PT, R4, R153, 0x1, 0x1f ;  /* 0x0c201f0099047f89 */ /* 0x000f2200000e0000 */
        /* <DEDUP_REMOVED lines=23> */
[----:B----4-:R-:W-:Y:S01]  /*51f0*/  FMNMX.FTZ R4, R153, R4, !PT ;  /* 0x0000000499047209 */ /* 0x010fe20007810000 */
        /* <DEDUP_REMOVED lines=9> */
[----:B------:R-:W-:Y:S01]  /*5290*/  FFMA.FTZ R168, R154, UR20, -R157 ;  /* 0x000000149aa87c23 */ /* 0x000fe2000801089d */
[----:B------:R-:W-:-:S02]  /*52a0*/  IMAD.MOV R154, RZ, RZ, -R18 ;  /* 0x000000ffff9a7224 */ /* 0x000fc400078e0a12 */
[--C-:B------:R-:W-:Y:S01]  /*52b0*/  FFMA.FTZ R153, R155, UR20, -R157.reuse ;  /* 0x000000149b997c23 */ /* 0x100fe2000801089d */
[--C-:B------:R-:W-:Y:S01]  /*52c0*/  FFMA.FTZ R155, R158, UR20, -R157.reuse ;  /* 0x000000149e9b7c23 */ /* 0x100fe2000801089d */
[--C-:B------:R-:W-:Y:S01]  /*52d0*/  FFMA.FTZ R172, R159, UR20, -R157.reuse ;  /* 0x000000149fac7c23 */ /* 0x100fe2000801089d */
[----:B------:R-:W-:Y:S01]  /*52e0*/  MUFU.EX2 R173, R173 ;  /* 0x000000ad00ad7308 */ /* 0x000fe20000000800 */
[----:B------:R-:W-:Y:S01]  /*52f0*/  ISETP.NE.AND P2, PT, R17, R154, PT ;  /* 0x0000009a1100720c */ /* 0x000fe20003f45270 */
[--C-:B------:R-:W-:Y:S01]  /*5300*/  FFMA.FTZ R158, R162, UR20, -R157.reuse ;  /* 0x00000014a29e7c23 */ /* 0x100fe2000801089d */
[--C-:B------:R-:W-:Y:S01]  /*5310*/  FFMA.FTZ R162, R167, UR20, -R157.reuse ;  /* 0x00000014a7a27c23 */ /* 0x100fe2000801089d */
[--C-:B------:R-:W-:Y:S01]  /*5320*/  FFMA.FTZ R167, R171, UR20, -R157.reuse ;  /* 0x00000014aba77c23 */ /* 0x100fe2000801089d */
[----:B------:R-:W-:Y:S02]  /*5330*/  IMAD.U32 R171, RZ, RZ, UR22 ;  /* 0x00000016ffab7e24 */ /* 0x000fe4000f8e00ff */
[--C-:B------:R-:W-:Y:S01]  /*5340*/  FFMA.FTZ R163, R163, UR20, -R157.reuse ;  /* 0x00000014a3a37c23 */ /* 0x100fe2000801089d */
[--C-:B------:R-:W-:Y:S01]  /*5350*/  FFMA.FTZ R159, R166, UR20, -R157.reuse ;  /* 0x00000014a69f7c23 */ /* 0x100fe2000801089d */
[----:B------:R-:W4:Y:S01]  /*5360*/  MUFU.EX2 R168, R168 ;  /* 0x000000a800a87308 */ /* 0x000f220000000800 */
[--C-:B------:R-:W-:Y:S01]  /*5370*/  FFMA.FTZ R166, R170, UR20, -R157.reuse ;  /* 0x00000014aaa67c23 */ /* 0x100fe2000801089d */
[--C-:B------:R-:W-:Y:S01]  /*5380*/  FFMA.FTZ R179, R179, UR20, -R157.reuse ;  /* 0x00000014b3b37c23 */ /* 0x100fe2000801089d */
[--C-:B------:R-:W-:Y:S01]  /*5390*/  FFMA.FTZ R182, R182, UR20, -R157.reuse ;  /* 0x00000014b6b67c23 */ /* 0x100fe2000801089d */
[----:B------:R-:W-:Y:S01]  /*53a0*/  FFMA.FTZ R183, R183, UR20, -R157 ;  /* 0x00000014b7b77c23 */ /* 0x000fe2000801089d */
[----:B------:R-:W-:Y:S01]  /*53b0*/  FMUL.FTZ R132, R132, R8 ;  /* 0x0000000884847220 */ /* 0x000fe20000410000 */
[----:B------:R-:W-:-:S02]  /*53c0*/  @!P2 IMAD R154, R171, 0x40, R16 ;  /* 0x00000040ab9aa824 */ /* 0x000fc400078e0210 */
[----:B--2---:R-:W-:Y:S01]  /*53d0*/  FFMA.FTZ R171, R8, R5, R11 ;  /* 0x0000000508ab7223 */ /* 0x004fe2000001000b */
[----:B------:R-:W2:Y:S01]  /*53e0*/  MUFU.EX2 R153, R153 ;  /* 0x0000009900997308 */ /* 0x000ea20000000800 */
[----:B------:R-:W-:Y:S01]  /*53f0*/  FFMA.FTZ R5, R174, UR20, -R157 ;  /* 0x00000014ae057c23 */ /* 0x000fe2000801089d */
[-C--:B------:R-:W-:Y:S01]  /*5400*/  FMUL.FTZ R133, R133, R8.reuse ;  /* 0x0000000885857220 */ /* 0x080fe20000410000 */
[C---:B---3--:R-:W-:Y:S01]  /*5410*/  FADD.FTZ R171, R152.reuse, R171 ;  /* 0x000000ab98ab7221 */ /* 0x048fe20000010000 */
[----:B------:R-:W-:Y:S01]  /*5420*/  F2FP.F16.F32.PACK_AB R152, R152, R11 ;  /* 0x0000000b9898723e */ /* 0x000fe200000000ff */
[-C--:B------:R-:W-:Y:S01]  /*5430*/  FMUL.FTZ R136, R136, R8.reuse ;  /* 0x0000000888887220 */ /* 0x080fe20000410000 */
[----:B------:R-:W-:Y:S01]  /*5440*/  FMUL.FTZ R137, R137, R8 ;  /* 0x0000000889897220 */ /* 0x000fe20000410000 */
[----:B0-----:R-:W-:Y:S01]  /*5450*/  FADD.FTZ R176, R10, R171 ;  /* 0x000000ab0ab07221 */ /* 0x001fe20000010000 */
[----:B------:R-:W0:Y:S01]  /*5460*/  MUFU.EX2 R155, R155 ;  /* 0x0000009b009b7308 */ /* 0x000e220000000800 */
[----:B----4-:R-:W-:Y:S01]  /*5470*/  FFMA.FTZ R170, R173, R6, R168 ;  /* 0x00000006adaa7223 */ /* 0x010fe200000100a8 */
[--C-:B------:R-:W-:Y:S01]  /*5480*/  FFMA.FTZ R6, R175, UR20, -R157.reuse ;  /* 0x00000014af067c23 */ /* 0x100fe2000801089d */
[----:B------:R-:W-:Y:S01]  /*5490*/  FADD.FTZ R175, R21, R176 ;  /* 0x000000b015af7221 */ /* 0x000fe20000010000 */
[-C--:B------:R-:W-:Y:S01]  /*54a0*/  FMUL.FTZ R140, R140, R8.reuse ;  /* 0x000000088c8c7220 */ /* 0x080fe20000410000 */
[-C--:B------:R-:W-:Y:S01]  /*54b0*/  FMUL.FTZ R141, R141, R8.reuse ;  /* 0x000000088d8d7220 */ /* 0x080fe20000410000 */
[-C--:B------:R-:W-:Y:S01]  /*54c0*/  FMUL.FTZ R144, R144, R8.reuse ;  /* 0x0000000890907220 */ /* 0x080fe20000410000 */
[-C--:B------:R-:W-:Y:S01]  /*54d0*/  FMUL.FTZ R145, R145, R8.reuse ;  /* 0x0000000891917220 */ /* 0x080fe20000410000 */
[----:B------:R-:W3:Y:S01]  /*54e0*/  MUFU.EX2 R172, R172 ;  /* 0x000000ac00ac7308 */ /* 0x000ee20000000800 */
[C---:B--2---:R-:W-:Y:S01]  /*54f0*/  FADD.FTZ R174, R153.reuse, R170 ;  /* 0x000000aa99ae7221 */ /* 0x044fe20000010000 */
[----:B------:R-:W-:Y:S01]  /*5500*/  FFMA.FTZ R170, R178, UR20, -R157 ;  /* 0x00000014b2aa7c23 */ /* 0x000fe2000801089d */
[----:B------:R-:W-:Y:S01]  /*5510*/  @!P2 LEA R157, R154, UR41, 0x2 ;  /* 0x000000299a9dac11 */ /* 0x000fe2000f8e10ff */
[----:B------:R-:W-:Y:S01]  /*5520*/  FMUL.FTZ R148, R148, R8 ;  /* 0x0000000894947220 */ /* 0x000fe20000410000 */
[----:B------:R-:W-:Y:S01]  /*5530*/  F2FP.F16.F32.PACK_AB R153, R153, R168 ;  /* 0x000000a89999723e */ /* 0x000fe200000000ff */
[----:B------:R-:W-:Y:S01]  /*5540*/  FMUL.FTZ R149, R149, R8 ;  /* 0x0000000895957220 */ /* 0x000fe20000410000 */
[-C--:B------:R-:W-:Y:S01]  /*5550*/  FMUL.FTZ R26, R26, R173.reuse ;  /* 0x000000ad1a1a7220 */ /* 0x080fe20000410000 */
[----:B------:R-:W2:Y:S01]  /*5560*/  MUFU.EX2 R158, R158 ;  /* 0x0000009e009e7308 */ /* 0x000ea20000000800 */
[----:B0-----:R-:W-:Y:S01]  /*5570*/  FADD.FTZ R171, R155, R174 ;  /* 0x000000ae9bab7221 */ /* 0x001fe20000010000 */
[----:B------:R-:W-:Y:S01]  /*5580*/  FADD.FTZ R174, R156, R175 ;  /* 0x000000af9cae7221 */ /* 0x000fe20000010000 */
[----:B------:R-:W-:Y:S01]  /*5590*/  @!P2 STS [R157+0x28800], R8 ;  /* 0x028800089d00a388 */ /* 0x000fe20000000800 */
[----:B------:R-:W-:Y:S01]  /*55a0*/  F2FP.F16.F32.PACK_AB R156, R15, R156 ;  /* 0x0000009c0f9c723e */ /* 0x000fe200000000ff */
[-C--:B------:R-:W-:Y:S01]  /*55b0*/  FMUL.FTZ R27, R27, R173.reuse ;  /* 0x000000ad1b1b7220 */ /* 0x080fe20000410000 */
[----:B------:R-:W-:Y:S01]  /*55c0*/  FMUL.FTZ R30, R30, R173 ;  /* 0x000000ad1e1e7220 */ /* 0x000fe20000410000 */
[----:B------:R0:W-:Y:S01]  /*55d0*/  @!P2 STS [R157+0x28820], R173 ;  /* 0x028820ad9d00a388 */ /* 0x0001e20000000800 */
[----:B------:R-:W4:Y:S01]  /*55e0*/  MUFU.EX2 R163, R163 ;  /* 0x000000a300a37308 */ /* 0x000f220000000800 */
        /* <DEDUP_REMOVED lines=8> */
[----:B--2---:R-:W-:Y:S01]  /*5670*/  FADD.FTZ R154, R158, R171 ;  /* 0x000000ab9e9a7221 */ /* 0x004fe20000010000 */
[----:B------:R-:W-:Y:S01]  /*5680*/  FADD.FTZ R171, R15, R174 ;  /* 0x000000ae0fab7221 */ /* 0x000fe20000010000 */
[-C--:B------:R-:W-:Y:S01]  /*5690*/  FMUL.FTZ R42, R42, R173.reuse ;  /* 0x000000ad2a2a7220 */ /* 0x080fe20000410000 */
[-C--:B------:R-:W-:Y:S01]  /*56a0*/  FMUL.FTZ R43, R43, R173.reuse ;  /* 0x000000ad2b2b7220 */ /* 0x080fe20000410000 */
[-C--:B------:R-:W-:Y:S01]  /*56b0*/  FMUL.FTZ R46, R46, R173.reuse ;  /* 0x000000ad2e2e7220 */ /* 0x080fe20000410000 */
[----:B------:R-:W-:Y:S01]  /*56c0*/  FADD.FTZ R174, R12, R171 ;  /* 0x000000ab0cae7221 */ /* 0x000fe20000010000 */
[-C--:B------:R-:W-:Y:S01]  /*56d0*/  FMUL.FTZ R47, R47, R173.reuse ;  /* 0x000000ad2f2f7220 */ /* 0x080fe20000410000 */
[----:B------:R-:W2:Y:S01]  /*56e0*/  MUFU.EX2 R162, R162 ;  /* 0x000000a200a27308 */ /* 0x000ea20000000800 */
[----:B----4-:R-:W-:Y:S01]  /*56f0*/  FADD.FTZ R154, R163, R154 ;  /* 0x0000009aa39a7221 */ /* 0x010fe20000010000 */
[----:B------:R-:W-:Y:S01]  /*5700*/  FADD.FTZ R11, R13, R174 ;  /* 0x000000ae0d0b7221 */ /* 0x000fe20000010000 */
[----:B0-----:R-:W-:Y:S01]  /*5710*/  F2FP.F16.F32.PACK_AB R157, R163, R158 ;  /* 0x0000009ea39d723e */ /* 0x001fe200000000ff */
[-C--:B------:R-:W-:Y:S01]  /*5720*/  FMUL.FTZ R50, R50, R173.reuse ;  /* 0x000000ad32327220 */ /* 0x080fe20000410000 */
[----:B------:R-:W-:Y:S01]  /*5730*/  F2FP.F16.F32.PACK_AB R158, R13, R12 ;  /* 0x0000000c0d9e723e */ /* 0x000fe200000000ff */
[-C--:B------:R-:W-:Y:S01]  /*5740*/  FMUL.FTZ R51, R51, R173.reuse ;  /* 0x000000ad33337220 */ /* 0x080fe20000410000 */
[-C--:B------:R-:W-:Y:S01]  /*5750*/  FMUL.FTZ R54, R54, R173.reuse ;  /* 0x000000ad36367220 */ /* 0x080fe20000410000 */
[----:B------:R-:W0:Y:S01]  /*5760*/  MUFU.EX2 R166, R166 ;  /* 0x000000a600a67308 */ /* 0x000e220000000800 */
[----:B---3--:R-:W-:Y:S01]  /*5770*/  FADD.FTZ R171, R159, R154 ;  /* 0x0000009a9fab7221 */ /* 0x008fe20000010000 */
[----:B------:R-:W-:Y:S01]  /*5780*/  F2FP.F16.F32.PACK_AB R154, R21, R10 ;  /* 0x0000000a159a723e */ /* 0x000fe200000000ff */
[----:B------:R-:W-:Y:S01]  /*5790*/  BAR.SYNC.DEFER_BLOCKING 0xf, 0x100 ;  /* 0x03c4000000007b1d */ /* 0x000fe20000010000 */
[----:B------:R-:W-:Y:S01]  /*57a0*/  FADD.FTZ R10, R160, R11 ;  /* 0x0000000ba00a7221 */ /* 0x000fe20000010000 */
[----:B------:R-:W-:Y:S01]  /*57b0*/  F2FP.F16.F32.PACK_AB R160, R161, R160 ;  /* 0x000000a0a1a0723e */ /* 0x000fe200000000ff */
[-C--:B------:R-:W-:Y:S01]  /*57c0*/  FMUL.FTZ R55, R55, R173.reuse ;  /* 0x000000ad37377220 */ /* 0x080fe20000410000 */
[----:B------:R-:W-:Y:S01]  /*57d0*/  FMUL.FTZ R58, R58, R173 ;  /* 0x000000ad3a3a7220 */ /* 0x000fe20000410000 */
[----:B------:R-:W-:Y:S01]  /*57e0*/  FADD.FTZ R11, R161, R10 ;  /* 0x0000000aa10b7221 */ /* 0x000fe20000010000 */
[----:B------:R-:W3:Y:S01]  /*57f0*/  MUFU.EX2 R167, R167 ;  /* 0x000000a700a77308 */ /* 0x000ee20000000800 */
[C---:B--2---:R-:W-:Y:S01]  /*5800*/  FADD.FTZ R171, R162.reuse, R171 ;  /* 0x000000aba2ab7221 */ /* 0x044fe20000010000 */
[----:B------:R-:W-:Y:S01]  /*5810*/  F2FP.F16.F32.PACK_AB R159, R162, R159 ;  /* 0x0000009fa29f723e */ /* 0x000fe200000000ff */
[----:B------:R-:W-:Y:S01]  /*5820*/  FADD.FTZ R10, R14, R11 ;  /* 0x0000000b0e0a7221 */ /* 0x000fe20000010000 */
        /* <DEDUP_REMOVED lines=13> */
[C---:B---3--:R-:W-:Y:S01]  /*5900*/  FADD.FTZ R168, R167.reuse, R168 ;  /* 0x000000a8a7a87221 */ /* 0x048fe20000010000 */
[----:B------:R-:W-:Y:S01]  /*5910*/  F2FP.F16.F32.PACK_AB R161, R167, R166 ;  /* 0x000000a6a7a1723e */ /* 0x000fe200000000ff */
[----:B------:R3:W-:Y:S01]  /*5920*/  STSM.16.M88.4 [R19+0x26800], R152 ;  /* 0x0268009813007844 */ /* 0x0007e20000000200 */
[-C--:B------:R-:W-:Y:S01]  /*5930*/  FMUL.FTZ R79, R79, R173.reuse ;  /* 0x000000ad4f4f7220 */ /* 0x080fe20000410000 */
[-C--:B------:R-:W-:Y:S01]  /*5940*/  FMUL.FTZ R82, R82, R173.reuse ;  /* 0x000000ad52527220 */ /* 0x080fe20000410000 */
[-C--:B------:R-:W-:Y:S01]  /*5950*/  FMUL.FTZ R83, R83, R173.reuse ;  /* 0x000000ad53537220 */ /* 0x080fe20000410000 */
[----:B------:R3:W-:Y:S01]  /*5960*/  STSM.16.M88.4 [R22], R156 ;  /* 0x0000009c16007844 */ /* 0x0007e20000000200 */
[----:B------:R-:W4:Y:S01]  /*5970*/  MUFU.EX2 R6, R6 ;  /* 0x0000000600067308 */ /* 0x000f220000000800 */
[----:B--2---:R-:W-:Y:S01]  /*5980*/  FADD.FTZ R11, R5, R168 ;  /* 0x000000a8050b7221 */ /* 0x004fe20000010000 */
[-C--:B------:R-:W-:Y:S01]  /*5990*/  FMUL.FTZ R86, R86, R173.reuse ;  /* 0x000000ad56567220 */ /* 0x080fe20000410000 */
[-C--:B------:R-:W-:Y:S01]  /*59a0*/  FMUL.FTZ R87, R87, R173.reuse ;  /* 0x000000ad57577220 */ /* 0x080fe20000410000 */
[-C--:B------:R-:W-:Y:S01]  /*59b0*/  FMUL.FTZ R90, R90, R173.reuse ;  /* 0x000000ad5a5a7220 */ /* 0x080fe20000410000 */
[-C--:B------:R-:W-:Y:S01]  /*59c0*/  FMUL.FTZ R91, R91, R173.reuse ;  /* 0x000000ad5b5b7220 */ /* 0x080fe20000410000 */
[-C--:B------:R-:W-:Y:S01]  /*59d0*/  FMUL.FTZ R94, R94, R173.reuse ;  /* 0x000000ad5e5e7220 */ /* 0x080fe20000410000 */
[-C--:B------:R-:W-:Y:S01]  /*59e0*/  FMUL.FTZ R95, R95, R173.reuse ;  /* 0x000000ad5f5f7220 */ /* 0x080fe20000410000 */
[----:B------:R-:W2:Y:S01]  /*59f0*/  MUFU.EX2 R164, R164 ;  /* 0x000000a400a47308 */ /* 0x000ea20000000800 */
[C---:B0-----:R-:W-:Y:S01]  /*5a00*/  FADD.FTZ R13, R165.reuse, R10 ;  /* 0x0000000aa50d7221 */ /* 0x041fe20000010000 */
[----:B------:R-:W-:Y:S01]  /*5a10*/  F2FP.F16.F32.PACK_AB R162, R165, R14 ;  /* 0x0000000ea5a2723e */ /* 0x000fe200000000ff */
        /* <DEDUP_REMOVED lines=40> */
[----:B------:R-:W-:-:S05]  /*5ca0*/  FMUL.FTZ R151, R151, R173 ;  /* 0x000000ad97977220 */ /* 0x000fca0000410000 */
[----:B------:R-:W2:Y:S01]  /*5cb0*/  MUFU.EX2 R182, R182 ;  /* 0x000000b600b67308 */ /* 0x000ea20000000800 */
[C---:B0-----:R-:W-:Y:S01]  /*5cc0*/  F2FP.F16.F32.PACK_AB R166, R9.reuse, R20 ;  /* 0x0000001409a6723e */ /* 0x041fe200000000ff */
[----:B------:R-:W-:-:S06]  /*5cd0*/  FADD.FTZ R5, R9, R6 ;  /* 0x0000000609057221 */ /* 0x000fcc0000010000 */
[----:B------:R-:W0:Y:S01]  /*5ce0*/  MUFU.EX2 R183, R183 ;  /* 0x000000b700b77308 */ /* 0x000e220000000800 */
[C---:B----4-:R-:W-:Y:S01]  /*5cf0*/  FADD.FTZ R13, R179.reuse, R12 ;  /* 0x0000000cb30d7221 */ /* 0x050fe20000010000 */
[----:B------:R-:W-:-:S03]  /*5d00*/  F2FP.F16.F32.PACK_AB R165, R179, R170 ;  /* 0x000000aab3a5723e */ /* 0x000fc600000000ff */
[----:B--2---:R-:W-:Y:S01]  /*5d10*/  FADD.FTZ R10, R182, R13 ;  /* 0x0000000db60a7221 */ /* 0x004fe20000010000 */
[----:B0-----:R-:W-:-:S03]  /*5d20*/  F2FP.F16.F32.PACK_AB R167, R183, R182 ;  /* 0x000000b6b7a7723e */ /* 0x001fc600000000ff */
[----:B------:R-:W-:Y:S02]  /*5d30*/  FADD.FTZ R6, R183, R10 ;  /* 0x0000000ab7067221 */ /* 0x000fe40000010000 */
[----:B------:R3:W-:Y:S01]  /*5d40*/  STSM.16.M88.4 [R23], R164 ;  /* 0x000000a417007844 */ /* 0x0007e20000000200 */
[----:B------:R-:W-:Y:S05]  /*5d50*/  @!P0 BRA `(.L_x_381) ;  /* 0x0000000000048947 */ /* 0x000fea0003800000 */
[----:B------:R-:W-:Y:S01]  /*5d60*/  BPT.TRAP 0x1 ;  /* 0x000000040000795c */ /* 0x000fe20000300000 */
.L_x_381:
[----:B------:R0:W2:Y:S01]  /*5d70*/  SYNCS.PHASECHK.TRANS64.TRYWAIT P2, [UR21+0x28c50], R7 ;  /* 0x028c5007ff0075a7 */ /* 0x0000a20008040155 */
[----:B------:R-:W-:Y:S05]  /*5d80*/  @!P0 BRA `(.L_x_382) ;  /* 0x0000000000048947 */ /* 0x000fea0003800000 */
[----:B------:R-:W-:Y:S01]  /*5d90*/  BPT.TRAP 0x1 ;  /* 0x000000040000795c */ /* 0x000fe20000300000 */
.L_x_382:
[----:B--2---:R-:W-:Y:S05]  /*5da0*/  @P2 BRA `(.L_x_383) ;  /* 0x0000000000082947 */ /* 0x004fea0003800000 */
[----:B------:R-:W2:Y:S02]  /*5db0*/  SYNCS.PHASECHK.TRANS64.TRYWAIT P2, [UR21+0x28c50], R7 ;  /* 0x028c5007ff0075a7 */ /* 0x000ea40008040155 */
[----:B--2---:R-:W-:Y:S05]  /*5dc0*/  @!P2 BRA `(.L_x_384) ;  /* 0x0000009000d4a947 */ /* 0x004fea0003800000 */
.L_x_383:
        /* <DEDUP_REMOVED lines=34> */
.L_x_385:
[----:B------:R-:W-:Y:S01]  /*5ff0*/  UIADD3 UR21, UR21, 0x28c60, URZ ;  /* 0x00028c6015157890 */ /* 0x000fe2000fffe03f */
[----:B------:R-:W-:Y:S01]  /*6000*/  IMAD.MOV.U32 R9, RZ, RZ, R4 ;  /* 0x000000ffff097224 */ /* 0x000fe200078e0004 */
[----:B------:R-:W-:Y:S01]  /*6010*/  UMOV UR22, UR38 ;  /* 0x0000002600167c82 */ /* 0x000fe20008000000 */
[----:B--2---:R-:W-:Y:S01]  /*6020*/  IMAD.MOV.U32 R8, RZ, RZ, R3 ;  /* 0x000000ffff087224 */ /* 0x004fe200078e0003 */
[----:B------:R-:W-:-:S09]  /*6030*/  UPRMT UR21, UR40, 0x654, UR21 ;  /* 0x0000065428157896 */ /* 0x000fd20008000015 */
[----:B------:R-:W-:Y:S01]  /*6040*/  SYNCS.ARRIVE.TRANS64.RED.A1T0 RZ, [UR21], RZ ;  /* 0x000000ffffff79a7 */ /* 0x000fe20008100415 */
[----:B------:R-:W-:Y:S05]  /*6050*/  @P1 BRA `(.L_x_386) ;  /* 0xffffffe400c41947 */ /* 0x000fea000383ffff */
.L_x_375:
[----:B------:R-:W5:Y:S01]  /*6060*/  SHFL.BFLY PT, R0, R5, 0x2, 0x1f ;  /* 0x0c401f0005007f89 */ /* 0x000f6200000e0000 */
[----:B------:R-:W-:Y:S01]  /*6070*/  IMAD.MOV R10, RZ, RZ, -R18 ;  /* 0x000000ffff0a7224 */ /* 0x000fe200078e0a12 */
[----:B------:R-:W-:Y:S01]  /*6080*/  UIADD3 UR36, UR36, 0x1, URZ ;  /* 0x0000000124247890 */ /* 0x000fe2000fffe03f */
[----:B------:R-:W-:Y:S01]  /*6090*/  IMAD.U32 R13, RZ, RZ, UR20 ;  /* 0x00000014ff0d7e24 */ /* 0x000fe2000f8e00ff */
[----:B01234-:R-:W0:Y:S01]  /*60a0*/  SHFL.BFLY PT, R7, R6, 0x2, 0x1f ;  /* 0x0c401f0006077f89 */ /* 0x01fe2200000e0000 */
[----:B------:R-:W-:Y:S01]  /*60b0*/  IMAD.MOV.U32 R21, RZ, RZ, -0x800000 ;  /* 0xff800000ff157424 */ /* 0x000fe200078e00ff */
[----:B------:R-:W-:Y:S08]  /*60c0*/  BAR.ARV 0x8, 0x100 ;  /* 0x0204000000007b1d */ /* 0x000ff00000002000 */
[----:B------:R-:W-:Y:S01]  /*60d0*/  BAR.SYNC.DEFER_BLOCKING 0xf, 0x100 ;  /* 0x03c4000000007b1d */ /* 0x000fe20000010000 */
[----:B------:R-:W-:Y:S01]  /*60e0*/  ISETP.NE.AND P0, PT, R17, R10, PT ;  /* 0x0000000a1100720c */ /* 0x000fe20003f05270 */
[----:B------:R-:W-:-:S02]  /*60f0*/  IMAD.MOV.U32 R20, RZ, RZ, -0x800000 ;  /* 0xff800000ff147424 */ /* 0x000fc400078e00ff */
[----:B-----5:R-:W-:Y:S01]  /*6100*/  FADD.FTZ R0, R0, R5 ;  /* 0x0000000500007221 */ /* 0x020fe20000010000 */
[----:B0-----:R-:W-:-:S04]  /*6110*/  FADD.FTZ R8, R7, R6 ;  /* 0x0000000607087221 */ /* 0x001fc80000010000 */
[----:B------:R-:W0:Y:S01]  /*6120*/  SHFL.BFLY PT, R9, R0, 0x1, 0x1f ;  /* 0x0c201f0000097f89 */ /* 0x000e2200000e0000 */
[----:B------:R-:W-:-:S03]  /*6130*/  IMAD.MOV.U32 R7, RZ, RZ, RZ ;  /* 0x000000ffff077224 */ /* 0x000fc600078e00ff */
[----:B------:R-:W1:Y:S01]  /*6140*/  SHFL.BFLY PT, R11, R8, 0x1, 0x1f ;  /* 0x0c201f00080b7f89 */ /* 0x000e6200000e0000 */
[----:B0-----:R-:W-:Y:S01]  /*6150*/  FADD.FTZ R9, R0, R9 ;  /* 0x0000000900097221 */ /* 0x001fe20000010000 */
[----:B------:R-:W-:Y:S02]  /*6160*/  IMAD.MOV.U32 R0, RZ, RZ, RZ ;  /* 0x000000ffff007224 */ /* 0x000fe400078e00ff */
[----:B-1----:R-:W-:Y:S02]  /*6170*/  FADD.FTZ R5, R8, R11 ;  /* 0x0000000b08057221 */ /* 0x002fe40000010000 */
[----:B------:R-:W-:Y:S02]  /*6180*/  FSETP.NE.FTZ.AND P1, PT, R9, RZ, PT ;  /* 0x000000ff0900720b */ /* 0x000fe40003f35000 */
[----:B------:R-:W-:Y:S01]  /*6190*/  MOV R11, UR38 ;  /* 0x00000026000b7c02 */ /* 0x000fe20008000f00 */
[----:B------:R-:W-:Y:S01]  /*61a0*/  UIADD3 UR38, UR38, 0x1, URZ ;  /* 0x0000000126267890 */ /* 0x000fe2000fffe03f */
[----:B------:R-:W-:-:S03]  /*61b0*/  FSETP.NE.FTZ.AND P2, PT, R5, RZ, PT ;  /* 0x000000ff0500720b */ /* 0x000fc60003f55000 */
[----:B------:R-:W-:Y:S01]  /*61c0*/  @!P0 IMAD R6, R11, 0x40, R16 ;  /* 0x000000400b068824 */ /* 0x000fe200078e0210 */
[----:B------:R-:W-:Y:S01]  /*61d0*/  UISETP.NE.AND UP0, UPT, UR38, 0x2, UPT ;  /* 0x000000022600788c */ /* 0x000fe2000bf05270 */
[----:B------:R-:W-:-:S03]  /*61e0*/  IMAD.U32 R11, RZ, RZ, UR20 ;  /* 0x00000014ff0b7e24 */ /* 0x000fc6000f8e00ff */
[----:B------:R-:W-:Y:S01]  /*61f0*/  @!P0 LEA R6, R6, UR41, 0x2 ;  /* 0x0000002906068c11 */ /* 0x000fe2000f8e10ff */
[----:B------:R-:W0:Y:S01]  /*6200*/  @P1 MUFU.RCP R7, R9 ;  /* 0x0000000900071308 */ /* 0x000e220000001000 */
[----:B------:R-:W-:Y:S02]  /*6210*/  USEL UR4, URZ, 0x1, UP0 ;  /* 0x000000013f047887 */ /* 0x000fe40008000000 */
[----:B------:R-:W-:Y:S02]  /*6220*/  USEL UR38, UR38, URZ, UP0 ;  /* 0x0000003f26267287 */ /* 0x000fe40008000000 */
[----:B------:R-:W-:-:S03]  /*6230*/  ULOP3.LUT UR37, UR37, UR4, URZ, 0x3c, !UPT ;  /* 0x0000000425257292 */ /* 0x000fc6000f8e3c3f */
[----:B------:R-:W1:Y:S08]  /*6240*/  @P2 MUFU.RCP R0, R5 ;  /* 0x0000000500002308 */ /* 0x000e700000001000 */
[----:B------:R-:W-:Y:S01]  /*6250*/  @P2 MUFU.LG2 R5, R5 ;  /* 0x0000000500052308 */ /* 0x000fe20000000c00 */
[-C--:B0-----:R-:W-:Y:S01]  /*6260*/  FMUL.FTZ R171, R28, R7.reuse ;  /* 0x000000071cab7220 */ /* 0x081fe20000410000 */
[-C--:B------:R-:W-:Y:S01]  /*6270*/  FMUL.FTZ R28, R29, R7.reuse ;  /* 0x000000071d1c7220 */ /* 0x080fe20000410000 */
[----:B------:R-:W-:Y:S01]  /*6280*/  @!P0 STS [R6+0x28800], R7 ;  /* 0x0288000706008388 */ /* 0x000fe20000000800 */
[-C--:B------:R-:W-:Y:S01]  /*6290*/  FMUL.FTZ R172, R24, R7.reuse ;  /* 0x0000000718ac7220 */ /* 0x080fe20000410000 */
[-C--:B------:R-:W-:Y:S01]  /*62a0*/  FMUL.FTZ R170, R25, R7.reuse ;  /* 0x0000000719aa7220 */ /* 0x080fe20000410000 */
[-C--:B------:R-:W-:Y:S01]  /*62b0*/  FMUL.FTZ R169, R32, R7.reuse ;  /* 0x0000000720a97220 */ /* 0x080fe20000410000 */
[-C--:B------:R-:W-:Y:S01]  /*62c0*/  FMUL.FTZ R166, R33, R7.reuse ;  /* 0x0000000721a67220 */ /* 0x080fe20000410000 */
[----:B------:R-:W0:Y:S01]  /*62d0*/  @P1 MUFU.LG2 R29, R9 ;  /* 0x00000009001d1308 */ /* 0x000e220000000c00 */
        /* <DEDUP_REMOVED lines=59> */
[----:B-1----:R-:W-:Y:S01]  /*6690*/  @P1 FMUL.FTZ R6, R11, 0.69314718246459960938 ;  /* 0x3f3172180b061820 */ /* 0x002fe20000410000 */
[----:B------:R-:W-:Y:S01]  /*66a0*/  @P2 FMUL.FTZ R7, R13, 0.69314718246459960938 ;  /* 0x3f3172180d072820 */ /* 0x000fe20000410000 */
[----:B0-----:R-:W-:Y:S01]  /*66b0*/  @P1 FMUL.FTZ R29, R29, 0.69314718246459960938 ;  /* 0x3f3172181d1d1820 */ /* 0x001fe20000410000 */
[----:B------:R-:W-:Y:S01]  /*66c0*/  @P2 FMUL.FTZ R32, R5, 0.69314718246459960938 ;  /* 0x3f31721805202820 */ /* 0x000fe20000410000 */
        /* <DEDUP_REMOVED lines=63> */
[----:B------:R-:W-:Y:S06]  /*6ac0*/  BAR.ARV 0xe, 0x100 ;  /* 0x0384000000007b1d */ /* 0x000fec0000002000 */
[----:B------:R-:W-:Y:S01]  /*6ad0*/  PLOP3.LUT P0, PT, PT, PT, PT, 0x8, 0x0 ;  /* 0x000000000000781c */ /* 0x000fe20003f0e170 */
[----:B------:R-:W-:Y:S01]  /*6ae0*/  FMUL.FTZ R0, R151, R0 ;  /* 0x0000000097007220 */ /* 0x000fe20000410000 */
[----:B------:R-:W-:Y:S01]  /*6af0*/  @P1 FFMA.FTZ R21, R6, R3, R29 ;  /* 0x0000000306151223 */ /* 0x000fe2000001001d */
[----:B------:R-:W-:-:S10]  /*6b00*/  @P2 FFMA.FTZ R20, R7, R4, R32 ;  /* 0x0000000407142223 */ /* 0x000fd40000010020 */
.L_x_352:
[----:B------:R-:W0:Y:S08]  /*6b10*/  S2UR UR40, SR_CgaCtaId ;  /* 0x00000000002879c3 */ /* 0x000e300000008800 */
[----:B------:R-:W-:Y:S06]  /*6b20*/  BAR.SYNC.DEFER_BLOCKING 0x5, 0x180 ;  /* 0x0146000000007b1d */ /* 0x000fec0000010000 */
[----:B------:R-:W-:Y:S01]  /*6b30*/  UMOV UR41, 0x400 ;  /* 0x0000040000297882 */ /* 0x000fe20000000000 */
[----:B------:R-:W-:Y:S01]  /*6b40*/  BSSY B0, `(.L_x_387) ;  /* 0x00002f9000007945 */ /* 0x000fe20003800000 */
[----:B0-----:R-:W-:-:S09]  /*6b50*/  ULEA UR41, UR40, UR41, 0x18 ;  /* 0x0000002928297291 */ /* 0x001fd2000f8ec03f */
[----:B------:R-:W0:Y:S02]  /*6b60*/  LDS.128 R4, [UR41+0x28cd0] ;  /* 0x028cd029ff047984 */ /* 0x000e240008000c00 */
[----:B0-----:R-:W-:Y:S02]  /*6b70*/  R2UR UR5, R5 ;  /* 0x00000000050572ca */ /* 0x001fe400000e0000 */
[----:B------:R-:W-:Y:S02]  /*6b80*/  R2UR UR6, R6 ;  /* 0x00000000060672ca */ /* 0x000fe400000e0000 */
[----:B------:R-:W-:Y:S01]  /*6b90*/  R2UR UR7, R7 ;  /* 0x00000000070772ca */ /* 0x000fe200000e0000 */
[----:B------:R-:W-:Y:S06]  /*6ba0*/  BAR.ARV 0x4, 0x180 ;  /* 0x0106000000007b1d */ /* 0x000fec0000002000 */
[----:B------:R-:W-:Y:S08]  /*6bb0*/  @P0 BRA `(.L_x_388) ;  /* 0x0000002000380947 */ /* 0x000ff00003800000 */
[----:B------:R-:W0:Y:S08]  /*6bc0*/  S2UR UR4, SR_SWINHI ;  /* 0x00000000000479c3 */ /* 0x000e300000002f00 */
[----:B------:R-:W-:Y:S01]  /*6bd0*/  BAR.SYNC.DEFER_BLOCKING 0x1, 0x100 ;  /* 0x0044000000007b1d */ /* 0x000fe20000010000 */
[----:B------:R-:W-:Y:S01]  /*6be0*/  F2FP.F16.F32.PACK_AB R9, R43, R9 ;  /* 0x000000092b09723e */ /* 0x000fe200000000ff */
[----:B------:R-:W-:Y:S01]  /*6bf0*/  USHF.L.U32 UR10, UR42, 0x2, URZ ;  /* 0x000000022a0a7899 */ /* 0x000fe2000800063f */
[----:B------:R-:W-:Y:S01]  /*6c00*/  F2FP.F16.F32.PACK_AB R10, R10, R165 ;  /* 0x000000a50a0a723e */ /* 0x000fe200000000ff */
[----:B------:R-:W-:Y:S01]  /*6c10*/  USHF.L.U64.HI UR11, UR42, 0x2, UR43 ;  /* 0x000000022a0b7899 */ /* 0x000fe2000801022b */
[----:B------:R-:W-:-:S02]  /*6c20*/  F2FP.F16.F32.PACK_AB R11, R47, R11 ;  /* 0x0000000b2f0b723e */ /* 0x000fc400000000ff */
[----:B------:R-:W-:Y:S02]  /*6c30*/  F2FP.F16.F32.PACK_AB R12, R12, R156 ;  /* 0x0000009c0c0c723e */ /* 0x000fe400000000ff */
[----:B------:R-:W-:Y:S02]  /*6c40*/  F2FP.F16.F32.PACK_AB R13, R51, R13 ;  /* 0x0000000d330d723e */ /* 0x000fe400000000ff */
[----:B------:R-:W-:Y:S02]  /*6c50*/  F2FP.F16.F32.PACK_AB R14, R14, R153 ;  /* 0x000000990e0e723e */ /* 0x000fe400000000ff */
[----:B------:R-:W-:Y:S02]  /*6c60*/  F2FP.F16.F32.PACK_AB R15, R55, R15 ;  /* 0x0000000f370f723e */ /* 0x000fe400000000ff */
[----:B------:R-:W-:Y:S02]  /*6c70*/  F2FP.F16.F32.PACK_AB R64, R65, R64 ;  /* 0x000000404140723e */ /* 0x000fe400000000ff */
[----:B------:R-:W-:-:S02]  /*6c80*/  F2FP.F16.F32.PACK_AB R24, R57, R24 ;  /* 0x000000183918723e */ /* 0x000fc400000000ff */
        /* <DEDUP_REMOVED lines=9> */
[----:B------:R-:W-:Y:S01]  /*6d20*/  ULDC.64 UR8, c[0x0][0xc00] ;  /* 0x0003000000087ab9 */ /* 0x000fe20000000a00 */
[----:B------:R-:W-:Y:S01]  /*6d30*/  F2FP.F16.F32.PACK_AB R73, R75, R74 ;  /* 0x0000004a4b49723e */ /* 0x000fe200000000ff */
[----:B------:R-:W-:Y:S01]  /*6d40*/  IMAD.WIDE R4, R196, 0x2, R174 ;  /* 0x00000002c4047825 */ /* 0x000fe200078e02ae */
[----:B------:R-:W-:Y:S01]  /*6d50*/  F2FP.F16.F32.PACK_AB R80, R81, R80 ;  /* 0x000000505150723e */ /* 0x000fe200000000ff */
[----:B------:R-:W-:Y:S01]  /*6d60*/  UIADD3 UR4, UP1, UR10, UR8, URZ ;  /* 0x000000080a047290 */ /* 0x000fe2000ff3e03f */
[----:B------:R-:W-:Y:S01]  /*6d70*/  F2FP.F16.F32.PACK_AB R74, R77, R76 ;  /* 0x0000004c4d4a723e */ /* 0x000fe200000000ff */
[----:B------:R-:W-:Y:S01]  /*6d80*/  UISETP.NE.U32.AND UP0, UPT, UR8, URZ, UPT ;  /* 0x0000003f0800728c */ /* 0x000fe2000bf05070 */
[C---:B------:R-:W-:Y:S01]  /*6d90*/  IADD3 R173, P1, R4.reuse, 0x20, RZ ;  /* 0x0000002004ad7810 */ /* 0x040fe20007f3e0ff */
[----:B------:R-:W-:Y:S01]  /*6da0*/  UIADD3.X UR8, UR11, UR9, URZ, UP1, !UPT ;  /* 0x000000090b087290 */ /* 0x000fe20008ffe43f */
[C---:B------:R-:W-:Y:S01]  /*6db0*/  IADD3 R183, P6, R4.reuse, 0x2020, RZ ;  /* 0x0000202004b77810 */ /* 0x040fe20007fde0ff */
[----:B------:R-:W-:Y:S01]  /*6dc0*/  UISETP.NE.AND.EX UP0, UPT, UR9, URZ, UPT, UP0 ;  /* 0x0000003f0900728c */ /* 0x000fe2000bf05300 */
[C---:B------:R-:W-:Y:S01]  /*6dd0*/  IADD3 R177, P0, R4.reuse, 0x40, RZ ;  /* 0x0000004004b17810 */ /* 0x040fe20007f1e0ff */
[--C-:B------:R-:W-:Y:S01]  /*6de0*/  IMAD.X R33, RZ, RZ, R5.reuse, P1 ;  /* 0x000000ffff217224 */ /* 0x100fe200008e0605 */
[----:B------:R-:W-:Y:S01]  /*6df0*/  LOP3.LUT R32, R173, 0x380, RZ, 0xc0, !PT ;  /* 0x00000380ad207812 */ /* 0x000fe200078ec0ff */
[----:B------:R-:W-:Y:S01]  /*6e00*/  IMAD.X R49, RZ, RZ, R5, P6 ;  /* 0x000000ffff317224 */ /* 0x000fe200030e0605 */
[----:B------:R-:W-:-:S02]  /*6e10*/  IADD3 R7, P6, R4, 0x6000, RZ ;  /* 0x0000600004077810 */ /* 0x000fc40007fde0ff */
[----:B------:R-:W-:Y:S02]  /*6e20*/  IADD3.X R37, RZ, R5, RZ, P0, !PT ;  /* 0x00000005ff257210 */ /* 0x000fe400007fe4ff */
[----:B------:R-:W-:Y:S02]  /*6e30*/  SHF.R.U64 R32, R32, 0x3, RZ ;  /* 0x0000000320207819 */ /* 0x000fe400000012ff */
[C---:B------:R-:W-:Y:S02]  /*6e40*/  IADD3 R209, P1, R4.reuse, 0x4000, RZ ;  /* 0x0000400004d17810 */ /* 0x040fe40007f3e0ff */
[C---:B------:R-:W-:Y:S02]  /*6e50*/  IADD3 R6, P0, R4.reuse, 0x4020, RZ ;  /* 0x0000402004067810 */ /* 0x040fe40007f1e0ff */
[C---:B------:R-:W-:Y:S01]  /*6e60*/  LOP3.LUT R29, R4.reuse, 0x380, RZ, 0xc0, !PT ;  /* 0x00000380041d7812 */ /* 0x040fe200078ec0ff */
[--C-:B------:R-:W-:Y:S01]  /*6e70*/  IMAD.X R103, RZ, RZ, R5.reuse, P1 ;  /* 0x000000ffff677224 */ /* 0x100fe200008e0605 */
[----:B------:R-:W-:Y:S01]  /*6e80*/  LOP3.LUT R118, R7, 0x380, RZ, 0xc0, !PT ;  /* 0x0000038007767812 */ /* 0x000fe200078ec0ff */
[----:B------:R-:W-:Y:S01]  /*6e90*/  IMAD.X R107, RZ, RZ, R5, P0 ;  /* 0x000000ffff6b7224 */ /* 0x000fe200000e0605 */
[----:B------:R-:W-:-:S02]  /*6ea0*/  IADD3 R179, P4, R4, 0x60, RZ ;  /* 0x0000006004b37810 */ /* 0x000fc40007f9e0ff */
[C---:B------:R-:W-:Y:S02]  /*6eb0*/  IADD3 R181, P3, R4.reuse, 0x2000, RZ ;  /* 0x0000200004b57810 */ /* 0x040fe40007f7e0ff */
[C---:B------:R-:W-:Y:S01]  /*6ec0*/  IADD3 R205, P5, R4.reuse, 0x2040, RZ ;  /* 0x0000204004cd7810 */ /* 0x040fe20007fbe0ff */
[--C-:B------:R-:W-:Y:S01]  /*6ed0*/  IMAD.X R41, RZ, RZ, R5.reuse, P4 ;  /* 0x000000ffff297224 */ /* 0x100fe200020e0605 */
[----:B------:R-:W-:Y:S01]  /*6ee0*/  IADD3 R207, P2, R4, 0x2060, RZ ;  /* 0x0000206004cf7810 */ /* 0x000fe20007f5e0ff */
[--C-:B------:R-:W-:Y:S01]  /*6ef0*/  IMAD.X R45, RZ, RZ, R5.reuse, P3 ;  /* 0x000000ffff2d7224 */ /* 0x100fe200018e0605 */
[----:B------:R-:W-:Y:S01]  /*6f00*/  LOP3.LUT R32, R32, R173, RZ, 0x3c, !PT ;  /* 0x000000ad20207212 */ /* 0x000fe200078e3cff */
[--C-:B------:R-:W-:Y:S01]  /*6f10*/  IMAD.X R53, RZ, RZ, R5.reuse, P5 ;  /* 0x000000ffff357224 */ /* 0x100fe200028e0605 */
[----:B------:R-:W-:Y:S01]  /*6f20*/  LOP3.LUT R173, R6, 0x380, RZ, 0xc0, !PT ;  /* 0x0000038006ad7812 */ /* 0x000fe200078ec0ff */
[----:B------:R-:W-:Y:S01]  /*6f30*/  IMAD.X R99, RZ, RZ, R5, P2 ;  /* 0x000000ffff637224 */ /* 0x000fe200010e0605 */
[----:B------:R-:W-:-:S02]  /*6f40*/  SHF.R.U64 R29, R29, 0x3, RZ ;  /* 0x000000031d1d7819 */ /* 0x000fc400000012ff */
[----:B------:R-:W-:Y:S02]  /*6f50*/  SHF.R.U64 R118, R118, 0x3, RZ ;  /* 0x0000000376767819 */ /* 0x000fe400000012ff */
[C---:B------:R-:W-:Y:S02]  /*6f60*/  IADD3 R151, P1, R4.reuse, 0x6060, RZ ;  /* 0x0000606004977810 */ /* 0x040fe40007f3e0ff */
[C---:B------:R-:W-:Y:S02]  /*6f70*/  IADD3 R110, P4, R4.reuse, 0x4040, RZ ;  /* 0x00004040046e7810 */ /* 0x040fe40007f9e0ff */
[C---:B------:R-:W-:Y:S02]  /*6f80*/  IADD3 R114, P3, R4.reuse, 0x4060, RZ ;  /* 0x0000406004727810 */ /* 0x040fe40007f7e0ff */
[C---:B------:R-:W-:Y:S01]  /*6f90*/  IADD3 R3, P5, R4.reuse, 0x6020, RZ ;  /* 0x0000602004037810 */ /* 0x040fe20007fbe0ff */
[--C-:B------:R-:W-:Y:S01]  /*6fa0*/  IMAD.X R111, RZ, RZ, R5.reuse, P4 ;  /* 0x000000ffff6f7224 */ /* 0x100fe200020e0605 */
[----:B------:R-:W-:Y:S01]  /*6fb0*/  IADD3 R126, P2, R4, 0x6040, RZ ;  /* 0x00006040047e7810 */ /* 0x000fe20007f5e0ff */
[--C-:B------:R-:W-:Y:S01]  /*6fc0*/  IMAD.X R115, RZ, RZ, R5.reuse, P3 ;  /* 0x000000ffff737224 */ /* 0x100fe200018e0605 */
[----:B------:R-:W-:Y:S01]  /*6fd0*/  SHF.R.U64 R173, R173, 0x3, RZ ;  /* 0x00000003adad7819 */ /* 0x000fe200000012ff */
[--C-:B------:R-:W-:Y:S01]  /*6fe0*/  IMAD.X R123, RZ, RZ, R5.reuse, P5 ;  /* 0x000000ffff7b7224 */ /* 0x100fe200028e0605 */
[----:B------:R-:W-:Y:S01]  /*6ff0*/  LOP3.LUT R4, R29, R4, RZ, 0x3c, !PT ;  /* 0x000000041d047212 */ /* 0x000fe200078e3cff */
[--C-:B------:R-:W-:Y:S01]  /*7000*/  IMAD.X R127, RZ, RZ, R5.reuse, P2 ;  /* 0x000000ffff7f7224 */ /* 0x100fe200010e0605 */
[----:B------:R-:W-:Y:S01]  /*7010*/  LOP3.LUT R36, R177, 0x380, RZ, 0xc0, !PT ;  /* 0x00000380b1247812 */ /* 0x000fe200078ec0ff */
[----:B------:R-:W-:Y:S01]  /*7020*/  IMAD.X R29, RZ, RZ, R5, P1 ;  /* 0x000000ffff1d7224 */ /* 0x000fe200008e0605 */
[----:B------:R-:W-:-:S02]  /*7030*/  LOP3.LUT R40, R179, 0x380, RZ, 0xc0, !PT ;  /* 0x00000380b3287812 */ /* 0x000fc400078ec0ff */
[----:B------:R-:W-:Y:S02]  /*7040*/  LOP3.LUT R118, R118, R7, RZ, 0x3c, !PT ;  /* 0x0000000776767212 */ /* 0x000fe400078e3cff */
[----:B------:R-:W-:Y:S02]  /*7050*/  LOP3.LUT R7, R151, 0x380, RZ, 0xc0, !PT ;  /* 0x0000038097077812 */ /* 0x000fe400078ec0ff */
[----:B------:R-:W-:Y:S02]  /*7060*/  LOP3.LUT R44, R181, 0x380, RZ, 0xc0, !PT ;  /* 0x00000380b52c7812 */ /* 0x000fe400078ec0ff */
[----:B------:R-:W-:Y:S02]  /*7070*/  LOP3.LUT R106, R173, R6, RZ, 0x3c, !PT ;  /* 0x00000006ad6a7212 */ /* 0x000fe400078e3cff */
[----:B------:R-:W-:Y:S02]  /*7080*/  IADD3.X R119, RZ, R5, RZ, P6, !PT ;  /* 0x00000005ff777210 */ /* 0x000fe400037fe4ff */
[----:B------:R-:W-:-:S02]  /*7090*/  SHF.R.U64 R36, R36, 0x3, RZ ;  /* 0x0000000324247819 */ /* 0x000fc400000012ff */
[----:B------:R-:W-:Y:S02]  /*70a0*/  SHF.R.U64 R40, R40, 0x3, RZ ;  /* 0x0000000328287819 */ /* 0x000fe400000012ff */
[----:B------:R-:W-:Y:S02]  /*70b0*/  LOP3.LUT R48, R183, 0x380, RZ, 0xc0, !PT ;  /* 0x00000380b7307812 */ /* 0x000fe400078ec0ff */
[----:B------:R-:W-:Y:S02]  /*70c0*/  MOV R173, R4 ;  /* 0x0000000400ad7202 */ /* 0x000fe40000000f00 */
[----:B------:R-:W-:Y:S02]  /*70d0*/  F2FP.F16.F32.PACK_AB R6, R28, R171 ;  /* 0x000000ab1c06723e */ /* 0x000fe400000000ff */
[----:B------:R-:W-:Y:S02]  /*70e0*/  LOP3.LUT R52, R205, 0x380, RZ, 0xc0, !PT ;  /* 0x00000380cd347812 */ /* 0x000fe400078ec0ff */
[----:B------:R-:W-:-:S02]  /*70f0*/  F2FP.F16.F32.PACK_AB R5, R27, R26 ;  /* 0x0000001a1b05723e */ /* 0x000fc400000000ff */
[----:B------:R-:W-:Y:S02]  /*7100*/  SHF.R.U64 R28, R7, 0x3, RZ ;  /* 0x00000003071c7819 */ /* 0x000fe400000012ff */
[----:B------:R-:W-:Y:S02]  /*7110*/  LOP3.LUT R98, R207, 0x380, RZ, 0xc0, !PT ;  /* 0x00000380cf627812 */ /* 0x000fe400078ec0ff */
[----:B------:R-:W-:Y:S02]  /*7120*/  F2FP.F16.F32.PACK_AB R4, R170, R172 ;  /* 0x000000acaa04723e */ /* 0x000fe400000000ff */
[----:B------:R-:W-:Y:S02]  /*7130*/  LOP3.LUT R26, R3, 0x380, RZ, 0xc0, !PT ;  /* 0x00000380031a7812 */ /* 0x000fe400078ec0ff */
[----:B------:R-:W-:Y:S02]  /*7140*/  LOP3.LUT R27, R126, 0x380, RZ, 0xc0, !PT ;  /* 0x000003807e1b7812 */ /* 0x000fe400078ec0ff */
[----:B------:R-:W-:-:S02]  /*7150*/  F2FP.F16.F32.PACK_AB R7, R31, R30 ;  /* 0x0000001e1f07723e */ /* 0x000fc400000000ff */
[----:B------:R-:W-:Y:S02]  /*7160*/  SHF.R.U64 R44, R44, 0x3, RZ ;  /* 0x000000032c2c7819 */ /* 0x000fe400000012ff */
[----:B------:R-:W-:Y:S01]  /*7170*/  LOP3.LUT R102, R209, 0x380, RZ, 0xc0, !PT ;  /* 0x00000380d1667812 */ /* 0x000fe200078ec0ff */
[----:B------:R0:W-:Y:S01]  /*7180*/  STSM.16.M88.4 [R173], R4 ;  /* 0x00000004ad007844 */ /* 0x0001e20000000200 */
[----:B------:R-:W-:Y:S02]  /*7190*/  LOP3.LUT R36, R36, R177, RZ, 0x3c, !PT ;  /* 0x000000b124247212 */ /* 0x000fe400078e3cff */
[----:B------:R-:W-:Y:S02]  /*71a0*/  LOP3.LUT R40, R40, R179, RZ, 0x3c, !PT ;  /* 0x000000b328287212 */ /* 0x000fe400078e3cff */
[----:B------:R-:W-:Y:S02]  /*71b0*/  SHF.R.U64 R48, R48, 0x3, RZ ;  /* 0x0000000330307819 */ /* 0x000fe400000012ff */
[----:B------:R-:W-:-:S02]  /*71c0*/  SHF.R.U64 R52, R52, 0x3, RZ ;  /* 0x0000000334347819 */ /* 0x000fc400000012ff */
[----:B------:R-:W-:Y:S02]  /*71d0*/  LOP3.LUT R177, R110, 0x380, RZ, 0xc0, !PT ;  /* 0x000003806eb17812 */ /* 0x000fe400078ec0ff */
[----:B------:R-:W-:Y:S02]  /*71e0*/  LOP3.LUT R179, R114, 0x380, RZ, 0xc0, !PT ;  /* 0x0000038072b37812 */ /* 0x000fe400078ec0ff */
[----:B------:R-:W-:Y:S02]  /*71f0*/  SHF.R.U64 R98, R98, 0x3, RZ ;  /* 0x0000000362627819 */ /* 0x000fe400000012ff */
[----:B------:R-:W-:Y:S02]  /*7200*/  SHF.R.U64 R26, R26, 0x3, RZ ;  /* 0x000000031a1a7819 */ /* 0x000fe400000012ff */
[----:B------:R-:W-:Y:S02]  /*7210*/  SHF.R.U64 R27, R27, 0x3, RZ ;  /* 0x000000031b1b7819 */ /* 0x000fe400000012ff */
[----:B------:R-:W-:-:S02]  /*7220*/  LOP3.LUT R44, R44, R181, RZ, 0x3c, !PT ;  /* 0x000000b52c2c7212 */ /* 0x000fc400078e3cff */
[----:B------:R-:W-:Y:S02]  /*7230*/  SHF.R.U64 R102, R102, 0x3, RZ ;  /* 0x0000000366667819 */ /* 0x000fe400000012ff */
[----:B------:R-:W-:Y:S02]  /*7240*/  LOP3.LUT R48, R48, R183, RZ, 0x3c, !PT ;  /* 0x000000b730307212 */ /* 0x000fe400078e3cff */
[----:B------:R-:W-:Y:S02]  /*7250*/  MOV R33, R32 ;  /* 0x0000002000217202 */ /* 0x000fe40000000f00 */
[----:B0-----:R-:W-:Y:S02]  /*7260*/  F2FP.F16.F32.PACK_AB R4, R166, R169 ;  /* 0x000000a9a604723e */ /* 0x001fe400000000ff */
[----:B------:R-:W-:Y:S02]  /*7270*/  F2FP.F16.F32.PACK_AB R5, R35, R34 ;  /* 0x000000222305723e */ /* 0x000fe400000000ff */
[----:B------:R-:W-:-:S02]  /*7280*/  F2FP.F16.F32.PACK_AB R6, R8, R167 ;  /* 0x000000a70806723e */ /* 0x000fc400000000ff */
[----:B------:R-:W-:Y:S02]  /*7290*/  F2FP.F16.F32.PACK_AB R7, R39, R38 ;  /* 0x000000262707723e */ /* 0x000fe400000000ff */
[----:B------:R-:W-:Y:S02]  /*72a0*/  LOP3.LUT R52, R52, R205, RZ, 0x3c, !PT ;  /* 0x000000cd34347212 */ /* 0x000fe400078e3cff */
[----:B------:R-:W-:Y:S01]  /*72b0*/  SHF.R.U64 R177, R177, 0x3, RZ ;  /* 0x00000003b1b17819 */ /* 0x000fe200000012ff */
[----:B------:R0:W-:Y:S01]  /*72c0*/  STSM.16.M88.4 [R33], R4 ;  /* 0x0000000421007844 */ /* 0x0001e20000000200 */
[----:B------:R-:W-:Y:S02]  /*72d0*/  SHF.R.U64 R179, R179, 0x3, RZ ;  /* 0x00000003b3b37819 */ /* 0x000fe400000012ff */
[----:B------:R-:W-:Y:S02]  /*72e0*/  MOV R36, R36 ;  /* 0x0000002400247202 */ /* 0x000fe40000000f00 */
[----:B------:R-:W-:-:S02]  /*72f0*/  F2FP.F16.F32.PACK_AB R8, R164, R168 ;  /* 0x000000a8a408723e */ /* 0x000fc400000000ff */
[----:B------:R-:W-:Y:S02]  /*7300*/  LOP3.LUT R98, R98, R207, RZ, 0x3c, !PT ;  /* 0x000000cf62627212 */ /* 0x000fe400078e3cff */
[----:B------:R-:W-:Y:S01]  /*7310*/  LOP3.LUT R122, R26, R3, RZ, 0x3c, !PT ;  /* 0x000000031a7a7212 */ /* 0x000fe200078e3cff */
[----:B------:R1:W-:Y:S01]  /*7320*/  STSM.16.M88.4 [R36], R8 ;  /* 0x0000000824007844 */ /* 0x0003e20000000200 */
[----:B------:R-:W-:Y:S02]  /*7330*/  LOP3.LUT R126, R27, R126, RZ, 0x3c, !PT ;  /* 0x0000007e1b7e7212 */ /* 0x000fe400078e3cff */
[----:B------:R-:W-:Y:S02]  /*7340*/  MOV R40, R40 ;  /* 0x0000002800287202 */ /* 0x000fe40000000f00 */
[----:B------:R-:W-:Y:S01]  /*7350*/  LOP3.LUT R102, R102, R209, RZ, 0x3c, !PT ;  /* 0x000000d166667212 */ /* 0x000fe200078e3cff */
[----:B0-----:R-:W-:Y:S01]  /*7360*/  IMAD.U32 R5, RZ, RZ, UR8 ;  /* 0x00000008ff057e24 */ /* 0x001fe2000f8e00ff */
[----:B------:R-:W-:Y:S01]  /*7370*/  MOV R44, R44 ;  /* 0x0000002c002c7202 */ /* 0x000fe20000000f00 */
[----:B------:R0:W-:Y:S01]  /*7380*/  STSM.16.M88.4 [R40], R12 ;  /* 0x0000000c28007844 */ /* 0x0001e20000000200 */
[----:B------:R-:W-:Y:S01]  /*7390*/  F2FP.F16.F32.PACK_AB R26, R61, R60 ;  /* 0x0000003c3d1a723e */ /* 0x000fe200000000ff */
[----:B------:R-:W-:Y:S01]  /*73a0*/  ULDC.64 UR8, c[0x0][0xc08] ;  /* 0x0003020000087ab9 */ /* 0x000fe20000000a00 */
[----:B------:R-:W-:Y:S01]  /*73b0*/  F2FP.F16.F32.PACK_AB R27, R63, R62 ;  /* 0x0000003e3f1b723e */ /* 0x000fe200000000ff */
[----:B------:R-:W-:Y:S01]  /*73c0*/  IMAD.U32 R4, RZ, RZ, UR4 ;  /* 0x00000004ff047e24 */ /* 0x000fe2000f8e00ff */
[----:B------:R-:W-:-:S02]  /*73d0*/  MOV R48, R48 ;  /* 0x0000003000307202 */ /* 0x000fc40000000f00 */
[----:B------:R-:W-:Y:S01]  /*73e0*/  LOP3.LUT R110, R177, R110, RZ, 0x3c, !PT ;  /* 0x0000006eb16e7212 */ /* 0x000fe200078e3cff */
[----:B------:R2:W-:Y:S01]  /*73f0*/  STSM.16.M88.4 [R44], R24 ;  /* 0x000000182c007844 */ /* 0x0005e20000000200 */
[----:B------:R-:W-:Y:S02]  /*7400*/  LOP3.LUT R114, R179, R114, RZ, 0x3c, !PT ;  /* 0x00000072b3727212 */ /* 0x000fe400078e3cff */
[----:B------:R-:W-:Y:S01]  /*7410*/  MOV R52, R52 ;  /* 0x0000003400347202 */ /* 0x000fe20000000f00 */
[----:B------:R-:W-:Y:S01]  /*7420*/  STSM.16.M88.4 [R48], R64 ;  /* 0x0000004030007844 */ /* 0x000fe20000000200 */
[----:B------:R-:W-:Y:S02]  /*7430*/  F2FP.F16.F32.PACK_AB R75, R79, R78 ;  /* 0x0000004e4f4b723e */ /* 0x000fe400000000ff */
[----:B------:R-:W-:Y:S02]  /*7440*/  F2FP.F16.F32.PACK_AB R81, R83, R82 ;  /* 0x000000525351723e */ /* 0x000fe400000000ff */
[----:B------:R-:W-:Y:S01]  /*7450*/  F2FP.F16.F32.PACK_AB R88, R89, R88 ;  /* 0x000000585958723e */ /* 0x000fe200000000ff */
[----:B------:R-:W-:Y:S01]  /*7460*/  STSM.16.M88.4 [R52], R72 ;  /* 0x0000004834007844 */ /* 0x000fe20000000200 */
[----:B------:R-:W-:-:S02]  /*7470*/  MOV R32, R98 ;  /* 0x0000006200207202 */ /* 0x000fc40000000f00 */
[----:B------:R-:W-:Y:S02]  /*7480*/  F2FP.F16.F32.PACK_AB R82, R85, R84 ;  /* 0x000000545552723e */ /* 0x000fe400000000ff */
[----:B------:R-:W-:Y:S02]  /*7490*/  F2FP.F16.F32.PACK_AB R83, R87, R86 ;  /* 0x000000565753723e */ /* 0x000fe400000000ff */
[----:B------:R-:W-:Y:S02]  /*74a0*/  F2FP.F16.F32.PACK_AB R89, R91, R90 ;  /* 0x0000005a5b59723e */ /* 0x000fe400000000ff */
[----:B------:R-:W-:Y:S01]  /*74b0*/  MOV R102, R102 ;  /* 0x0000006600667202 */ /* 0x000fe20000000f00 */
[----:B------:R-:W-:Y:S01]  /*74c0*/  STSM.16.M88.4 [R32], R80 ;  /* 0x0000005020007844 */ /* 0x000fe20000000200 */
[----:B------:R-:W-:Y:S02]  /*74d0*/  F2FP.F16.F32.PACK_AB R90, R93, R92 ;  /* 0x0000005c5d5a723e */ /* 0x000fe400000000ff */
[----:B------:R-:W-:-:S02]  /*74e0*/  F2FP.F16.F32.PACK_AB R91, R95, R94 ;  /* 0x0000005e5f5b723e */ /* 0x000fc400000000ff */
[----:B------:R-:W-:Y:S02]  /*74f0*/  F2FP.F16.F32.PACK_AB R96, R97, R96 ;  /* 0x000000606160723e */ /* 0x000fe400000000ff */
[----:B------:R-:W-:Y:S01]  /*7500*/  MOV R31, R106 ;  /* 0x0000006a001f7202 */ /* 0x000fe20000000f00 */
[----:B------:R-:W-:Y:S01]  /*7510*/  STSM.16.M88.4 [R102], R88 ;  /* 0x0000005866007844 */ /* 0x000fe20000000200 */
[----:B------:R-:W-:Y:S02]  /*7520*/  F2FP.F16.F32.PACK_AB R97, R46, R42 ;  /* 0x0000002a2e61723e */ /* 0x000fe400000000ff */
[----:B------:R-:W-:Y:S02]  /*7530*/  F2FP.F16.F32.PACK_AB R98, R101, R100 ;  /* 0x000000646562723e */ /* 0x000fe400000000ff */
[----:B------:R-:W-:Y:S02]  /*7540*/  F2FP.F16.F32.PACK_AB R99, R54, R50 ;  /* 0x000000323663723e */ /* 0x000fe400000000ff */
[----:B------:R-:W-:-:S02]  /*7550*/  F2FP.F16.F32.PACK_AB R104, R105, R104 ;  /* 0x000000686968723e */ /* 0x000fc400000000ff */
[----:B------:R-:W-:Y:S01]  /*7560*/  MOV R110, R110 ;  /* 0x0000006e006e7202 */ /* 0x000fe20000000f00 */
[----:B------:R-:W-:Y:S01]  /*7570*/  STSM.16.M88.4 [R31], R96 ;  /* 0x000000601f007844 */ /* 0x000fe20000000200 */
[----:B------:R-:W-:Y:S02]  /*7580*/  MOV R30, R114 ;  /* 0x00000072001e7202 */ /* 0x000fe40000000f00 */
[----:B------:R-:W-:Y:S02]  /*7590*/  F2FP.F16.F32.PACK_AB R105, R58, R56 ;  /* 0x000000383a69723e */ /* 0x000fe400000000ff */
[----:B------:R-:W-:Y:S02]  /*75a0*/  F2FP.F16.F32.PACK_AB R106, R109, R108 ;  /* 0x0000006c6d6a723e */ /* 0x000fe400000000ff */
[----:B------:R-:W-:Y:S02]  /*75b0*/  F2FP.F16.F32.PACK_AB R107, R154, R152 ;  /* 0x000000989a6b723e */ /* 0x000fe400000000ff */
[----:B------:R-:W-:-:S02]  /*75c0*/  F2FP.F16.F32.PACK_AB R112, R113, R112 ;  /* 0x000000707170723e */ /* 0x000fc400000000ff */
[----:B------:R-:W-:Y:S01]  /*75d0*/  LOP3.LUT R28, R28, R151, RZ, 0x3c, !PT ;  /* 0x000000971c1c7212 */ /* 0x000fe200078e3cff */
[----:B------:R-:W-:Y:S01]  /*75e0*/  STSM.16.M88.4 [R110], R104 ;  /* 0x000000686e007844 */ /* 0x000fe20000000200 */
[----:B------:R-:W-:Y:S02]  /*75f0*/  MOV R3, R122 ;  /* 0x0000007a00037202 */ /* 0x000fe40000000f00 */
[----:B------:R-:W-:Y:S02]  /*7600*/  F2FP.F16.F32.PACK_AB R113, R157, R155 ;  /* 0x0000009b9d71723e */ /* 0x000fe400000000ff */
[----:B------:R-:W-:Y:S02]  /*7610*/  F2FP.F16.F32.PACK_AB R114, R117, R116 ;  /* 0x000000747572723e */ /* 0x000fe400000000ff */
[----:B------:R-:W-:Y:S02]  /*7620*/  F2FP.F16.F32.PACK_AB R115, R159, R158 ;  /* 0x0000009e9f73723e */ /* 0x000fe400000000ff */
[----:B------:R-:W-:-:S02]  /*7630*/  F2FP.F16.F32.PACK_AB R120, R121, R120 ;  /* 0x000000787978723e */ /* 0x000fc400000000ff */
[----:B------:R-:W-:Y:S01]  /*7640*/  F2FP.F16.F32.PACK_AB R128, R129, R128 ;  /* 0x000000808180723e */ /* 0x000fe200000000ff */
        /* <DEDUP_REMOVED lines=8> */
[----:B------:R-:W-:Y:S02]  /*76d0*/  F2FP.F16.F32.PACK_AB R130, R133, R132 ;  /* 0x000000848582723e */ /* 0x000fe400000000ff */
        /* <DEDUP_REMOVED lines=11> */
[----:B------:R-:W-:Y:S01]  /*7790*/  F2FP.F16.F32.PACK_AB R147, R0, R150 ;  /* 0x000000960093723e */ /* 0x000fe200000000ff */
[----:B------:R-:W-:Y:S01]  /*77a0*/  UISETP.NE.U32.AND UP1, UPT, UR8, URZ, UPT ;  /* 0x0000003f0800728c */ /* 0x000fe2000bf25070 */
[----:B------:R-:W-:-:S03]  /*77b0*/  PLOP3.LUT P0, PT, PT, PT, UP0, 0x80, 0x0 ;  /* 0x000000000000781c */ /* 0x000fc60003f0f008 */
[----:B------:R3:W-:Y:S01]  /*77c0*/  STSM.16.M88.4 [R28], R144 ;  /* 0x000000901c007844 */ /* 0x0007e20000000200 */
[----:B------:R-:W-:Y:S01]  /*77d0*/  BAR.SYNC.DEFER_BLOCKING 0x1, 0x100 ;  /* 0x0044000000007b1d */ /* 0x000fe20000010000 */
[----:B------:R-:W-:-:S06]  /*77e0*/  UISETP.NE.AND.EX UP1, UPT, UR9, URZ, UPT, UP1 ;  /* 0x0000003f0900728c */ /* 0x000fcc000bf25310 */
[----:B------:R-:W-:-:S05]  /*77f0*/  PLOP3.LUT P6, PT, PT, PT, UP1, 0x80, 0x0 ;  /* 0x000000000000781c */ /* 0x000fca0003fcf018 */
[----:B------:R-:W-:-:S04]  /*7800*/  @UP1 UIADD3 UR8, UP2, UR10, UR8, URZ ;  /* 0x000000080a081290 */ /* 0x000fc8000ff5e03f */
[----:B------:R-:W-:Y:S01]  /*7810*/  @UP1 UIADD3.X UR9, UR11, UR9, URZ, UP2, !UPT ;  /* 0x000000090b091290 */ /* 0x000fe200097fe43f */
[----:B------:R-:W-:Y:S01]  /*7820*/  ULDC UR4, c[0x0][0xa88] ;  /* 0x0002a20000047ab9 */ /* 0x000fe20000000800 */
[----:B-1----:R-:W-:Y:S02]  /*7830*/  IMAD.U32 R10, RZ, RZ, UR8 ;  /* 0x00000008ff0a7e24 */ /* 0x002fe4000f8e00ff */
[----:B------:R-:W-:Y:S01]  /*7840*/  IMAD.U32 R0, RZ, RZ, UR4 ;  /* 0x00000004ff007e24 */ /* 0x000fe2000f8e00ff */
[----:B------:R-:W4:Y:S01]  /*7850*/  @P0 LDG.E R6, desc[UR50][R4.64] ;  /* 0x0000003204060981 */ /* 0x000f22000c1e1900 */
[----:B------:R-:W-:Y:S02]  /*7860*/  IMAD.U32 R11, RZ, RZ, UR9 ;  /* 0x00000009ff0b7e24 */ /* 0x000fe4000f8e00ff */
[----:B------:R-:W-:-:S03]  /*7870*/  IMAD R7, R191, 0x40, R2 ;  /* 0x00000040bf077824 */ /* 0x000fc600078e0202 */
[----:B------:R1:W5:Y:S01]  /*7880*/  @P6 LDG.E R0, desc[UR50][R10.64] ;  /* 0x000000320a006981 */ /* 0x000362000c1e1900 */
[----:B------:R-:W-:-:S03]  /*7890*/  IMAD.WIDE R174, R7, 0x2, R174 ;  /* 0x0000000207ae7825 */ /* 0x000fc600078e02ae */
[C---:B------:R-:W-:Y:S02]  /*78a0*/  IADD3 R9, P2, R174.reuse, 0x1000, RZ ;  /* 0x00001000ae097810 */ /* 0x040fe40007f5e0ff */
[C---:B0-----:R-:W-:Y:S02]  /*78b0*/  IADD3 R13, P1, R174.reuse, 0x2000, RZ ;  /* 0x00002000ae0d7810 */ /* 0x041fe40007f3e0ff */
[----:B------:R-:W-:Y:S02]  /*78c0*/  P2R R7, PR, RZ, 0x4 ;  /* 0x00000004ff077803 */ /* 0x000fe40000000000 */
[C---:B--2---:R-:W-:Y:S02]  /*78d0*/  IADD3 R25, P2, R174.reuse, 0x3000, RZ ;  /* 0x00003000ae197810 */ /* 0x044fe40007f5e0ff */
[C---:B------:R-:W-:Y:S02]  /*78e0*/  IADD3 R29, P3, R174.reuse, 0x4000, RZ ;  /* 0x00004000ae1d7810 */ /* 0x040fe40007f7e0ff */
[----:B------:R-:W-:-:S02]  /*78f0*/  IADD3 R33, P4, R174, 0x5000, RZ ;  /* 0x00005000ae217810 */ /* 0x000fc40007f9e0ff */
[----:B------:R-:W-:Y:S02]  /*7900*/  IADD3 R37, P5, R174, 0x6000, RZ ;  /* 0x00006000ae257810 */ /* 0x000fe40007fbe0ff */
[----:B------:R-:W-:Y:S02]  /*7910*/  LOP3.LUT R8, R9, 0x380, RZ, 0xc0, !PT ;  /* 0x0000038009087812 */ /* 0x000fe400078ec0ff */
[----:B------:R-:W-:Y:S02]  /*7920*/  LOP3.LUT R12, R13, 0x380, RZ, 0xc0, !PT ;  /* 0x000003800d0c7812 */ /* 0x000fe400078ec0ff */
[----:B------:R-:W-:Y:S02]  /*7930*/  LOP3.LUT R24, R25, 0x380, RZ, 0xc0, !PT ;  /* 0x0000038019187812 */ /* 0x000fe400078ec0ff */
[----:B---3--:R-:W-:Y:S02]  /*7940*/  LOP3.LUT R28, R29, 0x380, RZ, 0xc0, !PT ;  /* 0x000003801d1c7812 */ /* 0x008fe400078ec0ff */
[----:B------:R-:W-:-:S02]  /*7950*/  LOP3.LUT R32, R33, 0x380, RZ, 0xc0, !PT ;  /* 0x0000038021207812 */ /* 0x000fc400078ec0ff */
[----:B------:R-:W-:Y:S01]  /*7960*/  LOP3.LUT R36, R37, 0x380, RZ, 0xc0, !PT ;  /* 0x0000038025247812 */ /* 0x000fe200078ec0ff */
[----:B------:R-:W-:Y:S01]  /*7970*/  UMOV UR4, URZ ;  /* 0x0000003f00047c82 */ /* 0x000fe20008000000 */
[----:B------:R-:W-:Y:S02]  /*7980*/  SHF.R.U64 R8, R8, 0x3, RZ ;  /* 0x0000000308087819 */ /* 0x000fe400000012ff */
[----:B------:R-:W-:Y:S02]  /*7990*/  SHF.R.U64 R12, R12, 0x3, RZ ;  /* 0x000000030c0c7819 */ /* 0x000fe400000012ff */
[----:B------:R-:W-:Y:S02]  /*79a0*/  SHF.R.U64 R24, R24, 0x3, RZ ;  /* 0x0000000318187819 */ /* 0x000fe400000012ff */
[----:B------:R-:W-:Y:S02]  /*79b0*/  SHF.R.U64 R28, R28, 0x3, RZ ;  /* 0x000000031c1c7819 */ /* 0x000fe400000012ff */
[----:B------:R-:W-:-:S02]  /*79c0*/  SHF.R.U64 R32, R32, 0x3, RZ ;  /* 0x0000000320207819 */ /* 0x000fc400000012ff */
[----:B------:R-:W-:Y:S02]  /*79d0*/  SHF.R.U64 R36, R36, 0x3, RZ ;  /* 0x0000000324247819 */ /* 0x000fe400000012ff */
[----:B------:R-:W-:Y:S02]  /*79e0*/  LOP3.LUT R8, R8, R9, RZ, 0x3c, !PT ;  /* 0x0000000908087212 */ /* 0x000fe400078e3cff */
[----:B------:R-:W-:Y:S02]  /*79f0*/  LOP3.LUT R12, R12, R13, RZ, 0x3c, !PT ;  /* 0x0000000d0c0c7212 */ /* 0x000fe400078e3cff */
[----:B------:R-:W-:Y:S02]  /*7a00*/  LOP3.LUT R24, R24, R25, RZ, 0x3c, !PT ;  /* 0x0000001918187212 */ /* 0x000fe400078e3cff */
[----:B------:R-:W-:Y:S02]  /*7a10*/  LOP3.LUT R28, R28, R29, RZ, 0x3c, !PT ;  /* 0x0000001d1c1c7212 */ /* 0x000fe400078e3cff */
[----:B------:R-:W-:-:S02]  /*7a20*/  LOP3.LUT R32, R32, R33, RZ, 0x3c, !PT ;  /* 0x0000002120207212 */ /* 0x000fc400078e3cff */
[----:B------:R-:W-:Y:S02]  /*7a30*/  LOP3.LUT R36, R36, R37, RZ, 0x3c, !PT ;  /* 0x0000002524247212 */ /* 0x000fe400078e3cff */
[----:B----4-:R-:W-:Y:S01]  /*7a40*/  @P0 R2UR UR4, R6 ;  /* 0x00000000060402ca */ /* 0x010fe200000e0000 */
[----:B-1----:R-:W-:-:S14]  /*7a50*/  @P6 BRA `(.L_x_389) ;  /* 0x0000000000106947 */ /* 0x002fdc0003800000 */
[----:B------:R-:W-:Y:S05]  /*7a60*/  @!P0 BRA `(.L_x_389) ;  /* 0x00000000000c8947 */ /* 0x000fea0003800000 */
[----:B------:R-:W2:Y:S04]  /*7a70*/  LDG.E R3, desc[UR50][R4.64] ;  /* 0x0000003204037981 */ /* 0x000ea8000c1e1900 */
[----:B-----5:R-:W2:Y:S02]  /*7a80*/  LDG.E R0, desc[UR50][R4.64+0x4] ;  /* 0x0000043204007981 */ /* 0x020ea4000c1e1900 */
[----:B--2---:R-:W-:-:S07]  /*7a90*/  IADD3 R0, -R3, R0, RZ ;  /* 0x0000000003007210 */ /* 0x004fce0007ffe1ff */
.L_x_389:
[----:B------:R-:W0:Y:S01]  /*7aa0*/  SHFL.IDX PT, R3, R192, RZ, 0x1f ;  /* 0x00001fffc0037589 */ /* 0x000e2200000e0000 */
[----:B------:R-:W-:Y:S01]  /*7ab0*/  ISETP.NE.AND P6, PT, R7, RZ, PT ;  /* 0x000000ff0700720c */ /* 0x000fe20003fc5270 */
[--C-:B------:R-:W-:Y:S01]  /*7ac0*/  IMAD.X R13, RZ, RZ, R175.reuse, P1 ;  /* 0x000000ffff0d7224 */ /* 0x100fe200008e06af */
[C---:B------:R-:W-:Y:S01]  /*7ad0*/  IADD3 R41, P0, R174.reuse, 0x7000, RZ ;  /* 0x00007000ae297810 */ /* 0x040fe20007f1e0ff */
[--C-:B------:R-:W-:Y:S01]  /*7ae0*/  IMAD.X R25, RZ, RZ, R175.reuse, P2 ;  /* 0x000000ffff197224 */ /* 0x100fe200010e06af */
[C---:B------:R-:W-:Y:S01]  /*7af0*/  IADD3 R49, P1, R174.reuse, 0x9000, RZ ;  /* 0x00009000ae317810 */ /* 0x040fe20007f3e0ff */
[--C-:B------:R-:W-:Y:S01]  /*7b00*/  IMAD.X R9, RZ, RZ, R175.reuse, P6 ;  /* 0x000000ffff097224 */ /* 0x100fe200030e06af */
[----:B------:R-:W-:Y:S01]  /*7b10*/  IADD3 R45, P6, R174, 0x8000, RZ ;  /* 0x00008000ae2d7810 */ /* 0x000fe20007fde0ff */
[--C-:B------:R-:W-:Y:S01]  /*7b20*/  IMAD.X R29, RZ, RZ, R175.reuse, P3 ;  /* 0x000000ffff1d7224 */ /* 0x100fe200018e06af */
[----:B------:R-:W-:Y:S01]  /*7b30*/  LOP3.LUT R40, R41, 0x380, RZ, 0xc0, !PT ;  /* 0x0000038029287812 */ /* 0x000fe200078ec0ff */
[--C-:B------:R-:W-:Y:S01]  /*7b40*/  IMAD.X R33, RZ, RZ, R175.reuse, P4 ;  /* 0x000000ffff217224 */ /* 0x100fe200020e06af */
[----:B------:R-:W-:Y:S01]  /*7b50*/  LOP3.LUT R44, R45, 0x380, RZ, 0xc0, !PT ;  /* 0x000003802d2c7812 */ /* 0x000fe200078ec0ff */
[--C-:B------:R-:W-:Y:S01]  /*7b60*/  IMAD.X R37, RZ, RZ, R175.reuse, P5 ;  /* 0x000000ffff257224 */ /* 0x100fe200028e06af */
[----:B------:R-:W-:Y:S01]  /*7b70*/  LOP3.LUT R48, R49, 0x380, RZ, 0xc0, !PT ;  /* 0x0000038031307812 */ /* 0x000fe200078ec0ff */
[----:B------:R-:W-:Y:S01]  /*7b80*/  USHF.R.S32.HI UR14, URZ, 0x1f, UR4 ;  /* 0x0000001f3f0e7899 */ /* 0x000fe20008011404 */
[----:B------:R-:W-:Y:S01]  /*7b90*/  SHF.R.U64 R44, R44, 0x3, RZ ;  /* 0x000000032c2c7819 */ /* 0x000fe200000012ff */
[----:B------:R-:W-:Y:S01]  /*7ba0*/  USHF.R.S32.HI UR15, URZ, 0x1f, UR45 ;  /* 0x0000001f3f0f7899 */ /* 0x000fe2000801142d */
[----:B------:R-:W-:Y:S01]  /*7bb0*/  SHF.R.U64 R40, R40, 0x3, RZ ;  /* 0x0000000328287819 */ /* 0x000fe200000012ff */
[----:B------:R-:W-:Y:S01]  /*7bc0*/  USEL UR42, UR42, URZ, !UP0 ;  /* 0x0000003f2a2a7287 */ /* 0x000fe2000c000000 */
[----:B------:R-:W-:Y:S01]  /*7bd0*/  SHF.R.U64 R48, R48, 0x3, RZ ;  /* 0x0000000330307819 */ /* 0x000fe200000012ff */
[----:B------:R-:W-:Y:S01]  /*7be0*/  USEL UR43, UR43, URZ, !UP0 ;  /* 0x0000003f2b2b7287 */ /* 0x000fe2000c000000 */
[----:B------:R-:W-:Y:S01]  /*7bf0*/  LOP3.LUT R44, R44, R45, RZ, 0x3c, !PT ;  /* 0x0000002d2c2c7212 */ /* 0x000fe200078e3cff */
[--C-:B------:R-:W-:Y:S01]  /*7c00*/  IMAD.X R45, RZ, RZ, R175.reuse, P6 ;  /* 0x000000ffff2d7224 */ /* 0x100fe200030e06af */
[----:B------:R-:W-:Y:S01]  /*7c10*/  LOP3.LUT R40, R40, R41, RZ, 0x3c, !PT ;  /* 0x0000002928287212 */ /* 0x000fe200078e3cff */
[----:B------:R-:W-:Y:S01]  /*7c20*/  IMAD.X R41, RZ, RZ, R175, P0 ;  /* 0x000000ffff297224 */ /* 0x000fe200000e06af */
[----:B0-----:R-:W-:-:S02]  /*7c30*/  ISETP.NE.AND P6, PT, R3, RZ, PT ;  /* 0x000000ff0300720c */ /* 0x001fc40003fc5270 */
[----:B------:R-:W-:Y:S01]  /*7c40*/  LOP3.LUT R48, R48, R49, RZ, 0x3c, !PT ;  /* 0x0000003130307212 */ /* 0x000fe200078e3cff */
[----:B------:R-:W-:Y:S01]  /*7c50*/  IMAD.X R49, RZ, RZ, R175, P1 ;  /* 0x000000ffff317224 */ /* 0x000fe200008e06af */
[C---:B------:R-:W-:Y:S02]  /*7c60*/  IADD3 R57, P2, R174.reuse, 0xa000, RZ ;  /* 0x0000a000ae397810 */ /* 0x040fe40007f5e0ff */
[C---:B------:R-:W-:Y:S02]  /*7c70*/  IADD3 R53, P3, R174.reuse, 0xb000, RZ ;  /* 0x0000b000ae357810 */ /* 0x040fe40007f7e0ff */
[C---:B------:R-:W-:Y:S02]  /*7c80*/  IADD3 R65, P4, R174.reuse, 0xc000, RZ ;  /* 0x0000c000ae417810 */ /* 0x040fe40007f9e0ff */
[C---:B------:R-:W-:Y:S02]  /*7c90*/  IADD3 R61, P5, R174.reuse, 0xd000, RZ ;  /* 0x0000d000ae3d7810 */ /* 0x040fe40007fbe0ff */
[----:B------:R-:W-:-:S02]  /*7ca0*/  IADD3 R73, P0, R174, 0xe000, RZ ;  /* 0x0000e000ae497810 */ /* 0x000fc40007f1e0ff */
[----:B------:R-:W-:Y:S02]  /*7cb0*/  IADD3 R4, P1, R174, 0xf000, RZ ;  /* 0x0000f000ae047810 */ /* 0x000fe40007f3e0ff */
[----:B------:R-:W-:Y:S02]  /*7cc0*/  LOP3.LUT R56, R57, 0x380, RZ, 0xc0, !PT ;  /* 0x0000038039387812 */ /* 0x000fe400078ec0ff */
[----:B------:R-:W-:Y:S01]  /*7cd0*/  LOP3.LUT R52, R53, 0x380, RZ, 0xc0, !PT ;  /* 0x0000038035347812 */ /* 0x000fe200078ec0ff */
[----:B------:R-:W-:Y:S01]  /*7ce0*/  IMAD.X R69, RZ, RZ, R175, P1 ;  /* 0x000000ffff457224 */ /* 0x000fe200008e06af */
[----:B------:R-:W-:Y:S02]  /*7cf0*/  LOP3.LUT R64, R65, 0x380, RZ, 0xc0, !PT ;  /* 0x0000038041407812 */ /* 0x000fe400078ec0ff */
[----:B------:R-:W-:Y:S02]  /*7d00*/  LOP3.LUT R60, R61, 0x380, RZ, 0xc0, !PT ;  /* 0x000003803d3c7812 */ /* 0x000fe400078ec0ff */
[----:B------:R-:W-:-:S02]  /*7d10*/  LOP3.LUT R72, R73, 0x380, RZ, 0xc0, !PT ;  /* 0x0000038049487812 */ /* 0x000fc400078ec0ff */
[----:B------:R-:W-:Y:S02]  /*7d20*/  LOP3.LUT R5, R174, 0x380, RZ, 0xc0, !PT ;  /* 0x00000380ae057812 */ /* 0x000fe400078ec0ff */
        /* <DEDUP_REMOVED lines=8> */
[----:B------:R-:W-:Y:S02]  /*7db0*/  LOP3.LUT R56, R56, R57, RZ, 0x3c, !PT ;  /* 0x0000003938387212 */ /* 0x000fe400078e3cff */
        /* <DEDUP_REMOVED lines=8> */
[----:B------:R-:W-:-:S02]  /*7e40*/  IADD3.X R57, RZ, R175, RZ, P2, !PT ;  /* 0x000000afff397210 */ /* 0x000fc400017fe4ff */
[----:B------:R-:W-:Y:S02]  /*7e50*/  LOP3.LUT R174, R5, R174, RZ, 0x3c, !PT ;  /* 0x000000ae05ae7212 */ /* 0x000fe400078e3cff */
[----:B------:R-:W-:Y:S01]  /*7e60*/  LOP3.LUT R68, R3, R4, RZ, 0x3c, !PT ;  /* 0x0000000403447212 */ /* 0x000fe200078e3cff */
[----:B------:R-:W-:Y:S06]  /*7e70*/  @P6 BRA `(.L_x_390) ;  /* 0x0000000000c46947 */ /* 0x000fec0003800000 */
[----:B------:R-:W0:Y:S01]  /*7e80*/  LDC R11, c[0x0][0xbe8] ;  /* 0x0002fa00ff0b7b82 */ /* 0x000e220000000800 */
[----:B------:R-:W-:Y:S01]  /*7e90*/  IMAD.U32 R10, RZ, RZ, UR44 ;  /* 0x0000002cff0a7e24 */ /* 0x000fe2000f8e00ff */
[----:B------:R-:W-:Y:S01]  /*7ea0*/  ULDC.64 UR12, c[0x0][0xb90] ;  /* 0x0002e400000c7ab9 */ /* 0x000fe20000000a00 */
[----:B------:R-:W-:Y:S01]  /*7eb0*/  UMOV UR8, UR4 ;  /* 0x0000000400087c82 */ /* 0x000fe20008000000 */
[----:B------:R-:W-:Y:S01]  /*7ec0*/  UIMAD UR10, UR15, UR12, URZ ;  /* 0x0000000c0f0a72a4 */ /* 0x000fe2000f8e023f */
[----:B------:R-:W-:Y:S01]  /*7ed0*/  IMAD R10, R10, 0x40, R195 ;  /* 0x000000400a0a7824 */ /* 0x000fe200078e02c3 */
[----:B------:R-:W-:Y:S01]  /*7ee0*/  UMOV UR9, UR14 ;  /* 0x0000000e00097c82 */ /* 0x000fe20008000000 */
[----:B------:R-:W-:Y:S01]  /*7ef0*/  IMAD.U32 R15, RZ, RZ, UR44 ;  /* 0x0000002cff0f7e24 */ /* 0x000fe2000f8e00ff */
[----:B------:R-:W-:Y:S01]  /*7f00*/  UIMAD.WIDE.U32 UR8, UR45, UR12, UR8 ;  /* 0x0000000c2d0872a5 */ /* 0x000fe2000f8e0008 */
[----:B------:R-:W-:Y:S01]  /*7f10*/  IMAD.MOV.U32 R4, RZ, RZ, R10 ;  /* 0x000000ffff047224 */ /* 0x000fe200078e000a */
[----:B------:R-:W-:Y:S01]  /*7f20*/  UIMAD UR10, UR45, UR13, UR10 ;  /* 0x0000000d2d0a72a4 */ /* 0x000fe2000f8e020a */
[----:B------:R-:W-:-:S02]  /*7f30*/  IMAD.MOV R30, RZ, RZ, -R18 ;  /* 0x000000ffff1e7224 */ /* 0x000fc400078e0a12 */
[----:B------:R-:W-:Y:S01]  /*7f40*/  ULDC.64 UR12, c[0x0][0xb98] ;  /* 0x0002e600000c7ab9 */ /* 0x000fe20000000a00 */
[----:B------:R-:W-:Y:S01]  /*7f50*/  UIADD3 UR9, UR9, UR10, URZ ;  /* 0x0000000a09097290 */ /* 0x000fe2000fffe03f */
[----:B------:R-:W-:Y:S01]  /*7f60*/  IMAD R15, R15, 0x40, R16 ;  /* 0x000000400f0f7824 */ /* 0x000fe200078e0210 */
[----:B------:R-:W-:Y:S02]  /*7f70*/  UIMAD UR11, UR43, UR12, URZ ;  /* 0x0000000c2b0b72a4 */ /* 0x000fe4000f8e023f */
[----:B------:R-:W-:Y:S02]  /*7f80*/  UIMAD.WIDE.U32 UR8, UR42, UR12, UR8 ;  /* 0x0000000c2a0872a5 */ /* 0x000fe4000f8e0008 */
[----:B------:R-:W-:Y:S01]  /*7f90*/  UIMAD UR11, UR42, UR13, UR11 ;  /* 0x0000000d2a0b72a4 */ /* 0x000fe2000f8e020b */
[----:B0-----:R-:W-:Y:S01]  /*7fa0*/  ISETP.NE.AND P0, PT, R11, 0x1, PT ;  /* 0x000000010b00780c */ /* 0x001fe20003f05270 */
[----:B-----5:R-:W-:-:S12]  /*7fb0*/  IMAD R26, R0, R11, RZ ;  /* 0x0000000b001a7224 */ /* 0x020fd800078e02ff */
[----:B------:R-:W0:Y:S08]  /*7fc0*/  @P0 LDC R3, c[0x0][0xbec] ;  /* 0x0002fb00ff030b82 */ /* 0x000e300000000800 */
[----:B------:R-:W1:Y:S01]  /*7fd0*/  @P0 LDC R6, c[0x0][0xbf0] ;  /* 0x0002fc00ff060b82 */ /* 0x000e620000000800 */
[----:B0-----:R-:W-:-:S05]  /*7fe0*/  @P0 IMAD.HI.U32 R3, R10, R3, RZ ;  /* 0x000000030a030227 */ /* 0x001fca00078e00ff */
[----:B-1----:R-:W-:-:S04]  /*7ff0*/  @P0 SHF.R.U32.HI R4, RZ, R6, R3 ;  /* 0x00000006ff040219 */ /* 0x002fc80000011603 */
[--C-:B------:R-:W-:Y:S01]  /*8000*/  SHF.R.S32.HI R5, RZ, 0x1f, R4.reuse ;  /* 0x0000001fff057819 */ /* 0x100fe20000011404 */
[----:B------:R-:W-:Y:S01]  /*8010*/  IMAD.MOV R6, RZ, RZ, -R4 ;  /* 0x000000ffff067224 */ /* 0x000fe200078e0a04 */
[----:B------:R-:W-:-:S03]  /*8020*/  IADD3 R4, P0, R4, UR8, RZ ;  /* 0x0000000804047c10 */ /* 0x000fc6000ff1e0ff */
[----:B------:R-:W-:Y:S01]  /*8030*/  IMAD R3, R11, R6, R10 ;  /* 0x000000060b037224 */ /* 0x000fe200078e020a */
[----:B------:R-:W-:-:S04]  /*8040*/  MOV R10, UR11 ;  /* 0x0000000b000a7c02 */ /* 0x000fc80008000f00 */
[----:B------:R-:W-:Y:S02]  /*8050*/  SHF.R.S32.HI R6, RZ, 0x1f, R3 ;  /* 0x0000001fff067819 */ /* 0x000fe40000011403 */
[----:B------:R-:W-:Y:S01]  /*8060*/  IADD3.X R5, R5, UR9, R10, P0, !PT ;  /* 0x0000000905057c10 */ /* 0x000fe200087fe40a */
[----:B------:R-:W-:Y:S02]  /*8070*/  ULDC.64 UR8, c[0x0][0xb88] ;  /* 0x0002e20000087ab9 */ /* 0x000fe40000000a00 */
[----:B------:R-:W-:Y:S02]  /*8080*/  IMAD R6, R6, UR8, RZ ;  /* 0x0000000806067c24 */ /* 0x000fe4000f8e02ff */
[----:B------:R-:W-:-:S04]  /*8090*/  IMAD.WIDE.U32 R4, R3, UR8, R4 ;  /* 0x0000000803047c25 */ /* 0x000fc8000f8e0004 */
[----:B------:R-:W-:Y:S01]  /*80a0*/  IMAD R3, R3, UR9, R6 ;  /* 0x0000000903037c24 */ /* 0x000fe2000f8e0206 */
[----:B------:R-:W-:Y:S02]  /*80b0*/  ULDC.64 UR8, c[0x0][0xb50] ;  /* 0x0002d40000087ab9 */ /* 0x000fe40000000a00 */
[----:B------:R-:W-:Y:S01]  /*80c0*/  LEA R10, P0, R4, UR8, 0x2 ;  /* 0x00000008040a7c11 */ /* 0x000fe2000f8010ff */
[----:B------:R-:W-:-:S04]  /*80d0*/  IMAD.IADD R3, R5, 0x1, R3 ;  /* 0x0000000105037824 */ /* 0x000fc800078e0203 */
[----:B------:R-:W-:Y:S01]  /*80e0*/  SHFL.IDX PT, R6, R10, 0x1, 0x1c1f ;  /* 0x003c1f000a067f89 */ /* 0x000fe200000e0000 */
[----:B------:R-:W-:Y:S01]  /*80f0*/  LEA.HI.X R14, R4, UR9, R3, 0x2, P0 ;  /* 0x00000009040e7c11 */ /* 0x000fe200080f1403 */
[----:B------:R-:W-:Y:S01]  /*8100*/  VIADD R3, R15, 0x8 ;  /* 0x000000080f037836 */ /* 0x000fe20000000000 */
[----:B------:R-:W-:Y:S01]  /*8110*/  ISETP.NE.AND P0, PT, R17, R30, PT ;  /* 0x0000001e1100720c */ /* 0x000fe20003f05270 */
[----:B------:R-:W-:Y:S03]  /*8120*/  SHFL.IDX PT, R4, R10, RZ, 0x1c1f ;  /* 0x001c1fff0a047589 */ /* 0x000fe600000e0000 */
[-C--:B------:R-:W-:Y:S01]  /*8130*/  ISETP.GE.OR P1, PT, R15, R26.reuse, P0 ;  /* 0x0000001a0f00720c */ /* 0x080fe20000726670 */
[----:B------:R-:W0:Y:S01]  /*8140*/  SHFL.IDX PT, R5, R14, RZ, 0x1c1f ;  /* 0x001c1fff0e057589 */ /* 0x000e2200000e0000 */
[----:B------:R-:W-:-:S03]  /*8150*/  ISETP.GE.OR P0, PT, R3, R26, P0 ;  /* 0x0000001a0300720c */ /* 0x000fc60000706670 */
[----:B------:R-:W1:Y:S08]  /*8160*/  SHFL.IDX PT, R7, R14, 0x1, 0x1c1f ;  /* 0x003c1f000e077f89 */ /* 0x000e7000000e0000 */
[----:B0-----:R0:W-:Y:S04]  /*8170*/  @!P1 ST.E desc[UR50][R4.64], R21 ;  /* 0x0000001504009985 */ /* 0x0011e8000c101932 */
[----:B-1----:R0:W-:Y:S02]  /*8180*/  @!P0 ST.E desc[UR50][R6.64], R20 ;  /* 0x0000001406008985 */ /* 0x0021e4000c101932 */
.L_x_390:
[----:B------:R-:W1:Y:S01]  /*8190*/  LDC R81, c[0x0][0xbe8] ;  /* 0x0002fa00ff517b82 */ /* 0x000e620000000800 */
[----:B------:R-:W-:Y:S01]  /*81a0*/  ULDC UR16, c[0x0][0xac8] ;  /* 0x0002b20000107ab9 */ /* 0x000fe20000000800 */
[----:B------:R-:W-:Y:S01]  /*81b0*/  ULDC.64 UR12, c[0x0][0xaa0] ;  /* 0x0002a800000c7ab9 */ /* 0x000fe20000000a00 */
[----:B------:R-:W-:Y:S01]  /*81c0*/  ISETP.GE.AND P0, PT, R189, UR16, PT ;  /* 0x00000010bd007c0c */ /* 0x000fe2000bf06270 */
[----:B0-----:R0:W5:Y:S03]  /*81d0*/  LD.E.128 R4, desc[UR50][R174.64] ;  /* 0x00000032ae047980 */ /* 0x001166000c101d00 */
[----:B------:R-:W-:Y:S01]  /*81e0*/  SEL R20, RZ, 0xffffffff, P0 ;  /* 0xffffffffff147807 */ /* 0x000fe20000000000 */
[----:B------:R-:W5:Y:S01]  /*81f0*/  LD.E.128 R8, desc[UR50][R8.64] ;  /* 0x0000003208087980 */ /* 0x000f62000c101d00 */
[----:B------:R-:W-:-:S03]  /*8200*/  ISETP.GE.AND P0, PT, R188, UR16, PT ;  /* 0x00000010bc007c0c */ /* 0x000fc6000bf06270 */
[----:B------:R-:W5:Y:S04]  /*8210*/  LD.E.128 R12, desc[UR50][R12.64] ;  /* 0x000000320c0c7980 */ /* 0x000f68000c101d00 */
[----:B------:R-:W5:Y:S04]  /*8220*/  LD.E.128 R24, desc[UR50][R24.64] ;  /* 0x0000003218187980 */ /* 0x000f68000c101d00 */
[----:B------:R-:W5:Y:S01]  /*8230*/  LD.E.128 R28, desc[UR50][R28.64] ;  /* 0x000000321c1c7980 */ /* 0x000f62000c101d00 */
[----:B-1----:R-:W-:Y:S01]  /*8240*/  ISETP.NE.AND P2, PT, R81, 0x1, PT ;  /* 0x000000015100780c */ /* 0x002fe20003f45270 */
[----:B------:R-:W-:Y:S01]  /*8250*/  IMAD.SHL.U32 R76, R20, 0x2, RZ ;  /* 0x00000002144c7824 */ /* 0x000fe200078e00ff */
[----:B------:R-:W-:Y:S01]  /*8260*/  ISETP.GE.AND P1, PT, R2, UR16, PT ;  /* 0x0000001002007c0c */ /* 0x000fe2000bf26270 */
[----:B------:R-:W5:Y:S01]  /*8270*/  LD.E.128 R32, desc[UR50][R32.64] ;  /* 0x0000003220207980 */ /* 0x000f62000c101d00 */
[----:B------:R-:W-:-:S02]  /*8280*/  SEL R20, RZ, 0xffffffff, P0 ;  /* 0xffffffffff147807 */ /* 0x000fc40000000000 */
[----:B------:R-:W-:Y:S01]  /*8290*/  SEL R3, RZ, 0x1, P1 ;  /* 0x00000001ff037807 */ /* 0x000fe20000800000 */
[----:B------:R-:W5:Y:S04]  /*82a0*/  LD.E.128 R36, desc[UR50][R36.64] ;  /* 0x0000003224247980 */ /* 0x000f68000c101d00 */
[----:B------:R-:W5:Y:S02]  /*82b0*/  LD.E.128 R40, desc[UR50][R40.64] ;  /* 0x0000003228287980 */ /* 0x000f64000c101d00 */
[----:B------:R-:W1:Y:S01]  /*82c0*/  @P2 LDC R77, c[0x0][0xbec] ;  /* 0x0002fb00ff4d2b82 */ /* 0x000e620000000800 */
[----:B------:R-:W-:Y:S01]  /*82d0*/  IMAD.SHL.U32 R20, R20, 0x4, RZ ;  /* 0x0000000414147824 */ /* 0x000fe200078e00ff */
[----:B------:R-:W-:Y:S01]  /*82e0*/  UIMAD UR10, UR14, UR12, URZ ;  /* 0x0000000c0e0a72a4 */ /* 0x000fe2000f8e023f */
[----:B------:R-:W5:Y:S04]  /*82f0*/  LD.E.128 R44, desc[UR50][R44.64] ;  /* 0x000000322c2c7980 */ /* 0x000f68000c101d00 */
[----:B------:R-:W5:Y:S01]  /*8300*/  LD.E.128 R48, desc[UR50][R48.64] ;  /* 0x0000003230307980 */ /* 0x000f62000c101d00 */
[----:B------:R-:W2:Y:S01]  /*8310*/  @P2 LDC R79, c[0x0][0xbf0] ;  /* 0x0002fc00ff4f2b82 */ /* 0x000ea20000000800 */
[----:B------:R-:W-:-:S02]  /*8320*/  LOP3.LUT R3, R76, 0x2, R3, 0xe2, !PT ;  /* 0x000000024c037812 */ /* 0x000fc400078ee203 */
[----:B------:R-:W-:Y:S01]  /*8330*/  ISETP.GE.AND P0, PT, R187, UR16, PT ;  /* 0x00000010bb007c0c */ /* 0x000fe2000bf06270 */
[----:B------:R-:W-:Y:S01]  /*8340*/  UIMAD.WIDE.U32 UR8, UR4, UR12, URZ ;  /* 0x0000000c040872a5 */ /* 0x000fe2000f8e003f */
[----:B------:R-:W-:Y:S01]  /*8350*/  LOP3.LUT R20, R20, 0x4, R3, 0xe2, !PT ;  /* 0x0000000414147812 */ /* 0x000fe200078ee203 */
[----:B------:R-:W-:Y:S01]  /*8360*/  UIMAD UR10, UR4, UR13, UR10 ;  /* 0x0000000d040a72a4 */ /* 0x000fe2000f8e020a */
[----:B------:R-:W-:Y:S01]  /*8370*/  SEL R21, RZ, 0xffffffff, P0 ;  /* 0xffffffffff157807 */ /* 0x000fe20000000000 */
[----:B------:R-:W-:Y:S01]  /*8380*/  IMAD R3, R190, 0x20, R191 ;  /* 0x00000020be037824 */ /* 0x000fe200078e02bf */
[----:B------:R-:W-:Y:S01]  /*8390*/  ULDC.64 UR12, c[0x0][0xae8] ;  /* 0x0002ba00000c7ab9 */ /* 0x000fe20000000a00 */
[----:B------:R-:W-:Y:S01]  /*83a0*/  IMAD.U32 R82, RZ, RZ, UR44 ;  /* 0x0000002cff527e24 */ /* 0x000fe2000f8e00ff */
[----:B------:R-:W-:Y:S01]  /*83b0*/  ISETP.GE.AND P0, PT, R186, UR16, PT ;  /* 0x00000010ba007c0c */ /* 0x000fe2000bf06270 */
[----:B------:R-:W-:Y:S01]  /*83c0*/  UIADD3 UR9, UR9, UR10, URZ ;  /* 0x0000000a09097290 */ /* 0x000fe2000fffe03f */
[----:B------:R-:W-:Y:S01]  /*83d0*/  SHF.L.U32 R21, R21, 0x3, RZ ;  /* 0x0000000315157819 */ /* 0x000fe200000006ff */
[----:B------:R-:W-:Y:S01]  /*83e0*/  UIMAD UR4, UR15, UR12, URZ ;  /* 0x0000000c0f0472a4 */ /* 0x000fe2000f8e023f */
[----:B------:R-:W-:Y:S01]  /*83f0*/  IMAD R82, R82, 0x40, R3 ;  /* 0x0000004052527824 */ /* 0x000fe200078e0203 */
[----:B------:R-:W-:Y:S01]  /*8400*/  SEL R3, RZ, 0xffffffff, P0 ;  /* 0xffffffffff037807 */ /* 0x000fe20000000000 */
[----:B------:R-:W-:Y:S01]  /*8410*/  UIMAD.WIDE.U32 UR8, UR45, UR12, UR8 ;  /* 0x0000000c2d0872a5 */ /* 0x000fe2000f8e0008 */
[----:B------:R-:W-:Y:S01]  /*8420*/  LOP3.LUT R21, R21, 0x8, R20, 0xe2, !PT ;  /* 0x0000000815157812 */ /* 0x000fe200078ee214 */
[----:B------:R-:W-:Y:S01]  /*8430*/  UIMAD UR4, UR45, UR13, UR4 ;  /* 0x0000000d2d0472a4 */ /* 0x000fe2000f8e0204 */
[----:B-1----:R-:W-:Y:S01]  /*8440*/  @P2 IMAD.HI.U32 R20, R82, R77, RZ ;  /* 0x0000004d52142227 */ /* 0x002fe200078e00ff */
[----:B------:R-:W-:Y:S01]  /*8450*/  ULDC.64 UR10, c[0x0][0xaf0] ;  /* 0x0002bc00000a7ab9 */ /* 0x000fe20000000a00 */
[----:B------:R-:W5:Y:S01]  /*8460*/  LD.E.128 R56, desc[UR50][R56.64] ;  /* 0x0000003238387980 */ /* 0x000f62000c101d00 */
[----:B------:R-:W-:Y:S01]  /*8470*/  UIMAD UR43, UR43, UR10, URZ ;  /* 0x0000000a2b2b72a4 */ /* 0x000fe2000f8e023f */
[----:B------:R-:W-:Y:S01]  /*8480*/  IMAD.SHL.U32 R76, R3, 0x10, RZ ;  /* 0x00000010034c7824 */ /* 0x000fe200078e00ff */
[----:B------:R-:W-:Y:S01]  /*8490*/  UIADD3 UR9, UR9, UR4, URZ ;  /* 0x0000000409097290 */ /* 0x000fe2000fffe03f */
[----:B------:R-:W-:Y:S01]  /*84a0*/  IMAD.MOV.U32 R3, RZ, RZ, R82 ;  /* 0x000000ffff037224 */ /* 0x000fe200078e0052 */
[----:B--2---:R-:W-:Y:S01]  /*84b0*/  @P2 SHF.R.U32.HI R3, RZ, R79, R20 ;  /* 0x0000004fff032219 */ /* 0x004fe20000011614 */
[----:B------:R-:W-:Y:S01]  /*84c0*/  UIMAD UR4, UR42, UR11, UR43 ;  /* 0x0000000b2a0472a4 */ /* 0x000fe2000f8e022b */
[----:B------:R-:W5:Y:S01]  /*84d0*/  LD.E.128 R52, desc[UR50][R52.64] ;  /* 0x0000003234347980 */ /* 0x000f62000c101d00 */
[----:B------:R-:W-:Y:S01]  /*84e0*/  UIMAD.WIDE.U32 UR42, UR42, UR10, UR8 ;  /* 0x0000000a2a2a72a5 */ /* 0x000fe2000f8e0008 */
[--C-:B------:R-:W-:Y:S01]  /*84f0*/  SHF.R.S32.HI R77, RZ, 0x1f, R3.reuse ;  /* 0x0000001fff4d7819 */ /* 0x100fe20000011403 */
[----:B------:R-:W-:Y:S01]  /*8500*/  IMAD.MOV R79, RZ, RZ, -R3 ;  /* 0x000000ffff4f7224 */ /* 0x000fe200078e0a03 */
[----:B------:R-:W-:Y:S01]  /*8510*/  ISETP.GE.AND P0, PT, R185, UR16, PT ;  /* 0x00000010b9007c0c */ /* 0x000fe2000bf06270 */
[----:B------:R-:W-:Y:S01]  /*8520*/  UIADD3 UR4, UR43, UR4, URZ ;  /* 0x000000042b047290 */ /* 0x000fe2000fffe03f */
[----:B------:R-:W5:Y:S01]  /*8530*/  LD.E.128 R64, desc[UR50][R64.64] ;  /* 0x0000003240407980 */ /* 0x000f62000c101d00 */
[----:B------:R-:W-:Y:S01]  /*8540*/  ULDC.64 UR8, c[0x0][0xae0] ;  /* 0x0002b80000087ab9 */ /* 0x000fe20000000a00 */
[----:B------:R-:W-:Y:S01]  /*8550*/  SEL R78, RZ, 0xffffffff, P0 ;  /* 0xffffffffff4e7807 */ /* 0x000fe20000000000 */
[----:B------:R-:W-:Y:S01]  /*8560*/  IMAD R80, R77, UR8, RZ ;  /* 0x000000084d507c24 */ /* 0x000fe2000f8e02ff */
[----:B------:R-:W-:Y:S01]  /*8570*/  LOP3.LUT R76, R76, 0x10, R21, 0xe2, !PT ;  /* 0x000000104c4c7812 */ /* 0x000fe200078ee215 */
[----:B------:R-:W-:Y:S01]  /*8580*/  IMAD R77, R81, R79, R82 ;  /* 0x0000004f514d7224 */ /* 0x000fe200078e0252 */
[----:B------:R-:W5:Y:S01]  /*8590*/  LD.E.128 R60, desc[UR50][R60.64] ;  /* 0x000000323c3c7980 */ /* 0x000f62000c101d00 */
[----:B------:R-:W-:-:S02]  /*85a0*/  IMAD.U32 R21, RZ, RZ, UR43 ;  /* 0x0000002bff157e24 */ /* 0x000fc4000f8e00ff */
[----:B------:R-:W-:Y:S01]  /*85b0*/  IMAD.U32 R20, RZ, RZ, UR42 ;  /* 0x0000002aff147e24 */ /* 0x000fe2000f8e00ff */
[----:B------:R-:W5:Y:S01]  /*85c0*/  LD.E.128 R72, desc[UR50][R72.64] ;  /* 0x0000003248487980 */ /* 0x000f62000c101d00 */
[----:B------:R-:W-:Y:S02]  /*85d0*/  IMAD.U32 R21, RZ, RZ, UR4 ;  /* 0x00000004ff157e24 */ /* 0x000fe4000f8e00ff */
[----:B------:R-:W-:Y:S01]  /*85e0*/  IMAD.SHL.U32 R83, R78, 0x20, RZ ;  /* 0x000000204e537824 */ /* 0x000fe200078e00ff */
[----:B------:R-:W5:Y:S01]  /*85f0*/  LD.E.128 R68, desc[UR50][R68.64] ;  /* 0x0000003244447980 */ /* 0x000f62000c101d00 */
[----:B------:R-:W-:Y:S01]  /*8600*/  SHF.R.S32.HI R78, RZ, 0x1f, R77 ;  /* 0x0000001fff4e7819 */ /* 0x000fe2000001144d */
[C---:B------:R-:W-:Y:S01]  /*8610*/  IMAD R79, R3.reuse, UR9, R80 ;  /* 0x00000009034f7c24 */ /* 0x040fe2000f8e0250 */
[----:B------:R-:W-:Y:S01]  /*8620*/  ISETP.GE.AND P0, PT, R194, UR16, PT ;  /* 0x00000010c2007c0c */ /* 0x000fe2000bf06270 */
[----:B------:R-:W-:Y:S01]  /*8630*/  @!PT LDS RZ, [RZ] ;  /* 0x00000000fffff984 */ /* 0x000fe20000000800 */
[----:B------:R-:W-:Y:S01]  /*8640*/  @!PT LDS RZ, [RZ] ;  /* 0x00000000fffff984 */ /* 0x000fe20000000800 */
[----:B------:R-:W-:Y:S01]  /*8650*/  @!PT LDS RZ, [RZ] ;  /* 0x00000000fffff984 */ /* 0x000fe20000000800 */
[----:B------:R-:W-:Y:S01]  /*8660*/  @!PT LDS RZ, [RZ] ;  /* 0x00000000fffff984 */ /* 0x000fe20000000800 */
[----:B------:R1:W-:Y:S06]  /*8670*/  MEMBAR.ALL.CTA ;  /* 0x0000000000007992 */ /* 0x0003ec0000008000 */
[----:B-1----:R-:W1:Y:S01]  /*8680*/  FENCE.VIEW.ASYNC.S ;  /* 0x00000000000073c6 */ /* 0x002e620000000000 */
[----:B------:R-:W-:Y:S01]  /*8690*/  IMAD.WIDE.U32 R20, R3, UR8, R20 ;  /* 0x0000000803147c25 */ /* 0x000fe2000f8e0014 */
[----:B------:R-:W-:Y:S01]  /*86a0*/  MOV R86, UR44 ;  /* 0x0000002c00567c02 */ /* 0x000fe20008000f00 */
[----:B------:R-:W-:Y:S01]  /*86b0*/  ULDC.64 UR8, c[0x0][0xad8] ;  /* 0x0002b60000087ab9 */ /* 0x000fe20000000a00 */
[----:B------:R-:W-:Y:S01]  /*86c0*/  SEL R3, RZ, 0x40, P0 ;  /* 0x00000040ff037807 */ /* 0x000fe20000000000 */
[----:B------:R-:W-:Y:S01]  /*86d0*/  IMAD.IADD R21, R21, 0x1, R79 ;  /* 0x0000000115157824 */ /* 0x000fe200078e024f */
[----:B------:R-:W-:Y:S01]  /*86e0*/  ISETP.GE.AND P0, PT, R193, UR16, PT ;  /* 0x00000010c1007c0c */ /* 0x000fe2000bf06270 */
[----:B------:R-:W-:Y:S01]  /*86f0*/  IMAD R78, R78, UR8, RZ ;  /* 0x000000084e4e7c24 */ /* 0x000fe2000f8e02ff */
[----:B------:R-:W-:Y:S01]  /*8700*/  UIADD3 UR4, UR41, 0x28c20, URZ ;  /* 0x00028c2029047890 */ /* 0x000fe2000fffe03f */
[----:B-----5:R-:W-:Y:S01]  /*8710*/  IMAD R87, R0, R81, RZ ;  /* 0x0000005100577224 */ /* 0x020fe200078e02ff */
[----:B------:R-:W-:Y:S01]  /*8720*/  SEL R0, RZ, 0x80, P0 ;  /* 0x00000080ff007807 */ /* 0x000fe20000000000 */
[----:B------:R-:W-:Y:S01]  /*8730*/  IMAD R86, R86, 0x40, R191 ;  /* 0x0000004056567824 */ /* 0x000fe200078e02bf */
[----:B------:R-:W-:Y:S01]  /*8740*/  UPRMT UR4, URZ, 0x654, UR4 ;  /* 0x000006543f047896 */ /* 0x000fe20008000004 */
[----:B------:R-:W-:Y:S01]  /*8750*/  IMAD R79, R77, UR9, R78 ;  /* 0x000000094d4f7c24 */ /* 0x000fe2000f8e024e */
[----:B------:R-:W-:Y:S01]  /*8760*/  LOP3.LUT R76, R83, 0x20, R76, 0xe2, !PT ;  /* 0x00000020534c7812 */ /* 0x000fe200078ee24c */
[----:B------:R-:W-:Y:S01]  /*8770*/  IMAD.WIDE.U32 R20, R77, UR8, R20 ;  /* 0x000000084d147c25 */ /* 0x000fe2000f8e0014 */
[----:B------:R-:W-:Y:S01]  /*8780*/  ISETP.GE.AND P0, PT, R86, R87, PT ;  /* 0x000000575600720c */ /* 0x000fe20003f06270 */
[----:B------:R-:W-:Y:S01]  /*8790*/  ULDC.64 UR8, c[0x0][0xa80] ;  /* 0x0002a00000087ab9 */ /* 0x000fe20000000a00 */
[----:B------:R-:W-:Y:S01]  /*87a0*/  LOP3.LUT R3, R76, R3, RZ, 0xfc, !PT ;  /* 0x000000034c037212 */ /* 0x000fe200078efcff */
[----:B------:R-:W-:Y:S01]  /*87b0*/  IMAD.IADD R21, R21, 0x1, R79 ;  /* 0x0000000115157824 */ /* 0x000fe200078e024f */
[----:B------:R-:W-:Y:S01]  /*87c0*/  LEA R84, P1, R20, UR8, 0x1 ;  /* 0x0000000814547c11 */ /* 0x000fe2000f8208ff */
[----:B------:R-:W-:Y:S01]  /*87d0*/  BSSY B1, `(.L_x_391) ;  /* 0x0000026000017945 */ /* 0x000fe20003800000 */
[----:B------:R-:W-:-:S02]  /*87e0*/  LOP3.LUT R0, R3, R0, RZ, 0xfc, !PT ;  /* 0x0000000003007212 */ /* 0x000fc400078efcff */
[----:B------:R-:W-:Y:S01]  /*87f0*/  LEA.HI.X R85, R20, UR9, R21, 0x1, P1 ;  /* 0x0000000914557c11 */ /* 0x000fe200088f0c15 */
[----:B-1----:R-:W-:Y:S01]  /*8800*/  SYNCS.ARRIVE.TRANS64.RED.A1T0 RZ, [UR4], RZ ;  /* 0x000000ffffff79a7 */ /* 0x002fe20008100404 */
[----:B------:R0:W1:Y:S04]  /*8810*/  SHFL.IDX PT, R76, R84, RZ, 0x181f ;  /* 0x00181fff544c7589 */ /* 0x00006800000e0000 */
[----:B------:R0:W2:Y:S01]  /*8820*/  SHFL.IDX PT, R77, R85, RZ, 0x181f ;  /* 0x00181fff554d7589 */ /* 0x0000a200000e0000 */
[----:B------:R-:W-:Y:S05]  /*8830*/  @P0 BRA `(.L_x_392) ;  /* 0x00000000007c0947 */ /* 0x000fea0003800000 */
        /* <DEDUP_REMOVED lines=8> */
[----:B------:R1:W-:Y:S01]  /*88c0*/  @!P0 ST.E.128 desc[UR50][R20.64], R4 ;  /* 0x0000000414008985 */ /* 0x0003e2000c101d32 */
        /* <DEDUP_REMOVED lines=11> */
[-C--:B------:R-:W-:Y:S02]  /*8980*/  @!P1 LEA R6, P6, R185, R76.reuse, 0x1 ;  /* 0x0000004cb9069211 */ /* 0x080fe400078c08ff */
[-C--:B--2---:R-:W-:Y:S02]  /*8990*/  @P0 LEA R12, P3, R194, R76.reuse, 0x1 ;  /* 0x0000004cc20c0211 */ /* 0x084fe400078608ff */
        /* <DEDUP_REMOVED lines=9> */
.L_x_392:
[----:B------:R-:W-:Y:S05]  /*8a30*/  BSYNC B1 ;  /* 0x0000000000017941 */ /* 0x000fea0003800000 */
.L_x_391:
[----:B---3--:R-:W-:Y:S01]  /*8a40*/  VIADD R4, R86, 0x20 ;  /* 0x0000002056047836 */ /* 0x008fe20000000000 */
[----:B------:R4:W3:Y:S04]  /*8a50*/  SHFL.IDX PT, R7, R85, 0x1, 0x181f ;  /* 0x00381f0055077f89 */ /* 0x0008e800000e0000 */
[----:B------:R-:W-:Y:S01]  /*8a60*/  ISETP.GE.AND P0, PT, R4, R87, PT ;  /* 0x000000570400720c */ /* 0x000fe20003f06270 */
[----:B------:R4:W0:-:S12]  /*8a70*/  SHFL.IDX PT, R6, R84, 0x1, 0x181f ;  /* 0x00381f0054067f89 */ /* 0x00081800000e0000 */
[----:B----4-:R-:W-:Y:S05]  /*8a80*/  @P0 BRA `(.L_x_393) ;  /* 0x0000001000100947 */ /* 0x010fea0003800000 */
[----:B------:R-:W-:Y:S02]  /*8a90*/  ISETP.GE.AND P0, PT, R2, UR16, PT ;  /* 0x0000001002007c0c */ /* 0x000fe4000bf06270 */
[----:B------:R-:W-:Y:S02]  /*8aa0*/  ISETP.GE.AND P5, PT, R189, UR16, PT ;  /* 0x00000010bd007c0c */ /* 0x000fe4000bfa6270 */
[----:B------:R-:W-:Y:S02]  /*8ab0*/  ISETP.GE.AND P3, PT, R188, UR16, PT ;  /* 0x00000010bc007c0c */ /* 0x000fe4000bf66270 */
[----:B------:R-:W-:Y:S02]  /*8ac0*/  ISETP.GE.AND P2, PT, R187, UR16, PT ;  /* 0x00000010bb007c0c */ /* 0x000fe4000bf46270 */
[----:B------:R-:W-:-:S05]  /*8ad0*/  ISETP.GE.AND P1, PT, R186, UR16, PT ;  /* 0x00000010ba007c0c */ /* 0x000fca000bf26270 */
[----:B0--3--:R-:W-:Y:S02]  /*8ae0*/  @!P0 IMAD.WIDE R4, R2, 0x2, R6 ;  /* 0x0000000202048825 */ /* 0x009fe400078e0206 */
[-C--:B------:R-:W-:Y:S02]  /*8af0*/  @!P5 LEA R12, P4, R189, R6.reuse, 0x1 ;  /* 0x00000006bd0cd211 */ /* 0x080fe400078808ff */
[----:B------:R-:W-:Y:S01]  /*8b00*/  @!P3 LEA R14, P6, R188, R6, 0x1 ;  /* 0x00000006bc0eb211 */ /* 0x000fe200078c08ff */
[----:B------:R0:W-:Y:S01]  /*8b10*/  @!P0 ST.E.128 desc[UR50][R4.64], R8 ;  /* 0x0000000804008985 */ /* 0x0001e2000c101d32 */
[----:B------:R-:W-:Y:S02]  /*8b20*/  ISETP.GE.AND P0, PT, R185, UR16, PT ;  /* 0x00000010b9007c0c */ /* 0x000fe4000bf06270 */
[----:B------:R-:W-:Y:S02]  /*8b30*/  @!P5 LEA.HI.X R13, R189, R7, R204, 0x1, P4 ;  /* 0x00000007bd0dd211 */ /* 0x000fe400020f0ccc */
[----:B------:R-:W-:-:S02]  /*8b40*/  LOP3.LUT P4, RZ, R3, 0x40, RZ, 0xc0, !PT ;  /* 0x0000004003ff7812 */ /* 0x000fc4000788c0ff */
[----:B------:R-:W-:Y:S01]  /*8b50*/  @!P3 LEA.HI.X R15, R188, R7, R203, 0x1, P6 ;  /* 0x00000007bc0fb211 */ /* 0x000fe200030f0ccb */
[----:B------:R4:W-:Y:S01]  /*8b60*/  @!P5 ST.E.128 desc[UR50][R12.64], R24 ;  /* 0x000000180c00d985 */ /* 0x0009e2000c101d32 */
[----:B------:R-:W-:-:S03]  /*8b70*/  @!P2 LEA R20, P5, R187, R6, 0x1 ;  /* 0x00000006bb14a211 */ /* 0x000fc600078a08ff */
[----:B------:R4:W-:Y:S01]  /*8b80*/  @!P3 ST.E.128 desc[UR50][R14.64], R32 ;  /* 0x000000200e00b985 */ /* 0x0009e2000c101d32 */
[----:B------:R-:W-:Y:S02]  /*8b90*/  @!P2 LEA.HI.X R21, R187, R7, R202, 0x1, P5 ;  /* 0x00000007bb15a211 */ /* 0x000fe400028f0cca */
[----:B0-----:R-:W-:-:S03]  /*8ba0*/  @!P1 LEA R4, P6, R186, R6, 0x1 ;  /* 0x00000006ba049211 */ /* 0x001fc600078c08ff */
[----:B------:R4:W-:Y:S01]  /*8bb0*/  @!P2 ST.E.128 desc[UR50][R20.64], R40 ;  /* 0x000000281400a985 */ /* 0x0009e2000c101d32 */
[CC--:B------:R-:W-:Y:S02]  /*8bc0*/  @!P0 LEA R8, P3, R185.reuse, R6.reuse, 0x1 ;  /* 0x00000006b9088211 */ /* 0x0c0fe400078608ff */
[----:B------:R-:W-:Y:S02]  /*8bd0*/  @P4 LEA R10, P5, R194, R6, 0x1 ;  /* 0x00000006c20a4211 */ /* 0x000fe400078a08ff */
[-C--:B------:R-:W-:Y:S02]  /*8be0*/  @!P1 LEA.HI.X R5, R186, R7.reuse, R201, 0x1, P6 ;  /* 0x00000007ba059211 */ /* 0x080fe400030f0cc9 */
[-C--:B------:R-:W-:Y:S02]  /*8bf0*/  @!P0 LEA.HI.X R9, R185, R7.reuse, R200, 0x1, P3 ;  /* 0x00000007b9098211 */ /* 0x080fe400018f0cc8 */
[----:B------:R-:W-:Y:S01]  /*8c00*/  @P4 LEA.HI.X R11, R194, R7, R199, 0x1, P5 ;  /* 0x00000007c20b4211 */ /* 0x000fe200028f0cc7 */
[----:B------:R4:W-:Y:S04]  /*8c10*/  @!P1 ST.E.128 desc[UR50][R4.64], R48 ;  /* 0x0000003004009985 */ /* 0x0009e8000c101d32 */
[----:B------:R4:W-:Y:S01]  /*8c20*/  @!P0 ST.E.128 desc[UR50][R8.64], R52 ;  /* 0x0000003408008985 */ /* 0x0009e2000c101d32 */
[----:B------:R-:W-:-:S03]  /*8c30*/  LOP3.LUT P0, RZ, R0, 0x80, RZ, 0xc0, !PT ;  /* 0x0000008000ff7812 */ /* 0x000fc6000780c0ff */
[----:B------:R4:W-:Y:S10]  /*8c40*/  @P4 ST.E.128 desc[UR50][R10.64], R60 ;  /* 0x0000003c0a004985 */ /* 0x0009f4000c101d32 */
[----:B------:R-:W-:Y:S05]  /*8c50*/  @!P0 BRA `(.L_x_393) ;  /* 0x0000000c009c8947 */ /* 0x000fea0003800000 */
[----:B----4-:R-:W-:-:S04]  /*8c60*/  LEA R4, P0, R193, R6, 0x1 ;  /* 0x00000006c1047211 */ /* 0x010fc800078008ff */
[----:B------:R-:W-:-:S05]  /*8c70*/  LEA.HI.X R5, R193, R7, R198, 0x1, P0 ;  /* 0x00000007c1057211 */ /* 0x000fca00000f0cc6 */
[----:B------:R0:W-:Y:S01]  /*8c80*/  ST.E.128 desc[UR50][R4.64], R68 ;  /* 0x0000004404007985 */ /* 0x0001e2000c101d32 */
[----:B------:R-:W-:Y:S05]  /*8c90*/  BRA `(.L_x_393) ;  /* 0x0000000c008c7947 */ /* 0x000fea0003800000 */
.L_x_388:
[----:B------:R-:W-:Y:S01]  /*8ca0*/  ULDC.64 UR8, c[0x0][0xc00] ;  /* 0x0003000000087ab9 */ /* 0x000fe20000000a00 */
[----:B------:R-:W-:Y:S01]  /*8cb0*/  ULDC UR4, c[0x0][0xa88] ;  /* 0x0002a20000047ab9 */ /* 0x000fe20000000800 */
[----:B------:R-:W-:Y:S01]  /*8cc0*/  UISETP.NE.U32.AND UP0, UPT, UR8, URZ, UPT ;  /* 0x0000003f0800728c */ /* 0x000fe2000bf05070 */
[----:B------:R-:W0:Y:S03]  /*8cd0*/  LDC R11, c[0x0][0xbe8] ;  /* 0x0002fa00ff0b7b82 */ /* 0x000e260000000800 */
[----:B------:R-:W-:-:S03]  /*8ce0*/  UISETP.NE.AND.EX UP0, UPT, UR9, URZ, UPT, UP0 ;  /* 0x0000003f0900728c */ /* 0x000fc6000bf05300 */
[----:B------:R-:W-:Y:S02]  /*8cf0*/  ULDC.64 UR8, c[0x0][0xc00] ;  /* 0x0003000000087ab9 */ /* 0x000fe40000000a00 */
[----:B------:R-:W-:Y:S01]  /*8d00*/  UIMAD.WIDE UR8, UR42, 0x4, UR8 ;  /* 0x000000042a0878a5 */ /* 0x000fe2000f8e0208 */
[----:B------:R-:W-:-:S05]  /*8d10*/  PLOP3.LUT P1, PT, PT, PT, UP0, 0x80, 0x0 ;  /* 0x000000000000781c */ /* 0x000fca0003f2f008 */
[----:B------:R-:W-:Y:S02]  /*8d20*/  IMAD.U32 R4, RZ, RZ, UR8 ;  /* 0x00000008ff047e24 */ /* 0x000fe4000f8e00ff */
[----:B------:R-:W-:Y:S01]  /*8d30*/  IMAD.U32 R5, RZ, RZ, UR9 ;  /* 0x00000009ff057e24 */ /* 0x000fe2000f8e00ff */
[----:B------:R-:W-:Y:S02]  /*8d40*/  ULDC.64 UR8, c[0x0][0xc08] ;  /* 0x0003020000087ab9 */ /* 0x000fe40000000a00 */
[----:B------:R-:W-:-:S03]  /*8d50*/  UISETP.NE.U32.AND UP1, UPT, UR8, URZ, UPT ;  /* 0x0000003f0800728c */ /* 0x000fc6000bf25070 */
[----:B------:R-:W2:Y:S01]  /*8d60*/  @P1 LDG.E R3, desc[UR50][R4.64] ;  /* 0x0000003204031981 */ /* 0x000ea2000c1e1900 */
[----:B------:R-:W-:Y:S01]  /*8d70*/  UISETP.NE.AND.EX UP1, UPT, UR9, URZ, UPT, UP1 ;  /* 0x0000003f0900728c */ /* 0x000fe2000bf25310 */
[----:B------:R-:W-:-:S05]  /*8d80*/  IMAD.U32 R0, RZ, RZ, UR4 ;  /* 0x00000004ff007e24 */ /* 0x000fca000f8e00ff */
[----:B------:R-:W-:-:S05]  /*8d90*/  PLOP3.LUT P2, PT, PT, PT, UP1, 0x80, 0x0 ;  /* 0x000000000000781c */ /* 0x000fca0003f4f018 */
[----:B------:R-:W-:Y:S02]  /*8da0*/  @UP1 ULDC.64 UR8, c[0x0][0xc08] ;  /* 0x0003020000081ab9 */ /* 0x000fe40000000a00 */
[----:B------:R-:W-:-:S06]  /*8db0*/  @UP1 UIMAD.WIDE UR8, UR42, 0x4, UR8 ;  /* 0x000000042a0818a5 */ /* 0x000fcc000f8e0208 */
[----:B------:R-:W-:Y:S02]  /*8dc0*/  IMAD.U32 R6, RZ, RZ, UR8 ;  /* 0x00000008ff067e24 */ /* 0x000fe4000f8e00ff */
[----:B------:R-:W-:-:S05]  /*8dd0*/  IMAD.U32 R7, RZ, RZ, UR9 ;  /* 0x00000009ff077e24 */ /* 0x000fca000f8e00ff */
[----:B------:R1:W5:Y:S01]  /*8de0*/  @P2 LDG.E R0, desc[UR50][R6.64] ;  /* 0x0000003206002981 */ /* 0x000362000c1e1900 */
[----:B------:R-:W-:Y:S01]  /*8df0*/  UMOV UR4, URZ ;  /* 0x0000003f00047c82 */ /* 0x000fe20008000000 */
[----:B------:R-:W-:Y:S01]  /*8e00*/  USHF.R.S32.HI UR12, URZ, 0x1f, UR45 ;  /* 0x0000001f3f0c7899 */ /* 0x000fe2000801142d */
[----:B------:R-:W-:Y:S02]  /*8e10*/  ISETP.GE.AND P0, PT, R197, 0x40, PT ;  /* 0x00000040c500780c */ /* 0x000fe40003f06270 */
[----:B--2---:R-:W-:-:S13]  /*8e20*/  @P1 R2UR UR4, R3 ;  /* 0x00000000030412ca */ /* 0x004fda00000e0000 */
[----:B------:R-:W-:Y:S01]  /*8e30*/  USHF.R.S32.HI UR11, URZ, 0x1f, UR4 ;  /* 0x0000001f3f0b7899 */ /* 0x000fe20008011404 */
[----:B01----:R-:W-:Y:S11]  /*8e40*/  @P2 BRA `(.L_x_394) ;  /* 0x0000000000102947 */ /* 0x003ff60003800000 */
[----:B------:R-:W-:Y:S05]  /*8e50*/  @!P1 BRA `(.L_x_394) ;  /* 0x00000000000c9947 */ /* 0x000fea0003800000 */
[----:B------:R-:W2:Y:S04]  /*8e60*/  LDG.E R3, desc[UR50][R4.64] ;  /* 0x0000003204037981 */ /* 0x000ea8000c1e1900 */
[----:B-----5:R-:W2:Y:S02]  /*8e70*/  LDG.E R0, desc[UR50][R4.64+0x4] ;  /* 0x0000043204007981 */ /* 0x020ea4000c1e1900 */
[----:B--2---:R-:W-:-:S07]  /*8e80*/  IMAD.IADD R0, R0, 0x1, -R3 ;  /* 0x0000000100007824 */ /* 0x004fce00078e0a03 */
.L_x_394:
[----:B------:R-:W-:Y:S01]  /*8e90*/  USEL UR42, UR42, URZ, !UP0 ;  /* 0x0000003f2a2a7287 */ /* 0x000fe2000c000000 */
[----:B------:R-:W-:Y:S01]  /*8ea0*/  BSSY B1, `(.L_x_395) ;  /* 0x000002d000017945 */ /* 0x000fe20003800000 */
[----:B------:R-:W-:-:S03]  /*8eb0*/  USEL UR43, UR43, URZ, !UP0 ;  /* 0x0000003f2b2b7287 */ /* 0x000fc6000c000000 */
[----:B------:R-:W-:Y:S09]  /*8ec0*/  @P0 BRA `(.L_x_396) ;  /* 0x0000000000a80947 */ /* 0x000ff20003800000 */
[----:B------:R-:W0:Y:S01]  /*8ed0*/  S2R R4, SR_TID.X ;  /* 0x0000000000047919 */ /* 0x000e220000002100 */
[----:B------:R-:W1:Y:S01]  /*8ee0*/  LDC R6, c[0x0][0xbe8] ;  /* 0x0002fa00ff067b82 */ /* 0x000e620000000800 */
[----:B------:R-:W-:-:S05]  /*8ef0*/  MOV R3, UR44 ;  /* 0x0000002c00037c02 */ /* 0x000fca0008000f00 */
[----:B0-----:R-:W-:Y:S02]  /*8f00*/  IMAD R3, R3, 0x40, R4 ;  /* 0x0000004003037824 */ /* 0x001fe400078e0204 */
[----:B-1---5:R-:W-:Y:S02]  /*8f10*/  IMAD R4, R0, R6, RZ ;  /* 0x0000000600047224 */ /* 0x022fe400078e02ff */
[----:B------:R-:W-:-:S05]  /*8f20*/  VIADD R5, R3, 0xffffff80 ;  /* 0xffffff8003057836 */ /* 0x000fca0000000000 */
[----:B------:R-:W-:-:S13]  /*8f30*/  ISETP.GE.AND P0, PT, R5, R4, PT ;  /* 0x000000040500720c */ /* 0x000fda0003f06270 */
[----:B------:R-:W-:Y:S05]  /*8f40*/  @P0 BRA `(.L_x_396) ;  /* 0x0000000000880947 */ /* 0x000fea0003800000 */
[----:B------:R-:W-:Y:S01]  /*8f50*/  ISETP.NE.AND P0, PT, R6, 0x1, PT ;  /* 0x000000010600780c */ /* 0x000fe20003f05270 */
[----:B------:R-:W-:Y:S01]  /*8f60*/  ULDC.64 UR14, c[0x0][0xb90] ;  /* 0x0002e400000e7ab9 */ /* 0x000fe20000000a00 */
[----:B------:R-:W-:Y:S01]  /*8f70*/  UMOV UR8, UR4 ;  /* 0x0000000400087c82 */ /* 0x000fe20008000000 */
[----:B------:R-:W-:Y:S01]  /*8f80*/  UIMAD UR10, UR12, UR14, URZ ;  /* 0x0000000e0c0a72a4 */ /* 0x000fe2000f8e023f */
[----:B------:R-:W-:Y:S02]  /*8f90*/  UMOV UR9, UR11 ;  /* 0x0000000b00097c82 */ /* 0x000fe40008000000 */
[----:B------:R-:W-:Y:S02]  /*8fa0*/  UIMAD.WIDE.U32 UR8, UR45, UR14, UR8 ;  /* 0x0000000e2d0872a5 */ /* 0x000fe4000f8e0008 */
[----:B------:R-:W-:-:S03]  /*8fb0*/  UIMAD UR10, UR45, UR15, UR10 ;  /* 0x0000000f2d0a72a4 */ /* 0x000fc6000f8e020a */
[----:B------:R-:W-:Y:S02]  /*8fc0*/  ULDC.64 UR14, c[0x0][0xb98] ;  /* 0x0002e600000e7ab9 */ /* 0x000fe40000000a00 */
[----:B------:R-:W0:Y:S01]  /*8fd0*/  @P0 LDC R4, c[0x0][0xbec] ;  /* 0x0002fb00ff040b82 */ /* 0x000e220000000800 */
[----:B------:R-:W-:Y:S02]  /*8fe0*/  UIADD3 UR9, UR9, UR10, URZ ;  /* 0x0000000a09097290 */ /* 0x000fe4000fffe03f */
[----:B------:R-:W-:Y:S02]  /*8ff0*/  UIMAD UR10, UR43, UR14, URZ ;  /* 0x0000000e2b0a72a4 */ /* 0x000fe4000f8e023f */
[----:B------:R-:W-:Y:S02]  /*9000*/  UIMAD.WIDE.U32 UR8, UR42, UR14, UR8 ;  /* 0x0000000e2a0872a5 */ /* 0x000fe4000f8e0008 */
[----:B------:R-:W-:Y:S01]  /*9010*/  UIMAD UR10, UR42, UR15, UR10 ;  /* 0x0000000f2a0a72a4 */ /* 0x000fe2000f8e020a */
[----:B------:R-:W1:Y:S02]  /*9020*/  @P0 LDC R8, c[0x0][0xbf0] ;  /* 0x0002fc00ff080b82 */ /* 0x000e640000000800 */
[----:B------:R-:W-:Y:S01]  /*9030*/  ULDC.64 UR14, c[0x0][0xb88] ;  /* 0x0002e200000e7ab9 */ /* 0x000fe20000000a00 */
[----:B0-----:R-:W-:-:S04]  /*9040*/  @P0 IMAD.HI.U32 R3, R5, R4, RZ ;  /* 0x0000000405030227 */ /* 0x001fc800078e00ff */
[----:B------:R-:W-:Y:S01]  /*9050*/  IMAD.MOV.U32 R4, RZ, RZ, R5 ;  /* 0x000000ffff047224 */ /* 0x000fe200078e0005 */
[----:B-1----:R-:W-:Y:S01]  /*9060*/  @P0 SHF.R.U32.HI R4, RZ, R8, R3 ;  /* 0x00000008ff040219 */ /* 0x002fe20000011603 */
[----:B------:R-:W-:-:S04]  /*9070*/  IMAD.U32 R8, RZ, RZ, UR10 ;  /* 0x0000000aff087e24 */ /* 0x000fc8000f8e00ff */
[----:B------:R-:W-:-:S04]  /*9080*/  IMAD.MOV R3, RZ, RZ, -R4 ;  /* 0x000000ffff037224 */ /* 0x000fc800078e0a04 */
[----:B------:R-:W-:Y:S01]  /*9090*/  IMAD R3, R6, R3, R5 ;  /* 0x0000000306037224 */ /* 0x000fe200078e0205 */
[----:B------:R-:W-:Y:S02]  /*90a0*/  SHF.R.S32.HI R5, RZ, 0x1f, R4 ;  /* 0x0000001fff057819 */ /* 0x000fe40000011404 */
[----:B------:R-:W-:Y:S02]  /*90b0*/  IADD3 R4, P0, R4, UR8, RZ ;  /* 0x0000000804047c10 */ /* 0x000fe4000ff1e0ff */
[----:B------:R-:W-:Y:S02]  /*90c0*/  SHF.R.S32.HI R6, RZ, 0x1f, R3 ;  /* 0x0000001fff067819 */ /* 0x000fe40000011403 */
[----:B------:R-:W-:Y:S01]  /*90d0*/  IADD3.X R5, R5, UR9, R8, P0, !PT ;  /* 0x0000000905057c10 */ /* 0x000fe200087fe408 */
[----:B------:R-:W-:Y:S02]  /*90e0*/  ULDC.64 UR8, c[0x0][0xb50] ;  /* 0x0002d40000087ab9 */ /* 0x000fe40000000a00 */
[----:B------:R-:W-:-:S02]  /*90f0*/  IMAD R6, R6, UR14, RZ ;  /* 0x0000000e06067c24 */ /* 0x000fc4000f8e02ff */
[----:B------:R-:W-:-:S04]  /*9100*/  IMAD.WIDE.U32 R4, R3, UR14, R4 ;  /* 0x0000000e03047c25 */ /* 0x000fc8000f8e0004 */
[----:B------:R-:W-:Y:S01]  /*9110*/  IMAD R7, R3, UR15, R6 ;  /* 0x0000000f03077c24 */ /* 0x000fe2000f8e0206 */
[----:B------:R-:W-:-:S03]  /*9120*/  LEA R6, P0, R4, UR8, 0x2 ;  /* 0x0000000804067c11 */ /* 0x000fc6000f8010ff */
[----:B------:R-:W-:-:S05]  /*9130*/  IMAD.IADD R3, R5, 0x1, R7 ;  /* 0x0000000105037824 */ /* 0x000fca00078e0207 */
[----:B------:R-:W-:Y:S01]  /*9140*/  LEA.HI.X R7, R4, UR9, R3, 0x2, P0 ;  /* 0x0000000904077c11 */ /* 0x000fe200080f1403 */
[----:B------:R-:W-:-:S05]  /*9150*/  IMAD.MOV.U32 R3, RZ, RZ, -0x800000 ;  /* 0xff800000ff037424 */ /* 0x000fca00078e00ff */
[----:B------:R0:W-:Y:S02]  /*9160*/  STG.E desc[UR50][R6.64], R3 ;  /* 0x0000000306007986 */ /* 0x0001e4000c101932 */
.L_x_396:
[----:B------:R-:W-:Y:S05]  /*9170*/  BSYNC B1 ;  /* 0x0000000000017941 */ /* 0x000fea0003800000 */
.L_x_395:
[----:B------:R-:W-:Y:S01]  /*9180*/  ISETP.NE.AND P0, PT, R11, 0x1, PT ;  /* 0x000000010b00780c */ /* 0x000fe20003f05270 */
[----:B------:R-:W-:Y:S01]  /*9190*/  ULDC UR13, c[0x0][0xac8] ;  /* 0x0002b200000d7ab9 */ /* 0x000fe20000000800 */
[----:B------:R-:W-:Y:S01]  /*91a0*/  ULDC.64 UR14, c[0x0][0xaa0] ;  /* 0x0002a800000e7ab9 */ /* 0x000fe20000000a00 */
[----:B------:R-:W-:Y:S01]  /*91b0*/  ISETP.GE.AND P1, PT, R189, UR13, PT ;  /* 0x0000000dbd007c0c */ /* 0x000fe2000bf26270 */
[----:B------:R-:W-:Y:S01]  /*91c0*/  UIMAD UR10, UR11, UR14, URZ ;  /* 0x0000000e0b0a72a4 */ /* 0x000fe2000f8e023f */
[----:B------:R-:W-:Y:S01]  /*91d0*/  ISETP.GE.AND P2, PT, R2, UR13, PT ;  /* 0x0000000d02007c0c */ /* 0x000fe2000bf46270 */
[----:B------:R-:W-:Y:S01]  /*91e0*/  UIMAD.WIDE.U32 UR8, UR4, UR14, URZ ;  /* 0x0000000e040872a5 */ /* 0x000fe2000f8e003f */
[----:B------:R-:W-:Y:S01]  /*91f0*/  SEL R4, RZ, 0xffffffff, P1 ;  /* 0xffffffffff047807 */ /* 0x000fe20000800000 */
[----:B------:R-:W-:Y:S01]  /*9200*/  UIMAD UR10, UR4, UR15, UR10 ;  /* 0x0000000f040a72a4 */ /* 0x000fe2000f8e020a */
[----:B0-----:R-:W-:Y:S01]  /*9210*/  SEL R3, RZ, 0x1, P2 ;  /* 0x00000001ff037807 */ /* 0x001fe20001000000 */
[----:B------:R-:W-:Y:S01]  /*9220*/  IMAD.U32 R26, RZ, RZ, UR44 ;  /* 0x0000002cff1a7e24 */ /* 0x000fe2000f8e00ff */
[----:B------:R-:W-:Y:S01]  /*9230*/  ULDC.64 UR14, c[0x0][0xae8] ;  /* 0x0002ba00000e7ab9 */ /* 0x000fe20000000a00 */
[----:B------:R-:W-:Y:S01]  /*9240*/  IMAD.SHL.U32 R4, R4, 0x2, RZ ;  /* 0x0000000204047824 */ /* 0x000fe200078e00ff */
[----:B------:R-:W0:Y:S01]  /*9250*/  @P0 LDC R5, c[0x0][0xbec] ;  /* 0x0002fb00ff050b82 */ /* 0x000e220000000800 */
[----:B------:R-:W-:Y:S01]  /*9260*/  ISETP.GE.AND P2, PT, R188, UR13, PT ;  /* 0x0000000dbc007c0c */ /* 0x000fe2000bf46270 */
[----:B------:R-:W-:Y:S01]  /*9270*/  UIADD3 UR9, UR9, UR10, URZ ;  /* 0x0000000a09097290 */ /* 0x000fe2000fffe03f */
[----:B------:R-:W-:Y:S01]  /*9280*/  MOV R8, UR44 ;  /* 0x0000002c00087c02 */ /* 0x000fe20008000f00 */
[----:B------:R-:W-:Y:S01]  /*9290*/  UIMAD UR4, UR12, UR14, URZ ;  /* 0x0000000e0c0472a4 */ /* 0x000fe2000f8e023f */
[----:B------:R-:W-:Y:S01]  /*92a0*/  LOP3.LUT R4, R4, 0x2, R3, 0xe2, !PT ;  /* 0x0000000204047812 */ /* 0x000fe200078ee203 */
[----:B------:R-:W-:Y:S01]  /*92b0*/  IMAD R3, R190, 0x20, R191 ;  /* 0x00000020be037824 */ /* 0x000fe200078e02bf */
[----:B------:R-:W-:Y:S01]  /*92c0*/  SEL R6, RZ, 0xffffffff, P2 ;  /* 0xffffffffff067807 */ /* 0x000fe20001000000 */
[----:B------:R-:W1:Y:S01]  /*92d0*/  @P0 LDC R7, c[0x0][0xbf0] ;  /* 0x0002fc00ff070b82 */ /* 0x000e620000000800 */
[----:B------:R-:W-:Y:S01]  /*92e0*/  UIMAD UR4, UR45, UR15, UR4 ;  /* 0x0000000f2d0472a4 */ /* 0x000fe2000f8e0204 */
[----:B------:R-:W-:Y:S01]  /*92f0*/  IMAD R8, R8, 0x40, R3 ;  /* 0x0000004008087824 */ /* 0x000fe200078e0203 */
[----:B------:R-:W-:Y:S01]  /*9300*/  UIMAD.WIDE.U32 UR8, UR45, UR14, UR8 ;  /* 0x0000000e2d0872a5 */ /* 0x000fe2000f8e0008 */
[----:B------:R-:W-:Y:S01]  /*9310*/  ISETP.GE.AND P1, PT, R187, UR13, PT ;  /* 0x0000000dbb007c0c */ /* 0x000fe2000bf26270 */
[----:B------:R-:W-:Y:S01]  /*9320*/  ULDC.64 UR10, c[0x0][0xaf0] ;  /* 0x0002bc00000a7ab9 */ /* 0x000fe20000000a00 */
[----:B------:R-:W-:Y:S01]  /*9330*/  IMAD.SHL.U32 R9, R6, 0x4, RZ ;  /* 0x0000000406097824 */ /* 0x000fe200078e00ff */
[----:B------:R-:W-:Y:S01]  /*9340*/  UIMAD UR43, UR43, UR10, URZ ;  /* 0x0000000a2b2b72a4 */ /* 0x000fe2000f8e023f */
[----:B------:R-:W-:Y:S01]  /*9350*/  SEL R10, RZ, 0xffffffff, P1 ;  /* 0xffffffffff0a7807 */ /* 0x000fe20000800000 */
[----:B------:R-:W-:Y:S01]  /*9360*/  UIADD3 UR9, UR9, UR4, URZ ;  /* 0x0000000409097290 */ /* 0x000fe2000fffe03f */
[----:B------:R-:W-:Y:S01]  /*9370*/  IMAD.MOV.U32 R3, RZ, RZ, R8 ;  /* 0x000000ffff037224 */ /* 0x000fe200078e0008 */
[----:B------:R-:W-:Y:S01]  /*9380*/  UIMAD UR4, UR42, UR11, UR43 ;  /* 0x0000000b2a0472a4 */ /* 0x000fe2000f8e022b */
[----:B------:R-:W-:Y:S01]  /*9390*/  LOP3.LUT R9, R9, 0x4, R4, 0xe2, !PT ;  /* 0x0000000409097812 */ /* 0x000fe200078ee204 */
[----:B------:R-:W-:Y:S01]  /*93a0*/  UIMAD.WIDE.U32 UR42, UR42, UR10, UR8 ;  /* 0x0000000a2a2a72a5 */ /* 0x000fe2000f8e0008 */
[----:B------:R-:W-:Y:S01]  /*93b0*/  IMAD.SHL.U32 R10, R10, 0x8, RZ ;  /* 0x000000080a0a7824 */ /* 0x000fe200078e00ff */
[----:B------:R-:W-:Y:S01]  /*93c0*/  ISETP.GE.AND P2, PT, R193, UR13, PT ;  /* 0x0000000dc1007c0c */ /* 0x000fe2000bf46270 */
[----:B0-----:R-:W-:Y:S01]  /*93d0*/  @P0 IMAD.HI.U32 R6, R8, R5, RZ ;  /* 0x0000000508060227 */ /* 0x001fe200078e00ff */
[----:B------:R-:W-:Y:S01]  /*93e0*/  UIADD3 UR4, UR43, UR4, URZ ;  /* 0x000000042b047290 */ /* 0x000fe2000fffe03f */
[----:B------:R-:W-:Y:S01]  /*93f0*/  BSSY B1, `(.L_x_397) ;  /* 0x0000049000017945 */ /* 0x000fe20003800000 */
[----:B------:R-:W-:Y:S01]  /*9400*/  LOP3.LUT R10, R10, 0x8, R9, 0xe2, !PT ;  /* 0x000000080a0a7812 */ /* 0x000fe200078ee209 */
[----:B------:R-:W-:Y:S01]  /*9410*/  ULDC.64 UR8, c[0x0][0xae0] ;  /* 0x0002b80000087ab9 */ /* 0x000fe20000000a00 */
[----:B------:R-:W-:-:S02]  /*9420*/  IMAD.U32 R5, RZ, RZ, UR43 ;  /* 0x0000002bff057e24 */ /* 0x000fc4000f8e00ff */
[----:B------:R-:W-:Y:S01]  /*9430*/  IMAD.U32 R4, RZ, RZ, UR42 ;  /* 0x0000002aff047e24 */ /* 0x000fe2000f8e00ff */
[----:B-1----:R-:W-:Y:S01]  /*9440*/  @P0 SHF.R.U32.HI R3, RZ, R7, R6 ;  /* 0x00000007ff030219 */ /* 0x002fe20000011606 */
[----:B------:R-:W-:Y:S01]  /*9450*/  IMAD.U32 R5, RZ, RZ, UR4 ;  /* 0x00000004ff057e24 */ /* 0x000fe2000f8e00ff */
[----:B------:R-:W-:Y:S01]  /*9460*/  ISETP.GE.AND P0, PT, R186, UR13, PT ;  /* 0x0000000dba007c0c */ /* 0x000fe2000bf06270 */
[----:B-----5:R-:W-:Y:S01]  /*9470*/  IMAD R25, R0, R11, RZ ;  /* 0x0000000b00197224 */ /* 0x020fe200078e02ff */
[--C-:B------:R-:W-:Y:S01]  /*9480*/  SHF.R.S32.HI R6, RZ, 0x1f, R3.reuse ;  /* 0x0000001fff067819 */ /* 0x100fe20000011403 */
[----:B------:R-:W-:Y:S01]  /*9490*/  IMAD.MOV R7, RZ, RZ, -R3 ;  /* 0x000000ffff077224 */ /* 0x000fe200078e0a03 */
[----:B------:R-:W-:Y:S01]  /*94a0*/  SEL R9, RZ, 0xffffffff, P0 ;  /* 0xffffffffff097807 */ /* 0x000fe20000000000 */
[----:B------:R-:W-:Y:S01]  /*94b0*/  IMAD.WIDE.U32 R4, R3, UR8, R4 ;  /* 0x0000000803047c25 */ /* 0x000fe2000f8e0004 */
[----:B------:R-:W-:-:S03]  /*94c0*/  ISETP.GE.AND P0, PT, R185, UR13, PT ;  /* 0x0000000db9007c0c */ /* 0x000fc6000bf06270 */
[----:B------:R-:W-:Y:S02]  /*94d0*/  IMAD R6, R6, UR8, RZ ;  /* 0x0000000806067c24 */ /* 0x000fe4000f8e02ff */
[----:B------:R-:W-:Y:S01]  /*94e0*/  IMAD R7, R11, R7, R8 ;  /* 0x000000070b077224 */ /* 0x000fe200078e0208 */
[----:B------:R-:W-:Y:S01]  /*94f0*/  SEL R8, RZ, 0xffffffff, P0 ;  /* 0xffffffffff087807 */ /* 0x000fe20000000000 */
[----:B------:R-:W-:Y:S01]  /*9500*/  IMAD.SHL.U32 R13, R9, 0x10, RZ ;  /* 0x00000010090d7824 */ /* 0x000fe200078e00ff */
[----:B------:R-:W-:Y:S01]  /*9510*/  ISETP.GE.AND P0, PT, R194, UR13, PT ;  /* 0x0000000dc2007c0c */ /* 0x000fe2000bf06270 */
[----:B------:R-:W-:Y:S01]  /*9520*/  IMAD R9, R3, UR9, R6 ;  /* 0x0000000903097c24 */ /* 0x000fe2000f8e0206 */
[----:B------:R-:W-:Y:S01]  /*9530*/  SHF.R.S32.HI R3, RZ, 0x1f, R7 ;  /* 0x0000001fff037819 */ /* 0x000fe20000011407 */
[----:B------:R-:W-:Y:S01]  /*9540*/  ULDC.64 UR8, c[0x0][0xad8] ;  /* 0x0002b60000087ab9 */ /* 0x000fe20000000a00 */
[----:B------:R-:W-:Y:S01]  /*9550*/  IMAD R26, R26, 0x40, R191 ;  /* 0x000000401a1a7824 */ /* 0x000fe200078e02bf */
[----:B------:R-:W-:Y:S01]  /*9560*/  LOP3.LUT R10, R13, 0x10, R10, 0xe2, !PT ;  /* 0x000000100d0a7812 */ /* 0x000fe200078ee20a */
[----:B------:R-:W-:Y:S01]  /*9570*/  IMAD.IADD R5, R5, 0x1, R9 ;  /* 0x0000000105057824 */ /* 0x000fe200078e0209 */
[----:B------:R-:W-:Y:S01]  /*9580*/  SHF.L.U32 R13, R8, 0x5, RZ ;  /* 0x00000005080d7819 */ /* 0x000fe200000006ff */
[----:B------:R-:W-:-:S02]  /*9590*/  IMAD R0, R3, UR8, RZ ;  /* 0x0000000803007c24 */ /* 0x000fc4000f8e02ff */
[----:B------:R-:W-:Y:S01]  /*95a0*/  IMAD.WIDE.U32 R4, R7, UR8, R4 ;  /* 0x0000000807047c25 */ /* 0x000fe2000f8e0004 */
[----:B------:R-:W-:-:S03]  /*95b0*/  LOP3.LUT R10, R13, 0x20, R10, 0xe2, !PT ;  /* 0x000000200d0a7812 */ /* 0x000fc600078ee20a */
[----:B------:R-:W-:Y:S01]  /*95c0*/  IMAD R3, R7, UR9, R0 ;  /* 0x0000000907037c24 */ /* 0x000fe2000f8e0200 */
[----:B------:R-:W-:Y:S01]  /*95d0*/  SEL R7, RZ, 0x40, P0 ;  /* 0x00000040ff077807 */ /* 0x000fe20000000000 */
[----:B------:R-:W-:Y:S01]  /*95e0*/  ULDC.64 UR8, c[0x0][0xa80] ;  /* 0x0002a00000087ab9 */ /* 0x000fe20000000a00 */
[----:B------:R-:W-:Y:S01]  /*95f0*/  ISETP.GE.AND P0, PT, R26, R25, PT ;  /* 0x000000191a00720c */ /* 0x000fe20003f06270 */
[----:B------:R-:W-:Y:S01]  /*9600*/  IMAD.IADD R3, R5, 0x1, R3 ;  /* 0x0000000105037824 */ /* 0x000fe200078e0203 */
[----:B------:R-:W-:Y:S02]  /*9610*/  LEA R20, P1, R4, UR8, 0x1 ;  /* 0x0000000804147c11 */ /* 0x000fe4000f8208ff */
[----:B------:R-:W-:Y:S02]  /*9620*/  LOP3.LUT R21, R10, R7, RZ, 0xfc, !PT ;  /* 0x000000070a157212 */ /* 0x000fe400078efcff */
[----:B------:R-:W-:Y:S01]  /*9630*/  LEA.HI.X R3, R4, UR9, R3, 0x1, P1 ;  /* 0x0000000904037c11 */ /* 0x000fe200088f0c03 */
[----:B------:R0:W1:Y:S01]  /*9640*/  SHFL.IDX PT, R6, R20, RZ, 0x181f ;  /* 0x00181fff14067589 */ /* 0x00006200000e0000 */
[----:B------:R-:W-:-:S03]  /*9650*/  SEL R0, RZ, 0x80, P2 ;  /* 0x00000080ff007807 */ /* 0x000fc60001000000 */
[----:B------:R0:W2:Y:S01]  /*9660*/  SHFL.IDX PT, R7, R3, RZ, 0x181f ;  /* 0x00181fff03077589 */ /* 0x0000a200000e0000 */
        /* <DEDUP_REMOVED lines=9> */
[----:B------:R-:W-:Y:S01]  /*9700*/  @!P5 LEA R10, P4, R188, R6, 0x1 ;  /* 0x00000006bc0ad211 */ /* 0x000fe200078808ff */
[----:B------:R-:W-:Y:S01]  /*9710*/  @!P1 ST.E.128 desc[UR50][R4.64], RZ ;  /* 0x000000ff04009985 */ /* 0x000fe2000c101d32 */
[----:B------:R-:W-:Y:S02]  /*9720*/  ISETP.GE.AND P1, PT, R185, UR13, PT ;  /* 0x0000000db9007c0c */ /* 0x000fe4000bf26270 */
[----:B------:R-:W-:Y:S01]  /*9730*/  LOP3.LUT P0, RZ, R21, 0x40, RZ, 0xc0, !PT ;  /* 0x0000004015ff7812 */ /* 0x000fe2000780c0ff */
[----:B------:R1:W-:Y:S01]  /*9740*/  @!P2 ST.E.128 desc[UR50][R8.64], RZ ;  /* 0x000000ff0800a985 */ /* 0x0003e2000c101d32 */
[----:B------:R-:W-:-:S02]  /*9750*/  ISETP.GE.AND P2, PT, R186, UR13, PT ;  /* 0x0000000dba007c0c */ /* 0x000fc4000bf46270 */
[-C--:B------:R-:W-:Y:S02]  /*9760*/  @!P5 LEA.HI.X R11, R188, R7.reuse, R203, 0x1, P4 ;  /* 0x00000007bc0bd211 */ /* 0x080fe400020f0ccb */
[----:B------:R-:W-:Y:S02]  /*9770*/  LOP3.LUT P4, RZ, R24, 0x80, RZ, 0xc0, !PT ;  /* 0x0000008018ff7812 */ /* 0x000fe4000788c0ff */
[CC--:B------:R-:W-:Y:S01]  /*9780*/  @!P3 LEA R12, P6, R187.reuse, R6.reuse, 0x1 ;  /* 0x00000006bb0cb211 */ /* 0x0c0fe200078c08ff */
[----:B------:R3:W-:Y:S03]  /*9790*/  @!P5 ST.E.128 desc[UR50][R10.64], RZ ;  /* 0x000000ff0a00d985 */ /* 0x0007e6000c101d32 */
[----:B------:R-:W-:Y:S02]  /*97a0*/  @!P3 LEA.HI.X R13, R187, R7, R202, 0x1, P6 ;  /* 0x00000007bb0db211 */ /* 0x000fe400030f0cca */
[----:B-1----:R-:W-:-:S02]  /*97b0*/  @!P1 LEA R8, P6, R185, R6, 0x1 ;  /* 0x00000006b9089211 */ /* 0x002fc400078c08ff */
[-C--:B------:R-:W-:Y:S01]  /*97c0*/  @!P2 LEA R4, P5, R186, R6.reuse, 0x1 ;  /* 0x00000006ba04a211 */ /* 0x080fe200078a08ff */
[----:B------:R3:W-:Y:S01]  /*97d0*/  @!P3 ST.E.128 desc[UR50][R12.64], RZ ;  /* 0x000000ff0c00b985 */ /* 0x0007e2000c101d32 */
[-C--:B------:R-:W-:Y:S02]  /*97e0*/  @P0 LEA R14, P3, R194, R6.reuse, 0x1 ;  /* 0x00000006c20e0211 */ /* 0x080fe400078608ff */
[-C--:B------:R-:W-:Y:S02]  /*97f0*/  @!P2 LEA.HI.X R5, R186, R7.reuse, R201, 0x1, P5 ;  /* 0x00000007ba05a211 */ /* 0x080fe400028f0cc9 */
[----:B------:R-:W-:Y:S02]  /*9800*/  @P4 LEA R6, P5, R193, R6, 0x1 ;  /* 0x00000006c1064211 */ /* 0x000fe400078a08ff */
[-C--:B------:R-:W-:Y:S01]  /*9810*/  @!P1 LEA.HI.X R9, R185, R7.reuse, R200, 0x1, P6 ;  /* 0x00000007b9099211 */ /* 0x080fe200030f0cc8 */
[----:B------:R3:W-:Y:S01]  /*9820*/  @!P2 ST.E.128 desc[UR50][R4.64], RZ ;  /* 0x000000ff0400a985 */ /* 0x0007e2000c101d32 */
[----:B------:R-:W-:-:S02]  /*9830*/  @P0 LEA.HI.X R15, R194, R7, R199, 0x1, P3 ;  /* 0x00000007c20f0211 */ /* 0x000fc400018f0cc7 */
[----:B------:R-:W-:Y:S01]  /*9840*/  @P4 LEA.HI.X R7, R193, R7, R198, 0x1, P5 ;  /* 0x00000007c1074211 */ /* 0x000fe200028f0cc6 */
[----:B------:R3:W-:Y:S04]  /*9850*/  @!P1 ST.E.128 desc[UR50][R8.64], RZ ;  /* 0x000000ff08009985 */ /* 0x0007e8000c101d32 */
[----:B------:R3:W-:Y:S04]  /*9860*/  @P0 ST.E.128 desc[UR50][R14.64], RZ ;  /* 0x000000ff0e000985 */ /* 0x0007e8000c101d32 */
[----:B------:R3:W-:Y:S02]  /*9870*/  @P4 ST.E.128 desc[UR50][R6.64], RZ ;  /* 0x000000ff06004985 */ /* 0x0007e4000c101d32 */
.L_x_398:
[----:B------:R-:W-:Y:S05]  /*9880*/  BSYNC B1 ;  /* 0x0000000000017941 */ /* 0x000fea0003800000 */
.L_x_397:
[----:B------:R-:W-:Y:S01]  /*9890*/  VIADD R0, R26, 0x20 ;  /* 0x000000201a007836 */ /* 0x000fe20000000000 */
[----:B--23--:R2:W3:Y:S04]  /*98a0*/  SHFL.IDX PT, R7, R3, 0x1, 0x181f ;  /* 0x00381f0003077f89 */ /* 0x00c4e800000e0000 */
[----:B------:R-:W-:Y:S01]  /*98b0*/  ISETP.GE.AND P0, PT, R0, R25, PT ;  /* 0x000000190000720c */ /* 0x000fe20003f06270 */
[----:B-1----:R2:W1:-:S12]  /*98c0*/  SHFL.IDX PT, R6, R20, 0x1, 0x181f ;  /* 0x00381f0014067f89 */ /* 0x00245800000e0000 */
[----:B--2---:R-:W-:Y:S05]  /*98d0*/  @P0 BRA `(.L_x_393) ;  /* 0x00000000007c0947 */ /* 0x004fea0003800000 */
[----:B------:R-:W-:Y:S02]  /*98e0*/  ISETP.GE.AND P2, PT, R189, UR13, PT ;  /* 0x0000000dbd007c0c */ /* 0x000fe4000bf46270 */
[----:B------:R-:W-:Y:S02]  /*98f0*/  ISETP.GE.AND P3, PT, R2, UR13, PT ;  /* 0x0000000d02007c0c */ /* 0x000fe4000bf66270 */
[----:B------:R-:W-:Y:S02]  /*9900*/  ISETP.GE.AND P5, PT, R188, UR13, PT ;  /* 0x0000000dbc007c0c */ /* 0x000fe4000bfa6270 */
[----:B------:R-:W-:Y:S02]  /*9910*/  ISETP.GE.AND P4, PT, R187, UR13, PT ;  /* 0x0000000dbb007c0c */ /* 0x000fe4000bf86270 */
[----:B------:R-:W-:-:S05]  /*9920*/  LOP3.LUT P1, RZ, R21, 0x40, RZ, 0xc0, !PT ;  /* 0x0000004015ff7812 */ /* 0x000fca000782c0ff */
[CC--:B-1----:R-:W-:Y:S02]  /*9930*/  @!P2 LEA R8, P0, R189.reuse, R6.reuse, 0x1 ;  /* 0x00000006bd08a211 */ /* 0x0c2fe400078008ff */
[----:B---3--:R-:W-:Y:S02]  /*9940*/  @!P3 IMAD.WIDE R4, R2, 0x2, R6 ;  /* 0x000000020204b825 */ /* 0x008fe400078e0206 */
[-C--:B------:R-:W-:Y:S02]  /*9950*/  @!P2 LEA.HI.X R9, R189, R7.reuse, R204, 0x1, P0 ;  /* 0x00000007bd09a211 */ /* 0x080fe400000f0ccc */
[----:B------:R-:W-:Y:S01]  /*9960*/  @!P5 LEA R10, P0, R188, R6, 0x1 ;  /* 0x00000006bc0ad211 */ /* 0x000fe200078008ff */
[----:B------:R1:W-:Y:S01]  /*9970*/  @!P3 ST.E.128 desc[UR50][R4.64], RZ ;  /* 0x000000ff0400b985 */ /* 0x0003e2000c101d32 */
[----:B------:R-:W-:Y:S02]  /*9980*/  ISETP.GE.AND P3, PT, R186, UR13, PT ;  /* 0x0000000dba007c0c */ /* 0x000fe4000bf66270 */
[----:B------:R-:W-:Y:S01]  /*9990*/  @!P5 LEA.HI.X R11, R188, R7, R203, 0x1, P0 ;  /* 0x00000007bc0bd211 */ /* 0x000fe200000f0ccb */
[----:B------:R2:W-:Y:S01]  /*99a0*/  @!P2 ST.E.128 desc[UR50][R8.64], RZ ;  /* 0x000000ff0800a985 */ /* 0x0005e2000c101d32 */
[----:B------:R-:W-:-:S02]  /*99b0*/  ISETP.GE.AND P2, PT, R185, UR13, PT ;  /* 0x0000000db9007c0c */ /* 0x000fc4000bf46270 */
[----:B------:R-:W-:Y:S01]  /*99c0*/  LOP3.LUT P0, RZ, R24, 0x80, RZ, 0xc0, !PT ;  /* 0x0000008018ff7812 */ /* 0x000fe2000780c0ff */
[----:B------:R2:W-:Y:S01]  /*99d0*/  @!P5 ST.E.128 desc[UR50][R10.64], RZ ;  /* 0x000000ff0a00d985 */ /* 0x0005e2000c101d32 */
[----:B------:R-:W-:-:S04]  /*99e0*/  @!P4 LEA R12, P6, R187, R6, 0x1 ;  /* 0x00000006bb0cc211 */ /* 0x000fc800078c08ff */
[----:B------:R-:W-:Y:S02]  /*99f0*/  @!P4 LEA.HI.X R13, R187, R7, R202, 0x1, P6 ;  /* 0x00000007bb0dc211 */ /* 0x000fe400030f0cca */
[----:B------:R-:W-:-:S03]  /*9a00*/  @!P3 LEA R14, P5, R186, R6, 0x1 ;  /* 0x00000006ba0eb211 */ /* 0x000fc600078a08ff */
[----:B------:R2:W-:Y:S01]  /*9a10*/  @!P4 ST.E.128 desc[UR50][R12.64], RZ ;  /* 0x000000ff0c00c985 */ /* 0x0005e2000c101d32 */
[-C--:B-1----:R-:W-:Y:S02]  /*9a20*/  @!P2 LEA R4, P6, R185, R6.reuse, 0x1 ;  /* 0x00000006b904a211 */ /* 0x082fe400078c08ff */
[-C--:B0-----:R-:W-:Y:S02]  /*9a30*/  @P1 LEA R20, P4, R194, R6.reuse, 0x1 ;  /* 0x00000006c2141211 */ /* 0x081fe400078808ff */
        /* <DEDUP_REMOVED lines=9> */
.L_x_393:
[----:B------:R-:W-:Y:S05]  /*9ad0*/  BSYNC B0 ;  /* 0x0000000000007941 */ /* 0x000fea0003800000 */
.L_x_387:
[----:B------:R-:W-:Y:S02]  /*9ae0*/  ULDC UR4, c[0x0][0xc3c] ;  /* 0x00030f0000047ab9 */ /* 0x000fe40000000800 */
[----:B------:R-:W-:-:S06]  /*9af0*/  UISETP.GE.AND UP0, UPT, UR7, UR4, UPT ;  /* 0x000000040700728c */ /* 0x000fcc000bf06270 */
[----:B------:R-:W-:-:S13]  /*9b00*/  PLOP3.LUT P0, PT, PT, PT, UP0, 0x80, 0x0 ;  /* 0x000000000000781c */ /* 0x000fda0003f0f008 */
[----:B------:R-:W-:Y:S05]  /*9b10*/  @!P0 BRA `(.L_x_399) ;  /* 0xffffff7400188947 */ /* 0x000fea000383ffff */
[----:B------:R-:W-:Y:S05]  /*9b20*/  EXIT ;  /* 0x000000000000794d */ /* 0x000fea0003800000 */
.L_x_348:
[----:B------:R-:W-:-:S08]  /*9b30*/  NOP ;  /* 0x0000000000007918 */ /* 0x000fd00000000000 */
[----:B------:R-:W0:-:S00]  /*9b40*/  USETMAXREG.DEALLOC.CTAPOOL 0x28 ;  /* 0x00000028000079c8 */ /* 0x000e0000080e0500 */
[----:B0-----:R-:W-:Y:S02]  /*9b50*/  LOP3.LUT R0, R0, 0x3, RZ, 0xc0, !PT ;  /* 0x0000000300007812 */ /* 0x001fe400078ec0ff */
[----:B------:R-:W-:-:S04]  /*9b60*/  LOP3.LUT R22, R22, 0xffffdfff, RZ, 0xc0, !PT ;  /* 0xffffdfff16167812 */ /* 0x000fc800078ec0ff */
[----:B------:R-:W0:Y:S02]  /*9b70*/  SHFL.IDX PT, R0, R0, RZ, 0x1f ;  /* 0x00001fff00007589 */ /* 0x000e2400000e0000 */
[----:B0-----:R-:W-:Y:S01]  /*9b80*/  ISETP.NE.AND P0, PT, R0, RZ, PT ;  /* 0x000000ff0000720c */ /* 0x001fe20003f05270 */
[----:B------:R-:W-:-:S12]  /*9b90*/  IMAD.MOV.U32 R0, RZ, RZ, RZ ;  /* 0x000000ffff007224 */ /* 0x000fd800078e00ff */
[----:B------:R-:W-:Y:S01]  /*9ba0*/  @P0 LOP3.LUT R22, R22, 0x2000, RZ, 0xfc, !PT ;  /* 0x0000200016160812 */ /* 0x000fe200078efcff */
[----:B------:R-:W-:Y:S06]  /*9bb0*/  @!P0 BRA `(.L_x_400) ;  /* 0x00000000001c8947 */ /* 0x000fec0003800000 */
[----:B------:R-:W0:Y:S08]  /*9bc0*/  S2UR UR5, SR_CgaCtaId ;  /* 0x00000000000579c3 */ /* 0x000e300000008800 */
[----:B------:R-:W-:Y:S06]  /*9bd0*/  BAR.SYNC.DEFER_BLOCKING 0x5, 0x180 ;  /* 0x0146000000007b1d */ /* 0x000fec0000010000 */
[----:B------:R-:W-:-:S02]  /*9be0*/  UMOV UR4, 0x400 ;  /* 0x0000040000047882 */ /* 0x000fc40000000000 */
[----:B0-----:R-:W-:-:S09]  /*9bf0*/  ULEA UR4, UR5, UR4, 0x18 ;  /* 0x0000000405047291 */ /* 0x001fd2000f8ec03f */
[----:B------:R-:W0:Y:S01]  /*9c00*/  LDS.128 R16, [UR4+0x28cd0] ;  /* 0x028cd004ff107984 */ /* 0x000e220008000c00 */
[----:B------:R-:W-:Y:S06]  /*9c10*/  BAR.ARV 0x4, 0x180 ;  /* 0x0106000000007b1d */ /* 0x000fec0000002000 */
[----:B------:R-:W-:Y:S05]  /*9c20*/  BRA `(.L_x_401) ;  /* 0x0000000800007947 */ /* 0x000fea0003800000 */
.L_x_400:
[----:B------:R-:W0:Y:S01]  /*9c30*/  S2R R2, SR_TID.X ;  /* 0x0000000000027919 */ /* 0x000e220000002100 */
[----:B------:R-:W-:Y:S01]  /*9c40*/  ULDC UR4, c[0x0][0xc3c] ;  /* 0x00030f0000047ab9 */ /* 0x000fe20000000800 */
[----:B------:R-:W1:Y:S01]  /*9c50*/  S2UR UR6, SR_CTAID.X ;  /* 0x00000000000679c3 */ /* 0x000e620000002500 */
[----:B------:R-:W-:Y:S01]  /*9c60*/  ULDC UR5, c[0x0][0xc38] ;  /* 0x00030e0000057ab9 */ /* 0x000fe20000000800 */
[----:B0-----:R-:W-:-:S04]  /*9c70*/  LOP3.LUT R5, R2, 0x1f, RZ, 0xc0, !PT ;  /* 0x0000001f02057812 */ /* 0x001fc800078ec0ff */
[----:B------:R-:W-:-:S04]  /*9c80*/  ISETP.NE.AND P0, PT, R5, 0x1f, PT ;  /* 0x0000001f0500780c */ /* 0x000fc80003f05270 */
[----:B------:R-:W-:-:S13]  /*9c90*/  ISETP.GE.OR P1, PT, R5, UR4, !P0 ;  /* 0x0000000405007c0c */ /* 0x000fda000c726670 */
[----:B------:R-:W0:Y:S02]  /*9ca0*/  @!P1 LDC.64 R2, c[0x0][0xc80] ;  /* 0x00032000ff029b82 */ /* 0x000e240000000a00 */
[----:B0-----:R-:W-:-:S05]  /*9cb0*/  @!P1 IMAD.WIDE.U32 R2, R5, 0x4, R2 ;  /* 0x0000000405029825 */ /* 0x001fca00078e0002 */
[----:B------:R-:W2:Y:S01]  /*9cc0*/  @!P1 LDG.E R0, desc[UR50][R2.64] ;  /* 0x0000003202009981 */ /* 0x000ea2000c1e1900 */
[C---:B------:R-:W-:Y:S01]  /*9cd0*/  ISETP.NE.AND P1, PT, R5.reuse, RZ, PT ;  /* 0x000000ff0500720c */ /* 0x040fe20003f25270 */
[----:B------:R-:W-:Y:S01]  /*9ce0*/  UMOV UR4, URZ ;  /* 0x0000003f00047c82 */ /* 0x000fe20008000000 */
[C---:B------:R-:W-:Y:S01]  /*9cf0*/  ISETP.GE.U32.AND P2, PT, R5.reuse, 0x2, PT ;  /* 0x000000020500780c */ /* 0x040fe20003f46070 */
[----:B------:R-:W-:Y:S01]  /*9d00*/  IMAD.MOV.U32 R16, RZ, RZ, RZ ;  /* 0x000000ffff107224 */ /* 0x000fe200078e00ff */
[C---:B------:R-:W-:Y:S02]  /*9d10*/  ISETP.GE.U32.AND P3, PT, R5.reuse, 0x4, PT ;  /* 0x000000040500780c */ /* 0x040fe40003f66070 */
[C---:B------:R-:W-:Y:S02]  /*9d20*/  ISETP.GE.U32.AND P4, PT, R5.reuse, 0x8, PT ;  /* 0x000000080500780c */ /* 0x040fe40003f86070 */
[----:B------:R-:W-:Y:S01]  /*9d30*/  ISETP.GE.U32.AND P5, PT, R5, 0x10, PT ;  /* 0x000000100500780c */ /* 0x000fe20003fa6070 */
[----:B--2---:R-:W0:Y:S02]  /*9d40*/  SHFL.UP PT, R4, R0, 0x1, RZ ;  /* 0x0420000000047989 */ /* 0x004e2400000e00ff */
[----:B0-----:R-:W-:-:S05]  /*9d50*/  SEL R7, R4, RZ, P1 ;  /* 0x000000ff04077207 */ /* 0x001fca0000800000 */
[----:B------:R-:W-:-:S05]  /*9d60*/  IMAD.IADD R7, R0, 0x1, R7 ;  /* 0x0000000100077824 */ /* 0x000fca00078e0207 */
[----:B------:R-:W0:Y:S02]  /*9d70*/  SHFL.UP PT, R4, R7, 0x2, RZ ;  /* 0x0440000007047989 */ /* 0x000e2400000e00ff */
[----:B0-----:R-:W-:-:S05]  /*9d80*/  SEL R4, R4, RZ, P2 ;  /* 0x000000ff04047207 */ /* 0x001fca0001000000 */
[----:B------:R-:W-:-:S05]  /*9d90*/  IMAD.IADD R4, R7, 0x1, R4 ;  /* 0x0000000107047824 */ /* 0x000fca00078e0204 */
[----:B------:R-:W0:Y:S02]  /*9da0*/  SHFL.UP PT, R6, R4, 0x4, RZ ;  /* 0x0480000004067989 */ /* 0x000e2400000e00ff */
[----:B0-----:R-:W-:-:S05]  /*9db0*/  SEL R3, R6, RZ, P3 ;  /* 0x000000ff06037207 */ /* 0x001fca0001800000 */
[----:B------:R-:W-:-:S05]  /*9dc0*/  IMAD.IADD R3, R4, 0x1, R3 ;  /* 0x0000000104037824 */ /* 0x000fca00078e0203 */
[----:B------:R-:W0:Y:S02]  /*9dd0*/  SHFL.UP PT, R2, R3, 0x8, RZ ;  /* 0x0500000003027989 */ /* 0x000e2400000e00ff */
[----:B0-----:R-:W-:-:S04]  /*9de0*/  SEL R2, R2, RZ, P4 ;  /* 0x000000ff02027207 */ /* 0x001fc80002000000 */
[----:B------:R-:W-:-:S05]  /*9df0*/  IADD3 R2, R3, R2, RZ ;  /* 0x0000000203027210 */ /* 0x000fca0007ffe0ff */
[----:B------:R-:W0:Y:S02]  /*9e00*/  SHFL.UP PT, R6, R2, 0x10, RZ ;  /* 0x0600000002067989 */ /* 0x000e2400000e00ff */
[----:B0-----:R-:W-:-:S05]  /*9e10*/  SEL R7, R6, RZ, P5 ;  /* 0x000000ff06077207 */ /* 0x001fca0002800000 */
[----:B------:R-:W-:-:S05]  /*9e20*/  IMAD.IADD R7, R2, 0x1, R7 ;  /* 0x0000000102077824 */ /* 0x000fca00078e0207 */
[----:B------:R-:W0:Y:S02]  /*9e30*/  SHFL.IDX PT, R4, R7, 0x1f, 0x1f ;  /* 0x03e01f0007047f89 */ /* 0x000e2400000e0000 */
[----:B0-----:R-:W-:-:S04]  /*9e40*/  IMAD R4, R4, UR5, RZ ;  /* 0x0000000504047c24 */ /* 0x001fc8000f8e02ff */
[----:B------:R-:W-:Y:S01]  /*9e50*/  IMAD.MOV.U32 R3, RZ, RZ, R4 ;  /* 0x000000ffff037224 */ /* 0x000fe200078e0004 */
[----:B-1----:R-:W-:-:S13]  /*9e60*/  ISETP.GT.AND P6, PT, R4, UR6, PT ;  /* 0x0000000604007c0c */ /* 0x002fda000bfc4270 */
[----:B------:R-:W-:Y:S05]  /*9e70*/  @P6 BRA `(.L_x_402) ;  /* 0x0000000000946947 */ /* 0x000fea0003800000 */
[----:B------:R-:W-:Y:S01]  /*9e80*/  IMAD.MOV.U32 R4, RZ, RZ, R3 ;  /* 0x000000ffff047224 */ /* 0x000fe200078e0003 */
[----:B------:R-:W-:Y:S01]  /*9e90*/  UMOV UR4, URZ ;  /* 0x0000003f00047c82 */ /* 0x000fe20008000000 */
[----:B------:R-:W-:-:S05]  /*9ea0*/  ULDC UR5, c[0x0][0xc38] ;  /* 0x00030e0000057ab9 */ /* 0x000fca0000000800 */
.L_x_406:
[----:B------:R-:W0:Y:S01]  /*9eb0*/  LDC R2, c[0x0][0xc3c] ;  /* 0x00030f00ff027b82 */ /* 0x000e220000000800 */
[----:B------:R-:W-:-:S06]  /*9ec0*/  UIADD3 UR4, UR4, 0x1f, URZ ;  /* 0x0000001f04047890 */ /* 0x000fcc000fffe03f */
[----:B0-----:R-:W-:-:S13]  /*9ed0*/  ISETP.LE.AND P6, PT, R2, UR4, PT ;  /* 0x0000000402007c0c */ /* 0x001fda000bfc3270 */
[----:B------:R-:W-:Y:S05]  /*9ee0*/  @P6 BRA `(.L_x_403) ;  /* 0x0000000400246947 */ /* 0x000fea0003800000 */
[----:B------:R-:W-:Y:S01]  /*9ef0*/  VIADD R7, R5, UR4 ;  /* 0x0000000405077c36 */ /* 0x000fe20008000000 */
[----:B------:R-:W-:Y:S01]  /*9f00*/  BSSY B0, `(.L_x_404) ;  /* 0x0000007000007945 */ /* 0x000fe20003800000 */
[----:B------:R-:W-:-:S03]  /*9f10*/  IMAD.MOV.U32 R0, RZ, RZ, RZ ;  /* 0x000000ffff007224 */ /* 0x000fc600078e00ff */
[----:B------:R-:W-:-:S13]  /*9f20*/  ISETP.GE.OR P6, PT, R7, R2, !P0 ;  /* 0x000000020700720c */ /* 0x000fda00047c6670 */
[----:B------:R-:W-:Y:S05]  /*9f30*/  @P6 BRA `(.L_x_405) ;  /* 0x00000000000c6947 */ /* 0x000fea0003800000 */
[----:B------:R-:W0:Y:S02]  /*9f40*/  LDC.64 R2, c[0x0][0xc80] ;  /* 0x00032000ff027b82 */ /* 0x000e240000000a00 */
[----:B0-----:R-:W-:-:S05]  /*9f50*/  IMAD.WIDE R2, R7, 0x4, R2 ;  /* 0x0000000407027825 */ /* 0x001fca00078e0202 */
[----:B------:R0:W5:Y:S02]  /*9f60*/  LDG.E R0, desc[UR50][R2.64] ;  /* 0x0000003202007981 */ /* 0x000164000c1e1900 */
.L_x_405:
[----:B------:R-:W-:Y:S05]  /*9f70*/  BSYNC B0 ;  /* 0x0000000000007941 */ /* 0x000fea0003800000 */
.L_x_404:
[----:B0----5:R-:W0:Y:S02]  /*9f80*/  SHFL.UP PT, R2, R0, 0x1, RZ ;  /* 0x0420000000027989 */ /* 0x021e2400000e00ff */
        /* <DEDUP_REMOVED lines=16> */
[----:B------:R-:W-:-:S05]  /*a090*/  IMAD.IADD R4, R3, 0x1, R4 ;  /* 0x0000000103047824 */ /* 0x000fca00078e0204 */
[----:B------:R-:W-:-:S13]  /*a0a0*/  ISETP.GT.AND P6, PT, R4, UR6, PT ;  /* 0x0000000604007c0c */ /* 0x000fda000bfc4270 */
[----:B------:R-:W-:Y:S05]  /*a0b0*/  @!P6 BRA `(.L_x_406) ;  /* 0xfffffffc007ce947 */ /* 0x000fea000383ffff */
[----:B------:R-:W-:-:S07]  /*a0c0*/  IMAD.MOV.U32 R7, RZ, RZ, R9 ;  /* 0x000000ffff077224 */ /* 0x000fce00078e0009 */
.L_x_402:
[----:B------:R-:W-:-:S04]  /*a0d0*/  IMAD.IADD R8, R4, 0x1, -R3 ;  /* 0x0000000104087824 */ /* 0x000fc800078e0a03 */
[----:B------:R-:W-:-:S05]  /*a0e0*/  IMAD R2, R7, UR5, R8 ;  /* 0x0000000507027c24 */ /* 0x000fca000f8e0208 */
[----:B------:R-:W-:-:S13]  /*a0f0*/  ISETP.GT.AND P0, PT, R2, UR6, PT ;  /* 0x0000000602007c0c */ /* 0x000fda000bf04270 */
[----:B------:R-:W-:-:S04]  /*a100*/  VOTE.ANY R4, PT, !P0 ;  /* 0x0000000000047806 */ /* 0x000fc800040e0100 */
[----:B------:R-:W0:Y:S01]  /*a110*/  POPC R19, R4 ;  /* 0x0000000400137309 */ /* 0x000e220000000000 */
[----:B------:R-:W-:Y:S01]  /*a120*/  ISETP.NE.AND P0, PT, R4, RZ, PT ;  /* 0x000000ff0400720c */ /* 0x000fe20003f05270 */
[----:B0-----:R-:W0:Y:S02]  /*a130*/  SHFL.IDX PT, R10, R0, R19, 0x1f ;  /* 0x00001f13000a7589 */ /* 0x001e2400000e0000 */
[----:B0-----:R-:W-:-:S04]  /*a140*/  IABS R9, R10 ;  /* 0x0000000a00097213 */ /* 0x001fc80000000000 */
[----:B------:R-:W0:Y:S08]  /*a150*/  I2F.RP R6, R9 ;  /* 0x0000000900067306 */ /* 0x000e300000209400 */
[----:B0-----:R-:W0:Y:S02]  /*a160*/  MUFU.RCP R6, R6 ;  /* 0x0000000600067308 */ /* 0x001e240000001000 */
[----:B0-----:R-:W-:-:S06]  /*a170*/  VIADD R2, R6, 0xffffffe ;  /* 0x0ffffffe06027836 */ /* 0x001fcc0000000000 */
[----:B------:R0:W1:Y:S01]  /*a180*/  F2I.FTZ.U32.TRUNC.NTZ R3, R2 ;  /* 0x0000000200037305 */ /* 0x000062000021f000 */
[----:B------:R-:W-:Y:S05]  /*a190*/  @!P0 BRA `(.L_x_407) ;  /* 0x0000000000088947 */ /* 0x000fea0003800000 */
[----:B------:R-:W-:-:S06]  /*a1a0*/  VIADD R16, R19, 0xffffffff ;  /* 0xffffffff13107836 */ /* 0x000fcc0000000000 */
[----:B------:R2:W3:Y:S02]  /*a1b0*/  SHFL.IDX PT, R16, R7, R16, 0x1f ;  /* 0x00001f1007107589 */ /* 0x0004e400000e0000 */
.L_x_407:
[----:B---3--:R-:W-:Y:S01]  /*a1c0*/  IMAD R16, R16, UR5, R8 ;  /* 0x0000000510107c24 */ /* 0x008fe2000f8e0208 */
[----:B0-----:R-:W-:Y:S01]  /*a1d0*/  IABS R2, R10 ;  /* 0x0000000a00027213 */ /* 0x001fe20000000000 */
[----:B-1----:R-:W-:Y:S02]  /*a1e0*/  IMAD.MOV R0, RZ, RZ, -R3 ;  /* 0x000000ffff007224 */ /* 0x002fe400078e0a03 */
[----:B------:R-:W-:Y:S01]  /*a1f0*/  VIADD R19, R19, UR4 ;  /* 0x0000000413137c36 */ /* 0x000fe20008000000 */
[----:B------:R-:W-:Y:S01]  /*a200*/  IADD3 R11, -R16, UR6, RZ ;  /* 0x00000006100b7c10 */ /* 0x000fe2000fffe1ff */
[----:B------:R-:W-:Y:S02]  /*a210*/  IMAD.MOV R4, RZ, RZ, -R2 ;  /* 0x000000ffff047224 */ /* 0x000fe400078e0a02 */
[----:B--2---:R-:W-:Y:S01]  /*a220*/  IMAD R7, R0, R9, RZ ;  /* 0x0000000900077224 */ /* 0x004fe200078e02ff */
[----:B------:R-:W-:Y:S01]  /*a230*/  IABS R0, R11 ;  /* 0x0000000b00007213 */ /* 0x000fe20000000000 */
[----:B------:R-:W-:-:S04]  /*a240*/  IMAD.MOV.U32 R2, RZ, RZ, RZ ;  /* 0x000000ffff027224 */ /* 0x000fc800078e00ff */
[----:B------:R-:W-:Y:S01]  /*a250*/  IMAD.HI.U32 R2, R3, R7, R2 ;  /* 0x0000000703027227 */ /* 0x000fe200078e0002 */
[----:B------:R-:W-:-:S03]  /*a260*/  MOV R3, R0 ;  /* 0x0000000000037202 */ /* 0x000fc60000000f00 */
[----:B------:R-:W-:Y:S02]  /*a270*/  IMAD.MOV.U32 R0, RZ, RZ, R4 ;  /* 0x000000ffff007224 */ /* 0x000fe400078e0004 */
[----:B------:R-:W-:-:S04]  /*a280*/  IMAD.HI.U32 R2, R2, R3, RZ ;  /* 0x0000000302027227 */ /* 0x000fc800078e00ff */
[----:B------:R-:W-:-:S05]  /*a290*/  IMAD R0, R2, R0, R3 ;  /* 0x0000000002007224 */ /* 0x000fca00078e0203 */
[----:B------:R-:W-:-:S13]  /*a2a0*/  ISETP.GT.U32.AND P1, PT, R9, R0, PT ;  /* 0x000000000900720c */ /* 0x000fda0003f24070 */
[----:B------:R-:W-:Y:S02]  /*a2b0*/  @!P1 IMAD.IADD R0, R0, 0x1, -R9 ;  /* 0x0000000100009824 */ /* 0x000fe400078e0a09 */
[----:B------:R-:W-:Y:S01]  /*a2c0*/  @!P1 VIADD R2, R2, 0x1 ;  /* 0x0000000102029836 */ /* 0x000fe20000000000 */
[----:B------:R-:W-:Y:S02]  /*a2d0*/  ISETP.NE.AND P1, PT, R10, RZ, PT ;  /* 0x000000ff0a00720c */ /* 0x000fe40003f25270 */
[----:B------:R-:W-:Y:S02]  /*a2e0*/  ISETP.GE.U32.AND P0, PT, R0, R9, PT ;  /* 0x000000090000720c */ /* 0x000fe40003f06070 */
[----:B------:R-:W-:-:S04]  /*a2f0*/  LOP3.LUT R0, R11, R10, RZ, 0x3c, !PT ;  /* 0x0000000a0b007212 */ /* 0x000fc800078e3cff */
[----:B------:R-:W-:-:S07]  /*a300*/  ISETP.GE.AND P2, PT, R0, RZ, PT ;  /* 0x000000ff0000720c */ /* 0x000fce0003f46270 */
[----:B------:R-:W-:-:S06]  /*a310*/  @P0 VIADD R2, R2, 0x1 ;  /* 0x0000000102020836 */ /* 0x000fcc0000000000 */
[----:B------:R-:W-:Y:S01]  /*a320*/  @!P2 IMAD.MOV R2, RZ, RZ, -R2 ;  /* 0x000000ffff02a224 */ /* 0x000fe200078e0a02 */
[----:B------:R-:W-:-:S05]  /*a330*/  @!P1 LOP3.LUT R2, RZ, R10, RZ, 0x33, !PT ;  /* 0x0000000aff029212 */ /* 0x000fca00078e33ff */
[--C-:B------:R-:W-:Y:S02]  /*a340*/  IMAD.MOV R17, RZ, RZ, -R2.reuse ;  /* 0x000000ffff117224 */ /* 0x100fe400078e0a02 */
[----:B------:R-:W-:Y:S02]  /*a350*/  IMAD.MOV.U32 R18, RZ, RZ, R2 ;  /* 0x000000ffff127224 */ /* 0x000fe400078e0002 */
[----:B------:R-:W-:Y:S01]  /*a360*/  IMAD R17, R10, R17, R11 ;  /* 0x000000110a117224 */ /* 0x000fe200078e020b */
[----:B------:R-:W-:Y:S06]  /*a370*/  BRA `(.L_x_408) ;  /* 0x0000000000147947 */ /* 0x000fec0003800000 */
.L_x_403:
[----:B------:R-:W-:Y:S01]  /*a380*/  ULDC UR4, c[0x0][0xc3c] ;  /* 0x00030f0000047ab9 */ /* 0x000fe20000000800 */
[----:B------:R-:W-:Y:S01]  /*a390*/  IMAD.MOV.U32 R17, RZ, RZ, RZ ;  /* 0x000000ffff117224 */ /* 0x000fe200078e00ff */
[----:B------:R-:W-:Y:S01]  /*a3a0*/  MOV R16, UR6 ;  /* 0x0000000600107c02 */ /* 0x000fe20008000f00 */
[----:B------:R-:W-:Y:S02]  /*a3b0*/  IMAD.MOV.U32 R18, RZ, RZ, RZ ;  /* 0x000000ffff127224 */ /* 0x000fe400078e00ff */
[----:B------:R-:W-:-:S07]  /*a3c0*/  IMAD.U32 R19, RZ, RZ, UR4 ;  /* 0x00000004ff137e24 */ /* 0x000fce000f8e00ff */
.L_x_408:
[----:B------:R-:W-:-:S13]  /*a3d0*/  ISETP.NE.AND P0, PT, R5, RZ, PT ;  /* 0x000000ff0500720c */ /* 0x000fda0003f05270 */
[----:B------:R-:W0:Y:S01]  /*a3e0*/  @!P0 S2R R3, SR_CgaCtaId ;  /* 0x0000000000038919 */ /* 0x000e220000008800 */
[----:B------:R-:W-:-:S04]  /*a3f0*/  @!P0 MOV R0, 0x400 ;  /* 0x0000040000008802 */ /* 0x000fc80000000f00 */
[----:B0-----:R-:W-:-:S05]  /*a400*/  @!P0 LEA R0, R3, R0, 0x18 ;  /* 0x0000000003008211 */ /* 0x001fca00078ec0ff */
[----:B------:R1:W-:Y:S01]  /*a410*/  @!P0 STS.128 [R0+0x28cd0], R16 ;  /* 0x028cd01000008388 */ /* 0x0003e20000000c00 */
[----:B------:R-:W-:Y:S06]  /*a420*/  BAR.ARV 0x5, 0x180 ;  /* 0x0146000000007b1d */ /* 0x000fec0000002000 */
.L_x_401:
[----:B------:R2:W-:Y:S01]  /*a430*/  STL [R1+0x24], RZ ;  /* 0x000024ff01007387 */ /* 0x0005e20000100800 */
[----:B------:R-:W-:Y:S01]  /*a440*/  ULDC UR4, c[0x0][0xc3c] ;  /* 0x00030f0000047ab9 */ /* 0x000fe20000000800 */
[----:B------:R-:W-:Y:S01]  /*a450*/  IMAD.MOV.U32 R25, RZ, RZ, 0x1 ;  /* 0x00000001ff197424 */ /* 0x000fe200078e00ff */
[----:B0-----:R-:W-:Y:S01]  /*a460*/  ISETP.GE.AND P0, PT, R19, UR4, PT ;  /* 0x0000000413007c0c */ /* 0x001fe2000bf06270 */
[----:B------:R-:W-:-:S12]  /*a470*/  IMAD.MOV.U32 R24, RZ, RZ, RZ ;  /* 0x000000ffff187224 */ /* 0x000fd800078e00ff */
[----:B--2---:R-:W-:Y:S05]  /*a480*/  @P0 BRA `(.L_x_409) ;  /* 0x0000004400b40947 */ /* 0x004fea0003800000 */
[----:B------:R-:W0:Y:S01]  /*a490*/  S2R R4, SR_TID.X ;  /* 0x0000000000047919 */ /* 0x000e220000002100 */
[----:B------:R-:W2:Y:S01]  /*a4a0*/  S2UR UR5, SR_CgaCtaId ;  /* 0x00000000000579c3 */ /* 0x000ea20000008800 */
[----:B------:R-:W-:Y:S01]  /*a4b0*/  UMOV UR4, 0x400 ;  /* 0x0000040000047882 */ /* 0x000fe20000000000 */
[----:B------:R-:W-:Y:S01]  /*a4c0*/  BSSY B8, `(.L_x_409) ;  /* 0x0000469000087945 */ /* 0x000fe20003800000 */
[----:B------:R3:W-:Y:S01]  /*a4d0*/  STL [R1+0x24], RZ ;  /* 0x000024ff01007387 */ /* 0x0007e20000100800 */
[----:B------:R-:W-:Y:S01]  /*a4e0*/  IMAD.MOV.U32 R25, RZ, RZ, 0x1 ;  /* 0x00000001ff197424 */ /* 0x000fe200078e00ff */
[----:B------:R-:W-:Y:S01]  /*a4f0*/  ULOP3.LUT UR36, UR39, 0x2, URZ, 0xfc, !UPT ;  /* 0x0000000227247892 */ /* 0x000fe2000f8efc3f */
[----:B------:R-:W-:Y:S01]  /*a500*/  IMAD.MOV.U32 R24, RZ, RZ, RZ ;  /* 0x000000ffff187224 */ /* 0x000fe200078e00ff */
[----:B------:R-:W-:Y:S01]  /*a510*/  ULDC UR37, c[0x0][0xc] ;  /* 0x0000030000257ab9 */ /* 0x000fe20000000800 */
[----:B--2---:R-:W-:-:S06]  /*a520*/  ULEA UR4, UR5, UR4, 0x18 ;  /* 0x0000000405047291 */ /* 0x004fcc000f8ec03f */
[----:B------:R-:W-:Y:S01]  /*a530*/  IMAD.U32 R23, RZ, RZ, UR4 ;  /* 0x00000004ff177e24 */ /* 0x000fe2000f8e00ff */
[C---:B0-----:R-:W-:Y:S01]  /*a540*/  LOP3.LUT R3, R4.reuse, 0x7f, RZ, 0xc0, !PT ;  /* 0x0000007f04037812 */ /* 0x041fe200078ec0ff */
[----:B-1----:R-:W-:-:S03]  /*a550*/  IMAD.SHL.U32 R0, R4, 0x8, RZ ;  /* 0x0000000804007824 */ /* 0x002fc600078e00ff */
[----:B------:R-:W-:Y:S02]  /*a560*/  SHF.R.U32.HI R37, RZ, 0x3, R3 ;  /* 0x00000003ff257819 */ /* 0x000fe40000011603 */
[C---:B------:R-:W-:Y:S02]  /*a570*/  LOP3.LUT R2, R0.reuse, 0x1f8, RZ, 0xc0, !PT ;  /* 0x000001f800027812 */ /* 0x040fe400078ec0ff */
[----:B------:R-:W-:Y:S02]  /*a580*/  LOP3.LUT R3, R0, 0x38, RZ, 0xc0, !PT ;  /* 0x0000003800037812 */ /* 0x000fe400078ec0ff */
[----:B------:R-:W-:Y:S01]  /*a590*/  LOP3.LUT R33, R2, 0x38, R4, 0x78, !PT ;  /* 0x0000003802217812 */ /* 0x000fe200078e7804 */
[----:B------:R-:W-:Y:S01]  /*a5a0*/  IMAD.SHL.U32 R2, R4, 0x10, RZ ;  /* 0x0000001004027824 */ /* 0x000fe200078e00ff */
[----:B------:R-:W-:Y:S02]  /*a5b0*/  LOP3.LUT R4, R3, 0x80, RZ, 0xfc, !PT ;  /* 0x0000008003047812 */ /* 0x000fe400078efcff */
[----:B------:R-:W-:-:S02]  /*a5c0*/  LOP3.LUT R33, R33, 0x200, R0, 0xf8, !PT ;  /* 0x0000020021217812 */ /* 0x000fc400078ef800 */
[----:B------:R-:W-:Y:S02]  /*a5d0*/  LOP3.LUT R0, R37, 0x70, R2, 0xf8, !PT ;  /* 0x0000007025007812 */ /* 0x000fe400078ef802 */
[C---:B------:R-:W-:Y:S02]  /*a5e0*/  LOP3.LUT R0, R3.reuse, 0xc0, RZ, 0xfc, !PT ;  /* 0x000000c003007812 */ /* 0x040fe400078efcff */
[----:B------:R-:W-:Y:S02]  /*a5f0*/  LOP3.LUT R0, R3, 0x140, RZ, 0xfc, !PT ;  /* 0x0000014003007812 */ /* 0x000fe400078efcff */
[----:B------:R-:W-:Y:S02]  /*a600*/  LEA R0, R33, R23, 0x1 ;  /* 0x0000001721007211 */ /* 0x000fe400078e08ff */
[C---:B------:R-:W-:Y:S02]  /*a610*/  LOP3.LUT R2, R3.reuse, 0x40, RZ, 0xfc, !PT ;  /* 0x0000004003027812 */ /* 0x040fe400078efcff */
[C---:B------:R-:W-:Y:S01]  /*a620*/  LOP3.LUT R2, R3.reuse, 0x100, RZ, 0xfc, !PT ;  /* 0x0000010003027812 */ /* 0x040fe200078efcff */
[----:B------:R3:W-:Y:S01]  /*a630*/  STL [R1+0x2c], R0 ;  /* 0x00002c0001007387 */ /* 0x0007e20000100800 */
[----:B------:R-:W-:-:S02]  /*a640*/  LOP3.LUT R4, R3, 0x180, RZ, 0xfc, !PT ;  /* 0x0000018003047812 */ /* 0x000fc400078efcff */
[----:B------:R-:W-:-:S07]  /*a650*/  LOP3.LUT R2, R3, 0x1c0, RZ, 0xfc, !PT ;  /* 0x000001c003027812 */ /* 0x000fce00078efcff */
.L_x_470:
[----:B------:R-:W0:Y:S02]  /*a660*/  LDC.64 R30, c[0x0][0xc88] ;  /* 0x00032200ff1e7b82 */ /* 0x000e240000000a00 */
[----:B0-----:R-:W-:-:S06]  /*a670*/  IMAD.WIDE R30, R19, 0x4, R30 ;  /* 0x00000004131e7825 */ /* 0x001fcc00078e021e */
[----:B---3--:R0:W3:Y:S01]  /*a680*/  LDG.E R30, desc[UR50][R30.64] ;  /* 0x000000321e1e7981 */ /* 0x0080e2000c1e1900 */
[----:B------:R-:W-:Y:S05]  /*a690*/  YIELD ;  /* 0x0000000000007946 */ /* 0x000fea0003800000 */
[----:B------:R-:W-:Y:S01]  /*a6a0*/  ULDC.64 UR4, c[0x0][0xa28] ;  /* 0x00028a0000047ab9 */ /* 0x000fe20000000a00 */
[----:B------:R-:W-:Y:S01]  /*a6b0*/  ULDC.64 UR6, c[0x0][0xa18] ;  /* 0x0002860000067ab9 */ /* 0x000fe20000000a00 */
[----:B------:R-:W-:Y:S01]  /*a6c0*/  ISETP.NE.U32.AND P0, PT, RZ, UR4, PT ;  /* 0x00000004ff007c0c */ /* 0x000fe2000bf05070 */
[----:B0-----:R-:W-:-:S03]  /*a6d0*/  IMAD.MOV.U32 R31, RZ, RZ, RZ ;  /* 0x000000ffff1f7224 */ /* 0x001fc600078e00ff */
[----:B------:R-:W-:Y:S02]  /*a6e0*/  ISETP.NE.AND.EX P0, PT, RZ, UR5, PT, P0 ;  /* 0x00000005ff007c0c */ /* 0x000fe4000bf05300 */
[----:B---3--:R-:W-:-:S11]  /*a6f0*/  SHF.R.S32.HI R0, RZ, 0x1f, R30 ;  /* 0x0000001fff007819 */ /* 0x008fd6000001141e */
[C---:B------:R-:W-:Y:S01]  /*a700*/  @P0 LEA R2, P1, R30.reuse, UR4, 0x2 ;  /* 0x000000041e020c11 */ /* 0x040fe2000f8210ff */
[C---:B------:R-:W-:Y:S01]  /*a710*/  IMAD.SHL.U32 R26, R30.reuse, 0x4, RZ ;  /* 0x000000041e1a7824 */ /* 0x040fe200078e00ff */
[C-C-:B------:R-:W-:Y:S01]  /*a720*/  SHF.L.U64.HI R27, R30.reuse, 0x2, R0.reuse ;  /* 0x000000021e1b7819 */ /* 0x140fe20000010200 */
[----:B------:R0:W-:Y:S01]  /*a730*/  STL [R1+0x8], R0 ;  /* 0x0000080001007387 */ /* 0x0001e20000100800 */
[----:B------:R-:W-:Y:S01]  /*a740*/  @P0 LEA.HI.X R3, R30, UR5, R0, 0x2, P1 ;  /* 0x000000051e030c11 */ /* 0x000fe200088f1400 */
[----:B------:R-:W-:-:S04]  /*a750*/  ULDC.64 UR4, c[0x0][0xa00] ;  /* 0x0002800000047ab9 */ /* 0x000fc80000000a00 */
[----:B-1----:R1:W5:Y:S01]  /*a760*/  @P0 LDG.E R31, desc[UR50][R2.64] ;  /* 0x00000032021f0981 */ /* 0x002362000c1e1900 */
[----:B------:R-:W-:Y:S02]  /*a770*/  ISETP.NE.U32.AND P0, PT, RZ, UR4, PT ;  /* 0x00000004ff007c0c */ /* 0x000fe4000bf05070 */
[----:B------:R-:W-:Y:S01]  /*a780*/  LOP3.LUT R22, R22, 0xfffffeff, RZ, 0xc0, !PT ;  /* 0xfffffeff16167812 */ /* 0x000fe200078ec0ff */
[----:B0-----:R-:W-:Y:S01]  /*a790*/  IMAD.MOV.U32 R0, RZ, RZ, RZ ;  /* 0x000000ffff007224 */ /* 0x001fe200078e00ff */
[----:B------:R-:W-:Y:S02]  /*a7a0*/  ISETP.NE.AND.EX P2, PT, RZ, UR5, PT, P0 ;  /* 0x00000005ff007c0c */ /* 0x000fe4000bf45300 */
[----:B------:R-:W-:Y:S02]  /*a7b0*/  ISETP.NE.U32.AND P0, PT, RZ, UR6, PT ;  /* 0x00000006ff007c0c */ /* 0x000fe4000bf05070 */
[----:B-1----:R-:W-:Y:S02]  /*a7c0*/  IADD3 R2, P1, R26, UR4, RZ ;  /* 0x000000041a027c10 */ /* 0x002fe4000ff3e0ff */
[----:B------:R-:W-:-:S02]  /*a7d0*/  ISETP.NE.AND.EX P0, PT, RZ, UR7, PT, P0 ;  /* 0x00000007ff007c0c */ /* 0x000fc4000bf05300 */
[----:B------:R-:W-:Y:S01]  /*a7e0*/  IADD3.X R3, R27, UR5, RZ, P1, !PT ;  /* 0x000000051b037c10 */ /* 0x000fe20008ffe4ff */
[----:B------:R-:W-:-:S04]  /*a7f0*/  ULDC.64 UR4, c[0x0][0x418] ;  /* 0x0001060000047ab9 */ /* 0x000fc80000000a00 */
[----:B------:R-:W-:Y:S01]  /*a800*/  @P2 LOP3.LUT R22, R22, 0x100, RZ, 0xfc, !PT ;  /* 0x0000010016162812 */ /* 0x000fe200078efcff */
[----:B--2---:R-:W2:Y:S05]  /*a810*/  @P2 LDG.E R0, desc[UR50][R2.64] ;  /* 0x0000003202002981 */ /* 0x004eaa000c1e1900 */
[----:B------:R-:W-:-:S04]  /*a820*/  @P0 IADD3 R4, P1, R26, UR6, RZ ;  /* 0x000000061a040c10 */ /* 0x000fc8000ff3e0ff */
[----:B------:R-:W-:Y:S01]  /*a830*/  @P0 IADD3.X R5, R27, UR7, RZ, P1, !PT ;  /* 0x000000071b050c10 */ /* 0x000fe20008ffe4ff */
[----:B--2---:R0:W-:Y:S04]  /*a840*/  STL [R1], R0 ;  /* 0x0000000001007387 */ /* 0x0041e80000100800 */
[----:B0-----:R-:W2:Y:S01]  /*a850*/  @P0 LDG.E R0, desc[UR50][R4.64] ;  /* 0x0000003204000981 */ /* 0x001ea2000c1e1900 */
[----:B------:R-:W-:-:S03]  /*a860*/  UISETP.NE.U32.AND UP0, UPT, UR4, URZ, UPT ;  /* 0x0000003f0400728c */ /* 0x000fc6000bf05070 */
[----:B------:R-:W-:Y:S01]  /*a870*/  ULDC UR4, c[0x0][0x424] ;  /* 0x0001090000047ab9 */ /* 0x000fe20000000800 */
[----:B------:R-:W-:-:S03]  /*a880*/  UISETP.NE.AND.EX UP0, UPT, UR5, URZ, UPT, UP0 ;  /* 0x0000003f0500728c */ /* 0x000fc6000bf05300 */
[----:B------:R-:W-:Y:S01]  /*a890*/  ULDC UR5, c[0x0][0x2f0] ;  /* 0x0000bc0000057ab9 */ /* 0x000fe20000000800 */
[----:B------:R-:W-:-:S04]  /*a8a0*/  USEL UR4, UR4, 0x1, UP0 ;  /* 0x0000000104047887 */ /* 0x000fc80008000000 */
[----:B------:R-:W-:-:S06]  /*a8b0*/  UIMAD UR4, UR4, UR5, URZ ;  /* 0x00000005040472a4 */ /* 0x000fcc000f8e023f */
[----:B------:R-:W-:Y:S01]  /*a8c0*/  IMAD.U32 R36, RZ, RZ, UR4 ;  /* 0x00000004ff247e24 */ /* 0x000fe2000f8e00ff */
[----:B--2---:R0:W-:Y:S01]  /*a8d0*/  @P0 STL [R1+0xc], R0 ;  /* 0x00000c0001000387 */ /* 0x0041e20000100800 */
[----:B----4-:R-:W-:Y:S05]  /*a8e0*/  @P0 BRA `(.L_x_410) ;  /* 0x0000000000200947 */ /* 0x010fea0003800000 */
[----:B------:R-:W-:Y:S02]  /*a8f0*/  ULDC UR4, c[0x0][0x288] ;  /* 0x0000a20000047ab9 */ /* 0x000fe40000000800 */
[----:B0-----:R-:W-:-:S05]  /*a900*/  IMAD.U32 R0, RZ, RZ, UR4 ;  /* 0x00000004ff007e24 */ /* 0x001fca000f8e00ff */
[----:B------:R1:W-:Y:S01]  /*a910*/  STL [R1+0xc], R0 ;  /* 0x00000c0001007387 */ /* 0x0003e20000100800 */
[----:B------:R-:W-:Y:S05]  /*a920*/  @!P2 BRA `(.L_x_410) ;  /* 0x000000000010a947 */ /* 0x000fea0003800000 */
[----:B------:R-:W2:Y:S04]  /*a930*/  LDG.E R5, desc[UR50][R2.64] ;  /* 0x0000003202057981 */ /* 0x000ea8000c1e1900 */
[----:B-1----:R-:W2:Y:S02]  /*a940*/  LDG.E R0, desc[UR50][R2.64+0x4] ;  /* 0x0000043202007981 */ /* 0x002ea4000c1e1900 */
[----:B--2---:R-:W-:-:S05]  /*a950*/  IMAD.IADD R0, R0, 0x1, -R5 ;  /* 0x0000000100007824 */ /* 0x004fca00078e0a05 */
[----:B------:R2:W-:Y:S02]  /*a960*/  STL [R1+0xc], R0 ;  /* 0x00000c0001007387 */ /* 0x0005e40000100800 */
.L_x_410:
[----:B------:R-:W-:Y:S01]  /*a970*/  ULDC.64 UR4, c[0x0][0xa20] ;  /* 0x0002880000047ab9 */ /* 0x000fe20000000a00 */
[----:B------:R-:W-:Y:S01]  /*a980*/  IMAD.MOV.U32 R28, RZ, RZ, R30 ;  /* 0x000000ffff1c7224 */ /* 0x000fe200078e001e */
[----:B------:R-:W-:-:S04]  /*a990*/  ISETP.NE.U32.AND P0, PT, RZ, UR4, PT ;  /* 0x00000004ff007c0c */ /* 0x000fc8000bf05070 */
[----:B------:R-:W-:-:S13]  /*a9a0*/  ISETP.NE.AND.EX P0, PT, RZ, UR5, PT, P0 ;  /* 0x00000005ff007c0c */ /* 0x000fda000bf05300 */
[----:B------:R-:W-:Y:S05]  /*a9b0*/  @!P0 BRA `(.L_x_411) ;  /* 0x0000000000108947 */ /* 0x000fea0003800000 */
[----:B------:R-:W-:-:S04]  /*a9c0*/  IADD3 R2, P0, R26, UR4, RZ ;  /* 0x000000041a027c10 */ /* 0x000fc8000ff1e0ff */
[----:B------:R-:W-:-:S05]  /*a9d0*/  IADD3.X R3, R27, UR5, RZ, P0, !PT ;  /* 0x000000051b037c10 */ /* 0x000fca00087fe4ff */
[----:B------:R3:W5:Y:S01]  /*a9e0*/  LDG.E R36, desc[UR50][R2.64] ;  /* 0x0000003202247981 */ /* 0x000762000c1e1900 */
[----:B------:R-:W-:Y:S05]  /*a9f0*/  BRA `(.L_x_412) ;  /* 0x0000000000247947 */ /* 0x000fea0003800000 */
.L_x_411:
[----:B------:R-:W-:Y:S02]  /*aa00*/  ULDC.64 UR4, c[0x0][0xa08] ;  /* 0x0002820000047ab9 */ /* 0x000fe40000000a00 */
[----:B------:R-:W-:-:S04]  /*aa10*/  ISETP.NE.U32.AND P0, PT, RZ, UR4, PT ;  /* 0x00000004ff007c0c */ /* 0x000fc8000bf05070 */
[----:B------:R-:W-:-:S13]  /*aa20*/  ISETP.NE.AND.EX P0, PT, RZ, UR5, PT, P0 ;  /* 0x00000005ff007c0c */ /* 0x000fda000bf05300 */
[----:B------:R-:W-:Y:S05]  /*aa30*/  @!P0 BRA `(.L_x_412) ;  /* 0x0000000000148947 */ /* 0x000fea0003800000 */
[----:B------:R-:W3:Y:S02]  /*aa40*/  LDC.64 R2, c[0x0][0xa08] ;  /* 0x00028200ff027b82 */ /* 0x000ee40000000a00 */
[----:B---3--:R-:W-:-:S05]  /*aa50*/  IMAD.WIDE R2, R28, 0x4, R2 ;  /* 0x000000041c027825 */ /* 0x008fca00078e0202 */
[----:B------:R-:W3:Y:S04]  /*aa60*/  LDG.E R36, desc[UR50][R2.64] ;  /* 0x0000003202247981 */ /* 0x000ee8000c1e1900 */
[----:B------:R-:W3:Y:S02]  /*aa70*/  LDG.E R5, desc[UR50][R2.64+0x4] ;  /* 0x0000043202057981 */ /* 0x000ee4000c1e1900 */
[----:B---3--:R-:W-:-:S07]  /*aa80*/  IMAD.IADD R36, R5, 0x1, -R36 ;  /* 0x0000000105247824 */ /* 0x008fce00078e0a24 */
.L_x_412:
[----:B-----5:R-:W-:Y:S01]  /*aa90*/  IMAD.IADD R36, R36, 0x1, -R31 ;  /* 0x0000000124247824 */ /* 0x020fe200078e0a1f */
[----:B------:R-:W-:Y:S04]  /*aaa0*/  BSSY B7, `(.L_x_413) ;  /* 0x000036c000077945 */ /* 0x000fe80003800000 */
[C---:B012---:R-:W-:Y:S02]  /*aab0*/  IADD3 R0, R36.reuse, 0x3f, RZ ;  /* 0x0000003f24007810 */ /* 0x047fe40007ffe0ff */
[----:B------:R-:W-:Y:S02]  /*aac0*/  ISETP.GT.AND P0, PT, R36, RZ, PT ;  /* 0x000000ff2400720c */ /* 0x000fe40003f04270 */
[----:B---3--:R-:W-:-:S04]  /*aad0*/  SHF.R.S32.HI R3, RZ, 0x1f, R0 ;  /* 0x0000001fff037819 */ /* 0x008fc80000011400 */
[----:B------:R-:W-:-:S04]  /*aae0*/  LEA.HI R3, R3, R0, RZ, 0x6 ;  /* 0x0000000003037211 */ /* 0x000fc800078f30ff */
[----:B------:R-:W-:-:S05]  /*aaf0*/  SHF.R.S32.HI R34, RZ, 0x6, R3 ;  /* 0x00000006ff227819 */ /* 0x000fca0000011403 */
[----:B------:R0:W-:Y:S01]  /*ab00*/  STL [R1+0x30], R34 ;  /* 0x0000302201007387 */ /* 0x0001e20000100800 */
[----:B------:R-:W-:Y:S05]  /*ab10*/  @P0 BRA `(.L_x_414) ;  /* 0x0000000000440947 */ /* 0x000fea0003800000 */
[----:B------:R-:W1:Y:S02]  /*ab20*/  S2R R2, SR_TID.X ;  /* 0x0000000000027919 */ /* 0x000e640000002100 */
[----:B-1----:R-:W-:-:S04]  /*ab30*/  LOP3.LUT R2, R2, 0x7f, RZ, 0xc0, !PT ;  /* 0x0000007f02027812 */ /* 0x002fc800078ec0ff */
[----:B------:R-:W-:-:S13]  /*ab40*/  ISETP.NE.AND P0, PT, R2, RZ, PT ;  /* 0x000000ff0200720c */ /* 0x000fda0003f05270 */
[----:B------:R-:W-:Y:S05]  /*ab50*/  @P0 BRA `(.L_x_415) ;  /* 0x0000003400800947 */ /* 0x000fea0003800000 */
[----:B------:R-:W1:Y:S01]  /*ab60*/  S2R R5, SR_LANEID ;  /* 0x0000000000057919 */ /* 0x000e620000000000 */
[----:B------:R-:W-:Y:S01]  /*ab70*/  VOTEU.ANY UR4, UPT, PT ;  /* 0x0000000000047886 */ /* 0x000fe200038e0100 */
[----:B------:R-:W2:Y:S01]  /*ab80*/  LDC.64 R2, c[0x0][0xc60] ;  /* 0x00031800ff027b82 */ /* 0x000ea20000000a00 */
[----:B------:R-:W1:Y:S02]  /*ab90*/  FLO.U32 R0, UR4 ;  /* 0x0000000400007d00 */ /* 0x000e6400080e0000 */
[----:B-1----:R-:W-:-:S06]  /*aba0*/  ISETP.EQ.U32.AND P0, PT, R0, R5, PT ;  /* 0x000000050000720c */ /* 0x002fcc0003f02070 */
[----:B------:R-:W2:Y:S07]  /*abb0*/  POPC R5, UR4 ;  /* 0x0000000400057d09 */ /* 0x000eae0008000000 */
[----:B--2---:R-:W2:Y:S01]  /*abc0*/  @P0 ATOMG.E.ADD.STRONG.GPU PT, R3, desc[UR50][R2.64], R5 ;  /* 0x00000005020309a8 */ /* 0x004ea200081ee1f2 */
[----:B------:R-:W1:Y:S02]  /*abd0*/  S2R R4, SR_LTMASK ;  /* 0x0000000000047919 */ /* 0x000e640000003900 */
[----:B-1----:R-:W-:-:S04]  /*abe0*/  LOP3.LUT R4, R4, UR4, RZ, 0xc0, !PT ;  /* 0x0000000404047c12 */ /* 0x002fc8000f8ec0ff */
[----:B------:R-:W1:Y:S01]  /*abf0*/  POPC R7, R4 ;  /* 0x0000000400077309 */ /* 0x000e620000000000 */
[----:B--2---:R-:W1:Y:S02]  /*ac00*/  SHFL.IDX PT, R0, R3, R0, 0x1f ;  /* 0x00001f0003007589 */ /* 0x004e6400000e0000 */
[----:B-1----:R-:W-:Y:S01]  /*ac10*/  IADD3 R16, R0, UR37, R7 ;  /* 0x0000002500107c10 */ /* 0x002fe2000fffe007 */
[----:B------:R-:W-:Y:S06]  /*ac20*/  BRA `(.L_x_415) ;  /* 0x00000034004c7947 */ /* 0x000fec0003800000 */
.L_x_414:
[----:B------:R-:W-:Y:S01]  /*ac30*/  VIADD R0, R23, 0x22400 ;  /* 0x0002240017007836 */ /* 0x000fe20000000000 */
[----:B------:R-:W-:Y:S04]  /*ac40*/  BSSY B6, `(.L_x_416) ;  /* 0x0000013000067945 */ /* 0x000fe80003800000 */
[----:B------:R-:W-:-:S13]  /*ac50*/  LOP3.LUT P0, RZ, R0, 0x3ff, RZ, 0xc0, !PT ;  /* 0x000003ff00ff7812 */ /* 0x000fda000780c0ff */
[----:B------:R-:W-:Y:S05]  /*ac60*/  @!P0 BRA `(.L_x_417) ;  /* 0x0000000000408947 */ /* 0x000fea0003800000 */
[----:B------:R-:W-:Y:S01]  /*ac70*/  MOV R2, 0x0 ;  /* 0x0000000000027802 */ /* 0x000fe20000000f00 */
[----:B------:R-:W-:Y:S01]  /*ac80*/  ULDC.64 UR6, c[0x4][0x90] ;  /* 0x0100240000067ab9 */ /* 0x000fe20000000a00 */
[----:B------:R-:W-:Y:S01]  /*ac90*/  ULDC.64 UR8, c[0x4][0x98] ;  /* 0x0100260000087ab9 */ /* 0x000fe20000000a00 */
[----:B------:R-:W-:Y:S01]  /*aca0*/  ULDC.64 UR4, c[0x4][0x8] ;  /* 0x0100020000047ab9 */ /* 0x000fe20000000a00 */
[----:B------:R-:W-:Y:S01]  /*acb0*/  IMAD.U32 R4, RZ, RZ, UR6 ;  /* 0x00000006ff047e24 */ /* 0x000fe2000f8e00ff */
[----:B------:R-:W-:Y:S01]  /*acc0*/  MOV R13, RZ ;  /* 0x000000ff000d7202 */ /* 0x000fe20000000f00 */
[----:B------:R-:W1:Y:S01]  /*acd0*/  LDC.64 R2, c[0x4][R2] ;  /* 0x0100000002027b82 */ /* 0x000e620000000a00 */
[----:B------:R-:W-:Y:S02]  /*ace0*/  IMAD.U32 R5, RZ, RZ, UR7 ;  /* 0x00000007ff057e24 */ /* 0x000fe4000f8e00ff */
[----:B------:R-:W-:Y:S02]  /*acf0*/  IMAD.U32 R6, RZ, RZ, UR8 ;  /* 0x00000008ff067e24 */ /* 0x000fe4000f8e00ff */
[----:B------:R-:W-:-:S02]  /*ad00*/  IMAD.U32 R7, RZ, RZ, UR9 ;  /* 0x00000009ff077e24 */ /* 0x000fc4000f8e00ff */
[----:B------:R-:W-:Y:S02]  /*ad10*/  IMAD.U32 R10, RZ, RZ, UR4 ;  /* 0x00000004ff0a7e24 */ /* 0x000fe4000f8e00ff */
[----:B------:R-:W-:Y:S02]  /*ad20*/  IMAD.U32 R11, RZ, RZ, UR5 ;  /* 0x00000005ff0b7e24 */ /* 0x000fe4000f8e00ff */
[----:B------:R-:W-:Y:S02]  /*ad30*/  IMAD.MOV.U32 R8, RZ, RZ, 0x70 ;  /* 0x00000070ff087424 */ /* 0x000fe400078e00ff */
[----:B------:R-:W-:-:S07]  /*ad40*/  IMAD.MOV.U32 R12, RZ, RZ, 0x1 ;  /* 0x00000001ff0c7424 */ /* 0x000fce00078e00ff */
[----:B------:R-:W-:-:S07]  /*ad50*/  LEPC R20, `(.L_x_417) ;  /* 0x000000001014794e */ /* 0x000fce0000000000 */
[----:B01----:R-:W-:Y:S05]  /*ad60*/  CALL.ABS.NOINC R2 ;  /* 0x0000000002007343 */ /* 0x003fea0003c00000 */
.L_x_417:
[----:B------:R-:W-:Y:S05]  /*ad70*/  BSYNC B6 ;  /* 0x0000000000067941 */ /* 0x000fea0003800000 */
.L_x_416:
        /* <DEDUP_REMOVED lines=8> */
[----:B------:R1:W2:Y:S01]  /*ae00*/  LDC.64 R2, c[0x4][R29] ;  /* 0x010000001d027b82 */ /* 0x0002a20000000a00 */
[----:B------:R-:W-:Y:S01]  /*ae10*/  IMAD.U32 R4, RZ, RZ, UR6 ;  /* 0x00000006ff047e24 */ /* 0x000fe2000f8e00ff */
[----:B------:R-:W-:Y:S01]  /*ae20*/  MOV R13, RZ ;  /* 0x000000ff000d7202 */ /* 0x000fe20000000f00 */
[----:B------:R-:W-:Y:S02]  /*ae30*/  IMAD.U32 R5, RZ, RZ, UR7 ;  /* 0x00000007ff057e24 */ /* 0x000fe4000f8e00ff */
[----:B------:R-:W-:Y:S02]  /*ae40*/  IMAD.U32 R6, RZ, RZ, UR8 ;  /* 0x00000008ff067e24 */ /* 0x000fe4000f8e00ff */
[----:B------:R-:W-:-:S02]  /*ae50*/  IMAD.U32 R7, RZ, RZ, UR9 ;  /* 0x00000009ff077e24 */ /* 0x000fc4000f8e00ff */
[----:B------:R-:W-:Y:S02]  /*ae60*/  IMAD.U32 R10, RZ, RZ, UR4 ;  /* 0x00000004ff0a7e24 */ /* 0x000fe4000f8e00ff */
[----:B------:R-:W-:Y:S02]  /*ae70*/  IMAD.U32 R11, RZ, RZ, UR5 ;  /* 0x00000005ff0b7e24 */ /* 0x000fe4000f8e00ff */
[----:B------:R-:W-:Y:S02]  /*ae80*/  IMAD.MOV.U32 R8, RZ, RZ, 0x70 ;  /* 0x00000070ff087424 */ /* 0x000fe400078e00ff */
[----:B-1----:R-:W-:-:S07]  /*ae90*/  IMAD.MOV.U32 R12, RZ, RZ, 0x1 ;  /* 0x00000001ff0c7424 */ /* 0x002fce00078e00ff */
[----:B------:R-:W-:-:S07]  /*aea0*/  LEPC R20, `(.L_x_420) ;  /* 0x000000001014794e */ /* 0x000fce0000000000 */
[----:B0-2---:R-:W-:Y:S05]  /*aeb0*/  CALL.ABS.NOINC R2 ;  /* 0x0000000002007343 */ /* 0x005fea0003c00000 */
.L_x_420:
[----:B------:R0:W1:Y:S01]  /*aec0*/  LDC.64 R2, c[0x4][R29] ;  /* 0x010000001d027b82 */ /* 0x0000620000000a00 */
[----:B------:R-:W-:Y:S01]  /*aed0*/  ULDC.64 UR6, c[0x4][0x90] ;  /* 0x0100240000067ab9 */ /* 0x000fe20000000a00 */
[----:B------:R-:W-:Y:S01]  /*aee0*/  ULDC.64 UR8, c[0x4][0x98] ;  /* 0x0100260000087ab9 */ /* 0x000fe20000000a00 */
[----:B------:R-:W-:Y:S01]  /*aef0*/  ULDC.64 UR4, c[0x4][0x18] ;  /* 0x0100060000047ab9 */ /* 0x000fe20000000a00 */
        /* <DEDUP_REMOVED lines=8> */
[----:B0-----:R-:W-:-:S07]  /*af80*/  IMAD.MOV.U32 R12, RZ, RZ, 0x1 ;  /* 0x00000001ff0c7424 */ /* 0x001fce00078e00ff */
[----:B------:R-:W-:-:S07]  /*af90*/  LEPC R20, `(.L_x_419) ;  /* 0x000000001014794e */ /* 0x000fce0000000000 */
[----:B-1----:R-:W-:Y:S05]  /*afa0*/  CALL.ABS.NOINC R2 ;  /* 0x0000000002007343 */ /* 0x002fea0003c00000 */
.L_x_419:
[----:B------:R-:W-:Y:S05]  /*afb0*/  BSYNC B6 ;  /* 0x0000000000067941 */ /* 0x000fea0003800000 */
.L_x_418:
[----:B------:R-:W1:Y:S01]  /*afc0*/  S2R R21, SR_TID.X ;  /* 0x0000000000157919 */ /* 0x000e620000002100 */
[----:B------:R-:W-:Y:S01]  /*afd0*/  ULDC.64 UR4, c[0x0][0x9f8] ;  /* 0x00027e0000047ab9 */ /* 0x000fe20000000a00 */
[----:B------:R-:W2:Y:S01]  /*afe0*/  LDC R20, c[0x0][0x430] ;  /* 0x00010c00ff147b82 */ /* 0x000ea20000000800 */
[----:B------:R-:W-:Y:S01]  /*aff0*/  ISETP.NE.U32.AND P0, PT, RZ, UR4, PT ;  /* 0x00000004ff007c0c */ /* 0x000fe2000bf05070 */
[----:B------:R-:W3:Y:S03]  /*b000*/  S2R R2, SR_TID.X ;  /* 0x0000000000027919 */ /* 0x000ee60000002100 */
[----:B------:R-:W-:-:S13]  /*b010*/  ISETP.NE.AND.EX P0, PT, RZ, UR5, PT, P0 ;  /* 0x00000005ff007c0c */ /* 0x000fda000bf05300 */
[----:B------:R-:W-:Y:S01]  /*b020*/  @P0 IADD3 R26, P1, R26, UR4, RZ ;  /* 0x000000041a1a0c10 */ /* 0x000fe2000ff3e0ff */
[----:B------:R-:W-:-:S03]  /*b030*/  ULDC UR4, c[0x0][0x320] ;  /* 0x0000c80000047ab9 */ /* 0x000fc60000000800 */
[----:B------:R-:W-:-:S05]  /*b040*/  @P0 IADD3.X R27, R27, UR5, RZ, P1, !PT ;  /* 0x000000051b1b0c10 */ /* 0x000fca0008ffe4ff */
[----:B------:R4:W5:Y:S01]  /*b050*/  @P0 LDG.E R28, desc[UR50][R26.64] ;  /* 0x000000321a1c0981 */ /* 0x000962000c1e1900 */
[----:B------:R-:W-:Y:S01]  /*b060*/  LOP3.LUT R22, R22, 0xffffffbf, RZ, 0xc0, !PT ;  /* 0xffffffbf16167812 */ /* 0x000fe200078ec0ff */
[----:B------:R-:W-:Y:S01]  /*b070*/  UMOV UR5, 0xffffffff ;  /* 0xffffffff00057882 */ /* 0x000fe20000000000 */
[----:B-1----:R-:W-:Y:S02]  /*b080*/  IMAD.SHL.U32 R29, R21, 0x8, RZ ;  /* 0x00000008151d7824 */ /* 0x002fe400078e00ff */
[----:B---3--:R-:W-:-:S03]  /*b090*/  IMAD.SHL.U32 R21, R2, 0x8, RZ ;  /* 0x0000000802157824 */ /* 0x008fc600078e00ff */
[----:B------:R-:W-:Y:S01]  /*b0a0*/  LOP3.LUT R29, R29, 0x38, RZ, 0xc0, !PT ;  /* 0x000000381d1d7812 */ /* 0x000fe200078ec0ff */
[----:B------:R-:W-:-:S03]  /*b0b0*/  IMAD.SHL.U32 R9, R2, 0x10, RZ ;  /* 0x0000001002097824 */ /* 0x000fc600078e00ff */
[C---:B------:R-:W-:Y:S02]  /*b0c0*/  LOP3.LUT R35, R29.reuse, 0x40, RZ, 0xfc, !PT ;  /* 0x000000401d237812 */ /* 0x040fe400078efcff */
[----:B------:R-:W-:Y:S02]  /*b0d0*/  LOP3.LUT R32, R29, 0x180, RZ, 0xfc, !PT ;  /* 0x000001801d207812 */ /* 0x000fe400078efcff */
[----:B------:R-:W1:Y:S01]  /*b0e0*/  S2R R29, SR_TID.X ;  /* 0x00000000001d7919 */ /* 0x000e620000002100 */
[----:B------:R-:W-:Y:S02]  /*b0f0*/  ISETP.GE.AND P0, PT, R35, UR4, PT ;  /* 0x0000000423007c0c */ /* 0x000fe4000bf06270 */
[----:B------:R-:W-:Y:S02]  /*b100*/  ISETP.GE.AND P1, PT, R32, UR4, PT ;  /* 0x0000000420007c0c */ /* 0x000fe4000bf26270 */
[----:B------:R-:W-:Y:S02]  /*b110*/  LOP3.LUT R21, R21, 0x38, RZ, 0xc0, !PT ;  /* 0x0000003815157812 */ /* 0x000fe400078ec0ff */
[----:B------:R-:W-:-:S02]  /*b120*/  LOP3.LUT R9, R37, 0x70, R9, 0xf8, !PT ;  /* 0x0000007025097812 */ /* 0x000fc400078ef809 */
[C---:B------:R-:W-:Y:S02]  /*b130*/  ISETP.GE.AND P2, PT, R21.reuse, UR4, PT ;  /* 0x0000000415007c0c */ /* 0x040fe4000bf46270 */
[----:B------:R-:W-:Y:S02]  /*b140*/  LOP3.LUT R21, R21, 0x140, RZ, 0xfc, !PT ;  /* 0x0000014015157812 */ /* 0x000fe400078efcff */
[----:B------:R-:W-:Y:S02]  /*b150*/  SEL R0, RZ, 0x40, P1 ;  /* 0x00000040ff007807 */ /* 0x000fe40000800000 */
[----:B------:R-:W-:-:S04]  /*b160*/  @P0 LOP3.LUT R22, R22, 0x40, RZ, 0xfc, !PT ;  /* 0x0000004016160812 */ /* 0x000fc800078efcff */
[----:B------:R-:W-:-:S04]  /*b170*/  LOP3.LUT R22, R22, 0xffffff7f, RZ, 0xc0, !PT ;  /* 0xffffff7f16167812 */ /* 0x000fc800078ec0ff */
[----:B------:R-:W-:Y:S02]  /*b180*/  @P2 LOP3.LUT R22, R22, 0x80, RZ, 0xfc, !PT ;  /* 0x0000008016162812 */ /* 0x000fe400078efcff */
[----:B------:R-:W-:Y:S02]  /*b190*/  ISETP.GE.AND P2, PT, R21, UR4, PT ;  /* 0x0000000415007c0c */ /* 0x000fe4000bf46270 */
[----:B------:R-:W-:Y:S01]  /*b1a0*/  LOP3.LUT R22, R22, 0xffffffdf, RZ, 0xc0, !PT ;  /* 0xffffffdf16167812 */ /* 0x000fe200078ec0ff */
[C---:B-1----:R-:W-:Y:S02]  /*b1b0*/  IMAD.SHL.U32 R32, R29.reuse, 0x8, RZ ;  /* 0x000000081d207824 */ /* 0x042fe400078e00ff */
[----:B------:R-:W-:-:S03]  /*b1c0*/  IMAD.SHL.U32 R29, R29, 0x8, RZ ;  /* 0x000000081d1d7824 */ /* 0x000fc600078e00ff */
[----:B------:R-:W-:Y:S02]  /*b1d0*/  LOP3.LUT R32, R32, 0x38, RZ, 0xc0, !PT ;  /* 0x0000003820207812 */ /* 0x000fe400078ec0ff */
[----:B------:R-:W-:Y:S02]  /*b1e0*/  LOP3.LUT R29, R29, 0x38, RZ, 0xc0, !PT ;  /* 0x000000381d1d7812 */ /* 0x000fe400078ec0ff */
[C---:B------:R-:W-:Y:S02]  /*b1f0*/  LOP3.LUT R35, R32.reuse, 0x80, RZ, 0xfc, !PT ;  /* 0x0000008020237812 */ /* 0x040fe400078efcff */
[----:B------:R-:W-:Y:S02]  /*b200*/  LOP3.LUT R32, R32, 0x1c0, RZ, 0xfc, !PT ;  /* 0x000001c020207812 */ /* 0x000fe400078efcff */
[----:B------:R-:W-:Y:S02]  /*b210*/  ISETP.GE.AND P5, PT, R35, UR4, PT ;  /* 0x0000000423007c0c */ /* 0x000fe4000bfa6270 */
[----:B------:R-:W-:-:S02]  /*b220*/  LOP3.LUT R29, R29, 0xc0, RZ, 0xfc, !PT ;  /* 0x000000c01d1d7812 */ /* 0x000fc400078efcff */
[----:B------:R-:W-:Y:S01]  /*b230*/  ISETP.GE.AND P0, PT, R32, UR4, PT ;  /* 0x0000000420007c0c */ /* 0x000fe2000bf06270 */
[----:B------:R-:W-:Y:S01]  /*b240*/  IMAD.SHL.U32 R32, R2, 0x8, RZ ;  /* 0x0000000802207824 */ /* 0x000fe200078e00ff */
[----:B------:R-:W-:Y:S02]  /*b250*/  ISETP.GE.AND P4, PT, R29, UR4, PT ;  /* 0x000000041d007c0c */ /* 0x000fe4000bf86270 */
[----:B------:R-:W-:Y:S02]  /*b260*/  LEA R29, R34, 0xffffffc0, 0x6 ;  /* 0xffffffc0221d7811 */ /* 0x000fe400078e30ff */
[----:B------:R-:W-:Y:S02]  /*b270*/  LOP3.LUT R32, R32, 0x38, RZ, 0xc0, !PT ;  /* 0x0000003820207812 */ /* 0x000fe400078ec0ff */
[----:B------:R-:W-:Y:S01]  /*b280*/  SEL R7, RZ, 0x80, P0 ;  /* 0x00000080ff077807 */ /* 0x000fe20000000000 */
[----:B------:R-:W-:Y:S01]  /*b290*/  IMAD.IADD R35, R9, 0x1, R29 ;  /* 0x0000000109237824 */ /* 0x000fe200078e021d */
[----:B------:R-:W-:-:S02]  /*b2a0*/  @P5 LOP3.LUT R22, R22, 0x20, RZ, 0xfc, !PT ;  /* 0x0000002016165812 */ /* 0x000fc400078efcff */
[----:B------:R-:W-:Y:S02]  /*b2b0*/  LOP3.LUT R32, R32, 0x100, RZ, 0xfc, !PT ;  /* 0x0000010020207812 */ /* 0x000fe400078efcff */
[----:B------:R-:W-:Y:S02]  /*b2c0*/  LOP3.LUT R22, R22, 0xffffffef, RZ, 0xc0, !PT ;  /* 0xffffffef16167812 */ /* 0x000fe400078ec0ff */
[----:B------:R-:W-:Y:S02]  /*b2d0*/  ISETP.GE.AND P3, PT, R32, UR4, PT ;  /* 0x0000000420007c0c */ /* 0x000fe4000bf66270 */
[----:B------:R-:W-:-:S04]  /*b2e0*/  @P4 LOP3.LUT R22, R22, 0x10, RZ, 0xfc, !PT ;  /* 0x0000001016164812 */ /* 0x000fc800078efcff */
[----:B------:R-:W-:-:S04]  /*b2f0*/  LOP3.LUT R22, R22, 0xfffffffb, RZ, 0xc0, !PT ;  /* 0xfffffffb16167812 */ /* 0x000fc800078ec0ff */
[----:B------:R-:W-:-:S04]  /*b300*/  LOP3.LUT R22, R22, 0xfffffff7, RZ, 0xc0, !PT ;  /* 0xfffffff716167812 */ /* 0x000fc800078ec0ff */
[----:B------:R-:W-:-:S04]  /*b310*/  @P3 LOP3.LUT R22, R22, 0x8, RZ, 0xfc, !PT ;  /* 0x0000000816163812 */ /* 0x000fc800078efcff */
[----:B------:R-:W-:Y:S01]  /*b320*/  @P2 LOP3.LUT R22, R22, 0x4, RZ, 0xfc, !PT ;  /* 0x0000000416162812 */ /* 0x000fe200078efcff */
[----:B--2-4-:R-:W-:Y:S06]  /*b330*/  BRA.DIV UR5, `(.L_x_421) ;  /* 0x0000003e05907947 */ /* 0x014fec000b800000 */
.L_x_488:
[----:B------:R-:W-:Y:S01]  /*b340*/  ISETP.NE.AND P1, PT, R20, 0x1, PT ;  /* 0x000000011400780c */ /* 0x000fe20003f25270 */
[----:B0-----:R-:W-:Y:S01]  /*b350*/  IMAD.MOV.U32 R34, RZ, RZ, RZ ;  /* 0x000000ffff227224 */ /* 0x001fe200078e00ff */
[C---:B------:R-:W-:Y:S01]  /*b360*/  ISETP.GE.AND P0, PT, R35.reuse, R36, PT ;  /* 0x000000242300720c */ /* 0x040fe20003f06270 */
[----:B------:R-:W-:Y:S01]  /*b370*/  IMAD.IADD R35, R35, 0x1, R31 ;  /* 0x0000000123237824 */ /* 0x000fe200078e021f */
[----:B-----5:R-:W-:Y:S02]  /*b380*/  SHF.R.S32.HI R32, RZ, 0x1f, R28 ;  /* 0x0000001fff207819 */ /* 0x020fe4000001141c */
[----:B------:R-:W-:Y:S02]  /*b390*/  ISETP.GT.U32.OR P0, PT, R9, 0x3f, P0 ;  /* 0x0000003f0900780c */ /* 0x000fe40000704470 */
[----:B------:R-:W-:Y:S02]  /*b3a0*/  MOV R6, R35 ;  /* 0x0000002300067202 */ /* 0x000fe40000000f00 */
[----:B------:R-:W-:-:S02]  /*b3b0*/  LOP3.LUT P6, RZ, R22, 0x80, RZ, 0xc0, !PT ;  /* 0x0000008016ff7812 */ /* 0x000fc400078cc0ff */
[----:B------:R-:W-:Y:S01]  /*b3c0*/  LOP3.LUT R22, R22, 0xfffff7ff, RZ, 0xc0, !PT ;  /* 0xfffff7ff16167812 */ /* 0x000fe200078ec0ff */
[----:B------:R-:W0:Y:S03]  /*b3d0*/  @P1 LDC R3, c[0x0][0x434] ;  /* 0x00010d00ff031b82 */ /* 0x000e260000000800 */
[----:B------:R-:W-:-:S05]  /*b3e0*/  @P1 LOP3.LUT R22, R22, 0x800, RZ, 0xfc, !PT ;  /* 0x0000080016161812 */ /* 0x000fca00078efcff */
[----:B------:R-:W1:Y:S08]  /*b3f0*/  @P1 LDC R2, c[0x0][0x438] ;  /* 0x00010e00ff021b82 */ /* 0x000e700000000800 */
[----:B------:R-:W2:Y:S01]  /*b400*/  @!P0 LDC.64 R4, c[0x0][0x428] ;  /* 0x00010a00ff048b82 */ /* 0x000ea20000000a00 */
[----:B0-----:R-:W-:-:S05]  /*b410*/  @P1 IMAD.HI.U32 R3, R35, R3, RZ ;  /* 0x0000000323031227 */ /* 0x001fca00078e00ff */
[----:B-1----:R-:W-:-:S04]  /*b420*/  @P1 SHF.R.U32.HI R6, RZ, R2, R3 ;  /* 0x00000002ff061219 */ /* 0x002fc80000011603 */
[--C-:B------:R-:W-:Y:S01]  /*b430*/  @!P0 SHF.R.S32.HI R3, RZ, 0x1f, R6.reuse ;  /* 0x0000001fff038819 */ /* 0x100fe20000011406 */
[----:B------:R-:W-:Y:S02]  /*b440*/  @!P0 IMAD.MOV.U32 R2, RZ, RZ, R6 ;  /* 0x000000ffff028224 */ /* 0x000fe400078e0006 */
[-C--:B--2---:R-:W-:Y:S02]  /*b450*/  @!P0 IMAD R8, R32, R4.reuse, RZ ;  /* 0x0000000420088224 */ /* 0x084fe400078e02ff */
[----:B------:R-:W-:-:S04]  /*b460*/  @!P0 IMAD.WIDE.U32 R2, R28, R4, R2 ;  /* 0x000000041c028225 */ /* 0x000fc800078e0002 */
[----:B------:R-:W-:Y:S02]  /*b470*/  @!P0 IMAD R8, R28, R5, R8 ;  /* 0x000000051c088224 */ /* 0x000fe400078e0208 */
[----:B------:R-:W0:Y:S02]  /*b480*/  @!P0 LDC.64 R4, c[0x0][0x418] ;  /* 0x00010600ff048b82 */ /* 0x000e240000000a00 */
[----:B------:R-:W-:Y:S01]  /*b490*/  @!P0 IMAD.IADD R8, R3, 0x1, R8 ;  /* 0x0000000103088824 */ /* 0x000fe200078e0208 */
[----:B------:R-:W-:Y:S02]  /*b4a0*/  SEL R3, RZ, 0x1, P6 ;  /* 0x00000001ff037807 */ /* 0x000fe40003000000 */
[----:B0-----:R-:W-:-:S04]  /*b4b0*/  @!P0 LEA R4, P1, R2, R4, 0x2 ;  /* 0x0000000402048211 */ /* 0x001fc800078210ff */
[----:B------:R-:W-:Y:S02]  /*b4c0*/  @!P0 LEA.HI.X R5, R2, R5, R8, 0x2, P1 ;  /* 0x0000000502058211 */ /* 0x000fe400008f1408 */
[----:B------:R-:W-:-:S03]  /*b4d0*/  LOP3.LUT P1, RZ, R22, 0x40, RZ, 0xc0, !PT ;  /* 0x0000004016ff7812 */ /* 0x000fc6000782c0ff */
[----:B------:R0:W5:Y:S01]  /*b4e0*/  @!P0 LDG.E R34, desc[UR50][R4.64] ;  /* 0x0000003204228981 */ /* 0x000162000c1e1900 */
[----:B------:R-:W-:Y:S02]  /*b4f0*/  SEL R2, RZ, 0xffffffff, P1 ;  /* 0xffffffffff027807 */ /* 0x000fe40000800000 */
[----:B------:R-:W-:Y:S02]  /*b500*/  ISETP.GT.U32.AND P1, PT, R9, 0x3f, PT ;  /* 0x0000003f0900780c */ /* 0x000fe40003f24070 */
[----:B------:R-:W-:Y:S01]  /*b510*/  LOP3.LUT R22, R22, 0xfffffbff, RZ, 0xc0, !PT ;  /* 0xfffffbff16167812 */ /* 0x000fe200078ec0ff */
[----:B------:R-:W-:Y:S01]  /*b520*/  IMAD.SHL.U32 R2, R2, 0x2, RZ ;  /* 0x0000000202027824 */ /* 0x000fe200078e00ff */
[----:B------:R-:W-:Y:S02]  /*b530*/  SHF.R.S32.HI R26, RZ, 0x1f, R18 ;  /* 0x0000001fff1a7819 */ /* 0x000fe40000011412 */
[----:B0-----:R-:W-:Y:S02]  /*b540*/  SEL R4, RZ, 0x8, P4 ;  /* 0x00000008ff047807 */ /* 0x001fe40002000000 */
[----:B------:R-:W-:-:S02]  /*b550*/  LOP3.LUT R2, R2, 0x2, R3, 0xe2, !PT ;  /* 0x0000000202027812 */ /* 0x000fc400078ee203 */
[----:B------:R-:W-:-:S04]  /*b560*/  SEL R3, RZ, 0x4, P5 ;  /* 0x00000004ff037807 */ /* 0x000fc80002800000 */
[----:B------:R-:W-:Y:S02]  /*b570*/  LOP3.LUT R2, R4, R2, R3, 0xfe, !PT ;  /* 0x0000000204027212 */ /* 0x000fe400078efe03 */
[----:B------:R-:W-:Y:S02]  /*b580*/  SEL R3, RZ, 0x10, P3 ;  /* 0x00000010ff037807 */ /* 0x000fe40001800000 */
[----:B------:R-:W-:-:S04]  /*b590*/  SEL R4, RZ, 0x20, P2 ;  /* 0x00000020ff047807 */ /* 0x000fc80001000000 */
[----:B------:R-:W-:-:S04]  /*b5a0*/  LOP3.LUT R2, R4, R2, R3, 0xfe, !PT ;  /* 0x0000000204027212 */ /* 0x000fc800078efe03 */
[----:B------:R-:W-:Y:S01]  /*b5b0*/  LOP3.LUT R10, R2, R0, RZ, 0xfc, !PT ;  /* 0x00000000020a7212 */ /* 0x000fe200078efcff */
[----:B------:R-:W-:Y:S02]  /*b5c0*/  IMAD.MOV R0, RZ, RZ, -R6 ;  /* 0x000000ffff007224 */ /* 0x000fe400078e0a06 */
[----:B------:R-:W-:Y:S02]  /*b5d0*/  IMAD.U32 R2, RZ, RZ, UR36 ;  /* 0x00000024ff027e24 */ /* 0x000fe4000f8e00ff */
[----:B------:R-:W-:Y:S01]  /*b5e0*/  IMAD R35, R20, R0, R35 ;  /* 0x0000000014237224 */ /* 0x000fe200078e0223 */
[----:B------:R-:W-:Y:S01]  /*b5f0*/  LOP3.LUT R0, R10, R7, RZ, 0xfc, !PT ;  /* 0x000000070a007212 */ /* 0x000fe200078efcff */
[----:B------:R0:W-:Y:S01]  /*b600*/  STL [R1+0x28], R10 ;  /* 0x0000280a01007387 */ /* 0x0001e20000100800 */
[----:B------:R-:W-:-:S03]  /*b610*/  ISETP.NE.AND P0, PT, R2, 0x3, PT ;  /* 0x000000030200780c */ /* 0x000fc60003f05270 */
[----:B------:R0:W-:Y:S10]  /*b620*/  STL [R1+0x4], R0 ;  /* 0x0000040001007387 */ /* 0x0001f40000100800 */
[----:B------:R-:W-:-:S04]  /*b630*/  @P0 LOP3.LUT R22, R22, 0x400, RZ, 0xfc, !PT ;  /* 0x0000040016160812 */ /* 0x000fc800078efcff */
[----:B------:R-:W-:-:S04]  /*b640*/  LOP3.LUT R22, R22, 0xfffffffe, RZ, 0xc0, !PT ;  /* 0xfffffffe16167812 */ /* 0x000fc800078ec0ff */
[----:B------:R-:W-:Y:S01]  /*b650*/  @P1 LOP3.LUT R22, R22, 0x1, RZ, 0xfc, !PT ;  /* 0x0000000116161812 */ /* 0x000fe200078efcff */
[----:B0-----:R-:W-:Y:S06]  /*b660*/  @!P0 BRA `(.L_x_422) ;  /* 0x0000000000048947 */ /* 0x001fec0003800000 */
[----:B------:R-:W-:Y:S01]  /*b670*/  BPT.TRAP 0x1 ;  /* 0x000000040000795c */ /* 0x000fe20000300000 */
.L_x_422:
[----:B------:R-:W-:Y:S01]  /*b680*/  IMAD R27, R24, 0x8, R23 ;  /* 0x00000008181b7824 */ /* 0x000fe200078e0217 */
[----:B------:R-:W-:Y:S01]  /*b690*/  SHF.L.U32 R0, R25, 0x1f, RZ ;  /* 0x0000001f19007819 */ /* 0x000fe200000006ff */
[----:B------:R-:W-:Y:S03]  /*b6a0*/  BSSY B0, `(.L_x_423) ;  /* 0x0000003000007945 */ /* 0x000fe60003800000 */
[----:B------:R-:W0:Y:S02]  /*b6b0*/  SYNCS.PHASECHK.TRANS64.TRYWAIT P0, [R27+URZ+0x28c40], R0 ;  /* 0x028c40001b0075a7 */ /* 0x000e24000800017f */
[----:B0-----:R-:W-:Y:S05]  /*b6c0*/  @!P0 BRA `(.L_x_424) ;  /* 0x0000003800dc8947 */ /* 0x001fea0003800000 */
.L_x_489:
[----:B------:R-:W-:Y:S05]  /*b6d0*/  BSYNC B0 ;  /* 0x0000000000007941 */ /* 0x000fea0003800000 */
.L_x_423:
[----:B0-----:R-:W-:Y:S01]  /*b6e0*/  SHF.R.S32.HI R0, RZ, 0x1f, R35 ;  /* 0x0000001fff007819 */ /* 0x001fe20000011423 */
[----:B------:R-:W-:Y:S01]  /*b6f0*/  ULDC.64 UR4, c[0x0][0x300] ;  /* 0x0000c00000047ab9 */ /* 0x000fe20000000a00 */
[----:B-----5:R-:W-:Y:S01]  /*b700*/  SHF.R.S32.HI R4, RZ, 0x1f, R34 ;  /* 0x0000001fff047819 */ /* 0x020fe20000011422 */
[----:B------:R-:W-:Y:S01]  /*b710*/  IMAD.WIDE.U32 R2, R35, UR4, RZ ;  /* 0x0000000423027c25 */ /* 0x000fe2000f8e00ff */
[----:B------:R-:W-:Y:S01]  /*b720*/  IADD3 R29, -R37, R36, -R29 ;  /* 0x00000024251d7210 */ /* 0x000fe20007ffe91d */
[----:B------:R0:W-:Y:S01]  /*b730*/  STL [R1+0x1c], R0 ;  /* 0x00001c0001007387 */ /* 0x0001e20000100800 */
[----:B------:R-:W-:-:S03]  /*b740*/  LOP3.LUT R22, R22, 0xfffffffd, RZ, 0xc0, !PT ;  /* 0xfffffffd16167812 */ /* 0x000fc600078ec0ff */
[----:B------:R1:W-:Y:S01]  /*b750*/  STL [R1+0x20], R4 ;  /* 0x0000200401007387 */ /* 0x0003e20000100800 */
[----:B0-----:R-:W-:-:S04]  /*b760*/  IMAD R0, R0, UR4, RZ ;  /* 0x0000000400007c24 */ /* 0x001fc8000f8e02ff */
[----:B------:R-:W-:Y:S01]  /*b770*/  IMAD R0, R35, UR5, R0 ;  /* 0x0000000523007c24 */ /* 0x000fe2000f8e0200 */
[----:B------:R-:W-:-:S03]  /*b780*/  ULDC.64 UR4, c[0x0][0x310] ;  /* 0x0000c40000047ab9 */ /* 0x000fc60000000a00 */
[----:B------:R-:W-:Y:S02]  /*b790*/  IMAD.IADD R3, R3, 0x1, R0 ;  /* 0x0000000103037824 */ /* 0x000fe400078e0200 */
[----:B------:R-:W-:Y:S02]  /*b7a0*/  IMAD R0, R4, UR4, RZ ;  /* 0x0000000404007c24 */ /* 0x000fe4000f8e02ff */
[----:B-1----:R-:W0:Y:S01]  /*b7b0*/  S2R R4, SR_TID.X ;  /* 0x0000000000047919 */ /* 0x002e220000002100 */
[----:B------:R-:W-:-:S04]  /*b7c0*/  IMAD.WIDE.U32 R2, R34, UR4, R2 ;  /* 0x0000000422027c25 */ /* 0x000fc8000f8e0002 */
[----:B------:R-:W-:Y:S01]  /*b7d0*/  IMAD R0, R34, UR5, R0 ;  /* 0x0000000522007c24 */ /* 0x000fe2000f8e0200 */
[----:B------:R-:W-:-:S04]  /*b7e0*/  ULDC.64 UR4, c[0x0][0x308] ;  /* 0x0000c20000047ab9 */ /* 0x000fc80000000a00 */
[----:B------:R-:W-:Y:S01]  /*b7f0*/  IADD3 R3, R3, R0, RZ ;  /* 0x0000000003037210 */ /* 0x000fe20007ffe0ff */
[----:B------:R-:W-:-:S04]  /*b800*/  IMAD R0, R26, UR4, RZ ;  /* 0x000000041a007c24 */ /* 0x000fc8000f8e02ff */
[C---:B------:R-:W-:Y:S02]  /*b810*/  IMAD R0, R18.reuse, UR5, R0 ;  /* 0x0000000512007c24 */ /* 0x040fe4000f8e0200 */
[----:B------:R-:W-:Y:S01]  /*b820*/  IMAD.WIDE.U32 R2, R18, UR4, R2 ;  /* 0x0000000412027c25 */ /* 0x000fe2000f8e0002 */
[----:B------:R-:W-:-:S03]  /*b830*/  ULDC.64 UR4, c[0x0][0x2e8] ;  /* 0x0000ba0000047ab9 */ /* 0x000fc60000000a00 */
[----:B------:R-:W-:Y:S01]  /*b840*/  IMAD.IADD R5, R3, 0x1, R0 ;  /* 0x0000000103057824 */ /* 0x000fe200078e0200 */
[----:B------:R-:W-:Y:S01]  /*b850*/  LEA R0, P0, R2, UR4, 0x1 ;  /* 0x0000000402007c11 */ /* 0x000fe2000f8008ff */
[----:B------:R-:W-:-:S03]  /*b860*/  ULDC UR4, c[0x0][0x2f4] ;  /* 0x0000bd0000047ab9 */ /* 0x000fc60000000800 */
[----:B------:R-:W-:Y:S01]  /*b870*/  LEA.HI.X R5, R2, UR5, R5, 0x1, P0 ;  /* 0x0000000502057c11 */ /* 0x000fe200080f0c05 */
[----:B------:R-:W-:Y:S01]  /*b880*/  UMOV UR5, 0xffffffff ;  /* 0xffffffff00057882 */ /* 0x000fe20000000000 */
[----:B------:R-:W-:Y:S01]  /*b890*/  ISETP.GE.AND P0, PT, R29, 0x1, PT ;  /* 0x000000011d00780c */ /* 0x000fe20003f06270 */
[----:B0-----:R-:W-:Y:S02]  /*b8a0*/  IMAD.SHL.U32 R7, R4, 0x8, RZ ;  /* 0x0000000804077824 */ /* 0x001fe400078e00ff */
[----:B------:R-:W-:-:S03]  /*b8b0*/  IMAD R4, R24, 0x1000, R33 ;  /* 0x0000100018047824 */ /* 0x000fc600078e0221 */
[----:B------:R-:W-:-:S04]  /*b8c0*/  LOP3.LUT R7, R7, 0x38, RZ, 0xc0, !PT ;  /* 0x0000003807077812 */ /* 0x000fc800078ec0ff */
[----:B------:R-:W-:-:S13]  /*b8d0*/  ISETP.GE.AND P2, PT, R7, UR4, PT ;  /* 0x0000000407007c0c */ /* 0x000fda000bf46270 */
[----:B------:R-:W-:Y:S01]  /*b8e0*/  @P2 LOP3.LUT R22, R22, 0x2, RZ, 0xfc, !PT ;  /* 0x0000000216162812 */ /* 0x000fe200078efcff */
[----:B------:R-:W-:Y:S06]  /*b8f0*/  BRA.DIV UR5, `(.L_x_425) ;  /* 0x0000003a05647947 */ /* 0x000fec000b800000 */
[----:B------:R-:W0:Y:S01]  /*b900*/  SHFL.IDX PT, R3, R0, RZ, 0x181f ;  /* 0x00181fff00037589 */ /* 0x000e2200000e0000 */
[----:B------:R-:W-:-:S03]  /*b910*/  @P0 IMAD R6, R4, 0x2, R23 ;  /* 0x0000000204060824 */ /* 0x000fc600078e0217 */
[----:B------:R-:W1:Y:S01]  /*b920*/  SHFL.IDX PT, R2, R5, RZ, 0x181f ;  /* 0x00181fff05027589 */ /* 0x000e6200000e0000 */
        /* <DEDUP_REMOVED lines=8> */
[----:B0-----:R-:W0:Y:S10]  /*b9b0*/  SHFL.IDX PT, R3, R0, 0x1, 0x181f ;  /* 0x00381f0000037f89 */ /* 0x001e3400000e0000 */
[----:B------:R-:W-:Y:S01]  /*b9c0*/  @P0 IMAD R6, R4, 0x2, R23 ;  /* 0x0000000204060824 */ /* 0x000fe200078e0217 */
[----:B------:R-:W1:Y:S01]  /*b9d0*/  SHFL.IDX PT, R2, R5, 0x1, 0x181f ;  /* 0x00381f0005027f89 */ /* 0x000e6200000e0000 */
[----:B0-----:R-:W-:-:S05]  /*b9e0*/  @P0 LEA R3, P1, R7, R3, 0x1 ;  /* 0x0000000307030211 */ /* 0x001fca00078208ff */
[----:B-1----:R-:W-:-:S05]  /*b9f0*/  @P0 IMAD.X R2, RZ, RZ, R2, P1 ;  /* 0x000000ffff020224 */ /* 0x002fca00008e0602 */
[----:B------:R-:W-:-:S04]  /*ba00*/  @P0 LOP3.LUT R3, R3, R2, RZ, 0x3c, !PT ;  /* 0x0000000203030212 */ /* 0x000fc800078e3cff */
[----:B------:R-:W-:-:S04]  /*ba10*/  @P0 LOP3.LUT R2, R3, R2, RZ, 0x3c, !PT ;  /* 0x0000000203020212 */ /* 0x000fc800078e3cff */
[----:B------:R-:W-:-:S05]  /*ba20*/  @P0 LOP3.LUT R3, R3, R2, RZ, 0x3c, !PT ;  /* 0x0000000203030212 */ /* 0x000fca00078e3cff */
[----:B------:R0:W-:Y:S01]  /*ba30*/  @P0 LDGSTS.E.BYPASS.LTC128B.128 [R6+0x22c00], desc[UR50][R2.64], !P2 ;  /* 0x22c0000002060fae */ /* 0x0001e2000d101d72 */
[----:B------:R-:W-:-:S03]  /*ba40*/  ISETP.GE.AND P0, PT, R29, 0x21, PT ;  /* 0x000000211d00780c */ /* 0x000fc60003f06270 */
[----:B0-----:R-:W0:Y:S10]  /*ba50*/  SHFL.IDX PT, R3, R0, 0x2, 0x181f ;  /* 0x00581f0000037f89 */ /* 0x001e3400000e0000 */
[----:B------:R-:W-:Y:S01]  /*ba60*/  @P0 LEA R6, R4, R23, 0x1 ;  /* 0x0000001704060211 */ /* 0x000fe200078e08ff */
        /* <DEDUP_REMOVED lines=9> */
.L_x_499:
[----:B------:R-:W-:-:S13]  /*bb00*/  ISETP.GE.AND P0, PT, R29, 0x31, PT ;  /* 0x000000311d00780c */ /* 0x000fda0003f06270 */
[----:B0-----:R-:W-:Y:S01]  /*bb10*/  @P0 LEA R2, P1, R7, R0, 0x1 ;  /* 0x0000000007020211 */ /* 0x001fe200078208ff */
[----:B------:R-:W-:-:S04]  /*bb20*/  @P0 IMAD R4, R4, 0x2, R23 ;  /* 0x0000000204040824 */ /* 0x000fc800078e0217 */
[----:B------:R-:W-:-:S05]  /*bb30*/  @P0 IMAD.X R3, RZ, RZ, R5, P1 ;  /* 0x000000ffff030224 */ /* 0x000fca00008e0605 */
[----:B------:R-:W-:Y:S01]  /*bb40*/  @!PT LDS RZ, [RZ] ;  /* 0x00000000fffff984 */ /* 0x000fe20000000800 */
[----:B------:R-:W-:Y:S01]  /*bb50*/  @!PT LDS RZ, [RZ] ;  /* 0x00000000fffff984 */ /* 0x000fe20000000800 */
[----:B------:R-:W-:Y:S01]  /*bb60*/  @!PT LDS RZ, [RZ] ;  /* 0x00000000fffff984 */ /* 0x000fe20000000800 */
[----:B------:R0:W-:Y:S01]  /*bb70*/  @P0 LDGSTS.E.BYPASS.LTC128B.128 [R4+0x23c00], desc[UR50][R2.64], !P2 ;  /* 0x23c0000002040fae */ /* 0x0001e2000d101d72 */
[----:B------:R-:W-:Y:S01]  /*bb80*/  PLOP3.LUT P0, PT, PT, PT, PT, 0x80, 0x0 ;  /* 0x000000000000781c */ /* 0x000fe20003f0f070 */
[----:B------:R-:W-:-:S12]  /*bb90*/  NOP ;  /* 0x0000000000007918 */ /* 0x000fd80000000000 */
.L_x_426:
[----:B------:R-:W-:Y:S02]  /*bba0*/  PLOP3.LUT P1, PT, P1, P0, PT, 0xa2, 0x0 ;  /* 0x000000000000781c */ /* 0x000fe40000f21472 */
[----:B------:R-:W-:-:S08]  /*bbb0*/  @P0 R2UR P1, UR4, R27 ;  /* 0x000000001b0402ca */ /* 0x000fd00000020000 */
[----:B------:R-:W-:-:S05]  /*bbc0*/  @P0 PLOP3.LUT P0, PT, P1, PT, PT, 0x80, 0x0 ;  /* 0x000000000000081c */ /* 0x000fca0000f0f070 */
[----:B------:R-:W-:Y:S01]  /*bbd0*/  @!P1 SYNCS.ARRIVE.TRANS64.RED.A0T1 RZ, [UR4+0x28c30], RZ ;  /* 0x028c30ffffff99a7 */ /* 0x000fe20008200404 */
[----:B------:R-:W-:Y:S07]  /*bbe0*/  @!P1 ARRIVES.LDGSTSBAR.64.TRANSCNT [UR4+0x28c30] ;  /* 0x028c3000ff0099b0 */ /* 0x000fee0008000a84 */
[----:B------:R-:W-:Y:S05]  /*bbf0*/  @P0 BRA.U.ANY `(.L_x_426) ;  /* 0xfffffffd00e80947 */ /* 0x000fea000393ffff */
[----:B------:R-:W-:Y:S01]  /*bc00*/  NOP ;  /* 0x0000000000007918 */ /* 0x000fe20000000000 */
[----:B------:R-:W-:-:S05]  /*bc10*/  IMAD.U32 R0, RZ, RZ, UR36 ;  /* 0x00000024ff007e24 */ /* 0x000fca000f8e00ff */
[----:B------:R-:W-:-:S13]  /*bc20*/  ISETP.NE.AND P2, PT, R0, 0x3, PT ;  /* 0x000000030000780c */ /* 0x000fda0003f45270 */
[----:B------:R-:W-:Y:S05]  /*bc30*/  @!P2 BRA `(.L_x_427) ;  /* 0x000000000004a947 */ /* 0x000fea0003800000 */
[----:B------:R-:W-:Y:S01]  /*bc40*/  BPT.TRAP 0x1 ;  /* 0x000000040000795c */ /* 0x000fe20000300000 */
.L_x_427:
[----:B------:R1:W5:Y:S01]  /*bc50*/  LDL.LU R0, [R1+0x8] ;  /* 0x0000080001007983 */ /* 0x0003620000300800 */
[----:B------:R-:W-:Y:S01]  /*bc60*/  LOP3.LUT P0, RZ, R22, 0x100, RZ, 0xc0, !PT ;  /* 0x0000010016ff7812 */ /* 0x000fe2000780c0ff */
[----:B------:R1:W-:Y:S02]  /*bc70*/  SYNCS.ARRIVE.TRANS64.A1T0 RZ, [R27+URZ+0x28c30], RZ ;  /* 0x028c30ff1bff79a7 */ /* 0x0003e4000810003f */
[----:B0-----:R1:W5:Y:S04]  /*bc80*/  LDL.LU R4, [R1] ;  /* 0x0000000001047983 */ /* 0x0013680000300800 */
[----:B------:R1:W5:Y:S01]  /*bc90*/  LDL R3, [R1+0x4] ;  /* 0x0000040001037983 */ /* 0x0003620000100800 */
[----:B------:R-:W-:-:S07]  /*bca0*/  SEL R2, R30, RZ, !P0 ;  /* 0x000000ff1e027207 */ /* 0x000fce0004000000 */
[----:B------:R-:W-:Y:S05]  /*bcb0*/  WARPSYNC.ALL ;  /* 0x0000000000007948 */ /* 0x000fea0003800000 */
[----:B------:R0:W-:Y:S01]  /*bcc0*/  STL [R1+0x18], R2 ;  /* 0x0000180201007387 */ /* 0x0001e20000100800 */
[----:B------:R-:W-:Y:S01]  /*bcd0*/  ULDC.64 UR4, c[0x0][0x298] ;  /* 0x0000a60000047ab9 */ /* 0x000fe20000000a00 */
[----:B------:R-:W-:Y:S01]  /*bce0*/  BSSY B6, `(.L_x_428) ;  /* 0x0000020000067945 */ /* 0x000fe20003800000 */
[----:B0-----:R-:W-:Y:S01]  /*bcf0*/  VIADD R2, R23, 0x20400 ;  /* 0x0002040017027836 */ /* 0x001fe20000000000 */
[----:B------:R-:W-:Y:S01]  /*bd00*/  BAR.SYNC.DEFER_BLOCKING 0x8, 0x100 ;  /* 0x0204000000007b1d */ /* 0x000fe20000010000 */
[----:B-----5:R-:W-:-:S03]  /*bd10*/  SEL R0, R0, RZ, !P0 ;  /* 0x000000ff00007207 */ /* 0x020fc60004000000 */
[----:B------:R-:W-:Y:S02]  /*bd20*/  LOP3.LUT P0, RZ, R2, 0x3ff, RZ, 0xc0, !PT ;  /* 0x000003ff02ff7812 */ /* 0x000fe4000780c0ff */
[----:B------:R0:W-:Y:S01]  /*bd30*/  STL [R1+0x8], R0 ;  /* 0x0000080001007387 */ /* 0x0001e20000100800 */
[----:B------:R-:W-:-:S04]  /*bd40*/  PRMT R30, R3, 0x8880, RZ ;  /* 0x00008880031e7816 */ /* 0x000fc800000000ff */
[----:B------:R-:W-:Y:S02]  /*bd50*/  PRMT R30, R30, 0x7710, RZ ;  /* 0x000077101e1e7816 */ /* 0x000fe400000000ff */
[----:B0-----:R-:W-:-:S05]  /*bd60*/  SHF.R.S32.HI R0, RZ, 0x1f, R4 ;  /* 0x0000001fff007819 */ /* 0x001fca0000011404 */
[----:B------:R-:W-:-:S04]  /*bd70*/  IMAD R0, R0, UR4, RZ ;  /* 0x0000000400007c24 */ /* 0x000fc8000f8e02ff */
[C---:B------:R-:W-:Y:S02]  /*bd80*/  IMAD R0, R4.reuse, UR5, R0 ;  /* 0x0000000504007c24 */ /* 0x040fe4000f8e0200 */
[----:B------:R-:W-:-:S04]  /*bd90*/  IMAD.WIDE.U32 R4, R4, UR4, RZ ;  /* 0x0000000404047c25 */ /* 0x000fc8000f8e00ff */
[----:B------:R-:W-:Y:S01]  /*bda0*/  IMAD.IADD R0, R5, 0x1, R0 ;  /* 0x0000000105007824 */ /* 0x000fe200078e0200 */
[----:B------:R0:W-:Y:S04]  /*bdb0*/  STL.64 [R1+0x10], R4 ;  /* 0x0000100401007387 */ /* 0x0001e80000100a00 */
[----:B------:R0:W-:Y:S01]  /*bdc0*/  STL [R1], R0 ;  /* 0x0000000001007387 */ /* 0x0001e20000100800 */
[----:B------:R-:W-:Y:S05]  /*bdd0*/  @!P0 BRA `(.L_x_429) ;  /* 0x0000000000408947 */ /* 0x000fea0003800000 */
[----:B------:R-:W-:Y:S01]  /*bde0*/  MOV R2, 0x0 ;  /* 0x0000000000027802 */ /* 0x000fe20000000f00 */
[----:B------:R-:W-:Y:S01]  /*bdf0*/  ULDC.64 UR4, c[0x4][0x90] ;  /* 0x0100240000047ab9 */ /* 0x000fe20000000a00 */
[----:B------:R-:W-:Y:S01]  /*be00*/  ULDC.64 UR6, c[0x4][0x98] ;  /* 0x0100260000067ab9 */ /* 0x000fe20000000a00 */
[----:B------:R-:W-:Y:S01]  /*be10*/  ULDC.64 UR8, c[0x4][0x20] ;  /* 0x0100080000087ab9 */ /* 0x000fe20000000a00 */
[----:B0-----:R-:W-:Y:S01]  /*be20*/  IMAD.U32 R4, RZ, RZ, UR4 ;  /* 0x00000004ff047e24 */ /* 0x001fe2000f8e00ff */
[----:B------:R-:W-:Y:S01]  /*be30*/  MOV R7, UR7 ;  /* 0x0000000700077c02 */ /* 0x000fe20008000f00 */
[----:B------:R-:W0:Y:S01]  /*be40*/  LDC.64 R2, c[0x4][R2] ;  /* 0x0100000002027b82 */ /* 0x000e220000000a00 */
[----:B------:R-:W-:Y:S02]  /*be50*/  IMAD.U32 R5, RZ, RZ, UR5 ;  /* 0x00000005ff057e24 */ /* 0x000fe4000f8e00ff */
[----:B------:R-:W-:Y:S02]  /*be60*/  IMAD.U32 R6, RZ, RZ, UR6 ;  /* 0x00000006ff067e24 */ /* 0x000fe4000f8e00ff */
[----:B------:R-:W-:-:S02]  /*be70*/  IMAD.U32 R10, RZ, RZ, UR8 ;  /* 0x00000008ff0a7e24 */ /* 0x000fc4000f8e00ff */
[----:B------:R-:W-:Y:S02]  /*be80*/  IMAD.U32 R11, RZ, RZ, UR9 ;  /* 0x00000009ff0b7e24 */ /* 0x000fe4000f8e00ff */
[----:B------:R-:W-:Y:S02]  /*be90*/  IMAD.MOV.U32 R8, RZ, RZ, 0x70 ;  /* 0x00000070ff087424 */ /* 0x000fe400078e00ff */
[----:B------:R-:W-:Y:S02]  /*bea0*/  IMAD.MOV.U32 R12, RZ, RZ, 0x1 ;  /* 0x00000001ff0c7424 */ /* 0x000fe400078e00ff */
[----:B------:R-:W-:-:S07]  /*beb0*/  IMAD.MOV.U32 R13, RZ, RZ, RZ ;  /* 0x000000ffff0d7224 */ /* 0x000fce00078e00ff */
[----:B------:R-:W-:-:S07]  /*bec0*/  LEPC R20, `(.L_x_429) ;  /* 0x000000001014794e */ /* 0x000fce0000000000 */
[----:B01----:R-:W-:Y:S05]  /*bed0*/  CALL.ABS.NOINC R2 ;  /* 0x0000000002007343 */ /* 0x003fea0003c00000 */
.L_x_429:
[----:B------:R-:W-:Y:S05]  /*bee0*/  BSYNC B6 ;  /* 0x0000000000067941 */ /* 0x000fea0003800000 */
.L_x_428:
[----:B0-----:R-:W2:Y:S01]  /*bef0*/  LDL.LU R0, [R1] ;  /* 0x0000000001007983 */ /* 0x001ea20000300800 */
[----:B------:R-:W-:Y:S01]  /*bf00*/  ULDC.64 UR4, c[0x0][0x2d8] ;  /* 0x0000b60000047ab9 */ /* 0x000fe20000000a00 */
[----:B------:R-:W0:Y:S02]  /*bf10*/  LDC R7, c[0x0][0x448] ;  /* 0x00011200ff077b82 */ /* 0x000e240000000800 */
[----:B------:R-:W2:Y:S04]  /*bf20*/  LDL.LU.64 R2, [R1+0x10] ;  /* 0x0000100001027983 */ /* 0x000ea80000300a00 */
[----:B------:R-:W3:Y:S04]  /*bf30*/  LDL.LU R21, [R1+0x8] ;  /* 0x0000080001157983 */ /* 0x000ee80000300800 */
[----:B------:R-:W4:Y:S04]  /*bf40*/  LDL.LU R20, [R1+0x18] ;  /* 0x0000180001147983 */ /* 0x000f280000300800 */
[----:B------:R0:W5:Y:S04]  /*bf50*/  LDL R10, [R1+0xc] ;  /* 0x00000c00010a7983 */ /* 0x0001680000100800 */
[----:B------:R0:W5:Y:S02]  /*bf60*/  LDL R8, [R1+0x2c] ;  /* 0x00002c0001087983 */ /* 0x0001640000100800 */
[----:B0-----:R-:W-:-:S13]  /*bf70*/  ISETP.NE.AND P0, PT, R7, 0x1, PT ;  /* 0x000000010700780c */ /* 0x001fda0003f05270 */
[----:B------:R-:W0:Y:S01]  /*bf80*/  @P0 LDC R6, c[0x0][0x44c] ;  /* 0x00011300ff060b82 */ /* 0x000e220000000800 */
[----:B------:R-:W1:Y:S02]  /*bf90*/  S2R R9, SR_TID.X ;  /* 0x0000000000097919 */ /* 0x000e640000002100 */
[----:B-1----:R-:W-:-:S05]  /*bfa0*/  IMAD.SHL.U32 R9, R9, 0x8, RZ ;  /* 0x0000000809097824 */ /* 0x002fca00078e00ff */
[----:B------:R-:W-:Y:S01]  /*bfb0*/  LOP3.LUT R9, R9, 0x38, RZ, 0xc0, !PT ;  /* 0x0000003809097812 */ /* 0x000fe200078ec0ff */
[----:B--2---:R-:W-:Y:S02]  /*bfc0*/  IMAD.MOV.U32 R3, RZ, RZ, R0 ;  /* 0x000000ffff037224 */ /* 0x004fe400078e0000 */
[----:B------:R-:W-:Y:S02]  /*bfd0*/  IMAD R0, R26, UR4, RZ ;  /* 0x000000041a007c24 */ /* 0x000fe4000f8e02ff */
[----:B------:R-:W-:-:S04]  /*bfe0*/  IMAD.WIDE.U32 R2, R18, UR4, R2 ;  /* 0x0000000412027c25 */ /* 0x000fc8000f8e0002 */
[----:B------:R-:W-:Y:S01]  /*bff0*/  IMAD R0, R18, UR5, R0 ;  /* 0x0000000512007c24 */ /* 0x000fe2000f8e0200 */
[----:B------:R-:W-:-:S03]  /*c000*/  ULDC.64 UR4, c[0x0][0x2e0] ;  /* 0x0000b80000047ab9 */ /* 0x000fc60000000a00 */
[----:B------:R-:W-:Y:S02]  /*c010*/  IMAD.IADD R3, R3, 0x1, R0 ;  /* 0x0000000103037824 */ /* 0x000fe400078e0200 */
[----:B---3--:R-:W-:Y:S02]  /*c020*/  IMAD R0, R21, UR4, RZ ;  /* 0x0000000415007c24 */ /* 0x008fe4000f8e02ff */
[----:B----4-:R-:W-:-:S04]  /*c030*/  IMAD.WIDE.U32 R2, R20, UR4, R2 ;  /* 0x0000000414027c25 */ /* 0x010fc8000f8e0002 */
[----:B------:R-:W-:Y:S01]  /*c040*/  IMAD R0, R20, UR5, R0 ;  /* 0x0000000514007c24 */ /* 0x000fe2000f8e0200 */
[----:B------:R-:W-:Y:S01]  /*c050*/  ULDC.64 UR4, c[0x0][0x2d0] ;  /* 0x0000b40000047ab9 */ /* 0x000fe20000000a00 */
[----:B------:R-:W1:Y:S02]  /*c060*/  S2R R20, SR_TID.X ;  /* 0x0000000000147919 */ /* 0x000e640000002100 */
[----:B------:R-:W-:Y:S02]  /*c070*/  IMAD.IADD R3, R3, 0x1, R0 ;  /* 0x0000000103037824 */ /* 0x000fe400078e0200 */
[----:B------:R-:W2:Y:S01]  /*c080*/  @P0 LDC R0, c[0x0][0x450] ;  /* 0x00011400ff000b82 */ /* 0x000ea20000000800 */
[----:B-1----:R-:W-:-:S04]  /*c090*/  SHF.L.U32 R20, R20, 0x4, RZ ;  /* 0x0000000414147819 */ /* 0x002fc800000006ff */
[----:B------:R-:W-:-:S05]  /*c0a0*/  LOP3.LUT R20, R37, 0x70, R20, 0xf8, !PT ;  /* 0x0000007025147812 */ /* 0x000fca00078ef814 */
[----:B------:R-:W-:-:S04]  /*c0b0*/  IMAD R5, R17, 0x40, R20 ;  /* 0x0000004011057824 */ /* 0x000fc800078e0214 */
[----:B0-----:R-:W-:-:S04]  /*c0c0*/  @P0 IMAD.HI.U32 R6, R5, R6, RZ ;  /* 0x0000000605060227 */ /* 0x001fc800078e00ff */
[----:B------:R-:W-:Y:S01]  /*c0d0*/  IMAD.MOV.U32 R4, RZ, RZ, R5 ;  /* 0x000000ffff047224 */ /* 0x000fe200078e0005 */
[----:B--2---:R-:W-:-:S05]  /*c0e0*/  @P0 SHF.R.U32.HI R4, RZ, R0, R6 ;  /* 0x00000000ff040219 */ /* 0x004fca0000011606 */
[----:B------:R-:W-:-:S04]  /*c0f0*/  IMAD.MOV R0, RZ, RZ, -R4 ;  /* 0x000000ffff007224 */ /* 0x000fc800078e0a04 */
[----:B------:R-:W-:Y:S01]  /*c100*/  IMAD R0, R7, R0, R5 ;  /* 0x0000000007007224 */ /* 0x000fe200078e0205 */
        /* <DEDUP_REMOVED lines=13> */
[----:B------:R-:W-:-:S04]  /*c1e0*/  ULDC UR4, c[0x0][0x2b8] ;  /* 0x0000ae0000047ab9 */ /* 0x000fc80000000800 */
[----:B------:R-:W-:Y:S01]  /*c1f0*/  LEA.HI.X R4, R2, UR5, R4, 0x1, P0 ;  /* 0x0000000502047c11 */ /* 0x000fe200080f0c04 */
[----:B------:R-:W-:Y:S01]  /*c200*/  UMOV UR5, 0xffffffff ;  /* 0xffffffff00057882 */ /* 0x000fe20000000000 */
[----:B------:R-:W-:Y:S02]  /*c210*/  ISETP.GE.AND P1, PT, R9, UR4, PT ;  /* 0x0000000409007c0c */ /* 0x000fe4000bf26270 */
[----:B------:R-:W-:Y:S11]  /*c220*/  BRA.DIV UR5, `(.L_x_430) ;  /* 0x0000003605687947 */ /* 0x000ff6000b800000 */
[----:B------:R-:W0:Y:S01]  /*c230*/  SHFL.IDX PT, R3, R0, RZ, 0x181f ;  /* 0x00181fff00037589 */ /* 0x000e2200000e0000 */
[----:B-----5:R-:W-:Y:S02]  /*c240*/  IMAD R5, R10, R7, RZ ;  /* 0x000000070a057224 */ /* 0x020fe400078e02ff */
[----:B------:R-:W-:Y:S01]  /*c250*/  IMAD R17, R17, 0x40, R37 ;  /* 0x0000004011117824 */ /* 0x000fe200078e0225 */
[----:B------:R-:W1:Y:S04]  /*c260*/  SHFL.IDX PT, R2, R4, RZ, 0x181f ;  /* 0x00181fff04027589 */ /* 0x000e6800000e0000 */
[----:B------:R-:W-:-:S13]  /*c270*/  ISETP.GE.AND P0, PT, R17, R5, PT ;  /* 0x000000051100720c */ /* 0x000fda0003f06270 */
[----:B0-----:R-:W-:-:S05]  /*c280*/  @!P0 LEA R3, P2, R9, R3, 0x1 ;  /* 0x0000000309038211 */ /* 0x001fca00078408ff */
[----:B-1----:R-:W-:-:S05]  /*c290*/  @!P0 IMAD.X R2, RZ, RZ, R2, P2 ;  /* 0x000000ffff028224 */ /* 0x002fca00010e0602 */
[----:B------:R-:W-:-:S04]  /*c2a0*/  @!P0 LOP3.LUT R3, R3, R2, RZ, 0x3c, !PT ;  /* 0x0000000203038212 */ /* 0x000fc800078e3cff */
[----:B------:R-:W-:-:S04]  /*c2b0*/  @!P0 LOP3.LUT R2, R3, R2, RZ, 0x3c, !PT ;  /* 0x0000000203028212 */ /* 0x000fc800078e3cff */
[----:B------:R-:W-:-:S05]  /*c2c0*/  @!P0 LOP3.LUT R3, R3, R2, RZ, 0x3c, !PT ;  /* 0x0000000203038212 */ /* 0x000fca00078e3cff */
[----:B------:R-:W-:Y:S01]  /*c2d0*/  @!PT LDS RZ, [RZ] ;  /* 0x00000000fffff984 */ /* 0x000fe20000000800 */
[----:B------:R0:W-:Y:S02]  /*c2e0*/  @!P0 LDGSTS.E.BYPASS.LTC128B.128 [R8+0x20400], desc[UR50][R2.64], !P1 ;  /* 0x2040000002088fae */ /* 0x0001e4000c901d72 */
[----:B0-----:R-:W-:Y:S02]  /*c2f0*/  IADD3 R2, R17, 0x10, RZ ;  /* 0x0000001011027810 */ /* 0x001fe40007ffe0ff */
[----:B------:R-:W0:Y:S02]  /*c300*/  SHFL.IDX PT, R3, R0, 0x1, 0x181f ;  /* 0x00381f0000037f89 */ /* 0x000e2400000e0000 */
[----:B------:R-:W-:Y:S02]  /*c310*/  ISETP.GE.AND P0, PT, R2, R5, PT ;  /* 0x000000050200720c */ /* 0x000fe40003f06270 */
[----:B------:R-:W1:Y:S11]  /*c320*/  SHFL.IDX PT, R2, R4, 0x1, 0x181f ;  /* 0x00381f0004027f89 */ /* 0x000e7600000e0000 */
[----:B0-----:R-:W-:-:S05]  /*c330*/  @!P0 LEA R3, P2, R9, R3, 0x1 ;  /* 0x0000000309038211 */ /* 0x001fca00078408ff */
[----:B-1----:R-:W-:-:S05]  /*c340*/  @!P0 IMAD.X R2, RZ, RZ, R2, P2 ;  /* 0x000000ffff028224 */ /* 0x002fca00010e0602 */
[----:B------:R-:W-:-:S04]  /*c350*/  @!P0 LOP3.LUT R3, R3, R2, RZ, 0x3c, !PT ;  /* 0x0000000203038212 */ /* 0x000fc800078e3cff */
[----:B------:R-:W-:-:S04]  /*c360*/  @!P0 LOP3.LUT R2, R3, R2, RZ, 0x3c, !PT ;  /* 0x0000000203028212 */ /* 0x000fc800078e3cff */
[----:B------:R-:W-:-:S05]  /*c370*/  @!P0 LOP3.LUT R3, R3, R2, RZ, 0x3c, !PT ;  /* 0x0000000203038212 */ /* 0x000fca00078e3cff */
[----:B------:R0:W-:Y:S02]  /*c380*/  @!P0 LDGSTS.E.BYPASS.LTC128B.128 [R8+0x20c00], desc[UR50][R2.64], !P1 ;  /* 0x20c0000002088fae */ /* 0x0001e4000c901d72 */
[----:B0-----:R-:W-:Y:S02]  /*c390*/  VIADD R2, R17, 0x20 ;  /* 0x0000002011027836 */ /* 0x001fe40000000000 */
[----:B------:R-:W0:Y:S03]  /*c3a0*/  SHFL.IDX PT, R3, R0, 0x2, 0x181f ;  /* 0x00581f0000037f89 */ /* 0x000e2600000e0000 */
[----:B------:R-:W-:Y:S01]  /*c3b0*/  ISETP.GE.AND P0, PT, R2, R5, PT ;  /* 0x000000050200720c */ /* 0x000fe20003f06270 */
[----:B------:R-:W-:Y:S04]  /*c3c0*/  SHFL.IDX PT, R0, R0, 0x3, 0x181f ;  /* 0x00781f0000007f89 */ /* 0x000fe800000e0000 */
[----:B------:R-:W1:Y:S04]  /*c3d0*/  SHFL.IDX PT, R2, R4, 0x2, 0x181f ;  /* 0x00581f0004027f89 */ /* 0x000e6800000e0000 */
[----:B------:R-:W2:Y:S04]  /*c3e0*/  SHFL.IDX PT, R4, R4, 0x3, 0x181f ;  /* 0x00781f0004047f89 */ /* 0x000ea800000e0000 */
[----:B0-----:R-:W-:-:S05]  /*c3f0*/  @!P0 LEA R3, P2, R9, R3, 0x1 ;  /* 0x0000000309038211 */ /* 0x001fca00078408ff */
[----:B-1----:R-:W-:-:S05]  /*c400*/  @!P0 IMAD.X R2, RZ, RZ, R2, P2 ;  /* 0x000000ffff028224 */ /* 0x002fca00010e0602 */
[----:B------:R-:W-:-:S04]  /*c410*/  @!P0 LOP3.LUT R3, R3, R2, RZ, 0x3c, !PT ;  /* 0x0000000203038212 */ /* 0x000fc800078e3cff */
[----:B------:R-:W-:-:S04]  /*c420*/  @!P0 LOP3.LUT R2, R3, R2, RZ, 0x3c, !PT ;  /* 0x0000000203028212 */ /* 0x000fc800078e3cff */
[----:B------:R-:W-:-:S05]  /*c430*/  @!P0 LOP3.LUT R3, R3, R2, RZ, 0x3c, !PT ;  /* 0x0000000203038212 */ /* 0x000fca00078e3cff */
[----:B--2---:R0:W-:Y:S02]  /*c440*/  @!P0 LDGSTS.E.BYPASS.LTC128B.128 [R8+0x21400], desc[UR50][R2.64], !P1 ;  /* 0x2140000002088fae */ /* 0x0041e4000c901d72 */
.L_x_508:
[----:B------:R-:W-:-:S05]  /*c450*/  VIADD R17, R17, 0x30 ;  /* 0x0000003011117836 */ /* 0x000fca0000000000 */
[----:B------:R-:W-:-:S13]  /*c460*/  ISETP.GE.AND P0, PT, R17, R5, PT ;  /* 0x000000051100720c */ /* 0x000fda0003f06270 */
[----:B01----:R-:W-:-:S05]  /*c470*/  @!P0 LEA R2, P2, R9, R0, 0x1 ;  /* 0x0000000009028211 */ /* 0x003fca00078408ff */
[----:B------:R-:W-:-:S05]  /*c480*/  @!P0 IMAD.X R3, RZ, RZ, R4, P2 ;  /* 0x000000ffff038224 */ /* 0x000fca00010e0604 */
[----:B------:R-:W-:Y:S01]  /*c490*/  @!PT LDS RZ, [RZ] ;  /* 0x00000000fffff984 */ /* 0x000fe20000000800 */
[----:B------:R-:W-:Y:S01]  /*c4a0*/  @!PT LDS RZ, [RZ] ;  /* 0x00000000fffff984 */ /* 0x000fe20000000800 */
[----:B------:R-:W-:Y:S01]  /*c4b0*/  @!PT LDS RZ, [RZ] ;  /* 0x00000000fffff984 */ /* 0x000fe20000000800 */
[----:B------:R0:W-:Y:S01]  /*c4c0*/  @!P0 LDGSTS.E.BYPASS.LTC128B.128 [R8+0x21c00], desc[UR50][R2.64], !P1 ;  /* 0x21c0000002088fae */ /* 0x0001e2000c901d72 */
[----:B------:R-:W-:Y:S01]  /*c4d0*/  PLOP3.LUT P0, PT, PT, PT, PT, 0x80, 0x0 ;  /* 0x000000000000781c */ /* 0x000fe20003f0f070 */
[----:B------:R-:W-:-:S12]  /*c4e0*/  NOP ;  /* 0x0000000000007918 */ /* 0x000fd80000000000 */
.L_x_431:
[----:B------:R-:W-:Y:S02]  /*c4f0*/  PLOP3.LUT P1, PT, P1, P0, PT, 0xa2, 0x0 ;  /* 0x000000000000781c */ /* 0x000fe40000f21472 */
[----:B------:R-:W-:-:S08]  /*c500*/  @P0 R2UR P1, UR4, R23 ;  /* 0x00000000170402ca */ /* 0x000fd00000020000 */
[----:B------:R-:W-:-:S05]  /*c510*/  @P0 PLOP3.LUT P0, PT, P1, PT, PT, 0x80, 0x0 ;  /* 0x000000000000081c */ /* 0x000fca0000f0f070 */
[----:B------:R-:W-:Y:S01]  /*c520*/  @!P1 SYNCS.ARRIVE.TRANS64.RED.A0T1 RZ, [UR4+0x28c00], RZ ;  /* 0x028c00ffffff99a7 */ /* 0x000fe20008200404 */
[----:B------:R-:W-:Y:S07]  /*c530*/  @!P1 ARRIVES.LDGSTSBAR.64.TRANSCNT [UR4+0x28c00] ;  /* 0x028c0000ff0099b0 */ /* 0x000fee0008000a84 */
[----:B------:R-:W-:Y:S05]  /*c540*/  @P0 BRA.U.ANY `(.L_x_431) ;  /* 0xfffffffd00e80947 */ /* 0x000fea000393ffff */
[----:B0-----:R-:W2:Y:S02]  /*c550*/  LDL.LU R2, [R1+0x24] ;  /* 0x0000240001027983 */ /* 0x001ea40000300800 */
[----:B--2---:R-:W-:-:S05]  /*c560*/  VIADD R2, R2, 0x1 ;  /* 0x0000000102027836 */ /* 0x004fca0000000000 */
[----:B------:R0:W-:Y:S01]  /*c570*/  STL [R1+0x24], R2 ;  /* 0x0000240201007387 */ /* 0x0001e20000100800 */
[----:B------:R-:W-:-:S04]  /*c580*/  LEA.HI R0, R2, R2, RZ, 0x1 ;  /* 0x0000000202007211 */ /* 0x000fc800078f08ff */
[----:B------:R-:W-:-:S05]  /*c590*/  LOP3.LUT R0, R0, 0xfffffffe, RZ, 0xc0, !PT ;  /* 0xfffffffe00007812 */ /* 0x000fca00078ec0ff */
[----:B------:R-:W-:-:S05]  /*c5a0*/  IMAD.IADD R0, R2, 0x1, -R0 ;  /* 0x0000000102007824 */ /* 0x000fca00078e0a00 */
[----:B------:R-:W-:Y:S01]  /*c5b0*/  SHF.L.U32 R0, R0, 0x1f, RZ ;  /* 0x0000001f00007819 */ /* 0x000fe200000006ff */
[----:B------:R-:W-:Y:S01]  /*c5c0*/  NOP ;  /* 0x0000000000007918 */ /* 0x000fe20000000000 */
[----:B------:R0:W-:Y:S01]  /*c5d0*/  SYNCS.ARRIVE.TRANS64.A1T0 RZ, [R23+URZ+0x28c00], RZ ;  /* 0x028c00ff17ff79a7 */ /* 0x0001e2000810003f */
[----:B------:R-:W-:Y:S01]  /*c5e0*/  BSSY B0, `(.L_x_432) ;  /* 0x0000003000007945 */ /* 0x000fe20003800000 */
[----:B------:R-:W1:Y:S03]  /*c5f0*/  SYNCS.PHASECHK.TRANS64.TRYWAIT P0, [R23+URZ+0x28c20], R0 ;  /* 0x028c2000170075a7 */ /* 0x000e66000800017f */
[----:B01----:R-:W-:Y:S05]  /*c600*/  @!P0 BRA `(.L_x_433) ;  /* 0x0000003400b48947 */ /* 0x003fea0003800000 */
.L_x_509:
[----:B------:R-:W-:Y:S05]  /*c610*/  BSYNC B0 ;  /* 0x0000000000007941 */ /* 0x000fea0003800000 */
.L_x_432:
[----:B------:R-:W-:-:S05]  /*c620*/  IMAD.U32 R2, RZ, RZ, UR36 ;  /* 0x00000024ff027e24 */ /* 0x000fca000f8e00ff */
[----:B------:R-:W-:-:S13]  /*c630*/  ISETP.NE.AND P0, PT, R2, 0x3, PT ;  /* 0x000000030200780c */ /* 0x000fda0003f05270 */
[----:B------:R-:W-:Y:S05]  /*c640*/  @!P0 BRA `(.L_x_434) ;  /* 0x0000000000048947 */ /* 0x000fea0003800000 */
[----:B------:R-:W-:Y:S01]  /*c650*/  BPT.TRAP 0x1 ;  /* 0x000000040000795c */ /* 0x000fe20000300000 */
.L_x_434:
[----:B0-----:R-:W-:Y:S01]  /*c660*/  SHF.L.U32 R0, R25, 0x1f, RZ ;  /* 0x0000001f19007819 */ /* 0x001fe200000006ff */
[----:B------:R-:W-:Y:S03]  /*c670*/  BSSY B0, `(.L_x_435) ;  /* 0x0000003000007945 */ /* 0x000fe60003800000 */
[----:B------:R-:W0:Y:S02]  /*c680*/  SYNCS.PHASECHK.TRANS64.TRYWAIT P0, [R27+URZ+0x28c60], R0 ;  /* 0x028c60001b0075a7 */ /* 0x000e24000800017f */
[----:B0-----:R-:W-:Y:S05]  /*c690*/  @!P0 BRA `(.L_x_436) ;  /* 0x0000003400a48947 */ /* 0x001fea0003800000 */
.L_x_510:
[----:B------:R-:W-:Y:S05]  /*c6a0*/  BSYNC B0 ;  /* 0x0000000000007941 */ /* 0x000fea0003800000 */
.L_x_435:
[----:B------:R-:W0:Y:S01]  /*c6b0*/  LDL.LU R2, [R1+0x1c] ;  /* 0x00001c0001027983 */ /* 0x000e220000300800 */
[----:B------:R-:W-:-:S03]  /*c6c0*/  ULDC.64 UR4, c[0x0][0x328] ;  /* 0x0000ca0000047ab9 */ /* 0x000fc60000000a00 */
[----:B------:R-:W2:Y:S01]  /*c6d0*/  LDL.LU R4, [R1+0x20] ;  /* 0x0000200001047983 */ /* 0x000ea20000300800 */
[----:B------:R-:W-:Y:S02]  /*c6e0*/  IMAD R5, R24, 0x8000, R33 ;  /* 0x0000800018057824 */ /* 0x000fe400078e0221 */
[----:B0-----:R-:W-:Y:S02]  /*c6f0*/  IMAD R0, R2, UR4, RZ ;  /* 0x0000000402007c24 */ /* 0x001fe4000f8e02ff */
[----:B------:R-:W-:-:S04]  /*c700*/  IMAD.WIDE.U32 R2, R35, UR4, RZ ;  /* 0x0000000423027c25 */ /* 0x000fc8000f8e00ff */
[----:B------:R-:W-:Y:S01]  /*c710*/  IMAD R0, R35, UR5, R0 ;  /* 0x0000000523007c24 */ /* 0x000fe2000f8e0200 */
[----:B------:R-:W-:-:S04]  /*c720*/  ULDC.64 UR4, c[0x0][0x338] ;  /* 0x0000ce0000047ab9 */ /* 0x000fc80000000a00 */
[----:B------:R-:W-:Y:S01]  /*c730*/  IADD3 R3, R3, R0, RZ ;  /* 0x0000000003037210 */ /* 0x000fe20007ffe0ff */
[----:B--2---:R-:W-:Y:S02]  /*c740*/  IMAD R0, R4, UR4, RZ ;  /* 0x0000000404007c24 */ /* 0x004fe4000f8e02ff */
        /* <DEDUP_REMOVED lines=13> */
[----:B------:R-:W2:Y:S01]  /*c820*/  LDL R3, [R1+0x4] ;  /* 0x0000040001037983 */ /* 0x000ea20000100800 */
[----:B------:R-:W-:Y:S01]  /*c830*/  IMAD R5, R5, 0x2, R23 ;  /* 0x0000000205057824 */ /* 0x000fe200078e0217 */
[C---:B------:R-:W-:Y:S01]  /*c840*/  LOP3.LUT P5, RZ, R30.reuse, 0x2, RZ, 0xc0, !PT ;  /* 0x000000021eff7812 */ /* 0x040fe200078ac0ff */
[----:B------:R-:W0:Y:S01]  /*c850*/  S2R R7, SR_TID.X ;  /* 0x0000000000077919 */ /* 0x000e220000002100 */
[C---:B------:R-:W-:Y:S02]  /*c860*/  LOP3.LUT P4, RZ, R30.reuse, 0x4, RZ, 0xc0, !PT ;  /* 0x000000041eff7812 */ /* 0x040fe4000788c0ff */
[----:B------:R-:W-:Y:S01]  /*c870*/  LOP3.LUT P3, RZ, R30, 0x8, RZ, 0xc0, !PT ;  /* 0x000000081eff7812 */ /* 0x000fe2000786c0ff */
[----:B------:R-:W1:Y:S01]  /*c880*/  SHFL.IDX PT, R2, R4, RZ, 0x181f ;  /* 0x00181fff04027589 */ /* 0x000e6200000e0000 */
[----:B------:R-:W-:Y:S02]  /*c890*/  LOP3.LUT R22, R22, 0xfffffeff, RZ, 0xc0, !PT ;  /* 0xfffffeff16167812 */ /* 0x000fe400078ec0ff */
[----:B------:R-:W-:Y:S01]  /*c8a0*/  LOP3.LUT P2, RZ, R30, 0x10, RZ, 0xc0, !PT ;  /* 0x000000101eff7812 */ /* 0x000fe2000784c0ff */
[----:B0-----:R-:W-:-:S05]  /*c8b0*/  IMAD.SHL.U32 R7, R7, 0x8, RZ ;  /* 0x0000000807077824 */ /* 0x001fca00078e00ff */
[----:B------:R-:W-:-:S05]  /*c8c0*/  LOP3.LUT R7, R7, 0x38, RZ, 0xc0, !PT ;  /* 0x0000003807077812 */ /* 0x000fca00078ec0ff */
[----:B------:R-:W-:Y:S01]  /*c8d0*/  IMAD.SHL.U32 R0, R7, 0x2, RZ ;  /* 0x0000000207007824 */ /* 0x000fe200078e00ff */
[----:B------:R-:W-:-:S04]  /*c8e0*/  LOP3.LUT R7, R30, 0x1, RZ, 0xc0, !PT ;  /* 0x000000011e077812 */ /* 0x000fc800078ec0ff */
[----:B-1----:R-:W-:Y:S02]  /*c8f0*/  IADD3 R2, P0, R2, R0, RZ ;  /* 0x0000000002027210 */ /* 0x002fe40007f1e0ff */
[----:B------:R-:W-:-:S13]  /*c900*/  ISETP.NE.U32.AND P1, PT, R7, 0x1, PT ;  /* 0x000000010700780c */ /* 0x000fda0003f25070 */
[----:B------:R-:W-:-:S04]  /*c910*/  @P1 LOP3.LUT R22, R22, 0x100, RZ, 0xfc, !PT ;  /* 0x0000010016161812 */ /* 0x000fc800078efcff */
[----:B------:R-:W-:Y:S01]  /*c920*/  LOP3.LUT R22, R22, 0xfffffdff, RZ, 0xc0, !PT ;  /* 0xfffffdff16167812 */ /* 0x000fe200078ec0ff */
[----:B--2---:R-:W-:Y:S02]  /*c930*/  IMAD.MOV.U32 R8, RZ, RZ, R3 ;  /* 0x000000ffff087224 */ /* 0x004fe400078e0003 */
[----:B------:R-:W0:Y:S03]  /*c940*/  SHFL.IDX PT, R3, R6, RZ, 0x181f ;  /* 0x00181fff06037589 */ /* 0x000e2600000e0000 */
[----:B------:R-:W-:Y:S01]  /*c950*/  PRMT R7, R8, 0x8880, RZ ;  /* 0x0000888008077816 */ /* 0x000fe200000000ff */
[----:B0-----:R-:W-:Y:S01]  /*c960*/  IMAD.X R3, RZ, RZ, R3, P0 ;  /* 0x000000ffff037224 */ /* 0x001fe200000e0603 */
[----:B------:R-:W-:Y:S02]  /*c970*/  ISETP.LT.OR P0, PT, R29, 0x1, P1 ;  /* 0x000000011d00780c */ /* 0x000fe40000f01670 */
[----:B------:R-:W-:-:S04]  /*c980*/  LOP3.LUT P1, RZ, R30, 0x20, RZ, 0xc0, !PT ;  /* 0x000000201eff7812 */ /* 0x000fc8000782c0ff */
[----:B------:R-:W-:-:S07]  /*c990*/  ISETP.LT.OR P6, PT, R29, 0x1, !P1 ;  /* 0x000000011d00780c */ /* 0x000fce0004fc1670 */
[----:B------:R-:W-:Y:S01]  /*c9a0*/  @!PT LDS RZ, [RZ] ;  /* 0x00000000fffff984 */ /* 0x000fe20000000800 */
[----:B------:R-:W-:Y:S01]  /*c9b0*/  LDGSTS.E.BYPASS.LTC128B.128 [R5+0x400], desc[UR50][R2.64], !P0 ;  /* 0x0040000002057fae */ /* 0x000fe2000c101d72 */
[----:B------:R-:W-:-:S13]  /*c9c0*/  ISETP.LT.OR P0, PT, R29, 0x1, !P5 ;  /* 0x000000011d00780c */ /* 0x000fda0006f01670 */
[----:B------:R-:W-:Y:S01]  /*c9d0*/  LDGSTS.E.BYPASS.LTC128B.128 [R5+0x2400], desc[UR50][R2.64+0x80], !P0 ;  /* 0x0240008002057fae */ /* 0x000fe2000c101d72 */
[----:B------:R-:W-:-:S13]  /*c9e0*/  ISETP.LT.OR P0, PT, R29, 0x1, !P4 ;  /* 0x000000011d00780c */ /* 0x000fda0006701670 */
[----:B------:R-:W-:Y:S01]  /*c9f0*/  LDGSTS.E.BYPASS.LTC128B.128 [R5+0x4400], desc[UR50][R2.64+0x100], !P0 ;  /* 0x0440010002057fae */ /* 0x000fe2000c101d72 */
[----:B------:R-:W-:-:S13]  /*ca00*/  ISETP.LT.OR P0, PT, R29, 0x1, !P3 ;  /* 0x000000011d00780c */ /* 0x000fda0005f01670 */
[----:B------:R-:W-:Y:S01]  /*ca10*/  LDGSTS.E.BYPASS.LTC128B.128 [R5+0x6400], desc[UR50][R2.64+0x180], !P0 ;  /* 0x0640018002057fae */ /* 0x000fe2000c101d72 */
[----:B------:R-:W-:-:S13]  /*ca20*/  ISETP.LT.OR P0, PT, R29, 0x1, !P2 ;  /* 0x000000011d00780c */ /* 0x000fda0005701670 */
[----:B------:R-:W-:Y:S01]  /*ca30*/  LDGSTS.E.BYPASS.LTC128B.128 [R5+0x8400], desc[UR50][R2.64+0x200], !P0 ;  /* 0x0840020002057fae */ /* 0x000fe2000c101d72 */
[----:B------:R-:W-:-:S03]  /*ca40*/  LOP3.LUT P0, RZ, R30, 0x40, RZ, 0xc0, !PT ;  /* 0x000000401eff7812 */ /* 0x000fc6000780c0ff */
[----:B------:R-:W-:Y:S01]  /*ca50*/  LDGSTS.E.BYPASS.LTC128B.128 [R5+0xa400], desc[UR50][R2.64+0x280], !P6 ;  /* 0x0a40028002057fae */ /* 0x000fe2000f101d72 */
[----:B------:R-:W-:-:S13]  /*ca60*/  ISETP.LT.OR P6, PT, R29, 0x1, !P0 ;  /* 0x000000011d00780c */ /* 0x000fda00047c1670 */
[----:B------:R-:W-:Y:S01]  /*ca70*/  LDGSTS.E.BYPASS.LTC128B.128 [R5+0xc400], desc[UR50][R2.64+0x300], !P6 ;  /* 0x0c40030002057fae */ /* 0x000fe2000f101d72 */
[----:B------:R-:W-:-:S03]  /*ca80*/  ISETP.GT.AND P6, PT, R7, -0x1, PT ;  /* 0xffffffff0700780c */ /* 0x000fc60003fc4270 */
[----:B------:R-:W-:Y:S10]  /*ca90*/  SHFL.IDX PT, R7, R6, 0x2, 0x181f ;  /* 0x00581f0006077f89 */ /* 0x000ff400000e0000 */
[----:B------:R-:W-:-:S02]  /*caa0*/  @P6 LOP3.LUT R22, R22, 0x200, RZ, 0xfc, !PT ;  /* 0x0000020016166812 */ /* 0x000fc400078efcff */
[----:B------:R-:W-:-:S13]  /*cab0*/  ISETP.LT.OR P6, PT, R29, 0x1, P6 ;  /* 0x000000011d00780c */ /* 0x000fda00037c1670 */
[----:B------:R0:W-:Y:S04]  /*cac0*/  LDGSTS.E.BYPASS.LTC128B.128 [R5+0xe400], desc[UR50][R2.64+0x380], !P6 ;  /* 0x0e40038002057fae */ /* 0x0001e8000f101d72 */
[----:B0-----:R-:W0:Y:S04]  /*cad0*/  SHFL.IDX PT, R2, R4, 0x1, 0x181f ;  /* 0x00381f0004027f89 */ /* 0x001e2800000e0000 */
[----:B------:R-:W1:Y:S04]  /*cae0*/  SHFL.IDX PT, R3, R6, 0x1, 0x181f ;  /* 0x00381f0006037f89 */ /* 0x000e6800000e0000 */
[----:B------:R-:W-:Y:S01]  /*caf0*/  SHFL.IDX PT, R6, R6, 0x3, 0x181f ;  /* 0x00781f0006067f89 */ /* 0x000fe200000e0000 */
[----:B0-----:R-:W-:-:S04]  /*cb00*/  IADD3 R2, P6, R2, R0, RZ ;  /* 0x0000000002027210 */ /* 0x001fc80007fde0ff */
[----:B-1----:R-:W-:Y:S02]  /*cb10*/  IADD3.X R3, RZ, R3, RZ, P6, !PT ;  /* 0x00000003ff037210 */ /* 0x002fe400037fe4ff */
[----:B------:R-:W-:-:S04]  /*cb20*/  LOP3.LUT P6, RZ, R22, 0x100, RZ, 0xc0, !PT ;  /* 0x0000010016ff7812 */ /* 0x000fc800078cc0ff */
[----:B------:R-:W-:-:S13]  /*cb30*/  ISETP.LT.OR P6, PT, R29, 0x11, P6 ;  /* 0x000000111d00780c */ /* 0x000fda00037c1670 */
        /* <DEDUP_REMOVED lines=13> */
[----:B------:R-:W-:-:S04]  /*cc10*/  LOP3.LUT P6, RZ, R22, 0x200, RZ, 0xc0, !PT ;  /* 0x0000020016ff7812 */ /* 0x000fc800078cc0ff */
[----:B------:R-:W-:-:S13]  /*cc20*/  ISETP.LT.OR P6, PT, R29, 0x11, P6 ;  /* 0x000000111d00780c */ /* 0x000fda00037c1670 */
[----:B------:R0:W-:Y:S04]  /*cc30*/  LDGSTS.E.BYPASS.LTC128B.128 [R5+0xec00], desc[UR50][R2.64+0x380], !P6 ;  /* 0x0ec0038002057fae */ /* 0x0001e8000f101d72 */
[----:B0-----:R-:W0:Y:S02]  /*cc40*/  SHFL.IDX PT, R2, R4, 0x2, 0x181f ;  /* 0x00581f0004027f89 */ /* 0x001e2400000e0000 */
[----:B0-----:R-:W-:-:S05]  /*cc50*/  IADD3 R2, P6, R2, R0, RZ ;  /* 0x0000000002027210 */ /* 0x001fca0007fde0ff */
[----:B------:R-:W-:Y:S01]  /*cc60*/  IMAD.X R3, RZ, RZ, R7, P6 ;  /* 0x000000ffff037224 */ /* 0x000fe200030e0607 */
        /* <DEDUP_REMOVED lines=18> */
[----:B0-----:R0:W1:Y:S02]  /*cd90*/  SHFL.IDX PT, R2, R4, 0x3, 0x181f ;  /* 0x00781f0004027f89 */ /* 0x00106400000e0000 */
.L_x_520:
[C---:B------:R-:W-:Y:S02]  /*cda0*/  LOP3.LUT P6, RZ, R22.reuse, 0x100, RZ, 0xc0, !PT ;  /* 0x0000010016ff7812 */ /* 0x040fe400078cc0ff */
[----:B------:R-:W-:Y:S02]  /*cdb0*/  LOP3.LUT R22, R22, 0xffffefff, RZ, 0xc0, !PT ;  /* 0xffffefff16167812 */ /* 0x000fe400078ec0ff */
[C---:B------:R-:W-:Y:S02]  /*cdc0*/  ISETP.LT.OR P6, PT, R29.reuse, 0x31, P6 ;  /* 0x000000311d00780c */ /* 0x040fe400037c1670 */
[----:B------:R-:W-:-:S11]  /*cdd0*/  ISETP.LT.OR P5, PT, R29, 0x31, !P5 ;  /* 0x000000311d00780c */ /* 0x000fd60006fa1670 */
[----:B------:R-:W-:Y:S02]  /*cde0*/  @P6 LOP3.LUT R22, R22, 0x1000, RZ, 0xfc, !PT ;  /* 0x0000100016166812 */ /* 0x000fe400078efcff */
[C---:B------:R-:W-:Y:S02]  /*cdf0*/  ISETP.LT.OR P6, PT, R29.reuse, 0x31, !P4 ;  /* 0x000000311d00780c */ /* 0x040fe400067c1670 */
[----:B------:R-:W-:Y:S02]  /*ce00*/  LOP3.LUT R22, R22, 0xffffbfff, RZ, 0xc0, !PT ;  /* 0xffffbfff16167812 */ /* 0x000fe400078ec0ff */
[C---:B------:R-:W-:Y:S02]  /*ce10*/  ISETP.LT.OR P4, PT, R29.reuse, 0x31, !P2 ;  /* 0x000000311d00780c */ /* 0x040fe40005781670 */
[----:B------:R-:W-:Y:S02]  /*ce20*/  LOP3.LUT R22, R22, 0xfffffeff, RZ, 0xc0, !PT ;  /* 0xfffffeff16167812 */ /* 0x000fe400078ec0ff */
[----:B------:R-:W-:-:S02]  /*ce30*/  ISETP.LT.OR P2, PT, R29, 0x31, !P0 ;  /* 0x000000311d00780c */ /* 0x000fc40004741670 */
[----:B------:R-:W-:Y:S02]  /*ce40*/  @P5 LOP3.LUT R22, R22, 0x100, RZ, 0xfc, !PT ;  /* 0x0000010016165812 */ /* 0x000fe400078efcff */
[----:B-1----:R-:W-:Y:S02]  /*ce50*/  IADD3 R2, P0, R2, R0, RZ ;  /* 0x0000000002027210 */ /* 0x002fe40007f1e0ff */
[----:B------:R-:W-:Y:S02]  /*ce60*/  @P6 LOP3.LUT R22, R22, 0x4000, RZ, 0xfc, !PT ;  /* 0x0000400016166812 */ /* 0x000fe400078efcff */
[----:B------:R-:W-:Y:S01]  /*ce70*/  ISETP.LT.OR P5, PT, R29, 0x31, !P3 ;  /* 0x000000311d00780c */ /* 0x000fe20005fa1670 */
[----:B------:R-:W-:Y:S01]  /*ce80*/  IMAD.X R3, RZ, RZ, R6, P0 ;  /* 0x000000ffff037224 */ /* 0x000fe200000e0606 */
[C---:B------:R-:W-:Y:S02]  /*ce90*/  LOP3.LUT P6, RZ, R22.reuse, 0x1000, RZ, 0xc0, !PT ;  /* 0x0000100016ff7812 */ /* 0x040fe400078cc0ff */
[----:B------:R-:W-:-:S02]  /*cea0*/  LOP3.LUT P0, RZ, R22, 0x100, RZ, 0xc0, !PT ;  /* 0x0000010016ff7812 */ /* 0x000fc4000780c0ff */
[----:B------:R-:W-:Y:S02]  /*ceb0*/  ISETP.LT.OR P3, PT, R29, 0x31, !P1 ;  /* 0x000000311d00780c */ /* 0x000fe40004f61670 */
[----:B------:R-:W-:-:S04]  /*cec0*/  LOP3.LUT P1, RZ, R22, 0x200, RZ, 0xc0, !PT ;  /* 0x0000020016ff7812 */ /* 0x000fc8000782c0ff */
[----:B------:R-:W-:-:S03]  /*ced0*/  ISETP.LT.OR P1, PT, R29, 0x31, P1 ;  /* 0x000000311d00780c */ /* 0x000fc60000f21670 */
[----:B------:R-:W-:Y:S01]  /*cee0*/  @!PT LDS RZ, [RZ] ;  /* 0x00000000fffff984 */ /* 0x000fe20000000800 */
[----:B------:R-:W-:Y:S01]  /*cef0*/  @!PT LDS RZ, [RZ] ;  /* 0x00000000fffff984 */ /* 0x000fe20000000800 */
[----:B------:R-:W-:Y:S01]  /*cf00*/  @!PT LDS RZ, [RZ] ;  /* 0x00000000fffff984 */ /* 0x000fe20000000800 */
[----:B------:R1:W-:Y:S01]  /*cf10*/  LDGSTS.E.BYPASS.LTC128B.128 [R5+0x1c00], desc[UR50][R2.64], !P6 ;  /* 0x01c0000002057fae */ /* 0x0003e2000f101d72 */
[----:B------:R-:W-:-:S03]  /*cf20*/  LOP3.LUT P6, RZ, R22, 0x4000, RZ, 0xc0, !PT ;  /* 0x0000400016ff7812 */ /* 0x000fc600078cc0ff */
        /* <DEDUP_REMOVED lines=9> */
.L_x_438:
        /* <DEDUP_REMOVED lines=11> */
.L_x_439:
[----:B------:R-:W-:Y:S01]  /*d070*/  ISETP.GE.AND P0, PT, R36, 0x41, PT ;  /* 0x000000412400780c */ /* 0x000fe20003f06270 */
[----:B------:R1:W-:Y:S01]  /*d080*/  SYNCS.ARRIVE.TRANS64.A1T0 RZ, [R27+URZ+0x28c50], RZ ;  /* 0x028c50ff1bff79a7 */ /* 0x0003e2000810003f */
[----:B------:R-:W-:Y:S11]  /*d090*/  BSSY B0, `(.L_x_440) ;  /* 0x00000f5000007945 */ /* 0x000ff60003800000 */
[----:B-1----:R-:W-:Y:S05]  /*d0a0*/  @!P0 BRA `(.L_x_441) ;  /* 0x0000000c00cc8947 */ /* 0x002fea0003800000 */
[----:B0-----:R-:W2:Y:S04]  /*d0b0*/  LDL.LU R4, [R1+0x28] ;  /* 0x0000280001047983 */ /* 0x001ea80000300800 */
[----:B------:R-:W3:Y:S04]  /*d0c0*/  LDL.LU R3, [R1+0x4] ;  /* 0x0000040001037983 */ /* 0x000ee80000300800 */
[----:B------:R-:W4:Y:S01]  /*d0d0*/  LDL.LU R2, [R1+0x30] ;  /* 0x0000300001027983 */ /* 0x000f220000300800 */
[----:B--2---:R-:W-:Y:S02]  /*d0e0*/  LOP3.LUT R30, R4, 0x40, RZ, 0xc0, !PT ;  /* 0x00000040041e7812 */ /* 0x004fe400078ec0ff */
[----:B---3--:R-:W-:-:S02]  /*d0f0*/  LOP3.LUT R29, R3, 0x80, RZ, 0xc0, !PT ;  /* 0x00000080031d7812 */ /* 0x008fc400078ec0ff */
[----:B------:R-:W-:Y:S01]  /*d100*/  SHF.R.U32.HI R30, RZ, 0x2, R30 ;  /* 0x00000002ff1e7819 */ /* 0x000fe2000001161e */
[----:B----4-:R-:W-:Y:S01]  /*d110*/  VIADD R7, R2, 0xfffffffe ;  /* 0xfffffffe02077836 */ /* 0x010fe20000000000 */
[----:B------:R-:W-:-:S07]  /*d120*/  SHF.R.U32.HI R29, RZ, 0x3, R29 ;  /* 0x00000003ff1d7819 */ /* 0x000fce000001161d */
.L_x_454:
[----:B------:R-:W0:Y:S01]  /*d130*/  S2R R2, SR_TID.X ;  /* 0x0000000000027919 */ /* 0x000e220000002100 */
[----:B-1----:R-:W1:Y:S01]  /*d140*/  LDC R3, c[0x0][0x430] ;  /* 0x00010c00ff037b82 */ /* 0x002e620000000800 */
[----:B--23--:R-:W-:Y:S01]  /*d150*/  IMAD R6, R7, 0x40, R31 ;  /* 0x0000004007067824 */ /* 0x00cfe200078e021f */
[----:B------:R-:W-:Y:S05]  /*d160*/  YIELD ;  /* 0x0000000000007946 */ /* 0x000fea0003800000 */
[----:B------:R-:W-:Y:S01]  /*d170*/  IMAD.U32 R11, RZ, RZ, UR36 ;  /* 0x00000024ff0b7e24 */ /* 0x000fe2000f8e00ff */
[----:B------:R-:W-:Y:S01]  /*d180*/  ULDC UR4, c[0x0][0x430] ;  /* 0x00010c0000047ab9 */ /* 0x000fe20000000800 */
[----:B------:R-:W-:Y:S01]  /*d190*/  VIADD R24, R24, 0x1 ;  /* 0x0000000118187836 */ /* 0x000fe20000000000 */
[----:B-1----:R-:W-:Y:S01]  /*d1a0*/  ISETP.NE.AND P0, PT, R3, 0x1, PT ;  /* 0x000000010300780c */ /* 0x002fe20003f05270 */
[----:B0-----:R-:W-:-:S05]  /*d1b0*/  IMAD.SHL.U32 R4, R2, 0x10, RZ ;  /* 0x0000001002047824 */ /* 0x001fca00078e00ff */
[----:B------:R-:W-:-:S07]  /*d1c0*/  LOP3.LUT R4, R37, 0x70, R4, 0xf8, !PT ;  /* 0x0000007025047812 */ /* 0x000fce00078ef804 */
[----:B------:R-:W0:Y:S01]  /*d1d0*/  @P0 LDC R3, c[0x0][0x434] ;  /* 0x00010d00ff030b82 */ /* 0x000e220000000800 */
[C---:B------:R-:W-:Y:S01]  /*d1e0*/  ISETP.GT.U32.AND P1, PT, R4.reuse, 0x3f, PT ;  /* 0x0000003f0400780c */ /* 0x040fe20003f24070 */
[----:B------:R-:W-:-:S06]  /*d1f0*/  IMAD.IADD R6, R4, 0x1, R6 ;  /* 0x0000000104067824 */ /* 0x000fcc00078e0206 */
[----:B------:R-:W1:Y:S01]  /*d200*/  @P0 LDC R2, c[0x0][0x438] ;  /* 0x00010e00ff020b82 */ /* 0x000e620000000800 */
[----:B------:R-:W-:-:S07]  /*d210*/  IMAD.MOV.U32 R10, RZ, RZ, R6 ;  /* 0x000000ffff0a7224 */ /* 0x000fce00078e0006 */
[----:B------:R-:W2:Y:S01]  /*d220*/  @!P1 LDC.64 R4, c[0x0][0x428] ;  /* 0x00010a00ff049b82 */ /* 0x000ea20000000a00 */
[----:B0-----:R-:W-:-:S07]  /*d230*/  @P0 IMAD.HI.U32 R3, R6, R3, RZ ;  /* 0x0000000306030227 */ /* 0x001fce00078e00ff */
[----:B------:R-:W0:Y:S01]  /*d240*/  @!P1 LDC.64 R8, c[0x0][0x418] ;  /* 0x00010600ff089b82 */ /* 0x000e220000000a00 */
[----:B-1----:R-:W-:-:S04]  /*d250*/  @P0 SHF.R.U32.HI R10, RZ, R2, R3 ;  /* 0x00000002ff0a0219 */ /* 0x002fc80000011603 */
[----:B------:R-:W-:Y:S02]  /*d260*/  @!P1 SHF.R.S32.HI R3, RZ, 0x1f, R10 ;  /* 0x0000001fff039819 */ /* 0x000fe4000001140a */
[----:B------:R-:W-:-:S05]  /*d270*/  @!P1 MOV R2, R10 ;  /* 0x0000000a00029202 */ /* 0x000fca0000000f00 */
[----:B--2---:R-:W-:-:S04]  /*d280*/  @!P1 IMAD.WIDE.U32 R2, R28, R4, R2 ;  /* 0x000000041c029225 */ /* 0x004fc800078e0002 */
[----:B------:R-:W-:Y:S01]  /*d290*/  @!P1 IMAD R4, R32, R4, RZ ;  /* 0x0000000420049224 */ /* 0x000fe200078e02ff */
[----:B0-----:R-:W-:-:S03]  /*d2a0*/  @!P1 LEA R8, P0, R2, R8, 0x2 ;  /* 0x0000000802089211 */ /* 0x001fc600078010ff */
[----:B------:R-:W-:Y:S02]  /*d2b0*/  @!P1 IMAD R5, R28, R5, R4 ;  /* 0x000000051c059224 */ /* 0x000fe400078e0204 */
[----:B------:R-:W-:Y:S02]  /*d2c0*/  IMAD.MOV.U32 R4, RZ, RZ, RZ ;  /* 0x000000ffff047224 */ /* 0x000fe400078e00ff */
[----:B------:R-:W-:Y:S02]  /*d2d0*/  @!P1 IMAD.IADD R3, R5, 0x1, R3 ;  /* 0x0000000105039824 */ /* 0x000fe400078e0203 */
[----:B------:R-:W-:-:S03]  /*d2e0*/  IMAD.MOV R5, RZ, RZ, -R10 ;  /* 0x000000ffff057224 */ /* 0x000fc600078e0a0a */
[----:B------:R-:W-:Y:S01]  /*d2f0*/  @!P1 LEA.HI.X R9, R2, R9, R3, 0x2, P0 ;  /* 0x0000000902099211 */ /* 0x000fe200000f1403 */
[----:B------:R-:W-:Y:S01]  /*d300*/  IMAD R5, R5, UR4, R6 ;  /* 0x0000000405057c24 */ /* 0x000fe2000f8e0206 */
[----:B------:R-:W-:-:S03]  /*d310*/  ISETP.NE.AND P0, PT, R24, 0x2, PT ;  /* 0x000000021800780c */ /* 0x000fc60003f05270 */
[----:B------:R0:W5:Y:S01]  /*d320*/  @!P1 LDG.E R4, desc[UR50][R8.64] ;  /* 0x0000003208049981 */ /* 0x000162000c1e1900 */
[----:B------:R-:W-:Y:S02]  /*d330*/  ISETP.NE.AND P1, PT, R11, 0x3, PT ;  /* 0x000000030b00780c */ /* 0x000fe40003f25270 */
[----:B------:R-:W-:Y:S02]  /*d340*/  SEL R2, RZ, 0x1, P0 ;  /* 0x00000001ff027807 */ /* 0x000fe40000000000 */
[----:B------:R-:W-:Y:S02]  /*d350*/  SEL R24, R24, RZ, P0 ;  /* 0x000000ff18187207 */ /* 0x000fe40000000000 */
[----:B------:R-:W-:Y:S01]  /*d360*/  LOP3.LUT R25, R25, R2, RZ, 0x3c, !PT ;  /* 0x0000000219197212 */ /* 0x000fe200078e3cff */
[----:B------:R-:W-:Y:S02]  /*d370*/  IMAD.MOV.U32 R2, RZ, RZ, R7 ;  /* 0x000000ffff027224 */ /* 0x000fe400078e0007 */
[----:B------:R-:W-:-:S03]  /*d380*/  VIADD R7, R7, 0xffffffff ;  /* 0xffffffff07077836 */ /* 0x000fc60000000000 */
[----:B------:R-:W-:Y:S01]  /*d390*/  ISETP.GT.AND P3, PT, R2, RZ, PT ;  /* 0x000000ff0200720c */ /* 0x000fe20003f64270 */
[----:B0-----:R-:W-:-:S12]  /*d3a0*/  @!P1 BRA `(.L_x_442) ;  /* 0x0000000000049947 */ /* 0x001fd80003800000 */
[----:B------:R-:W-:Y:S01]  /*d3b0*/  BPT.TRAP 0x1 ;  /* 0x000000040000795c */ /* 0x000fe20000300000 */
.L_x_442:
[----:B------:R-:W-:Y:S01]  /*d3c0*/  IMAD R6, R24, 0x8, R23 ;  /* 0x0000000818067824 */ /* 0x000fe200078e0217 */
[----:B------:R-:W-:Y:S01]  /*d3d0*/  SHF.L.U32 R17, R25, 0x1f, RZ ;  /* 0x0000001f19117819 */ /* 0x000fe200000006ff */
[----:B------:R-:W-:Y:S01]  /*d3e0*/  BSSY B1, `(.L_x_443) ;  /* 0x0000004000017945 */ /* 0x000fe20003800000 */
[----:B------:R-:W-:Y:S02]  /*d3f0*/  SHF.R.S32.HI R9, RZ, 0x1f, R5 ;  /* 0x0000001fff097819 */ /* 0x000fe40000011405 */
[----:B------:R-:W0:Y:S02]  /*d400*/  SYNCS.PHASECHK.TRANS64.TRYWAIT P0, [R6+URZ+0x28c40], R17 ;  /* 0x028c4011060075a7 */ /* 0x000e24000800017f */
[----:B0-----:R-:W-:Y:S05]  /*d410*/  @!P0 BRA `(.L_x_444) ;  /* 0x0000003000848947 */ /* 0x001fea0003800000 */
.L_x_521:
[----:B------:R-:W-:Y:S05]  /*d420*/  BSYNC B1 ;  /* 0x0000000000017941 */ /* 0x000fea0003800000 */
.L_x_443:
[----:B------:R-:W-:Y:S01]  /*d430*/  ULDC.64 UR4, c[0x0][0x300] ;  /* 0x0000c00000047ab9 */ /* 0x000fe20000000a00 */
[----:B-----5:R-:W-:Y:S01]  /*d440*/  SHF.R.S32.HI R10, RZ, 0x1f, R4 ;  /* 0x0000001fff0a7819 */ /* 0x020fe20000011404 */
[----:B------:R-:W-:Y:S01]  /*d450*/  IMAD R8, R9, UR4, RZ ;  /* 0x0000000409087c24 */ /* 0x000fe2000f8e02ff */
[----:B------:R-:W-:Y:S01]  /*d460*/  LOP3.LUT P1, RZ, R22, 0x2, RZ, 0xc0, !PT ;  /* 0x0000000216ff7812 */ /* 0x000fe2000782c0ff */
[----:B------:R-:W-:-:S04]  /*d470*/  IMAD.WIDE.U32 R2, R5, UR4, RZ ;  /* 0x0000000405027c25 */ /* 0x000fc8000f8e00ff */
[----:B------:R-:W-:Y:S01]  /*d480*/  IMAD R8, R5, UR5, R8 ;  /* 0x0000000505087c24 */ /* 0x000fe2000f8e0208 */
[----:B------:R-:W-:-:S04]  /*d490*/  ULDC.64 UR4, c[0x0][0x310] ;  /* 0x0000c40000047ab9 */ /* 0x000fc80000000a00 */
[----:B------:R-:W-:Y:S01]  /*d4a0*/  IADD3 R3, R3, R8, RZ ;  /* 0x0000000803037210 */ /* 0x000fe20007ffe0ff */
[----:B------:R-:W-:-:S04]  /*d4b0*/  IMAD R8, R10, UR4, RZ ;  /* 0x000000040a087c24 */ /* 0x000fc8000f8e02ff */
[C---:B------:R-:W-:Y:S02]  /*d4c0*/  IMAD R8, R4.reuse, UR5, R8 ;  /* 0x0000000504087c24 */ /* 0x040fe4000f8e0208 */
[----:B------:R-:W-:Y:S01]  /*d4d0*/  IMAD.WIDE.U32 R2, R4, UR4, R2 ;  /* 0x0000000404027c25 */ /* 0x000fe2000f8e0002 */
        /* <DEDUP_REMOVED lines=12> */
[----:B------:R-:W1:Y:S01]  /*d5a0*/  SHFL.IDX PT, R2, R20, RZ, 0x181f ;  /* 0x00181fff14027589 */ /* 0x000e6200000e0000 */
[----:B------:R-:W-:-:S03]  /*d5b0*/  IMAD R21, R8, 0x2, R23 ;  /* 0x0000000208157824 */ /* 0x000fc600078e0217 */
[----:B------:R-:W2:Y:S01]  /*d5c0*/  SHFL.IDX PT, R3, R27, RZ, 0x181f ;  /* 0x00181fff1b037589 */ /* 0x000ea200000e0000 */
[----:B-1----:R-:W-:-:S05]  /*d5d0*/  IADD3 R2, P0, R2, R0, RZ ;  /* 0x0000000002027210 */ /* 0x002fca0007f1e0ff */
[----:B--2---:R-:W-:-:S05]  /*d5e0*/  IMAD.X R3, RZ, RZ, R3, P0 ;  /* 0x000000ffff037224 */ /* 0x004fca00000e0603 */
[----:B------:R-:W-:Y:S01]  /*d5f0*/  @!PT LDS RZ, [RZ] ;  /* 0x00000000fffff984 */ /* 0x000fe20000000800 */
[----:B------:R1:W-:Y:S04]  /*d600*/  LDGSTS.E.BYPASS.LTC128B.128 [R21+0x22400], desc[UR50][R2.64], !P1 ;  /* 0x2240000002157fae */ /* 0x0003e8000c901d72 */
[----:B-1----:R-:W1:Y:S04]  /*d610*/  SHFL.IDX PT, R2, R20, 0x1, 0x181f ;  /* 0x00381f0014027f89 */ /* 0x002e6800000e0000 */
[----:B------:R-:W2:Y:S01]  /*d620*/  SHFL.IDX PT, R3, R27, 0x1, 0x181f ;  /* 0x00381f001b037f89 */ /* 0x000ea200000e0000 */
[----:B-1----:R-:W-:-:S05]  /*d630*/  IADD3 R2, P0, R2, R0, RZ ;  /* 0x0000000002027210 */ /* 0x002fca0007f1e0ff */
[----:B--2---:R-:W-:-:S05]  /*d640*/  IMAD.X R3, RZ, RZ, R3, P0 ;  /* 0x000000ffff037224 */ /* 0x004fca00000e0603 */
[----:B------:R1:W-:Y:S04]  /*d650*/  LDGSTS.E.BYPASS.LTC128B.128 [R21+0x22c00], desc[UR50][R2.64], !P1 ;  /* 0x22c0000002157fae */ /* 0x0003e8000c901d72 */
[----:B-1----:R-:W1:Y:S04]  /*d660*/  SHFL.IDX PT, R2, R20, 0x2, 0x181f ;  /* 0x00581f0014027f89 */ /* 0x002e6800000e0000 */
[----:B------:R-:W2:Y:S04]  /*d670*/  SHFL.IDX PT, R3, R27, 0x2, 0x181f ;  /* 0x00581f001b037f89 */ /* 0x000ea800000e0000 */
[----:B------:R-:W3:Y:S01]  /*d680*/  SHFL.IDX PT, R27, R27, 0x3, 0x181f ;  /* 0x00781f001b1b7f89 */ /* 0x000ee200000e0000 */
[----:B-1----:R-:W-:-:S05]  /*d690*/  IADD3 R2, P0, R2, R0, RZ ;  /* 0x0000000002027210 */ /* 0x002fca0007f1e0ff */
[----:B--2---:R-:W-:-:S05]  /*d6a0*/  IMAD.X R3, RZ, RZ, R3, P0 ;  /* 0x000000ffff037224 */ /* 0x004fca00000e0603 */
[----:B------:R1:W-:Y:S04]  /*d6b0*/  LDGSTS.E.BYPASS.LTC128B.128 [R21+0x23400], desc[UR50][R2.64], !P1 ;  /* 0x2340000002157fae */ /* 0x0003e8000c901d72 */
[----:B-1-3--:R1:W2:Y:S02]  /*d6c0*/  SHFL.IDX PT, R2, R20, 0x3, 0x181f ;  /* 0x00781f0014027f89 */ /* 0x00a2a400000e0000 */
.L_x_531:
        /* <DEDUP_REMOVED lines=8> */
.L_x_446:
[----:B------:R-:W-:Y:S02]  /*d750*/  PLOP3.LUT P1, PT, P1, P0, PT, 0xa2, 0x0 ;  /* 0x000000000000781c */ /* 0x000fe40000f21472 */
[----:B------:R-:W-:-:S08]  /*d760*/  @P0 R2UR P1, UR4, R6 ;  /* 0x00000000060402ca */ /* 0x000fd00000020000 */
[----:B------:R-:W-:-:S05]  /*d770*/  @P0 PLOP3.LUT P0, PT, P1, PT, PT, 0x80, 0x0 ;  /* 0x000000000000081c */ /* 0x000fca0000f0f070 */
[----:B------:R-:W-:Y:S01]  /*d780*/  @!P1 SYNCS.ARRIVE.TRANS64.RED.A0T1 RZ, [UR4+0x28c30], RZ ;  /* 0x028c30ffffff99a7 */ /* 0x000fe20008200404 */
[----:B------:R-:W-:Y:S07]  /*d790*/  @!P1 ARRIVES.LDGSTSBAR.64.TRANSCNT [UR4+0x28c30] ;  /* 0x028c3000ff0099b0 */ /* 0x000fee0008000a84 */
[----:B------:R-:W-:Y:S05]  /*d7a0*/  @P0 BRA.U.ANY `(.L_x_446) ;  /* 0xfffffffd00e80947 */ /* 0x000fea000393ffff */
[----:B------:R-:W-:Y:S01]  /*d7b0*/  NOP ;  /* 0x0000000000007918 */ /* 0x000fe20000000000 */
[----:B--2---:R-:W-:-:S04]  /*d7c0*/  MOV R2, UR36 ;  /* 0x0000002400027c02 */ /* 0x004fc80008000f00 */
[----:B------:R-:W-:-:S13]  /*d7d0*/  ISETP.NE.AND P2, PT, R2, 0x3, PT ;  /* 0x000000030200780c */ /* 0x000fda0003f45270 */
[----:B------:R-:W-:Y:S05]  /*d7e0*/  @!P2 BRA `(.L_x_447) ;  /* 0x000000000004a947 */ /* 0x000fea0003800000 */
[----:B------:R-:W-:Y:S01]  /*d7f0*/  BPT.TRAP 0x1 ;  /* 0x000000040000795c */ /* 0x000fe20000300000 */
.L_x_447:
[----:B------:R2:W-:Y:S01]  /*d800*/  SYNCS.ARRIVE.TRANS64.A1T0 RZ, [R6+URZ+0x28c30], RZ ;  /* 0x028c30ff06ff79a7 */ /* 0x0005e2000810003f */
[----:B------:R-:W-:Y:S05]  /*d810*/  @!P2 BRA `(.L_x_448) ;  /* 0x000000000004a947 */ /* 0x000fea0003800000 */
[----:B------:R-:W-:Y:S01]  /*d820*/  BPT.TRAP 0x1 ;  /* 0x000000040000795c */ /* 0x000fe20000300000 */
.L_x_448:
[----:B------:R-:W3:Y:S01]  /*d830*/  SYNCS.PHASECHK.TRANS64.TRYWAIT P0, [R6+URZ+0x28c60], R17 ;  /* 0x028c6011060075a7 */ /* 0x000ee2000800017f */
[----:B------:R-:W-:Y:S04]  /*d840*/  BSSY B1, `(.L_x_449) ;  /* 0x0000002000017945 */ /* 0x000fe80003800000 */
[----:B---3--:R-:W-:Y:S05]  /*d850*/  @!P0 BRA `(.L_x_450) ;  /* 0x0000003000a48947 */ /* 0x008fea0003800000 */
.L_x_532:
[----:B------:R-:W-:Y:S05]  /*d860*/  BSYNC B1 ;  /* 0x0000000000017941 */ /* 0x000fea0003800000 */
.L_x_449:
[----:B------:R-:W-:Y:S01]  /*d870*/  ULDC.64 UR4, c[0x0][0x328] ;  /* 0x0000ca0000047ab9 */ /* 0x000fe20000000a00 */
[C---:B------:R-:W-:Y:S01]  /*d880*/  LOP3.LUT P5, RZ, R22.reuse, 0x8, RZ, 0xc0, !PT ;  /* 0x0000000816ff7812 */ /* 0x040fe200078ac0ff */
[----:B------:R-:W-:Y:S01]  /*d890*/  IMAD R9, R9, UR4, RZ ;  /* 0x0000000409097c24 */ /* 0x000fe2000f8e02ff */
[----:B------:R-:W-:Y:S01]  /*d8a0*/  LOP3.LUT P4, RZ, R22, 0x4, RZ, 0xc0, !PT ;  /* 0x0000000416ff7812 */ /* 0x000fe2000788c0ff */
[----:B------:R-:W-:-:S04]  /*d8b0*/  IMAD.WIDE.U32 R2, R5, UR4, RZ ;  /* 0x0000000405027c25 */ /* 0x000fc8000f8e00ff */
[----:B------:R-:W-:Y:S01]  /*d8c0*/  IMAD R9, R5, UR5, R9 ;  /* 0x0000000505097c24 */ /* 0x000fe2000f8e0209 */
[----:B------:R-:W-:Y:S01]  /*d8d0*/  ULDC.64 UR4, c[0x0][0x338] ;  /* 0x0000ce0000047ab9 */ /* 0x000fe20000000a00 */
[----:B0--3--:R-:W-:Y:S02]  /*d8e0*/  IMAD R17, R24, 0x7000, R8 ;  /* 0x0000700018117824 */ /* 0x009fe400078e0208 */
        /* <DEDUP_REMOVED lines=15> */
[----:B------:R-:W0:Y:S01]  /*d9e0*/  SHFL.IDX PT, R2, R9, RZ, 0x181f ;  /* 0x00181fff09027589 */ /* 0x000e2200000e0000 */
[C---:B------:R-:W-:Y:S01]  /*d9f0*/  LOP3.LUT P1, RZ, R22.reuse, 0x80, RZ, 0xc0, !PT ;  /* 0x0000008016ff7812 */ /* 0x040fe2000782c0ff */
[----:B------:R-:W-:Y:S01]  /*da00*/  IMAD R17, R17, 0x2, R23 ;  /* 0x0000000211117824 */ /* 0x000fe200078e0217 */
[C---:B------:R-:W-:Y:S01]  /*da10*/  LOP3.LUT P2, RZ, R22.reuse, 0x40, RZ, 0xc0, !PT ;  /* 0x0000004016ff7812 */ /* 0x040fe2000784c0ff */
[----:B------:R-:W3:Y:S01]  /*da20*/  SHFL.IDX PT, R3, R10, RZ, 0x181f ;  /* 0x00181fff0a037589 */ /* 0x000ee200000e0000 */
[----:B------:R-:W-:-:S03]  /*da30*/  LOP3.LUT R22, R22, 0xffffbfff, RZ, 0xc0, !PT ;  /* 0xffffbfff16167812 */ /* 0x000fc600078ec0ff */
[----:B------:R-:W4:Y:S01]  /*da40*/  SHFL.IDX PT, R14, R9, 0x1, 0x181f ;  /* 0x00381f00090e7f89 */ /* 0x000f2200000e0000 */
[----:B------:R-:W-:-:S03]  /*da50*/  @P3 LOP3.LUT R22, R22, 0x4000, RZ, 0xfc, !PT ;  /* 0x0000400016163812 */ /* 0x000fc600078efcff */
[----:B------:R-:W5:Y:S01]  /*da60*/  SHFL.IDX PT, R5, R10, 0x1, 0x181f ;  /* 0x00381f000a057f89 */ /* 0x000f6200000e0000 */
[C---:B------:R-:W-:Y:S02]  /*da70*/  LOP3.LUT P3, RZ, R22.reuse, 0x20, RZ, 0xc0, !PT ;  /* 0x0000002016ff7812 */ /* 0x040fe4000786c0ff */
[C---:B------:R-:W-:Y:S01]  /*da80*/  LOP3.LUT P6, RZ, R22.reuse, 0x10, RZ, 0xc0, !PT ;  /* 0x0000001016ff7812 */ /* 0x040fe200078cc0ff */
[----:B------:R-:W-:Y:S01]  /*da90*/  SHFL.IDX PT, R8, R10, 0x2, 0x181f ;  /* 0x00581f000a087f89 */ /* 0x000fe200000e0000 */
[----:B------:R-:W-:-:S03]  /*daa0*/  LOP3.LUT R22, R22, 0xfffeffff, RZ, 0xc0, !PT ;  /* 0xfffeffff16167812 */ /* 0x000fc600078ec0ff */
[----:B------:R-:W-:Y:S01]  /*dab0*/  SHFL.IDX PT, R10, R10, 0x3, 0x181f ;  /* 0x00781f000a0a7f89 */ /* 0x000fe200000e0000 */
[----:B0-----:R-:W-:-:S05]  /*dac0*/  IADD3 R2, P0, R2, R0, RZ ;  /* 0x0000000002027210 */ /* 0x001fca0007f1e0ff */
[----:B------:R-:W-:Y:S01]  /*dad0*/  @P3 LOP3.LUT R22, R22, 0x10000, RZ, 0xfc, !PT ;  /* 0x0001000016163812 */ /* 0x000fe200078efcff */
[----:B---3--:R-:W-:Y:S01]  /*dae0*/  IMAD.X R3, RZ, RZ, R3, P0 ;  /* 0x000000ffff037224 */ /* 0x008fe200000e0603 */
[----:B------:R-:W-:-:S04]  /*daf0*/  ISETP.NE.U32.AND P0, PT, R30, RZ, PT ;  /* 0x000000ff1e00720c */ /* 0x000fc80003f05070 */
[----:B------:R-:W-:Y:S01]  /*db00*/  LDGSTS.E.BYPASS.LTC128B.128 [R17+0x400], desc[UR50][R2.64], !P1 ;  /* 0x0040000002117fae */ /* 0x000fe2000c901d72 */
[----:B------:R-:W-:-:S03]  /*db10*/  ISETP.NE.U32.AND P1, PT, R29, RZ, PT ;  /* 0x000000ff1d00720c */ /* 0x000fc60003f25070 */
[----:B------:R-:W-:Y:S01]  /*db20*/  LDGSTS.E.BYPASS.LTC128B.128 [R17+0x2400], desc[UR50][R2.64+0x80], !P2 ;  /* 0x0240008002117fae */ /* 0x000fe2000d101d72 */
[----:B----4-:R-:W-:-:S03]  /*db30*/  IADD3 R4, P2, R14, R0, RZ ;  /* 0x000000000e047210 */ /* 0x010fc60007f5e0ff */
[----:B------:R-:W-:Y:S01]  /*db40*/  LDGSTS.E.BYPASS.LTC128B.128 [R17+0x4400], desc[UR50][R2.64+0x100], !P3 ;  /* 0x0440010002117fae */ /* 0x000fe2000d901d72 */
[C---:B------:R-:W-:Y:S01]  /*db50*/  LOP3.LUT P3, RZ, R22.reuse, 0x80, RZ, 0xc0, !PT ;  /* 0x0000008016ff7812 */ /* 0x040fe2000786c0ff */
[----:B-----5:R-:W-:Y:S01]  /*db60*/  IMAD.X R5, RZ, RZ, R5, P2 ;  /* 0x000000ffff057224 */ /* 0x020fe200010e0605 */
[C---:B------:R-:W-:Y:S01]  /*db70*/  LOP3.LUT P2, RZ, R22.reuse, 0x40, RZ, 0xc0, !PT ;  /* 0x0000004016ff7812 */ /* 0x040fe2000784c0ff */
[----:B------:R-:W-:Y:S04]  /*db80*/  LDGSTS.E.BYPASS.LTC128B.128 [R17+0x6400], desc[UR50][R2.64+0x180], !P6 ;  /* 0x0640018002117fae */ /* 0x000fe8000f101d72 */
[----:B------:R-:W-:Y:S04]  /*db90*/  LDGSTS.E.BYPASS.LTC128B.128 [R17+0x8400], desc[UR50][R2.64+0x200], !P5 ;  /* 0x0840020002117fae */ /* 0x000fe8000e901d72 */
[----:B------:R-:W-:Y:S04]  /*dba0*/  LDGSTS.E.BYPASS.LTC128B.128 [R17+0xa400], desc[UR50][R2.64+0x280], !P4 ;  /* 0x0a40028002117fae */ /* 0x000fe8000e101d72 */
[----:B------:R-:W0:Y:S04]  /*dbb0*/  SHFL.IDX PT, R14, R9, 0x2, 0x181f ;  /* 0x00581f00090e7f89 */ /* 0x000e2800000e0000 */
[----:B------:R-:W-:Y:S04]  /*dbc0*/  LDGSTS.E.BYPASS.LTC128B.128 [R17+0xc400], desc[UR50][R2.64+0x300], P0 ;  /* 0x0c40030002117fae */ /* 0x000fe80008101d72 */
[----:B------:R0:W-:Y:S04]  /*dbd0*/  LDGSTS.E.BYPASS.LTC128B.128 [R17+0xe400], desc[UR50][R2.64+0x380], P1 ;  /* 0x0e40038002117fae */ /* 0x0001e80008901d72 */
[----:B------:R3:W-:Y:S01]  /*dbe0*/  LDGSTS.E.BYPASS.LTC128B.128 [R17+0xc00], desc[UR50][R4.64], !P3 ;  /* 0x00c0000004117fae */ /* 0x0007e2000d901d72 */
[----:B------:R-:W-:-:S02]  /*dbf0*/  LOP3.LUT P3, RZ, R22, 0x10000, RZ, 0xc0, !PT ;  /* 0x0001000016ff7812 */ /* 0x000fc4000786c0ff */
[----:B------:R-:W-:Y:S01]  /*dc00*/  LOP3.LUT R22, R22, 0xffff7fff, RZ, 0xc0, !PT ;  /* 0xffff7fff16167812 */ /* 0x000fe200078ec0ff */
[----:B------:R3:W-:Y:S01]  /*dc10*/  LDGSTS.E.BYPASS.LTC128B.128 [R17+0x2c00], desc[UR50][R4.64+0x80], !P2 ;  /* 0x02c0008004117fae */ /* 0x0007e2000d101d72 */
[----:B0-----:R-:W-:-:S09]  /*dc20*/  IADD3 R2, P2, R14, R0, RZ ;  /* 0x000000000e027210 */ /* 0x001fd20007f5e0ff */
[----:B------:R-:W-:Y:S01]  /*dc30*/  @P3 LOP3.LUT R22, R22, 0x8000, RZ, 0xfc, !PT ;  /* 0x0000800016163812 */ /* 0x000fe200078efcff */
[----:B------:R3:W-:Y:S01]  /*dc40*/  LDGSTS.E.BYPASS.LTC128B.128 [R17+0x4c00], desc[UR50][R4.64+0x100], !P3 ;  /* 0x04c0010004117fae */ /* 0x0007e2000d901d72 */
[----:B------:R-:W-:Y:S02]  /*dc50*/  IMAD.X R3, RZ, RZ, R8, P2 ;  /* 0x000000ffff037224 */ /* 0x000fe400010e0608 */
[C---:B------:R-:W-:Y:S01]  /*dc60*/  LOP3.LUT P3, RZ, R22.reuse, 0x80, RZ, 0xc0, !PT ;  /* 0x0000008016ff7812 */ /* 0x040fe2000786c0ff */
[----:B------:R3:W-:Y:S01]  /*dc70*/  LDGSTS.E.BYPASS.LTC128B.128 [R17+0x6c00], desc[UR50][R4.64+0x180], !P6 ;  /* 0x06c0018004117fae */ /* 0x0007e2000f101d72 */
[----:B------:R-:W-:-:S03]  /*dc80*/  LOP3.LUT P2, RZ, R22, 0x40, RZ, 0xc0, !PT ;  /* 0x0000004016ff7812 */ /* 0x000fc6000784c0ff */
[----:B------:R3:W-:Y:S04]  /*dc90*/  LDGSTS.E.BYPASS.LTC128B.128 [R17+0x8c00], desc[UR50][R4.64+0x200], !P5 ;  /* 0x08c0020004117fae */ /* 0x0007e8000e901d72 */
[----:B------:R3:W-:Y:S04]  /*dca0*/  LDGSTS.E.BYPASS.LTC128B.128 [R17+0xac00], desc[UR50][R4.64+0x280], !P4 ;  /* 0x0ac0028004117fae */ /* 0x0007e8000e101d72 */
[----:B------:R3:W-:Y:S04]  /*dcb0*/  LDGSTS.E.BYPASS.LTC128B.128 [R17+0xcc00], desc[UR50][R4.64+0x300], P0 ;  /* 0x0cc0030004117fae */ /* 0x0007e80008101d72 */
[----:B------:R3:W-:Y:S04]  /*dcc0*/  LDGSTS.E.BYPASS.LTC128B.128 [R17+0xec00], desc[UR50][R4.64+0x380], P1 ;  /* 0x0ec0038004117fae */ /* 0x0007e80008901d72 */
[----:B------:R3:W-:Y:S01]  /*dcd0*/  LDGSTS.E.BYPASS.LTC128B.128 [R17+0x1400], desc[UR50][R2.64], !P3 ;  /* 0x0140000002117fae */ /* 0x0007e2000d901d72 */
[----:B------:R-:W-:-:S03]  /*dce0*/  LOP3.LUT P3, RZ, R22, 0x8000, RZ, 0xc0, !PT ;  /* 0x0000800016ff7812 */ /* 0x000fc6000786c0ff */
[----:B------:R3:W-:Y:S04]  /*dcf0*/  LDGSTS.E.BYPASS.LTC128B.128 [R17+0x3400], desc[UR50][R2.64+0x80], !P2 ;  /* 0x0340008002117fae */ /* 0x0007e8000d101d72 */
[----:B------:R3:W0:Y:S06]  /*dd00*/  SHFL.IDX PT, R14, R9, 0x3, 0x181f ;  /* 0x00781f00090e7f89 */ /* 0x00062c00000e0000 */
[----:B------:R3:W-:Y:S01]  /*dd10*/  LDGSTS.E.BYPASS.LTC128B.128 [R17+0x5400], desc[UR50][R2.64+0x100], !P3 ;  /* 0x0540010002117fae */ /* 0x0007e2000d901d72 */
[----:B------:R-:W-:-:S03]  /*dd20*/  LOP3.LUT P3, RZ, R22, 0x4000, RZ, 0xc0, !PT ;  /* 0x0000400016ff7812 */ /* 0x000fc6000786c0ff */
[----:B------:R3:W-:Y:S04]  /*dd30*/  LDGSTS.E.BYPASS.LTC128B.128 [R17+0x7400], desc[UR50][R2.64+0x180], !P6 ;  /* 0x0740018002117fae */ /* 0x0007e8000f101d72 */
[----:B------:R3:W-:Y:S04]  /*dd40*/  LDGSTS.E.BYPASS.LTC128B.128 [R17+0x9400], desc[UR50][R2.64+0x200], !P5 ;  /* 0x0940020002117fae */ /* 0x0007e8000e901d72 */
[----:B------:R3:W-:Y:S04]  /*dd50*/  LDGSTS.E.BYPASS.LTC128B.128 [R17+0xb400], desc[UR50][R2.64+0x280], !P4 ;  /* 0x0b40028002117fae */ /* 0x0007e8000e101d72 */
[----:B------:R3:W-:Y:S04]  /*dd60*/  LDGSTS.E.BYPASS.LTC128B.128 [R17+0xd400], desc[UR50][R2.64+0x300], P0 ;  /* 0x0d40030002117fae */ /* 0x0007e80008101d72 */
[----:B0-----:R3:W-:Y:S02]  /*dd70*/  LDGSTS.E.BYPASS.LTC128B.128 [R17+0xf400], desc[UR50][R2.64+0x380], P1 ;  /* 0x0f40038002117fae */ /* 0x0017e40008901d72 */
.L_x_542:
[----:B------:R-:W-:Y:S02]  /*dd80*/  LOP3.LUT R22, R22, 0xffff7fff, RZ, 0xc0, !PT ;  /* 0xffff7fff16167812 */ /* 0x000fe400078ec0ff */
[----:B---3--:R-:W-:Y:S02]  /*dd90*/  IADD3 R2, P2, R14, R0, RZ ;  /* 0x000000000e027210 */ /* 0x008fe40007f5e0ff */
[----:B------:R-:W-:-:S03]  /*dda0*/  @P1 LOP3.LUT R22, R22, 0x8000, RZ, 0xfc, !PT ;  /* 0x0000800016161812 */ /* 0x000fc600078efcff */
[----:B------:R-:W-:Y:S01]  /*ddb0*/  IMAD.X R3, RZ, RZ, R10, P2 ;  /* 0x000000ffff037224 */ /* 0x000fe200010e060a */
[C---:B------:R-:W-:Y:S02]  /*ddc0*/  LOP3.LUT P1, RZ, R22.reuse, 0x80, RZ, 0xc0, !PT ;  /* 0x0000008016ff7812 */ /* 0x040fe4000782c0ff */
[----:B------:R-:W-:-:S04]  /*ddd0*/  LOP3.LUT R22, R22, 0xffffbfff, RZ, 0xc0, !PT ;  /* 0xffffbfff16167812 */ /* 0x000fc800078ec0ff */
[----:B------:R-:W-:-:S04]  /*dde0*/  @P3 LOP3.LUT R22, R22, 0x4000, RZ, 0xfc, !PT ;  /* 0x0000400016163812 */ /* 0x000fc800078efcff */
[C---:B------:R-:W-:Y:S02]  /*ddf0*/  LOP3.LUT P3, RZ, R22.reuse, 0x40, RZ, 0xc0, !PT ;  /* 0x0000004016ff7812 */ /* 0x040fe4000786c0ff */
[C---:B------:R-:W-:Y:S01]  /*de00*/  LOP3.LUT P2, RZ, R22.reuse, 0x20, RZ, 0xc0, !PT ;  /* 0x0000002016ff7812 */ /* 0x040fe2000784c0ff */
[----:B------:R-:W-:Y:S01]  /*de10*/  @!PT LDS RZ, [RZ] ;  /* 0x00000000fffff984 */ /* 0x000fe20000000800 */
[----:B------:R-:W-:Y:S01]  /*de20*/  @!PT LDS RZ, [RZ] ;  /* 0x00000000fffff984 */ /* 0x000fe20000000800 */
[----:B------:R-:W-:Y:S01]  /*de30*/  @!PT LDS RZ, [RZ] ;  /* 0x00000000fffff984 */ /* 0x000fe20000000800 */
[----:B------:R0:W-:Y:S01]  /*de40*/  LDGSTS.E.BYPASS.LTC128B.128 [R17+0x1c00], desc[UR50][R2.64], !P1 ;  /* 0x01c0000002117fae */ /* 0x0001e2000c901d72 */
[C---:B------:R-:W-:Y:S02]  /*de50*/  LOP3.LUT P6, RZ, R22.reuse, 0x10, RZ, 0xc0, !PT ;  /* 0x0000001016ff7812 */ /* 0x040fe400078cc0ff */
[----:B------:R-:W-:-:S07]  /*de60*/  LOP3.LUT P1, RZ, R22, 0x8000, RZ, 0xc0, !PT ;  /* 0x0000800016ff7812 */ /* 0x000fce000782c0ff */
[----:B------:R0:W-:Y:S01]  /*de70*/  LDGSTS.E.BYPASS.LTC128B.128 [R17+0x3c00], desc[UR50][R2.64+0x80], !P3 ;  /* 0x03c0008002117fae */ /* 0x0001e2000d901d72 */
[----:B------:R-:W-:-:S03]  /*de80*/  LOP3.LUT P3, RZ, R22, 0x4000, RZ, 0xc0, !PT ;  /* 0x0000400016ff7812 */ /* 0x000fc6000786c0ff */
        /* <DEDUP_REMOVED lines=8> */
.L_x_452:
[----:B------:R-:W-:Y:S02]  /*df10*/  PLOP3.LUT P1, PT, P1, P0, PT, 0xa2, 0x0 ;  /* 0x000000000000781c */ /* 0x000fe40000f21472 */
[----:B------:R-:W-:-:S08]  /*df20*/  @P0 R2UR P1, UR4, R6 ;  /* 0x00000000060402ca */ /* 0x000fd00000020000 */
[----:B------:R-:W-:-:S05]  /*df30*/  @P0 PLOP3.LUT P0, PT, P1, PT, PT, 0x80, 0x0 ;  /* 0x000000000000081c */ /* 0x000fca0000f0f070 */
[----:B------:R-:W-:Y:S01]  /*df40*/  @!P1 SYNCS.ARRIVE.TRANS64.RED.A0T1 RZ, [UR4+0x28c50], RZ ;  /* 0x028c50ffffff99a7 */ /* 0x000fe20008200404 */
[----:B------:R-:W-:Y:S07]  /*df50*/  @!P1 ARRIVES.LDGSTSBAR.64.TRANSCNT [UR4+0x28c50] ;  /* 0x028c5000ff0099b0 */ /* 0x000fee0008000a84 */
[----:B------:R-:W-:Y:S05]  /*df60*/  @P0 BRA.U.ANY `(.L_x_452) ;  /* 0xfffffffd00e80947 */ /* 0x000fea000393ffff */
[----:B------:R-:W-:Y:S01]  /*df70*/  NOP ;  /* 0x0000000000007918 */ /* 0x000fe20000000000 */
[----:B0-----:R-:W-:-:S04]  /*df80*/  MOV R2, UR36 ;  /* 0x0000002400027c02 */ /* 0x001fc80008000f00 */
[----:B------:R-:W-:-:S13]  /*df90*/  ISETP.NE.AND P2, PT, R2, 0x3, PT ;  /* 0x000000030200780c */ /* 0x000fda0003f45270 */
[----:B------:R-:W-:Y:S05]  /*dfa0*/  @!P2 BRA `(.L_x_453) ;  /* 0x000000000004a947 */ /* 0x000fea0003800000 */
[----:B------:R-:W-:Y:S01]  /*dfb0*/  BPT.TRAP 0x1 ;  /* 0x000000040000795c */ /* 0x000fe20000300000 */
.L_x_453:
[----:B------:R3:W-:Y:S01]  /*dfc0*/  SYNCS.ARRIVE.TRANS64.A1T0 RZ, [R6+URZ+0x28c50], RZ ;  /* 0x028c50ff06ff79a7 */ /* 0x0007e2000810003f */
[----:B------:R-:W-:Y:S05]  /*dfd0*/  @P3 BRA `(.L_x_454) ;  /* 0xfffffff000543947 */ /* 0x000fea000383ffff */
.L_x_441:
[----:B------:R-:W-:Y:S05]  /*dfe0*/  BSYNC B0 ;  /* 0x0000000000007941 */ /* 0x000fea0003800000 */
.L_x_440:
[----:B------:R-:W4:Y:S01]  /*dff0*/  S2R R2, SR_TID.X ;  /* 0x0000000000027919 */ /* 0x000f220000002100 */
[----:B------:R-:W-:Y:S01]  /*e000*/  VIADD R24, R24, 0x1 ;  /* 0x0000000118187836 */ /* 0x000fe20000000000 */
[----:B------:R-:W-:Y:S04]  /*e010*/  BSSY B0, `(.L_x_455) ;  /* 0x0000013000007945 */ /* 0x000fe80003800000 */
[----:B------:R-:W-:-:S04]  /*e020*/  ISETP.NE.AND P0, PT, R24, 0x2, PT ;  /* 0x000000021800780c */ /* 0x000fc80003f05270 */
[----:B------:R-:W-:-:S04]  /*e030*/  SEL R0, RZ, 0x1, P0 ;  /* 0x00000001ff007807 */ /* 0x000fc80000000000 */
[----:B------:R-:W-:Y:S02]  /*e040*/  LOP3.LUT R25, R25, R0, RZ, 0x3c, !PT ;  /* 0x0000000019197212 */ /* 0x000fe400078e3cff */
[----:B----4-:R-:W-:-:S04]  /*e050*/  LOP3.LUT R2, R2, 0x7f, RZ, 0xc0, !PT ;  /* 0x0000007f02027812 */ /* 0x010fc800078ec0ff */
[----:B------:R-:W-:-:S13]  /*e060*/  ISETP.NE.AND P1, PT, R2, RZ, PT ;  /* 0x000000ff0200720c */ /* 0x000fda0003f25270 */
[----:B------:R-:W-:Y:S05]  /*e070*/  @P1 BRA `(.L_x_456) ;  /* 0x0000000000301947 */ /* 0x000fea0003800000 */
[----:B------:R-:W4:Y:S01]  /*e080*/  S2R R5, SR_LANEID ;  /* 0x0000000000057919 */ /* 0x000f220000000000 */
[----:B------:R-:W-:Y:S01]  /*e090*/  VOTEU.ANY UR4, UPT, PT ;  /* 0x0000000000047886 */ /* 0x000fe200038e0100 */
[----:B------:R-:W5:Y:S01]  /*e0a0*/  LDC.64 R2, c[0x0][0xc60] ;  /* 0x00031800ff027b82 */ /* 0x000f620000000a00 */
[----:B------:R-:W4:Y:S02]  /*e0b0*/  FLO.U32 R0, UR4 ;  /* 0x0000000400007d00 */ /* 0x000f2400080e0000 */
[----:B----4-:R-:W-:-:S06]  /*e0c0*/  ISETP.EQ.U32.AND P1, PT, R0, R5, PT ;  /* 0x000000050000720c */ /* 0x010fcc0003f22070 */
[----:B------:R-:W5:Y:S07]  /*e0d0*/  POPC R5, UR4 ;  /* 0x0000000400057d09 */ /* 0x000f6e0008000000 */
[----:B-----5:R-:W4:Y:S01]  /*e0e0*/  @P1 ATOMG.E.ADD.STRONG.GPU PT, R3, desc[UR50][R2.64], R5 ;  /* 0x00000005020319a8 */ /* 0x020f2200081ee1f2 */
[----:B0-----:R-:W0:Y:S02]  /*e0f0*/  S2R R4, SR_LTMASK ;  /* 0x0000000000047919 */ /* 0x001e240000003900 */
[----:B0-----:R-:W-:-:S04]  /*e100*/  LOP3.LUT R4, R4, UR4, RZ, 0xc0, !PT ;  /* 0x0000000404047c12 */ /* 0x001fc8000f8ec0ff */
[----:B------:R-:W0:Y:S01]  /*e110*/  POPC R7, R4 ;  /* 0x0000000400077309 */ /* 0x000e220000000000 */
[----:B----4-:R-:W0:Y:S02]  /*e120*/  SHFL.IDX PT, R0, R3, R0, 0x1f ;  /* 0x00001f0003007589 */ /* 0x010e2400000e0000 */
[----:B0-----:R-:W-:-:S07]  /*e130*/  IADD3 R16, R0, UR37, R7 ;  /* 0x0000002500107c10 */ /* 0x001fce000fffe007 */
.L_x_456:
[----:B------:R-:W-:Y:S05]  /*e140*/  BSYNC B0 ;  /* 0x0000000000007941 */ /* 0x000fea0003800000 */
.L_x_455:
[----:B------:R-:W-:-:S07]  /*e150*/  SEL R24, R24, RZ, P0 ;  /* 0x000000ff18187207 */ /* 0x000fce0000000000 */
.L_x_415:
[----:B------:R-:W-:Y:S05]  /*e160*/  BSYNC B7 ;  /* 0x0000000000077941 */ /* 0x000fea0003800000 */
.L_x_413:
[----:B------:R-:W-:-:S13]  /*e170*/  LOP3.LUT P0, RZ, R22, 0x2000, RZ, 0xc0, !PT ;  /* 0x0000200016ff7812 */ /* 0x000fda000780c0ff */
[----:B------:R-:W-:Y:S05]  /*e180*/  @!P0 BRA `(.L_x_457) ;  /* 0x0000000000248947 */ /* 0x000fea0003800000 */
[----:B------:R-:W-:Y:S05]  /*e190*/  WARPSYNC.ALL ;  /* 0x0000000000007948 */ /* 0x000fea0003800000 */
[----:B------:R-:W4:Y:S08]  /*e1a0*/  S2UR UR5, SR_CgaCtaId ;  /* 0x00000000000579c3 */ /* 0x000f300000008800 */
[----:B------:R-:W-:Y:S06]  /*e1b0*/  BAR.SYNC.DEFER_BLOCKING 0x5, 0x180 ;  /* 0x0146000000007b1d */ /* 0x000fec0000010000 */
[----:B------:R-:W-:-:S02]  /*e1c0*/  UMOV UR4, 0x400 ;  /* 0x0000040000047882 */ /* 0x000fc40000000000 */
[----:B----4-:R-:W-:-:S06]  /*e1d0*/  ULEA UR4, UR5, UR4, 0x18 ;  /* 0x0000000405047291 */ /* 0x010fcc000f8ec03f */
[----:B------:R-:W-:-:S05]  /*e1e0*/  IMAD.U32 R23, RZ, RZ, UR4 ;  /* 0x00000004ff177e24 */ /* 0x000fca000f8e00ff */
[----:B------:R4:W0:Y:S01]  /*e1f0*/  LDS.128 R16, [R23+0x28cd0] ;  /* 0x028cd00017107984 */ /* 0x0008220000000c00 */
[----:B------:R-:W-:Y:S06]  /*e200*/  BAR.ARV 0x4, 0x180 ;  /* 0x0106000000007b1d */ /* 0x000fec0000002000 */
[----:B------:R-:W-:Y:S05]  /*e210*/  BRA `(.L_x_458) ;  /* 0x0000000800407947 */ /* 0x000fea0003800000 */
.L_x_457:
[----:B------:R-:W4:Y:S01]  /*e220*/  S2R R0, SR_TID.X ;  /* 0x0000000000007919 */ /* 0x000f220000002100 */
[----:B------:R-:W-:Y:S01]  /*e230*/  UMOV UR4, 0xffffffff ;  /* 0xffffffff00047882 */ /* 0x000fe20000000000 */
[----:B----4-:R-:W-:-:S04]  /*e240*/  LOP3.LUT R8, R0, 0x1f, RZ, 0xc0, !PT ;  /* 0x0000001f00087812 */ /* 0x010fc800078ec0ff */
[----:B------:R-:W-:Y:S01]  /*e250*/  ISETP.NE.AND P0, PT, R8, 0x1f, PT ;  /* 0x0000001f0800780c */ /* 0x000fe20003f05270 */
[----:B------:R-:W-:-:S12]  /*e260*/  BRA.DIV UR4, `(.L_x_459) ;  /* 0x0000003204107947 */ /* 0x000fd8000b800000 */
[----:B------:R-:W-:Y:S01]  /*e270*/  IMAD.IADD R5, R19, 0x1, R8 ;  /* 0x0000000113057824 */ /* 0x000fe200078e0208 */
[----:B------:R-:W-:-:S04]  /*e280*/  ULDC UR4, c[0x0][0xc3c] ;  /* 0x00030f0000047ab9 */ /* 0x000fc80000000800 */
[----:B------:R-:W-:-:S13]  /*e290*/  ISETP.GE.OR P1, PT, R5, UR4, !P0 ;  /* 0x0000000405007c0c */ /* 0x000fda000c726670 */
[----:B------:R-:W4:Y:S02]  /*e2a0*/  @!P1 LDC.64 R2, c[0x0][0xc80] ;  /* 0x00032000ff029b82 */ /* 0x000f240000000a00 */
[----:B----4-:R-:W-:-:S06]  /*e2b0*/  @!P1 IMAD.WIDE R2, R5, 0x4, R2 ;  /* 0x0000000405029825 */ /* 0x010fcc00078e0202 */
[----:B------:R-:W4:Y:S01]  /*e2c0*/  @!P1 LDG.E R2, desc[UR50][R2.64] ;  /* 0x0000003202029981 */ /* 0x000f22000c1e1900 */
[----:B------:R-:W-:Y:S01]  /*e2d0*/  IMAD.MOV.U32 R5, RZ, RZ, RZ ;  /* 0x000000ffff057224 */ /* 0x000fe200078e00ff */
[C---:B------:R-:W-:Y:S02]  /*e2e0*/  ISETP.GE.U32.AND P2, PT, R8.reuse, 0x2, PT ;  /* 0x000000020800780c */ /* 0x040fe40003f46070 */
[C---:B------:R-:W-:Y:S01]  /*e2f0*/  ISETP.GE.U32.AND P3, PT, R8.reuse, 0x4, PT ;  /* 0x000000040800780c */ /* 0x040fe20003f66070 */
[----:B------:R-:W-:Y:S01]  /*e300*/  SHFL.IDX PT, R0, R16, RZ, 0x1f ;  /* 0x00001fff10007589 */ /* 0x000fe200000e0000 */
[C---:B------:R-:W-:Y:S02]  /*e310*/  ISETP.GE.U32.AND P4, PT, R8.reuse, 0x8, PT ;  /* 0x000000080800780c */ /* 0x040fe40003f86070 */
[C---:B------:R-:W-:Y:S01]  /*e320*/  ISETP.GE.U32.AND P5, PT, R8.reuse, 0x10, PT ;  /* 0x000000100800780c */ /* 0x040fe20003fa6070 */
[----:B0-----:R-:W-:Y:S01]  /*e330*/  SHFL.IDX PT, R4, R16, 0x1, 0x1f ;  /* 0x00201f0010047f89 */ /* 0x001fe200000e0000 */
[----:B----4-:R-:W-:Y:S01]  /*e340*/  @!P1 IMAD.MOV.U32 R5, RZ, RZ, R2 ;  /* 0x000000ffff059224 */ /* 0x010fe200078e0002 */
[----:B------:R-:W-:-:S04]  /*e350*/  ISETP.NE.AND P1, PT, R8, RZ, PT ;  /* 0x000000ff0800720c */ /* 0x000fc80003f25270 */
[----:B------:R-:W2:Y:S02]  /*e360*/  SHFL.UP PT, R14, R5, 0x1, RZ ;  /* 0x04200000050e7989 */ /* 0x000ea400000e00ff */
[----:B--23--:R-:W-:-:S05]  /*e370*/  SEL R6, R14, RZ, P1 ;  /* 0x000000ff0e067207 */ /* 0x00cfca0000800000 */
        /* <DEDUP_REMOVED lines=13> */
[----:B------:R0:W2:Y:S02]  /*e450*/  SHFL.IDX PT, R14, R2, 0x1f, 0x1f ;  /* 0x03e01f00020e7f89 */ /* 0x0000a400000e0000 */
.L_x_552:
[----:B------:R-:W-:Y:S02]  /*e460*/  ULDC UR4, c[0x0][0xc38] ;  /* 0x00030e0000047ab9 */ /* 0x000fe40000000800 */
[----:B------:R-:W-:-:S04]  /*e470*/  IMAD.U32 R7, RZ, RZ, UR4 ;  /* 0x00000004ff077e24 */ /* 0x000fc8000f8e00ff */
[----:B--2---:R-:W-:-:S04]  /*e480*/  IMAD R14, R14, R7, RZ ;  /* 0x000000070e0e7224 */ /* 0x004fc800078e02ff */
[----:B------:R-:W-:-:S05]  /*e490*/  IMAD.IADD R9, R4, 0x1, R14 ;  /* 0x0000000104097824 */ /* 0x000fca00078e020e */
[----:B------:R-:W-:-:S13]  /*e4a0*/  ISETP.GT.AND P6, PT, R9, R0, PT ;  /* 0x000000000900720c */ /* 0x000fda0003fc4270 */
[----:B------:R-:W-:Y:S05]  /*e4b0*/  @P6 BRA `(.L_x_460) ;  /* 0x00000000009c6947 */ /* 0x000fea0003800000 */
.L_x_465:
[----:B0-----:R-:W0:Y:S01]  /*e4c0*/  LDC R2, c[0x0][0xc3c] ;  /* 0x00030f00ff027b82 */ /* 0x001e220000000800 */
[----:B------:R-:W-:-:S05]  /*e4d0*/  VIADD R19, R19, 0x1f ;  /* 0x0000001f13137836 */ /* 0x000fca0000000000 */
[----:B0-----:R-:W-:-:S13]  /*e4e0*/  ISETP.GE.AND P6, PT, R19, R2, PT ;  /* 0x000000021300720c */ /* 0x001fda0003fc6270 */
[----:B------:R-:W-:Y:S05]  /*e4f0*/  @P6 BRA `(.L_x_461) ;  /* 0x0000000400446947 */ /* 0x000fea0003800000 */
[----:B------:R-:W0:Y:S01]  /*e500*/  S2R R3, SR_TID.X ;  /* 0x0000000000037919 */ /* 0x000e220000002100 */
[----:B------:R-:W-:Y:S01]  /*e510*/  BSSY B0, `(.L_x_462) ;  /* 0x0000009000007945 */ /* 0x000fe20003800000 */
[----:B------:R-:W-:Y:S01]  /*e520*/  IMAD.MOV.U32 R5, RZ, RZ, RZ ;  /* 0x000000ffff057224 */ /* 0x000fe200078e00ff */
[----:B0-----:R-:W-:-:S05]  /*e530*/  LOP3.LUT R3, R3, 0x1f, RZ, 0xc0, !PT ;  /* 0x0000001f03037812 */ /* 0x001fca00078ec0ff */
[----:B------:R-:W-:-:S05]  /*e540*/  IMAD.IADD R7, R19, 0x1, R3 ;  /* 0x0000000113077824 */ /* 0x000fca00078e0203 */
[----:B------:R-:W-:-:S13]  /*e550*/  ISETP.GE.OR P6, PT, R7, R2, !P0 ;  /* 0x000000020700720c */ /* 0x000fda00047c6670 */
[----:B------:R-:W-:Y:S05]  /*e560*/  @P6 BRA `(.L_x_463) ;  /* 0x00000000000c6947 */ /* 0x000fea0003800000 */
[----:B------:R-:W0:Y:S02]  /*e570*/  LDC.64 R2, c[0x0][0xc80] ;  /* 0x00032000ff027b82 */ /* 0x000e240000000a00 */
[----:B0-----:R-:W-:-:S05]  /*e580*/  IMAD.WIDE R2, R7, 0x4, R2 ;  /* 0x0000000407027825 */ /* 0x001fca00078e0202 */
[----:B------:R0:W5:Y:S02]  /*e590*/  LDG.E R5, desc[UR50][R2.64] ;  /* 0x0000003202057981 */ /* 0x000164000c1e1900 */
.L_x_463:
[----:B------:R-:W-:Y:S05]  /*e5a0*/  BSYNC B0 ;  /* 0x0000000000007941 */ /* 0x000fea0003800000 */
.L_x_462:
[----:B------:R-:W-:-:S03]  /*e5b0*/  UMOV UR4, 0xffffffff ;  /* 0xffffffff00047882 */ /* 0x000fc60000000000 */
[----:B------:R-:W-:Y:S05]  /*e5c0*/  BRA.DIV UR4, `(.L_x_464) ;  /* 0x00000032045c7947 */ /* 0x000fea000b800000 */
[----:B-----5:R-:W2:Y:S02]  /*e5d0*/  SHFL.UP PT, R14, R5, 0x1, RZ ;  /* 0x04200000050e7989 */ /* 0x020ea400000e00ff */
[----:B--2---:R-:W-:-:S05]  /*e5e0*/  SEL R14, R14, RZ, P1 ;  /* 0x000000ff0e0e7207 */ /* 0x004fca0000800000 */
        /* <DEDUP_REMOVED lines=10> */
[----:B------:R-:W0:Y:S02]  /*e690*/  SHFL.UP PT, R14, R4, 0x10, RZ ;  /* 0x06000000040e7989 */ /* 0x000e2400000e00ff */
[----:B0-----:R-:W-:-:S05]  /*e6a0*/  SEL R7, R14, RZ, P5 ;  /* 0x000000ff0e077207 */ /* 0x001fca0002800000 */
[----:B------:R-:W-:-:S05]  /*e6b0*/  IMAD.IADD R2, R4, 0x1, R7 ;  /* 0x0000000104027824 */ /* 0x000fca00078e0207 */
[----:B------:R0:W2:Y:S02]  /*e6c0*/  SHFL.IDX PT, R14, R2, 0x1f, 0x1f ;  /* 0x03e01f00020e7f89 */ /* 0x0000a400000e0000 */
.L_x_560:
[----:B------:R-:W-:Y:S02]  /*e6d0*/  ULDC UR4, c[0x0][0xc38] ;  /* 0x00030e0000047ab9 */ /* 0x000fe40000000800 */
[----:B------:R-:W-:-:S04]  /*e6e0*/  IMAD.U32 R7, RZ, RZ, UR4 ;  /* 0x00000004ff077e24 */ /* 0x000fc8000f8e00ff */
[----:B--2---:R-:W-:-:S04]  /*e6f0*/  IMAD R14, R14, R7, RZ ;  /* 0x000000070e0e7224 */ /* 0x004fc800078e02ff */
[----:B------:R-:W-:-:S05]  /*e700*/  IMAD.IADD R9, R14, 0x1, R9 ;  /* 0x000000010e097824 */ /* 0x000fca00078e0209 */
[----:B------:R-:W-:-:S13]  /*e710*/  ISETP.GT.AND P6, PT, R9, R0, PT ;  /* 0x000000000900720c */ /* 0x000fda0003fc4270 */
[----:B------:R-:W-:Y:S05]  /*e720*/  @!P6 BRA `(.L_x_465) ;  /* 0xfffffffc0064e947 */ /* 0x000fea000383ffff */
.L_x_460:
[----:B------:R-:W-:Y:S01]  /*e730*/  IMAD.IADD R16, R9, 0x1, -R14 ;  /* 0x0000000109107824 */ /* 0x000fe200078e0a0e */
[----:B------:R-:W-:-:S03]  /*e740*/  UMOV UR4, 0xffffffff ;  /* 0xffffffff00047882 */ /* 0x000fc60000000000 */
[----:B------:R-:W-:-:S05]  /*e750*/  IMAD R3, R2, R7, R16 ;  /* 0x0000000702037224 */ /* 0x000fca00078e0210 */
[----:B------:R-:W-:Y:S01]  /*e760*/  ISETP.GT.AND P6, PT, R3, R0, PT ;  /* 0x000000000300720c */ /* 0x000fe20003fc4270 */
[----:B------:R-:W-:-:S12]  /*e770*/  BRA.DIV UR4, `(.L_x_466) ;  /* 0x0000003204ac7947 */ /* 0x000fd8000b800000 */
[----:B------:R-:W-:-:S04]  /*e780*/  VOTE.ANY R3, PT, !P6 ;  /* 0x0000000000037806 */ /* 0x000fc800070e0100 */
[----:B------:R-:W2:Y:S02]  /*e790*/  POPC R4, R3 ;  /* 0x0000000300047309 */ /* 0x000ea40000000000 */
[----:B--2---:R2:W3:Y:S02]  /*e7a0*/  SHFL.IDX PT, R5, R5, R4, 0x1f ;  /* 0x00001f0405057589 */ /* 0x0044e400000e0000 */
.L_x_564:
[----:B------:R-:W-:Y:S01]  /*e7b0*/  ISETP.NE.AND P0, PT, R3, RZ, PT ;  /* 0x000000ff0300720c */ /* 0x000fe20003f05270 */
[----:B------:R-:W-:-:S12]  /*e7c0*/  IMAD.MOV.U32 R14, RZ, RZ, RZ ;  /* 0x000000ffff0e7224 */ /* 0x000fd800078e00ff */
[----:B------:R-:W-:Y:S05]  /*e7d0*/  @!P0 BRA `(.L_x_467) ;  /* 0x0000000000108947 */ /* 0x000fea0003800000 */
[----:B------:R-:W-:Y:S01]  /*e7e0*/  UMOV UR4, 0xffffffff ;  /* 0xffffffff00047882 */ /* 0x000fe20000000000 */
[----:B------:R-:W-:Y:S02]  /*e7f0*/  VIADD R12, R4, 0xffffffff ;  /* 0xffffffff040c7836 */ /* 0x000fe40000000000 */
[----:B------:R-:W-:Y:S05]  /*e800*/  BRA.DIV UR4, `(.L_x_468) ;  /* 0x0000003204d07947 */ /* 0x000fea000b800000 */
[----:B------:R4:W0:Y:S02]  /*e810*/  SHFL.IDX PT, R14, R2, R12, 0x1f ;  /* 0x00001f0c020e7589 */ /* 0x00082400000e0000 */
.L_x_467:
[----:B---3--:R-:W-:Y:S01]  /*e820*/  IABS R6, R5 ;  /* 0x0000000500067213 */ /* 0x008fe20000000000 */
[----:B0-----:R-:W-:Y:S01]  /*e830*/  IMAD R16, R14, R7, R16 ;  /* 0x000000070e107224 */ /* 0x001fe200078e0210 */
[----:B------:R-:W-:Y:S02]  /*e840*/  IADD3 R19, R4, R19, RZ ;  /* 0x0000001304137210 */ /* 0x000fe40007ffe0ff */
[----:B------:R-:W0:Y:S01]  /*e850*/  I2F.RP R8, R6 ;  /* 0x0000000600087306 */ /* 0x000e220000209400 */
[----:B------:R-:W-:-:S05]  /*e860*/  IMAD.IADD R10, R0, 0x1, -R16 ;  /* 0x00000001000a7824 */ /* 0x000fca00078e0a10 */
[----:B------:R-:W-:Y:S02]  /*e870*/  IABS R0, R10 ;  /* 0x0000000a00007213 */ /* 0x000fe40000000000 */
[----:B0-----:R-:W4:Y:S02]  /*e880*/  MUFU.RCP R8, R8 ;  /* 0x0000000800087308 */ /* 0x001f240000001000 */
[----:B----4-:R-:W-:-:S06]  /*e890*/  VIADD R2, R8, 0xffffffe ;  /* 0x0ffffffe08027836 */ /* 0x010fcc0000000000 */
[----:B------:R0:W3:Y:S02]  /*e8a0*/  F2I.FTZ.U32.TRUNC.NTZ R3, R2 ;  /* 0x0000000200037305 */ /* 0x0000e4000021f000 */
[----:B0-----:R-:W-:Y:S01]  /*e8b0*/  IMAD.MOV.U32 R2, RZ, RZ, RZ ;  /* 0x000000ffff027224 */ /* 0x001fe200078e00ff */
[----:B---3--:R-:W-:-:S05]  /*e8c0*/  IADD3 R7, RZ, -R3, RZ ;  /* 0x80000003ff077210 */ /* 0x008fca0007ffe0ff */
[----:B------:R-:W-:-:S04]  /*e8d0*/  IMAD R7, R7, R6, RZ ;  /* 0x0000000607077224 */ /* 0x000fc800078e02ff */
[----:B------:R-:W-:Y:S01]  /*e8e0*/  IMAD.HI.U32 R3, R3, R7, R2 ;  /* 0x0000000703037227 */ /* 0x000fe200078e0002 */
[----:B------:R-:W-:-:S05]  /*e8f0*/  IABS R7, R5 ;  /* 0x0000000500077213 */ /* 0x000fca0000000000 */
[----:B------:R-:W-:Y:S02]  /*e900*/  IMAD.MOV R7, RZ, RZ, -R7 ;  /* 0x000000ffff077224 */ /* 0x000fe400078e0a07 */
[----:B------:R-:W-:-:S04]  /*e910*/  IMAD.HI.U32 R3, R3, R0, RZ ;  /* 0x0000000003037227 */ /* 0x000fc800078e00ff */
[----:B------:R-:W-:Y:S01]  /*e920*/  IMAD R7, R3, R7, R0 ;  /* 0x0000000703077224 */ /* 0x000fe200078e0200 */
[----:B------:R-:W-:-:S04]  /*e930*/  LOP3.LUT R0, R10, R5, RZ, 0x3c, !PT ;  /* 0x000000050a007212 */ /* 0x000fc800078e3cff */
[----:B------:R-:W-:Y:S02]  /*e940*/  ISETP.GT.U32.AND P1, PT, R6, R7, PT ;  /* 0x000000070600720c */ /* 0x000fe40003f24070 */
[----:B------:R-:W-:-:S11]  /*e950*/  ISETP.GE.AND P2, PT, R0, RZ, PT ;  /* 0x000000ff0000720c */ /* 0x000fd60003f46270 */
[----:B------:R-:W-:Y:S02]  /*e960*/  @!P1 IMAD.IADD R7, R7, 0x1, -R6 ;  /* 0x0000000107079824 */ /* 0x000fe400078e0a06 */
[----:B------:R-:W-:Y:S01]  /*e970*/  @!P1 VIADD R3, R3, 0x1 ;  /* 0x0000000103039836 */ /* 0x000fe20000000000 */
[----:B------:R-:W-:Y:S02]  /*e980*/  ISETP.NE.AND P1, PT, R5, RZ, PT ;  /* 0x000000ff0500720c */ /* 0x000fe40003f25270 */
[----:B------:R-:W-:-:S13]  /*e990*/  ISETP.GE.U32.AND P0, PT, R7, R6, PT ;  /* 0x000000060700720c */ /* 0x000fda0003f06070 */
[----:B------:R-:W-:-:S04]  /*e9a0*/  @P0 VIADD R3, R3, 0x1 ;  /* 0x0000000103030836 */ /* 0x000fc80000000000 */
[----:B------:R-:W-:Y:S01]  /*e9b0*/  @!P2 IMAD.MOV R3, RZ, RZ, -R3 ;  /* 0x000000ffff03a224 */ /* 0x000fe200078e0a03 */
[----:B------:R-:W-:-:S05]  /*e9c0*/  @!P1 LOP3.LUT R3, RZ, R5, RZ, 0x33, !PT ;  /* 0x00000005ff039212 */ /* 0x000fca00078e33ff */
[--C-:B------:R-:W-:Y:S02]  /*e9d0*/  IMAD.MOV R0, RZ, RZ, -R3.reuse ;  /* 0x000000ffff007224 */ /* 0x100fe400078e0a03 */
[----:B------:R-:W-:Y:S02]  /*e9e0*/  IMAD.MOV.U32 R18, RZ, RZ, R3 ;  /* 0x000000ffff127224 */ /* 0x000fe400078e0003 */
[----:B------:R-:W-:Y:S01]  /*e9f0*/  IMAD R17, R5, R0, R10 ;  /* 0x0000000005117224 */ /* 0x000fe200078e020a */
[----:B------:R-:W-:Y:S06]  /*ea00*/  BRA `(.L_x_469) ;  /* 0x00000000001c7947 */ /* 0x000fec0003800000 */
.L_x_461:
[----:B------:R-:W-:Y:S01]  /*ea10*/  UMOV UR4, URZ ;  /* 0x0000003f00047c82 */ /* 0x000fe20008000000 */
[----:B------:R-:W-:Y:S01]  /*ea20*/  UMOV UR5, URZ ;  /* 0x0000003f00057c82 */ /* 0x000fe20008000000 */
[----:B------:R-:W-:Y:S01]  /*ea30*/  ULDC UR6, c[0x0][0xc3c] ;  /* 0x00030f0000067ab9 */ /* 0x000fe20000000800 */
[----:B------:R-:W-:Y:S02]  /*ea40*/  IMAD.MOV.U32 R16, RZ, RZ, R0 ;  /* 0x000000ffff107224 */ /* 0x000fe400078e0000 */
[----:B------:R-:W-:Y:S02]  /*ea50*/  IMAD.U32 R17, RZ, RZ, UR4 ;  /* 0x00000004ff117e24 */ /* 0x000fe4000f8e00ff */
[----:B------:R-:W-:Y:S02]  /*ea60*/  IMAD.U32 R18, RZ, RZ, UR5 ;  /* 0x00000005ff127e24 */ /* 0x000fe4000f8e00ff */
[----:B------:R-:W-:-:S07]  /*ea70*/  IMAD.U32 R19, RZ, RZ, UR6 ;  /* 0x00000006ff137e24 */ /* 0x000fce000f8e00ff */
.L_x_469:
[----:B------:R-:W0:Y:S01]  /*ea80*/  S2R R0, SR_TID.X ;  /* 0x0000000000007919 */ /* 0x000e220000002100 */
[----:B------:R-:W-:Y:S05]  /*ea90*/  WARPSYNC.ALL ;  /* 0x0000000000007948 */ /* 0x000fea0003800000 */
[----:B------:R-:W-:Y:S01]  /*eaa0*/  BAR.SYNC.DEFER_BLOCKING 0x4, 0x180 ;  /* 0x0106000000007b1d */ /* 0x000fe20000010000 */
[----:B0-----:R-:W-:-:S04]  /*eab0*/  LOP3.LUT R0, R0, 0x1f, RZ, 0xc0, !PT ;  /* 0x0000001f00007812 */ /* 0x001fc800078ec0ff */
[----:B------:R-:W-:-:S13]  /*eac0*/  ISETP.NE.AND P0, PT, R0, RZ, PT ;  /* 0x000000ff0000720c */ /* 0x000fda0003f05270 */
[----:B------:R-:W0:Y:S01]  /*ead0*/  @!P0 S2R R3, SR_CgaCtaId ;  /* 0x0000000000038919 */ /* 0x000e220000008800 */
[----:B------:R-:W-:-:S04]  /*eae0*/  @!P0 MOV R0, 0x400 ;  /* 0x0000040000008802 */ /* 0x000fc80000000f00 */
[----:B0-----:R-:W-:-:S05]  /*eaf0*/  @!P0 LEA R23, R3, R0, 0x18 ;  /* 0x0000000003178211 */ /* 0x001fca00078ec0ff */
[----:B------:R0:W-:Y:S01]  /*eb00*/  @!P0 STS.128 [R23+0x28cd0], R16 ;  /* 0x028cd01017008388 */ /* 0x0001e20000000c00 */
[----:B------:R-:W-:Y:S06]  /*eb10*/  BAR.ARV 0x5, 0x180 ;  /* 0x0146000000007b1d */ /* 0x000fec0000002000 */
.L_x_458:
[----:B------:R-:W-:Y:S02]  /*eb20*/  ULDC UR4, c[0x0][0xc3c] ;  /* 0x00030f0000047ab9 */ /* 0x000fe40000000800 */
[----:B0-----:R-:W-:-:S13]  /*eb30*/  ISETP.GE.AND P0, PT, R19, UR4, PT ;  /* 0x0000000413007c0c */ /* 0x001fda000bf06270 */
[----:B------:R-:W-:Y:S05]  /*eb40*/  @!P0 BRA `(.L_x_470) ;  /* 0xffffffb800c48947 */ /* 0x000fea000383ffff */
[----:B------:R-:W-:Y:S05]  /*eb50*/  BSYNC B8 ;  /* 0x0000000000087941 */ /* 0x000fea0003800000 */
.L_x_409:
[----:B-1----:R-:W5:Y:S01]  /*eb60*/  LDL.LU R0, [R1+0x24] ;  /* 0x0000240001007983 */ /* 0x002f620000300800 */
[----:B------:R-:W-:Y:S01]  /*eb70*/  BSSY B0, `(.L_x_471) ;  /* 0x000000b000007945 */ /* 0x000fe20003800000 */
[----:B------:R-:W0:Y:S01]  /*eb80*/  S2R R5, SR_CgaCtaId ;  /* 0x0000000000057919 */ /* 0x000e220000008800 */
[----:B-----5:R-:W-:-:S05]  /*eb90*/  VIADD R0, R0, 0x1 ;  /* 0x0000000100007836 */ /* 0x020fca0000000000 */
[----:B------:R-:W-:-:S04]  /*eba0*/  LEA.HI R2, R0, R0, RZ, 0x1 ;  /* 0x0000000000027211 */ /* 0x000fc800078f08ff */
[----:B------:R-:W-:Y:S02]  /*ebb0*/  LOP3.LUT R3, R2, 0xfffffffe, RZ, 0xc0, !PT ;  /* 0xfffffffe02037812 */ /* 0x000fe400078ec0ff */
[----:B------:R-:W-:-:S03]  /*ebc0*/  MOV R2, 0x400 ;  /* 0x0000040000027802 */ /* 0x000fc60000000f00 */
[----:B------:R-:W-:Y:S01]  /*ebd0*/  IMAD.IADD R0, R0, 0x1, -R3 ;  /* 0x0000000100007824 */ /* 0x000fe200078e0a03 */
[----:B0-----:R-:W-:-:S04]  /*ebe0*/  LEA R5, R5, R2, 0x18 ;  /* 0x0000000205057211 */ /* 0x001fc800078ec0ff */
[----:B------:R-:W-:-:S04]  /*ebf0*/  SHF.L.U32 R0, R0, 0x1f, RZ ;  /* 0x0000001f00007819 */ /* 0x000fc800000006ff */
[----:B------:R-:W0:Y:S02]  /*ec00*/  SYNCS.PHASECHK.TRANS64.TRYWAIT P0, [R5+URZ+0x28c20], R0 ;  /* 0x028c2000050075a7 */ /* 0x000e24000800017f */
[----:B0-----:R-:W-:Y:S05]  /*ec10*/  @!P0 BRA `(.L_x_472) ;  /* 0x0000002c00f08947 */ /* 0x001fea0003800000 */
.L_x_567:
[----:B------:R-:W-:Y:S05]  /*ec20*/  BSYNC B0 ;  /* 0x0000000000007941 */ /* 0x000fea0003800000 */
.L_x_471:
[----:B------:R-:W-:-:S03]  /*ec30*/  UMOV UR4, 0xffffffff ;  /* 0xffffffff00047882 */ /* 0x000fc60000000000 */
[----:B------:R-:W-:Y:S05]  /*ec40*/  BRA.DIV UR4, `(.L_x_473) ;  /* 0x0000002e04f87947 */ /* 0x000fea000b800000 */
[----:B0-----:R-:W0:Y:S02]  /*ec50*/  S2R R0, SR_TID.X ;  /* 0x0000000000007919 */ /* 0x001e240000002100 */
[----:B0-----:R-:W-:-:S04]  /*ec60*/  SHF.R.U32.HI R0, RZ, 0x5, R0 ;  /* 0x00000005ff007819 */ /* 0x001fc80000011600 */
[----:B------:R-:W-:-:S05]  /*ec70*/  LOP3.LUT R0, R0, 0x3, RZ, 0xc0, !PT ;  /* 0x0000000300007812 */ /* 0x000fca00078ec0ff */
[----:B------:R0:W1:Y:S02]  /*ec80*/  SHFL.IDX PT, R14, R0, RZ, 0x1f ;  /* 0x00001fff000e7589 */ /* 0x00006400000e0000 */
.L_x_570:
[----:B-1----:R-:W-:Y:S01]  /*ec90*/  ISETP.NE.AND P0, PT, R14, RZ, PT ;  /* 0x000000ff0e00720c */ /* 0x002fe20003f05270 */
[----:B------:R-:W-:-:S12]  /*eca0*/  BSSY B0, `(.L_x_474) ;  /* 0x0000024000007945 */ /* 0x000fd80003800000 */
[----:B------:R-:W-:Y:S05]  /*ecb0*/  @P0 BRA `(.L_x_475) ;  /* 0x0000000000880947 */ /* 0x000fea0003800000 */
[----:B------:R-:W-:-:S03]  /*ecc0*/  UMOV UR4, 0xffffffff ;  /* 0xffffffff00047882 */ /* 0x000fc60000000000 */
[----:B------:R-:W-:Y:S05]  /*ecd0*/  BRA.DIV UR4, `(.L_x_476) ;  /* 0x0000003204087947 */ /* 0x000fea000b800000 */
[----:B------:R-:W-:-:S13]  /*ece0*/  ELECT P6, URZ, PT ;  /* 0x00000000003f782f */ /* 0x000fda00038c0000 */
.L_x_573:
[----:B------:R-:W-:Y:S05]  /*ecf0*/  @!P6 BRA `(.L_x_475) ;  /* 0x000000000078e947 */ /* 0x000fea0003800000 */
[----:B------:R-:W-:-:S06]  /*ed00*/  ULOP3.LUT UR4, UR39, 0x2, URZ, 0xfc, !UPT ;  /* 0x0000000227047892 */ /* 0x000fcc000f8efc3f */
[----:B0-----:R-:W-:-:S05]  /*ed10*/  IMAD.U32 R0, RZ, RZ, UR4 ;  /* 0x00000004ff007e24 */ /* 0x001fca000f8e00ff */
[----:B------:R-:W-:-:S13]  /*ed20*/  ISETP.NE.AND P0, PT, R0, 0x3, PT ;  /* 0x000000030000780c */ /* 0x000fda0003f05270 */
[----:B------:R-:W-:Y:S05]  /*ed30*/  @!P0 BRA `(.L_x_477) ;  /* 0x0000000000048947 */ /* 0x000fea0003800000 */
[----:B------:R-:W-:Y:S01]  /*ed40*/  BPT.TRAP 0x1 ;  /* 0x000000040000795c */ /* 0x000fe20000300000 */
.L_x_477:
[C---:B------:R-:W-:Y:S01]  /*ed50*/  LEA R3, R24.reuse, R5, 0x3 ;  /* 0x0000000518037211 */ /* 0x040fe200078e18ff */
[----:B------:R-:W-:Y:S01]  /*ed60*/  VIADD R24, R24, 0x1 ;  /* 0x0000000118187836 */ /* 0x000fe20000000000 */
[----:B------:R-:W-:-:S04]  /*ed70*/  SHF.L.U32 R2, R25, 0x1f, RZ ;  /* 0x0000001f19027819 */ /* 0x000fc800000006ff */
[----:B------:R-:W0:Y:S01]  /*ed80*/  SYNCS.PHASECHK.TRANS64.TRYWAIT P1, [R3+URZ+0x28c40], R2 ;  /* 0x028c4002030075a7 */ /* 0x000e22000802017f */
[----:B------:R-:W-:-:S04]  /*ed90*/  ISETP.NE.AND P2, PT, R24, 0x2, PT ;  /* 0x000000021800780c */ /* 0x000fc80003f45270 */
[----:B------:R-:W-:Y:S01]  /*eda0*/  SEL R0, RZ, 0x1, P2 ;  /* 0x00000001ff007807 */ /* 0x000fe20001000000 */
[----:B0-----:R-:W-:Y:S08]  /*edb0*/  @!P1 BRA `(.L_x_478) ;  /* 0x0000002c00f09947 */ /* 0x001ff00003800000 */
.L_x_574:
[----:B------:R-:W-:Y:S02]  /*edc0*/  SEL R24, R24, RZ, P2 ;  /* 0x000000ff18187207 */ /* 0x000fe40001000000 */
[----:B------:R-:W-:Y:S01]  /*edd0*/  LOP3.LUT R0, R25, R0, RZ, 0x3c, !PT ;  /* 0x0000000019007212 */ /* 0x000fe200078e3cff */
[----:B------:R-:W-:Y:S06]  /*ede0*/  @!P0 BRA `(.L_x_479) ;  /* 0x0000000000048947 */ /* 0x000fec0003800000 */
[----:B------:R-:W-:Y:S01]  /*edf0*/  BPT.TRAP 0x1 ;  /* 0x000000040000795c */ /* 0x000fe20000300000 */
.L_x_479:
[----:B------:R-:W-:Y:S01]  /*ee00*/  IMAD R5, R24, 0x8, R5 ;  /* 0x0000000818057824 */ /* 0x000fe200078e0205 */
[----:B------:R-:W-:-:S04]  /*ee10*/  SHF.L.U32 R0, R0, 0x1f, RZ ;  /* 0x0000001f00007819 */ /* 0x000fc800000006ff */
[----:B------:R-:W1:Y:S02]  /*ee20*/  SYNCS.PHASECHK.TRANS64.TRYWAIT P1, [R5+URZ+0x28c40], R0 ;  /* 0x028c4000050075a7 */ /* 0x000e64000802017f */
[----:B-1----:R-:W-:Y:S05]  /*ee30*/  @!P1 BRA `(.L_x_480) ;  /* 0x0000002c00e49947 */ /* 0x002fea0003800000 */
.L_x_575:
[----:B------:R-:W-:Y:S05]  /*ee40*/  @!P0 BRA `(.L_x_481) ;  /* 0x0000000000048947 */ /* 0x000fea0003800000 */
[----:B------:R-:W-:Y:S01]  /*ee50*/  BPT.TRAP 0x1 ;  /* 0x000000040000795c */ /* 0x000fe20000300000 */
.L_x_481:
[----:B------:R-:W5:Y:S02]  /*ee60*/  SYNCS.PHASECHK.TRANS64.TRYWAIT P1, [R3+URZ+0x28c60], R2 ;  /* 0x028c6002030075a7 */ /* 0x000f64000802017f */
[----:B-----5:R-:W-:Y:S05]  /*ee70*/  @!P1 BRA `(.L_x_482) ;  /* 0x0000002c00e89947 */ /* 0x020fea0003800000 */
.L_x_576:
[----:B------:R-:W-:Y:S05]  /*ee80*/  @!P0 BRA `(.L_x_483) ;  /* 0x0000000000048947 */ /* 0x000fea0003800000 */
[----:B------:R-:W-:Y:S01]  /*ee90*/  BPT.TRAP 0x1 ;  /* 0x000000040000795c */ /* 0x000fe20000300000 */
.L_x_483:
[----:B------:R0:W0:Y:S02]  /*eea0*/  SYNCS.PHASECHK.TRANS64.TRYWAIT P0, [R5+URZ+0x28c60], R0 ;  /* 0x028c6000050075a7 */ /* 0x000024000800017f */
[----:B0-----:R-:W-:Y:S05]  /*eeb0*/  @!P0 NANOSLEEP.SYNCS 0x989680 ;  /* 0x009896800000895d */ /* 0x001fea0003900000 */
[----:B------:R-:W0:Y:S02]  /*eec0*/  @!P0 SYNCS.PHASECHK.TRANS64 P0, [R5+URZ+0x28c60], R0 ;  /* 0x028c6000050085a7 */ /* 0x000e24000800007f */
[----:B0-----:R-:W-:Y:S05]  /*eed0*/  @!P0 BRA `(.L_x_483) ;  /* 0xfffffffc00f08947 */ /* 0x001fea000383ffff */
.L_x_475:
[----:B------:R-:W-:Y:S05]  /*eee0*/  BSYNC B0 ;  /* 0x0000000000007941 */ /* 0x000fea0003800000 */
.L_x_474:
[----:B------:R-:W-:Y:S05]  /*eef0*/  EXIT ;  /* 0x000000000000794d */ /* 0x000fea0003800000 */
.L_x_354:
[----:B0-----:R-:W-:-:S04]  /*ef00*/  IMAD.U32 R3, RZ, RZ, UR16 ;  /* 0x00000010ff037e24 */ /* 0x001fc8000f8e00ff */
[----:B------:R0:W1:Y:S03]  /*ef10*/  SYNCS.PHASECHK.TRANS64.TRYWAIT P1, [R3+URZ+0x28c50], R0 ;  /* 0x028c5000030075a7 */ /* 0x000066000802017f */
[----:B-1----:R-:W-:Y:S05]  /*ef20*/  @!P1 NANOSLEEP.SYNCS 0x989680 ;  /* 0x009896800000995d */ /* 0x002fea0003900000 */
[----:B------:R-:W1:Y:S02]  /*ef30*/  @!P1 SYNCS.PHASECHK.TRANS64 P1, [R3+URZ+0x28c50], R0 ;  /* 0x028c5000030095a7 */ /* 0x000e64000802007f */
[----:B-1----:R-:W-:Y:S05]  /*ef40*/  @!P1 BRA `(.L_x_354) ;  /* 0xfffffffc00ec9947 */ /* 0x002fea000383ffff */
[----:B------:R-:W-:Y:S05]  /*ef50*/  BRA `(.L_x_484) ;  /* 0xffffff2800647947 */ /* 0x000fea000383ffff */
.L_x_360:
[----:B-1----:R-:W-:-:S04]  /*ef60*/  IMAD.U32 R4, RZ, RZ, UR21 ;  /* 0x00000015ff047e24 */ /* 0x002fc8000f8e00ff */
[----:B------:R1:W2:Y:S03]  /*ef70*/  SYNCS.PHASECHK.TRANS64.TRYWAIT P1, [R4+URZ+0x28c50], R3 ;  /* 0x028c5003040075a7 */ /* 0x0002a6000802017f */
[----:B--2---:R-:W-:Y:S05]  /*ef80*/  @!P1 NANOSLEEP.SYNCS 0x989680 ;  /* 0x009896800000995d */ /* 0x004fea0003900000 */
[----:B------:R-:W2:Y:S02]  /*ef90*/  @!P1 SYNCS.PHASECHK.TRANS64 P1, [R4+URZ+0x28c50], R3 ;  /* 0x028c5003040095a7 */ /* 0x000ea4000802007f */
[----:B--2---:R-:W-:Y:S05]  /*efa0*/  @!P1 BRA `(.L_x_360) ;  /* 0xfffffffc00ec9947 */ /* 0x004fea000383ffff */
[----:B------:R-:W-:Y:S05]  /*efb0*/  BRA `(.L_x_359) ;  /* 0xffffff34006c7947 */ /* 0x000fea000383ffff */
.L_x_364:
[----:B0-----:R-:W-:-:S04]  /*efc0*/  IMAD.U32 R3, RZ, RZ, UR41 ;  /* 0x00000029ff037e24 */ /* 0x001fc8000f8e00ff */
[----:B------:R0:W1:Y:S03]  /*efd0*/  SYNCS.PHASECHK.TRANS64.TRYWAIT P1, [R3+URZ+0x28c00], R0 ;  /* 0x028c0000030075a7 */ /* 0x000066000802017f */
[----:B-1----:R-:W-:Y:S05]  /*efe0*/  @!P1 NANOSLEEP.SYNCS 0x989680 ;  /* 0x009896800000995d */ /* 0x002fea0003900000 */
[----:B------:R-:W1:Y:S02]  /*eff0*/  @!P1 SYNCS.PHASECHK.TRANS64 P1, [R3+URZ+0x28c00], R0 ;  /* 0x028c0000030095a7 */ /* 0x000e64000802007f */
[----:B-1----:R-:W-:Y:S05]  /*f000*/  @!P1 BRA `(.L_x_364) ;  /* 0xfffffffc00ec9947 */ /* 0x002fea000383ffff */
[----:B------:R-:W-:Y:S05]  /*f010*/  BRA `(.L_x_485) ;  /* 0xffffff4000c47947 */ /* 0x000fea000383ffff */
.L_x_368:
[----:B--2---:R2:W3:Y:S02]  /*f020*/  SYNCS.PHASECHK.TRANS64.TRYWAIT P1, [R7+URZ+0x28c30], R8 ;  /* 0x028c3008070075a7 */ /* 0x0044e4000802017f */
[----:B---3--:R-:W-:Y:S05]  /*f030*/  @!P1 NANOSLEEP.SYNCS 0x989680 ;  /* 0x009896800000995d */ /* 0x008fea0003900000 */
[----:B------:R-:W3:Y:S02]  /*f040*/  @!P1 SYNCS.PHASECHK.TRANS64 P1, [R7+URZ+0x28c30], R8 ;  /* 0x028c3008070095a7 */ /* 0x000ee4000802007f */
[----:B---3--:R-:W-:Y:S05]  /*f050*/  @!P1 BRA `(.L_x_368) ;  /* 0xfffffffc00f09947 */ /* 0x008fea000383ffff */
[----:B------:R-:W-:Y:S05]  /*f060*/  BRA `(.L_x_367) ;  /* 0xffffff4000e07947 */ /* 0x000fea000383ffff */
.L_x_373:
[----:B----4-:R4:W0:Y:S02]  /*f070*/  SYNCS.PHASECHK.TRANS64.TRYWAIT P1, [R7+URZ+0x28c50], R8 ;  /* 0x028c5008070075a7 */ /* 0x010824000802017f */
[----:B0-----:R-:W-:Y:S05]  /*f080*/  @!P1 NANOSLEEP.SYNCS 0x989680 ;  /* 0x009896800000995d */ /* 0x001fea0003900000 */
[----:B------:R-:W0:Y:S02]  /*f090*/  @!P1 SYNCS.PHASECHK.TRANS64 P1, [R7+URZ+0x28c50], R8 ;  /* 0x028c5008070095a7 */ /* 0x000e24000802007f */
[----:B0-----:R-:W-:Y:S05]  /*f0a0*/  @!P1 BRA `(.L_x_373) ;  /* 0xfffffffc00f09947 */ /* 0x001fea000383ffff */
[----:B------:R-:W-:Y:S05]  /*f0b0*/  BRA `(.L_x_372) ;  /* 0xffffff5000f47947 */ /* 0x000fea000383ffff */
.L_x_379:
[----:B--2---:R-:W-:-:S04]  /*f0c0*/  IMAD.U32 R4, RZ, RZ, UR21 ;  /* 0x00000015ff047e24 */ /* 0x004fc8000f8e00ff */
[----:B------:R2:W3:Y:S03]  /*f0d0*/  SYNCS.PHASECHK.TRANS64.TRYWAIT P2, [R4+URZ+0x28c30], R7 ;  /* 0x028c3007040075a7 */ /* 0x0004e6000804017f */
[----:B---3--:R-:W-:Y:S05]  /*f0e0*/  @!P2 NANOSLEEP.SYNCS 0x989680 ;  /* 0x009896800000a95d */ /* 0x008fea0003900000 */
[----:B------:R-:W3:Y:S02]  /*f0f0*/  @!P2 SYNCS.PHASECHK.TRANS64 P2, [R4+URZ+0x28c30], R7 ;  /* 0x028c30070400a5a7 */ /* 0x000ee4000804007f */
[----:B---3--:R-:W-:Y:S05]  /*f100*/  @!P2 BRA `(.L_x_379) ;  /* 0xfffffffc00eca947 */ /* 0x008fea000383ffff */
[----:B------:R-:W-:Y:S05]  /*f110*/  BRA `(.L_x_378) ;  /* 0xffffff5400e07947 */ /* 0x000fea000383ffff */
.L_x_384:
[----:B--2---:R-:W-:-:S04]  /*f120*/  IMAD.U32 R8, RZ, RZ, UR21 ;  /* 0x00000015ff087e24 */ /* 0x004fc8000f8e00ff */
[----:B------:R2:W4:Y:S03]  /*f130*/  SYNCS.PHASECHK.TRANS64.TRYWAIT P2, [R8+URZ+0x28c50], R7 ;  /* 0x028c5007080075a7 */ /* 0x000526000804017f */
[----:B----4-:R-:W-:Y:S05]  /*f140*/  @!P2 NANOSLEEP.SYNCS 0x989680 ;  /* 0x009896800000a95d */ /* 0x010fea0003900000 */
[----:B------:R-:W4:Y:S02]  /*f150*/  @!P2 SYNCS.PHASECHK.TRANS64 P2, [R8+URZ+0x28c50], R7 ;  /* 0x028c50070800a5a7 */ /* 0x000f24000804007f */
[----:B----4-:R-:W-:Y:S05]  /*f160*/  @!P2 BRA `(.L_x_384) ;  /* 0xfffffffc00eca947 */ /* 0x010fea000383ffff */
[----:B------:R-:W-:Y:S05]  /*f170*/  BRA `(.L_x_383) ;  /* 0xffffff6c00147947 */ /* 0x000fea000383ffff */
.L_x_421:
[----:B------:R-:W-:Y:S01]  /*f180*/  SHF.R.U32.HI R2, RZ, 0x5, R2 ;  /* 0x00000005ff027819 */ /* 0x000fe20000011602 */
[----:B------:R-:W-:Y:S01]  /*f190*/  BSSY B0, `(.L_x_486) ;  /* 0x0000009000007945 */ /* 0x000fe20003800000 */
[----:B------:R-:W-:Y:S01]  /*f1a0*/  MOV R12, RZ ;  /* 0x000000ff000c7202 */ /* 0x000fe20000000f00 */
[----:B------:R-:W-:Y:S01]  /*f1b0*/  IMAD.MOV.U32 R11, RZ, RZ, 0x1f ;  /* 0x0000001fff0b7424 */ /* 0x000fe200078e00ff */
[----:B------:R-:W-:Y:S01]  /*f1c0*/  LOP3.LUT R2, R2, 0x3, RZ, 0xc0, !PT ;  /* 0x0000000302027812 */ /* 0x000fe200078ec0ff */
[----:B------:R-:W-:-:S04]  /*f1d0*/  IMAD.MOV.U32 R15, RZ, RZ, -0x1 ;  /* 0xffffffffff0f7424 */ /* 0x000fc800078e00ff */
[----:B------:R-:W-:-:S07]  /*f1e0*/  IMAD.MOV.U32 R13, RZ, RZ, R2 ;  /* 0x000000ffff0d7224 */ /* 0x000fce00078e0002 */
[----:B0----5:R-:W-:Y:S05]  /*f1f0*/  WARPSYNC.COLLECTIVE R15, `(.L_x_487) ;  /* 0x000000000f087348 */ /* 0x021fea0003c00000 */
[----:B------:R1:W2:Y:S02]  /*f200*/  SHFL.IDX P6, R14, R13, R12, R11 ;  /* 0x0000000c0d0e7389 */ /* 0x0002a400000c000b */
[----:B012--5:R-:W-:Y:S01]  /*f210*/  ENDCOLLECTIVE ;  /* 0x000000000000791b */ /* 0x027fe20003800000 */
.L_x_487:
[----:B------:R-:W-:Y:S05]  /*f220*/  BSYNC B0 ;  /* 0x0000000000007941 */ /* 0x000fea0003800000 */
.L_x_486:
[----:B------:R-:W-:Y:S05]  /*f230*/  BRA `(.L_x_488) ;  /* 0xffffffc000407947 */ /* 0x000fea000383ffff */
.L_x_424:
[----:B0-----:R0:W1:Y:S02]  /*f240*/  SYNCS.PHASECHK.TRANS64.TRYWAIT P0, [R27+URZ+0x28c40], R0 ;  /* 0x028c40001b0075a7 */ /* 0x001064000800017f */
[----:B-1----:R-:W-:Y:S05]  /*f250*/  @!P0 NANOSLEEP.SYNCS 0x989680 ;  /* 0x009896800000895d */ /* 0x002fea0003900000 */
[----:B------:R-:W1:Y:S02]  /*f260*/  @!P0 SYNCS.PHASECHK.TRANS64 P0, [R27+URZ+0x28c40], R0 ;  /* 0x028c40001b0085a7 */ /* 0x000e64000800007f */
[----:B-1----:R-:W-:Y:S05]  /*f270*/  @!P0 BRA `(.L_x_424) ;  /* 0xfffffffc00f08947 */ /* 0x002fea000383ffff */
[----:B------:R-:W-:Y:S05]  /*f280*/  BRA `(.L_x_489) ;  /* 0xffffffc400107947 */ /* 0x000fea000383ffff */
.L_x_425:
        /* <DEDUP_REMOVED lines=8> */
.L_x_491:
[----:B------:R-:W-:Y:S05]  /*f310*/  BSYNC B0 ;  /* 0x0000000000007941 */ /* 0x000fea0003800000 */
.L_x_490:
[----:B------:R-:W-:Y:S01]  /*f320*/  IMAD.MOV.U32 R13, RZ, RZ, R0 ;  /* 0x000000ffff0d7224 */ /* 0x000fe200078e0000 */
[----:B------:R-:W-:Y:S01]  /*f330*/  MOV R12, RZ ;  /* 0x000000ff000c7202 */ /* 0x000fe20000000f00 */
[----:B------:R-:W-:Y:S02]  /*f340*/  IMAD.MOV.U32 R11, RZ, RZ, 0x181f ;  /* 0x0000181fff0b7424 */ /* 0x000fe400078e00ff */
[----:B------:R-:W-:Y:S02]  /*f350*/  IMAD.MOV.U32 R15, RZ, RZ, -0x1 ;  /* 0xffffffffff0f7424 */ /* 0x000fe400078e00ff */
[----:B------:R-:W-:Y:S02]  /*f360*/  IMAD.MOV.U32 R2, RZ, RZ, R14 ;  /* 0x000000ffff027224 */ /* 0x000fe400078e000e */
[----:B------:R-:W-:-:S07]  /*f370*/  @P0 IMAD R6, R4, 0x2, R23 ;  /* 0x0000000204060824 */ /* 0x000fce00078e0217 */
[----:B------:R-:W-:Y:S05]  /*f380*/  WARPSYNC.COLLECTIVE R15, `(.L_x_492) ;  /* 0x000000000f087348 */ /* 0x000fea0003c00000 */
[----:B------:R0:W1:Y:S02]  /*f390*/  SHFL.IDX P6, R14, R13, R12, R11 ;  /* 0x0000000c0d0e7389 */ /* 0x00006400000c000b */
[----:B01----:R-:W-:Y:S01]  /*f3a0*/  ENDCOLLECTIVE ;  /* 0x000000000000791b */ /* 0x003fe20003800000 */
.L_x_492:
[----:B------:R-:W-:Y:S02]  /*f3b0*/  IMAD.MOV.U32 R13, RZ, RZ, R5 ;  /* 0x000000ffff0d7224 */ /* 0x000fe400078e0005 */
[----:B------:R-:W-:Y:S02]  /*f3c0*/  IMAD.MOV.U32 R12, RZ, RZ, 0x1 ;  /* 0x00000001ff0c7424 */ /* 0x000fe400078e00ff */
[----:B------:R-:W-:-:S07]  /*f3d0*/  IMAD.MOV.U32 R3, RZ, RZ, R14 ;  /* 0x000000ffff037224 */ /* 0x000fce00078e000e */
[----:B------:R-:W-:Y:S05]  /*f3e0*/  WARPSYNC.COLLECTIVE R15, `(.L_x_493) ;  /* 0x000000000f087348 */ /* 0x000fea0003c00000 */
[----:B------:R0:W1:Y:S02]  /*f3f0*/  SHFL.IDX P6, R14, R13, R12, R11 ;  /* 0x0000000c0d0e7389 */ /* 0x00006400000c000b */
[----:B01----:R-:W-:Y:S01]  /*f400*/  ENDCOLLECTIVE ;  /* 0x000000000000791b */ /* 0x003fe20003800000 */
.L_x_493:
        /* <DEDUP_REMOVED lines=15> */
.L_x_494:
[----:B------:R-:W-:Y:S02]  /*f500*/  @P0 IMAD R6, R4, 0x2, R23 ;  /* 0x0000000204060824 */ /* 0x000fe400078e0217 */
[----:B------:R-:W-:Y:S02]  /*f510*/  IMAD.MOV.U32 R13, RZ, RZ, R5 ;  /* 0x000000ffff0d7224 */ /* 0x000fe400078e0005 */
[----:B------:R-:W-:Y:S02]  /*f520*/  IMAD.MOV.U32 R12, RZ, RZ, 0x2 ;  /* 0x00000002ff0c7424 */ /* 0x000fe400078e00ff */
[----:B------:R-:W-:-:S07]  /*f530*/  IMAD.MOV.U32 R3, RZ, RZ, R14 ;  /* 0x000000ffff037224 */ /* 0x000fce00078e000e */
[----:B------:R-:W-:Y:S05]  /*f540*/  WARPSYNC.COLLECTIVE R15, `(.L_x_495) ;  /* 0x000000000f087348 */ /* 0x000fea0003c00000 */
[----:B------:R0:W1:Y:S02]  /*f550*/  SHFL.IDX P6, R14, R13, R12, R11 ;  /* 0x0000000c0d0e7389 */ /* 0x00006400000c000b */
[----:B01----:R-:W-:Y:S01]  /*f560*/  ENDCOLLECTIVE ;  /* 0x000000000000791b */ /* 0x003fe20003800000 */
.L_x_495:
        /* <DEDUP_REMOVED lines=15> */
.L_x_496:
[----:B------:R-:W-:Y:S02]  /*f660*/  @P0 IMAD R6, R4, 0x2, R23 ;  /* 0x0000000204060824 */ /* 0x000fe400078e0217 */
[----:B------:R-:W-:Y:S02]  /*f670*/  IMAD.MOV.U32 R13, RZ, RZ, R5 ;  /* 0x000000ffff0d7224 */ /* 0x000fe400078e0005 */
[----:B------:R-:W-:Y:S02]  /*f680*/  IMAD.MOV.U32 R12, RZ, RZ, 0x3 ;  /* 0x00000003ff0c7424 */ /* 0x000fe400078e00ff */
[----:B------:R-:W-:-:S07]  /*f690*/  IMAD.MOV.U32 R3, RZ, RZ, R14 ;  /* 0x000000ffff037224 */ /* 0x000fce00078e000e */
[----:B------:R-:W-:Y:S05]  /*f6a0*/  WARPSYNC.COLLECTIVE R15, `(.L_x_497) ;  /* 0x000000000f087348 */ /* 0x000fea0003c00000 */
[----:B------:R0:W1:Y:S02]  /*f6b0*/  SHFL.IDX P6, R14, R13, R12, R11 ;  /* 0x0000000c0d0e7389 */ /* 0x00006400000c000b */
[----:B01----:R-:W-:Y:S01]  /*f6c0*/  ENDCOLLECTIVE ;  /* 0x000000000000791b */ /* 0x003fe20003800000 */
.L_x_497:
[----:B------:R-:W-:-:S04]  /*f6d0*/  @P0 LEA R3, P1, R7, R3, 0x1 ;  /* 0x0000000307030211 */ /* 0x000fc800078208ff */
[----:B------:R-:W-:-:S04]  /*f6e0*/  @P0 IADD3.X R2, RZ, R2, RZ, P1, !PT ;  /* 0x00000002ff020210 */ /* 0x000fc80000ffe4ff */
[----:B------:R-:W-:Y:S01]  /*f6f0*/  @P0 LOP3.LUT R3, R3, R2, RZ, 0x3c, !PT ;  /* 0x0000000203030212 */ /* 0x000fe200078e3cff */
[----:B------:R-:W-:-:S03]  /*f700*/  IMAD.MOV.U32 R13, RZ, RZ, R0 ;  /* 0x000000ffff0d7224 */ /* 0x000fc600078e0000 */
[----:B------:R-:W-:-:S04]  /*f710*/  @P0 LOP3.LUT R2, R3, R2, RZ, 0x3c, !PT ;  /* 0x0000000203020212 */ /* 0x000fc800078e3cff */
[----:B------:R-:W-:Y:S01]  /*f720*/  @P0 LOP3.LUT R3, R3, R2, RZ, 0x3c, !PT ;  /* 0x0000000203030212 */ /* 0x000fe200078e3cff */
[----:B------:R-:W-:-:S04]  /*f730*/  IMAD.MOV.U32 R5, RZ, RZ, R14 ;  /* 0x000000ffff057224 */ /* 0x000fc800078e000e */
[----:B------:R-:W-:Y:S01]  /*f740*/  @!PT LDS RZ, [RZ] ;  /* 0x00000000fffff984 */ /* 0x000fe20000000800 */
[----:B------:R-:W-:Y:S01]  /*f750*/  @!PT LDS RZ, [RZ] ;  /* 0x00000000fffff984 */ /* 0x000fe20000000800 */
[----:B------:R-:W-:Y:S01]  /*f760*/  @!PT LDS RZ, [RZ] ;  /* 0x00000000fffff984 */ /* 0x000fe20000000800 */
[----:B------:R0:W-:Y:S03]  /*f770*/  @P0 LDGSTS.E.BYPASS.LTC128B.128 [R6+0x23400], desc[UR50][R2.64], !P2 ;  /* 0x2340000002060fae */ /* 0x0001e6000d101d72 */
[----:B0-----:R-:W-:Y:S05]  /*f780*/  WARPSYNC.COLLECTIVE R15, `(.L_x_498) ;  /* 0x000000000f087348 */ /* 0x001fea0003c00000 */
[----:B------:R1:W2:Y:S02]  /*f790*/  SHFL.IDX P6, R14, R13, R12, R11 ;  /* 0x0000000c0d0e7389 */ /* 0x0002a400000c000b */
[----:B012---:R-:W-:Y:S01]  /*f7a0*/  ENDCOLLECTIVE ;  /* 0x000000000000791b */ /* 0x007fe20003800000 */
.L_x_498:
[----:B------:R-:W-:Y:S01]  /*f7b0*/  IMAD.MOV.U32 R0, RZ, RZ, R14 ;  /* 0x000000ffff007224 */ /* 0x000fe200078e000e */
[----:B------:R-:W-:Y:S06]  /*f7c0*/  BRA `(.L_x_499) ;  /* 0xffffffc000cc7947 */ /* 0x000fec000383ffff */
.L_x_430:
[----:B------:R-:W-:Y:S01]  /*f7d0*/  IMAD.MOV.U32 R13, RZ, RZ, R4 ;  /* 0x000000ffff0d7224 */ /* 0x000fe200078e0004 */
[----:B------:R-:W-:Y:S01]  /*f7e0*/  MOV R11, 0x181f ;  /* 0x0000181f000b7802 */ /* 0x000fe20000000f00 */
[----:B------:R-:W-:Y:S02]  /*f7f0*/  IMAD.MOV.U32 R12, RZ, RZ, RZ ;  /* 0x000000ffff0c7224 */ /* 0x000fe400078e00ff */
[----:B------:R-:W-:Y:S02]  /*f800*/  IMAD.MOV.U32 R15, RZ, RZ, -0x1 ;  /* 0xffffffffff0f7424 */ /* 0x000fe400078e00ff */
[----:B-----5:R-:W-:Y:S02]  /*f810*/  IMAD R5, R10, R7, RZ ;  /* 0x000000070a057224 */ /* 0x020fe400078e02ff */
[----:B------:R-:W-:-:S07]  /*f820*/  IMAD R17, R17, 0x40, R37 ;  /* 0x0000004011117824 */ /* 0x000fce00078e0225 */
[----:B------:R-:W-:Y:S05]  /*f830*/  WARPSYNC.COLLECTIVE R15, `(.L_x_500) ;  /* 0x000000000f087348 */ /* 0x000fea0003c00000 */
[----:B------:R0:W1:Y:S02]  /*f840*/  SHFL.IDX P6, R14, R13, R12, R11 ;  /* 0x0000000c0d0e7389 */ /* 0x00006400000c000b */
[----:B01----:R-:W-:Y:S01]  /*f850*/  ENDCOLLECTIVE ;  /* 0x000000000000791b */ /* 0x003fe20003800000 */
.L_x_500:
[C---:B------:R-:W-:Y:S01]  /*f860*/  VIADD R6, R17.reuse, 0x10 ;  /* 0x0000001011067836 */ /* 0x040fe20000000000 */
[----:B------:R-:W-:Y:S01]  /*f870*/  ISETP.GE.AND P0, PT, R17, R5, PT ;  /* 0x000000051100720c */ /* 0x000fe20003f06270 */
[----:B------:R-:W-:Y:S02]  /*f880*/  IMAD.MOV.U32 R13, RZ, RZ, R0 ;  /* 0x000000ffff0d7224 */ /* 0x000fe400078e0000 */
[----:B------:R-:W-:-:S10]  /*f890*/  IMAD.MOV.U32 R2, RZ, RZ, R14 ;  /* 0x000000ffff027224 */ /* 0x000fd400078e000e */
[----:B------:R-:W-:Y:S05]  /*f8a0*/  WARPSYNC.COLLECTIVE R15, `(.L_x_501) ;  /* 0x000000000f087348 */ /* 0x000fea0003c00000 */
[----:B------:R0:W1:Y:S02]  /*f8b0*/  SHFL.IDX P6, R14, R13, R12, R11 ;  /* 0x0000000c0d0e7389 */ /* 0x00006400000c000b */
[----:B01----:R-:W-:Y:S01]  /*f8c0*/  ENDCOLLECTIVE ;  /* 0x000000000000791b */ /* 0x003fe20003800000 */
.L_x_501:
[----:B------:R-:W-:Y:S01]  /*f8d0*/  IMAD.MOV.U32 R13, RZ, RZ, R4 ;  /* 0x000000ffff0d7224 */ /* 0x000fe200078e0004 */
[----:B------:R-:W-:Y:S01]  /*f8e0*/  MOV R12, 0x1 ;  /* 0x00000001000c7802 */ /* 0x000fe20000000f00 */
[----:B------:R-:W-:-:S07]  /*f8f0*/  IMAD.MOV.U32 R3, RZ, RZ, R14 ;  /* 0x000000ffff037224 */ /* 0x000fce00078e000e */
[----:B------:R-:W-:Y:S05]  /*f900*/  WARPSYNC.COLLECTIVE R15, `(.L_x_502) ;  /* 0x000000000f087348 */ /* 0x000fea0003c00000 */
[----:B------:R0:W1:Y:S02]  /*f910*/  SHFL.IDX P6, R14, R13, R12, R11 ;  /* 0x0000000c0d0e7389 */ /* 0x00006400000c000b */
[----:B01----:R-:W-:Y:S01]  /*f920*/  ENDCOLLECTIVE ;  /* 0x000000000000791b */ /* 0x003fe20003800000 */
.L_x_502:
[----:B------:R-:W-:-:S05]  /*f930*/  @!P0 LEA R3, P2, R9, R3, 0x1 ;  /* 0x0000000309038211 */ /* 0x000fca00078408ff */
[----:B------:R-:W-:-:S05]  /*f940*/  @!P0 IMAD.X R2, RZ, RZ, R2, P2 ;  /* 0x000000ffff028224 */ /* 0x000fca00010e0602 */
[----:B------:R-:W-:Y:S01]  /*f950*/  @!P0 LOP3.LUT R3, R3, R2, RZ, 0x3c, !PT ;  /* 0x0000000203038212 */ /* 0x000fe200078e3cff */
[----:B------:R-:W-:-:S03]  /*f960*/  IMAD.MOV.U32 R13, RZ, RZ, R0 ;  /* 0x000000ffff0d7224 */ /* 0x000fc600078e0000 */
[----:B------:R-:W-:-:S04]  /*f970*/  @!P0 LOP3.LUT R2, R3, R2, RZ, 0x3c, !PT ;  /* 0x0000000203028212 */ /* 0x000fc800078e3cff */
[----:B------:R-:W-:-:S05]  /*f980*/  @!P0 LOP3.LUT R3, R3, R2, RZ, 0x3c, !PT ;  /* 0x0000000203038212 */ /* 0x000fca00078e3cff */
[----:B------:R-:W-:Y:S01]  /*f990*/  @!PT LDS RZ, [RZ] ;  /* 0x00000000fffff984 */ /* 0x000fe20000000800 */
[----:B------:R-:W-:Y:S01]  /*f9a0*/  @!PT LDS RZ, [RZ] ;  /* 0x00000000fffff984 */ /* 0x000fe20000000800 */
[----:B------:R-:W-:Y:S01]  /*f9b0*/  @!PT LDS RZ, [RZ] ;  /* 0x00000000fffff984 */ /* 0x000fe20000000800 */
[----:B------:R0:W-:Y:S01]  /*f9c0*/  @!P0 LDGSTS.E.BYPASS.LTC128B.128 [R8+0x20400], desc[UR50][R2.64], !P1 ;  /* 0x2040000002088fae */ /* 0x0001e2000c901d72 */
[----:B------:R-:W-:Y:S01]  /*f9d0*/  ISETP.GE.AND P0, PT, R6, R5, PT ;  /* 0x000000050600720c */ /* 0x000fe20003f06270 */
[----:B0-----:R-:W-:-:S12]  /*f9e0*/  IMAD.MOV.U32 R2, RZ, RZ, R14 ;  /* 0x000000ffff027224 */ /* 0x001fd800078e000e */
[----:B------:R-:W-:Y:S05]  /*f9f0*/  WARPSYNC.COLLECTIVE R15, `(.L_x_503) ;  /* 0x000000000f087348 */ /* 0x000fea0003c00000 */
[----:B------:R0:W1:Y:S02]  /*fa00*/  SHFL.IDX P6, R14, R13, R12, R11 ;  /* 0x0000000c0d0e7389 */ /* 0x00006400000c000b */
[----:B01----:R-:W-:Y:S01]  /*fa10*/  ENDCOLLECTIVE ;  /* 0x000000000000791b */ /* 0x003fe20003800000 */
.L_x_503:
[----:B------:R-:W-:Y:S02]  /*fa20*/  IMAD.MOV.U32 R13, RZ, RZ, R4 ;  /* 0x000000ffff0d7224 */ /* 0x000fe400078e0004 */
[----:B------:R-:W-:Y:S02]  /*fa30*/  IMAD.MOV.U32 R12, RZ, RZ, 0x2 ;  /* 0x00000002ff0c7424 */ /* 0x000fe400078e00ff */
[----:B------:R-:W-:-:S07]  /*fa40*/  IMAD.MOV.U32 R3, RZ, RZ, R14 ;  /* 0x000000ffff037224 */ /* 0x000fce00078e000e */
[----:B------:R-:W-:Y:S05]  /*fa50*/  WARPSYNC.COLLECTIVE R15, `(.L_x_504) ;  /* 0x000000000f087348 */ /* 0x000fea0003c00000 */
[----:B------:R0:W1:Y:S02]  /*fa60*/  SHFL.IDX P6, R14, R13, R12, R11 ;  /* 0x0000000c0d0e7389 */ /* 0x00006400000c000b */
[----:B01----:R-:W-:Y:S01]  /*fa70*/  ENDCOLLECTIVE ;  /* 0x000000000000791b */ /* 0x003fe20003800000 */
.L_x_504:
[----:B------:R-:W-:-:S05]  /*fa80*/  @!P0 LEA R3, P2, R9, R3, 0x1 ;  /* 0x0000000309038211 */ /* 0x000fca00078408ff */
[----:B------:R-:W-:-:S05]  /*fa90*/  @!P0 IMAD.X R2, RZ, RZ, R2, P2 ;  /* 0x000000ffff028224 */ /* 0x000fca00010e0602 */
[----:B------:R-:W-:Y:S02]  /*faa0*/  @!P0 LOP3.LUT R3, R3, R2, RZ, 0x3c, !PT ;  /* 0x0000000203038212 */ /* 0x000fe400078e3cff */
[----:B------:R-:W-:Y:S02]  /*fab0*/  MOV R13, R0 ;  /* 0x00000000000d7202 */ /* 0x000fe40000000f00 */
[----:B------:R-:W-:-:S04]  /*fac0*/  @!P0 LOP3.LUT R2, R3, R2, RZ, 0x3c, !PT ;  /* 0x0000000203028212 */ /* 0x000fc800078e3cff */
[----:B------:R-:W-:-:S05]  /*fad0*/  @!P0 LOP3.LUT R3, R3, R2, RZ, 0x3c, !PT ;  /* 0x0000000203038212 */ /* 0x000fca00078e3cff */
[----:B------:R-:W-:Y:S01]  /*fae0*/  @!PT LDS RZ, [RZ] ;  /* 0x00000000fffff984 */ /* 0x000fe20000000800 */
[----:B------:R-:W-:Y:S01]  /*faf0*/  @!PT LDS RZ, [RZ] ;  /* 0x00000000fffff984 */ /* 0x000fe20000000800 */
[----:B------:R-:W-:Y:S01]  /*fb00*/  @!PT LDS RZ, [RZ] ;  /* 0x00000000fffff984 */ /* 0x000fe20000000800 */
[----:B------:R0:W-:Y:S02]  /*fb10*/  @!P0 LDGSTS.E.BYPASS.LTC128B.128 [R8+0x20c00], desc[UR50][R2.64], !P1 ;  /* 0x20c0000002088fae */ /* 0x0001e4000c901d72 */
[----:B0-----:R-:W-:-:S05]  /*fb20*/  VIADD R2, R17, 0x20 ;  /* 0x0000002011027836 */ /* 0x001fca0000000000 */
[----:B------:R-:W-:Y:S01]  /*fb30*/  ISETP.GE.AND P0, PT, R2, R5, PT ;  /* 0x000000050200720c */ /* 0x000fe20003f06270 */
[----:B------:R-:W-:-:S12]  /*fb40*/  IMAD.MOV.U32 R2, RZ, RZ, R14 ;  /* 0x000000ffff027224 */ /* 0x000fd800078e000e */
[----:B------:R-:W-:Y:S05]  /*fb50*/  WARPSYNC.COLLECTIVE R15, `(.L_x_505) ;  /* 0x000000000f087348 */ /* 0x000fea0003c00000 */
[----:B------:R0:W1:Y:S02]  /*fb60*/  SHFL.IDX P6, R14, R13, R12, R11 ;  /* 0x0000000c0d0e7389 */ /* 0x00006400000c000b */
[----:B01----:R-:W-:Y:S01]  /*fb70*/  ENDCOLLECTIVE ;  /* 0x000000000000791b */ /* 0x003fe20003800000 */
.L_x_505:
[----:B------:R-:W-:Y:S02]  /*fb80*/  IMAD.MOV.U32 R13, RZ, RZ, R4 ;  /* 0x000000ffff0d7224 */ /* 0x000fe400078e0004 */
[----:B------:R-:W-:Y:S02]  /*fb90*/  IMAD.MOV.U32 R12, RZ, RZ, 0x3 ;  /* 0x00000003ff0c7424 */ /* 0x000fe400078e00ff */
[----:B------:R-:W-:-:S07]  /*fba0*/  IMAD.MOV.U32 R3, RZ, RZ, R14 ;  /* 0x000000ffff037224 */ /* 0x000fce00078e000e */
[----:B------:R-:W-:Y:S05]  /*fbb0*/  WARPSYNC.COLLECTIVE R15, `(.L_x_506) ;  /* 0x000000000f087348 */ /* 0x000fea0003c00000 */
[----:B------:R0:W1:Y:S02]  /*fbc0*/  SHFL.IDX P6, R14, R13, R12, R11 ;  /* 0x0000000c0d0e7389 */ /* 0x00006400000c000b */
[----:B01----:R-:W-:Y:S01]  /*fbd0*/  ENDCOLLECTIVE ;  /* 0x000000000000791b */ /* 0x003fe20003800000 */
.L_x_506:
[----:B------:R-:W-:-:S05]  /*fbe0*/  @!P0 LEA R3, P2, R9, R3, 0x1 ;  /* 0x0000000309038211 */ /* 0x000fca00078408ff */
[----:B------:R-:W-:-:S05]  /*fbf0*/  @!P0 IMAD.X R2, RZ, RZ, R2, P2 ;  /* 0x000000ffff028224 */ /* 0x000fca00010e0602 */
[----:B------:R-:W-:Y:S01]  /*fc00*/  @!P0 LOP3.LUT R3, R3, R2, RZ, 0x3c, !PT ;  /* 0x0000000203038212 */ /* 0x000fe200078e3cff */
[----:B------:R-:W-:-:S03]  /*fc10*/  IMAD.MOV.U32 R13, RZ, RZ, R0 ;  /* 0x000000ffff0d7224 */ /* 0x000fc600078e0000 */
[----:B------:R-:W-:-:S04]  /*fc20*/  @!P0 LOP3.LUT R2, R3, R2, RZ, 0x3c, !PT ;  /* 0x0000000203028212 */ /* 0x000fc800078e3cff */
[----:B------:R-:W-:Y:S01]  /*fc30*/  @!P0 LOP3.LUT R3, R3, R2, RZ, 0x3c, !PT ;  /* 0x0000000203038212 */ /* 0x000fe200078e3cff */
[----:B------:R-:W-:-:S07]  /*fc40*/  IMAD.MOV.U32 R4, RZ, RZ, R14 ;  /* 0x000000ffff047224 */ /* 0x000fce00078e000e */
[----:B------:R-:W-:Y:S05]  /*fc50*/  WARPSYNC.COLLECTIVE R15, `(.L_x_507) ;  /* 0x000000000f087348 */ /* 0x000fea0003c00000 */
[----:B------:R0:W1:Y:S02]  /*fc60*/  SHFL.IDX P6, R14, R13, R12, R11 ;  /* 0x0000000c0d0e7389 */ /* 0x00006400000c000b */
[----:B01----:R-:W-:Y:S01]  /*fc70*/  ENDCOLLECTIVE ;  /* 0x000000000000791b */ /* 0x003fe20003800000 */
.L_x_507:
[----:B------:R-:W-:Y:S01]  /*fc80*/  @!PT LDS RZ, [RZ] ;  /* 0x00000000fffff984 */ /* 0x000fe20000000800 */
[----:B------:R-:W-:Y:S01]  /*fc90*/  @!PT LDS RZ, [RZ] ;  /* 0x00000000fffff984 */ /* 0x000fe20000000800 */
[----:B------:R-:W-:Y:S01]  /*fca0*/  @!PT LDS RZ, [RZ] ;  /* 0x00000000fffff984 */ /* 0x000fe20000000800 */
[----:B------:R1:W-:Y:S01]  /*fcb0*/  @!P0 LDGSTS.E.BYPASS.LTC128B.128 [R8+0x21400], desc[UR50][R2.64], !P1 ;  /* 0x2140000002088fae */ /* 0x0003e2000c901d72 */
[----:B------:R-:W-:Y:S01]  /*fcc0*/  IMAD.MOV.U32 R0, RZ, RZ, R14 ;  /* 0x000000ffff007224 */ /* 0x000fe200078e000e */
[----:B------:R-:W-:Y:S06]  /*fcd0*/  BRA `(.L_x_508) ;  /* 0xffffffc400dc7947 */ /* 0x000fec000383ffff */
.L_x_433:
[----:B0-----:R0:W1:Y:S02]  /*fce0*/  SYNCS.PHASECHK.TRANS64.TRYWAIT P0, [R23+URZ+0x28c20], R0 ;  /* 0x028c2000170075a7 */ /* 0x001064000800017f */
[----:B-1----:R-:W-:Y:S05]  /*fcf0*/  @!P0 NANOSLEEP.SYNCS 0x989680 ;  /* 0x009896800000895d */ /* 0x002fea0003900000 */
[----:B------:R-:W1:Y:S02]  /*fd00*/  @!P0 SYNCS.PHASECHK.TRANS64 P0, [R23+URZ+0x28c20], R0 ;  /* 0x028c2000170085a7 */ /* 0x000e64000800007f */
[----:B-1----:R-:W-:Y:S05]  /*fd10*/  @!P0 BRA `(.L_x_433) ;  /* 0xfffffffc00f08947 */ /* 0x002fea000383ffff */
[----:B------:R-:W-:Y:S05]  /*fd20*/  BRA `(.L_x_509) ;  /* 0xffffffc800387947 */ /* 0x000fea000383ffff */
.L_x_436:
[----:B0-----:R0:W1:Y:S02]  /*fd30*/  SYNCS.PHASECHK.TRANS64.TRYWAIT P0, [R27+URZ+0x28c60], R0 ;  /* 0x028c60001b0075a7 */ /* 0x001064000800017f */
[----:B-1----:R-:W-:Y:S05]  /*fd40*/  @!P0 NANOSLEEP.SYNCS 0x989680 ;  /* 0x009896800000895d */ /* 0x002fea0003900000 */
[----:B------:R-:W1:Y:S02]  /*fd50*/  @!P0 SYNCS.PHASECHK.TRANS64 P0, [R27+URZ+0x28c60], R0 ;  /* 0x028c60001b0085a7 */ /* 0x000e64000800007f */
[----:B-1----:R-:W-:Y:S05]  /*fd60*/  @!P0 BRA `(.L_x_436) ;  /* 0xfffffffc00f08947 */ /* 0x002fea000383ffff */
[----:B------:R-:W-:Y:S05]  /*fd70*/  BRA `(.L_x_510) ;  /* 0xffffffc800487947 */ /* 0x000fea000383ffff */
.L_x_437:
[----:B------:R-:W-:Y:S01]  /*fd80*/  BSSY B0, `(.L_x_511) ;  /* 0x0000008000007945 */ /* 0x000fe20003800000 */
[----:B------:R-:W-:Y:S01]  /*fd90*/  IMAD.MOV.U32 R13, RZ, RZ, R6 ;  /* 0x000000ffff0d7224 */ /* 0x000fe200078e0006 */
[----:B------:R-:W-:Y:S01]  /*fda0*/  MOV R12, RZ ;  /* 0x000000ff000c7202 */ /* 0x000fe20000000f00 */
[----:B------:R-:W-:Y:S02]  /*fdb0*/  IMAD.MOV.U32 R11, RZ, RZ, 0x181f ;  /* 0x0000181fff0b7424 */ /* 0x000fe400078e00ff */
[----:B------:R-:W-:-:S07]  /*fdc0*/  IMAD.MOV.U32 R15, RZ, RZ, -0x1 ;  /* 0xffffffffff0f7424 */ /* 0x000fce00078e00ff */
[----:B------:R-:W-:Y:S05]  /*fdd0*/  WARPSYNC.COLLECTIVE R15, `(.L_x_512) ;  /* 0x000000000f087348 */ /* 0x000fea0003c00000 */
[----:B------:R0:W1:Y:S02]  /*fde0*/  SHFL.IDX P6, R14, R13, R12, R11 ;  /* 0x0000000c0d0e7389 */ /* 0x00006400000c000b */
[----:B01----:R-:W-:Y:S01]  /*fdf0*/  ENDCOLLECTIVE ;  /* 0x000000000000791b */ /* 0x003fe20003800000 */
.L_x_512:
[----:B------:R-:W-:Y:S05]  /*fe00*/  BSYNC B0 ;  /* 0x0000000000007941 */ /* 0x000fea0003800000 */
.L_x_511:
[----:B------:R0:W5:Y:S01]  /*fe10*/  LDL R8, [R1+0x4] ;  /* 0x0000040001087983 */ /* 0x0001620000100800 */
[----:B------:R-:W-:Y:S01]  /*fe20*/  IMAD.MOV.U32 R13, RZ, RZ, R4 ;  /* 0x000000ffff0d7224 */ /* 0x000fe200078e0004 */
[C---:B------:R-:W-:Y:S01]  /*fe30*/  LOP3.LUT P5, RZ, R30.reuse, 0x2, RZ, 0xc0, !PT ;  /* 0x000000021eff7812 */ /* 0x040fe200078ac0ff */
[----:B------:R-:W-:Y:S01]  /*fe40*/  IMAD.MOV.U32 R12, RZ, RZ, RZ ;  /* 0x000000ffff0c7224 */ /* 0x000fe200078e00ff */
[----:B------:R-:W1:Y:S01]  /*fe50*/  S2R R7, SR_TID.X ;  /* 0x0000000000077919 */ /* 0x000e620000002100 */
[----:B------:R-:W-:Y:S01]  /*fe60*/  IMAD.MOV.U32 R11, RZ, RZ, 0x181f ;  /* 0x0000181fff0b7424 */ /* 0x000fe200078e00ff */
[C---:B------:R-:W-:Y:S01]  /*fe70*/  LOP3.LUT P4, RZ, R30.reuse, 0x4, RZ, 0xc0, !PT ;  /* 0x000000041eff7812 */ /* 0x040fe2000788c0ff */
[----:B------:R-:W-:Y:S01]  /*fe80*/  IMAD.MOV.U32 R15, RZ, RZ, -0x1 ;  /* 0xffffffffff0f7424 */ /* 0x000fe200078e00ff */
[----:B------:R-:W-:Y:S01]  /*fe90*/  LOP3.LUT P3, RZ, R30, 0x8, RZ, 0xc0, !PT ;  /* 0x000000081eff7812 */ /* 0x000fe2000786c0ff */
[----:B------:R-:W-:Y:S01]  /*fea0*/  IMAD.MOV.U32 R3, RZ, RZ, R14 ;  /* 0x000000ffff037224 */ /* 0x000fe200078e000e */
[----:B------:R-:W-:Y:S01]  /*feb0*/  LOP3.LUT R22, R22, 0xfffffeff, RZ, 0xc0, !PT ;  /* 0xfffffeff16167812 */ /* 0x000fe200078ec0ff */
[----:B0-----:R-:W-:-:S10]  /*fec0*/  IMAD R5, R5, 0x2, R23 ;  /* 0x0000000205057824 */ /* 0x001fd400078e0217 */
[----:B-1---5:R-:W-:Y:S05]  /*fed0*/  WARPSYNC.COLLECTIVE R15, `(.L_x_513) ;  /* 0x000000000f087348 */ /* 0x022fea0003c00000 */
[----:B------:R0:W2:Y:S02]  /*fee0*/  SHFL.IDX P6, R14, R13, R12, R11 ;  /* 0x0000000c0d0e7389 */ /* 0x0000a400000c000b */
[----:B012--5:R-:W-:Y:S01]  /*fef0*/  ENDCOLLECTIVE ;  /* 0x000000000000791b */ /* 0x027fe20003800000 */
.L_x_513:
[----:B------:R-:W-:Y:S01]  /*ff00*/  LOP3.LUT P2, RZ, R30, 0x10, RZ, 0xc0, !PT ;  /* 0x000000101eff7812 */ /* 0x000fe2000784c0ff */
[----:B------:R-:W-:Y:S02]  /*ff10*/  IMAD.MOV.U32 R13, RZ, RZ, R6 ;  /* 0x000000ffff0d7224 */ /* 0x000fe400078e0006 */
[----:B------:R-:W-:Y:S02]  /*ff20*/  IMAD.MOV.U32 R12, RZ, RZ, 0x1 ;  /* 0x00000001ff0c7424 */ /* 0x000fe400078e00ff */
[----:B------:R-:W-:Y:S01]  /*ff30*/  IMAD.SHL.U32 R7, R7, 0x8, RZ ;  /* 0x0000000807077824 */ /* 0x000fe200078e00ff */
[----:B------:R-:W-:-:S04]  /*ff40*/  MOV R2, R14 ;  /* 0x0000000e00027202 */ /* 0x000fc80000000f00 */
[----:B------:R-:W-:-:S05]  /*ff50*/  LOP3.LUT R7, R7, 0x38, RZ, 0xc0, !PT ;  /* 0x0000003807077812 */ /* 0x000fca00078ec0ff */
[----:B------:R-:W-:Y:S01]  /*ff60*/  IMAD.SHL.U32 R0, R7, 0x2, RZ ;  /* 0x0000000207007824 */ /* 0x000fe200078e00ff */
[----:B------:R-:W-:-:S04]  /*ff70*/  LOP3.LUT R7, R30, 0x1, RZ, 0xc0, !PT ;  /* 0x000000011e077812 */ /* 0x000fc800078ec0ff */
[----:B------:R-:W-:Y:S02]  /*ff80*/  IADD3 R2, P0, R2, R0, RZ ;  /* 0x0000000002027210 */ /* 0x000fe40007f1e0ff */
[----:B------:R-:W-:-:S03]  /*ff90*/  ISETP.NE.U32.AND P1, PT, R7, 0x1, PT ;  /* 0x000000010700780c */ /* 0x000fc60003f25070 */
[----:B------:R-:W-:Y:S01]  /*ffa0*/  IMAD.X R3, RZ, RZ, R3, P0 ;  /* 0x000000ffff037224 */ /* 0x000fe200000e0603 */
[----:B------:R-:W-:-:S09]  /*ffb0*/  ISETP.LT.OR P0, PT, R29, 0x1, P1 ;  /* 0x000000011d00780c */ /* 0x000fd20000f01670 */
[----:B------:R-:W-:Y:S02]  /*ffc0*/  @P1 LOP3.LUT R22, R22, 0x100, RZ, 0xfc, !PT ;  /* 0x0000010016161812 */ /* 0x000fe400078efcff */
[----:B------:R-:W-:Y:S02]  /*ffd0*/  LOP3.LUT P1, RZ, R30, 0x20, RZ, 0xc0, !PT ;  /* 0x000000201eff7812 */ /* 0x000fe4000782c0ff */
[----:B------:R-:W-:Y:S01]  /*ffe0*/  @!PT LDS RZ, [RZ] ;  /* 0x00000000fffff984 */ /* 0x000fe20000000800 */
[----:B------:R-:W-:Y:S01]  /*fff0*/  @!PT LDS RZ, [RZ] ;  /* 0x00000000fffff984 */ /* 0x000fe20000000800 */
[----:B------:R-:W-:Y:S01]  /*10000*/  @!PT LDS RZ, [RZ] ;  /* 0x00000000fffff984 */ /* 0x000fe20000000800 */
[----:B------:R0:W-:Y:S01]  /*10010*/  LDGSTS.E.BYPASS.LTC128B.128 [R5+0x400], desc[UR50][R2.64], !P0 ;  /* 0x0040000002057fae */ /* 0x0001e2000c101d72 */
[C---:B------:R-:W-:Y:S02]  /*10020*/  ISETP.LT.OR P0, PT, R29.reuse, 0x1, !P5 ;  /* 0x000000011d00780c */ /* 0x040fe40006f01670 */
[----:B------:R-:W-:Y:S02]  /*10030*/  ISETP.LT.OR P6, PT, R29, 0x1, !P1 ;  /* 0x000000011d00780c */ /* 0x000fe40004fc1670 */
[----:B------:R-:W-:-:S09]  /*10040*/  LOP3.LUT R22, R22, 0xfffffdff, RZ, 0xc0, !PT ;  /* 0xfffffdff16167812 */ /* 0x000fd200078ec0ff */
[----:B------:R0:W-:Y:S01]  /*10050*/  LDGSTS.E.BYPASS.LTC128B.128 [R5+0x2400], desc[UR50][R2.64+0x80], !P0 ;  /* 0x0240008002057fae */ /* 0x0001e2000c101d72 */
[----:B------:R-:W-:-:S13]  /*10060*/  ISETP.LT.OR P0, PT, R29, 0x1, !P4 ;  /* 0x000000011d00780c */ /* 0x000fda0006701670 */
[----:B------:R0:W-:Y:S01]  /*10070*/  LDGSTS.E.BYPASS.LTC128B.128 [R5+0x4400], desc[UR50][R2.64+0x100], !P0 ;  /* 0x0440010002057fae */ /* 0x0001e2000c101d72 */
[----:B------:R-:W-:-:S13]  /*10080*/  ISETP.LT.OR P0, PT, R29, 0x1, !P3 ;  /* 0x000000011d00780c */ /* 0x000fda0005f01670 */
[----:B------:R0:W-:Y:S01]  /*10090*/  LDGSTS.E.BYPASS.LTC128B.128 [R5+0x6400], desc[UR50][R2.64+0x180], !P0 ;  /* 0x0640018002057fae */ /* 0x0001e2000c101d72 */
[----:B------:R-:W-:-:S13]  /*100a0*/  ISETP.LT.OR P0, PT, R29, 0x1, !P2 ;  /* 0x000000011d00780c */ /* 0x000fda0005701670 */
[----:B------:R0:W-:Y:S01]  /*100b0*/  LDGSTS.E.BYPASS.LTC128B.128 [R5+0x8400], desc[UR50][R2.64+0x200], !P0 ;  /* 0x0840020002057fae */ /* 0x0001e2000c101d72 */
[----:B------:R-:W-:-:S03]  /*100c0*/  LOP3.LUT P0, RZ, R30, 0x40, RZ, 0xc0, !PT ;  /* 0x000000401eff7812 */ /* 0x000fc6000780c0ff */
[----:B------:R0:W-:Y:S01]  /*100d0*/  LDGSTS.E.BYPASS.LTC128B.128 [R5+0xa400], desc[UR50][R2.64+0x280], !P6 ;  /* 0x0a40028002057fae */ /* 0x0001e2000f101d72 */
[----:B------:R-:W-:-:S13]  /*100e0*/  ISETP.LT.OR P6, PT, R29, 0x1, !P0 ;  /* 0x000000011d00780c */ /* 0x000fda00047c1670 */
[----:B------:R0:W-:Y:S01]  /*100f0*/  LDGSTS.E.BYPASS.LTC128B.128 [R5+0xc400], desc[UR50][R2.64+0x300], !P6 ;  /* 0x0c40030002057fae */ /* 0x0001e2000f101d72 */
[----:B------:R-:W-:-:S04]  /*10100*/  PRMT R7, R8, 0x8880, RZ ;  /* 0x0000888008077816 */ /* 0x000fc800000000ff */
[----:B------:R-:W-:-:S13]  /*10110*/  ISETP.GT.AND P6, PT, R7, -0x1, PT ;  /* 0xffffffff0700780c */ /* 0x000fda0003fc4270 */
[----:B------:R-:W-:Y:S02]  /*10120*/  @P6 LOP3.LUT R22, R22, 0x200, RZ, 0xfc, !PT ;  /* 0x0000020016166812 */ /* 0x000fe400078efcff */
[----:B------:R-:W-:-:S13]  /*10130*/  ISETP.LT.OR P6, PT, R29, 0x1, P6 ;  /* 0x000000011d00780c */ /* 0x000fda00037c1670 */
[----:B------:R0:W-:Y:S02]  /*10140*/  LDGSTS.E.BYPASS.LTC128B.128 [R5+0xe400], desc[UR50][R2.64+0x380], !P6 ;  /* 0x0e40038002057fae */ /* 0x0001e4000f101d72 */
[----:B0-----:R-:W-:Y:S05]  /*10150*/  WARPSYNC.COLLECTIVE R15, `(.L_x_514) ;  /* 0x000000000f087348 */ /* 0x001fea0003c00000 */
[----:B------:R1:W2:Y:S02]  /*10160*/  SHFL.IDX P6, R14, R13, R12, R11 ;  /* 0x0000000c0d0e7389 */ /* 0x0002a400000c000b */
[----:B012---:R-:W-:Y:S01]  /*10170*/  ENDCOLLECTIVE ;  /* 0x000000000000791b */ /* 0x007fe20003800000 */
.L_x_514:
[----:B------:R-:W-:Y:S02]  /*10180*/  IMAD.MOV.U32 R13, RZ, RZ, R4 ;  /* 0x000000ffff0d7224 */ /* 0x000fe400078e0004 */
[----:B------:R-:W-:-:S07]  /*10190*/  IMAD.MOV.U32 R3, RZ, RZ, R14 ;  /* 0x000000ffff037224 */ /* 0x000fce00078e000e */
[----:B------:R-:W-:Y:S05]  /*101a0*/  WARPSYNC.COLLECTIVE R15, `(.L_x_515) ;  /* 0x000000000f087348 */ /* 0x000fea0003c00000 */
[----:B------:R0:W1:Y:S02]  /*101b0*/  SHFL.IDX P6, R14, R13, R12, R11 ;  /* 0x0000000c0d0e7389 */ /* 0x00006400000c000b */
[----:B01----:R-:W-:Y:S01]  /*101c0*/  ENDCOLLECTIVE ;  /* 0x000000000000791b */ /* 0x003fe20003800000 */
.L_x_515:
[----:B------:R-:W-:Y:S02]  /*101d0*/  IMAD.MOV.U32 R13, RZ, RZ, R6 ;  /* 0x000000ffff0d7224 */ /* 0x000fe400078e0006 */
[----:B------:R-:W-:Y:S02]  /*101e0*/  IMAD.MOV.U32 R12, RZ, RZ, 0x2 ;  /* 0x00000002ff0c7424 */ /* 0x000fe400078e00ff */
[----:B------:R-:W-:-:S05]  /*101f0*/  IMAD.MOV.U32 R2, RZ, RZ, R14 ;  /* 0x000000ffff027224 */ /* 0x000fca00078e000e */
[----:B------:R-:W-:-:S04]  /*10200*/  IADD3 R2, P6, R2, R0, RZ ;  /* 0x0000000002027210 */ /* 0x000fc80007fde0ff */
[----:B------:R-:W-:Y:S02]  /*10210*/  IADD3.X R3, RZ, R3, RZ, P6, !PT ;  /* 0x00000003ff037210 */ /* 0x000fe400037fe4ff */
[----:B------:R-:W-:-:S04]  /*10220*/  LOP3.LUT P6, RZ, R22, 0x100, RZ, 0xc0, !PT ;  /* 0x0000010016ff7812 */ /* 0x000fc800078cc0ff */
[----:B------:R-:W-:-:S13]  /*10230*/  ISETP.LT.OR P6, PT, R29, 0x11, P6 ;  /* 0x000000111d00780c */ /* 0x000fda00037c1670 */
[----:B------:R-:W-:Y:S01]  /*10240*/  @!PT LDS RZ, [RZ] ;  /* 0x00000000fffff984 */ /* 0x000fe20000000800 */
[----:B------:R-:W-:Y:S01]  /*10250*/  @!PT LDS RZ, [RZ] ;  /* 0x00000000fffff984 */ /* 0x000fe20000000800 */
[----:B------:R-:W-:Y:S01]  /*10260*/  @!PT LDS RZ, [RZ] ;  /* 0x00000000fffff984 */ /* 0x000fe20000000800 */
[----:B------:R0:W-:Y:S01]  /*10270*/  LDGSTS.E.BYPASS.LTC128B.128 [R5+0xc00], desc[UR50][R2.64], !P6 ;  /* 0x00c0000002057fae */ /* 0x0001e2000f101d72 */
[----:B------:R-:W-:-:S13]  /*10280*/  ISETP.LT.OR P6, PT, R29, 0x11, !P5 ;  /* 0x000000111d00780c */ /* 0x000fda0006fc1670 */
        /* <DEDUP_REMOVED lines=11> */
[----:B------:R-:W-:-:S04]  /*10340*/  LOP3.LUT P6, RZ, R22, 0x200, RZ, 0xc0, !PT ;  /* 0x0000020016ff7812 */ /* 0x000fc800078cc0ff */
[----:B------:R-:W-:-:S13]  /*10350*/  ISETP.LT.OR P6, PT, R29, 0x11, P6 ;  /* 0x000000111d00780c */ /* 0x000fda00037c1670 */
[----:B------:R0:W-:Y:S02]  /*10360*/  LDGSTS.E.BYPASS.LTC128B.128 [R5+0xec00], desc[UR50][R2.64+0x380], !P6 ;  /* 0x0ec0038002057fae */ /* 0x0001e4000f101d72 */
[----:B0-----:R-:W-:Y:S05]  /*10370*/  WARPSYNC.COLLECTIVE R15, `(.L_x_516) ;  /* 0x000000000f087348 */ /* 0x001fea0003c00000 */
[----:B------:R1:W2:Y:S02]  /*10380*/  SHFL.IDX P6, R14, R13, R12, R11 ;  /* 0x0000000c0d0e7389 */ /* 0x0002a400000c000b */
[----:B012---:R-:W-:Y:S01]  /*10390*/  ENDCOLLECTIVE ;  /* 0x000000000000791b */ /* 0x007fe20003800000 */
.L_x_516:
[----:B------:R-:W-:Y:S02]  /*103a0*/  IMAD.MOV.U32 R13, RZ, RZ, R4 ;  /* 0x000000ffff0d7224 */ /* 0x000fe400078e0004 */
[----:B------:R-:W-:-:S07]  /*103b0*/  IMAD.MOV.U32 R7, RZ, RZ, R14 ;  /* 0x000000ffff077224 */ /* 0x000fce00078e000e */
[----:B------:R-:W-:Y:S05]  /*103c0*/  WARPSYNC.COLLECTIVE R15, `(.L_x_517) ;  /* 0x000000000f087348 */ /* 0x000fea0003c00000 */
[----:B------:R0:W1:Y:S02]  /*103d0*/  SHFL.IDX P6, R14, R13, R12, R11 ;  /* 0x0000000c0d0e7389 */ /* 0x00006400000c000b */
[----:B01----:R-:W-:Y:S01]  /*103e0*/  ENDCOLLECTIVE ;  /* 0x000000000000791b */ /* 0x003fe20003800000 */
.L_x_517:
[----:B------:R-:W-:Y:S02]  /*103f0*/  IMAD.MOV.U32 R13, RZ, RZ, R6 ;  /* 0x000000ffff0d7224 */ /* 0x000fe400078e0006 */
[----:B------:R-:W-:Y:S02]  /*10400*/  IMAD.MOV.U32 R12, RZ, RZ, 0x3 ;  /* 0x00000003ff0c7424 */ /* 0x000fe400078e00ff */
[----:B------:R-:W-:-:S05]  /*10410*/  IMAD.MOV.U32 R2, RZ, RZ, R14 ;  /* 0x000000ffff027224 */ /* 0x000fca00078e000e */
[----:B------:R-:W-:-:S05]  /*10420*/  IADD3 R2, P6, R2, R0, RZ ;  /* 0x0000000002027210 */ /* 0x000fca0007fde0ff */
[----:B------:R-:W-:Y:S01]  /*10430*/  IMAD.X R3, RZ, RZ, R7, P6 ;  /* 0x000000ffff037224 */ /* 0x000fe200030e0607 */
        /* <DEDUP_REMOVED lines=24> */
.L_x_518:
[----:B------:R-:W-:Y:S01]  /*105c0*/  IMAD.MOV.U32 R13, RZ, RZ, R4 ;  /* 0x000000ffff0d7224 */ /* 0x000fe200078e0004 */
[----:B------:R-:W-:-:S07]  /*105d0*/  MOV R6, R14 ;  /* 0x0000000e00067202 */ /* 0x000fce0000000f00 */
[----:B------:R-:W-:Y:S05]  /*105e0*/  WARPSYNC.COLLECTIVE R15, `(.L_x_519) ;  /* 0x000000000f087348 */ /* 0x000fea0003c00000 */
[----:B------:R0:W1:Y:S02]  /*105f0*/  SHFL.IDX P6, R14, R13, R12, R11 ;  /* 0x0000000c0d0e7389 */ /* 0x00006400000c000b */
[----:B01----:R-:W-:Y:S01]  /*10600*/  ENDCOLLECTIVE ;  /* 0x000000000000791b */ /* 0x003fe20003800000 */
.L_x_519:
[----:B------:R-:W-:Y:S01]  /*10610*/  IMAD.MOV.U32 R2, RZ, RZ, R14 ;  /* 0x000000ffff027224 */ /* 0x000fe200078e000e */
[----:B------:R-:W-:Y:S06]  /*10620*/  BRA `(.L_x_520) ;  /* 0xffffffc400dc7947 */ /* 0x000fec000383ffff */
.L_x_444:
[----:B0-----:R0:W1:Y:S02]  /*10630*/  SYNCS.PHASECHK.TRANS64.TRYWAIT P0, [R6+URZ+0x28c40], R17 ;  /* 0x028c4011060075a7 */ /* 0x001064000800017f */
[----:B-1----:R-:W-:Y:S05]  /*10640*/  @!P0 NANOSLEEP.SYNCS 0x989680 ;  /* 0x009896800000895d */ /* 0x002fea0003900000 */
[----:B------:R-:W1:Y:S02]  /*10650*/  @!P0 SYNCS.PHASECHK.TRANS64 P0, [R6+URZ+0x28c40], R17 ;  /* 0x028c4011060085a7 */ /* 0x000e64000800007f */
[----:B-1----:R-:W-:Y:S05]  /*10660*/  @!P0 BRA `(.L_x_444) ;  /* 0xfffffffc00f08947 */ /* 0x002fea000383ffff */
[----:B------:R-:W-:Y:S05]  /*10670*/  BRA `(.L_x_521) ;  /* 0xffffffcc00687947 */ /* 0x000fea000383ffff */
.L_x_445:
[----:B------:R-:W-:Y:S01]  /*10680*/  BSSY B1, `(.L_x_522) ;  /* 0x0000008000017945 */ /* 0x000fe20003800000 */
[----:B------:R-:W-:Y:S02]  /*10690*/  IMAD.MOV.U32 R13, RZ, RZ, R27 ;  /* 0x000000ffff0d7224 */ /* 0x000fe400078e001b */
[----:B------:R-:W-:Y:S02]  /*106a0*/  IMAD.MOV.U32 R12, RZ, RZ, RZ ;  /* 0x000000ffff0c7224 */ /* 0x000fe400078e00ff */
[----:B------:R-:W-:Y:S02]  /*106b0*/  IMAD.MOV.U32 R11, RZ, RZ, 0x181f ;  /* 0x0000181fff0b7424 */ /* 0x000fe400078e00ff */
[----:B------:R-:W-:-:S07]  /*106c0*/  IMAD.MOV.U32 R15, RZ, RZ, -0x1 ;  /* 0xffffffffff0f7424 */ /* 0x000fce00078e00ff */
[----:B0-----:R-:W-:Y:S05]  /*106d0*/  WARPSYNC.COLLECTIVE R15, `(.L_x_523) ;  /* 0x000000000f087348 */ /* 0x001fea0003c00000 */
[----:B------:R1:W2:Y:S02]  /*106e0*/  SHFL.IDX P6, R14, R13, R12, R11 ;  /* 0x0000000c0d0e7389 */ /* 0x0002a400000c000b */
[----:B012---:R-:W-:Y:S01]  /*106f0*/  ENDCOLLECTIVE ;  /* 0x000000000000791b */ /* 0x007fe20003800000 */
.L_x_523:
[----:B------:R-:W-:Y:S05]  /*10700*/  BSYNC B1 ;  /* 0x0000000000017941 */ /* 0x000fea0003800000 */
.L_x_522:
[----:B------:R-:W-:Y:S01]  /*10710*/  IMAD.MOV.U32 R13, RZ, RZ, R20 ;  /* 0x000000ffff0d7224 */ /* 0x000fe200078e0014 */
[----:B------:R-:W-:Y:S01]  /*10720*/  MOV R12, RZ ;  /* 0x000000ff000c7202 */ /* 0x000fe20000000f00 */
[----:B------:R-:W-:Y:S02]  /*10730*/  IMAD.MOV.U32 R11, RZ, RZ, 0x181f ;  /* 0x0000181fff0b7424 */ /* 0x000fe400078e00ff */
[----:B------:R-:W-:Y:S02]  /*10740*/  IMAD.MOV.U32 R15, RZ, RZ, -0x1 ;  /* 0xffffffffff0f7424 */ /* 0x000fe400078e00ff */
[----:B------:R-:W-:Y:S02]  /*10750*/  IMAD.MOV.U32 R3, RZ, RZ, R14 ;  /* 0x000000ffff037224 */ /* 0x000fe400078e000e */
[----:B------:R-:W-:-:S07]  /*10760*/  IMAD R21, R8, 0x2, R23 ;  /* 0x0000000208157824 */ /* 0x000fce00078e0217 */
[----:B------:R-:W-:Y:S05]  /*10770*/  WARPSYNC.COLLECTIVE R15, `(.L_x_524) ;  /* 0x000000000f087348 */ /* 0x000fea0003c00000 */
[----:B------:R0:W1:Y:S02]  /*10780*/  SHFL.IDX P6, R14, R13, R12, R11 ;  /* 0x0000000c0d0e7389 */ /* 0x00006400000c000b */
[----:B01----:R-:W-:Y:S01]  /*10790*/  ENDCOLLECTIVE ;  /* 0x000000000000791b */ /* 0x003fe20003800000 */
.L_x_524:
[----:B------:R-:W-:Y:S02]  /*107a0*/  IMAD.MOV.U32 R13, RZ, RZ, R27 ;  /* 0x000000ffff0d7224 */ /* 0x000fe400078e001b */
[----:B------:R-:W-:Y:S02]  /*107b0*/  IMAD.MOV.U32 R12, RZ, RZ, 0x1 ;  /* 0x00000001ff0c7424 */ /* 0x000fe400078e00ff */
[----:B------:R-:W-:-:S07]  /*107c0*/  IMAD.MOV.U32 R2, RZ, RZ, R14 ;  /* 0x000000ffff027224 */ /* 0x000fce00078e000e */
[----:B------:R-:W-:Y:S05]  /*107d0*/  WARPSYNC.COLLECTIVE R15, `(.L_x_525) ;  /* 0x000000000f087348 */ /* 0x000fea0003c00000 */
[----:B------:R0:W1:Y:S02]  /*107e0*/  SHFL.IDX P6, R14, R13, R12, R11 ;  /* 0x0000000c0d0e7389 */ /* 0x00006400000c000b */
[----:B01----:R-:W-:Y:S01]  /*107f0*/  ENDCOLLECTIVE ;  /* 0x000000000000791b */ /* 0x003fe20003800000 */
.L_x_525:
[----:B------:R-:W-:-:S05]  /*10800*/  IADD3 R2, P0, R2, R0, RZ ;  /* 0x0000000002027210 */ /* 0x000fca0007f1e0ff */
[----:B------:R-:W-:-:S05]  /*10810*/  IMAD.X R3, RZ, RZ, R3, P0 ;  /* 0x000000ffff037224 */ /* 0x000fca00000e0603 */
[----:B------:R-:W-:Y:S01]  /*10820*/  @!PT LDS RZ, [RZ] ;  /* 0x00000000fffff984 */ /* 0x000fe20000000800 */
[----:B------:R-:W-:Y:S01]  /*10830*/  @!PT LDS RZ, [RZ] ;  /* 0x00000000fffff984 */ /* 0x000fe20000000800 */
[----:B------:R-:W-:Y:S01]  /*10840*/  @!PT LDS RZ, [RZ] ;  /* 0x00000000fffff984 */ /* 0x000fe20000000800 */
[----:B------:R0:W-:Y:S01]  /*10850*/  LDGSTS.E.BYPASS.LTC128B.128 [R21+0x22400], desc[UR50][R2.64], !P1 ;  /* 0x2240000002157fae */ /* 0x0001e2000c901d72 */
[----:B------:R-:W-:Y:S01]  /*10860*/  MOV R13, R20 ;  /* 0x00000014000d7202 */ /* 0x000fe20000000f00 */
[----:B0-----:R-:W-:-:S07]  /*10870*/  IMAD.MOV.U32 R3, RZ, RZ, R14 ;  /* 0x000000ffff037224 */ /* 0x001fce00078e000e */
[----:B------:R-:W-:Y:S05]  /*10880*/  WARPSYNC.COLLECTIVE R15, `(.L_x_526) ;  /* 0x000000000f087348 */ /* 0x000fea0003c00000 */
[----:B------:R0:W1:Y:S02]  /*10890*/  SHFL.IDX P6, R14, R13, R12, R11 ;  /* 0x0000000c0d0e7389 */ /* 0x00006400000c000b */
[----:B01----:R-:W-:Y:S01]  /*108a0*/  ENDCOLLECTIVE ;  /* 0x000000000000791b */ /* 0x003fe20003800000 */
.L_x_526:
[----:B------:R-:W-:Y:S02]  /*108b0*/  IMAD.MOV.U32 R13, RZ, RZ, R27 ;  /* 0x000000ffff0d7224 */ /* 0x000fe400078e001b */
[----:B------:R-:W-:Y:S02]  /*108c0*/  IMAD.MOV.U32 R12, RZ, RZ, 0x2 ;  /* 0x00000002ff0c7424 */ /* 0x000fe400078e00ff */
[----:B------:R-:W-:-:S07]  /*108d0*/  IMAD.MOV.U32 R2, RZ, RZ, R14 ;  /* 0x000000ffff027224 */ /* 0x000fce00078e000e */
[----:B------:R-:W-:Y:S05]  /*108e0*/  WARPSYNC.COLLECTIVE R15, `(.L_x_527) ;  /* 0x000000000f087348 */ /* 0x000fea0003c00000 */
[----:B------:R0:W1:Y:S02]  /*108f0*/  SHFL.IDX P6, R14, R13, R12, R11 ;  /* 0x0000000c0d0e7389 */ /* 0x00006400000c000b */
[----:B01----:R-:W-:Y:S01]  /*10900*/  ENDCOLLECTIVE ;  /* 0x000000000000791b */ /* 0x003fe20003800000 */
.L_x_527:
        /* <DEDUP_REMOVED lines=11> */
.L_x_528:
[----:B------:R-:W-:Y:S01]  /*109c0*/  MOV R13, R27 ;  /* 0x0000001b000d7202 */ /* 0x000fe20000000f00 */
[----:B------:R-:W-:Y:S02]  /*109d0*/  IMAD.MOV.U32 R12, RZ, RZ, 0x3 ;  /* 0x00000003ff0c7424 */ /* 0x000fe400078e00ff */
[----:B------:R-:W-:-:S07]  /*109e0*/  IMAD.MOV.U32 R2, RZ, RZ, R14 ;  /* 0x000000ffff027224 */ /* 0x000fce00078e000e */
[----:B------:R-:W-:Y:S05]  /*109f0*/  WARPSYNC.COLLECTIVE R15, `(.L_x_529) ;  /* 0x000000000f087348 */ /* 0x000fea0003c00000 */
[----:B------:R0:W1:Y:S02]  /*10a00*/  SHFL.IDX P6, R14, R13, R12, R11 ;  /* 0x0000000c0d0e7389 */ /* 0x00006400000c000b */
[----:B01----:R-:W-:Y:S01]  /*10a10*/  ENDCOLLECTIVE ;  /* 0x000000000000791b */ /* 0x003fe20003800000 */
.L_x_529:
        /* <DEDUP_REMOVED lines=11> */
.L_x_530:
[----:B------:R-:W-:Y:S01]  /*10ad0*/  IMAD.MOV.U32 R2, RZ, RZ, R14 ;  /* 0x000000ffff027224 */ /* 0x000fe200078e000e */
[----:B------:R-:W-:Y:S06]  /*10ae0*/  BRA `(.L_x_531) ;  /* 0xffffffc800f87947 */ /* 0x000fec000383ffff */
.L_x_450:
[----:B---3--:R3:W4:Y:S02]  /*10af0*/  SYNCS.PHASECHK.TRANS64.TRYWAIT P0, [R6+URZ+0x28c60], R17 ;  /* 0x028c6011060075a7 */ /* 0x008724000800017f */
[----:B----4-:R-:W-:Y:S05]  /*10b00*/  @!P0 NANOSLEEP.SYNCS 0x989680 ;  /* 0x009896800000895d */ /* 0x010fea0003900000 */
[----:B------:R-:W4:Y:S02]  /*10b10*/  @!P0 SYNCS.PHASECHK.TRANS64 P0, [R6+URZ+0x28c60], R17 ;  /* 0x028c6011060085a7 */ /* 0x000f24000800007f */
[----:B----4-:R-:W-:Y:S05]  /*10b20*/  @!P0 BRA `(.L_x_450) ;  /* 0xfffffffc00f08947 */ /* 0x010fea000383ffff */
[----:B------:R-:W-:Y:S05]  /*10b30*/  BRA `(.L_x_532) ;  /* 0xffffffcc00487947 */ /* 0x000fea000383ffff */
.L_x_451:
[----:B------:R-:W-:Y:S01]  /*10b40*/  BSSY B1, `(.L_x_533) ;  /* 0x0000008000017945 */ /* 0x000fe20003800000 */
[----:B------:R-:W-:Y:S02]  /*10b50*/  IMAD.MOV.U32 R13, RZ, RZ, R10 ;  /* 0x000000ffff0d7224 */ /* 0x000fe400078e000a */
[----:B------:R-:W-:Y:S02]  /*10b60*/  IMAD.MOV.U32 R12, RZ, RZ, RZ ;  /* 0x000000ffff0c7224 */ /* 0x000fe400078e00ff */
[----:B------:R-:W-:Y:S02]  /*10b70*/  IMAD.MOV.U32 R11, RZ, RZ, 0x181f ;  /* 0x0000181fff0b7424 */ /* 0x000fe400078e00ff */
[----:B------:R-:W-:-:S07]  /*10b80*/  IMAD.MOV.U32 R15, RZ, RZ, -0x1 ;  /* 0xffffffffff0f7424 */ /* 0x000fce00078e00ff */
[----:B-12---:R-:W-:Y:S05]  /*10b90*/  WARPSYNC.COLLECTIVE R15, `(.L_x_534) ;  /* 0x000000000f087348 */ /* 0x006fea0003c00000 */
[----:B------:R0:W3:Y:S02]  /*10ba0*/  SHFL.IDX P6, R14, R13, R12, R11 ;  /* 0x0000000c0d0e7389 */ /* 0x0000e400000c000b */
[----:B0123--:R-:W-:Y:S01]  /*10bb0*/  ENDCOLLECTIVE ;  /* 0x000000000000791b */ /* 0x00ffe20003800000 */
.L_x_534:
[----:B------:R-:W-:Y:S05]  /*10bc0*/  BSYNC B1 ;  /* 0x0000000000017941 */ /* 0x000fea0003800000 */
.L_x_533:
[----:B------:R-:W-:Y:S01]  /*10bd0*/  IMAD.MOV.U32 R13, RZ, RZ, R9 ;  /* 0x000000ffff0d7224 */ /* 0x000fe200078e0009 */
[----:B------:R-:W-:Y:S01]  /*10be0*/  MOV R3, R14 ;  /* 0x0000000e00037202 */ /* 0x000fe20000000f00 */
[----:B------:R-:W-:Y:S01]  /*10bf0*/  IMAD.MOV.U32 R12, RZ, RZ, RZ ;  /* 0x000000ffff0c7224 */ /* 0x000fe200078e00ff */
[C---:B------:R-:W-:Y:S01]  /*10c00*/  LOP3.LUT P2, RZ, R22.reuse, 0x40, RZ, 0xc0, !PT ;  /* 0x0000004016ff7812 */ /* 0x040fe2000784c0ff */
[----:B------:R-:W-:Y:S01]  /*10c10*/  IMAD.MOV.U32 R11, RZ, RZ, 0x181f ;  /* 0x0000181fff0b7424 */ /* 0x000fe200078e00ff */
[C---:B------:R-:W-:Y:S01]  /*10c20*/  LOP3.LUT P1, RZ, R22.reuse, 0x20, RZ, 0xc0, !PT ;  /* 0x0000002016ff7812 */ /* 0x040fe2000782c0ff */
[----:B------:R-:W-:Y:S01]  /*10c30*/  IMAD.MOV.U32 R15, RZ, RZ, -0x1 ;  /* 0xffffffffff0f7424 */ /* 0x000fe200078e00ff */
[----:B------:R-:W-:Y:S01]  /*10c40*/  LOP3.LUT R22, R22, 0xffffbfff, RZ, 0xc0, !PT ;  /* 0xffffbfff16167812 */ /* 0x000fe200078ec0ff */
[----:B------:R-:W-:-:S10]  /*10c50*/  IMAD R17, R17, 0x2, R23 ;  /* 0x0000000211117824 */ /* 0x000fd400078e0217 */
[----:B------:R-:W-:Y:S05]  /*10c60*/  WARPSYNC.COLLECTIVE R15, `(.L_x_535) ;  /* 0x000000000f087348 */ /* 0x000fea0003c00000 */
[----:B------:R0:W1:Y:S02]  /*10c70*/  SHFL.IDX P6, R14, R13, R12, R11 ;  /* 0x0000000c0d0e7389 */ /* 0x00006400000c000b */
[----:B01----:R-:W-:Y:S01]  /*10c80*/  ENDCOLLECTIVE ;  /* 0x000000000000791b */ /* 0x003fe20003800000 */
.L_x_535:
[----:B------:R-:W-:-:S04]  /*10c90*/  @P3 LOP3.LUT R22, R22, 0x4000, RZ, 0xfc, !PT ;  /* 0x0000400016163812 */ /* 0x000fc800078efcff */
[C---:B------:R-:W-:Y:S01]  /*10ca0*/  LOP3.LUT P3, RZ, R22.reuse, 0x10, RZ, 0xc0, !PT ;  /* 0x0000001016ff7812 */ /* 0x040fe2000786c0ff */
[----:B------:R-:W-:Y:S01]  /*10cb0*/  IMAD.MOV.U32 R13, RZ, RZ, R10 ;  /* 0x000000ffff0d7224 */ /* 0x000fe200078e000a */
[----:B------:R-:W-:Y:S01]  /*10cc0*/  MOV R12, 0x1 ;  /* 0x00000001000c7802 */ /* 0x000fe20000000f00 */
[----:B------:R-:W-:Y:S01]  /*10cd0*/  IMAD.MOV.U32 R2, RZ, RZ, R14 ;  /* 0x000000ffff027224 */ /* 0x000fe200078e000e */
[C---:B------:R-:W-:Y:S02]  /*10ce0*/  LOP3.LUT P6, RZ, R22.reuse, 0x80, RZ, 0xc0, !PT ;  /* 0x0000008016ff7812 */ /* 0x040fe400078cc0ff */
[----:B------:R-:W-:Y:S02]  /*10cf0*/  LOP3.LUT R22, R22, 0xfffeffff, RZ, 0xc0, !PT ;  /* 0xfffeffff16167812 */ /* 0x000fe400078ec0ff */
[----:B------:R-:W-:-:S05]  /*10d00*/  IADD3 R2, P0, R2, R0, RZ ;  /* 0x0000000002027210 */ /* 0x000fca0007f1e0ff */
[----:B------:R-:W-:Y:S01]  /*10d10*/  @P3 LOP3.LUT R22, R22, 0x10000, RZ, 0xfc, !PT ;  /* 0x0001000016163812 */ /* 0x000fe200078efcff */
[----:B------:R-:W-:Y:S01]  /*10d20*/  IMAD.X R3, RZ, RZ, R3, P0 ;  /* 0x000000ffff037224 */ /* 0x000fe200000e0603 */
[----:B------:R-:W-:-:S04]  /*10d30*/  ISETP.NE.U32.AND P0, PT, R30, RZ, PT ;  /* 0x000000ff1e00720c */ /* 0x000fc80003f05070 */
[----:B------:R-:W-:Y:S01]  /*10d40*/  @!PT LDS RZ, [RZ] ;  /* 0x00000000fffff984 */ /* 0x000fe20000000800 */
[----:B------:R-:W-:Y:S01]  /*10d50*/  @!PT LDS RZ, [RZ] ;  /* 0x00000000fffff984 */ /* 0x000fe20000000800 */
[----:B------:R-:W-:Y:S01]  /*10d60*/  @!PT LDS RZ, [RZ] ;  /* 0x00000000fffff984 */ /* 0x000fe20000000800 */
[----:B------:R0:W-:Y:S09]  /*10d70*/  LDGSTS.E.BYPASS.LTC128B.128 [R17+0x400], desc[UR50][R2.64], !P6 ;  /* 0x0040000002117fae */ /* 0x0001f2000f101d72 */
[----:B0-----:R-:W-:Y:S05]  /*10d80*/  WARPSYNC.COLLECTIVE R15, `(.L_x_536) ;  /* 0x000000000f087348 */ /* 0x001fea0003c00000 */
[----:B------:R1:W2:Y:S02]  /*10d90*/  SHFL.IDX P6, R14, R13, R12, R11 ;  /* 0x0000000c0d0e7389 */ /* 0x0002a400000c000b */
[----:B012---:R-:W-:Y:S01]  /*10da0*/  ENDCOLLECTIVE ;  /* 0x000000000000791b */ /* 0x007fe20003800000 */
.L_x_536:
[----:B------:R-:W-:Y:S01]  /*10db0*/  @!PT LDS RZ, [RZ] ;  /* 0x00000000fffff984 */ /* 0x000fe20000000800 */
[----:B------:R-:W-:Y:S01]  /*10dc0*/  @!PT LDS RZ, [RZ] ;  /* 0x00000000fffff984 */ /* 0x000fe20000000800 */
[----:B------:R-:W-:Y:S01]  /*10dd0*/  @!PT LDS RZ, [RZ] ;  /* 0x00000000fffff984 */ /* 0x000fe20000000800 */
[----:B------:R0:W-:Y:S04]  /*10de0*/  LDGSTS.E.BYPASS.LTC128B.128 [R17+0x2400], desc[UR50][R2.64+0x80], !P2 ;  /* 0x0240008002117fae */ /* 0x0001e8000d101d72 */
[----:B------:R0:W-:Y:S01]  /*10df0*/  LDGSTS.E.BYPASS.LTC128B.128 [R17+0x4400], desc[UR50][R2.64+0x100], !P1 ;  /* 0x0440010002117fae */ /* 0x0001e2000c901d72 */
[----:B------:R-:W-:-:S03]  /*10e00*/  ISETP.NE.U32.AND P1, PT, R29, RZ, PT ;  /* 0x000000ff1d00720c */ /* 0x000fc60003f25070 */
[----:B------:R0:W-:Y:S01]  /*10e10*/  LDGSTS.E.BYPASS.LTC128B.128 [R17+0x6400], desc[UR50][R2.64+0x180], !P3 ;  /* 0x0640018002117fae */ /* 0x0001e2000d901d72 */
[----:B------:R-:W-:Y:S01]  /*10e20*/  LOP3.LUT P3, RZ, R22, 0x80, RZ, 0xc0, !PT ;  /* 0x0000008016ff7812 */ /* 0x000fe2000786c0ff */
[----:B------:R-:W-:Y:S02]  /*10e30*/  IMAD.MOV.U32 R13, RZ, RZ, R9 ;  /* 0x000000ffff0d7224 */ /* 0x000fe400078e0009 */
[----:B------:R0:W-:Y:S04]  /*10e40*/  LDGSTS.E.BYPASS.LTC128B.128 [R17+0x8400], desc[UR50][R2.64+0x200], !P5 ;  /* 0x0840020002117fae */ /* 0x0001e8000e901d72 */
[----:B------:R0:W-:Y:S01]  /*10e50*/  LDGSTS.E.BYPASS.LTC128B.128 [R17+0xa400], desc[UR50][R2.64+0x280], !P4 ;  /* 0x0a40028002117fae */ /* 0x0001e2000e101d72 */
[----:B------:R-:W-:-:S03]  /*10e60*/  IMAD.MOV.U32 R5, RZ, RZ, R14 ;  /* 0x000000ffff057224 */ /* 0x000fc600078e000e */
[----:B------:R0:W-:Y:S04]  /*10e70*/  LDGSTS.E.BYPASS.LTC128B.128 [R17+0xc400], desc[UR50][R2.64+0x300], P0 ;  /* 0x0c40030002117fae */ /* 0x0001e80008101d72 */
[----:B0-----:R-:W-:Y:S05]  /*10e80*/  WARPSYNC.COLLECTIVE R15, `(.L_x_537) ;  /* 0x000000000f087348 */ /* 0x001fea0003c00000 */
[----:B------:R1:W2:Y:S02]  /*10e90*/  SHFL.IDX P6, R14, R13, R12, R11 ;  /* 0x0000000c0d0e7389 */ /* 0x0002a400000c000b */
[----:B012---:R-:W-:Y:S01]  /*10ea0*/  ENDCOLLECTIVE ;  /* 0x000000000000791b */ /* 0x007fe20003800000 */
.L_x_537:
[----:B------:R-:W-:Y:S01]  /*10eb0*/  @!PT LDS RZ, [RZ] ;  /* 0x00000000fffff984 */ /* 0x000fe20000000800 */
[----:B------:R-:W-:Y:S01]  /*10ec0*/  @!PT LDS RZ, [RZ] ;  /* 0x00000000fffff984 */ /* 0x000fe20000000800 */
[----:B------:R-:W-:Y:S01]  /*10ed0*/  @!PT LDS RZ, [RZ] ;  /* 0x00000000fffff984 */ /* 0x000fe20000000800 */
[----:B------:R0:W-:Y:S01]  /*10ee0*/  LDGSTS.E.BYPASS.LTC128B.128 [R17+0xe400], desc[UR50][R2.64+0x380], P1 ;  /* 0x0e40038002117fae */ /* 0x0001e20008901d72 */
[----:B------:R-:W-:Y:S02]  /*10ef0*/  IMAD.MOV.U32 R13, RZ, RZ, R10 ;  /* 0x000000ffff0d7224 */ /* 0x000fe400078e000a */
[----:B------:R-:W-:Y:S01]  /*10f00*/  IMAD.MOV.U32 R12, RZ, RZ, 0x2 ;  /* 0x00000002ff0c7424 */ /* 0x000fe200078e00ff */
[----:B0-----:R-:W-:Y:S02]  /*10f10*/  IADD3 R2, P2, R14, R0, RZ ;  /* 0x000000000e027210 */ /* 0x001fe40007f5e0ff */
[----:B------:R-:W-:-:S03]  /*10f20*/  LOP3.LUT P6, RZ, R22, 0x20, RZ, 0xc0, !PT ;  /* 0x0000002016ff7812 */ /* 0x000fc600078cc0ff */
[----:B------:R-:W-:Y:S01]  /*10f30*/  IMAD.X R3, RZ, RZ, R5, P2 ;  /* 0x000000ffff037224 */ /* 0x000fe200010e0605 */
[----:B------:R-:W-:-:S04]  /*10f40*/  LOP3.LUT P2, RZ, R22, 0x40, RZ, 0xc0, !PT ;  /* 0x0000004016ff7812 */ /* 0x000fc8000784c0ff */
[----:B------:R0:W-:Y:S01]  /*10f50*/  LDGSTS.E.BYPASS.LTC128B.128 [R17+0xc00], desc[UR50][R2.64], !P3 ;  /* 0x00c0000002117fae */ /* 0x0001e2000d901d72 */
[C---:B------:R-:W-:Y:S02]  /*10f60*/  LOP3.LUT P3, RZ, R22.reuse, 0x10000, RZ, 0xc0, !PT ;  /* 0x0001000016ff7812 */ /* 0x040fe4000786c0ff */
[----:B------:R-:W-:-:S06]  /*10f70*/  LOP3.LUT R22, R22, 0xffff7fff, RZ, 0xc0, !PT ;  /* 0xffff7fff16167812 */ /* 0x000fcc00078ec0ff */
[----:B------:R0:W-:Y:S04]  /*10f80*/  LDGSTS.E.BYPASS.LTC128B.128 [R17+0x2c00], desc[UR50][R2.64+0x80], !P2 ;  /* 0x02c0008002117fae */ /* 0x0001e8000d101d72 */
[----:B------:R0:W-:Y:S01]  /*10f90*/  LDGSTS.E.BYPASS.LTC128B.128 [R17+0x4c00], desc[UR50][R2.64+0x100], !P6 ;  /* 0x04c0010002117fae */ /* 0x0001e2000f101d72 */
[----:B------:R-:W-:-:S07]  /*10fa0*/  @P3 LOP3.LUT R22, R22, 0x8000, RZ, 0xfc, !PT ;  /* 0x0000800016163812 */ /* 0x000fce00078efcff */
[----:B0-----:R-:W-:Y:S05]  /*10fb0*/  WARPSYNC.COLLECTIVE R15, `(.L_x_538) ;  /* 0x000000000f087348 */ /* 0x001fea0003c00000 */
[----:B------:R1:W2:Y:S02]  /*10fc0*/  SHFL.IDX P6, R14, R13, R12, R11 ;  /* 0x0000000c0d0e7389 */ /* 0x0002a400000c000b */
[----:B012---:R-:W-:Y:S01]  /*10fd0*/  ENDCOLLECTIVE ;  /* 0x000000000000791b */ /* 0x007fe20003800000 */
.L_x_538:
[----:B------:R-:W-:Y:S01]  /*10fe0*/  @!PT LDS RZ, [RZ] ;  /* 0x00000000fffff984 */ /* 0x000fe20000000800 */
[----:B------:R-:W-:Y:S01]  /*10ff0*/  @!PT LDS RZ, [RZ] ;  /* 0x00000000fffff984 */ /* 0x000fe20000000800 */
[----:B------:R-:W-:Y:S01]  /*11000*/  @!PT LDS RZ, [RZ] ;  /* 0x00000000fffff984 */ /* 0x000fe20000000800 */
[----:B------:R0:W-:Y:S01]  /*11010*/  LDGSTS.E.BYPASS.LTC128B.128 [R17+0x6c00], desc[UR50][R2.64+0x180], !P3 ;  /* 0x06c0018002117fae */ /* 0x0001e2000d901d72 */
[----:B------:R-:W-:-:S03]  /*11020*/  LOP3.LUT P3, RZ, R22, 0x80, RZ, 0xc0, !PT ;  /* 0x0000008016ff7812 */ /* 0x000fc6000786c0ff */
        /* <DEDUP_REMOVED lines=9> */
.L_x_539:
[----:B------:R-:W-:Y:S01]  /*110c0*/  MOV R13, R10 ;  /* 0x0000000a000d7202 */ /* 0x000fe20000000f00 */
        /* <DEDUP_REMOVED lines=9> */
[----:B------:R-:W-:-:S08]  /*11160*/  LOP3.LUT P3, RZ, R22, 0x8000, RZ, 0xc0, !PT ;  /* 0x0000800016ff7812 */ /* 0x000fd0000786c0ff */
[----:B------:R0:W-:Y:S04]  /*11170*/  LDGSTS.E.BYPASS.LTC128B.128 [R17+0x3400], desc[UR50][R2.64+0x80], !P2 ;  /* 0x0340008002117fae */ /* 0x0001e8000d101d72 */
[----:B------:R0:W-:Y:S02]  /*11180*/  LDGSTS.E.BYPASS.LTC128B.128 [R17+0x5400], desc[UR50][R2.64+0x100], !P6 ;  /* 0x0540010002117fae */ /* 0x0001e4000f101d72 */
[----:B0-----:R-:W-:Y:S05]  /*11190*/  WARPSYNC.COLLECTIVE R15, `(.L_x_540) ;  /* 0x000000000f087348 */ /* 0x001fea0003c00000 */
[----:B------:R1:W2:Y:S02]  /*111a0*/  SHFL.IDX P6, R14, R13, R12, R11 ;  /* 0x0000000c0d0e7389 */ /* 0x0002a400000c000b */
[----:B012---:R-:W-:Y:S01]  /*111b0*/  ENDCOLLECTIVE ;  /* 0x000000000000791b */ /* 0x007fe20003800000 */
.L_x_540:
        /* <DEDUP_REMOVED lines=14> */
.L_x_541:
[----:B------:R-:W-:Y:S05]  /*112a0*/  BRA `(.L_x_542) ;  /* 0xffffffc800b47947 */ /* 0x000fea000383ffff */
.L_x_459:
[----:B------:R-:W-:Y:S01]  /*112b0*/  BSSY B0, `(.L_x_543) ;  /* 0x0000008000007945 */ /* 0x000fe20003800000 */
[----:B------:R-:W-:Y:S02]  /*112c0*/  IMAD.MOV.U32 R13, RZ, RZ, R16 ;  /* 0x000000ffff0d7224 */ /* 0x000fe400078e0010 */
[----:B------:R-:W-:Y:S02]  /*112d0*/  IMAD.MOV.U32 R12, RZ, RZ, RZ ;  /* 0x000000ffff0c7224 */ /* 0x000fe400078e00ff */
[----:B------:R-:W-:Y:S02]  /*112e0*/  IMAD.MOV.U32 R11, RZ, RZ, 0x1f ;  /* 0x0000001fff0b7424 */ /* 0x000fe400078e00ff */
[----:B------:R-:W-:-:S07]  /*112f0*/  IMAD.MOV.U32 R15, RZ, RZ, -0x1 ;  /* 0xffffffffff0f7424 */ /* 0x000fce00078e00ff */
[----:B0123--:R-:W-:Y:S05]  /*11300*/  WARPSYNC.COLLECTIVE R15, `(.L_x_544) ;  /* 0x000000000f087348 */ /* 0x00ffea0003c00000 */
[----:B------:R4:W0:Y:S02]  /*11310*/  SHFL.IDX P6, R14, R13, R12, R11 ;  /* 0x0000000c0d0e7389 */ /* 0x00082400000c000b */
[----:B01234-:R-:W-:Y:S01]  /*11320*/  ENDCOLLECTIVE ;  /* 0x000000000000791b */ /* 0x01ffe20003800000 */
.L_x_544:
[----:B------:R-:W-:Y:S05]  /*11330*/  BSYNC B0 ;  /* 0x0000000000007941 */ /* 0x000fea0003800000 */
.L_x_543:
[----:B------:R-:W-:Y:S01]  /*11340*/  MOV R13, R16 ;  /* 0x00000010000d7202 */ /* 0x000fe20000000f00 */
[----:B------:R-:W-:Y:S02]  /*11350*/  IMAD.MOV.U32 R12, RZ, RZ, 0x1 ;  /* 0x00000001ff0c7424 */ /* 0x000fe400078e00ff */
[----:B------:R-:W-:Y:S02]  /*11360*/  IMAD.MOV.U32 R11, RZ, RZ, 0x1f ;  /* 0x0000001fff0b7424 */ /* 0x000fe400078e00ff */
[----:B------:R-:W-:Y:S02]  /*11370*/  IMAD.MOV.U32 R15, RZ, RZ, -0x1 ;  /* 0xffffffffff0f7424 */ /* 0x000fe400078e00ff */
[----:B------:R-:W-:Y:S02]  /*11380*/  IMAD.IADD R5, R19, 0x1, R8 ;  /* 0x0000000113057824 */ /* 0x000fe400078e0208 */
[----:B------:R-:W-:-:S07]  /*11390*/  IMAD.MOV.U32 R0, RZ, RZ, R14 ;  /* 0x000000ffff007224 */ /* 0x000fce00078e000e */
[----:B------:R-:W-:Y:S05]  /*113a0*/  WARPSYNC.COLLECTIVE R15, `(.L_x_545) ;  /* 0x000000000f087348 */ /* 0x000fea0003c00000 */
[----:B------:R0:W1:Y:S02]  /*113b0*/  SHFL.IDX P6, R14, R13, R12, R11 ;  /* 0x0000000c0d0e7389 */ /* 0x00006400000c000b */
[----:B01----:R-:W-:Y:S01]  /*113c0*/  ENDCOLLECTIVE ;  /* 0x000000000000791b */ /* 0x003fe20003800000 */
.L_x_545:
[----:B------:R-:W-:Y:S02]  /*113d0*/  ULDC UR4, c[0x0][0xc3c] ;  /* 0x00030f0000047ab9 */ /* 0x000fe40000000800 */
[----:B------:R-:W-:-:S13]  /*113e0*/  ISETP.GE.OR P1, PT, R5, UR4, !P0 ;  /* 0x0000000405007c0c */ /* 0x000fda000c726670 */
[----:B------:R-:W0:Y:S01]  /*113f0*/  @!P1 LDC.64 R2, c[0x0][0xc80] ;  /* 0x00032000ff029b82 */ /* 0x000e220000000a00 */
[----:B------:R-:W-:Y:S01]  /*11400*/  MOV R11, RZ ;  /* 0x000000ff000b7202 */ /* 0x000fe20000000f00 */
[----:B------:R-:W-:Y:S02]  /*11410*/  IMAD.MOV.U32 R4, RZ, RZ, R14 ;  /* 0x000000ffff047224 */ /* 0x000fe400078e000e */
[----:B0-----:R-:W-:-:S06]  /*11420*/  @!P1 IMAD.WIDE R2, R5, 0x4, R2 ;  /* 0x0000000405029825 */ /* 0x001fcc00078e0202 */
[----:B------:R-:W2:Y:S01]  /*11430*/  @!P1 LDG.E R2, desc[UR50][R2.64] ;  /* 0x0000003202029981 */ /* 0x000ea2000c1e1900 */
[----:B------:R-:W-:Y:S01]  /*11440*/  IMAD.MOV.U32 R5, RZ, RZ, RZ ;  /* 0x000000ffff057224 */ /* 0x000fe200078e00ff */
[C---:B------:R-:W-:Y:S02]  /*11450*/  ISETP.GE.U32.AND P2, PT, R8.reuse, 0x2, PT ;  /* 0x000000020800780c */ /* 0x040fe40003f46070 */
[C---:B------:R-:W-:Y:S02]  /*11460*/  ISETP.GE.U32.AND P3, PT, R8.reuse, 0x4, PT ;  /* 0x000000040800780c */ /* 0x040fe40003f66070 */
[C---:B------:R-:W-:Y:S02]  /*11470*/  ISETP.GE.U32.AND P4, PT, R8.reuse, 0x8, PT ;  /* 0x000000080800780c */ /* 0x040fe40003f86070 */
[C---:B------:R-:W-:Y:S01]  /*11480*/  ISETP.GE.U32.AND P5, PT, R8.reuse, 0x10, PT ;  /* 0x000000100800780c */ /* 0x040fe20003fa6070 */
[----:B--2---:R-:W-:Y:S01]  /*11490*/  @!P1 IMAD.MOV.U32 R5, RZ, RZ, R2 ;  /* 0x000000ffff059224 */ /* 0x004fe200078e0002 */
[----:B------:R-:W-:-:S03]  /*114a0*/  ISETP.NE.AND P1, PT, R8, RZ, PT ;  /* 0x000000ff0800720c */ /* 0x000fc60003f25270 */
[----:B------:R-:W-:-:S10]  /*114b0*/  IMAD.MOV.U32 R13, RZ, RZ, R5 ;  /* 0x000000ffff0d7224 */ /* 0x000fd400078e0005 */
[----:B------:R-:W-:Y:S05]  /*114c0*/  WARPSYNC.COLLECTIVE R15, `(.L_x_546) ;  /* 0x000000000f087348 */ /* 0x000fea0003c00000 */
[----:B------:R0:W1:Y:S02]  /*114d0*/  SHFL.UP P6, R14, R13, R12, R11 ;  /* 0x0400000c0d0e7389 */ /* 0x00006400000c000b */
[----:B01----:R-:W-:Y:S01]  /*114e0*/  ENDCOLLECTIVE ;  /* 0x000000000000791b */ /* 0x003fe20003800000 */
.L_x_546:
[----:B------:R-:W-:Y:S01]  /*114f0*/  IMAD.MOV.U32 R12, RZ, RZ, 0x2 ;  /* 0x00000002ff0c7424 */ /* 0x000fe200078e00ff */
[----:B------:R-:W-:-:S05]  /*11500*/  SEL R6, R14, RZ, P1 ;  /* 0x000000ff0e067207 */ /* 0x000fca0000800000 */
[----:B------:R-:W-:-:S04]  /*11510*/  IMAD.IADD R6, R5, 0x1, R6 ;  /* 0x0000000105067824 */ /* 0x000fc800078e0206 */
[----:B------:R-:W-:-:S07]  /*11520*/  IMAD.MOV.U32 R13, RZ, RZ, R6 ;  /* 0x000000ffff0d7224 */ /* 0x000fce00078e0006 */
[----:B------:R-:W-:Y:S05]  /*11530*/  WARPSYNC.COLLECTIVE R15, `(.L_x_547) ;  /* 0x000000000f087348 */ /* 0x000fea0003c00000 */
[----:B------:R0:W1:Y:S02]  /*11540*/  SHFL.UP P6, R14, R13, R12, R11 ;  /* 0x0400000c0d0e7389 */ /* 0x00006400000c000b */
[----:B01----:R-:W-:Y:S01]  /*11550*/  ENDCOLLECTIVE ;  /* 0x000000000000791b */ /* 0x003fe20003800000 */
.L_x_547:
[----:B------:R-:W-:Y:S01]  /*11560*/  IMAD.MOV.U32 R12, RZ, RZ, 0x4 ;  /* 0x00000004ff0c7424 */ /* 0x000fe200078e00ff */
[----:B------:R-:W-:-:S05]  /*11570*/  SEL R7, R14, RZ, P2 ;  /* 0x000000ff0e077207 */ /* 0x000fca0001000000 */
[----:B------:R-:W-:-:S04]  /*11580*/  IMAD.IADD R7, R6, 0x1, R7 ;  /* 0x0000000106077824 */ /* 0x000fc800078e0207 */
[----:B------:R-:W-:-:S07]  /*11590*/  IMAD.MOV.U32 R13, RZ, RZ, R7 ;  /* 0x000000ffff0d7224 */ /* 0x000fce00078e0007 */
[----:B------:R-:W-:Y:S05]  /*115a0*/  WARPSYNC.COLLECTIVE R15, `(.L_x_548) ;  /* 0x000000000f087348 */ /* 0x000fea0003c00000 */
[----:B------:R0:W1:Y:S02]  /*115b0*/  SHFL.UP P6, R14, R13, R12, R11 ;  /* 0x0400000c0d0e7389 */ /* 0x00006400000c000b */
[----:B01----:R-:W-:Y:S01]  /*115c0*/  ENDCOLLECTIVE ;  /* 0x000000000000791b */ /* 0x003fe20003800000 */
.L_x_548:
[----:B------:R-:W-:Y:S02]  /*115d0*/  MOV R12, 0x8 ;  /* 0x00000008000c7802 */ /* 0x000fe40000000f00 */
[----:B------:R-:W-:-:S05]  /*115e0*/  SEL R2, R14, RZ, P3 ;  /* 0x000000ff0e027207 */ /* 0x000fca0001800000 */
[----:B------:R-:W-:-:S04]  /*115f0*/  IMAD.IADD R2, R7, 0x1, R2 ;  /* 0x0000000107027824 */ /* 0x000fc800078e0202 */
[----:B------:R-:W-:-:S07]  /*11600*/  IMAD.MOV.U32 R13, RZ, RZ, R2 ;  /* 0x000000ffff0d7224 */ /* 0x000fce00078e0002 */
[----:B------:R-:W-:Y:S05]  /*11610*/  WARPSYNC.COLLECTIVE R15, `(.L_x_549) ;  /* 0x000000000f087348 */ /* 0x000fea0003c00000 */
[----:B------:R0:W1:Y:S02]  /*11620*/  SHFL.UP P6, R14, R13, R12, R11 ;  /* 0x0400000c0d0e7389 */ /* 0x00006400000c000b */
[----:B01----:R-:W-:Y:S01]  /*11630*/  ENDCOLLECTIVE ;  /* 0x000000000000791b */ /* 0x003fe20003800000 */
.L_x_549:
[----:B------:R-:W-:Y:S01]  /*11640*/  IMAD.MOV.U32 R12, RZ, RZ, 0x10 ;  /* 0x00000010ff0c7424 */ /* 0x000fe200078e00ff */
[----:B------:R-:W-:-:S05]  /*11650*/  SEL R3, R14, RZ, P4 ;  /* 0x000000ff0e037207 */ /* 0x000fca0002000000 */
[----:B------:R-:W-:-:S04]  /*11660*/  IMAD.IADD R3, R2, 0x1, R3 ;  /* 0x0000000102037824 */ /* 0x000fc800078e0203 */
[----:B------:R-:W-:-:S07]  /*11670*/  IMAD.MOV.U32 R13, RZ, RZ, R3 ;  /* 0x000000ffff0d7224 */ /* 0x000fce00078e0003 */
[----:B------:R-:W-:Y:S05]  /*11680*/  WARPSYNC.COLLECTIVE R15, `(.L_x_550) ;  /* 0x000000000f087348 */ /* 0x000fea0003c00000 */
[----:B------:R0:W1:Y:S02]  /*11690*/  SHFL.UP P6, R14, R13, R12, R11 ;  /* 0x0400000c0d0e7389 */ /* 0x00006400000c000b */
[----:B01----:R-:W-:Y:S01]  /*116a0*/  ENDCOLLECTIVE ;  /* 0x000000000000791b */ /* 0x003fe20003800000 */
.L_x_550:
[----:B------:R-:W-:Y:S02]  /*116b0*/  IMAD.MOV.U32 R12, RZ, RZ, 0x1f ;  /* 0x0000001fff0c7424 */ /* 0x000fe400078e00ff */
[----:B------:R-:W-:Y:S01]  /*116c0*/  IMAD.MOV.U32 R11, RZ, RZ, 0x1f ;  /* 0x0000001fff0b7424 */ /* 0x000fe200078e00ff */
[----:B------:R-:W-:-:S05]  /*116d0*/  SEL R2, R14, RZ, P5 ;  /* 0x000000ff0e027207 */ /* 0x000fca0002800000 */
[----:B------:R-:W-:-:S04]  /*116e0*/  IMAD.IADD R2, R3, 0x1, R2 ;  /* 0x0000000103027824 */ /* 0x000fc800078e0202 */
[----:B------:R-:W-:-:S07]  /*116f0*/  IMAD.MOV.U32 R13, RZ, RZ, R2 ;  /* 0x000000ffff0d7224 */ /* 0x000fce00078e0002 */
[----:B------:R-:W-:Y:S05]  /*11700*/  WARPSYNC.COLLECTIVE R15, `(.L_x_551) ;  /* 0x000000000f087348 */ /* 0x000fea0003c00000 */
[----:B------:R0:W1:Y:S02]  /*11710*/  SHFL.IDX P6, R14, R13, R12, R11 ;  /* 0x0000000c0d0e7389 */ /* 0x00006400000c000b */
[----:B01----:R-:W-:Y:S01]  /*11720*/  ENDCOLLECTIVE ;  /* 0x000000000000791b */ /* 0x003fe20003800000 */
.L_x_551:
[----:B------:R-:W-:Y:S05]  /*11730*/  BRA `(.L_x_552) ;  /* 0xffffffcc00487947 */ /* 0x000fea000383ffff */
.L_x_464:
[----:B------:R-:W-:Y:S01]  /*11740*/  BSSY B0, `(.L_x_553) ;  /* 0x0000008000007945 */ /* 0x000fe20003800000 */
[----:B-----5:R-:W-:Y:S01]  /*11750*/  IMAD.MOV.U32 R13, RZ, RZ, R5 ;  /* 0x000000ffff0d7224 */ /* 0x020fe200078e0005 */
[----:B------:R-:W-:Y:S01]  /*11760*/  MOV R12, 0x1 ;  /* 0x00000001000c7802 */ /* 0x000fe20000000f00 */
[----:B------:R-:W-:Y:S02]  /*11770*/  IMAD.MOV.U32 R11, RZ, RZ, RZ ;  /* 0x000000ffff0b7224 */ /* 0x000fe400078e00ff */
[----:B------:R-:W-:-:S07]  /*11780*/  IMAD.MOV.U32 R15, RZ, RZ, -0x1 ;  /* 0xffffffffff0f7424 */ /* 0x000fce00078e00ff */
[----:B01----:R-:W-:Y:S05]  /*11790*/  WARPSYNC.COLLECTIVE R15, `(.L_x_554) ;  /* 0x000000000f087348 */ /* 0x003fea0003c00000 */
[----:B------:R2:W3:Y:S02]  /*117a0*/  SHFL.UP P6, R14, R13, R12, R11 ;  /* 0x0400000c0d0e7389 */ /* 0x0004e400000c000b */
[----:B0123--:R-:W-:Y:S01]  /*117b0*/  ENDCOLLECTIVE ;  /* 0x000000000000791b */ /* 0x00ffe20003800000 */
.L_x_554:
[----:B------:R-:W-:Y:S05]  /*117c0*/  BSYNC B0 ;  /* 0x0000000000007941 */ /* 0x000fea0003800000 */
.L_x_553:
[----:B------:R-:W-:Y:S01]  /*117d0*/  SEL R14, R14, RZ, P1 ;  /* 0x000000ff0e0e7207 */ /* 0x000fe20000800000 */
[----:B------:R-:W-:Y:S02]  /*117e0*/  IMAD.MOV.U32 R12, RZ, RZ, 0x2 ;  /* 0x00000002ff0c7424 */ /* 0x000fe400078e00ff */
[----:B------:R-:W-:Y:S02]  /*117f0*/  IMAD.MOV.U32 R11, RZ, RZ, RZ ;  /* 0x000000ffff0b7224 */ /* 0x000fe400078e00ff */
[----:B------:R-:W-:Y:S02]  /*11800*/  IMAD.IADD R13, R5, 0x1, R14 ;  /* 0x00000001050d7824 */ /* 0x000fe400078e020e */
[----:B------:R-:W-:-:S07]  /*11810*/  IMAD.MOV.U32 R15, RZ, RZ, -0x1 ;  /* 0xffffffffff0f7424 */ /* 0x000fce00078e00ff */
[----:B------:R-:W-:Y:S05]  /*11820*/  WARPSYNC.COLLECTIVE R15, `(.L_x_555) ;  /* 0x000000000f087348 */ /* 0x000fea0003c00000 */
[----:B------:R0:W1:Y:S02]  /*11830*/  SHFL.UP P6, R14, R13, R12, R11 ;  /* 0x0400000c0d0e7389 */ /* 0x00006400000c000b */
[----:B01----:R-:W-:Y:S01]  /*11840*/  ENDCOLLECTIVE ;  /* 0x000000000000791b */ /* 0x003fe20003800000 */
.L_x_555:
[----:B------:R-:W-:Y:S02]  /*11850*/  MOV R12, 0x4 ;  /* 0x00000004000c7802 */ /* 0x000fe40000000f00 */
[----:B------:R-:W-:-:S05]  /*11860*/  SEL R2, R14, RZ, P2 ;  /* 0x000000ff0e027207 */ /* 0x000fca0001000000 */
[----:B------:R-:W-:-:S04]  /*11870*/  IMAD.IADD R2, R13, 0x1, R2 ;  /* 0x000000010d027824 */ /* 0x000fc800078e0202 */
[----:B------:R-:W-:-:S07]  /*11880*/  IMAD.MOV.U32 R13, RZ, RZ, R2 ;  /* 0x000000ffff0d7224 */ /* 0x000fce00078e0002 */
[----:B------:R-:W-:Y:S05]  /*11890*/  WARPSYNC.COLLECTIVE R15, `(.L_x_556) ;  /* 0x000000000f087348 */ /* 0x000fea0003c00000 */
[----:B------:R0:W1:Y:S02]  /*118a0*/  SHFL.UP P6, R14, R13, R12, R11 ;  /* 0x0400000c0d0e7389 */ /* 0x00006400000c000b */
[----:B01----:R-:W-:Y:S01]  /*118b0*/  ENDCOLLECTIVE ;  /* 0x000000000000791b */ /* 0x003fe20003800000 */
.L_x_556:
[----:B------:R-:W-:Y:S01]  /*118c0*/  IMAD.MOV.U32 R12, RZ, RZ, 0x8 ;  /* 0x00000008ff0c7424 */ /* 0x000fe200078e00ff */
[----:B------:R-:W-:-:S05]  /*118d0*/  SEL R3, R14, RZ, P3 ;  /* 0x000000ff0e037207 */ /* 0x000fca0001800000 */
[----:B------:R-:W-:-:S04]  /*118e0*/  IMAD.IADD R3, R2, 0x1, R3 ;  /* 0x0000000102037824 */ /* 0x000fc800078e0203 */
[----:B------:R-:W-:-:S07]  /*118f0*/  IMAD.MOV.U32 R13, RZ, RZ, R3 ;  /* 0x000000ffff0d7224 */ /* 0x000fce00078e0003 */
[----:B------:R-:W-:Y:S05]  /*11900*/  WARPSYNC.COLLECTIVE R15, `(.L_x_557) ;  /* 0x000000000f087348 */ /* 0x000fea0003c00000 */
[----:B------:R0:W1:Y:S02]  /*11910*/  SHFL.UP P6, R14, R13, R12, R11 ;  /* 0x0400000c0d0e7389 */ /* 0x00006400000c000b */
[----:B01----:R-:W-:Y:S01]  /*11920*/  ENDCOLLECTIVE ;  /* 0x000000000000791b */ /* 0x003fe20003800000 */
.L_x_557:
[----:B------:R-:W-:Y:S01]  /*11930*/  IMAD.MOV.U32 R12, RZ, RZ, 0x10 ;  /* 0x00000010ff0c7424 */ /* 0x000fe200078e00ff */
[----:B------:R-:W-:-:S05]  /*11940*/  SEL R4, R14, RZ, P4 ;  /* 0x000000ff0e047207 */ /* 0x000fca0002000000 */
[----:B------:R-:W-:-:S04]  /*11950*/  IMAD.IADD R4, R3, 0x1, R4 ;  /* 0x0000000103047824 */ /* 0x000fc800078e0204 */
[----:B------:R-:W-:-:S07]  /*11960*/  IMAD.MOV.U32 R13, RZ, RZ, R4 ;  /* 0x000000ffff0d7224 */ /* 0x000fce00078e0004 */
[----:B------:R-:W-:Y:S05]  /*11970*/  WARPSYNC.COLLECTIVE R15, `(.L_x_558) ;  /* 0x000000000f087348 */ /* 0x000fea0003c00000 */
[----:B------:R0:W1:Y:S02]  /*11980*/  SHFL.UP P6, R14, R13, R12, R11 ;  /* 0x0400000c0d0e7389 */ /* 0x00006400000c000b */
[----:B01----:R-:W-:Y:S01]  /*11990*/  ENDCOLLECTIVE ;  /* 0x000000000000791b */ /* 0x003fe20003800000 */
.L_x_558:
[----:B------:R-:W-:Y:S01]  /*119a0*/  MOV R12, 0x1f ;  /* 0x0000001f000c7802 */ /* 0x000fe20000000f00 */
[----:B------:R-:W-:Y:S01]  /*119b0*/  IMAD.MOV.U32 R11, RZ, RZ, 0x1f ;  /* 0x0000001fff0b7424 */ /* 0x000fe200078e00ff */
[----:B------:R-:W-:-:S05]  /*119c0*/  SEL R3, R14, RZ, P5 ;  /* 0x000000ff0e037207 */ /* 0x000fca0002800000 */
[----:B------:R-:W-:-:S04]  /*119d0*/  IMAD.IADD R2, R4, 0x1, R3 ;  /* 0x0000000104027824 */ /* 0x000fc800078e0203 */
[----:B------:R-:W-:-:S07]  /*119e0*/  IMAD.MOV.U32 R13, RZ, RZ, R2 ;  /* 0x000000ffff0d7224 */ /* 0x000fce00078e0002 */
[----:B------:R-:W-:Y:S05]  /*119f0*/  WARPSYNC.COLLECTIVE R15, `(.L_x_559) ;  /* 0x000000000f087348 */ /* 0x000fea0003c00000 */
[----:B------:R0:W1:Y:S02]  /*11a00*/  SHFL.IDX P6, R14, R13, R12, R11 ;  /* 0x0000000c0d0e7389 */ /* 0x00006400000c000b */
[----:B01----:R-:W-:Y:S01]  /*11a10*/  ENDCOLLECTIVE ;  /* 0x000000000000791b */ /* 0x003fe20003800000 */
.L_x_559:
[----:B------:R-:W-:Y:S05]  /*11a20*/  BRA `(.L_x_560) ;  /* 0xffffffcc00287947 */ /* 0x000fea000383ffff */
.L_x_466:
[----:B------:R-:W-:Y:S01]  /*11a30*/  BSSY B0, `(.L_x_561) ;  /* 0x0000006000007945 */ /* 0x000fe20003800000 */
[----:B------:R-:W-:Y:S01]  /*11a40*/  PLOP3.LUT P6, PT, P6, PT, PT, 0x8, 0x0 ;  /* 0x000000000000781c */ /* 0x000fe200037ce170 */
[----:B------:R-:W-:-:S12]  /*11a50*/  IMAD.MOV.U32 R15, RZ, RZ, -0x1 ;  /* 0xffffffffff0f7424 */ /* 0x000fd800078e00ff */
[----:B01----:R-:W-:Y:S05]  /*11a60*/  WARPSYNC.COLLECTIVE R15, `(.L_x_562) ;  /* 0x000000000f087348 */ /* 0x003fea0003c00000 */
[----:B------:R-:W-:Y:S01]  /*11a70*/  VOTE.ANY R14, PT, P6 ;  /* 0x00000000000e7806 */ /* 0x000fe200030e0100 */
[----:B01----:R-:W-:Y:S06]  /*11a80*/  ENDCOLLECTIVE ;  /* 0x000000000000791b */ /* 0x003fec0003800000 */
.L_x_562:
[----:B------:R-:W-:Y:S05]  /*11a90*/  BSYNC B0 ;  /* 0x0000000000007941 */ /* 0x000fea0003800000 */
.L_x_561:
[----:B------:R-:W-:Y:S02]  /*11aa0*/  IMAD.MOV.U32 R3, RZ, RZ, R14 ;  /* 0x000000ffff037224 */ /* 0x000fe400078e000e */
[----:B------:R-:W-:Y:S02]  /*11ab0*/  IMAD.MOV.U32 R13, RZ, RZ, R5 ;  /* 0x000000ffff0d7224 */ /* 0x000fe400078e0005 */
[----:B------:R-:W0:Y:S01]  /*11ac0*/  POPC R4, R3 ;  /* 0x0000000300047309 */ /* 0x000e220000000000 */
[----:B------:R-:W-:Y:S02]  /*11ad0*/  IMAD.MOV.U32 R11, RZ, RZ, 0x1f ;  /* 0x0000001fff0b7424 */ /* 0x000fe400078e00ff */
[----:B------:R-:W-:Y:S02]  /*11ae0*/  IMAD.MOV.U32 R15, RZ, RZ, -0x1 ;  /* 0xffffffffff0f7424 */ /* 0x000fe400078e00ff */
[----:B0-----:R-:W-:-:S07]  /*11af0*/  IMAD.MOV.U32 R12, RZ, RZ, R4 ;  /* 0x000000ffff0c7224 */ /* 0x001fce00078e0004 */
[----:B------:R-:W-:Y:S05]  /*11b00*/  WARPSYNC.COLLECTIVE R15, `(.L_x_563) ;  /* 0x000000000f087348 */ /* 0x000fea0003c00000 */
[----:B------:R0:W1:Y:S02]  /*11b10*/  SHFL.IDX P6, R14, R13, R12, R11 ;  /* 0x0000000c0d0e7389 */ /* 0x00006400000c000b */
[----:B01----:R-:W-:Y:S01]  /*11b20*/  ENDCOLLECTIVE ;  /* 0x000000000000791b */ /* 0x003fe20003800000 */
.L_x_563:
[----:B------:R-:W-:Y:S01]  /*11b30*/  IMAD.MOV.U32 R5, RZ, RZ, R14 ;  /* 0x000000ffff057224 */ /* 0x000fe200078e000e */
[----:B------:R-:W-:Y:S06]  /*11b40*/  BRA `(.L_x_564) ;  /* 0xffffffcc00187947 */ /* 0x000fec000383ffff */
.L_x_468:
[----:B------:R-:W-:Y:S01]  /*11b50*/  BSSY B0, `(.L_x_565) ;  /* 0x0000007000007945 */ /* 0x000fe20003800000 */
[----:B------:R-:W-:Y:S01]  /*11b60*/  MOV R13, R2 ;  /* 0x00000002000d7202 */ /* 0x000fe20000000f00 */
[----:B------:R-:W-:Y:S02]  /*11b70*/  IMAD.MOV.U32 R11, RZ, RZ, 0x1f ;  /* 0x0000001fff0b7424 */ /* 0x000fe400078e00ff */
[----:B------:R-:W-:-:S07]  /*11b80*/  IMAD.MOV.U32 R15, RZ, RZ, -0x1 ;  /* 0xffffffffff0f7424 */ /* 0x000fce00078e00ff */
[----:B0123--:R-:W-:Y:S05]  /*11b90*/  WARPSYNC.COLLECTIVE R15, `(.L_x_566) ;  /* 0x000000000f087348 */ /* 0x00ffea0003c00000 */
[----:B------:R4:W0:Y:S02]  /*11ba0*/  SHFL.IDX P6, R14, R13, R12, R11 ;  /* 0x0000000c0d0e7389 */ /* 0x00082400000c000b */
[----:B01234-:R-:W-:Y:S01]  /*11bb0*/  ENDCOLLECTIVE ;  /* 0x000000000000791b */ /* 0x01ffe20003800000 */
.L_x_566:
[----:B------:R-:W-:Y:S05]  /*11bc0*/  BSYNC B0 ;  /* 0x0000000000007941 */ /* 0x000fea0003800000 */
.L_x_565:
[----:B------:R-:W-:Y:S05]  /*11bd0*/  BRA `(.L_x_467) ;  /* 0xffffffcc00107947 */ /* 0x000fea000383ffff */
.L_x_472:
[----:B0-----:R0:W1:Y:S02]  /*11be0*/  SYNCS.PHASECHK.TRANS64.TRYWAIT P0, [R5+URZ+0x28c20], R0 ;  /* 0x028c2000050075a7 */ /* 0x001064000800017f */
[----:B-1----:R-:W-:Y:S05]  /*11bf0*/  @!P0 NANOSLEEP.SYNCS 0x989680 ;  /* 0x009896800000895d */ /* 0x002fea0003900000 */
[----:B------:R-:W1:Y:S02]  /*11c00*/  @!P0 SYNCS.PHASECHK.TRANS64 P0, [R5+URZ+0x28c20], R0 ;  /* 0x028c2000050085a7 */ /* 0x000e64000800007f */
[----:B-1----:R-:W-:Y:S05]  /*11c10*/  @!P0 BRA `(.L_x_472) ;  /* 0xfffffffc00f08947 */ /* 0x002fea000383ffff */
[----:B------:R-:W-:Y:S05]  /*11c20*/  BRA `(.L_x_567) ;  /* 0xffffffcc00fc7947 */ /* 0x000fea000383ffff */
.L_x_473:
[----:B------:R-:W1:Y:S01]  /*11c30*/  S2R R2, SR_TID.X ;  /* 0x0000000000027919 */ /* 0x000e620000002100 */
[----:B------:R-:W-:Y:S01]  /*11c40*/  BSSY B0, `(.L_x_568) ;  /* 0x000000a000007945 */ /* 0x000fe20003800000 */
[----:B------:R-:W-:Y:S02]  /*11c50*/  IMAD.MOV.U32 R12, RZ, RZ, RZ ;  /* 0x000000ffff0c7224 */ /* 0x000fe400078e00ff */
[----:B------:R-:W-:Y:S02]  /*11c60*/  IMAD.MOV.U32 R11, RZ, RZ, 0x1f ;  /* 0x0000001fff0b7424 */ /* 0x000fe400078e00ff */
[----:B------:R-:W-:Y:S01]  /*11c70*/  IMAD.MOV.U32 R15, RZ, RZ, -0x1 ;  /* 0xffffffffff0f7424 */ /* 0x000fe200078e00ff */
[----:B-1----:R-:W-:-:S04]  /*11c80*/  SHF.R.U32.HI R2, RZ, 0x5, R2 ;  /* 0x00000005ff027819 */ /* 0x002fc80000011602 */
[----:B------:R-:W-:-:S05]  /*11c90*/  LOP3.LUT R2, R2, 0x3, RZ, 0xc0, !PT ;  /* 0x0000000302027812 */ /* 0x000fca00078ec0ff */
[----:B------:R-:W-:-:S07]  /*11ca0*/  IMAD.MOV.U32 R13, RZ, RZ, R2 ;  /* 0x000000ffff0d7224 */ /* 0x000fce00078e0002 */
[----:B0-234-:R-:W-:Y:S05]  /*11cb0*/  WARPSYNC.COLLECTIVE R15, `(.L_x_569) ;  /* 0x000000000f087348 */ /* 0x01dfea0003c00000 */
[----:B------:R1:W0:Y:S02]  /*11cc0*/  SHFL.IDX P6, R14, R13, R12, R11 ;  /* 0x0000000c0d0e7389 */ /* 0x00022400000c000b */
[----:B01234-:R-:W-:Y:S01]  /*11cd0*/  ENDCOLLECTIVE ;  /* 0x000000000000791b */ /* 0x01ffe20003800000 */
.L_x_569:
[----:B------:R-:W-:Y:S05]  /*11ce0*/  BSYNC B0 ;  /* 0x0000000000007941 */ /* 0x000fea0003800000 */
.L_x_568:
[----:B------:R-:W-:Y:S05]  /*11cf0*/  BRA `(.L_x_570) ;  /* 0xffffffcc00e47947 */ /* 0x000fea000383ffff */
.L_x_476:
[----:B------:R-:W-:Y:S01]  /*11d00*/  BSSY B1, `(.L_x_571) ;  /* 0x0000006000017945 */ /* 0x000fe20003800000 */
[----:B------:R-:W-:-:S07]  /*11d10*/  IMAD.MOV.U32 R15, RZ, RZ, -0x1 ;  /* 0xffffffffff0f7424 */ /* 0x000fce00078e00ff */
[----:B0-234-:R-:W-:Y:S05]  /*11d20*/  WARPSYNC.COLLECTIVE R15, `(.L_x_572) ;  /* 0x000000000f0c7348 */ /* 0x01dfea0003c00000 */
[----:B------:R-:W-:Y:S02]  /*11d30*/  ELECT P6, UR62, PT ;  /* 0x00000000003e782f */ /* 0x000fe400038c0000 */
[----:B------:R-:W-:Y:S01]  /*11d40*/  MOV R14, UR62 ;  /* 0x0000003e000e7c02 */ /* 0x000fe20008000f00 */
[----:B0-234-:R-:W-:Y:S10]  /*11d50*/  ENDCOLLECTIVE ;  /* 0x000000000000791b */ /* 0x01dff40003800000 */
.L_x_572:
[----:B------:R-:W-:Y:S05]  /*11d60*/  BSYNC B1 ;  /* 0x0000000000017941 */ /* 0x000fea0003800000 */
.L_x_571:
[----:B------:R-:W-:Y:S05]  /*11d70*/  BRA `(.L_x_573) ;  /* 0xffffffcc00dc7947 */ /* 0x000fea000383ffff */
.L_x_478:
[----:B0-----:R0:W1:Y:S02]  /*11d80*/  SYNCS.PHASECHK.TRANS64.TRYWAIT P1, [R3+URZ+0x28c40], R2 ;  /* 0x028c4002030075a7 */ /* 0x001064000802017f */
[----:B-1----:R-:W-:Y:S05]  /*11d90*/  @!P1 NANOSLEEP.SYNCS 0x989680 ;  /* 0x009896800000995d */ /* 0x002fea0003900000 */
[----:B------:R-:W1:Y:S02]  /*11da0*/  @!P1 SYNCS.PHASECHK.TRANS64 P1, [R3+URZ+0x28c40], R2 ;  /* 0x028c4002030095a7 */ /* 0x000e64000802007f */
[----:B-1----:R-:W-:Y:S05]  /*11db0*/  @!P1 BRA `(.L_x_478) ;  /* 0xfffffffc00f09947 */ /* 0x002fea000383ffff */
[----:B------:R-:W-:Y:S05]  /*11dc0*/  BRA `(.L_x_574) ;  /* 0xffffffcc00fc7947 */ /* 0x000fea000383ffff */
.L_x_480:
[----:B-1----:R1:W0:Y:S02]  /*11dd0*/  SYNCS.PHASECHK.TRANS64.TRYWAIT P1, [R5+URZ+0x28c40], R0 ;  /* 0x028c4000050075a7 */ /* 0x002224000802017f */
[----:B0-----:R-:W-:Y:S05]  /*11de0*/  @!P1 NANOSLEEP.SYNCS 0x989680 ;  /* 0x009896800000995d */ /* 0x001fea0003900000 */
[----:B------:R-:W0:Y:S02]  /*11df0*/  @!P1 SYNCS.PHASECHK.TRANS64 P1, [R5+URZ+0x28c40], R0 ;  /* 0x028c4000050095a7 */ /* 0x000e24000802007f */
[----:B0-----:R-:W-:Y:S05]  /*11e00*/  @!P1 BRA `(.L_x_480) ;  /* 0xfffffffc00f09947 */ /* 0x001fea000383ffff */
[----:B------:R-:W-:Y:S05]  /*11e10*/  BRA `(.L_x_575) ;  /* 0xffffffd000087947 */ /* 0x000fea000383ffff */
.L_x_482:
[----:B------:R0:W0:Y:S02]  /*11e20*/  SYNCS.PHASECHK.TRANS64.TRYWAIT P1, [R3+URZ+0x28c60], R2 ;  /* 0x028c6002030075a7 */ /* 0x000024000802017f */
[----:B0-----:R-:W-:Y:S05]  /*11e30*/  @!P1 NANOSLEEP.SYNCS 0x989680 ;  /* 0x009896800000995d */ /* 0x001fea0003900000 */
[----:B------:R-:W0:Y:S02]  /*11e40*/  @!P1 SYNCS.PHASECHK.TRANS64 P1, [R3+URZ+0x28c60], R2 ;  /* 0x028c6002030095a7 */ /* 0x000e24000802007f */
[----:B0-----:R-:W-:Y:S05]  /*11e50*/  @!P1 BRA `(.L_x_482) ;  /* 0xfffffffc00f09947 */ /* 0x001fea000383ffff */
[----:B------:R-:W-:Y:S05]  /*11e60*/  BRA `(.L_x_576) ;  /* 0xffffffd000047947 */ /* 0x000fea000383ffff */
.L_x_577:
        /* <DEDUP_REMOVED lines=9> */
.L_x_5635:


//--------------------- .text._ZN7cutlass13device_kernelIN5flash11enable_sm90INS1_16FlashAttnFwdSm90INS1_25CollectiveMainloopFwdSm90ILi2EN4cute5tupleIJNS5_1CILi1EEES8_S8_EEENS6_IJNS7_ILi64EEESA_SA_EEELi512ENS_6half_tEfNS_4arch4Sm90ELb0ELb0ELb0ELb1ELb1ELb1ELb0ELb0ELb0ELb1ELb0ELb0EEENS1_21CollectiveEpilogueFwdINS6_IJSA_NS7_ILi512EEESA_EEES9_SC_SE_Li256ELb1ELb1ELb0ELb0EEENS1_36VarlenDynamicPersistentTileSchedulerILi64ELi64ELi256ELi128ELb0ELb1ELb1ELb0ELb1ELb1EEEEEEEEEvNT_6ParamsE --------------------------
	.section	.text._ZN7cutlass13device_kernelIN5flash11enable_sm90INS1_16FlashAttnFwdSm90INS1_25CollectiveMainloopFwdSm90ILi2EN4cute5tupleIJNS5_1CILi1EEES8_S8_EEENS6_IJNS7_ILi64EEESA_SA_EEELi512ENS_6half_tEfNS_4arch4Sm90ELb0ELb0ELb0ELb1ELb1ELb1ELb0ELb0ELb0ELb1ELb0ELb0EEENS1_21CollectiveEpilogueFwdINS6_IJSA_NS7_ILi512EEESA_EEES9_SC_SE_Li256ELb1ELb1ELb0ELb0EEENS1_36VarlenDynamicPersistentTileSchedulerILi64ELi64ELi256ELi128ELb0ELb1ELb1ELb0ELb1ELb1EEEEEEEEEvNT_6ParamsE,"ax",@progbits
	.align	128
.text._ZN7cutlass13device_kernelIN5flash11enable_sm90INS1_16FlashAttnFwdSm90INS1_25CollectiveMainloopFwdSm90ILi2EN4cute5tupleIJNS5_1CILi1EEES8_S8_EEENS6_IJNS7_ILi64EEESA_SA_EEELi512ENS_6half_tEfNS_4arch4Sm90ELb0ELb0ELb0ELb1ELb1ELb1ELb0ELb0ELb0ELb1ELb0ELb0EEENS1_21CollectiveEpilogueFwdINS6_IJSA_NS7_ILi512EEESA_EEES9_SC_SE_Li256ELb1ELb1ELb0ELb0EEENS1_36VarlenDynamicPersistentTileSchedulerILi64ELi64ELi256ELi128ELb0ELb1ELb1ELb0ELb1ELb1EEEEEEEEEvNT_6ParamsE:
        .type           _ZN7cutlass13device_kernelIN5flash11enable_sm90INS1_16FlashAttnFwdSm90INS1_25CollectiveMainloopFwdSm90ILi2EN4cute5tupleIJNS5_1CILi1EEES8_S8_EEENS6_IJNS7_ILi64EEESA_SA_EEELi512ENS_6half_tEfNS_4arch4Sm90ELb0ELb0ELb0ELb1ELb1ELb1ELb0ELb0ELb0ELb1ELb0ELb0EEENS1_21CollectiveEpilogueFwdINS6_IJSA_NS7_ILi512EEESA_EEES9_SC_SE_Li256ELb1ELb1ELb0ELb0EEENS1_36VarlenDynamicPersistentTileSchedulerILi64ELi64ELi256ELi128ELb0ELb1ELb1ELb0ELb1ELb1EEEEEEEEEvNT_6ParamsE,@function
        .size           _ZN7cutlass13device_kernelIN5flash11enable_sm90INS1_16FlashAttnFwdSm90INS1_25CollectiveMainloopFwdSm90ILi2EN4cute5tupleIJNS5_1CILi1EEES8_S8_EEENS6_IJNS7_ILi64EEESA_SA_EEELi512ENS_6half_tEfNS_4arch4Sm90ELb0ELb0ELb0ELb1ELb1ELb1ELb0ELb0ELb0ELb1ELb0ELb0EEENS1_21CollectiveEpilogueFwdINS6_IJSA_NS7_ILi512EEESA_EEES9_SC_SE_Li256ELb1ELb1ELb0ELb0EEENS1_36VarlenDynamicPersistentTileSchedulerILi64ELi64ELi256ELi128ELb0ELb1ELb1ELb0ELb1ELb1EEEEEEEEEvNT_6ParamsE,(.L_x_5636 - _ZN7cutlass13device_kernelIN5flash11enable_sm90INS1_16FlashAttnFwdSm90INS1_25CollectiveMainloopFwdSm90ILi2EN4cute5tupleIJNS5_1CILi1EEES8_S8_EEENS6_IJNS7_ILi64EEESA_SA_EEELi512ENS_6half_tEfNS_4arch4Sm90ELb0ELb0ELb0ELb1ELb1ELb1ELb0ELb0ELb0ELb1ELb0ELb0EEENS1_21CollectiveEpilogueFwdINS6_IJSA_NS7_ILi512EEESA_EEES9_SC_SE_Li256ELb1ELb1ELb0ELb0EEENS1_36VarlenDynamicPersistentTileSchedulerILi64ELi64ELi256ELi128ELb0ELb1ELb1ELb0ELb1ELb1EEEEEEEEEvNT_6ParamsE)
        .other          _ZN7cutlass13device_kernelIN5flash11enable_sm90INS1_16FlashAttnFwdSm90INS1_25CollectiveMainloopFwdSm90ILi2EN4cute5tupleIJNS5_1CILi1EEES8_S8_EEENS6_IJNS7_ILi64EEESA_SA_EEELi512ENS_6half_tEfNS_4arch4Sm90ELb0ELb0ELb0ELb1ELb1ELb1ELb0ELb0ELb0ELb1ELb0ELb0EEENS1_21CollectiveEpilogueFwdINS6_IJSA_NS7_ILi512EEESA_EEES9_SC_SE_Li256ELb1ELb1ELb0ELb0EEENS1_36VarlenDynamicPersistentTileSchedulerILi64ELi64ELi256ELi128ELb0ELb1ELb1ELb0ELb1ELb1EEEEEEEEEvNT_6ParamsE,@"STO_CUDA_ENTRY STV_DEFAULT"
_ZN7cutlass13device_kernelIN5flash11enable_sm90INS1_16FlashAttnFwdSm90INS1_25CollectiveMainloopFwdSm90ILi2EN4cute5tupleIJNS5_1CILi1EEES8_S8_EEENS6_IJNS7_ILi64EEESA_SA_EEELi512ENS_6half_tEfNS_4arch4Sm90ELb0ELb0ELb0ELb1ELb1ELb1ELb0ELb0ELb0ELb1ELb0ELb0EEENS1_21CollectiveEpilogueFwdINS6_IJSA_NS7_ILi512EEESA_EEES9_SC_SE_Li256ELb1ELb1ELb0ELb0EEENS1_36VarlenDynamicPersistentTileSchedulerILi64ELi64ELi256ELi128ELb0ELb1ELb1ELb0ELb1ELb1EEEEEEEEEvNT_6ParamsE:
[----:B------:R-:W0:Y:S02]  /*0000*/  LDC R1, c[0x0][0x28] ;  /* 0x00000a00ff017b82 */ /* 0x000e240000000800 */
[----:B0-----:R-:W-:Y:S01]  /*0010*/  VIADD R1, R1, 0xffffffa0 ;  /* 0xffffffa001017836 */ /* 0x001fe20000000000 */
[----:B------:R-:W0:Y:S01]  /*0020*/  S2R R0, SR_TID.X ;  /* 0x0000000000007919 */ /* 0x000e220000002100 */
[----:B------:R-:W-:Y:S01]  /*0030*/  ELECT P0, URZ, PT ;  /* 0x00000000003f782f */ /* 0x000fe20003800000 */
[----:B------:R-:W-:Y:S01]  /*0040*/  BSSY B0, `(.L_x_578) ;  /* 0x000000d000007945 */ /* 0x000fe20003800000 */
[----:B0-----:R-:W-:-:S05]  /*0050*/  SHF.R.U32.HI R2, RZ, 0x5, R0 ;  /* 0x00000005ff027819 */ /* 0x001fca0000011600 */
[----:B------:R-:W0:Y:S02]  /*0060*/  SHFL.IDX PT, R3, R2, RZ, 0x1f ;  /* 0x00001fff02037589 */ /* 0x000e2400000e0000 */
[----:B0-----:R-:W-:-:S13]  /*0070*/  ISETP.EQ.AND P0, PT, R3, RZ, P0 ;  /* 0x000000ff0300720c */ /* 0x001fda0000702270 */
[----:B------:R-:W-:Y:S05]  /*0080*/  @!P0 BRA `(.L_x_579) ;  /* 0x0000000000208947 */ /* 0x000fea0003800000 */
[----:B------:R-:W-:Y:S02]  /*0090*/  ULDC.64 UR4, c[0x0][0x198] ;  /* 0x0000660000047ab9 */ /* 0x000fe40000000a00 */
[----:B------:R-:W-:Y:S02]  /*00a0*/  UIADD3 UR6, UP0, UR4, 0x570, URZ ;  /* 0x0000057004067890 */ /* 0x000fe4000ff1e03f */
[----:B------:R-:W-:Y:S02]  /*00b0*/  UIADD3 UR4, UP1, UR4, 0x670, URZ ;  /* 0x0000067004047890 */ /* 0x000fe4000ff3e03f */
[----:B------:R-:W-:Y:S02]  /*00c0*/  UIADD3.X UR7, URZ, UR5, URZ, UP0, !UPT ;  /* 0x000000053f077290 */ /* 0x000fe400087fe43f */
[----:B------:R-:W-:-:S07]  /*00d0*/  UIADD3.X UR5, URZ, UR5, URZ, UP1, !UPT ;  /* 0x000000053f057290 */ /* 0x000fce0008ffe43f */
[----:B------:R0:W-:Y:S02]  /*00e0*/  UTMACCTL.PF [UR6] ;  /* 0x00000000060079b9 */ /* 0x0001e40008040000 */
[----:B------:R0:W-:Y:S02]  /*00f0*/  UTMACCTL.PF [UR4] ;  /* 0x00000000040079b9 */ /* 0x0001e40008040000 */
[----:B0-----:R-:W-:Y:S01]  /*0100*/  NOP ;  /* 0x0000000000007918 */ /* 0x001fe20000000000 */
.L_x_579:
[----:B------:R-:W-:Y:S05]  /*0110*/  BSYNC B0 ;  /* 0x0000000000007941 */ /* 0x000fea0003800000 */
.L_x_578:
[----:B------:R-:W-:Y:S01]  /*0120*/  SHF.R.U32.HI R4, RZ, 0x7, R0 ;  /* 0x00000007ff047819 */ /* 0x000fe20000011600 */
[----:B------:R-:W-:Y:S01]  /*0130*/  VOTEU.ANY UP0, P0 ;  /* 0x00000000003f7886 */ /* 0x000fe20000000100 */
[----:B------:R-:W0:Y:S01]  /*0140*/  SHFL.IDX PT, R3, R2, RZ, 0x1f ;  /* 0x00001fff02037589 */ /* 0x000e2200000e0000 */
[----:B------:R-:W-:Y:S01]  /*0150*/  UMOV UR4, 0x80 ;  /* 0x0000008000047882 */ /* 0x000fe20000000000 */
[----:B------:R-:W-:Y:S01]  /*0160*/  UMOV UR7, 0x100 ;  /* 0x0000010000077882 */ /* 0x000fe20000000000 */
[----:B------:R-:W-:Y:S01]  /*0170*/  VOTEU.ANY UP1, P0 ;  /* 0x00000000003f7886 */ /* 0x000fe20000020100 */
[----:B------:R-:W1:Y:S01]  /*0180*/  SHFL.IDX PT, R4, R4, RZ, 0x1f ;  /* 0x00001fff04047589 */ /* 0x000e6200000e0000 */
[----:B------:R-:W2:Y:S01]  /*0190*/  @UP0 S2UR UR8, SR_CgaCtaId ;  /* 0x00000000000809c3 */ /* 0x000ea20000008800 */
[----:B------:R-:W-:Y:S01]  /*01a0*/  @UP0 UMOV UR6, 0x400 ;  /* 0x0000040000060882 */ /* 0x000fe20000000000 */
[----:B------:R-:W-:-:S04]  /*01b0*/  @UP0 UIADD3 UR4, -UR4, 0x100000, URZ ;  /* 0x0010000004040890 */ /* 0x000fc8000fffe13f */
[----:B------:R-:W-:Y:S02]  /*01c0*/  @UP0 USHF.L.U32 UR5, UR4, 0xb, URZ ;  /* 0x0000000b04050899 */ /* 0x000fe4000800063f */
[----:B------:R-:W-:Y:S01]  /*01d0*/  @UP0 USHF.L.U32 UR4, UR4, 0x1, URZ ;  /* 0x0000000104040899 */ /* 0x000fe2000800063f */
[----:B0-----:R-:W-:Y:S01]  /*01e0*/  ISETP.NE.AND P1, PT, R3, RZ, PT ;  /* 0x000000ff0300720c */ /* 0x001fe20003f25270 */
[----:B-1----:R0:W-:Y:S01]  /*01f0*/  STL [R1+0x50], R4 ;  /* 0x0000500401007387 */ /* 0x0021e20000100800 */
[----:B--2---:R-:W-:Y:S02]  /*0200*/  @UP0 ULEA UR8, UR8, UR6, 0x18 ;  /* 0x0000000608080291 */ /* 0x004fe4000f8ec03f */
[----:B------:R-:W-:-:S04]  /*0210*/  @UP0 UIADD3 UR6, -UR7, 0x100000, URZ ;  /* 0x0010000007060890 */ /* 0x000fc8000fffe13f */
[----:B------:R-:W-:Y:S02]  /*0220*/  @UP0 USHF.L.U32 UR7, UR6, 0xb, URZ ;  /* 0x0000000b06070899 */ /* 0x000fe4000800063f */
[----:B------:R-:W-:Y:S01]  /*0230*/  @UP0 USHF.L.U32 UR6, UR6, 0x1, URZ ;  /* 0x0000000106060899 */ /* 0x000fe2000800063f */
[----:B------:R-:W-:Y:S01]  /*0240*/  VOTEU.ANY UP0, P0 ;  /* 0x00000000003f7886 */ /* 0x000fe20000000100 */
[----:B------:R-:W1:Y:S04]  /*0250*/  FENCE.VIEW.ASYNC.S ;  /* 0x00000000000073c6 */ /* 0x000e680000000000 */
[----:B-1----:R0:W1:Y:S06]  /*0260*/  @UP0 SYNCS.EXCH.64 URZ, [UR8+0x28c00], UR4 ;  /* 0x028c0004083f05b2 */ /* 0x00206c0008000100 */
[----:B------:R0:W2:Y:S02]  /*0270*/  @UP1 SYNCS.EXCH.64 URZ, [UR8+0x28c20], UR6 ;  /* 0x028c2006083f15b2 */ /* 0x0000a40008000100 */
        /* <DEDUP_REMOVED lines=10> */
[----:B0-----:R0:W3:Y:S01]  /*0320*/  SYNCS.EXCH.64 URZ, [UR6+0x28c30], UR4 ;  /* 0x028c3004063f75b2 */ /* 0x0010e20008000100 */
[----:B------:R0:W4:Y:S01]  /*0330*/  SYNCS.EXCH.64 URZ, [UR6+0x28c40], UR4 ;  /* 0x028c4004063f75b2 */ /* 0x0001220008000100 */
[----:B------:R0:W0:Y:S01]  /*0340*/  SYNCS.EXCH.64 URZ, [UR6+0x28c38], UR4 ;  /* 0x028c3804063f75b2 */ /* 0x0000220008000100 */
[----:B------:R0:W0:Y:S01]  /*0350*/  SYNCS.EXCH.64 URZ, [UR6+0x28c48], UR4 ;  /* 0x028c4804063f75b2 */ /* 0x0000220008000100 */
[----:B------:R-:W-:Y:S01]  /*0360*/  NOP ;  /* 0x0000000000007918 */ /* 0x000fe20000000000 */
.L_x_580:
        /* <DEDUP_REMOVED lines=22> */
.L_x_581:
        /* <DEDUP_REMOVED lines=18> */
.L_x_582:
        /* <DEDUP_REMOVED lines=22> */
.L_x_583:
        /* <DEDUP_REMOVED lines=22> */
.L_x_584:
[----:B------:R-:W-:Y:S01]  /*08b0*/  ISETP.NE.AND P0, PT, R4, RZ, PT ;  /* 0x000000ff0400720c */ /* 0x000fe20003f05270 */
[----:B------:R-:W-:Y:S01]  /*08c0*/  IMAD.MOV.U32 R37, RZ, RZ, 0x1 ;  /* 0x00000001ff257424 */ /* 0x000fe200078e00ff */
[----:B------:R-:W-:Y:S01]  /*08d0*/  NOP ;  /* 0x0000000000007918 */ /* 0x000fe20000000000 */
[----:B------:R-:W-:Y:S01]  /*08e0*/  ULDC.64 UR40, c[0x0][0x208] ;  /* 0x0000820000287ab9 */ /* 0x000fe20000000a00 */
[----:B------:R-:W-:Y:S02]  /*08f0*/  BSSY B9, `(.L_x_585) ;  /* 0x0001639000097945 */ /* 0x000fe40003800000 */
[----:B------:R-:W-:Y:S01]  /*0900*/  SEL R37, R37, 0x2, !P0 ;  /* 0x0000000225257807 */ /* 0x000fe20004000000 */
[----:B01234-:R-:W-:Y:S06]  /*0910*/  BAR.SYNC.DEFER_BLOCKING 0x0 ;  /* 0x0000000000007b1d */ /* 0x01ffec0000010000 */
[----:B------:R-:W-:Y:S05]  /*0920*/  @!P0 BRA `(.L_x_586) ;  /* 0x000000f000d48947 */ /* 0x000fea0003800000 */
.L_x_587:
[----:B------:R-:W-:-:S08]  /*0930*/  NOP ;  /* 0x0000000000007918 */ /* 0x000fd00000000000 */
[----:B------:R-:W0:Y:S02]  /*0940*/  USETMAXREG.TRY_ALLOC.CTAPOOL UP0, 0xe8 ;  /* 0x000000e8000079c8 */ /* 0x000e240008000600 */
[----:B0-----:R-:W-:-:S13]  /*0950*/  PLOP3.LUT P0, PT, PT, PT, UP0, 0x80, 0x0 ;  /* 0x000000000000781c */ /* 0x001fda0003f0f008 */
[----:B------:R-:W-:Y:S05]  /*0960*/  @!P0 BRA `(.L_x_587) ;  /* 0xfffffffc00f08947 */ /* 0x000fea000383ffff */
[----:B------:R-:W-:Y:S01]  /*0970*/  SHF.R.U32.HI R2, RZ, 0x7, R0 ;  /* 0x00000007ff027819 */ /* 0x000fe20000011600 */
[----:B------:R-:W0:Y:S03]  /*0980*/  S2UR UR4, SR_CgaCtaId ;  /* 0x00000000000479c3 */ /* 0x000e260000008800 */
[----:B------:R-:W-:Y:S02]  /*0990*/  ISETP.NE.AND P0, PT, R2, 0x1, PT ;  /* 0x000000010200780c */ /* 0x000fe40003f05270 */
[----:B------:R-:W-:-:S11]  /*09a0*/  MOV R2, 0x400 ;  /* 0x0000040000027802 */ /* 0x000fd60000000f00 */
[----:B------:R-:W-:Y:S06]  /*09b0*/  @!P0 BAR.ARV 0x8, 0x100 ;  /* 0x0204000000008b1d */ /* 0x000fec0000002000 */
[----:B------:R-:W-:Y:S01]  /*09c0*/  ISETP.GE.U32.AND P0, PT, R0, 0x100, PT ;  /* 0x000001000000780c */ /* 0x000fe20003f06070 */
[----:B0-----:R-:W-:Y:S01]  /*09d0*/  IMAD.U32 R193, RZ, RZ, UR4 ;  /* 0x00000004ffc17e24 */ /* 0x001fe2000f8e00ff */
[----:B------:R-:W-:-:S04]  /*09e0*/  ULDC UR4, c[0x0][0xc3c] ;  /* 0x00030f0000047ab9 */ /* 0x000fc80000000800 */
[----:B------:R-:W-:-:S07]  /*09f0*/  LEA R2, R193, R2, 0x18 ;  /* 0x00000002c1027211 */ /* 0x000fce00078ec0ff */
[----:B------:R-:W-:Y:S08]  /*0a00*/  @P0 BAR.ARV 0xf, 0x100 ;  /* 0x03c4000000000b1d */ /* 0x000ff00000002000 */
[----:B------:R-:W-:Y:S06]  /*0a10*/  BAR.SYNC.DEFER_BLOCKING 0x5, 0x180 ;  /* 0x0146000000007b1d */ /* 0x000fec0000010000 */
[----:B------:R-:W0:Y:S02]  /*0a20*/  LDS.128 R24, [R2+0x28cd0] ;  /* 0x028cd00002187984 */ /* 0x000e240000000c00 */
[----:B------:R-:W-:Y:S06]  /*0a30*/  BAR.ARV 0x4, 0x180 ;  /* 0x0106000000007b1d */ /* 0x000fec0000002000 */
[----:B0-----:R-:W-:-:S13]  /*0a40*/  ISETP.GE.AND P0, PT, R27, UR4, PT ;  /* 0x000000041b007c0c */ /* 0x001fda000bf06270 */
[----:B------:R-:W-:Y:S05]  /*0a50*/  @P0 BRA `(.L_x_588) ;  /* 0x0000016000880947 */ /* 0x000fea0003800000 */
[----:B------:R-:W-:Y:S01]  /*0a60*/  VIADD R19, R0, 0xffffff80 ;  /* 0xffffff8000137836 */ /* 0x000fe20000000000 */
[----:B------:R-:W-:Y:S01]  /*0a70*/  LOP3.LUT R185, R37, 0x1, RZ, 0xfc, !PT ;  /* 0x0000000125b97812 */ /* 0x000fe200078efcff */
[----:B------:R-:W-:Y:S01]  /*0a80*/  IMAD.MOV.U32 R219, RZ, RZ, 0x40 ;  /* 0x00000040ffdb7424 */ /* 0x000fe200078e00ff */
[----:B------:R-:W-:Y:S01]  /*0a90*/  CS2R R22, SRZ ;  /* 0x0000000000167805 */ /* 0x000fe2000001ff00 */
[----:B------:R-:W-:Y:S01]  /*0aa0*/  IMAD.MOV.U32 R192, RZ, RZ, RZ ;  /* 0x000000ffffc07224 */ /* 0x000fe200078e00ff */
[----:B------:R-:W-:Y:S01]  /*0ab0*/  SHF.R.S32.HI R0, RZ, 0x1f, R19 ;  /* 0x0000001fff007819 */ /* 0x000fe20000011413 */
[----:B------:R-:W-:-:S03]  /*0ac0*/  IMAD.MOV.U32 R18, RZ, RZ, RZ ;  /* 0x000000ffff127224 */ /* 0x000fc600078e00ff */
[CC--:B------:R-:W-:Y:S02]  /*0ad0*/  LEA.HI R3, R0.reuse, R19.reuse, RZ, 0x7 ;  /* 0x0000001300037211 */ /* 0x0c0fe400078f38ff */
[-C--:B------:R-:W-:Y:S02]  /*0ae0*/  LEA.HI R6, R0, R19.reuse, RZ, 0x4 ;  /* 0x0000001300067211 */ /* 0x080fe400078f20ff */
[----:B------:R-:W-:Y:S02]  /*0af0*/  LOP3.LUT R4, R3, 0xffffff80, RZ, 0xc0, !PT ;  /* 0xffffff8003047812 */ /* 0x000fe400078ec0ff */
[----:B------:R-:W-:Y:S02]  /*0b00*/  LOP3.LUT R5, R6, 0xfffffff0, RZ, 0xc0, !PT ;  /* 0xfffffff006057812 */ /* 0x000fe400078ec0ff */
[----:B------:R-:W-:Y:S01]  /*0b10*/  LEA.HI R7, R0, R19, RZ, 0x5 ;  /* 0x0000001300077211 */ /* 0x000fe200078f28ff */
[C---:B------:R-:W-:Y:S01]  /*0b20*/  IMAD.IADD R4, R19.reuse, 0x1, -R4 ;  /* 0x0000000113047824 */ /* 0x040fe200078e0a04 */
[----:B------:R-:W-:Y:S01]  /*0b30*/  SHF.R.S32.HI R11, RZ, 0x4, R6 ;  /* 0x00000004ff0b7819 */ /* 0x000fe20000011406 */
[----:B------:R-:W-:Y:S01]  /*0b40*/  IMAD.IADD R9, R19, 0x1, -R5 ;  /* 0x0000000113097824 */ /* 0x000fe200078e0a05 */
[----:B------:R-:W-:-:S02]  /*0b50*/  SHF.R.S32.HI R213, RZ, 0x5, R7 ;  /* 0x00000005ffd57819 */ /* 0x000fc40000011407 */
[----:B------:R-:W-:Y:S02]  /*0b60*/  SHF.R.S32.HI R5, RZ, 0x1f, R4 ;  /* 0x0000001fff057819 */ /* 0x000fe40000011404 */
[----:B------:R-:W-:Y:S02]  /*0b70*/  SHF.R.S32.HI R12, RZ, 0x1f, R7 ;  /* 0x0000001fff0c7819 */ /* 0x000fe40000011407 */
[----:B------:R-:W-:Y:S02]  /*0b80*/  SHF.R.S32.HI R8, RZ, 0x1f, R9 ;  /* 0x0000001fff087819 */ /* 0x000fe40000011409 */
[----:B------:R-:W-:Y:S02]  /*0b90*/  LEA.HI R7, R6, R11, RZ, 0x1 ;  /* 0x0000000b06077211 */ /* 0x000fe400078f08ff */
[----:B------:R-:W-:Y:S02]  /*0ba0*/  LEA.HI R6, R5, R4, RZ, 0x2 ;  /* 0x0000000405067211 */ /* 0x000fe400078f10ff */
[----:B------:R-:W-:-:S02]  /*0bb0*/  LEA.HI R13, R12, R213, RZ, 0x2 ;  /* 0x000000d50c0d7211 */ /* 0x000fc400078f10ff */
[----:B------:R-:W-:Y:S02]  /*0bc0*/  LEA.HI R10, R8, R9, RZ, 0x3 ;  /* 0x00000009080a7211 */ /* 0x000fe400078f18ff */
[----:B------:R-:W-:Y:S02]  /*0bd0*/  LOP3.LUT R14, R7, 0x1ffffffe, RZ, 0xc0, !PT ;  /* 0x1ffffffe070e7812 */ /* 0x000fe400078ec0ff */
[--C-:B------:R-:W-:Y:S02]  /*0be0*/  SHF.R.S32.HI R7, RZ, 0x2, R6.reuse ;  /* 0x00000002ff077819 */ /* 0x100fe40000011406 */
[----:B------:R-:W-:Y:S01]  /*0bf0*/  SHF.R.S32.HI R8, RZ, 0x1f, R6 ;  /* 0x0000001fff087819 */ /* 0x000fe20000011406 */
[----:B------:R-:W-:Y:S01]  /*0c00*/  IMAD.IADD R14, R11, 0x1, -R14 ;  /* 0x000000010b0e7824 */ /* 0x000fe200078e0a0e */
[----:B------:R-:W-:Y:S02]  /*0c10*/  SHF.R.S32.HI R15, RZ, 0x7, R3 ;  /* 0x00000007ff0f7819 */ /* 0x000fe40000011403 */
[----:B------:R-:W-:Y:S01]  /*0c20*/  LOP3.LUT R16, R13, 0x3ffffc, RZ, 0xc0, !PT ;  /* 0x003ffffc0d107812 */ /* 0x000fe200078ec0ff */
[----:B------:R-:W-:Y:S01]  /*0c30*/  IMAD.SHL.U32 R14, R14, 0x8, RZ ;  /* 0x000000080e0e7824 */ /* 0x000fe200078e00ff */
[----:B------:R-:W-:Y:S01]  /*0c40*/  LEA.HI R8, R8, R7, RZ, 0x3 ;  /* 0x0000000708087211 */ /* 0x000fe200078f18ff */
[----:B------:R-:W-:Y:S01]  /*0c50*/  IMAD R13, R15, 0x100, R9 ;  /* 0x000001000f0d7824 */ /* 0x000fe200078e0209 */
[----:B------:R-:W-:-:S02]  /*0c60*/  IADD3 R16, R213, -R16, RZ ;  /* 0x80000010d5107210 */ /* 0x000fc40007ffe0ff */
[----:B------:R-:W-:Y:S02]  /*0c70*/  LOP3.LUT R8, R8, 0xfffffff8, RZ, 0xc0, !PT ;  /* 0xfffffff808087812 */ /* 0x000fe400078ec0ff */
[----:B------:R-:W-:Y:S01]  /*0c80*/  LOP3.LUT R12, R10, 0xfffffff8, RZ, 0xc0, !PT ;  /* 0xfffffff80a0c7812 */ /* 0x000fe200078ec0ff */
[----:B------:R-:W-:Y:S01]  /*0c90*/  IMAD R13, R16, 0x10, R13 ;  /* 0x00000010100d7824 */ /* 0x000fe200078e020d */
[----:B------:R-:W-:Y:S01]  /*0ca0*/  LEA.HI R5, R5, R4, RZ, 0x5 ;  /* 0x0000000405057211 */ /* 0x000fe200078f28ff */
[----:B------:R-:W-:Y:S01]  /*0cb0*/  IMAD.IADD R8, R7, 0x1, -R8 ;  /* 0x0000000107087824 */ /* 0x000fe200078e0a08 */
[----:B------:R-:W-:Y:S01]  /*0cc0*/  LEA.HI R3, R3, R15, RZ, 0x1 ;  /* 0x0000000f03037211 */ /* 0x000fe200078f08ff */
[----:B------:R-:W-:Y:S01]  /*0cd0*/  IMAD.U32 R7, R13, 0x40, R14 ;  /* 0x000000400d077824 */ /* 0x000fe200078e000e */
[----:B------:R-:W-:Y:S01]  /*0ce0*/  SHF.R.S32.HI R5, RZ, 0x5, R5 ;  /* 0x00000005ff057819 */ /* 0x000fe20000011405 */
[----:B------:R-:W-:Y:S01]  /*0cf0*/  IMAD.IADD R12, R9, 0x1, -R12 ;  /* 0x00000001090c7824 */ /* 0x000fe200078e0a0c */
[----:B------:R-:W-:Y:S01]  /*0d00*/  LOP3.LUT R3, R3, 0xfffffe, RZ, 0xc0, !PT ;  /* 0x00fffffe03037812 */ /* 0x000fe200078ec0ff */
[----:B------:R-:W-:Y:S01]  /*0d10*/  IMAD.SHL.U32 R10, R10, 0x40, RZ ;  /* 0x000000400a0a7824 */ /* 0x000fe200078e00ff */
[----:B------:R0:W-:Y:S01]  /*0d20*/  STL [R1+0x5c], R7 ;  /* 0x00005c0701007387 */ /* 0x0001e20000100800 */
[C---:B------:R-:W-:Y:S01]  /*0d30*/  IMAD.SHL.U32 R9, R12.reuse, 0x40, RZ ;  /* 0x000000400c097824 */ /* 0x040fe200078e00ff */
[----:B------:R-:W-:Y:S01]  /*0d40*/  R2P PR, R12, 0x6 ;  /* 0x000000060c007804 */ /* 0x000fe20000000000 */
[----:B------:R-:W-:Y:S01]  /*0d50*/  IMAD R198, R5, 0x10, R8 ;  /* 0x0000001005c67824 */ /* 0x000fe200078e0208 */
[----:B------:R-:W-:Y:S01]  /*0d60*/  LOP3.LUT R10, R10, 0x7ffffe00, RZ, 0xc0, !PT ;  /* 0x7ffffe000a0a7812 */ /* 0x000fe200078ec0ff */
[----:B------:R-:W-:Y:S01]  /*0d70*/  IMAD.IADD R3, R15, 0x1, -R3 ;  /* 0x000000010f037824 */ /* 0x000fe200078e0a03 */
[----:B------:R-:W-:Y:S01]  /*0d80*/  LOP3.LUT R9, R9, 0x1c0, RZ, 0xc0, !PT ;  /* 0x000001c009097812 */ /* 0x000fe200078ec0ff */
[----:B------:R-:W-:Y:S01]  /*0d90*/  STL [R1+0x34], RZ ;  /* 0x000034ff01007387 */ /* 0x000fe20000100800 */
[----:B------:R-:W-:Y:S01]  /*0da0*/  SEL R219, R219, 0xffffffc0, !P2 ;  /* 0xffffffc0dbdb7807 */ /* 0x000fe20005000000 */
[----:B------:R-:W-:Y:S01]  /*0db0*/  IMAD R10, R213, 0x400, R10 ;  /* 0x00000400d50a7824 */ /* 0x000fe200078e020a */
[----:B0-----:R-:W-:Y:S01]  /*0dc0*/  LOP3.LUT R7, R6, 0x7ffffffc, RZ, 0xc0, !PT ;  /* 0x7ffffffc06077812 */ /* 0x001fe200078ec0ff */
[----:B------:R-:W-:Y:S01]  /*0dd0*/  IMAD.SHL.U32 R216, R3, 0x100, RZ ;  /* 0x0000010003d87824 */ /* 0x000fe200078e00ff */
[----:B------:R-:W-:-:S02]  /*0de0*/  LOP3.LUT R14, R9, 0x8, R14, 0xf8, !PT ;  /* 0x00000008090e7812 */ /* 0x000fc400078ef80e */
[----:B------:R-:W-:Y:S02]  /*0df0*/  IADD3 R7, R4, -R7, RZ ;  /* 0x8000000704077210 */ /* 0x000fe40007ffe0ff */
[-C--:B------:R-:W-:Y:S02]  /*0e00*/  LEA.HI R4, R0, R19.reuse, RZ, 0x3 ;  /* 0x0000001300047211 */ /* 0x080fe400078f18ff */
[----:B------:R-:W-:Y:S02]  /*0e10*/  SHF.R.U32.HI R9, RZ, 0x3, R9 ;  /* 0x00000003ff097819 */ /* 0x000fe40000011609 */
[----:B------:R-:W-:Y:S02]  /*0e20*/  SHF.R.S32.HI R5, RZ, 0x3, R4 ;  /* 0x00000003ff057819 */ /* 0x000fe40000011404 */
[----:B------:R-:W-:Y:S02]  /*0e30*/  LOP3.LUT R4, R4, 0xfffffff8, RZ, 0xc0, !PT ;  /* 0xfffffff804047812 */ /* 0x000fe400078ec0ff */
[----:B------:R-:W-:-:S02]  /*0e40*/  LEA.HI R0, R0, R19, RZ, 0x2 ;  /* 0x0000001300007211 */ /* 0x000fc400078f10ff */
[----:B------:R-:W-:Y:S01]  /*0e50*/  LOP3.LUT R9, R14, R9, RZ, 0x3c, !PT ;  /* 0x000000090e097212 */ /* 0x000fe200078e3cff */
[----:B------:R-:W-:Y:S01]  /*0e60*/  IMAD.IADD R11, R19, 0x1, -R4 ;  /* 0x00000001130b7824 */ /* 0x000fe200078e0a04 */
[--C-:B------:R-:W-:Y:S02]  /*0e70*/  SHF.R.S32.HI R184, RZ, 0x2, R0.reuse ;  /* 0x00000002ffb87819 */ /* 0x100fe40000011400 */
[----:B------:R-:W-:Y:S01]  /*0e80*/  SHF.R.S32.HI R5, RZ, 0x1f, R0 ;  /* 0x0000001fff057819 */ /* 0x000fe20000011400 */
[----:B------:R-:W-:Y:S01]  /*0e90*/  IMAD.SHL.U32 R196, R11, 0x8, RZ ;  /* 0x000000080bc47824 */ /* 0x000fe200078e00ff */
[----:B------:R-:W-:Y:S01]  /*0ea0*/  LOP3.LUT R0, R0, 0xfffffffc, RZ, 0xc0, !PT ;  /* 0xfffffffc00007812 */ /* 0x000fe200078ec0ff */
[----:B------:R-:W-:Y:S01]  /*0eb0*/  IMAD.IADD R9, R10, 0x1, R9 ;  /* 0x000000010a097824 */ /* 0x000fe200078e0209 */
[----:B------:R-:W-:Y:S01]  /*0ec0*/  LEA.HI R5, R5, R184, RZ, 0x3 ;  /* 0x000000b805057211 */ /* 0x000fe200078f18ff */
[----:B------:R-:W-:Y:S01]  /*0ed0*/  VIADD R10, R184, 0x20 ;  /* 0x00000020b80a7836 */ /* 0x000fe20000000000 */
[C---:B------:R-:W-:Y:S01]  /*0ee0*/  IADD3 R15, R196.reuse, 0x180, RZ ;  /* 0x00000180c40f7810 */ /* 0x040fe20007ffe0ff */
[----:B------:R-:W-:Y:S01]  /*0ef0*/  IMAD.IADD R8, R19, 0x1, -R0 ;  /* 0x0000000113087824 */ /* 0x000fe200078e0a00 */
[----:B------:R-:W-:Y:S01]  /*0f00*/  LOP3.LUT R5, R5, 0xfffffff8, RZ, 0xc0, !PT ;  /* 0xfffffff805057812 */ /* 0x000fe200078ec0ff */
[C---:B------:R-:W-:Y:S01]  /*0f10*/  VIADD R29, R196.reuse, 0x40 ;  /* 0x00000040c41d7836 */ /* 0x040fe20000000000 */
[----:B------:R-:W-:Y:S01]  /*0f20*/  SHF.R.S32.HI R6, RZ, 0x1f, R10 ;  /* 0x0000001fff067819 */ /* 0x000fe2000001140a */
[----:B------:R-:W-:Y:S01]  /*0f30*/  VIADD R28, R196, 0x80 ;  /* 0x00000080c41c7836 */ /* 0x000fe20000000000 */
[----:B------:R-:W-:Y:S01]  /*0f40*/  LEA.HI R0, R8, R8, RZ, 0x1 ;  /* 0x0000000808007211 */ /* 0x000fe200078f08ff */
[----:B------:R-:W-:Y:S01]  /*0f50*/  VIADD R24, R196, 0xc0 ;  /* 0x000000c0c4187836 */ /* 0x000fe20000000000 */
[----:B------:R-:W-:Y:S01]  /*0f60*/  SHF.L.U32 R4, R10, 0x6, RZ ;  /* 0x000000060a047819 */ /* 0x000fe200000006ff */
[----:B------:R-:W-:Y:S01]  /*0f70*/  VIADD R21, R196, 0x100 ;  /* 0x00000100c4157836 */ /* 0x000fe20000000000 */
[----:B------:R-:W-:Y:S01]  /*0f80*/  SHF.R.S32.HI R30, RZ, 0x1f, R29 ;  /* 0x0000001fff1e7819 */ /* 0x000fe2000001141d */
[----:B------:R-:W-:Y:S01]  /*0f90*/  IMAD.SHL.U32 R186, R8, 0x4, RZ ;  /* 0x0000000408ba7824 */ /* 0x000fe200078e00ff */
[----:B------:R-:W-:Y:S01]  /*0fa0*/  SHF.R.S32.HI R29, RZ, 0x1f, R28 ;  /* 0x0000001fff1d7819 */ /* 0x000fe2000001141c */
[----:B------:R-:W-:Y:S01]  /*0fb0*/  VIADD R20, R196, 0x140 ;  /* 0x00000140c4147836 */ /* 0x000fe20000000000 */
[----:B------:R-:W-:Y:S01]  /*0fc0*/  LOP3.LUT R0, R0, 0x1ffffffe, RZ, 0xc0, !PT ;  /* 0x1ffffffe00007812 */ /* 0x000fe200078ec0ff */
[----:B------:R-:W-:Y:S01]  /*0fd0*/  IMAD.SHL.U32 R16, R8, 0x8, RZ ;  /* 0x0000000808107824 */ /* 0x000fe200078e00ff */
[----:B------:R-:W-:Y:S01]  /*0fe0*/  LEA.HI R6, R6, R10, RZ, 0x3 ;  /* 0x0000000a06067211 */ /* 0x000fe200078f18ff */
[----:B------:R-:W-:Y:S01]  /*0ff0*/  VIADD R14, R196, 0x1c0 ;  /* 0x000001c0c40e7836 */ /* 0x000fe20000000000 */
[----:B------:R-:W-:Y:S01]  /*1000*/  SHF.R.S32.HI R28, RZ, 0x1f, R24 ;  /* 0x0000001fff1c7819 */ /* 0x000fe20000011418 */
[----:B------:R-:W-:Y:S01]  /*1010*/  VIADD R197, R186, 0x10 ;  /* 0x00000010bac57836 */ /* 0x000fe20000000000 */
[----:B------:R-:W-:Y:S01]  /*1020*/  SHF.R.S32.HI R24, RZ, 0x1f, R21 ;  /* 0x0000001fff187819 */ /* 0x000fe20000011415 */
[----:B------:R-:W-:Y:S01]  /*1030*/  VIADD R201, R16, 0x160 ;  /* 0x0000016010c97836 */ /* 0x000fe20000000000 */
[----:B------:R-:W-:Y:S01]  /*1040*/  LOP3.LUT R4, R4, 0x1c0, RZ, 0xc0, !PT ;  /* 0x000001c004047812 */ /* 0x000fe200078ec0ff */
[----:B------:R-:W-:Y:S01]  /*1050*/  VIADD R200, R16, 0x180 ;  /* 0x0000018010c87836 */ /* 0x000fe20000000000 */
[----:B------:R-:W-:Y:S01]  /*1060*/  SHF.R.S32.HI R21, RZ, 0x1f, R20 ;  /* 0x0000001fff157819 */ /* 0x000fe20000011414 */
[----:B------:R-:W-:Y:S01]  /*1070*/  IMAD.IADD R3, R8, 0x1, -R0 ;  /* 0x0000000108037824 */ /* 0x000fe200078e0a00 */
[----:B------:R-:W-:Y:S01]  /*1080*/  SHF.R.S32.HI R20, RZ, 0x1f, R15 ;  /* 0x0000001fff147819 */ /* 0x000fe2000001140f */
[----:B------:R-:W-:Y:S01]  /*1090*/  IMAD.SHL.U32 R6, R6, 0x40, RZ ;  /* 0x0000004006067824 */ /* 0x000fe200078e00ff */
[----:B------:R-:W-:Y:S01]  /*10a0*/  SHF.R.S32.HI R15, RZ, 0x1f, R14 ;  /* 0x0000001fff0f7819 */ /* 0x000fe2000001140e */
[----:B------:R-:W-:Y:S01]  /*10b0*/  IMAD.SHL.U32 R14, R197, 0x2, RZ ;  /* 0x00000002c50e7824 */ /* 0x000fe200078e00ff */
[----:B------:R-:W-:Y:S01]  /*10c0*/  LOP3.LUT R0, R4, 0x38, R16, 0xf8, !PT ;  /* 0x0000003804007812 */ /* 0x000fe200078ef810 */
[----:B------:R-:W-:Y:S01]  /*10d0*/  IMAD.IADD R194, R184, 0x1, -R5 ;  /* 0x00000001b8c27824 */ /* 0x000fe200078e0a05 */
[----:B------:R-:W-:Y:S01]  /*10e0*/  SHF.R.U32.HI R13, RZ, 0x3, R4 ;  /* 0x00000003ff0d7819 */ /* 0x000fe20000011604 */
[C---:B------:R-:W-:Y:S01]  /*10f0*/  VIADD R199, R16.reuse, 0x1a0 ;  /* 0x000001a010c77836 */ /* 0x040fe20000000000 */
[----:B------:R-:W-:Y:S01]  /*1100*/  SHF.R.S32.HI R4, RZ, 0x1f, R201 ;  /* 0x0000001fff047819 */ /* 0x000fe200000114c9 */
[C---:B------:R-:W-:Y:S01]  /*1110*/  VIADD R211, R16.reuse, 0x1e0 ;  /* 0x000001e010d37836 */ /* 0x040fe20000000000 */
[----:B------:R-:W-:Y:S01]  /*1120*/  SHF.R.S32.HI R5, RZ, 0x1f, R200 ;  /* 0x0000001fff057819 */ /* 0x000fe200000114c8 */
[----:B------:R0:W-:Y:S01]  /*1130*/  STL [R1+0x48], R14 ;  /* 0x0000480e01007387 */ /* 0x0001e20000100800 */
[----:B------:R-:W-:Y:S01]  /*1140*/  IADD3 R212, R16, 0x1c0, RZ ;  /* 0x000001c010d47810 */ /* 0x000fe20007ffe0ff */
[----:B------:R-:W-:Y:S01]  /*1150*/  IMAD R217, R9, 0x2, R2 ;  /* 0x0000000209d97824 */ /* 0x000fe200078e0202 */
[----:B------:R-:W-:Y:S01]  /*1160*/  LOP3.LUT R6, R6, 0xfffffe00, RZ, 0xc0, !PT ;  /* 0xfffffe0006067812 */ /* 0x000fe200078ec0ff */
[C---:B------:R-:W-:Y:S01]  /*1170*/  VIADD R210, R16.reuse, 0x40 ;  /* 0x0000004010d27836 */ /* 0x040fe20000000000 */
[----:B------:R-:W-:Y:S01]  /*1180*/  SHF.R.S32.HI R8, RZ, 0x1f, R199 ;  /* 0x0000001fff087819 */ /* 0x000fe200000114c7 */
[----:B------:R-:W-:Y:S01]  /*1190*/  VIADD R209, R16, 0x60 ;  /* 0x0000006010d17836 */ /* 0x000fe20000000000 */
[----:B------:R-:W-:Y:S01]  /*11a0*/  SHF.L.U64.HI R5, R200, 0x1, R5 ;  /* 0x00000001c8057819 */ /* 0x000fe20000010205 */
[----:B------:R-:W-:Y:S01]  /*11b0*/  STL [R1+0x54], R6 ;  /* 0x0000540601007387 */ /* 0x000fe20000100800 */
[----:B------:R-:W-:Y:S01]  /*11c0*/  SHF.R.S32.HI R11, RZ, 0x1f, R212 ;  /* 0x0000001fff0b7819 */ /* 0x000fe200000114d4 */
[C---:B------:R-:W-:Y:S01]  /*11d0*/  VIADD R208, R16.reuse, 0x80 ;  /* 0x0000008010d07836 */ /* 0x040fe20000000000 */
[----:B0-----:R-:W-:Y:S01]  /*11e0*/  SHF.L.U64.HI R14, R201, 0x1, R4 ;  /* 0x00000001c90e7819 */ /* 0x001fe20000010204 */
[C---:B------:R-:W-:Y:S01]  /*11f0*/  VIADD R206, R16.reuse, 0xc0 ;  /* 0x000000c010ce7836 */ /* 0x040fe20000000000 */
[----:B------:R-:W-:Y:S01]  /*1200*/  SHF.R.S32.HI R10, RZ, 0x1f, R211 ;  /* 0x0000001fff0a7819 */ /* 0x000fe200000114d3 */
[----:B------:R-:W-:Y:S01]  /*1210*/  VIADD R205, R16, 0xe0 ;  /* 0x000000e010cd7836 */ /* 0x000fe20000000000 */
[----:B------:R-:W-:Y:S01]  /*1220*/  SHF.L.U64.HI R4, R199, 0x1, R8 ;  /* 0x00000001c7047819 */ /* 0x000fe20000010208 */
[----:B------:R-:W-:Y:S01]  /*1230*/  STL [R1], R14 ;  /* 0x0000000e01007387 */ /* 0x000fe20000100800 */
[----:B------:R-:W-:Y:S01]  /*1240*/  SHF.L.U64.HI R8, R212, 0x1, R11 ;  /* 0x00000001d4087819 */ /* 0x000fe2000001020b */
[C---:B------:R-:W-:Y:S01]  /*1250*/  VIADD R204, R16.reuse, 0x100 ;  /* 0x0000010010cc7836 */ /* 0x040fe20000000000 */
[----:B------:R-:W-:Y:S01]  /*1260*/  SHF.R.S32.HI R12, RZ, 0x1f, R197 ;  /* 0x0000001fff0c7819 */ /* 0x000fe200000114c5 */
[----:B------:R0:W-:Y:S01]  /*1270*/  STL [R1+0x4], R5 ;  /* 0x0000040501007387 */ /* 0x0001e20000100800 */
[C---:B------:R-:W-:Y:S01]  /*1280*/  VIADD R203, R16.reuse, 0x120 ;  /* 0x0000012010cb7836 */ /* 0x040fe20000000000 */
[C---:B------:R-:W-:Y:S01]  /*1290*/  IADD3 R207, R16.reuse, 0xa0, RZ ;  /* 0x000000a010cf7810 */ /* 0x040fe20007ffe0ff */
[C---:B------:R-:W-:Y:S01]  /*12a0*/  VIADD R202, R16.reuse, 0x140 ;  /* 0x0000014010ca7836 */ /* 0x040fe20000000000 */
[----:B------:R1:W-:Y:S01]  /*12b0*/  STL [R1+0x8], R4 ;  /* 0x0000080401007387 */ /* 0x0003e20000100800 */
[C---:B------:R-:W-:Y:S01]  /*12c0*/  VIADD R220, R217.reuse, 0x26800 ;  /* 0x00026800d9dc7836 */ /* 0x040fe20000000000 */
[----:B------:R-:W-:Y:S01]  /*12d0*/  SHF.R.S32.HI R221, RZ, 0x1f, R210 ;  /* 0x0000001fffdd7819 */ /* 0x000fe200000114d2 */
[----:B------:R-:W-:Y:S01]  /*12e0*/  VIADD R19, R16, 0x20 ;  /* 0x0000002010137836 */ /* 0x000fe20000000000 */
[----:B------:R-:W-:Y:S01]  /*12f0*/  STL [R1+0xc], R8 ;  /* 0x00000c0801007387 */ /* 0x000fe20000100800 */
[----:B------:R-:W-:Y:S01]  /*1300*/  VIADD R218, R217, 0x26820 ;  /* 0x00026820d9da7836 */ /* 0x000fe20000000000 */
[----:B0-----:R-:W-:Y:S01]  /*1310*/  SHF.L.U64.HI R5, R211, 0x1, R10 ;  /* 0x00000001d3057819 */ /* 0x001fe2000001020a */
[C---:B------:R-:W-:Y:S01]  /*1320*/  @P1 VIADD R218, R220.reuse, 0xffffffe0 ;  /* 0xffffffe0dcda1836 */ /* 0x040fe20000000000 */
[----:B------:R-:W-:Y:S01]  /*1330*/  SHF.R.S32.HI R222, RZ, 0x1f, R209 ;  /* 0x0000001fffde7819 */ /* 0x000fe200000114d1 */
[----:B------:R-:W-:Y:S01]  /*1340*/  IMAD.IADD R220, R220, 0x1, R219 ;  /* 0x00000001dcdc7824 */ /* 0x000fe200078e02db */
[----:B-1----:R-:W-:Y:S01]  /*1350*/  SHF.L.U64.HI R4, R197, 0x1, R12 ;  /* 0x00000001c5047819 */ /* 0x002fe2000001020c */
[----:B------:R0:W-:Y:S01]  /*1360*/  STL [R1+0x10], R5 ;  /* 0x0000100501007387 */ /* 0x0001e20000100800 */
[----:B------:R-:W-:Y:S01]  /*1370*/  SHF.R.S32.HI R223, RZ, 0x1f, R208 ;  /* 0x0000001fffdf7819 */ /* 0x000fe200000114d0 */
[----:B------:R-:W-:Y:S01]  /*1380*/  IMAD.IADD R219, R219, 0x1, R218 ;  /* 0x00000001dbdb7824 */ /* 0x000fe200078e02da */
[----:B------:R-:W-:Y:S01]  /*1390*/  SHF.R.S32.HI R224, RZ, 0x1f, R207 ;  /* 0x0000001fffe07819 */ /* 0x000fe200000114cf */
[----:B------:R1:W-:Y:S01]  /*13a0*/  STL [R1+0x44], R4 ;  /* 0x0000440401007387 */ /* 0x0003e20000100800 */
[----:B------:R-:W-:-:S02]  /*13b0*/  SHF.R.S32.HI R225, RZ, 0x1f, R206 ;  /* 0x0000001fffe17819 */ /* 0x000fc400000114ce */
[----:B------:R-:W-:Y:S02]  /*13c0*/  SHF.R.S32.HI R226, RZ, 0x1f, R205 ;  /* 0x0000001fffe27819 */ /* 0x000fe400000114cd */
[----:B------:R-:W-:Y:S02]  /*13d0*/  SHF.R.S32.HI R227, RZ, 0x1f, R204 ;  /* 0x0000001fffe37819 */ /* 0x000fe400000114cc */
[----:B0-----:R-:W-:Y:S01]  /*13e0*/  LOP3.LUT R5, R6, R0, R13, 0xf6, !PT ;  /* 0x0000000006057212 */ /* 0x001fe200078ef60d */
[----:B------:R-:W-:Y:S01]  /*13f0*/  IMAD R0, R3, 0x8, R198 ;  /* 0x0000000803007824 */ /* 0x000fe200078e02c6 */
[----:B------:R-:W-:Y:S02]  /*1400*/  SHF.R.S32.HI R228, RZ, 0x1f, R203 ;  /* 0x0000001fffe47819 */ /* 0x000fe400000114cb */
[----:B------:R-:W-:Y:S01]  /*1410*/  SHF.R.S32.HI R229, RZ, 0x1f, R202 ;  /* 0x0000001fffe57819 */ /* 0x000fe200000114ca */
[----:B-1----:R-:W-:Y:S01]  /*1420*/  IMAD R4, R5, 0x2, R2 ;  /* 0x0000000205047824 */ /* 0x002fe200078e0202 */
[----:B------:R-:W-:-:S02]  /*1430*/  SHF.R.S32.HI R17, RZ, 0x1f, R16 ;  /* 0x0000001fff117819 */ /* 0x000fc40000011410 */
[----:B------:R-:W-:Y:S02]  /*1440*/  SHF.R.S32.HI R195, RZ, 0x1f, R19 ;  /* 0x0000001fffc37819 */ /* 0x000fe40000011413 */
[----:B------:R0:W-:Y:S01]  /*1450*/  STL [R1+0x4c], R4 ;  /* 0x00004c0401007387 */ /* 0x0001e20000100800 */
[----:B------:R-:W-:Y:S02]  /*1460*/  SHF.L.U64.HI R221, R210, 0x1, R221 ;  /* 0x00000001d2dd7819 */ /* 0x000fe400000102dd */
[----:B------:R-:W-:Y:S01]  /*1470*/  SHF.L.U64.HI R222, R209, 0x1, R222 ;  /* 0x00000001d1de7819 */ /* 0x000fe200000102de */
[----:B------:R0:W-:Y:S01]  /*1480*/  STL [R1+0x58], R0 ;  /* 0x0000580001007387 */ /* 0x0001e20000100800 */
[----:B------:R-:W-:Y:S02]  /*1490*/  SHF.L.U64.HI R223, R208, 0x1, R223 ;  /* 0x00000001d0df7819 */ /* 0x000fe400000102df */
[----:B------:R-:W-:Y:S02]  /*14a0*/  SHF.L.U64.HI R224, R207, 0x1, R224 ;  /* 0x00000001cfe07819 */ /* 0x000fe400000102e0 */
[----:B------:R-:W-:-:S02]  /*14b0*/  SHF.L.U64.HI R225, R206, 0x1, R225 ;  /* 0x00000001cee17819 */ /* 0x000fc400000102e1 */
[----:B------:R-:W-:Y:S02]  /*14c0*/  SHF.L.U64.HI R226, R205, 0x1, R226 ;  /* 0x00000001cde27819 */ /* 0x000fe400000102e2 */
[----:B------:R-:W-:Y:S02]  /*14d0*/  SHF.L.U64.HI R227, R204, 0x1, R227 ;  /* 0x00000001cce37819 */ /* 0x000fe400000102e3 */
[----:B------:R-:W-:Y:S02]  /*14e0*/  SHF.L.U64.HI R228, R203, 0x1, R228 ;  /* 0x00000001cbe47819 */ /* 0x000fe400000102e4 */
[----:B------:R-:W-:Y:S02]  /*14f0*/  SHF.L.U64.HI R229, R202, 0x1, R229 ;  /* 0x00000001cae57819 */ /* 0x000fe400000102e5 */
[----:B0-----:R-:W-:-:S07]  /*1500*/  SHF.L.U32 R214, R7, 0x1, RZ ;  /* 0x0000000107d67819 */ /* 0x001fce00000006ff */
.L_x_716:
[----:B0-2-4-:R-:W0:Y:S01]  /*1510*/  LDC.64 R4, c[0x0][0xc88] ;  /* 0x00032200ff047b82 */ /* 0x015e220000000a00 */
[----:B------:R-:W-:Y:S01]  /*1520*/  ULDC.64 UR4, c[0x0][0xa28] ;  /* 0x00028a0000047ab9 */ /* 0x000fe20000000a00 */
[----:B------:R-:W-:Y:S01]  /*1530*/  ULDC.64 UR8, c[0x0][0xa18] ;  /* 0x0002860000087ab9 */ /* 0x000fe20000000a00 */
[----:B------:R-:W-:Y:S01]  /*1540*/  ULDC.64 UR6, c[0x0][0xa08] ;  /* 0x0002820000067ab9 */ /* 0x000fe20000000a00 */
[----:B0-----:R-:W-:-:S05]  /*1550*/  IMAD.WIDE R4, R27, 0x4, R4 ;  /* 0x000000041b047825 */ /* 0x001fca00078e0204 */
[----:B------:R-:W2:Y:S01]  /*1560*/  LDG.E R0, desc[UR40][R4.64] ;  /* 0x0000002804007981 */ /* 0x000ea2000c1e1900 */
[----:B------:R-:W-:Y:S01]  /*1570*/  ISETP.NE.U32.AND P2, PT, RZ, UR4, PT ;  /* 0x00000004ff007c0c */ /* 0x000fe2000bf45070 */
[----:B------:R-:W-:Y:S01]  /*1580*/  IMAD.MOV.U32 R29, RZ, RZ, RZ ;  /* 0x000000ffff1d7224 */ /* 0x000fe200078e00ff */
[----:B------:R-:W-:Y:S02]  /*1590*/  ISETP.NE.U32.AND P1, PT, RZ, UR8, PT ;  /* 0x00000008ff007c0c */ /* 0x000fe4000bf25070 */
[----:B------:R-:W-:Y:S02]  /*15a0*/  ISETP.NE.AND.EX P2, PT, RZ, UR5, PT, P2 ;  /* 0x00000005ff007c0c */ /* 0x000fe4000bf45320 */
[----:B------:R-:W-:Y:S02]  /*15b0*/  ISETP.NE.AND.EX P1, PT, RZ, UR9, PT, P1 ;  /* 0x00000009ff007c0c */ /* 0x000fe4000bf25310 */
[----:B------:R-:W-:-:S04]  /*15c0*/  ISETP.NE.U32.AND P0, PT, RZ, UR6, PT ;  /* 0x00000006ff007c0c */ /* 0x000fc8000bf05070 */
[----:B------:R-:W-:Y:S02]  /*15d0*/  ISETP.NE.AND.EX P0, PT, RZ, UR7, PT, P0 ;  /* 0x00000007ff007c0c */ /* 0x000fe4000bf05300 */
[----:B--2---:R-:W-:Y:S01]  /*15e0*/  SHF.R.S32.HI R3, RZ, 0x1f, R0 ;  /* 0x0000001fff037819 */ /* 0x004fe20000011400 */
[----:B------:R-:W-:Y:S02]  /*15f0*/  STL [R1+0x20], R0 ;  /* 0x0000200001007387 */ /* 0x000fe40000100800 */
[C---:B------:R-:W-:Y:S01]  /*1600*/  @P2 LEA R4, P3, R0.reuse, UR4, 0x2 ;  /* 0x0000000400042c11 */ /* 0x040fe2000f8610ff */
[C---:B------:R-:W-:Y:S01]  /*1610*/  IMAD.SHL.U32 R31, R0.reuse, 0x4, RZ ;  /* 0x00000004001f7824 */ /* 0x040fe200078e00ff */
[C-C-:B------:R-:W-:Y:S01]  /*1620*/  SHF.L.U64.HI R30, R0.reuse, 0x2, R3.reuse ;  /* 0x00000002001e7819 */ /* 0x140fe20000010203 */
[----:B------:R0:W-:Y:S01]  /*1630*/  STL [R1+0x40], R3 ;  /* 0x0000400301007387 */ /* 0x0001e20000100800 */
[----:B------:R-:W-:Y:S01]  /*1640*/  @P2 LEA.HI.X R5, R0, UR5, R3, 0x2, P3 ;  /* 0x0000000500052c11 */ /* 0x000fe200098f1403 */
[----:B------:R-:W-:Y:S01]  /*1650*/  ULDC UR4, c[0x0][0x288] ;  /* 0x0000a20000047ab9 */ /* 0x000fe20000000800 */
[----:B------:R-:W-:Y:S01]  /*1660*/  IADD3 R8, P4, R31, UR6, RZ ;  /* 0x000000061f087c10 */ /* 0x000fe2000ff9e0ff */
[----:B-1----:R1:W-:Y:S01]  /*1670*/  STL [R1+0x18], R31 ;  /* 0x0000181f01007387 */ /* 0x0023e20000100800 */
[----:B0-----:R-:W-:Y:S01]  /*1680*/  IMAD.MOV.U32 R3, RZ, RZ, RZ ;  /* 0x000000ffff037224 */ /* 0x001fe200078e00ff */
[----:B------:R-:W-:-:S02]  /*1690*/  MOV R27, UR4 ;  /* 0x00000004001b7c02 */ /* 0x000fc40008000f00 */
[----:B------:R1:W-:Y:S01]  /*16a0*/  STL [R1+0x1c], R30 ;  /* 0x00001c1e01007387 */ /* 0x0003e20000100800 */
[----:B------:R-:W-:Y:S01]  /*16b0*/  IADD3.X R9, R30, UR7, RZ, P4, !PT ;  /* 0x000000071e097c10 */ /* 0x000fe2000a7fe4ff */
[----:B------:R-:W-:Y:S02]  /*16c0*/  ULDC.64 UR4, c[0x0][0x418] ;  /* 0x0001060000047ab9 */ /* 0x000fe40000000a00 */
[----:B------:R1:W5:Y:S01]  /*16d0*/  @P2 LDG.E R3, desc[UR40][R4.64] ;  /* 0x0000002804032981 */ /* 0x000362000c1e1900 */
[----:B------:R-:W-:-:S03]  /*16e0*/  @P1 IADD3 R6, P2, R31, UR8, RZ ;  /* 0x000000081f061c10 */ /* 0x000fc6000ff5e0ff */
[----:B------:R1:W5:Y:S01]  /*16f0*/  @P0 LDG.E R29, desc[UR40][R8.64] ;  /* 0x00000028081d0981 */ /* 0x000362000c1e1900 */
[----:B---3--:R-:W-:-:S03]  /*1700*/  @P1 IADD3.X R7, R30, UR9, RZ, P2, !PT ;  /* 0x000000091e071c10 */ /* 0x008fc600097fe4ff */
[----:B------:R1:W-:Y:S01]  /*1710*/  STL [R1+0x38], R25 ;  /* 0x0000381901007387 */ /* 0x0003e20000100800 */
[----:B------:R-:W-:Y:S01]  /*1720*/  UISETP.NE.U32.AND UP0, UPT, UR4, URZ, UPT ;  /* 0x0000003f0400728c */ /* 0x000fe2000bf05070 */
[----:B------:R-:W-:Y:S02]  /*1730*/  ULDC.64 UR8, c[0x0][0xa20] ;  /* 0x0002880000087ab9 */ /* 0x000fe40000000a00 */
[----:B------:R1:W5:Y:S01]  /*1740*/  @P1 LDG.E R27, desc[UR40][R6.64] ;  /* 0x00000028061b1981 */ /* 0x000362000c1e1900 */
[----:B------:R-:W-:Y:S01]  /*1750*/  UISETP.NE.AND.EX UP0, UPT, UR5, URZ, UPT, UP0 ;  /* 0x0000003f0500728c */ /* 0x000fe2000bf05300 */
[----:B------:R-:W-:Y:S01]  /*1760*/  ISETP.NE.U32.AND P2, PT, RZ, UR8, PT ;  /* 0x00000008ff007c0c */ /* 0x000fe2000bf45070 */
[----:B------:R-:W-:Y:S01]  /*1770*/  ULDC UR4, c[0x0][0x424] ;  /* 0x0001090000047ab9 */ /* 0x000fe20000000800 */
[----:B------:R1:W-:Y:S01]  /*1780*/  STL [R1+0x14], R26 ;  /* 0x0000141a01007387 */ /* 0x0003e20000100800 */
[----:B------:R-:W-:Y:S01]  /*1790*/  USEL UR4, UR4, 0x1, UP0 ;  /* 0x0000000104047887 */ /* 0x000fe20008000000 */
[----:B------:R-:W-:Y:S01]  /*17a0*/  ISETP.NE.AND.EX P2, PT, RZ, UR9, PT, P2 ;  /* 0x00000009ff007c0c */ /* 0x000fe2000bf45320 */
[----:B------:R-:W-:Y:S01]  /*17b0*/  ULDC UR5, c[0x0][0x2f0] ;  /* 0x0000bc0000057ab9 */ /* 0x000fe20000000800 */
[----:B------:R-:W-:Y:S01]  /*17c0*/  IMAD.MOV.U32 R41, RZ, RZ, R0 ;  /* 0x000000ffff297224 */ /* 0x000fe200078e0000 */
[----:B------:R-:W-:-:S03]  /*17d0*/  UIMAD UR4, UR4, UR5, URZ ;  /* 0x00000005040472a4 */ /* 0x000fc6000f8e023f */
[----:B------:R-:W-:Y:S01]  /*17e0*/  ULDC UR5, c[0x0][0x348] ;  /* 0x0000d20000057ab9 */ /* 0x000fe20000000800 */
[----:B------:R-:W-:Y:S08]  /*17f0*/  @P1 BRA `(.L_x_589) ;  /* 0x0000000000241947 */ /* 0x000ff00003800000 */
[----:B------:R-:W-:Y:S02]  /*1800*/  ULDC.64 UR6, c[0x0][0xa00] ;  /* 0x0002800000067ab9 */ /* 0x000fe40000000a00 */
[----:B------:R-:W-:-:S04]  /*1810*/  ISETP.NE.U32.AND P1, PT, RZ, UR6, PT ;  /* 0x00000006ff007c0c */ /* 0x000fc8000bf25070 */
[----:B------:R-:W-:-:S13]  /*1820*/  ISETP.NE.AND.EX P1, PT, RZ, UR7, PT, P1 ;  /* 0x00000007ff007c0c */ /* 0x000fda000bf25310 */
[----:B------:R-:W-:Y:S05]  /*1830*/  @!P1 BRA `(.L_x_589) ;  /* 0x0000000000149947 */ /* 0x000fea0003800000 */
[----:B-1----:R-:W0:Y:S02]  /*1840*/  LDC.64 R4, c[0x0][0xa00] ;  /* 0x00028000ff047b82 */ /* 0x002e240000000a00 */
[----:B0-----:R-:W-:-:S05]  /*1850*/  IMAD.WIDE R4, R41, 0x4, R4 ;  /* 0x0000000429047825 */ /* 0x001fca00078e0204 */
[----:B-----5:R-:W2:Y:S04]  /*1860*/  LDG.E R27, desc[UR40][R4.64] ;  /* 0x00000028041b7981 */ /* 0x020ea8000c1e1900 */
[----:B------:R-:W2:Y:S02]  /*1870*/  LDG.E R0, desc[UR40][R4.64+0x4] ;  /* 0x0000042804007981 */ /* 0x000ea4000c1e1900 */
[----:B--2---:R-:W-:-:S07]  /*1880*/  IMAD.IADD R27, R0, 0x1, -R27 ;  /* 0x00000001001b7824 */ /* 0x004fce00078e0a1b */
.L_x_589:
[----:B------:R-:W-:Y:S02]  /*1890*/  IMAD.U32 R40, RZ, RZ, UR5 ;  /* 0x00000005ff287e24 */ /* 0x000fe4000f8e00ff */
[----:B------:R-:W-:Y:S01]  /*18a0*/  IMAD.U32 R28, RZ, RZ, UR4 ;  /* 0x00000004ff1c7e24 */ /* 0x000fe2000f8e00ff */
[----:B------:R-:W-:Y:S06]  /*18b0*/  @!P2 BRA `(.L_x_590) ;  /* 0x000000000010a947 */ /* 0x000fec0003800000 */
[----:B-1----:R-:W-:-:S04]  /*18c0*/  IADD3 R4, P0, R31, UR8, RZ ;  /* 0x000000081f047c10 */ /* 0x002fc8000ff1e0ff */
[----:B------:R-:W-:-:S05]  /*18d0*/  IADD3.X R5, R30, UR9, RZ, P0, !PT ;  /* 0x000000091e057c10 */ /* 0x000fca00087fe4ff */
[----:B------:R0:W5:Y:S01]  /*18e0*/  LDG.E R28, desc[UR40][R4.64] ;  /* 0x00000028041c7981 */ /* 0x000162000c1e1900 */
[----:B------:R-:W-:Y:S05]  /*18f0*/  BRA `(.L_x_591) ;  /* 0x0000000000107947 */ /* 0x000fea0003800000 */
.L_x_590:
[----:B------:R-:W-:Y:S05]  /*1900*/  @!P0 BRA `(.L_x_591) ;  /* 0x00000000000c8947 */ /* 0x000fea0003800000 */
[----:B-1----:R-:W2:Y:S04]  /*1910*/  LDG.E R5, desc[UR40][R8.64] ;  /* 0x0000002808057981 */ /* 0x002ea8000c1e1900 */
[----:B------:R-:W2:Y:S02]  /*1920*/  LDG.E R28, desc[UR40][R8.64+0x4] ;  /* 0x00000428081c7981 */ /* 0x000ea4000c1e1900 */
[----:B--2---:R-:W-:-:S07]  /*1930*/  IMAD.IADD R28, R28, 0x1, -R5 ;  /* 0x000000011c1c7824 */ /* 0x004fce00078e0a05 */
.L_x_591:
[----:B------:R-:W-:Y:S02]  /*1940*/  ULDC.64 UR4, c[0x0][0xa10] ;  /* 0x0002840000047ab9 */ /* 0x000fe40000000a00 */
[----:B------:R-:W-:-:S04]  /*1950*/  ISETP.NE.U32.AND P0, PT, RZ, UR4, PT ;  /* 0x00000004ff007c0c */ /* 0x000fc8000bf05070 */
[----:B------:R-:W-:Y:S01]  /*1960*/  ISETP.NE.AND.EX P0, PT, RZ, UR5, PT, P0 ;  /* 0x00000005ff007c0c */ /* 0x000fe2000bf05300 */
[----:B-----5:R-:W-:Y:S01]  /*1970*/  IMAD.IADD R11, R28, 0x1, -R3 ;  /* 0x000000011c0b7824 */ /* 0x020fe200078e0a03 */
[----:B------:R-:W-:-:S11]  /*1980*/  ULDC.64 UR4, c[0x0][0xa30] ;  /* 0x00028c0000047ab9 */ /* 0x000fd60000000a00 */
[----:B01----:R-:W0:Y:S02]  /*1990*/  @P0 LDC.64 R4, c[0x0][0xa10] ;  /* 0x00028400ff040b82 */ /* 0x003e240000000a00 */
[----:B0-----:R-:W-:-:S05]  /*19a0*/  @P0 IMAD.WIDE R4, R41, 0x4, R4 ;  /* 0x0000000429040825 */ /* 0x001fca00078e0204 */
[----:B------:R-:W2:Y:S04]  /*19b0*/  @P0 LDG.E R0, desc[UR40][R4.64] ;  /* 0x0000002804000981 */ /* 0x000ea8000c1e1900 */
[----:B------:R-:W2:Y:S01]  /*19c0*/  @P0 LDG.E R9, desc[UR40][R4.64+0x4] ;  /* 0x0000042804090981 */ /* 0x000ea2000c1e1900 */
[----:B------:R-:W-:Y:S01]  /*19d0*/  IMAD.MOV R39, RZ, RZ, -R11 ;  /* 0x000000ffff277224 */ /* 0x000fe200078e0a0b */
[----:B------:R-:W-:Y:S01]  /*19e0*/  ISETP.NE.U32.AND P1, PT, RZ, UR4, PT ;  /* 0x00000004ff007c0c */ /* 0x000fe2000bf25070 */
[----:B------:R-:W-:-:S03]  /*19f0*/  IMAD.MOV.U32 R24, RZ, RZ, R28 ;  /* 0x000000ffff187224 */ /* 0x000fc600078e001c */
[----:B------:R-:W-:Y:S02]  /*1a00*/  VIMNMX R39, RZ, R39, !PT ;  /* 0x00000027ff277248 */ /* 0x000fe40007fe0100 */
[----:B------:R-:W-:-:S13]  /*1a10*/  ISETP.NE.AND.EX P1, PT, RZ, UR5, PT, P1 ;  /* 0x00000005ff007c0c */ /* 0x000fda000bf25310 */
[----:B------:R-:W-:-:S04]  /*1a20*/  @P1 IADD3 R6, P2, R31, UR4, RZ ;  /* 0x000000041f061c10 */ /* 0x000fc8000ff5e0ff */
[----:B------:R-:W-:-:S05]  /*1a30*/  @P1 IADD3.X R7, R30, UR5, RZ, P2, !PT ;  /* 0x000000051e071c10 */ /* 0x000fca00097fe4ff */
[----:B------:R0:W5:Y:S01]  /*1a40*/  @P1 LDG.E R24, desc[UR40][R6.64] ;  /* 0x0000002806181981 */ /* 0x000162000c1e1900 */
[----:B--2---:R-:W-:-:S05]  /*1a50*/  @P0 IMAD.IADD R40, R9, 0x1, -R0 ;  /* 0x0000000109280824 */ /* 0x004fca00078e0a00 */
[----:B------:R-:W-:-:S05]  /*1a60*/  IADD3 R168, R11, R40, RZ ;  /* 0x000000280ba87210 */ /* 0x000fca0007ffe0ff */
[----:B------:R-:W-:-:S05]  /*1a70*/  VIADD R0, R168, 0x3f ;  /* 0x0000003fa8007836 */ /* 0x000fca0000000000 */
[----:B------:R-:W-:-:S04]  /*1a80*/  SHF.R.S32.HI R3, RZ, 0x1f, R0 ;  /* 0x0000001fff037819 */ /* 0x000fc80000011400 */
[----:B------:R-:W-:-:S04]  /*1a90*/  LEA.HI R3, R3, R0, RZ, 0x6 ;  /* 0x0000000003037211 */ /* 0x000fc800078f30ff */
[----:B------:R-:W-:Y:S02]  /*1aa0*/  LOP3.LUT R5, R3, 0xffffffc0, RZ, 0xc0, !PT ;  /* 0xffffffc003057812 */ /* 0x000fe400078ec0ff */
[----:B------:R-:W-:Y:S02]  /*1ab0*/  SHF.R.S32.HI R215, RZ, 0x6, R3 ;  /* 0x00000006ffd77819 */ /* 0x000fe40000011403 */
[----:B------:R-:W-:-:S04]  /*1ac0*/  VIADDMNMX R0, R5, -R11, R40, PT ;  /* 0x8000000b05007246 */ /* 0x000fc80003800128 */
[----:B------:R-:W-:Y:S02]  /*1ad0*/  ISETP.GT.AND P0, PT, R0, R39, PT ;  /* 0x000000270000720c */ /* 0x000fe40003f04270 */
[----:B------:R-:W-:-:S05]  /*1ae0*/  SHF.R.U32.HI R39, RZ, 0x6, R39 ;  /* 0x00000006ff277819 */ /* 0x000fca0000011627 */
[----:B------:R-:W-:-:S06]  /*1af0*/  IMAD.MOV.U32 R38, RZ, RZ, R39 ;  /* 0x000000ffff267224 */ /* 0x000fcc00078e0027 */
[----:B------:R-:W-:-:S05]  /*1b00*/  @P0 VIADD R0, R0, 0x3f ;  /* 0x0000003f00000836 */ /* 0x000fca0000000000 */
[----:B------:R-:W-:-:S04]  /*1b10*/  @P0 SHF.R.S32.HI R5, RZ, 0x1f, R0 ;  /* 0x0000001fff050819 */ /* 0x000fc80000011400 */
[----:B------:R-:W-:-:S04]  /*1b20*/  @P0 LEA.HI R5, R5, R0, RZ, 0x6 ;  /* 0x0000000005050211 */ /* 0x000fc800078f30ff */
[----:B------:R-:W-:Y:S02]  /*1b30*/  @P0 SHF.R.S32.HI R38, RZ, 0x6, R5 ;  /* 0x00000006ff260819 */ /* 0x000fe40000011405 */
[----:B------:R-:W-:Y:S02]  /*1b40*/  PLOP3.LUT P0, PT, PT, PT, PT, 0x80, 0x0 ;  /* 0x000000000000781c */ /* 0x000fe40003f0f070 */
[----:B------:R-:W-:-:S13]  /*1b50*/  ISETP.GT.AND P1, PT, R38, R39, PT ;  /* 0x000000272600720c */ /* 0x000fda0003f24270 */
[----:B0-----:R-:W-:Y:S05]  /*1b60*/  @!P1 BRA `(.L_x_592) ;  /* 0x0000002c00389947 */ /* 0x001fea0003800000 */
[----:B------:R-:W-:Y:S01]  /*1b70*/  VIADD R0, R2, 0x22400 ;  /* 0x0002240002007836 */ /* 0x000fe20000000000 */
[----:B------:R-:W-:Y:S04]  /*1b80*/  BSSY B6, `(.L_x_593) ;  /* 0x0000013000067945 */ /* 0x000fe80003800000 */
[----:B------:R-:W-:-:S13]  /*1b90*/  LOP3.LUT P0, RZ, R0, 0x3ff, RZ, 0xc0, !PT ;  /* 0x000003ff00ff7812 */ /* 0x000fda000780c0ff */
        /* <DEDUP_REMOVED lines=9> */
[----:B------:R-:W-:Y:S01]  /*1c30*/  MOV R7, UR5 ;  /* 0x0000000500077c02 */ /* 0x000fe20008000f00 */
[----:B------:R-:W-:Y:S02]  /*1c40*/  IMAD.U32 R6, RZ, RZ, UR4 ;  /* 0x00000004ff067e24 */ /* 0x000fe4000f8e00ff */
[----:B------:R-:W-:-:S02]  /*1c50*/  IMAD.U32 R11, RZ, RZ, UR7 ;  /* 0x00000007ff0b7e24 */ /* 0x000fc4000f8e00ff */
[----:B------:R-:W-:Y:S02]  /*1c60*/  IMAD.MOV.U32 R8, RZ, RZ, 0x70 ;  /* 0x00000070ff087424 */ /* 0x000fe400078e00ff */
[----:B------:R-:W-:Y:S02]  /*1c70*/  IMAD.MOV.U32 R12, RZ, RZ, 0x1 ;  /* 0x00000001ff0c7424 */ /* 0x000fe400078e00ff */
[----:B0-----:R-:W-:-:S07]  /*1c80*/  IMAD.MOV.U32 R13, RZ, RZ, RZ ;  /* 0x000000ffff0d7224 */ /* 0x001fce00078e00ff */
[----:B------:R-:W-:-:S07]  /*1c90*/  LEPC R20, `(.L_x_594) ;  /* 0x000000001014794e */ /* 0x000fce0000000000 */
[----:B-1---5:R-:W-:Y:S05]  /*1ca0*/  CALL.ABS.NOINC R14 ;  /* 0x000000000e007343 */ /* 0x022fea0003c00000 */
.L_x_594:
[----:B------:R-:W-:Y:S05]  /*1cb0*/  BSYNC B6 ;  /* 0x0000000000067941 */ /* 0x000fea0003800000 */
.L_x_593:
        /* <DEDUP_REMOVED lines=11> */
[----:B------:R-:W-:Y:S01]  /*1d70*/  MOV R6, UR6 ;  /* 0x0000000600067c02 */ /* 0x000fe20008000f00 */
        /* <DEDUP_REMOVED lines=8> */
.L_x_596:
[----:B------:R-:W-:Y:S05]  /*1e00*/  BSYNC B6 ;  /* 0x0000000000067941 */ /* 0x000fea0003800000 */
.L_x_595:
[----:B------:R-:W-:Y:S01]  /*1e10*/  ULDC.64 UR4, c[0x0][0x9f8] ;  /* 0x00027e0000047ab9 */ /* 0x000fe20000000a00 */
[----:B------:R-:W0:Y:S01]  /*1e20*/  LDC.64 R4, c[0x0][0x3f8] ;  /* 0x0000fe00ff047b82 */ /* 0x000e220000000a00 */
[----:B------:R-:W-:-:S04]  /*1e30*/  ISETP.NE.U32.AND P0, PT, RZ, UR4, PT ;  /* 0x00000004ff007c0c */ /* 0x000fc8000bf05070 */
[----:B------:R-:W-:-:S03]  /*1e40*/  ISETP.NE.AND.EX P0, PT, RZ, UR5, PT, P0 ;  /* 0x00000005ff007c0c */ /* 0x000fc6000bf05300 */
[----:B------:R-:W1:Y:S08]  /*1e50*/  LDC.64 R46, c[0x0][0x408] ;  /* 0x00010200ff2e7b82 */ /* 0x000e700000000a00 */
[----:B------:R-:W2:Y:S02]  /*1e60*/  LDC R51, c[0x0][0x3f4] ;  /* 0x0000fd00ff337b82 */ /* 0x000ea40000000800 */
[----:B------:R-:W-:-:S02]  /*1e70*/  @P0 IADD3 R6, P1, R31, UR4, RZ ;  /* 0x000000041f060c10 */ /* 0x000fc4000ff3e0ff */
[----:B------:R-:W-:Y:S01]  /*1e80*/  SHF.R.S32.HI R3, RZ, 0x1f, R184 ;  /* 0x0000001fff037819 */ /* 0x000fe200000114b8 */
[----:B------:R-:W3:Y:S01]  /*1e90*/  S2R R12, SR_TID.X ;  /* 0x00000000000c7919 */ /* 0x000ee20000002100 */
[----:B------:R-:W-:Y:S02]  /*1ea0*/  @P0 IADD3.X R7, R30, UR5, RZ, P1, !PT ;  /* 0x000000051e070c10 */ /* 0x000fe40008ffe4ff */
[----:B------:R-:W-:Y:S01]  /*1eb0*/  SHF.R.S32.HI R187, RZ, 0x1f, R186 ;  /* 0x0000001fffbb7819 */ /* 0x000fe200000114ba */
[----:B0-----:R-:W-:-:S04]  /*1ec0*/  IMAD.WIDE.U32 R32, R184, R4, R16 ;  /* 0x00000004b8207225 */ /* 0x001fc800078e0010 */
[----:B------:R-:W-:Y:S01]  /*1ed0*/  IMAD.SHL.U32 R44, R194, 0x40, RZ ;  /* 0x00000040c22c7824 */ /* 0x000fe200078e00ff */
[----:B------:R0:W4:Y:S01]  /*1ee0*/  @P0 LDG.E R41, desc[UR40][R6.64] ;  /* 0x0000002806290981 */ /* 0x000122000c1e1900 */
[C---:B------:R-:W-:Y:S01]  /*1ef0*/  IMAD R0, R3.reuse, R4, RZ ;  /* 0x0000000403007224 */ /* 0x040fe200078e02ff */
[----:B------:R-:W-:Y:S01]  /*1f00*/  SHF.L.U64.HI R42, R4, 0x6, R5 ;  /* 0x00000006042a7819 */ /* 0x000fe20000010205 */
[----:B-1----:R-:W-:Y:S01]  /*1f10*/  IMAD R3, R3, R46, RZ ;  /* 0x0000002e03037224 */ /* 0x002fe200078e02ff */
[----:B------:R-:W1:Y:S01]  /*1f20*/  S2R R30, SR_TID.X ;  /* 0x00000000001e7919 */ /* 0x000e620000002100 */
[----:B------:R-:W-:Y:S01]  /*1f30*/  IMAD R9, R184, R5, R0 ;  /* 0x00000005b8097224 */ /* 0x000fe200078e0200 */
[----:B------:R-:W-:Y:S01]  /*1f40*/  LOP3.LUT R44, R44, 0x1c0, RZ, 0xc0, !PT ;  /* 0x000001c02c2c7812 */ /* 0x000fe200078ec0ff */
[-C--:B------:R-:W-:Y:S01]  /*1f50*/  IMAD.WIDE.U32 R20, R184, R4.reuse, R186 ;  /* 0x00000004b8147225 */ /* 0x080fe200078e00ba */
[----:B------:R-:W-:Y:S01]  /*1f60*/  SHF.L.U64.HI R45, R46, 0x6, R47 ;  /* 0x000000062e2d7819 */ /* 0x000fe2000001022f */
[----:B------:R-:W-:Y:S01]  /*1f70*/  ULDC UR4, c[0x0][0x2f4] ;  /* 0x0000bd0000047ab9 */ /* 0x000fe20000000800 */
[----:B--2---:R-:W-:Y:S01]  /*1f80*/  ISETP.GE.AND P3, PT, R16, R51, PT ;  /* 0x000000331000720c */ /* 0x004fe20003f66270 */
[----:B------:R-:W-:Y:S01]  /*1f90*/  IMAD R11, R184, R47, R3 ;  /* 0x0000002fb80b7224 */ /* 0x000fe200078e0203 */
[----:B0----5:R-:W-:Y:S01]  /*1fa0*/  SHF.R.S32.HI R7, RZ, 0x1f, R24 ;  /* 0x0000001fff077819 */ /* 0x021fe20000011418 */
[----:B------:R-:W-:Y:S01]  /*1fb0*/  IMAD.IADD R21, R21, 0x1, R9 ;  /* 0x0000000115157824 */ /* 0x000fe200078e0209 */
[----:B------:R-:W-:Y:S01]  /*1fc0*/  SEL R3, R51, RZ, P3 ;  /* 0x000000ff33037207 */ /* 0x000fe20001800000 */
[----:B------:R-:W-:Y:S01]  /*1fd0*/  IMAD.SHL.U32 R43, R4, 0x40, RZ ;  /* 0x00000040042b7824 */ /* 0x000fe200078e00ff */
[----:B------:R-:W-:Y:S01]  /*1fe0*/  IADD3 R33, R9, R33, RZ ;  /* 0x0000002109217210 */ /* 0x000fe20007ffe0ff */
[C---:B------:R-:W-:Y:S01]  /*1ff0*/  IMAD R8, R7.reuse, R4, RZ ;  /* 0x0000000407087224 */ /* 0x040fe200078e02ff */
[----:B------:R-:W-:Y:S01]  /*2000*/  SHF.R.S32.HI R48, RZ, 0x1f, R26 ;  /* 0x0000001fff307819 */ /* 0x000fe2000001141a */
[----:B------:R-:W-:Y:S01]  /*2010*/  IMAD R7, R7, R46, RZ ;  /* 0x0000002e07077224 */ /* 0x000fe200078e02ff */
[C---:B------:R-:W-:Y:S01]  /*2020*/  ISETP.GE.AND P2, PT, R16.reuse, UR4, PT ;  /* 0x0000000410007c0c */ /* 0x040fe2000bf46270 */
[----:B------:R-:W-:Y:S01]  /*2030*/  IMAD.IADD R3, R16, 0x1, R3 ;  /* 0x0000000110037824 */ /* 0x000fe200078e0203 */
[----:B------:R-:W-:Y:S01]  /*2040*/  ISETP.GE.AND P1, PT, R19, UR4, PT ;  /* 0x0000000413007c0c */ /* 0x000fe2000bf26270 */
[----:B------:R-:W-:Y:S01]  /*2050*/  IMAD.WIDE.U32 R20, R24, R4, R20 ;  /* 0x0000000418147225 */ /* 0x000fe200078e0014 */
[----:B---3--:R-:W-:-:S02]  /*2060*/  SHF.R.U32.HI R12, RZ, 0x7, R12 ;  /* 0x00000007ff0c7819 */ /* 0x008fc4000001160c */
[----:B------:R-:W-:Y:S01]  /*2070*/  SHF.R.S32.HI R6, RZ, 0x1f, R3 ;  /* 0x0000001fff067819 */ /* 0x000fe20000011403 */
[----:B------:R-:W-:Y:S01]  /*2080*/  IMAD.WIDE.U32 R32, R24, R4, R32 ;  /* 0x0000000418207225 */ /* 0x000fe200078e0020 */
[----:B------:R-:W-:Y:S02]  /*2090*/  LOP3.LUT R4, R44, 0x18, R16, 0xf8, !PT ;  /* 0x000000182c047812 */ /* 0x000fe400078ef810 */
[----:B------:R-:W-:Y:S01]  /*20a0*/  LEA.HI R3, R6, R3, RZ, 0x3 ;  /* 0x0000000306037211 */ /* 0x000fe200078f18ff */
[----:B------:R-:W-:Y:S01]  /*20b0*/  IMAD R7, R24, R47, R7 ;  /* 0x0000002f18077224 */ /* 0x000fe200078e0207 */
[----:B------:R-:W-:Y:S01]  /*20c0*/  SHF.R.U32.HI R47, RZ, 0x3, R44 ;  /* 0x00000003ff2f7819 */ /* 0x000fe2000001162c */
[-C--:B------:R-:W-:Y:S01]  /*20d0*/  IMAD.WIDE.U32 R34, R184, R46.reuse, R186 ;  /* 0x0000002eb8227225 */ /* 0x080fe200078e00ba */
[----:B------:R-:W-:Y:S02]  /*20e0*/  LOP3.LUT R58, R3, 0xfffffff8, RZ, 0xc0, !PT ;  /* 0xfffffff8033a7812 */ /* 0x000fe400078ec0ff */
[----:B------:R-:W-:Y:S01]  /*20f0*/  LOP3.LUT R4, R4, R47, RZ, 0x3c, !PT ;  /* 0x0000002f04047212 */ /* 0x000fe200078e3cff */
[----:B-1----:R-:W-:Y:S01]  /*2100*/  VIADD R30, R30, 0xffffff80 ;  /* 0xffffff801e1e7836 */ /* 0x002fe20000000000 */
[----:B------:R-:W-:Y:S01]  /*2110*/  IADD3 R49, R12, 0x8, RZ ;  /* 0x000000080c317810 */ /* 0x000fe20007ffe0ff */
[----:B------:R-:W-:Y:S01]  /*2120*/  IMAD.WIDE.U32 R36, R184, R46, R16 ;  /* 0x0000002eb8247225 */ /* 0x000fe200078e0010 */
[----:B------:R-:W-:-:S02]  /*2130*/  SHF.R.S32.HI R61, RZ, 0x1f, R58 ;  /* 0x0000001fff3d7819 */ /* 0x000fc4000001143a */
[----:B------:R-:W-:Y:S01]  /*2140*/  SHF.R.S32.HI R10, RZ, 0x1f, R30 ;  /* 0x0000001fff0a7819 */ /* 0x000fe2000001141e */
[----:B------:R-:W-:Y:S01]  /*2150*/  IMAD R52, R213, 0x200, R4 ;  /* 0x00000200d5347824 */ /* 0x000fe200078e0204 */
[----:B------:R-:W-:Y:S01]  /*2160*/  LOP3.LUT R4, R44, 0x38, R3, 0xf8, !PT ;  /* 0x000000382c047812 */ /* 0x000fe200078ef803 */
[----:B------:R-:W-:Y:S01]  /*2170*/  IMAD.IADD R35, R35, 0x1, R11 ;  /* 0x0000000123237824 */ /* 0x000fe200078e020b */
[----:B------:R-:W-:Y:S01]  /*2180*/  LEA.HI R10, R10, R30, RZ, 0x2 ;  /* 0x0000001e0a0a7211 */ /* 0x000fe200078f10ff */
[----:B------:R-:W-:Y:S01]  /*2190*/  IMAD.IADD R37, R11, 0x1, R37 ;  /* 0x000000010b257824 */ /* 0x000fe200078e0225 */
[----:B------:R-:W-:Y:S01]  /*21a0*/  LOP3.LUT R4, R4, R47, RZ, 0x3c, !PT ;  /* 0x0000002f04047212 */ /* 0x000fe200078e3cff */
[----:B------:R-:W-:Y:S01]  /*21b0*/  IMAD R9, R24, R5, R8 ;  /* 0x0000000518097224 */ /* 0x000fe200078e0208 */
[----:B------:R-:W-:Y:S01]  /*21c0*/  LOP3.LUT R10, R10, 0xfffffffc, RZ, 0xc0, !PT ;  /* 0xfffffffc0a0a7812 */ /* 0x000fe200078ec0ff */
[----:B------:R-:W-:-:S04]  /*21d0*/  IMAD.WIDE.U32 R34, R24, R46, R34 ;  /* 0x0000002e18227225 */ /* 0x000fc800078e0022 */
[----:B------:R-:W-:-:S04]  /*21e0*/  IMAD.WIDE.U32 R36, R24, R46, R36 ;  /* 0x0000002e18247225 */ /* 0x000fc800078e0024 */
[----:B------:R-:W-:Y:S02]  /*21f0*/  IMAD.IADD R10, R30, 0x1, -R10 ;  /* 0x000000011e0a7824 */ /* 0x000fe400078e0a0a */
[----:B------:R-:W-:Y:S02]  /*2200*/  IMAD.IADD R0, R29, 0x1, R28 ;  /* 0x000000011d007824 */ /* 0x000fe400078e021c */
[----:B------:R-:W-:Y:S02]  /*2210*/  IMAD.SHL.U32 R46, R46, 0x40, RZ ;  /* 0x000000402e2e7824 */ /* 0x000fe400078e00ff */
[----:B------:R-:W-:Y:S02]  /*2220*/  IMAD R50, R10, 0x40, R184 ;  /* 0x000000400a327824 */ /* 0x000fe400078e02b8 */
[----:B------:R-:W-:Y:S02]  /*2230*/  IMAD.SHL.U32 R51, R51, 0x2, RZ ;  /* 0x0000000233337824 */ /* 0x000fe400078e00ff */
[----:B------:R-:W-:-:S02]  /*2240*/  IMAD.IADD R53, R21, 0x1, R9 ;  /* 0x0000000115357824 */ /* 0x000fc400078e0209 */
[----:B------:R-:W-:Y:S02]  /*2250*/  IMAD.IADD R54, R9, 0x1, R33 ;  /* 0x0000000109367824 */ /* 0x000fe400078e0221 */
[----:B------:R-:W-:Y:S02]  /*2260*/  IMAD.IADD R55, R35, 0x1, R7 ;  /* 0x0000000123377824 */ /* 0x000fe400078e0207 */
[----:B------:R-:W-:Y:S02]  /*2270*/  IMAD.IADD R59, R7, 0x1, R37 ;  /* 0x00000001073b7824 */ /* 0x000fe400078e0225 */
[----:B------:R-:W-:Y:S01]  /*2280*/  IMAD R62, R213, 0x200, R4 ;  /* 0x00000200d53e7824 */ /* 0x000fe200078e0204 */
[----:B----4-:R-:W-:-:S07]  /*2290*/  SHF.R.S32.HI R60, RZ, 0x1f, R41 ;  /* 0x0000001fff3c7819 */ /* 0x010fce0000011429 */
.L_x_629:
[----:B0-----:R-:W0:Y:S01]  /*22a0*/  LDC R65, c[0x0][0x430] ;  /* 0x00010c00ff417b82 */ /* 0x001e220000000800 */
[----:B------:R-:W-:Y:S01]  /*22b0*/  IADD3 R38, R38, -0x1, RZ ;  /* 0xffffffff26267810 */ /* 0x000fe20007ffe0ff */
[----:B------:R-:W-:-:S04]  /*22c0*/  IMAD.MOV.U32 R64, RZ, RZ, RZ ;  /* 0x000000ffff407224 */ /* 0x000fc800078e00ff */
[----:B------:R-:W-:Y:S02]  /*22d0*/  IMAD R5, R38, 0x40, R50 ;  /* 0x0000004026057824 */ /* 0x000fe400078e0232 */
[----:B-1----:R-:W1:Y:S02]  /*22e0*/  LDC R73, c[0x0][0x3f4] ;  /* 0x0000fd00ff497b82 */ /* 0x002e640000000800 */
[----:B------:R-:W-:Y:S01]  /*22f0*/  IMAD.IADD R12, R0, 0x1, R5 ;  /* 0x00000001000c7824 */ /* 0x000fe200078e0205 */
[----:B------:R-:W-:-:S03]  /*2300*/  ISETP.GE.AND P0, PT, R5, R40, PT ;  /* 0x000000280500720c */ /* 0x000fc60003f06270 */
[----:B------:R-:W-:Y:S01]  /*2310*/  IMAD.MOV.U32 R8, RZ, RZ, R12 ;  /* 0x000000ffff087224 */ /* 0x000fe200078e000c */
[----:B------:R-:W-:Y:S02]  /*2320*/  ISETP.GT.OR P0, PT, R50, 0x3f, P0 ;  /* 0x0000003f3200780c */ /* 0x000fe40000704670 */
[----:B0-----:R-:W-:-:S11]  /*2330*/  ISETP.NE.AND P4, PT, R65, 0x1, PT ;  /* 0x000000014100780c */ /* 0x001fd60003f85270 */
[----:B------:R-:W0:Y:S08]  /*2340*/  @!P0 LDC.64 R6, c[0x0][0x428] ;  /* 0x00010a00ff068b82 */ /* 0x000e300000000a00 */
[----:B------:R-:W2:Y:S08]  /*2350*/  @!P0 LDC.64 R4, c[0x0][0x418] ;  /* 0x00010600ff048b82 */ /* 0x000eb00000000a00 */
[----:B---3--:R-:W3:Y:S08]  /*2360*/  @P4 LDC R9, c[0x0][0x434] ;  /* 0x00010d00ff094b82 */ /* 0x008ef00000000800 */
[----:B------:R-:W4:Y:S01]  /*2370*/  @P4 LDC R10, c[0x0][0x438] ;  /* 0x00010e00ff0a4b82 */ /* 0x000f220000000800 */
[----:B---3--:R-:W-:-:S05]  /*2380*/  @P4 IMAD.HI.U32 R9, R12, R9, RZ ;  /* 0x000000090c094227 */ /* 0x008fca00078e00ff */
[----:B----4-:R-:W-:Y:S01]  /*2390*/  @P4 SHF.R.U32.HI R8, RZ, R10, R9 ;  /* 0x0000000aff084219 */ /* 0x010fe20000011609 */
[----:B0-----:R-:W-:-:S03]  /*23a0*/  @!P0 IMAD R10, R60, R6, RZ ;  /* 0x000000063c0a8224 */ /* 0x001fc600078e02ff */
[----:B------:R-:W-:Y:S01]  /*23b0*/  @!P0 SHF.R.S32.HI R9, RZ, 0x1f, R8 ;  /* 0x0000001fff098819 */ /* 0x000fe20000011408 */
[C---:B------:R-:W-:Y:S02]  /*23c0*/  @!P0 IMAD R11, R41.reuse, R7, R10 ;  /* 0x00000007290b8224 */ /* 0x040fe400078e020a */
[----:B------:R-:W-:-:S04]  /*23d0*/  @!P0 IMAD.WIDE.U32 R6, R41, R6, R8 ;  /* 0x0000000629068225 */ /* 0x000fc800078e0008 */
[----:B------:R-:W-:Y:S01]  /*23e0*/  @!P0 IMAD.IADD R7, R7, 0x1, R11 ;  /* 0x0000000107078824 */ /* 0x000fe200078e020b */
[----:B--2---:R-:W-:-:S04]  /*23f0*/  @!P0 LEA R4, P4, R6, R4, 0x2 ;  /* 0x0000000406048211 */ /* 0x004fc800078810ff */
[----:B------:R-:W-:-:S05]  /*2400*/  @!P0 LEA.HI.X R5, R6, R5, R7, 0x2, P4 ;  /* 0x0000000506058211 */ /* 0x000fca00020f1407 */
[----:B------:R0:W5:Y:S01]  /*2410*/  @!P0 LDG.E R64, desc[UR40][R4.64] ;  /* 0x0000002804408981 */ /* 0x000162000c1e1900 */
[----:B-1----:R-:W-:Y:S01]  /*2420*/  ISETP.GE.AND P0, PT, R73, 0x1, PT ;  /* 0x000000014900780c */ /* 0x002fe20003f06270 */
[----:B------:R-:W-:Y:S01]  /*2430*/  IMAD.SHL.U32 R71, R22, 0x1000, RZ ;  /* 0x0000100016477824 */ /* 0x000fe200078e00ff */
[----:B------:R-:W-:Y:S05]  /*2440*/  YIELD ;  /* 0x0000000000007946 */ /* 0x000fea0003800000 */
[----:B------:R-:W-:Y:S01]  /*2450*/  IMAD.IADD R75, R52, 0x1, R71 ;  /* 0x00000001344b7824 */ /* 0x000fe200078e0247 */
[----:B------:R-:W-:Y:S01]  /*2460*/  BSSY B0, `(.L_x_597) ;  /* 0x00001a3000007945 */ /* 0x000fe20003800000 */
[----:B------:R-:W-:Y:S01]  /*2470*/  IMAD.MOV R6, RZ, RZ, -R8 ;  /* 0x000000ffff067224 */ /* 0x000fe200078e0a08 */
[----:B------:R-:W-:-:S02]  /*2480*/  ISETP.GT.AND P4, PT, R38, R39, PT ;  /* 0x000000272600720c */ /* 0x000fc40003f84270 */
[----:B------:R-:W-:Y:S01]  /*2490*/  LEA R75, R75, R2, 0x1 ;  /* 0x000000024b4b7211 */ /* 0x000fe200078e08ff */
[----:B------:R-:W-:Y:S01]  /*24a0*/  IMAD R65, R65, R6, R12 ;  /* 0x0000000641417224 */ /* 0x000fe200078e020c */
[----:B0-----:R-:W-:Y:S09]  /*24b0*/  @!P0 BRA `(.L_x_598) ;  /* 0x00000014009c8947 */ /* 0x001ff20003800000 */
[----:B------:R-:W-:Y:S01]  /*24c0*/  SHF.R.S32.HI R67, RZ, 0x1f, R65 ;  /* 0x0000001fff437819 */ /* 0x000fe20000011441 */
[----:B------:R-:W-:Y:S01]  /*24d0*/  ULDC.64 UR4, c[0x0][0x300] ;  /* 0x0000c00000047ab9 */ /* 0x000fe20000000a00 */
[----:B-----5:R-:W-:Y:S01]  /*24e0*/  SHF.R.S32.HI R66, RZ, 0x1f, R64 ;  /* 0x0000001fff427819 */ /* 0x020fe20000011440 */
[----:B------:R-:W-:Y:S01]  /*24f0*/  IMAD.WIDE.U32 R4, R65, UR4, RZ ;  /* 0x0000000441047c25 */ /* 0x000fe2000f8e00ff */
[----:B------:R-:W-:Y:S01]  /*2500*/  ULDC.U8 UR6, c[0x0][0x410] ;  /* 0x0001040000067ab9 */ /* 0x000fe20000000000 */
[----:B------:R-:W-:Y:S02]  /*2510*/  SHF.R.S32.HI R11, RZ, 0x1f, R38 ;  /* 0x0000001fff0b7819 */ /* 0x000fe40000011426 */
[----:B------:R-:W-:Y:S01]  /*2520*/  IMAD R6, R67, UR4, RZ ;  /* 0x0000000443067c24 */ /* 0x000fe2000f8e02ff */
[----:B------:R-:W-:Y:S01]  /*2530*/  ISETP.NE.AND P0, PT, RZ, UR6, PT ;  /* 0x00000006ff007c0c */ /* 0x000fe2000bf05270 */
[----:B------:R-:W-:Y:S02]  /*2540*/  IMAD R8, R42, R38, RZ ;  /* 0x000000262a087224 */ /* 0x000fe400078e02ff */
[----:B------:R-:W-:Y:S01]  /*2550*/  IMAD R7, R65, UR5, R6 ;  /* 0x0000000541077c24 */ /* 0x000fe2000f8e0206 */
[----:B------:R-:W-:-:S02]  /*2560*/  ULDC.64 UR4, c[0x0][0x310] ;  /* 0x0000c40000047ab9 */ /* 0x000fc40000000a00 */
[----:B------:R-:W-:Y:S02]  /*2570*/  IMAD R9, R66, UR4, RZ ;  /* 0x0000000442097c24 */ /* 0x000fe4000f8e02ff */
[----:B------:R-:W-:Y:S02]  /*2580*/  IMAD.IADD R5, R5, 0x1, R7 ;  /* 0x0000000105057824 */ /* 0x000fe400078e0207 */
[C---:B------:R-:W-:Y:S02]  /*2590*/  IMAD R9, R64.reuse, UR5, R9 ;  /* 0x0000000540097c24 */ /* 0x040fe4000f8e0209 */
[----:B------:R-:W-:Y:S01]  /*25a0*/  IMAD.WIDE.U32 R4, R64, UR4, R4 ;  /* 0x0000000440047c25 */ /* 0x000fe2000f8e0004 */
[----:B------:R-:W-:-:S03]  /*25b0*/  ULDC.64 UR4, c[0x0][0x308] ;  /* 0x0000c20000047ab9 */ /* 0x000fc60000000a00 */
[----:B------:R-:W-:Y:S02]  /*25c0*/  IMAD R7, R48, UR4, RZ ;  /* 0x0000000430077c24 */ /* 0x000fe4000f8e02ff */
[----:B------:R-:W-:Y:S02]  /*25d0*/  IMAD.IADD R5, R5, 0x1, R9 ;  /* 0x0000000105057824 */ /* 0x000fe400078e0209 */
[C---:B------:R-:W-:Y:S02]  /*25e0*/  IMAD R69, R26.reuse, UR5, R7 ;  /* 0x000000051a457c24 */ /* 0x040fe4000f8e0207 */
[----:B------:R-:W-:Y:S01]  /*25f0*/  IMAD.WIDE.U32 R6, R26, UR4, R4 ;  /* 0x000000041a067c25 */ /* 0x000fe2000f8e0004 */
[----:B------:R-:W-:-:S03]  /*2600*/  ULDC.64 UR4, c[0x0][0x2e8] ;  /* 0x0000ba0000047ab9 */ /* 0x000fc60000000a00 */
[----:B------:R-:W-:Y:S01]  /*2610*/  IMAD.IADD R69, R7, 0x1, R69 ;  /* 0x0000000107457824 */ /* 0x000fe200078e0245 */
[----:B------:R-:W-:Y:S01]  /*2620*/  LEA R70, P5, R6, UR4, 0x1 ;  /* 0x0000000406467c11 */ /* 0x000fe2000f8a08ff */
[----:B------:R-:W-:-:S03]  /*2630*/  IMAD.WIDE.U32 R4, R43, R38, RZ ;  /* 0x000000262b047225 */ /* 0x000fc600078e00ff */
[----:B------:R-:W-:Y:S01]  /*2640*/  LEA.HI.X R69, R6, UR5, R69, 0x1, P5 ;  /* 0x0000000506457c11 */ /* 0x000fe2000a8f0c45 */
[----:B------:R-:W-:-:S04]  /*2650*/  IMAD R9, R11, R43, R8 ;  /* 0x0000002b0b097224 */ /* 0x000fc800078e0208 */
[----:B------:R-:W-:Y:S01]  /*2660*/  IMAD.IADD R10, R5, 0x1, R9 ;  /* 0x00000001050a7824 */ /* 0x000fe200078e0209 */
[----:B------:R-:W-:Y:S06]  /*2670*/  @!P0 BRA `(.L_x_599) ;  /* 0x0000000800988947 */ /* 0x000fec0003800000 */
[----:B------:R-:W-:Y:S01]  /*2680*/  IMAD R68, R38, -0x40, R40 ;  /* 0xffffffc026447824 */ /* 0x000fe200078e0228 */
[----:B------:R-:W-:Y:S01]  /*2690*/  BSSY B1, `(.L_x_600) ;  /* 0x000001e000017945 */ /* 0x000fe20003800000 */
[----:B------:R-:W-:Y:S02]  /*26a0*/  CS2R R8, SRZ ;  /* 0x0000000000087805 */ /* 0x000fe4000001ff00 */
[----:B------:R-:W-:Y:S02]  /*26b0*/  CS2R R30, SRZ ;  /* 0x00000000001e7805 */ /* 0x000fe4000001ff00 */
[----:B------:R-:W-:Y:S02]  /*26c0*/  CS2R R28, SRZ ;  /* 0x00000000001c7805 */ /* 0x000fe4000001ff00 */
[----:B------:R-:W-:Y:S02]  /*26d0*/  VIMNMX R68, R68, 0x40, PT ;  /* 0x0000004044447848 */ /* 0x000fe40003fe0100 */
[----:B------:R-:W-:-:S02]  /*26e0*/  CS2R R56, SRZ ;  /* 0x0000000000387805 */ /* 0x000fc4000001ff00 */
[----:B------:R-:W-:-:S13]  /*26f0*/  ISETP.GE.AND P0, PT, R184, R68, PT ;  /* 0x00000044b800720c */ /* 0x000fda0003f06270 */
[----:B------:R-:W-:Y:S05]  /*2700*/  @P0 BRA `(.L_x_601) ;  /* 0x0000000000580947 */ /* 0x000fea0003800000 */
[----:B------:R-:W-:Y:S01]  /*2710*/  IMAD.MOV.U32 R6, RZ, RZ, R34 ;  /* 0x000000ffff067224 */ /* 0x000fe200078e0022 */
[----:B------:R-:W-:Y:S01]  /*2720*/  ULDC.64 UR4, c[0x0][0x3e8] ;  /* 0x0000fa0000047ab9 */ /* 0x000fe20000000a00 */
[----:B------:R-:W-:Y:S01]  /*2730*/  IMAD.MOV.U32 R7, RZ, RZ, R55 ;  /* 0x000000ffff077224 */ /* 0x000fe200078e0037 */
[----:B------:R-:W-:Y:S01]  /*2740*/  ULDC.64 UR6, c[0x0][0x400] ;  /* 0x0001000000067ab9 */ /* 0x000fe20000000a00 */
[----:B------:R-:W-:Y:S01]  /*2750*/  IMAD R5, R45, R38, RZ ;  /* 0x000000262d057224 */ /* 0x000fe200078e02ff */
[----:B------:R-:W-:Y:S01]  /*2760*/  CS2R R28, SRZ ;  /* 0x00000000001c7805 */ /* 0x000fe2000001ff00 */
[----:B------:R-:W-:Y:S01]  /*2770*/  IMAD.WIDE.U32 R8, R38, R46, R6 ;  /* 0x0000002e26087225 */ /* 0x000fe200078e0006 */
[----:B------:R-:W-:-:S03]  /*2780*/  IADD3 R7, P5, R20, R4, RZ ;  /* 0x0000000414077210 */ /* 0x000fc60007fbe0ff */
[----:B------:R-:W-:Y:S01]  /*2790*/  IMAD R5, R11, R46, R5 ;  /* 0x0000002e0b057224 */ /* 0x000fe200078e0205 */
[----:B------:R-:W-:Y:S01]  /*27a0*/  LEA R4, P6, R8, UR6, 0x1 ;  /* 0x0000000608047c11 */ /* 0x000fe2000f8c08ff */
[----:B------:R-:W-:Y:S01]  /*27b0*/  IMAD.X R10, R10, 0x1, R53, P5 ;  /* 0x000000010a0a7824 */ /* 0x000fe200028e0635 */
[----:B------:R-:W-:Y:S01]  /*27c0*/  LEA R6, P5, R7, UR4, 0x1 ;  /* 0x0000000407067c11 */ /* 0x000fe2000f8a08ff */
[----:B------:R-:W-:-:S03]  /*27d0*/  IMAD.IADD R5, R9, 0x1, R5 ;  /* 0x0000000109057824 */ /* 0x000fc600078e0205 */
[----:B------:R-:W-:Y:S02]  /*27e0*/  LEA.HI.X R7, R7, UR5, R10, 0x1, P5 ;  /* 0x0000000507077c11 */ /* 0x000fe4000a8f0c0a */
[----:B------:R-:W-:Y:S02]  /*27f0*/  LEA.HI.X R5, R8, UR7, R5, 0x1, P6 ;  /* 0x0000000708057c11 */ /* 0x000fe4000b0f0c05 */
[----:B------:R-:W-:Y:S02]  /*2800*/  CS2R R8, SRZ ;  /* 0x0000000000087805 */ /* 0x000fe4000001ff00 */
[-C--:B------:R-:W-:Y:S02]  /*2810*/  ISETP.GE.AND P6, PT, R186, R73.reuse, PT ;  /* 0x00000049ba00720c */ /* 0x080fe40003fc6270 */
[----:B------:R-:W-:-:S11]  /*2820*/  ISETP.GE.AND P5, PT, R197, R73, PT ;  /* 0x00000049c500720c */ /* 0x000fd60003fa6270 */
[----:B------:R0:W5:Y:S04]  /*2830*/  @!P6 LDG.E.64 R30, desc[UR40][R6.64] ;  /* 0x00000028061ee981 */ /* 0x000168000c1e1b00 */
[----:B------:R0:W5:Y:S04]  /*2840*/  @!P5 LDG.E.64 R8, desc[UR40][R6.64+0x20] ;  /* 0x000020280608d981 */ /* 0x000168000c1e1b00 */
[----:B------:R0:W5:Y:S04]  /*2850*/  @!P6 LDG.E.64 R56, desc[UR40][R4.64] ;  /* 0x000000280438e981 */ /* 0x000168000c1e1b00 */
[----:B------:R0:W5:Y:S02]  /*2860*/  @!P5 LDG.E.64 R28, desc[UR40][R4.64+0x20] ;  /* 0x00002028041cd981 */ /* 0x000164000c1e1b00 */
.L_x_601:
[----:B------:R-:W-:Y:S05]  /*2870*/  BSYNC B1 ;  /* 0x0000000000017941 */ /* 0x000fea0003800000 */
.L_x_600:
[----:B------:R-:W-:Y:S01]  /*2880*/  ISETP.NE.AND P5, PT, R185, 0x3, PT ;  /* 0x00000003b900780c */ /* 0x000fe20003fa5270 */
[----:B0----5:R-:W-:Y:S01]  /*2890*/  IMAD.MOV.U32 R5, RZ, RZ, R9 ;  /* 0x000000ffff057224 */ /* 0x021fe200078e0009 */
[----:B------:R-:W-:Y:S01]  /*28a0*/  MOV R4, R8 ;  /* 0x0000000800047202 */ /* 0x000fe20000000f00 */
[----:B------:R-:W-:Y:S02]  /*28b0*/  IMAD.MOV.U32 R6, RZ, RZ, R30 ;  /* 0x000000ffff067224 */ /* 0x000fe400078e001e */
[----:B------:R-:W-:Y:S01]  /*28c0*/  IMAD.MOV.U32 R7, RZ, RZ, R31 ;  /* 0x000000ffff077224 */ /* 0x000fe200078e001f */
[----:B------:R-:W-:Y:S01]  /*28d0*/  PRMT R77, R4, 0x5410, R5 ;  /* 0x00005410044d7816 */ /* 0x000fe20000000005 */
[----:B------:R-:W-:Y:S02]  /*28e0*/  IMAD.MOV.U32 R4, RZ, RZ, R28 ;  /* 0x000000ffff047224 */ /* 0x000fe400078e001c */
[----:B------:R-:W-:Y:S01]  /*28f0*/  IMAD.MOV.U32 R5, RZ, RZ, R29 ;  /* 0x000000ffff057224 */ /* 0x000fe200078e001d */
[----:B------:R-:W-:Y:S01]  /*2900*/  PRMT R78, R6, 0x5410, R7 ;  /* 0x00005410064e7816 */ /* 0x000fe20000000007 */
[----:B------:R-:W-:-:S02]  /*2910*/  IMAD.MOV.U32 R6, RZ, RZ, R56 ;  /* 0x000000ffff067224 */ /* 0x000fc400078e0038 */
[----:B------:R-:W-:Y:S01]  /*2920*/  IMAD.MOV.U32 R7, RZ, RZ, R57 ;  /* 0x000000ffff077224 */ /* 0x000fe200078e0039 */
[----:B------:R-:W-:-:S04]  /*2930*/  PRMT R79, R4, 0x5410, R5 ;  /* 0x00005410044f7816 */ /* 0x000fc80000000005 */
[----:B------:R-:W-:Y:S01]  /*2940*/  PRMT R80, R6, 0x5410, R7 ;  /* 0x0000541006507816 */ /* 0x000fe20000000007 */
[----:B------:R-:W-:Y:S06]  /*2950*/  @!P5 BRA `(.L_x_602) ;  /* 0x000000000004d947 */ /* 0x000fec0003800000 */
[----:B------:R-:W-:Y:S01]  /*2960*/  BPT.TRAP 0x1 ;  /* 0x000000040000795c */ /* 0x000fe20000300000 */
.L_x_602:
[----:B------:R-:W-:Y:S01]  /*2970*/  IMAD R63, R22, 0x8, R2 ;  /* 0x00000008163f7824 */ /* 0x000fe200078e0202 */
[----:B------:R-:W-:Y:S01]  /*2980*/  SHF.L.U32 R74, R192, 0x1f, RZ ;  /* 0x0000001fc04a7819 */ /* 0x000fe200000006ff */
[----:B------:R-:W-:Y:S03]  /*2990*/  BSSY B1, `(.L_x_603) ;  /* 0x0000003000017945 */ /* 0x000fe60003800000 */
[----:B------:R-:W0:Y:S02]  /*29a0*/  SYNCS.PHASECHK.TRANS64.TRYWAIT P6, [R63+URZ+0x28c90], R74 ;  /* 0x028c904a3f0075a7 */ /* 0x000e2400080c017f */
[----:B0-----:R-:W-:Y:S05]  /*29b0*/  @!P6 BRA `(.L_x_604) ;  /* 0x0000014000b8e947 */ /* 0x001fea0003800000 */
.L_x_845:
[----:B------:R-:W-:Y:S05]  /*29c0*/  BSYNC B1 ;  /* 0x0000000000017941 */ /* 0x000fea0003800000 */
.L_x_603:
[----:B------:R-:W-:-:S03]  /*29d0*/  UMOV UR4, 0xffffffff ;  /* 0xffffffff00047882 */ /* 0x000fc60000000000 */
[----:B------:R-:W-:Y:S05]  /*29e0*/  BRA.DIV UR4, `(.L_x_605) ;  /* 0x0000014204c07947 */ /* 0x000fea000b800000 */
[----:B------:R1:W2:Y:S04]  /*29f0*/  SHFL.IDX PT, R72, R69, RZ, 0x1c1f ;  /* 0x001c1fff45487589 */ /* 0x0002a800000e0000 */
[----:B------:R1:W3:Y:S02]  /*2a00*/  SHFL.IDX PT, R14, R70, RZ, 0x1c1f ;  /* 0x001c1fff460e7589 */ /* 0x0002e400000e0000 */
.L_x_849:
[----:B------:R-:W-:Y:S05]  /*2a10*/  @P0 BRA `(.L_x_606) ;  /* 0x00000014001c0947 */ /* 0x000fea0003800000 */
[----:B------:R-:W-:Y:S04]  /*2a20*/  BSSY B1, `(.L_x_607) ;  /* 0x0000033000017945 */ /* 0x000fe80003800000 */
[----:B------:R-:W-:Y:S05]  /*2a30*/  @P2 BRA `(.L_x_608) ;  /* 0x0000000000c42947 */ /* 0x000fea0003800000 */
[----:B------:R4:W0:Y:S01]  /*2a40*/  LDS.128 R4, [R75+0x22400] ;  /* 0x022400004b047984 */ /* 0x0008220000000c00 */
[----:B------:R-:W-:Y:S01]  /*2a50*/  ISETP.GE.AND P6, PT, R186, R73, PT ;  /* 0x00000049ba00720c */ /* 0x000fe20003fc6270 */
[----:B------:R-:W-:Y:S01]  /*2a60*/  BSSY B2, `(.L_x_609) ;  /* 0x000002d000027945 */ /* 0x000fe20003800000 */
[----:B---3--:R-:W-:-:S04]  /*2a70*/  LEA R10, P0, R16, R14, 0x1 ;  /* 0x0000000e100a7211 */ /* 0x008fc800078008ff */
[----:B--2---:R-:W-:-:S07]  /*2a80*/  LEA.HI.X R11, R16, R72, R17, 0x1, P0 ;  /* 0x00000048100b7211 */ /* 0x004fce00000f0c11 */
[----:B----4-:R-:W-:Y:S05]  /*2a90*/  @P6 BRA `(.L_x_610) ;  /* 0x0000000000a46947 */ /* 0x010fea0003800000 */
[--C-:B------:R-:W-:Y:S01]  /*2aa0*/  SHF.R.U64 R15, R30, 0x10, R31.reuse ;  /* 0x000000101e0f7819 */ /* 0x100fe2000000121f */
[--C-:B0-----:R-:W-:Y:S01]  /*2ab0*/  HADD2.F32 R13, -RZ, R7.reuse.H1_H1 ;  /* 0x30000007ff0d7230 */ /* 0x101fe20000004100 */
[----:B------:R-:W-:Y:S01]  /*2ac0*/  SHF.R.U32.HI R30, RZ, 0x10, R31 ;  /* 0x00000010ff1e7819 */ /* 0x000fe2000001161f */
[----:B------:R-:W-:Y:S01]  /*2ad0*/  HADD2.F32 R7, -RZ, R7.H0_H0 ;  /* 0x20000007ff077230 */ /* 0x000fe20000004100 */
[--C-:B------:R-:W-:Y:S01]  /*2ae0*/  SHF.R.U64 R31, R56, 0x10, R57.reuse ;  /* 0x00000010381f7819 */ /* 0x100fe20000001239 */
[----:B------:R-:W-:Y:S01]  /*2af0*/  HADD2.F32 R15, -RZ, R15.H0_H0 ;  /* 0x2000000fff0f7230 */ /* 0x000fe20000004100 */
[----:B------:R-:W-:Y:S01]  /*2b00*/  MOV R12, R6 ;  /* 0x00000006000c7202 */ /* 0x000fe20000000f00 */
[----:B------:R-:W-:Y:S01]  /*2b10*/  HADD2.F32 R6, -RZ, R5.H1_H1 ;  /* 0x30000005ff067230 */ /* 0x000fe20000004100 */
[----:B------:R-:W-:Y:S01]  /*2b20*/  SHF.R.U32.HI R56, RZ, 0x10, R57 ;  /* 0x00000010ff387819 */ /* 0x000fe20000011639 */
[----:B------:R-:W-:Y:S02]  /*2b30*/  HADD2.F32 R31, -RZ, R31.H0_H0 ;  /* 0x2000001fff1f7230 */ /* 0x000fe40000004100 */
[----:B------:R-:W-:-:S02]  /*2b40*/  HADD2.F32 R5, -RZ, R5.H0_H0 ;  /* 0x20000005ff057230 */ /* 0x000fc40000004100 */
[----:B------:R-:W-:Y:S02]  /*2b50*/  HADD2.F32 R56, -RZ, R56.H0_H0 ;  /* 0x20000038ff387230 */ /* 0x000fe40000004100 */
[CC--:B-1----:R-:W-:Y:S01]  /*2b60*/  FMUL.FTZ R70, R6.reuse, R31.reuse ;  /* 0x0000001f06467220 */ /* 0x0c2fe20000410000 */
[----:B------:R-:W-:Y:S02]  /*2b70*/  HADD2.F32 R30, -RZ, R30.H0_H0 ;  /* 0x2000001eff1e7230 */ /* 0x000fe40000004100 */
[C---:B------:R-:W-:Y:S01]  /*2b80*/  FMUL.FTZ R31, R5.reuse, R31 ;  /* 0x0000001f051f7220 */ /* 0x040fe20000410000 */
[-C--:B------:R-:W-:Y:S01]  /*2b90*/  FFMA.FTZ R70, R5, R15.reuse, -R70 ;  /* 0x0000000f05467223 */ /* 0x080fe20000010846 */
[----:B------:R-:W-:Y:S02]  /*2ba0*/  FMUL.FTZ R76, R13, R56 ;  /* 0x000000380d4c7220 */ /* 0x000fe40000410000 */
[----:B------:R-:W-:Y:S01]  /*2bb0*/  FFMA.FTZ R69, R6, R15, R31 ;  /* 0x0000000f06457223 */ /* 0x000fe2000001001f */
[----:B------:R-:W-:-:S02]  /*2bc0*/  HADD2.F32 R5, -RZ, R4.H1_H1 ;  /* 0x30000004ff057230 */ /* 0x000fc40000004100 */
[C---:B------:R-:W-:Y:S01]  /*2bd0*/  FMUL.FTZ R56, R7.reuse, R56 ;  /* 0x0000003807387220 */ /* 0x040fe20000410000 */
[----:B------:R-:W-:Y:S02]  /*2be0*/  HADD2.F32 R15, -RZ, R80.H0_H0 ;  /* 0x20000050ff0f7230 */ /* 0x000fe40000004100 */
[-C--:B------:R-:W-:Y:S01]  /*2bf0*/  FFMA.FTZ R76, R7, R30.reuse, -R76 ;  /* 0x0000001e074c7223 */ /* 0x080fe2000001084c */
[----:B------:R-:W-:Y:S02]  /*2c00*/  HADD2.F32 R4, -RZ, R4.H0_H0 ;  /* 0x20000004ff047230 */ /* 0x000fe40000004100 */
[----:B------:R-:W-:Y:S01]  /*2c10*/  FFMA.FTZ R75, R13, R30, R56 ;  /* 0x0000001e0d4b7223 */ /* 0x000fe20000010038 */
[----:B------:R-:W-:Y:S02]  /*2c20*/  HADD2.F32 R31, -RZ, R80.H1_H1 ;  /* 0x30000050ff1f7230 */ /* 0x000fe40000004100 */
[----:B------:R-:W-:Y:S01]  /*2c30*/  FMUL.FTZ R57, R5, R15 ;  /* 0x0000000f05397220 */ /* 0x000fe20000410000 */
[----:B------:R-:W-:-:S02]  /*2c40*/  HADD2.F32 R6, -RZ, R12.H1_H1 ;  /* 0x3000000cff067230 */ /* 0x000fc40000004100 */
[----:B------:R-:W-:Y:S01]  /*2c50*/  FMUL.FTZ R30, R4, R15 ;  /* 0x0000000f041e7220 */ /* 0x000fe20000410000 */
[----:B------:R-:W-:Y:S02]  /*2c60*/  HADD2.F32 R12, -RZ, R12.H0_H0 ;  /* 0x2000000cff0c7230 */ /* 0x000fe40000004100 */
[--C-:B------:R-:W-:Y:S02]  /*2c70*/  HADD2.F32 R7, -RZ, R78.reuse.H0_H0 ;  /* 0x2000004eff077230 */ /* 0x100fe40000004100 */
[-C--:B------:R-:W-:Y:S01]  /*2c80*/  FMUL.FTZ R15, R6, R31.reuse ;  /* 0x0000001f060f7220 */ /* 0x080fe20000410000 */
[----:B------:R-:W-:Y:S02]  /*2c90*/  HADD2.F32 R13, -RZ, R78.H1_H1 ;  /* 0x3000004eff0d7230 */ /* 0x000fe40000004100 */
[----:B------:R-:W-:Y:S01]  /*2ca0*/  FMUL.FTZ R31, R12, R31 ;  /* 0x0000001f0c1f7220 */ /* 0x000fe20000410000 */
[-C--:B------:R-:W-:Y:S01]  /*2cb0*/  FFMA.FTZ R57, R4, R7.reuse, -R57 ;  /* 0x0000000704397223 */ /* 0x080fe20000010839 */
[----:B------:R-:W-:Y:S01]  /*2cc0*/  FFMA.FTZ R30, R5, R7, R30 ;  /* 0x00000007051e7223 */ /* 0x000fe2000001001e */
[-C--:B------:R-:W-:Y:S01]  /*2cd0*/  FFMA.FTZ R15, R12, R13.reuse, -R15 ;  /* 0x0000000d0c0f7223 */ /* 0x080fe2000001080f */
[----:B------:R-:W-:Y:S01]  /*2ce0*/  FFMA.FTZ R6, R6, R13, R31 ;  /* 0x0000000d06067223 */ /* 0x000fe2000001001f */
[----:B------:R-:W-:-:S02]  /*2cf0*/  F2FP.F16.F32.PACK_AB R5, R69, R70 ;  /* 0x000000464505723e */ /* 0x000fc400000000ff */
[----:B------:R-:W-:Y:S02]  /*2d00*/  F2FP.F16.F32.PACK_AB R7, R75, R76 ;  /* 0x0000004c4b07723e */ /* 0x000fe400000000ff */
[----:B------:R-:W-:Y:S02]  /*2d10*/  F2FP.F16.F32.PACK_AB R4, R30, R57 ;  /* 0x000000391e04723e */ /* 0x000fe400000000ff */
[----:B------:R-:W-:-:S07]  /*2d20*/  F2FP.F16.F32.PACK_AB R6, R6, R15 ;  /* 0x0000000f0606723e */ /* 0x000fce00000000ff */
.L_x_610:
[----:B------:R-:W-:Y:S05]  /*2d30*/  BSYNC B2 ;  /* 0x0000000000027941 */ /* 0x000fea0003800000 */
.L_x_609:
[----:B0-----:R4:W-:Y:S02]  /*2d40*/  ST.E.128 desc[UR40][R10.64], R4 ;  /* 0x000000040a007985 */ /* 0x0019e4000c101d28 */
.L_x_608:
[----:B------:R-:W-:Y:S05]  /*2d50*/  BSYNC B1 ;  /* 0x0000000000017941 */ /* 0x000fea0003800000 */
.L_x_607:
[----:B------:R-:W-:Y:S05]  /*2d60*/  @P1 BRA `(.L_x_606) ;  /* 0x0000001000481947 */ /* 0x000fea0003800000 */
[----:B----4-:R-:W-:Y:S01]  /*2d70*/  IMAD.MOV.U32 R4, RZ, RZ, 0x20 ;  /* 0x00000020ff047424 */ /* 0x010fe200078e00ff */
[----:B------:R-:W-:Y:S01]  /*2d80*/  LOP3.LUT P0, RZ, R194, 0x4, RZ, 0xc0, !PT ;  /* 0x00000004c2ff7812 */ /* 0x000fe2000780c0ff */
[----:B------:R-:W-:Y:S01]  /*2d90*/  BSSY B1, `(.L_x_611) ;  /* 0x0000032000017945 */ /* 0x000fe20003800000 */
[----:B------:R-:W-:Y:S02]  /*2da0*/  ISETP.GE.AND P6, PT, R197, R73, PT ;  /* 0x00000049c500720c */ /* 0x000fe40003fc6270 */
[----:B------:R-:W-:Y:S02]  /*2db0*/  SEL R4, R4, 0xffffffe0, !P0 ;  /* 0xffffffe004047807 */ /* 0x000fe40004000000 */
[C---:B---3--:R-:W-:Y:S02]  /*2dc0*/  LEA R10, P0, R19.reuse, R14, 0x1 ;  /* 0x0000000e130a7211 */ /* 0x048fe400078008ff */
[----:B------:R-:W-:Y:S02]  /*2dd0*/  IADD3 R71, R4, R52, R71 ;  /* 0x0000003404477210 */ /* 0x000fe40007ffe047 */
[----:B--2---:R-:W-:-:S03]  /*2de0*/  LEA.HI.X R11, R19, R72, R195, 0x1, P0 ;  /* 0x00000048130b7211 */ /* 0x004fc600000f0cc3 */
[----:B------:R-:W-:-:S06]  /*2df0*/  IMAD R4, R71, 0x2, R2 ;  /* 0x0000000247047824 */ /* 0x000fcc00078e0202 */
[----:B------:R-:W2:Y:S01]  /*2e00*/  LDS.128 R4, [R4+0x22400] ;  /* 0x0224000004047984 */ /* 0x000ea20000000c00 */
[----:B------:R-:W-:Y:S05]  /*2e10*/  @P6 BRA `(.L_x_612) ;  /* 0x0000000000a46947 */ /* 0x000fea0003800000 */
[----:B------:R-:W-:Y:S02]  /*2e20*/  SHF.R.U64 R13, R28, 0x10, R29 ;  /* 0x000000101c0d7819 */ /* 0x000fe4000000121d */
[----:B------:R-:W-:Y:S01]  /*2e30*/  SHF.R.U64 R12, R8, 0x10, R9 ;  /* 0x00000010080c7819 */ /* 0x000fe20000001209 */
[----:B--2---:R-:W-:Y:S01]  /*2e40*/  IMAD.MOV.U32 R8, RZ, RZ, R6 ;  /* 0x000000ffff087224 */ /* 0x004fe200078e0006 */
[----:B------:R-:W-:Y:S01]  /*2e50*/  SHF.R.U32.HI R28, RZ, 0x10, R29 ;  /* 0x00000010ff1c7819 */ /* 0x000fe2000001161d */
[----:B------:R-:W-:Y:S01]  /*2e60*/  HADD2.F32 R13, -RZ, R13.H0_H0 ;  /* 0x2000000dff0d7230 */ /* 0x000fe20000004100 */
[----:B------:R-:W-:Y:S01]  /*2e70*/  SHF.R.U32.HI R14, RZ, 0x10, R9 ;  /* 0x00000010ff0e7819 */ /* 0x000fe20000011609 */
[--C-:B------:R-:W-:Y:S02]  /*2e80*/  HADD2.F32 R6, -RZ, R5.reuse.H1_H1 ;  /* 0x30000005ff067230 */ /* 0x100fe40000004100 */
[----:B------:R-:W-:Y:S02]  /*2e90*/  HADD2.F32 R5, -RZ, R5.H0_H0 ;  /* 0x20000005ff057230 */ /* 0x000fe40000004100 */
[----:B------:R-:W-:-:S02]  /*2ea0*/  HADD2.F32 R12, -RZ, R12.H0_H0 ;  /* 0x2000000cff0c7230 */ /* 0x000fc40000004100 */
[CC--:B------:R-:W-:Y:S01]  /*2eb0*/  FMUL.FTZ R30, R6.reuse, R13.reuse ;  /* 0x0000000d061e7220 */ /* 0x0c0fe20000410000 */
[----:B------:R-:W-:Y:S02]  /*2ec0*/  HADD2.F32 R28, -RZ, R28.H0_H0 ;  /* 0x2000001cff1c7230 */ /* 0x000fe40000004100 */
[C---:B------:R-:W-:Y:S01]  /*2ed0*/  FMUL.FTZ R13, R5.reuse, R13 ;  /* 0x0000000d050d7220 */ /* 0x040fe20000410000 */
[--C-:B------:R-:W-:Y:S02]  /*2ee0*/  HADD2.F32 R9, -RZ, R7.reuse.H1_H1 ;  /* 0x30000007ff097230 */ /* 0x100fe40000004100 */
[-C--:B------:R-:W-:Y:S01]  /*2ef0*/  FFMA.FTZ R30, R5, R12.reuse, -R30 ;  /* 0x0000000c051e7223 */ /* 0x080fe2000001081e */
[----:B------:R-:W-:Y:S02]  /*2f00*/  HADD2.F32 R7, -RZ, R7.H0_H0 ;  /* 0x20000007ff077230 */ /* 0x000fe40000004100 */
[----:B------:R-:W-:Y:S01]  /*2f10*/  FFMA.FTZ R29, R6, R12, R13 ;  /* 0x0000000c061d7223 */ /* 0x000fe2000001000d */
[----:B------:R-:W-:-:S02]  /*2f20*/  HADD2.F32 R14, -RZ, R14.H0_H0 ;  /* 0x2000000eff0e7230 */ /* 0x000fc40000004100 */
[-C--:B------:R-:W-:Y:S01]  /*2f30*/  FMUL.FTZ R56, R9, R28.reuse ;  /* 0x0000001c09387220 */ /* 0x080fe20000410000 */
[--C-:B------:R-:W-:Y:S02]  /*2f40*/  HADD2.F32 R12, -RZ, R79.reuse.H0_H0 ;  /* 0x2000004fff0c7230 */ /* 0x100fe40000004100 */
[C---:B------:R-:W-:Y:S01]  /*2f50*/  FMUL.FTZ R28, R7.reuse, R28 ;  /* 0x0000001c071c7220 */ /* 0x040fe20000410000 */
[----:B------:R-:W-:Y:S02]  /*2f60*/  HADD2.F32 R13, -RZ, R79.H1_H1 ;  /* 0x3000004fff0d7230 */ /* 0x000fe40000004100 */
[-C--:B------:R-:W-:Y:S01]  /*2f70*/  FFMA.FTZ R56, R7, R14.reuse, -R56 ;  /* 0x0000000e07387223 */ /* 0x080fe20000010838 */
[----:B------:R-:W-:Y:S02]  /*2f80*/  HADD2.F32 R5, -RZ, R4.H1_H1 ;  /* 0x30000004ff057230 */ /* 0x000fe40000004100 */
[----:B------:R-:W-:Y:S01]  /*2f90*/  FFMA.FTZ R57, R9, R14, R28 ;  /* 0x0000000e09397223 */ /* 0x000fe2000001001c */
[----:B------:R-:W-:-:S02]  /*2fa0*/  HADD2.F32 R6, -RZ, R8.H1_H1 ;  /* 0x30000008ff067230 */ /* 0x000fc40000004100 */
[----:B------:R-:W-:Y:S02]  /*2fb0*/  HADD2.F32 R4, -RZ, R4.H0_H0 ;  /* 0x20000004ff047230 */ /* 0x000fe40000004100 */
[CC--:B------:R-:W-:Y:S01]  /*2fc0*/  FMUL.FTZ R15, R5.reuse, R12.reuse ;  /* 0x0000000c050f7220 */ /* 0x0c0fe20000410000 */
[----:B------:R-:W-:Y:S02]  /*2fd0*/  HADD2.F32 R8, -RZ, R8.H0_H0 ;  /* 0x20000008ff087230 */ /* 0x000fe40000004100 */
[-C--:B------:R-:W-:Y:S01]  /*2fe0*/  FMUL.FTZ R31, R6, R13.reuse ;  /* 0x0000000d061f7220 */ /* 0x080fe20000410000 */
[--C-:B------:R-:W-:Y:S02]  /*2ff0*/  HADD2.F32 R7, -RZ, R77.reuse.H0_H0 ;  /* 0x2000004dff077230 */ /* 0x100fe40000004100 */
[----:B------:R-:W-:Y:S01]  /*3000*/  FMUL.FTZ R12, R4, R12 ;  /* 0x0000000c040c7220 */ /* 0x000fe20000410000 */
        /* <DEDUP_REMOVED lines=10> */
.L_x_612:
[----:B------:R-:W-:Y:S05]  /*30b0*/  BSYNC B1 ;  /* 0x0000000000017941 */ /* 0x000fea0003800000 */
.L_x_611:
[----:B--2---:R2:W-:Y:S01]  /*30c0*/  ST.E.128 desc[UR40][R10.64], R4 ;  /* 0x000000040a007985 */ /* 0x0045e2000c101d28 */
[----:B------:R-:W-:Y:S05]  /*30d0*/  BRA `(.L_x_606) ;  /* 0x0000000c006c7947 */ /* 0x000fea0003800000 */
.L_x_599:
[----:B------:R-:W-:Y:S01]  /*30e0*/  IMAD R68, R38, -0x40, R40 ;  /* 0xffffffc026447824 */ /* 0x000fe200078e0228 */
[----:B------:R-:W-:-:S04]  /*30f0*/  ISETP.GE.AND P0, PT, R16, R73, PT ;  /* 0x000000491000720c */ /* 0x000fc80003f06270 */
[----:B------:R-:W-:-:S04]  /*3100*/  VIMNMX R68, R68, 0x40, PT ;  /* 0x0000004044447848 */ /* 0x000fc80003fe0100 */
[----:B------:R-:W-:-:S13]  /*3110*/  ISETP.GE.OR P5, PT, R184, R68, P0 ;  /* 0x00000044b800720c */ /* 0x000fda00007a6670 */
[----:B------:R-:W0:Y:S01]  /*3120*/  @!P5 LDC.64 R12, c[0x0][0x3e8] ;  /* 0x0000fa00ff0cdb82 */ /* 0x000e220000000a00 */
[----:B------:R-:W-:Y:S01]  /*3130*/  @!P5 IADD3 R6, P6, R32, R4, RZ ;  /* 0x000000042006d210 */ /* 0x000fe20007fde0ff */
[----:B------:R-:W-:Y:S02]  /*3140*/  @!P5 IMAD R4, R45, R38, RZ ;  /* 0x000000262d04d224 */ /* 0x000fe400078e02ff */
[----:B------:R-:W-:Y:S02]  /*3150*/  @!P5 IMAD.MOV.U32 R5, RZ, RZ, R59 ;  /* 0x000000ffff05d224 */ /* 0x000fe400078e003b */
[----:B------:R-:W-:Y:S02]  /*3160*/  @!P5 IMAD R15, R11, R46, R4 ;  /* 0x0000002e0b0fd224 */ /* 0x000fe400078e0204 */
[----:B------:R-:W1:Y:S01]  /*3170*/  @!P5 LDC.64 R8, c[0x0][0x400] ;  /* 0x00010000ff08db82 */ /* 0x000e620000000a00 */
[----:B------:R-:W-:Y:S02]  /*3180*/  @!P5 IMAD.X R7, R10, 0x1, R54, P6 ;  /* 0x000000010a07d824 */ /* 0x000fe400030e0636 */
[----:B------:R-:W-:-:S04]  /*3190*/  @!P5 IMAD.MOV.U32 R4, RZ, RZ, R36 ;  /* 0x000000ffff04d224 */ /* 0x000fc800078e0024 */
[----:B------:R-:W-:Y:S01]  /*31a0*/  @!P5 IMAD.WIDE.U32 R10, R38, R46, R4 ;  /* 0x0000002e260ad225 */ /* 0x000fe200078e0004 */
[----:B------:R-:W-:-:S03]  /*31b0*/  CS2R R4, SRZ ;  /* 0x0000000000047805 */ /* 0x000fc6000001ff00 */
[----:B------:R-:W-:Y:S01]  /*31c0*/  @!P5 IMAD.IADD R11, R15, 0x1, R11 ;  /* 0x000000010f0bd824 */ /* 0x000fe200078e020b */
[----:B0-----:R-:W-:-:S04]  /*31d0*/  @!P5 LEA R12, P6, R6, R12, 0x1 ;  /* 0x0000000c060cd211 */ /* 0x001fc800078c08ff */
[----:B------:R-:W-:Y:S02]  /*31e0*/  @!P5 LEA.HI.X R13, R6, R13, R7, 0x1, P6 ;  /* 0x0000000d060dd211 */ /* 0x000fe400030f0c07 */
[----:B------:R-:W-:Y:S02]  /*31f0*/  CS2R R6, SRZ ;  /* 0x0000000000067805 */ /* 0x000fe4000001ff00 */
[C---:B-1----:R-:W-:Y:S02]  /*3200*/  @!P5 LEA R8, P6, R10.reuse, R8, 0x1 ;  /* 0x000000080a08d211 */ /* 0x042fe400078c08ff */
[----:B------:R-:W-:Y:S02]  /*3210*/  CS2R R30, SRZ ;  /* 0x00000000001e7805 */ /* 0x000fe4000001ff00 */
[----:B------:R-:W-:Y:S01]  /*3220*/  CS2R R28, SRZ ;  /* 0x00000000001c7805 */ /* 0x000fe2000001ff00 */
[----:B------:R-:W2:Y:S01]  /*3230*/  @!P5 LDG.E.128 R4, desc[UR40][R12.64] ;  /* 0x000000280c04d981 */ /* 0x000ea2000c1e1d00 */
[----:B------:R-:W-:-:S05]  /*3240*/  @!P5 LEA.HI.X R9, R10, R9, R11, 0x1, P6 ;  /* 0x000000090a09d211 */ /* 0x000fca00030f0c0b */
[----:B------:R-:W3:Y:S01]  /*3250*/  @!P5 LDG.E.128 R28, desc[UR40][R8.64] ;  /* 0x00000028081cd981 */ /* 0x000ee2000c1e1d00 */
[----:B------:R-:W-:Y:S01]  /*3260*/  ISETP.NE.AND P5, PT, R185, 0x3, PT ;  /* 0x00000003b900780c */ /* 0x000fe20003fa5270 */
[----:B--2---:R-:W-:Y:S01]  /*3270*/  IMAD.MOV.U32 R10, RZ, RZ, R6 ;  /* 0x000000ffff0a7224 */ /* 0x004fe200078e0006 */
[----:B------:R-:W-:Y:S01]  /*3280*/  MOV R11, R7 ;  /* 0x00000007000b7202 */ /* 0x000fe20000000f00 */
[----:B------:R-:W-:Y:S02]  /*3290*/  IMAD.MOV.U32 R14, RZ, RZ, R4 ;  /* 0x000000ffff0e7224 */ /* 0x000fe400078e0004 */
[----:B------:R-:W-:Y:S01]  /*32a0*/  IMAD.MOV.U32 R15, RZ, RZ, R5 ;  /* 0x000000ffff0f7224 */ /* 0x000fe200078e0005 */
[----:B------:R-:W-:Y:S01]  /*32b0*/  PRMT R79, R79, 0x5410, R11 ;  /* 0x000054104f4f7816 */ /* 0x000fe2000000000b */
[----:B---3--:R-:W-:Y:S01]  /*32c0*/  IMAD.MOV.U32 R8, RZ, RZ, R31 ;  /* 0x000000ffff087224 */ /* 0x008fe200078e001f */
[----:B------:R-:W-:Y:S01]  /*32d0*/  PRMT R87, R10, 0x5410, R14 ;  /* 0x000054100a577816 */ /* 0x000fe2000000000e */
[----:B------:R-:W-:Y:S01]  /*32e0*/  IMAD.MOV.U32 R10, RZ, RZ, R30 ;  /* 0x000000ffff0a7224 */ /* 0x000fe200078e001e */
[----:B------:R-:W-:Y:S01]  /*32f0*/  PRMT R76, R76, 0x5410, R15 ;  /* 0x000054104c4c7816 */ /* 0x000fe2000000000f */
[----:B------:R-:W-:Y:S01]  /*3300*/  IMAD.MOV.U32 R9, RZ, RZ, R28 ;  /* 0x000000ffff097224 */ /* 0x000fe200078e001c */
[----:B------:R-:W-:Y:S01]  /*3310*/  PRMT R79, R8, 0x7610, R79 ;  /* 0x00007610084f7816 */ /* 0x000fe2000000004f */
[----:B------:R-:W-:-:S03]  /*3320*/  IMAD.MOV.U32 R11, RZ, RZ, R29 ;  /* 0x000000ffff0b7224 */ /* 0x000fc600078e001d */
[----:B------:R-:W-:Y:S02]  /*3330*/  PRMT R86, R10, 0x5410, R9 ;  /* 0x000054100a567816 */ /* 0x000fe40000000009 */
[----:B------:R-:W-:Y:S01]  /*3340*/  PRMT R76, R11, 0x7610, R76 ;  /* 0x000076100b4c7816 */ /* 0x000fe2000000004c */
[----:B------:R-:W-:Y:S06]  /*3350*/  @!P5 BRA `(.L_x_613) ;  /* 0x000000000004d947 */ /* 0x000fec0003800000 */
[----:B------:R-:W-:Y:S01]  /*3360*/  BPT.TRAP 0x1 ;  /* 0x000000040000795c */ /* 0x000fe20000300000 */
.L_x_613:
[----:B------:R-:W-:Y:S01]  /*3370*/  IMAD R63, R22, 0x8, R2 ;  /* 0x00000008163f7824 */ /* 0x000fe200078e0202 */
[----:B------:R-:W-:Y:S01]  /*3380*/  SHF.L.U32 R74, R192, 0x1f, RZ ;  /* 0x0000001fc04a7819 */ /* 0x000fe200000006ff */
[----:B------:R-:W-:Y:S03]  /*3390*/  BSSY B1, `(.L_x_614) ;  /* 0x0000003000017945 */ /* 0x000fe60003800000 */
[----:B------:R-:W0:Y:S02]  /*33a0*/  SYNCS.PHASECHK.TRANS64.TRYWAIT P6, [R63+URZ+0x28c90], R74 ;  /* 0x028c904a3f0075a7 */ /* 0x000e2400080c017f */
[----:B0-----:R-:W-:Y:S05]  /*33b0*/  @!P6 BRA `(.L_x_615) ;  /* 0x000001380094e947 */ /* 0x001fea0003800000 */
.L_x_850:
[----:B------:R-:W-:Y:S05]  /*33c0*/  BSYNC B1 ;  /* 0x0000000000017941 */ /* 0x000fea0003800000 */
.L_x_614:
[----:B------:R-:W-:-:S03]  /*33d0*/  UMOV UR4, 0xffffffff ;  /* 0xffffffff00047882 */ /* 0x000fc60000000000 */
[----:B------:R-:W-:Y:S05]  /*33e0*/  BRA.DIV UR4, `(.L_x_616) ;  /* 0x0000013a049c7947 */ /* 0x000fea000b800000 */
[----:B------:R-:W1:Y:S04]  /*33f0*/  SHFL.IDX PT, R69, R69, RZ, 0x1c1f ;  /* 0x001c1fff45457589 */ /* 0x000e6800000e0000 */
[----:B------:R-:W2:Y:S02]  /*3400*/  SHFL.IDX PT, R70, R70, RZ, 0x1c1f ;  /* 0x001c1fff46467589 */ /* 0x000ea400000e0000 */
.L_x_854:
[----:B------:R-:W-:-:S13]  /*3410*/  ISETP.GE.OR P6, PT, R184, R68, P2 ;  /* 0x00000044b800720c */ /* 0x000fda00017c6670 */
[----:B------:R-:W-:Y:S05]  /*3420*/  @P6 BRA `(.L_x_606) ;  /* 0x0000000800986947 */ /* 0x000fea0003800000 */
[----:B------:R-:W3:Y:S01]  /*3430*/  LDC R72, c[0x0][0x2f4] ;  /* 0x0000bd00ff487b82 */ /* 0x000ee20000000800 */
[C---:B--2---:R-:W-:Y:S01]  /*3440*/  LEA R56, P6, R58.reuse, R70, 0x1 ;  /* 0x000000463a387211 */ /* 0x044fe200078c08ff */
[----:B------:R-:W-:Y:S03]  /*3450*/  BSSY B1, `(.L_x_617) ;  /* 0x0000065000017945 */ /* 0x000fe60003800000 */
[----:B-1----:R-:W-:Y:S01]  /*3460*/  LEA.HI.X R57, R58, R69, R61, 0x1, P6 ;  /* 0x000000453a397211 */ /* 0x002fe200030f0c3d */
[----:B---3--:R-:W-:-:S05]  /*3470*/  IMAD.IADD R8, R72, 0x1, -R51 ;  /* 0x0000000148087824 */ /* 0x008fca00078e0a33 */
[----:B------:R-:W-:-:S04]  /*3480*/  SEL R8, R51, R8, !P3 ;  /* 0x0000000833087207 */ /* 0x000fc80005800000 */
[----:B------:R-:W-:-:S04]  /*3490*/  SHF.R.S32.HI R9, RZ, 0x1f, R8 ;  /* 0x0000001fff097819 */ /* 0x000fc80000011408 */
[----:B------:R-:W-:-:S04]  /*34a0*/  LEA.HI R9, R9, R8, RZ, 0x4 ;  /* 0x0000000809097211 */ /* 0x000fc800078f20ff */
[----:B------:R-:W-:Y:S01]  /*34b0*/  SHF.R.S32.HI R8, RZ, 0x4, R9 ;  /* 0x00000004ff087819 */ /* 0x000fe20000011409 */
[----:B------:R-:W-:-:S03]  /*34c0*/  IMAD.IADD R9, R62, 0x1, R71 ;  /* 0x000000013e097824 */ /* 0x000fc600078e0247 */
[----:B------:R-:W-:Y:S01]  /*34d0*/  LEA.HI.SX32 R8, R3, R8, 0x1d ;  /* 0x0000000803087211 */ /* 0x000fe200078feaff */
[----:B------:R-:W-:-:S03]  /*34e0*/  IMAD R9, R9, 0x2, R2 ;  /* 0x0000000209097824 */ /* 0x000fc600078e0202 */
[----:B------:R-:W-:-:S04]  /*34f0*/  SHF.L.U32 R73, R8, 0x3, RZ ;  /* 0x0000000308497819 */ /* 0x000fc800000006ff */
[----:B------:R-:W-:-:S04]  /*3500*/  LOP3.LUT R8, R44, 0x38, R73, 0xf8, !PT ;  /* 0x000000382c087812 */ /* 0x000fc800078ef849 */
[----:B------:R-:W-:-:S05]  /*3510*/  LOP3.LUT R8, R8, R47, RZ, 0x3c, !PT ;  /* 0x0000002f08087212 */ /* 0x000fca00078e3cff */
[----:B------:R-:W-:-:S04]  /*3520*/  IMAD R8, R213, 0x200, R8 ;  /* 0x00000200d5087824 */ /* 0x000fc800078e0208 */
[----:B------:R-:W-:Y:S02]  /*3530*/  IMAD.IADD R71, R71, 0x1, R8 ;  /* 0x0000000147477824 */ /* 0x000fe400078e0208 */
[----:B------:R-:W1:Y:S02]  /*3540*/  LDS.128 R8, [R9+0x22400] ;  /* 0x0224000009087984 */ /* 0x000e640000000c00 */
[----:B------:R-:W-:-:S05]  /*3550*/  IMAD R71, R71, 0x2, R2 ;  /* 0x0000000247477824 */ /* 0x000fca00078e0202 */
[----:B------:R2:W3:Y:S01]  /*3560*/  LDS.128 R12, [R71+0x22400] ;  /* 0x02240000470c7984 */ /* 0x0004e20000000c00 */
[----:B------:R-:W-:Y:S05]  /*3570*/  @P0 BRA `(.L_x_618) ;  /* 0x0000000400480947 */ /* 0x000fea0003800000 */
[--C-:B------:R-:W-:Y:S02]  /*3580*/  SHF.R.U64 R83, R28, 0x10, R29.reuse ;  /* 0x000000101c537819 */ /* 0x100fe4000000121d */
[----:B------:R-:W-:Y:S01]  /*3590*/  SHF.R.U32.HI R28, RZ, 0x10, R29 ;  /* 0x00000010ff1c7819 */ /* 0x000fe2000001161d */
[----:B------:R-:W-:Y:S01]  /*35a0*/  HADD2.F32 R29, -RZ, R76.H0_H0 ;  /* 0x2000004cff1d7230 */ /* 0x000fe20000004100 */
[----:B------:R-:W-:Y:S02]  /*35b0*/  SHF.R.U64 R85, R4, 0x10, R5 ;  /* 0x0000001004557819 */ /* 0x000fe40000001205 */
[----:B------:R-:W-:Y:S01]  /*35c0*/  SHF.R.U64 R4, R6, 0x10, R7 ;  /* 0x0000001006047819 */ /* 0x000fe20000001207 */
[--C-:B---3--:R-:W-:Y:S01]  /*35d0*/  HADD2.F32 R6, -RZ, R13.reuse.H0_H0 ;  /* 0x2000000dff067230 */ /* 0x108fe20000004100 */
[----:B--2---:R-:W-:Y:S01]  /*35e0*/  SHF.R.U32.HI R71, RZ, 0x10, R5 ;  /* 0x00000010ff477819 */ /* 0x004fe20000011605 */
[----:B------:R-:W-:Y:S01]  /*35f0*/  HADD2.F32 R13, -RZ, R13.H1_H1 ;  /* 0x3000000dff0d7230 */ /* 0x000fe20000004100 */
[----:B------:R-:W-:Y:S01]  /*3600*/  SHF.R.U64 R81, R30, 0x10, R31 ;  /* 0x000000101e517819 */ /* 0x000fe2000000121f */
[--C-:B-1----:R-:W-:Y:S01]  /*3610*/  HADD2.F32 R5, -RZ, R9.reuse.H0_H0 ;  /* 0x20000009ff057230 */ /* 0x102fe20000004100 */
[----:B------:R-:W-:Y:S01]  /*3620*/  SHF.R.U32.HI R77, RZ, 0x10, R7 ;  /* 0x00000010ff4d7819 */ /* 0x000fe20000011607 */
[----:B------:R-:W-:Y:S01]  /*3630*/  HADD2.F32 R30, -RZ, R28.H0_H0 ;  /* 0x2000001cff1e7230 */ /* 0x000fe20000004100 */
[----:B------:R-:W-:Y:S01]  /*3640*/  SHF.R.U32.HI R75, RZ, 0x10, R31 ;  /* 0x00000010ff4b7819 */ /* 0x000fe2000001161f */
[----:B------:R-:W-:-:S02]  /*3650*/  HADD2.F32 R9, -RZ, R9.H1_H1 ;  /* 0x30000009ff097230 */ /* 0x000fc40000004100 */
[----:B------:R-:W-:Y:S02]  /*3660*/  HADD2.F32 R7, -RZ, R76.H1_H1 ;  /* 0x3000004cff077230 */ /* 0x000fe40000004100 */
[CC--:B------:R-:W-:Y:S01]  /*3670*/  FMUL.FTZ R76, R6.reuse, R29.reuse ;  /* 0x0000001d064c7220 */ /* 0x0c0fe20000410000 */
[----:B------:R-:W-:Y:S02]  /*3680*/  HADD2.F32 R28, -RZ, R71.H0_H0 ;  /* 0x20000047ff1c7230 */ /* 0x000fe40000004100 */
[----:B------:R-:W-:Y:S01]  /*3690*/  FMUL.FTZ R29, R5, R29 ;  /* 0x0000001d051d7220 */ /* 0x000fe20000410000 */
[-C--:B------:R-:W-:Y:S01]  /*36a0*/  FMUL.FTZ R78, R13, R30.reuse ;  /* 0x0000001e0d4e7220 */ /* 0x080fe20000410000 */
[----:B------:R-:W-:Y:S01]  /*36b0*/  FMUL.FTZ R30, R9, R30 ;  /* 0x0000001e091e7220 */ /* 0x000fe20000410000 */
[-C--:B------:R-:W-:Y:S01]  /*36c0*/  FFMA.FTZ R76, R5, R7.reuse, -R76 ;  /* 0x00000007054c7223 */ /* 0x080fe2000001084c */
[----:B------:R-:W-:Y:S01]  /*36d0*/  FFMA.FTZ R31, R6, R7, R29 ;  /* 0x00000007061f7223 */ /* 0x000fe2000001001d */
[-C--:B------:R-:W-:Y:S01]  /*36e0*/  FFMA.FTZ R71, R9, R28.reuse, -R78 ;  /* 0x0000001c09477223 */ /* 0x080fe2000001084e */
[----:B------:R-:W-:Y:S01]  /*36f0*/  FFMA.FTZ R78, R13, R28, R30 ;  /* 0x0000001c0d4e7223 */ /* 0x000fe2000001001e */
[----:B------:R-:W-:-:S02]  /*3700*/  HADD2.F32 R9, -RZ, R79.H0_H0 ;  /* 0x2000004fff097230 */ /* 0x000fc40000004100 */
[--C-:B------:R-:W-:Y:S02]  /*3710*/  HADD2.F32 R6, -RZ, R15.reuse.H0_H0 ;  /* 0x2000000fff067230 */ /* 0x100fe40000004100 */
[----:B------:R-:W-:Y:S01]  /*3720*/  HADD2.F32 R15, -RZ, R15.H1_H1 ;  /* 0x3000000fff0f7230 */ /* 0x000fe20000004100 */
[----:B------:R-:W-:Y:S01]  /*3730*/  F2FP.F16.F32.PACK_AB R31, R78, R31 ;  /* 0x0000001f4e1f723e */ /* 0x000fe200000000ff */
[----:B------:R-:W-:Y:S02]  /*3740*/  HADD2.F32 R5, -RZ, R11.H0_H0 ;  /* 0x2000000bff057230 */ /* 0x000fe40000004100 */
[-C--:B------:R-:W-:Y:S01]  /*3750*/  FMUL.FTZ R80, R6, R9.reuse ;  /* 0x0000000906507220 */ /* 0x080fe20000410000 */
[----:B------:R-:W-:Y:S02]  /*3760*/  HADD2.F32 R30, -RZ, R75.H0_H0 ;  /* 0x2000004bff1e7230 */ /* 0x000fe40000004100 */
[----:B------:R-:W-:Y:S02]  /*3770*/  HADD2.F32 R11, -RZ, R11.H1_H1 ;  /* 0x3000000bff0b7230 */ /* 0x000fe40000004100 */
[----:B------:R-:W-:Y:S01]  /*3780*/  FMUL.FTZ R9, R5, R9 ;  /* 0x0000000905097220 */ /* 0x000fe20000410000 */
[----:B------:R-:W-:-:S02]  /*3790*/  HADD2.F32 R7, -RZ, R79.H1_H1 ;  /* 0x3000004fff077230 */ /* 0x000fc40000004100 */
[-C--:B------:R-:W-:Y:S01]  /*37a0*/  FMUL.FTZ R82, R15, R30.reuse ;  /* 0x0000001e0f527220 */ /* 0x080fe20000410000 */
[----:B------:R-:W-:Y:S02]  /*37b0*/  HADD2.F32 R28, -RZ, R77.H0_H0 ;  /* 0x2000004dff1c7230 */ /* 0x000fe40000004100 */
[----:B------:R-:W-:Y:S01]  /*37c0*/  FMUL.FTZ R84, R11, R30 ;  /* 0x0000001e0b547220 */ /* 0x000fe20000410000 */
[----:B------:R-:W-:Y:S02]  /*37d0*/  HADD2.F32 R13, -RZ, R83.H0_H0 ;  /* 0x20000053ff0d7230 */ /* 0x000fe40000004100 */
[-C--:B------:R-:W-:Y:S01]  /*37e0*/  FFMA.FTZ R30, R6, R7.reuse, R9 ;  /* 0x00000007061e7223 */ /* 0x080fe20000010009 */
[----:B------:R-:W-:Y:S01]  /*37f0*/  FFMA.FTZ R80, R5, R7, -R80 ;  /* 0x0000000705507223 */ /* 0x000fe20000010850 */
[-C--:B------:R-:W-:Y:S01]  /*3800*/  FFMA.FTZ R77, R11, R28.reuse, -R82 ;  /* 0x0000001c0b4d7223 */ /* 0x080fe20000010852 */
[----:B------:R-:W-:Y:S02]  /*3810*/  HADD2.F32 R11, -RZ, R86.H1_H1 ;  /* 0x30000056ff0b7230 */ /* 0x000fe40000004100 */
[----:B------:R-:W-:Y:S01]  /*3820*/  FFMA.FTZ R79, R15, R28, R84 ;  /* 0x0000001c0f4f7223 */ /* 0x000fe20000010054 */
[----:B------:R-:W-:-:S02]  /*3830*/  HADD2.F32 R6, -RZ, R12.H0_H0 ;  /* 0x2000000cff067230 */ /* 0x000fc40000004100 */
[----:B------:R-:W-:Y:S02]  /*3840*/  HADD2.F32 R5, -RZ, R8.H0_H0 ;  /* 0x20000008ff057230 */ /* 0x000fe40000004100 */
[----:B------:R-:W-:Y:S02]  /*3850*/  HADD2.F32 R12, -RZ, R12.H1_H1 ;  /* 0x3000000cff0c7230 */ /* 0x000fe40000004100 */
[-C--:B------:R-:W-:Y:S01]  /*3860*/  FMUL.FTZ R28, R6, R11.reuse ;  /* 0x0000000b061c7220 */ /* 0x080fe20000410000 */
[----:B------:R-:W-:Y:S02]  /*3870*/  HADD2.F32 R8, -RZ, R8.H1_H1 ;  /* 0x30000008ff087230 */ /* 0x000fe40000004100 */
[----:B------:R-:W-:Y:S01]  /*3880*/  FMUL.FTZ R11, R5, R11 ;  /* 0x0000000b050b7220 */ /* 0x000fe20000410000 */
[----:B------:R-:W-:Y:S02]  /*3890*/  HADD2.F32 R7, -RZ, R87.H1_H1 ;  /* 0x30000057ff077230 */ /* 0x000fe40000004100 */
[----:B------:R-:W-:Y:S01]  /*38a0*/  FMUL.FTZ R15, R12, R13 ;  /* 0x0000000d0c0f7220 */ /* 0x000fe20000410000 */
[----:B------:R-:W-:-:S02]  /*38b0*/  HADD2.F32 R9, -RZ, R85.H0_H0 ;  /* 0x20000055ff097230 */ /* 0x000fc40000004100 */
[----:B------:R-:W-:Y:S01]  /*38c0*/  FMUL.FTZ R29, R8, R13 ;  /* 0x0000000d081d7220 */ /* 0x000fe20000410000 */
[----:B------:R-:W-:Y:S01]  /*38d0*/  F2FP.F16.F32.PACK_AB R30, R79, R30 ;  /* 0x0000001e4f1e723e */ /* 0x000fe200000000ff */
[-C--:B------:R-:W-:Y:S01]  /*38e0*/  FFMA.FTZ R13, R6, R7.reuse, R11 ;  /* 0x00000007060d7223 */ /* 0x080fe2000001000b */
[----:B------:R-:W-:Y:S01]  /*38f0*/  FFMA.FTZ R28, R5, R7, -R28 ;  /* 0x00000007051c7223 */ /* 0x000fe2000001081c */
[----:B------:R-:W-:Y:S02]  /*3900*/  HADD2.F32 R6, -RZ, R14.H0_H0 ;  /* 0x2000000eff067230 */ /* 0x000fe40000004100 */
[-C--:B------:R-:W-:Y:S01]  /*3910*/  FFMA.FTZ R15, R8, R9.reuse, -R15 ;  /* 0x00000009080f7223 */ /* 0x080fe2000001080f */
[----:B------:R-:W-:Y:S02]  /*3920*/  HADD2.F32 R11, -RZ, R81.H0_H0 ;  /* 0x20000051ff0b7230 */ /* 0x000fe40000004100 */
[----:B------:R-:W-:Y:S01]  /*3930*/  FFMA.FTZ R12, R12, R9, R29 ;  /* 0x000000090c0c7223 */ /* 0x000fe2000001001d */
[----:B------:R-:W-:-:S02]  /*3940*/  HADD2.F32 R5, -RZ, R10.H0_H0 ;  /* 0x2000000aff057230 */ /* 0x000fc40000004100 */
[----:B------:R-:W-:Y:S02]  /*3950*/  HADD2.F32 R14, -RZ, R14.H1_H1 ;  /* 0x3000000eff0e7230 */ /* 0x000fe40000004100 */
[----:B------:R-:W-:Y:S01]  /*3960*/  HADD2.F32 R8, -RZ, R86.H0_H0 ;  /* 0x20000056ff087230 */ /* 0x000fe20000004100 */
[----:B------:R-:W-:Y:S01]  /*3970*/  F2FP.F16.F32.PACK_AB R12, R12, R13 ;  /* 0x0000000d0c0c723e */ /* 0x000fe200000000ff */
[----:B------:R-:W-:Y:S02]  /*3980*/  HADD2.F32 R10, -RZ, R10.H1_H1 ;  /* 0x3000000aff0a7230 */ /* 0x000fe40000004100 */
[----:B------:R-:W-:Y:S01]  /*3990*/  FMUL.FTZ R75, R14, R11 ;  /* 0x0000000b0e4b7220 */ /* 0x000fe20000410000 */
[----:B------:R-:W-:Y:S02]  /*39a0*/  HADD2.F32 R7, -RZ, R87.H0_H0 ;  /* 0x20000057ff077230 */ /* 0x000fe40000004100 */
[----:B------:R-:W-:Y:S01]  /*39b0*/  FMUL.FTZ R29, R5, R8 ;  /* 0x00000008051d7220 */ /* 0x000fe20000410000 */
[----:B------:R-:W-:-:S02]  /*39c0*/  HADD2.F32 R9, -RZ, R4.H0_H0 ;  /* 0x20000004ff097230 */ /* 0x000fc40000004100 */
[----:B------:R-:W-:Y:S01]  /*39d0*/  FMUL.FTZ R4, R6, R8 ;  /* 0x0000000806047220 */ /* 0x000fe20000410000 */
[----:B------:R-:W-:Y:S01]  /*39e0*/  FMUL.FTZ R11, R10, R11 ;  /* 0x0000000b0a0b7220 */ /* 0x000fe20000410000 */
[-C--:B------:R-:W-:Y:S01]  /*39f0*/  FFMA.FTZ R29, R6, R7.reuse, R29 ;  /* 0x00000007061d7223 */ /* 0x080fe2000001001d */
[----:B------:R-:W-:Y:S01]  /*3a00*/  F2FP.F16.F32.PACK_AB R8, R15, R28 ;  /* 0x0000001c0f08723e */ /* 0x000fe200000000ff */
[----:B------:R-:W-:Y:S01]  /*3a10*/  FFMA.FTZ R4, R5, R7, -R4 ;  /* 0x0000000705047223 */ /* 0x000fe20000010804 */
[-C--:B------:R-:W-:Y:S01]  /*3a20*/  FFMA.FTZ R75, R10, R9.reuse, -R75 ;  /* 0x000000090a4b7223 */ /* 0x080fe2000001084b */
[----:B------:R-:W-:Y:S01]  /*3a30*/  FFMA.FTZ R14, R14, R9, R11 ;  /* 0x000000090e0e7223 */ /* 0x000fe2000001000b */
[----:B------:R-:W-:Y:S01]  /*3a40*/  F2FP.F16.F32.PACK_AB R9, R71, R76 ;  /* 0x0000004c4709723e */ /* 0x000fe200000000ff */
[----:B------:R-:W-:Y:S01]  /*3a50*/  IMAD.MOV.U32 R13, RZ, RZ, R31 ;  /* 0x000000ffff0d7224 */ /* 0x000fe200078e001f */
[----:B------:R-:W-:Y:S01]  /*3a60*/  F2FP.F16.F32.PACK_AB R11, R77, R80 ;  /* 0x000000504d0b723e */ /* 0x000fe200000000ff */
[----:B------:R-:W-:Y:S01]  /*3a70*/  IMAD.MOV.U32 R15, RZ, RZ, R30 ;  /* 0x000000ffff0f7224 */ /* 0x000fe200078e001e */
[----:B------:R-:W-:-:S02]  /*3a80*/  F2FP.F16.F32.PACK_AB R10, R75, R4 ;  /* 0x000000044b0a723e */ /* 0x000fc400000000ff */
[----:B------:R-:W-:-:S07]  /*3a90*/  F2FP.F16.F32.PACK_AB R14, R14, R29 ;  /* 0x0000001d0e0e723e */ /* 0x000fce00000000ff */
.L_x_618:
[----:B------:R-:W-:Y:S05]  /*3aa0*/  BSYNC B1 ;  /* 0x0000000000017941 */ /* 0x000fea0003800000 */
.L_x_617:
[----:B-1----:R1:W-:Y:S01]  /*3ab0*/  ST.E.128 desc[UR40][R56.64], R8 ;  /* 0x0000000838007985 */ /* 0x0023e2000c101d28 */
[----:B------:R-:W-:Y:S01]  /*3ac0*/  ISETP.GE.AND P0, PT, R73, R72, PT ;  /* 0x000000484900720c */ /* 0x000fe20003f06270 */
[----:B------:R-:W-:Y:S01]  /*3ad0*/  IMAD.MOV.U32 R4, RZ, RZ, R70 ;  /* 0x000000ffff047224 */ /* 0x000fe200078e0046 */
[----:B------:R-:W-:-:S11]  /*3ae0*/  MOV R5, R69 ;  /* 0x0000004500057202 */ /* 0x000fd60000000f00 */
[----:B------:R-:W-:Y:S05]  /*3af0*/  @P0 BRA `(.L_x_606) ;  /* 0x0000000000e40947 */ /* 0x000fea0003800000 */
[----:B------:R-:W-:-:S05]  /*3b00*/  IMAD.WIDE R4, R73, 0x2, R4 ;  /* 0x0000000249047825 */ /* 0x000fca00078e0204 */
[----:B---3--:R3:W-:Y:S01]  /*3b10*/  ST.E.128 desc[UR40][R4.64], R12 ;  /* 0x0000000c04007985 */ /* 0x0087e2000c101d28 */
[----:B------:R-:W-:Y:S05]  /*3b20*/  BRA `(.L_x_606) ;  /* 0x0000000000d87947 */ /* 0x000fea0003800000 */
.L_x_598:
[----:B------:R-:W-:-:S13]  /*3b30*/  ISETP.NE.AND P5, PT, R185, 0x3, PT ;  /* 0x00000003b900780c */ /* 0x000fda0003fa5270 */
[----:B------:R-:W-:Y:S05]  /*3b40*/  @!P5 BRA `(.L_x_619) ;  /* 0x000000000004d947 */ /* 0x000fea0003800000 */
[----:B------:R-:W-:Y:S01]  /*3b50*/  BPT.TRAP 0x1 ;  /* 0x000000040000795c */ /* 0x000fe20000300000 */
.L_x_619:
[----:B------:R-:W-:Y:S01]  /*3b60*/  IMAD R63, R22, 0x8, R2 ;  /* 0x00000008163f7824 */ /* 0x000fe200078e0202 */
[----:B------:R-:W-:Y:S01]  /*3b70*/  SHF.L.U32 R74, R192, 0x1f, RZ ;  /* 0x0000001fc04a7819 */ /* 0x000fe200000006ff */
[----:B------:R-:W-:Y:S01]  /*3b80*/  BSSY B1, `(.L_x_620) ;  /* 0x0000004000017945 */ /* 0x000fe20003800000 */
[----:B------:R-:W-:Y:S02]  /*3b90*/  SHF.R.S32.HI R67, RZ, 0x1f, R65 ;  /* 0x0000001fff437819 */ /* 0x000fe40000011441 */
[----:B------:R-:W0:Y:S02]  /*3ba0*/  SYNCS.PHASECHK.TRANS64.TRYWAIT P0, [R63+URZ+0x28c90], R74 ;  /* 0x028c904a3f0075a7 */ /* 0x000e24000800017f */
[----:B0-----:R-:W-:Y:S05]  /*3bb0*/  @!P0 BRA `(.L_x_621) ;  /* 0x0000013000f48947 */ /* 0x001fea0003800000 */
.L_x_855:
[----:B------:R-:W-:Y:S05]  /*3bc0*/  BSYNC B1 ;  /* 0x0000000000017941 */ /* 0x000fea0003800000 */
.L_x_620:
[----:B------:R-:W-:Y:S01]  /*3bd0*/  ULDC.64 UR4, c[0x0][0x300] ;  /* 0x0000c00000047ab9 */ /* 0x000fe20000000a00 */
[----:B-----5:R-:W-:Y:S01]  /*3be0*/  SHF.R.S32.HI R66, RZ, 0x1f, R64 ;  /* 0x0000001fff427819 */ /* 0x020fe20000011440 */
[----:B------:R-:W-:Y:S02]  /*3bf0*/  IMAD R6, R67, UR4, RZ ;  /* 0x0000000443067c24 */ /* 0x000fe4000f8e02ff */
[----:B------:R-:W-:-:S04]  /*3c00*/  IMAD.WIDE.U32 R4, R65, UR4, RZ ;  /* 0x0000000441047c25 */ /* 0x000fc8000f8e00ff */
[----:B------:R-:W-:Y:S01]  /*3c10*/  IMAD R7, R65, UR5, R6 ;  /* 0x0000000541077c24 */ /* 0x000fe2000f8e0206 */
[----:B------:R-:W-:Y:S01]  /*3c20*/  ULDC.64 UR4, c[0x0][0x310] ;  /* 0x0000c40000047ab9 */ /* 0x000fe20000000a00 */
[----:B------:R-:W-:Y:S02]  /*3c30*/  IMAD R68, R38, -0x40, R40 ;  /* 0xffffffc026447824 */ /* 0x000fe400078e0228 */
[----:B------:R-:W-:Y:S02]  /*3c40*/  IMAD R9, R66, UR4, RZ ;  /* 0x0000000442097c24 */ /* 0x000fe4000f8e02ff */
[----:B------:R-:W-:Y:S01]  /*3c50*/  IMAD.IADD R5, R5, 0x1, R7 ;  /* 0x0000000105057824 */ /* 0x000fe200078e0207 */
[----:B------:R-:W-:Y:S01]  /*3c60*/  VIMNMX R68, R68, 0x40, PT ;  /* 0x0000004044447848 */ /* 0x000fe20003fe0100 */
[C---:B------:R-:W-:Y:S02]  /*3c70*/  IMAD R9, R64.reuse, UR5, R9 ;  /* 0x0000000540097c24 */ /* 0x040fe4000f8e0209 */
[----:B------:R-:W-:Y:S01]  /*3c80*/  IMAD.WIDE.U32 R4, R64, UR4, R4 ;  /* 0x0000000440047c25 */ /* 0x000fe2000f8e0004 */
[----:B------:R-:W-:Y:S01]  /*3c90*/  ULDC.64 UR4, c[0x0][0x308] ;  /* 0x0000c20000047ab9 */ /* 0x000fe20000000a00 */
[----:B------:R-:W-:-:S02]  /*3ca0*/  ISETP.GT.AND P0, PT, R68, R184, PT ;  /* 0x000000b84400720c */ /* 0x000fc40003f04270 */
        /* <DEDUP_REMOVED lines=10> */
[----:B------:R1:W2:Y:S04]  /*3d50*/  SHFL.IDX PT, R10, R13, RZ, 0x1c1f ;  /* 0x001c1fff0d0a7589 */ /* 0x0002a800000e0000 */
[----:B------:R1:W3:Y:S02]  /*3d60*/  SHFL.IDX PT, R14, R6, RZ, 0x1c1f ;  /* 0x001c1fff060e7589 */ /* 0x0002e400000e0000 */
.L_x_859:
[----:B------:R-:W-:Y:S05]  /*3d70*/  @!P0 BRA `(.L_x_606) ;  /* 0x0000000000448947 */ /* 0x000fea0003800000 */
[----:B------:R-:W-:Y:S02]  /*3d80*/  ULDC UR4, c[0x0][0x2f4] ;  /* 0x0000bd0000047ab9 */ /* 0x000fe40000000800 */
[----:B------:R-:W-:-:S13]  /*3d90*/  ISETP.GE.AND P0, PT, R16, UR4, PT ;  /* 0x0000000410007c0c */ /* 0x000fda000bf06270 */
[----:B-1----:R-:W1:Y:S01]  /*3da0*/  @!P0 LDS.128 R4, [R75+0x22400] ;  /* 0x022400004b048984 */ /* 0x002e620000000c00 */
[----:B---3--:R-:W-:-:S04]  /*3db0*/  @!P0 LEA R8, P6, R16, R14, 0x1 ;  /* 0x0000000e10088211 */ /* 0x008fc800078c08ff */
[----:B--2---:R-:W-:-:S05]  /*3dc0*/  @!P0 LEA.HI.X R9, R16, R10, R17, 0x1, P6 ;  /* 0x0000000a10098211 */ /* 0x004fca00030f0c11 */
[----:B-1----:R4:W-:Y:S01]  /*3dd0*/  @!P0 ST.E.128 desc[UR40][R8.64], R4 ;  /* 0x0000000408008985 */ /* 0x0029e2000c101d28 */
[----:B------:R-:W-:-:S13]  /*3de0*/  ISETP.GE.AND P0, PT, R19, UR4, PT ;  /* 0x0000000413007c0c */ /* 0x000fda000bf06270 */
[----:B------:R-:W-:Y:S05]  /*3df0*/  @P0 BRA `(.L_x_606) ;  /* 0x0000000000240947 */ /* 0x000fea0003800000 */
[----:B------:R-:W-:Y:S01]  /*3e00*/  LOP3.LUT P0, RZ, R194, 0x4, RZ, 0xc0, !PT ;  /* 0x00000004c2ff7812 */ /* 0x000fe2000780c0ff */
[----:B----4-:R-:W-:-:S12]  /*3e10*/  VIADD R4, R52, 0x20 ;  /* 0x0000002034047836 */ /* 0x010fd80000000000 */
[----:B------:R-:W-:Y:S01]  /*3e20*/  @P0 VIADD R4, R52, 0xffffffe0 ;  /* 0xffffffe034040836 */ /* 0x000fe20000000000 */
[----:B------:R-:W-:-:S03]  /*3e30*/  LEA R8, P0, R19, R14, 0x1 ;  /* 0x0000000e13087211 */ /* 0x000fc600078008ff */
[----:B------:R-:W-:Y:S01]  /*3e40*/  IMAD.IADD R71, R71, 0x1, R4 ;  /* 0x0000000147477824 */ /* 0x000fe200078e0204 */
[----:B------:R-:W-:-:S03]  /*3e50*/  LEA.HI.X R9, R19, R10, R195, 0x1, P0 ;  /* 0x0000000a13097211 */ /* 0x000fc600000f0cc3 */
[----:B------:R-:W-:-:S06]  /*3e60*/  IMAD R4, R71, 0x2, R2 ;  /* 0x0000000247047824 */ /* 0x000fcc00078e0202 */
[----:B------:R-:W1:Y:S04]  /*3e70*/  LDS.128 R4, [R4+0x22400] ;  /* 0x0224000004047984 */ /* 0x000e680000000c00 */
[----:B-1----:R1:W-:Y:S02]  /*3e80*/  ST.E.128 desc[UR40][R8.64], R4 ;  /* 0x0000000408007985 */ /* 0x0023e4000c101d28 */
.L_x_606:
[----:B------:R-:W-:Y:S05]  /*3e90*/  BSYNC B0 ;  /* 0x0000000000007941 */ /* 0x000fea0003800000 */
.L_x_597:
[----:B-1234-:R-:W1:Y:S01]  /*3ea0*/  S2R R4, SR_TID.X ;  /* 0x0000000000047919 */ /* 0x01ee620000002100 */
[----:B------:R-:W-:Y:S01]  /*3eb0*/  @!PT LDS RZ, [RZ] ;  /* 0x00000000fffff984 */ /* 0x000fe20000000800 */
[----:B------:R-:W-:Y:S01]  /*3ec0*/  @!PT LDS RZ, [RZ] ;  /* 0x00000000fffff984 */ /* 0x000fe20000000800 */
[----:B------:R-:W-:Y:S01]  /*3ed0*/  @!PT LDS RZ, [RZ] ;  /* 0x00000000fffff984 */ /* 0x000fe20000000800 */
[----:B------:R-:W-:Y:S01]  /*3ee0*/  @!PT LDS RZ, [RZ] ;  /* 0x00000000fffff984 */ /* 0x000fe20000000800 */
[----:B------:R2:W-:Y:S06]  /*3ef0*/  MEMBAR.ALL.CTA ;  /* 0x0000000000007992 */ /* 0x0005ec0000008000 */
[----:B--2---:R-:W2:Y:S01]  /*3f00*/  FENCE.VIEW.ASYNC.S ;  /* 0x00000000000073c6 */ /* 0x004ea20000000000 */
[----:B------:R-:W-:Y:S05]  /*3f10*/  WARPSYNC.ALL ;  /* 0x0000000000007948 */ /* 0x000fea0003800000 */
[----:B------:R-:W-:Y:S01]  /*3f20*/  BSSY B0, `(.L_x_623) ;  /* 0x0000009000007945 */ /* 0x000fe20003800000 */
[----:B-1----:R-:W-:Y:S01]  /*3f30*/  LOP3.LUT R4, R4, 0x7f, RZ, 0xc0, !PT ;  /* 0x0000007f04047812 */ /* 0x002fe200078ec0ff */
[----:B--2---:R1:W-:Y:S03]  /*3f40*/  BAR.SYNC.DEFER_BLOCKING R49, 0x80 ;  /* 0x000200310000751d */ /* 0x0043e60000010000 */
[----:B------:R-:W-:-:S13]  /*3f50*/  ISETP.NE.AND P0, PT, R4, RZ, PT ;  /* 0x000000ff0400720c */ /* 0x000fda0003f05270 */
[----:B------:R-:W-:-:S04]  /*3f60*/  @!P0 IADD3 R4, R63, 0x28ca0, RZ ;  /* 0x00028ca03f048810 */ /* 0x000fc80007ffe0ff */
[----:B------:R-:W-:-:S04]  /*3f70*/  @!P0 PRMT R4, RZ, 0x654, R4 ;  /* 0x00000654ff048816 */ /* 0x000fc80000000004 */
[----:B------:R1:W-:Y:S01]  /*3f80*/  @!P0 SYNCS.ARRIVE.TRANS64.RED.A1T0 RZ, [R4+URZ], RZ ;  /* 0x000000ff04ff89a7 */ /* 0x0003e2000810043f */
[----:B------:R-:W-:Y:S05]  /*3f90*/  @!P5 BRA `(.L_x_624) ;  /* 0x000000000004d947 */ /* 0x000fea0003800000 */
[----:B------:R-:W-:Y:S01]  /*3fa0*/  BPT.TRAP 0x1 ;  /* 0x000000040000795c */ /* 0x000fe20000300000 */
.L_x_624:
[----:B------:R-:W-:Y:S05]  /*3fb0*/  BSYNC B0 ;  /* 0x0000000000007941 */ /* 0x000fea0003800000 */
.L_x_623:
[----:B------:R-:W2:Y:S01]  /*3fc0*/  SYNCS.PHASECHK.TRANS64.TRYWAIT P5, [R63+URZ+0x28cb0], R74 ;  /* 0x028cb04a3f0075a7 */ /* 0x000ea200080a017f */
[----:B------:R-:W-:Y:S04]  /*3fd0*/  BSSY B0, `(.L_x_625) ;  /* 0x0000002000007945 */ /* 0x000fe80003800000 */
[----:B--2---:R-:W-:Y:S05]  /*3fe0*/  @!P5 BRA `(.L_x_626) ;  /* 0x000001300040d947 */ /* 0x004fea0003800000 */
.L_x_860:
[----:B------:R-:W-:Y:S05]  /*3ff0*/  BSYNC B0 ;  /* 0x0000000000007941 */ /* 0x000fea0003800000 */
.L_x_625:
[----:B------:R-:W-:Y:S01]  /*4000*/  ULDC.64 UR4, c[0x0][0x328] ;  /* 0x0000ca0000047ab9 */ /* 0x000fe20000000a00 */
[----:B------:R-:W-:Y:S01]  /*4010*/  BSSY B0, `(.L_x_627) ;  /* 0x0000072000007945 */ /* 0x000fe20003800000 */
[----:B------:R-:W-:Y:S02]  /*4020*/  IMAD R6, R67, UR4, RZ ;  /* 0x0000000443067c24 */ /* 0x000fe4000f8e02ff */
[----:B-1----:R-:W-:-:S04]  /*4030*/  IMAD.WIDE.U32 R4, R65, UR4, RZ ;  /* 0x0000000441047c25 */ /* 0x002fc8000f8e00ff */
[----:B------:R-:W-:Y:S01]  /*4040*/  IMAD R65, R65, UR5, R6 ;  /* 0x0000000541417c24 */ /* 0x000fe2000f8e0206 */
[----:B------:R-:W-:Y:S02]  /*4050*/  ULDC.64 UR4, c[0x0][0x338] ;  /* 0x0000ce0000047ab9 */ /* 0x000fe40000000a00 */
        /* <DEDUP_REMOVED lines=11> */
[----:B------:R-:W-:-:S04]  /*4110*/  LEA R11, P5, R4, UR4, 0x1 ;  /* 0x00000004040b7c11 */ /* 0x000fc8000f8a08ff */
[----:B------:R-:W-:Y:S02]  /*4120*/  LEA.HI.X R10, R4, UR5, R5, 0x1, P5 ;  /* 0x00000005040a7c11 */ /* 0x000fe4000a8f0c05 */
[----:B------:R-:W-:Y:S01]  /*4130*/  ISETP.GT.AND P5, PT, R68, R184, PT ;  /* 0x000000b84400720c */ /* 0x000fe20003fa4270 */
[----:B------:R-:W1:Y:S04]  /*4140*/  SHFL.IDX PT, R11, R11, RZ, 0x1c1f ;  /* 0x001c1fff0b0b7589 */ /* 0x000e6800000e0000 */
[----:B------:R-:W3:Y:S08]  /*4150*/  SHFL.IDX PT, R10, R10, RZ, 0x1c1f ;  /* 0x001c1fff0a0a7589 */ /* 0x000ef000000e0000 */
[----:B------:R-:W-:Y:S05]  /*4160*/  @!P5 BRA `(.L_x_628) ;  /* 0x000000040070d947 */ /* 0x000fea0003800000 */
[----:B------:R-:W-:Y:S01]  /*4170*/  ULDC UR4, c[0x0][0x320] ;  /* 0x0000c80000047ab9 */ /* 0x000fe20000000800 */
[----:B------:R-:W4:Y:S01]  /*4180*/  LDL R30, [R1] ;  /* 0x00000000011e7983 */ /* 0x000f220000100800 */
[----:B------:R-:W-:Y:S01]  /*4190*/  ISETP.GE.AND P6, PT, R16, UR4, PT ;  /* 0x0000000410007c0c */ /* 0x000fe2000bfc6270 */
[----:B------:R-:W-:Y:S02]  /*41a0*/  IMAD R9, R22, 0x8000, R52 ;  /* 0x0000800016097824 */ /* 0x000fe400078e0234 */
[----:B------:R-:W5:Y:S02]  /*41b0*/  LDL R29, [R1+0x4] ;  /* 0x00000400011d7983 */ /* 0x000f640000100800 */
[C---:B------:R-:W-:Y:S02]  /*41c0*/  IMAD R12, R9.reuse, 0x2, R2 ;  /* 0x00000002090c7824 */ /* 0x040fe400078e0202 */
[----:B------:R-:W2:Y:S04]  /*41d0*/  LDL R28, [R1+0x8] ;  /* 0x00000800011c7983 */ /* 0x000ea80000100800 */
[----:B------:R-:W2:Y:S04]  /*41e0*/  LDL R15, [R1+0xc] ;  /* 0x00000c00010f7983 */ /* 0x000ea80000100800 */
[----:B------:R-:W0:Y:S01]  /*41f0*/  @!P6 LDS.128 R4, [R12+0x400] ;  /* 0x000400000c04e984 */ /* 0x000e220000000c00 */
[----:B------:R-:W-:Y:S01]  /*4200*/  LOP3.LUT P5, RZ, R194, 0x4, RZ, 0xc0, !PT ;  /* 0x00000004c2ff7812 */ /* 0x000fe200078ac0ff */
[----:B------:R-:W-:-:S02]  /*4210*/  VIADD R13, R9, 0x20 ;  /* 0x00000020090d7836 */ /* 0x000fc40000000000 */
[----:B------:R-:W2:Y:S10]  /*4220*/  LDL R14, [R1+0x10] ;  /* 0x00001000010e7983 */ /* 0x000eb40000100800 */
[----:B------:R-:W-:Y:S01]  /*4230*/  @P5 VIADD R13, R9, 0xffffffe0 ;  /* 0xffffffe0090d5836 */ /* 0x000fe20000000000 */
[----:B-1----:R-:W-:-:S03]  /*4240*/  @!P6 LEA R8, P5, R16, R11, 0x1 ;  /* 0x0000000b1008e211 */ /* 0x002fc600078a08ff */
[----:B------:R-:W-:Y:S01]  /*4250*/  IMAD R13, R13, 0x2, R2 ;  /* 0x000000020d0d7824 */ /* 0x000fe200078e0202 */
[----:B---3--:R-:W-:Y:S02]  /*4260*/  @!P6 LEA.HI.X R9, R16, R10, R17, 0x1, P5 ;  /* 0x0000000a1009e211 */ /* 0x008fe400028f0c11 */
[----:B------:R-:W-:-:S03]  /*4270*/  ISETP.GE.AND P5, PT, R19, UR4, PT ;  /* 0x0000000413007c0c */ /* 0x000fc6000bfa6270 */
[----:B0-----:R0:W-:Y:S10]  /*4280*/  @!P6 ST.E.128 desc[UR40][R8.64], R4 ;  /* 0x000000040800e985 */ /* 0x0011f4000c101d28 */
[----:B------:R-:W1:Y:S01]  /*4290*/  @!P5 LDS.128 R4, [R13+0x400] ;  /* 0x000400000d04d984 */ /* 0x000e620000000c00 */
[----:B0-----:R-:W-:-:S04]  /*42a0*/  @!P5 LEA R8, P6, R19, R11, 0x1 ;  /* 0x0000000b1308d211 */ /* 0x001fc800078c08ff */
[----:B------:R-:W-:Y:S02]  /*42b0*/  @!P5 LEA.HI.X R9, R19, R10, R195, 0x1, P6 ;  /* 0x0000000a1309d211 */ /* 0x000fe400030f0cc3 */
[----:B------:R-:W-:-:S03]  /*42c0*/  ISETP.GE.AND P6, PT, R210, UR4, PT ;  /* 0x00000004d2007c0c */ /* 0x000fc6000bfc6270 */
[----:B-1----:R0:W-:Y:S10]  /*42d0*/  @!P5 ST.E.128 desc[UR40][R8.64], R4 ;  /* 0x000000040800d985 */ /* 0x0021f4000c101d28 */
[----:B------:R-:W1:Y:S01]  /*42e0*/  @!P6 LDS.128 R4, [R12+0x2400] ;  /* 0x002400000c04e984 */ /* 0x000e620000000c00 */
[----:B0-----:R-:W-:-:S04]  /*42f0*/  @!P6 LEA R8, P5, R210, R11, 0x1 ;  /* 0x0000000bd208e211 */ /* 0x001fc800078a08ff */
[----:B------:R-:W-:Y:S02]  /*4300*/  @!P6 IADD3.X R9, R10, R221, RZ, P5, !PT ;  /* 0x000000dd0a09e210 */ /* 0x000fe40002ffe4ff */
[----:B------:R-:W-:-:S03]  /*4310*/  ISETP.GE.AND P5, PT, R209, UR4, PT ;  /* 0x00000004d1007c0c */ /* 0x000fc6000bfa6270 */
[----:B-1----:R0:W-:Y:S10]  /*4320*/  @!P6 ST.E.128 desc[UR40][R8.64], R4 ;  /* 0x000000040800e985 */ /* 0x0021f4000c101d28 */
[----:B------:R-:W1:Y:S01]  /*4330*/  @!P5 LDS.128 R4, [R13+0x2400] ;  /* 0x002400000d04d984 */ /* 0x000e620000000c00 */
[----:B0-----:R-:W-:-:S05]  /*4340*/  @!P5 LEA R8, P6, R209, R11, 0x1 ;  /* 0x0000000bd108d211 */ /* 0x001fca00078c08ff */
[----:B------:R-:W-:Y:S01]  /*4350*/  @!P5 IMAD.X R9, R10, 0x1, R222, P6 ;  /* 0x000000010a09d824 */ /* 0x000fe200030e06de */
[----:B------:R-:W-:-:S04]  /*4360*/  ISETP.GE.AND P6, PT, R208, UR4, PT ;  /* 0x00000004d0007c0c */ /* 0x000fc8000bfc6270 */
[----:B-1----:R0:W-:Y:S09]  /*4370*/  @!P5 ST.E.128 desc[UR40][R8.64], R4 ;  /* 0x000000040800d985 */ /* 0x0021f2000c101d28 */
        /* <DEDUP_REMOVED lines=36> */
[----:B0-----:R-:W-:-:S04]  /*45c0*/  @!P5 LEA R8, P6, R201, R11, 0x1 ;  /* 0x0000000bc908d211 */ /* 0x001fc800078c08ff */
[----:B----4-:R-:W-:Y:S02]  /*45d0*/  @!P5 IADD3.X R9, R10, R30, RZ, P6, !PT ;  /* 0x0000001e0a09d210 */ /* 0x010fe400037fe4ff */
[----:B------:R-:W-:-:S03]  /*45e0*/  ISETP.GE.AND P6, PT, R200, UR4, PT ;  /* 0x00000004c8007c0c */ /* 0x000fc6000bfc6270 */
[----:B-1----:R0:W-:Y:S10]  /*45f0*/  @!P5 ST.E.128 desc[UR40][R8.64], R4 ;  /* 0x000000040800d985 */ /* 0x0021f4000c101d28 */
[----:B------:R-:W1:Y:S01]  /*4600*/  @!P6 LDS.128 R4, [R12+0xc400] ;  /* 0x00c400000c04e984 */ /* 0x000e620000000c00 */
[----:B0-----:R-:W-:-:S05]  /*4610*/  @!P6 LEA R8, P5, R200, R11, 0x1 ;  /* 0x0000000bc808e211 */ /* 0x001fca00078a08ff */
[----:B-----5:R-:W-:Y:S01]  /*4620*/  @!P6 IMAD.X R9, R10, 0x1, R29, P5 ;  /* 0x000000010a09e824 */ /* 0x020fe200028e061d */
[----:B------:R-:W-:-:S04]  /*4630*/  ISETP.GE.AND P5, PT, R199, UR4, PT ;  /* 0x00000004c7007c0c */ /* 0x000fc8000bfa6270 */
[----:B-1----:R0:W-:Y:S09]  /*4640*/  @!P6 ST.E.128 desc[UR40][R8.64], R4 ;  /* 0x000000040800e985 */ /* 0x0021f2000c101d28 */
[----:B------:R-:W1:Y:S01]  /*4650*/  @!P5 LDS.128 R4, [R13+0xc400] ;  /* 0x00c400000d04d984 */ /* 0x000e620000000c00 */
[----:B0-----:R-:W-:-:S05]  /*4660*/  @!P5 LEA R8, P6, R199, R11, 0x1 ;  /* 0x0000000bc708d211 */ /* 0x001fca00078c08ff */
[----:B--2---:R-:W-:Y:S01]  /*4670*/  @!P5 IMAD.X R9, R10, 0x1, R28, P6 ;  /* 0x000000010a09d824 */ /* 0x004fe200030e061c */
        /* <DEDUP_REMOVED lines=9> */
[----:B------:R-:W-:-:S05]  /*4710*/  @!P5 IMAD.X R9, R10, 0x1, R14, P6 ;  /* 0x000000010a09d824 */ /* 0x000fca00030e060e */
[----:B-1----:R4:W-:Y:S03]  /*4720*/  @!P5 ST.E.128 desc[UR40][R8.64], R4 ;  /* 0x000000040800d985 */ /* 0x0029e6000c101d28 */
.L_x_628:
[----:B------:R-:W-:Y:S05]  /*4730*/  BSYNC B0 ;  /* 0x0000000000007941 */ /* 0x000fea0003800000 */
.L_x_627:
[----:B------:R-:W-:Y:S01]  /*4740*/  @!PT LDS RZ, [RZ] ;  /* 0x00000000fffff984 */ /* 0x000fe20000000800 */
[----:B------:R-:W-:Y:S01]  /*4750*/  @!PT LDS RZ, [RZ] ;  /* 0x00000000fffff984 */ /* 0x000fe20000000800 */
[----:B------:R-:W-:Y:S01]  /*4760*/  @!PT LDS RZ, [RZ] ;  /* 0x00000000fffff984 */ /* 0x000fe20000000800 */
[----:B------:R-:W-:Y:S01]  /*4770*/  @!PT LDS RZ, [RZ] ;  /* 0x00000000fffff984 */ /* 0x000fe20000000800 */
[----:B------:R5:W-:Y:S06]  /*4780*/  MEMBAR.ALL.CTA ;  /* 0x0000000000007992 */ /* 0x000bec0000008000 */
[----:B-----5:R-:W5:Y:S01]  /*4790*/  FENCE.VIEW.ASYNC.S ;  /* 0x00000000000073c6 */ /* 0x020f620000000000 */
[----:B------:R-:W-:Y:S02]  /*47a0*/  VIADD R22, R22, 0x1 ;  /* 0x0000000116167836 */ /* 0x000fe40000000000 */
[----:B0-2---:R-:W-:Y:S01]  /*47b0*/  @!P0 VIADD R63, R63, 0x28cc0 ;  /* 0x00028cc03f3f8836 */ /* 0x005fe20000000000 */
[----:B-----5:R0:W-:Y:S02]  /*47c0*/  BAR.SYNC.DEFER_BLOCKING R49, 0x80 ;  /* 0x000200310000751d */ /* 0x0201e40000010000 */
[----:B------:R-:W-:-:S02]  /*47d0*/  ISETP.NE.AND P5, PT, R22, 0x2, PT ;  /* 0x000000021600780c */ /* 0x000fc40003fa5270 */
[----:B------:R-:W-:Y:S02]  /*47e0*/  @!P0 PRMT R63, RZ, 0x654, R63 ;  /* 0x00000654ff3f8816 */ /* 0x000fe4000000003f */
[----:B----4-:R-:W-:Y:S02]  /*47f0*/  SEL R5, RZ, 0x1, P5 ;  /* 0x00000001ff057807 */ /* 0x010fe40002800000 */
[----:B------:R-:W-:Y:S02]  /*4800*/  SEL R22, R22, RZ, P5 ;  /* 0x000000ff16167207 */ /* 0x000fe40002800000 */
[----:B------:R-:W-:Y:S01]  /*4810*/  LOP3.LUT R192, R192, R5, RZ, 0x3c, !PT ;  /* 0x00000005c0c07212 */ /* 0x000fe200078e3cff */
[----:B------:R0:W-:Y:S01]  /*4820*/  @!P0 SYNCS.ARRIVE.TRANS64.RED.A1T0 RZ, [R63+URZ], RZ ;  /* 0x000000ff3fff89a7 */ /* 0x0001e2000810043f */
[----:B------:R-:W-:Y:S01]  /*4830*/  PLOP3.LUT P0, PT, PT, PT, PT, 0x8, 0x0 ;  /* 0x000000000000781c */ /* 0x000fe20003f0e170 */
[----:B------:R-:W-:-:S12]  /*4840*/  @P4 BRA `(.L_x_629) ;  /* 0xffffffd800944947 */ /* 0x000fd8000383ffff */
.L_x_592:
[----:B------:R-:W2:Y:S01]  /*4850*/  LDL R4, [R1+0x50] ;  /* 0x0000500001047983 */ /* 0x000ea20000100800 */
[----:B------:R-:W-:Y:S01]  /*4860*/  BSSY B0, `(.L_x_630) ;  /* 0x0000047000007945 */ /* 0x000fe20003800000 */
[----:B------:R-:W-:Y:S01]  /*4870*/  IMAD.MOV.U32 R0, RZ, RZ, RZ ;  /* 0x000000ffff007224 */ /* 0x000fe200078e00ff */
        /* <DEDUP_REMOVED lines=27> */
[----:B------:R-:W-:Y:S01]  /*4a30*/  IMAD.MOV.U32 R99, RZ, RZ, RZ ;  /* 0x000000ffff637224 */ /* 0x000fe200078e00ff */
[----:B------:R-:W-:Y:S02]  /*4a40*/  CS2R R40, SRZ ;  /* 0x0000000000287805 */ /* 0x000fe4000001ff00 */
[----:B------:R-:W-:-:S02]  /*4a50*/  MOV R96, RZ ;  /* 0x000000ff00607202 */ /* 0x000fc40000000f00 */
[----:B------:R-:W-:Y:S02]  /*4a60*/  CS2R R94, SRZ ;  /* 0x00000000005e7805 */ /* 0x000fe4000001ff00 */
[----:B------:R-:W-:Y:S01]  /*4a70*/  CS2R R92, SRZ ;  /* 0x00000000005c7805 */ /* 0x000fe2000001ff00 */
[----:B------:R-:W-:Y:S01]  /*4a80*/  IMAD.MOV.U32 R91, RZ, RZ, RZ ;  /* 0x000000ffff5b7224 */ /* 0x000fe200078e00ff */
[----:B------:R-:W-:Y:S01]  /*4a90*/  CS2R R88, SRZ ;  /* 0x0000000000587805 */ /* 0x000fe2000001ff00 */
[----:B------:R-:W-:Y:S01]  /*4aa0*/  IMAD.MOV.U32 R37, RZ, RZ, RZ ;  /* 0x000000ffff257224 */ /* 0x000fe200078e00ff */
[----:B------:R-:W-:Y:S02]  /*4ab0*/  CS2R R86, SRZ ;  /* 0x0000000000567805 */ /* 0x000fe4000001ff00 */
[----:B------:R-:W-:Y:S01]  /*4ac0*/  CS2R R84, SRZ ;  /* 0x0000000000547805 */ /* 0x000fe2000001ff00 */
[----:B------:R-:W-:Y:S01]  /*4ad0*/  IMAD.MOV.U32 R83, RZ, RZ, RZ ;  /* 0x000000ffff537224 */ /* 0x000fe200078e00ff */
[----:B------:R-:W-:Y:S01]  /*4ae0*/  CS2R R80, SRZ ;  /* 0x0000000000507805 */ /* 0x000fe2000001ff00 */
[----:B------:R-:W-:Y:S01]  /*4af0*/  IMAD.MOV.U32 R33, RZ, RZ, RZ ;  /* 0x000000ffff217224 */ /* 0x000fe200078e00ff */
[----:B------:R-:W-:-:S02]  /*4b00*/  CS2R R78, SRZ ;  /* 0x00000000004e7805 */ /* 0x000fc4000001ff00 */
[----:B------:R-:W-:Y:S01]  /*4b10*/  CS2R R76, SRZ ;  /* 0x00000000004c7805 */ /* 0x000fe2000001ff00 */
[----:B------:R-:W-:Y:S01]  /*4b20*/  IMAD.MOV.U32 R75, RZ, RZ, RZ ;  /* 0x000000ffff4b7224 */ /* 0x000fe200078e00ff */
[----:B------:R-:W-:Y:S02]  /*4b30*/  CS2R R28, SRZ ;  /* 0x00000000001c7805 */ /* 0x000fe4000001ff00 */
[----:B------:R-:W-:Y:S01]  /*4b40*/  CS2R R72, SRZ ;  /* 0x0000000000487805 */ /* 0x000fe2000001ff00 */
[----:B------:R-:W-:Y:S01]  /*4b50*/  IMAD.MOV.U32 R71, RZ, RZ, RZ ;  /* 0x000000ffff477224 */ /* 0x000fe200078e00ff */
[----:B------:R-:W-:Y:S01]  /*4b60*/  CS2R R68, SRZ ;  /* 0x0000000000447805 */ /* 0x000fe2000001ff00 */
[----:B------:R-:W-:Y:S01]  /*4b70*/  IMAD.MOV.U32 R15, RZ, RZ, RZ ;  /* 0x000000ffff0f7224 */ /* 0x000fe200078e00ff */
[----:B------:R-:W-:Y:S01]  /*4b80*/  CS2R R12, SRZ ;  /* 0x00000000000c7805 */ /* 0x000fe2000001ff00 */
[----:B------:R-:W-:Y:S01]  /*4b90*/  IMAD.MOV.U32 R67, RZ, RZ, RZ ;  /* 0x000000ffff437224 */ /* 0x000fe200078e00ff */
[----:B------:R-:W-:-:S02]  /*4ba0*/  CS2R R64, SRZ ;  /* 0x0000000000407805 */ /* 0x000fc4000001ff00 */
[----:B0-----:R-:W-:Y:S02]  /*4bb0*/  CS2R R62, SRZ ;  /* 0x00000000003e7805 */ /* 0x001fe4000001ff00 */
[----:B------:R-:W-:Y:S02]  /*4bc0*/  MOV R155, RZ ;  /* 0x000000ff009b7202 */ /* 0x000fe40000000f00 */
[----:B------:R-:W-:Y:S02]  /*4bd0*/  CS2R R156, SRZ ;  /* 0x00000000009c7805 */ /* 0x000fe4000001ff00 */
[----:B------:R-:W-:Y:S02]  /*4be0*/  CS2R R58, SRZ ;  /* 0x00000000003a7805 */ /* 0x000fe4000001ff00 */
[----:B------:R-:W-:Y:S02]  /*4bf0*/  CS2R R158, SRZ ;  /* 0x00000000009e7805 */ /* 0x000fe4000001ff00 */
[----:B------:R-:W-:-:S02]  /*4c00*/  CS2R R54, SRZ ;  /* 0x0000000000367805 */ /* 0x000fc4000001ff00 */
[----:B------:R-:W-:Y:S02]  /*4c10*/  CS2R R160, SRZ ;  /* 0x0000000000a07805 */ /* 0x000fe4000001ff00 */
[----:B------:R-:W-:Y:S01]  /*4c20*/  CS2R R50, SRZ ;  /* 0x0000000000327805 */ /* 0x000fe2000001ff00 */
[----:B------:R-:W-:Y:S01]  /*4c30*/  IMAD.MOV.U32 R162, RZ, RZ, RZ ;  /* 0x000000ffffa27224 */ /* 0x000fe200078e00ff */
[----:B------:R-:W-:Y:S02]  /*4c40*/  CS2R R46, SRZ ;  /* 0x00000000002e7805 */ /* 0x000fe4000001ff00 */
[----:B------:R-:W-:Y:S01]  /*4c50*/  CS2R R42, SRZ ;  /* 0x00000000002a7805 */ /* 0x000fe2000001ff00 */
[----:B------:R-:W-:Y:S02]  /*4c60*/  IMAD.MOV.U32 R153, RZ, RZ, RZ ;  /* 0x000000ffff997224 */ /* 0x000fe400078e00ff */
[----:B------:R-:W-:Y:S02]  /*4c70*/  IMAD.MOV.U32 R39, RZ, RZ, RZ ;  /* 0x000000ffff277224 */ /* 0x000fe400078e00ff */
[----:B-1----:R-:W-:Y:S01]  /*4c80*/  IMAD.MOV.U32 R11, RZ, RZ, RZ ;  /* 0x000000ffff0b7224 */ /* 0x002fe200078e00ff */
[----:B--2---:R-:W-:Y:S01]  /*4c90*/  ISETP.NE.AND P1, PT, R4, 0x1, PT ;  /* 0x000000010400780c */ /* 0x004fe20003f25270 */
[----:B------:R-:W-:-:S12]  /*4ca0*/  @P0 BRA `(.L_x_631) ;  /* 0x0000000000080947 */ /* 0x000fd80003800000 */
[----:B------:R-:W0:Y:S02]  /*4cb0*/  FENCE.VIEW.ASYNC.G ;  /* 0x00000000000073c6 */ /* 0x000e240000000100 */
[----:B0-----:R-:W-:Y:S06]  /*4cc0*/  BAR.ARV 0xc, 0x180 ;  /* 0x0306000000007b1d */ /* 0x001fec0000002000 */
.L_x_631:
[----:B------:R-:W-:Y:S05]  /*4cd0*/  BSYNC B0 ;  /* 0x0000000000007941 */ /* 0x000fea0003800000 */
.L_x_630:
[----:B------:R-:W-:Y:S01]  /*4ce0*/  BSSY B7, `(.L_x_632) ;  /* 0x00007ca000077945 */ /* 0x000fe20003800000 */
[----:B------:R-:W-:Y:S01]  /*4cf0*/  IMAD.MOV.U32 R14, RZ, RZ, RZ ;  /* 0x000000ffff0e7224 */ /* 0x000fe200078e00ff */
[----:B------:R-:W-:Y:S01]  /*4d00*/  CS2R R8, SRZ ;  /* 0x0000000000087805 */ /* 0x000fe2000001ff00 */
[----:B------:R-:W-:Y:S01]  /*4d10*/  IMAD.MOV.U32 R36, RZ, RZ, RZ ;  /* 0x000000ffff247224 */ /* 0x000fe200078e00ff */
[----:B------:R-:W-:Y:S01]  /*4d20*/  MOV R32, RZ ;  /* 0x000000ff00207202 */ /* 0x000fe20000000f00 */
[----:B------:R-:W-:Y:S01]  /*4d30*/  IMAD.MOV.U32 R35, RZ, RZ, RZ ;  /* 0x000000ffff237224 */ /* 0x000fe200078e00ff */
[----:B------:R-:W-:Y:S01]  /*4d40*/  CS2R R6, SRZ ;  /* 0x0000000000067805 */ /* 0x000fe2000001ff00 */
[----:B---3--:R-:W-:Y:S02]  /*4d50*/  IMAD.MOV.U32 R10, RZ, RZ, RZ ;  /* 0x000000ffff0a7224 */ /* 0x008fe400078e00ff */
[----:B------:R-:W-:Y:S02]  /*4d60*/  IMAD.MOV.U32 R31, RZ, RZ, RZ ;  /* 0x000000ffff1f7224 */ /* 0x000fe400078e00ff */
[----:B------:R-:W-:-:S02]  /*4d70*/  IMAD.MOV.U32 R152, RZ, RZ, RZ ;  /* 0x000000ffff987224 */ /* 0x000fc400078e00ff */
[----:B------:R-:W-:Y:S02]  /*4d80*/  IMAD.MOV.U32 R154, RZ, RZ, RZ ;  /* 0x000000ffff9a7224 */ /* 0x000fe400078e00ff */
[----:B------:R-:W-:Y:S02]  /*4d90*/  IMAD.MOV.U32 R3, RZ, RZ, RZ ;  /* 0x000000ffff037224 */ /* 0x000fe400078e00ff */
[----:B------:R-:W-:Y:S01]  /*4da0*/  IMAD.MOV.U32 R5, RZ, RZ, RZ ;  /* 0x000000ffff057224 */ /* 0x000fe200078e00ff */
[----:B------:R-:W-:Y:S06]  /*4db0*/  @!P1 BRA `(.L_x_633) ;  /* 0x0000001800b89947 */ /* 0x000fec0003800000 */
[----:B------:R-:W-:Y:S02]  /*4dc0*/  ISETP.GE.AND P1, PT, R168, 0x1, PT ;  /* 0x00000001a800780c */ /* 0x000fe40003f26270 */
[----:B------:R-:W-:-:S11]  /*4dd0*/  PLOP3.LUT P0, PT, PT, PT, PT, 0x80, 0x0 ;  /* 0x000000000000781c */ /* 0x000fd60003f0f070 */
[----:B------:R-:W-:Y:S05]  /*4de0*/  @!P1 BRA `(.L_x_634) ;  /* 0x0000007800e49947 */ /* 0x000fea0003800000 */
[----:B------:R-:W0:Y:S01]  /*4df0*/  S2R R26, SR_TID.X ;  /* 0x00000000001a7919 */ /* 0x000e220000002100 */
[----:B------:R-:W-:Y:S01]  /*4e00*/  ISETP.NE.AND P0, PT, R185, 0x3, PT ;  /* 0x00000003b900780c */ /* 0x000fe20003f05270 */
[----:B0-----:R-:W-:-:S05]  /*4e10*/  VIADD R26, R26, 0xffffff80 ;  /* 0xffffff801a1a7836 */ /* 0x001fca0000000000 */
[----:B------:R-:W-:-:S04]  /*4e20*/  SHF.R.S32.HI R4, RZ, 0x1f, R26 ;  /* 0x0000001fff047819 */ /* 0x000fc8000001141a */
[----:B------:R-:W-:-:S04]  /*4e30*/  LEA.HI R4, R4, R26, RZ, 0x7 ;  /* 0x0000001a04047211 */ /* 0x000fc800078f38ff */
[----:B------:R-:W-:-:S05]  /*4e40*/  SHF.R.S32.HI R4, RZ, 0x7, R4 ;  /* 0x00000007ff047819 */ /* 0x000fca0000011404 */
[----:B------:R-:W0:Y:S02]  /*4e50*/  SHFL.IDX PT, R0, R4, RZ, 0x1f ;  /* 0x00001fff04007589 */ /* 0x000e2400000e0000 */
[----:B0-----:R-:W-:-:S04]  /*4e60*/  LEA.HI R3, R0, R0, RZ, 0x1 ;  /* 0x0000000000037211 */ /* 0x001fc800078f08ff */
[----:B------:R-:W-:-:S05]  /*4e70*/  LOP3.LUT R3, R3, 0x1fffe, RZ, 0xc0, !PT ;  /* 0x0001fffe03037812 */ /* 0x000fca00078ec0ff */
[----:B------:R-:W-:-:S04]  /*4e80*/  IMAD.IADD R3, R0, 0x1, -R3 ;  /* 0x0000000100037824 */ /* 0x000fc800078e0a03 */
[----:B------:R-:W-:-:S05]  /*4e90*/  IMAD R3, R3, 0x8000, R2 ;  /* 0x0000800003037824 */ /* 0x000fca00078e0202 */
[----:B------:R-:W-:-:S04]  /*4ea0*/  IADD3 R3, R3, 0x400, RZ ;  /* 0x0000040003037810 */ /* 0x000fc80007ffe0ff */
[----:B------:R-:W-:-:S04]  /*4eb0*/  SHF.R.U32.HI R3, RZ, 0x4, R3 ;  /* 0x00000004ff037819 */ /* 0x000fc80000011603 */
[----:B------:R-:W-:-:S04]  /*4ec0*/  LOP3.LUT R0, R3, 0x3fff, RZ, 0xc0, !PT ;  /* 0x00003fff03007812 */ /* 0x000fc800078ec0ff */
[----:B------:R-:W-:Y:S01]  /*4ed0*/  LOP3.LUT R0, R0, 0x2000000, RZ, 0xfc, !PT ;  /* 0x0200000000007812 */ /* 0x000fe200078efcff */
[----:B------:R-:W-:Y:S06]  /*4ee0*/  @!P0 BRA `(.L_x_635) ;  /* 0x0000000000048947 */ /* 0x000fec0003800000 */
[----:B------:R-:W-:Y:S01]  /*4ef0*/  BPT.TRAP 0x1 ;  /* 0x000000040000795c */ /* 0x000fe20000300000 */
.L_x_635:
[----:B------:R-:W-:Y:S01]  /*4f00*/  IMAD R3, R18, 0x8, R2 ;  /* 0x0000000812037824 */ /* 0x000fe200078e0202 */
[----:B------:R-:W-:Y:S01]  /*4f10*/  SHF.L.U32 R6, R23, 0x1f, RZ ;  /* 0x0000001f17067819 */ /* 0x000fe200000006ff */
[----:B------:R-:W-:Y:S01]  /*4f20*/  VIADD R4, R2, 0x26800 ;  /* 0x0002680002047836 */ /* 0x000fe20000000000 */
[----:B------:R-:W-:Y:S02]  /*4f30*/  BSSY B0, `(.L_x_636) ;  /* 0x0000008000007945 */ /* 0x000fe40003800000 */
[----:B------:R-:W0:Y:S02]  /*4f40*/  SYNCS.PHASECHK.TRANS64.TRYWAIT P1, [R3+URZ+0x28c50], R6 ;  /* 0x028c5006030075a7 */ /* 0x000e24000802017f */
[----:B------:R-:W-:Y:S01]  /*4f50*/  SHF.R.U32.HI R5, RZ, 0x4, R4 ;  /* 0x00000004ff057819 */ /* 0x000fe20000011604 */
[----:B------:R-:W-:-:S03]  /*4f60*/  IMAD R4, R18, 0x1000, R0 ;  /* 0x0000100012047824 */ /* 0x000fc600078e0200 */
[----:B------:R-:W-:-:S04]  /*4f70*/  LOP3.LUT R5, R5, 0x3fff, RZ, 0xc0, !PT ;  /* 0x00003fff05057812 */ /* 0x000fc800078ec0ff */
[----:B------:R-:W-:Y:S01]  /*4f80*/  LOP3.LUT R10, R5, 0x10000, RZ, 0xfc, !PT ;  /* 0x00010000050a7812 */ /* 0x000fe200078efcff */
[----:B------:R-:W-:Y:S01]  /*4f90*/  IMAD.MOV.U32 R5, RZ, RZ, 0x40000040 ;  /* 0x40000040ff057424 */ /* 0x000fe200078e00ff */
[----:B0-----:R-:W-:Y:S06]  /*4fa0*/  @!P1 BRA `(.L_x_637) ;  /* 0x0000012000649947 */ /* 0x001fec0003800000 */
.L_x_861:
[----:B------:R-:W-:Y:S05]  /*4fb0*/  BSYNC B0 ;  /* 0x0000000000007941 */ /* 0x000fea0003800000 */
.L_x_636:
[----:B------:R-:W-:Y:S01]  /*4fc0*/  BAR.SYNC.DEFER_BLOCKING 0xe, 0x100 ;  /* 0x0384000000007b1d */ /* 0x000fe20000010000 */
[----:B------:R-:W-:Y:S01]  /*4fd0*/  IMAD.MOV.U32 R11, RZ, RZ, 0x40000040 ;  /* 0x40000040ff0b7424 */ /* 0x000fe200078e00ff */
[C---:B------:R-:W-:Y:S01]  /*4fe0*/  R2UR UR6, R4.reuse ;  /* 0x00000000040672ca */ /* 0x040fe200000e0000 */
[----:B0-----:R-:W-:Y:S01]  /*4ff0*/  VIADD R6, R4, 0x80 ;  /* 0x0000008004067836 */ /* 0x001fe20000000000 */
[----:B------:R-:W-:Y:S01]  /*5000*/  R2UR UR7, R5 ;  /* 0x00000000050772ca */ /* 0x000fe200000e0000 */
[----:B------:R-:W-:Y:S01]  /*5010*/  IMAD.MOV.U32 R7, RZ, RZ, 0x40000040 ;  /* 0x40000040ff077424 */ /* 0x000fe200078e00ff */
[C---:B------:R-:W-:Y:S01]  /*5020*/  R2UR UR4, R10.reuse ;  /* 0x000000000a0472ca */ /* 0x040fe200000e0000 */
[----:B------:R-:W-:Y:S01]  /*5030*/  VIADD R8, R10, 0x2 ;  /* 0x000000020a087836 */ /* 0x000fe20000000000 */
[----:B------:R-:W-:Y:S01]  /*5040*/  R2UR UR5, R11 ;  /* 0x000000000b0572ca */ /* 0x000fe200000e0000 */
[----:B------:R-:W-:Y:S02]  /*5050*/  IMAD.MOV.U32 R9, RZ, RZ, 0x40000040 ;  /* 0x40000040ff097424 */ /* 0x000fe400078e00ff */
[----:B------:R-:W-:-:S05]  /*5060*/  IMAD.MOV.U32 R5, RZ, RZ, 0x40000040 ;  /* 0x40000040ff057424 */ /* 0x000fca00078e00ff */
[----:B------:R-:W-:Y:S01]  /*5070*/  R2UR UR15, R5 ;  /* 0x00000000050f72ca */ /* 0x000fe200000e0000 */
[----:B------:R-:W-:-:S05]  /*5080*/  IMAD.MOV.U32 R5, RZ, RZ, 0x40000040 ;  /* 0x40000040ff057424 */ /* 0x000fca00078e00ff */
[----:B------:R-:W-:Y:S01]  /*5090*/  R2UR UR13, R5 ;  /* 0x00000000050d72ca */ /* 0x000fe200000e0000 */
[----:B-----5:R-:W-:-:S06]  /*50a0*/  WARPGROUP.ARRIVE ;  /* 0x00000000000079c5 */ /* 0x020fcc0000000000 */
[----:B------:R-:W-:Y:S01]  /*50b0*/  HGMMA.64x256x16.F32 R24, gdesc[UR4].tnspB, RZ, !UPT, gsb0 ;  /* 0x43e00000041879f0 */ /* 0x000fe2000c0008ff */
[----:B------:R-:W-:Y:S01]  /*50c0*/  R2UR UR6, R6 ;  /* 0x00000000060672ca */ /* 0x000fe200000e0000 */
[C---:B------:R-:W-:Y:S01]  /*50d0*/  VIADD R6, R4.reuse, 0x100 ;  /* 0x0000010004067836 */ /* 0x040fe20000000000 */
[----:B------:R-:W-:Y:S01]  /*50e0*/  R2UR UR7, R7 ;  /* 0x00000000070772ca */ /* 0x000fe200000e0000 */
[----:B------:R-:W-:Y:S01]  /*50f0*/  VIADD R4, R4, 0x180 ;  /* 0x0000018004047836 */ /* 0x000fe20000000000 */
[----:B------:R-:W-:Y:S02]  /*5100*/  R2UR UR4, R8 ;  /* 0x00000000080472ca */ /* 0x000fe400000e0000 */
[----:B------:R-:W-:Y:S02]  /*5110*/  R2UR UR5, R9 ;  /* 0x00000000090572ca */ /* 0x000fe400000e0000 */
[----:B------:R-:W-:Y:S02]  /*5120*/  MOV R7, 0x40000040 ;  /* 0x4000004000077802 */ /* 0x000fe40000000f00 */
[----:B------:R-:W-:Y:S01]  /*5130*/  R2UR UR10, R6 ;  /* 0x00000000060a72ca */ /* 0x000fe200000e0000 */
[----:B------:R-:W-:Y:S01]  /*5140*/  VIADD R6, R10, 0x4 ;  /* 0x000000040a067836 */ /* 0x000fe20000000000 */
[----:B------:R-:W-:Y:S01]  /*5150*/  R2UR UR11, R7 ;  /* 0x00000000070b72ca */ /* 0x000fe200000e0000 */
[----:B------:R-:W-:Y:S01]  /*5160*/  IMAD.MOV.U32 R7, RZ, RZ, 0x40000040 ;  /* 0x40000040ff077424 */ /* 0x000fe200078e00ff */
[----:B------:R-:W-:Y:S01]  /*5170*/  R2UR UR14, R4 ;  /* 0x00000000040e72ca */ /* 0x000fe200000e0000 */
[----:B------:R-:W-:Y:S01]  /*5180*/  VIADD R4, R10, 0x6 ;  /* 0x000000060a047836 */ /* 0x000fe20000000000 */
[----:B------:R-:W-:-:S02]  /*5190*/  R2UR UR8, R6 ;  /* 0x00000000060872ca */ /* 0x000fc400000e0000 */
[----:B------:R-:W-:Y:S02]  /*51a0*/  R2UR UR9, R7 ;  /* 0x00000000070972ca */ /* 0x000fe400000e0000 */
[----:B------:R-:W-:Y:S01]  /*51b0*/  R2UR UR12, R4 ;  /* 0x00000000040c72ca */ /* 0x000fe200000e0000 */
[----:B------:R-:W-:Y:S02]  /*51c0*/  WARPGROUP.DEPBAR.LE gsb0, 0x0 ;  /* 0x00008000000079c5 */ /* 0x000fe40000010000 */
        /* <DEDUP_REMOVED lines=14> */
.L_x_638:
[----:B------:R-:W-:Y:S01]  /*52b0*/  ISETP.GE.AND P1, PT, R168, 0x41, PT ;  /* 0x00000041a800780c */ /* 0x000fe20003f26270 */
[----:B------:R-:W-:Y:S01]  /*52c0*/  BSSY B0, `(.L_x_639) ;  /* 0x00000ce000007945 */ /* 0x000fe20003800000 */
[----:B------:R-:W-:-:S04]  /*52d0*/  IADD3 R10, R3, 0x28c60, RZ ;  /* 0x00028c60030a7810 */ /* 0x000fc80007ffe0ff */
[----:B------:R-:W-:-:S04]  /*52e0*/  PRMT R10, R193, 0x654, R10 ;  /* 0x00000654c10a7816 */ /* 0x000fc8000000000a */
[----:B------:R0:W-:Y:S03]  /*52f0*/  SYNCS.ARRIVE.TRANS64.RED.A1T0 RZ, [R10+URZ], RZ ;  /* 0x000000ff0aff79a7 */ /* 0x0001e6000810043f */
[----:B------:R-:W-:Y:S05]  /*5300*/  @!P1 BRA `(.L_x_640) ;  /* 0x0000000c00249947 */ /* 0x000fea0003800000 */
[----:B------:R-:W-:-:S07]  /*5310*/  VIADD R215, R215, 0xfffffffe ;  /* 0xfffffffed7d77836 */ /* 0x000fce0000000000 */
.L_x_647:
[----:B------:R-:W-:Y:S01]  /*5320*/  BAR.SYNC.DEFER_BLOCKING 0xe, 0x100 ;  /* 0x0384000000007b1d */ /* 0x000fe20000010000 */
[C---:B------:R-:W-:Y:S01]  /*5330*/  IMAD R3, R18.reuse, 0x40, R198 ;  /* 0x0000004012037824 */ /* 0x040fe200078e02c6 */
[----:B------:R-:W-:Y:S01]  /*5340*/  ISETP.GT.AND P2, PT, R215, RZ, PT ;  /* 0x000000ffd700720c */ /* 0x000fe20003f44270 */
[----:B------:R-:W-:Y:S02]  /*5350*/  VIADD R18, R18, 0x1 ;  /* 0x0000000112127836 */ /* 0x000fe40000000000 */
[----:B------:R-:W-:Y:S02]  /*5360*/  IMAD R3, R3, 0x4, R2 ;  /* 0x0000000403037824 */ /* 0x000fe400078e0202 */
[----:B------:R-:W-:Y:S01]  /*5370*/  VIADD R215, R215, 0xffffffff ;  /* 0xffffffffd7d77836 */ /* 0x000fe20000000000 */
[----:B------:R-:W-:-:S04]  /*5380*/  ISETP.NE.AND P1, PT, R18, 0x2, PT ;  /* 0x000000021200780c */ /* 0x000fc80003f25270 */
[----:B------:R-:W-:Y:S01]  /*5390*/  SEL R18, R18, RZ, P1 ;  /* 0x000000ff12127207 */ /* 0x000fe20000800000 */
[----:B01----:R-:W0:Y:S04]  /*53a0*/  LDS R10, [R3+0x28800] ;  /* 0x02880000030a7984 */ /* 0x003e280000000800 */
        /* <DEDUP_REMOVED lines=65> */
[----:B------:R-:W-:Y:S01]  /*57c0*/  SEL R10, RZ, 0x1, P1 ;  /* 0x00000001ff0a7807 */ /* 0x000fe20000800000 */
        /* <DEDUP_REMOVED lines=64> */
[----:B------:R-:W-:Y:S01]  /*5bd0*/  LOP3.LUT R23, R23, R10, RZ, 0x3c, !PT ;  /* 0x0000000a17177212 */ /* 0x000fe200078e3cff */
[----:B------:R-:W-:Y:S06]  /*5be0*/  @!P0 BRA `(.L_x_641) ;  /* 0x0000000000048947 */ /* 0x000fec0003800000 */
[----:B------:R-:W-:Y:S01]  /*5bf0*/  BPT.TRAP 0x1 ;  /* 0x000000040000795c */ /* 0x000fe20000300000 */
.L_x_641:
[----:B------:R-:W-:Y:S01]  /*5c00*/  IMAD R3, R18, 0x8, R2 ;  /* 0x0000000812037824 */ /* 0x000fe200078e0202 */
[----:B------:R-:W-:-:S04]  /*5c10*/  SHF.L.U32 R10, R23, 0x1f, RZ ;  /* 0x0000001f170a7819 */ /* 0x000fc800000006ff */
[----:B------:R0:W1:Y:S01]  /*5c20*/  SYNCS.PHASECHK.TRANS64.TRYWAIT P1, [R3+URZ+0x28c50], R10 ;  /* 0x028c500a030075a7 */ /* 0x000062000802017f */
[----:B------:R-:W-:Y:S05]  /*5c30*/  @!P0 BRA `(.L_x_642) ;  /* 0x0000000000048947 */ /* 0x000fea0003800000 */
[----:B------:R-:W-:Y:S01]  /*5c40*/  BPT.TRAP 0x1 ;  /* 0x000000040000795c */ /* 0x000fe20000300000 */
.L_x_642:
[----:B------:R-:W-:Y:S04]  /*5c50*/  BSSY B1, `(.L_x_643) ;  /* 0x0000004000017945 */ /* 0x000fe80003800000 */
[----:B-1----:R-:W-:Y:S05]  /*5c60*/  @P1 BRA `(.L_x_644) ;  /* 0x0000000000081947 */ /* 0x002fea0003800000 */
[----:B------:R-:W1:Y:S02]  /*5c70*/  SYNCS.PHASECHK.TRANS64.TRYWAIT P1, [R3+URZ+0x28c50], R10 ;  /* 0x028c500a030075a7 */ /* 0x000e64000802017f */
[----:B-1----:R-:W-:Y:S05]  /*5c80*/  @!P1 BRA `(.L_x_645) ;  /* 0x0000011400409947 */ /* 0x002fea0003800000 */
.L_x_644:
[----:B------:R-:W-:Y:S05]  /*5c90*/  BSYNC B1 ;  /* 0x0000000000017941 */ /* 0x000fea0003800000 */
.L_x_643:
[----:B01----:R-:W-:Y:S01]  /*5ca0*/  IMAD R10, R18, 0x1000, R0 ;  /* 0x00001000120a7824 */ /* 0x003fe200078e0200 */
[----:B------:R-:W-:Y:S01]  /*5cb0*/  WARPGROUP.ARRIVE ;  /* 0x00000000000079c5 */ /* 0x000fe20000000000 */
[----:B------:R-:W-:Y:S01]  /*5cc0*/  IMAD.MOV.U32 R11, RZ, RZ, 0x40000040 ;  /* 0x40000040ff0b7424 */ /* 0x000fe200078e00ff */
[----:B------:R-:W-:Y:S01]  /*5cd0*/  R2UR UR8, R8 ;  /* 0x00000000080872ca */ /* 0x000fe200000e0000 */
[----:B------:R-:W-:Y:S01]  /*5ce0*/  IMAD.MOV.U32 R13, RZ, RZ, 0x40000040 ;  /* 0x40000040ff0d7424 */ /* 0x000fe200078e00ff */
[C---:B------:R-:W-:Y:S02]  /*5cf0*/  IADD3 R12, R10.reuse, 0x80, RZ ;  /* 0x000000800a0c7810 */ /* 0x040fe40007ffe0ff */
[----:B------:R-:W-:Y:S02]  /*5d00*/  R2UR UR6, R10 ;  /* 0x000000000a0672ca */ /* 0x000fe400000e0000 */
[----:B------:R-:W-:Y:S01]  /*5d10*/  R2UR UR10, R12 ;  /* 0x000000000c0a72ca */ /* 0x000fe200000e0000 */
[C---:B------:R-:W-:Y:S01]  /*5d20*/  VIADD R12, R10.reuse, 0x100 ;  /* 0x000001000a0c7836 */ /* 0x040fe20000000000 */
[C---:B------:R-:W-:Y:S01]  /*5d30*/  R2UR UR7, R11.reuse ;  /* 0x000000000b0772ca */ /* 0x040fe200000e0000 */
[----:B------:R-:W-:Y:S01]  /*5d40*/  VIADD R10, R10, 0x180 ;  /* 0x000001800a0a7836 */ /* 0x000fe20000000000 */
[----:B------:R-:W-:-:S02]  /*5d50*/  R2UR UR5, R11 ;  /* 0x000000000b0572ca */ /* 0x000fc400000e0000 */
[----:B------:R-:W-:Y:S02]  /*5d60*/  R2UR UR11, R13 ;  /* 0x000000000d0b72ca */ /* 0x000fe400000e0000 */
[----:B------:R-:W-:Y:S01]  /*5d70*/  R2UR UR18, R10 ;  /* 0x000000000a1272ca */ /* 0x000fe200000e0000 */
[----:B------:R-:W-:Y:S01]  /*5d80*/  VIADD R10, R2, 0x26800 ;  /* 0x00026800020a7836 */ /* 0x000fe20000000000 */
[----:B------:R-:W-:Y:S02]  /*5d90*/  R2UR UR9, R9 ;  /* 0x00000000090972ca */ /* 0x000fe400000e0000 */
[----:B------:R-:W-:Y:S02]  /*5da0*/  R2UR UR14, R12 ;  /* 0x000000000c0e72ca */ /* 0x000fe400000e0000 */
[----:B------:R-:W-:Y:S02]  /*5db0*/  SHF.R.U32.HI R10, RZ, 0x4, R10 ;  /* 0x00000004ff0a7819 */ /* 0x000fe4000001160a */
[----:B------:R-:W-:-:S02]  /*5dc0*/  R2UR UR15, R13 ;  /* 0x000000000d0f72ca */ /* 0x000fc400000e0000 */
[----:B------:R-:W-:Y:S02]  /*5dd0*/  LOP3.LUT R10, R10, 0x3fff, RZ, 0xc0, !PT ;  /* 0x00003fff0a0a7812 */ /* 0x000fe400078ec0ff */
[----:B------:R-:W-:Y:S02]  /*5de0*/  R2UR UR12, R6 ;  /* 0x00000000060c72ca */ /* 0x000fe400000e0000 */
[----:B------:R-:W-:Y:S02]  /*5df0*/  LOP3.LUT R10, R10, 0x10000, RZ, 0xfc, !PT ;  /* 0x000100000a0a7812 */ /* 0x000fe400078efcff */
[----:B------:R-:W-:Y:S02]  /*5e00*/  R2UR UR13, R7 ;  /* 0x00000000070d72ca */ /* 0x000fe400000e0000 */
[----:B------:R-:W-:Y:S02]  /*5e10*/  R2UR UR4, R10 ;  /* 0x000000000a0472ca */ /* 0x000fe400000e0000 */
[----:B------:R-:W-:-:S02]  /*5e20*/  R2UR UR19, R11 ;  /* 0x000000000b1372ca */ /* 0x000fc400000e0000 */
[----:B------:R-:W-:Y:S02]  /*5e30*/  R2UR UR16, R4 ;  /* 0x00000000041072ca */ /* 0x000fe400000e0000 */
[----:B------:R-:W-:-:S07]  /*5e40*/  R2UR UR17, R5 ;  /* 0x00000000051172ca */ /* 0x000fce00000e0000 */
        /* <DEDUP_REMOVED lines=17> */
.L_x_646:
[----:B------:R-:W-:-:S05]  /*5f60*/  VIADD R10, R3, 0x28c60 ;  /* 0x00028c60030a7836 */ /* 0x000fca0000000000 */
[----:B------:R-:W-:-:S04]  /*5f70*/  PRMT R10, R193, 0x654, R10 ;  /* 0x00000654c10a7816 */ /* 0x000fc8000000000a */
[----:B------:R1:W-:Y:S01]  /*5f80*/  SYNCS.ARRIVE.TRANS64.RED.A1T0 RZ, [R10+URZ], RZ ;  /* 0x000000ff0aff79a7 */ /* 0x0003e2000810043f */
[----:B------:R-:W-:Y:S05]  /*5f90*/  @P2 BRA `(.L_x_647) ;  /* 0xfffffff000e02947 */ /* 0x000fea000383ffff */
.L_x_640:
[----:B------:R-:W-:Y:S05]  /*5fa0*/  BSYNC B0 ;  /* 0x0000000000007941 */ /* 0x000fea0003800000 */
.L_x_639:
[----:B------:R-:W-:Y:S01]  /*5fb0*/  BAR.SYNC.DEFER_BLOCKING 0xe, 0x100 ;  /* 0x0384000000007b1d */ /* 0x000fe20000010000 */
[C---:B------:R-:W-:Y:S01]  /*5fc0*/  IMAD R3, R18.reuse, 0x40, R198 ;  /* 0x0000004012037824 */ /* 0x040fe200078e02c6 */
[----:B------:R-:W-:Y:S01]  /*5fd0*/  PLOP3.LUT P0, PT, PT, PT, PT, 0x8, 0x0 ;  /* 0x000000000000781c */ /* 0x000fe20003f0e170 */
[----:B------:R-:W-:Y:S01]  /*5fe0*/  VIADD R18, R18, 0x1 ;  /* 0x0000000112127836 */ /* 0x000fe20000000000 */
[----:B------:R-:W-:Y:S01]  /*5ff0*/  MOV R21, RZ ;  /* 0x000000ff00157202 */ /* 0x000fe20000000f00 */
[----:B------:R-:W-:-:S03]  /*6000*/  IMAD R3, R3, 0x4, R2 ;  /* 0x0000000403037824 */ /* 0x000fc600078e0202 */
[----:B------:R-:W-:-:S04]  /*6010*/  ISETP.NE.AND P1, PT, R18, 0x2, PT ;  /* 0x000000021200780c */ /* 0x000fc80003f25270 */
[----:B------:R-:W-:Y:S01]  /*6020*/  SEL R18, R18, RZ, P1 ;  /* 0x000000ff12127207 */ /* 0x000fe20000800000 */
[----:B------:R-:W2:Y:S04]  /*6030*/  LDS R2, [R3+0x28800] ;  /* 0x0288000003027984 */ /* 0x000ea80000000800 */
[----:B------:R-:W3:Y:S01]  /*6040*/  LDS R0, [R3+0x28820] ;  /* 0x0288200003007984 */ /* 0x000ee20000000800 */
[-C--:B--2---:R-:W-:Y:S01]  /*6050*/  FMUL.FTZ R152, R29, R2.reuse ;  /* 0x000000021d987220 */ /* 0x084fe20000410000 */
[-C--:B01----:R-:W-:Y:S01]  /*6060*/  FMUL.FTZ R10, R33, R2.reuse ;  /* 0x00000002210a7220 */ /* 0x083fe20000410000 */
[-C--:B------:R-:W-:Y:S01]  /*6070*/  FMUL.FTZ R14, R37, R2.reuse ;  /* 0x00000002250e7220 */ /* 0x080fe20000410000 */
[----:B------:R-:W-:Y:S01]  /*6080*/  FMUL.FTZ R20, R41, R2 ;  /* 0x0000000229147220 */ /* 0x000fe20000410000 */
[-C--:B---3--:R-:W-:Y:S01]  /*6090*/  FMUL.FTZ R5, R26, R0.reuse ;  /* 0x000000001a057220 */ /* 0x088fe20000410000 */
        /* <DEDUP_REMOVED lines=64> */
[-C--:B------:R-:W-:Y:S01]  /*64a0*/  FMUL.FTZ R154, R28, R2.reuse ;  /* 0x000000021c9a7220 */ /* 0x080fe20000410000 */
[-C--:B------:R-:W-:Y:S01]  /*64b0*/  FMUL.FTZ R153, R40, R2.reuse ;  /* 0x0000000228997220 */ /* 0x080fe20000410000 */
[----:B------:R-:W-:Y:S01]  /*64c0*/  FMUL.FTZ R8, R24, R2 ;  /* 0x0000000218087220 */ /* 0x000fe20000410000 */
[----:B------:R-:W-:Y:S01]  /*64d0*/  LOP3.LUT R23, R23, R0, RZ, 0x3c, !PT ;  /* 0x0000000017177212 */ /* 0x000fe200078e3cff */
        /* <DEDUP_REMOVED lines=60> */
.L_x_633:
[----:B------:R-:W-:Y:S02]  /*68a0*/  ISETP.GE.AND P1, PT, R168, 0x1, PT ;  /* 0x00000001a800780c */ /* 0x000fe40003f26270 */
[----:B------:R-:W-:-:S11]  /*68b0*/  PLOP3.LUT P0, PT, PT, PT, PT, 0x80, 0x0 ;  /* 0x000000000000781c */ /* 0x000fd60003f0f070 */
[----:B------:R-:W-:Y:S05]  /*68c0*/  @!P1 BRA `(.L_x_634) ;  /* 0x00000060002c9947 */ /* 0x000fea0003800000 */
[----:B------:R-:W0:Y:S01]  /*68d0*/  S2R R26, SR_TID.X ;  /* 0x00000000001a7919 */ /* 0x000e220000002100 */
[----:B------:R-:W-:Y:S01]  /*68e0*/  BSSY B6, `(.L_x_648) ;  /* 0x0000020000067945 */ /* 0x000fe20003800000 */
[----:B0-----:R-:W-:-:S05]  /*68f0*/  VIADD R26, R26, 0xffffff80 ;  /* 0xffffff801a1a7836 */ /* 0x001fca0000000000 */
[----:B------:R-:W-:-:S04]  /*6900*/  SHF.R.S32.HI R4, RZ, 0x1f, R26 ;  /* 0x0000001fff047819 */ /* 0x000fc8000001141a */
[----:B------:R-:W-:-:S04]  /*6910*/  LEA.HI R4, R4, R26, RZ, 0x7 ;  /* 0x0000001a04047211 */ /* 0x000fc800078f38ff */
[----:B------:R-:W-:-:S05]  /*6920*/  SHF.R.S32.HI R4, RZ, 0x7, R4 ;  /* 0x00000007ff047819 */ /* 0x000fca0000011404 */
[----:B------:R-:W0:Y:S02]  /*6930*/  SHFL.IDX PT, R0, R4, RZ, 0x1f ;  /* 0x00001fff04007589 */ /* 0x000e2400000e0000 */
[----:B0-----:R-:W-:-:S04]  /*6940*/  LEA.HI R3, R0, R0, RZ, 0x1 ;  /* 0x0000000000037211 */ /* 0x001fc800078f08ff */
[----:B------:R-:W-:-:S05]  /*6950*/  LOP3.LUT R3, R3, 0x1fffe, RZ, 0xc0, !PT ;  /* 0x0001fffe03037812 */ /* 0x000fca00078ec0ff */
[----:B------:R-:W-:Y:S02]  /*6960*/  IMAD.IADD R3, R0, 0x1, -R3 ;  /* 0x0000000100037824 */ /* 0x000fe400078e0a03 */
[----:B------:R-:W-:Y:S02]  /*6970*/  VIADD R0, R2, 0x26800 ;  /* 0x0002680002007836 */ /* 0x000fe40000000000 */
[----:B------:R-:W-:-:S03]  /*6980*/  IMAD R3, R3, 0x8000, R2 ;  /* 0x0000800003037824 */ /* 0x000fc600078e0202 */
[----:B------:R-:W-:Y:S01]  /*6990*/  LOP3.LUT P0, RZ, R0, 0x3ff, RZ, 0xc0, !PT ;  /* 0x000003ff00ff7812 */ /* 0x000fe2000780c0ff */
[----:B------:R-:W-:-:S05]  /*69a0*/  VIADD R3, R3, 0x400 ;  /* 0x0000040003037836 */ /* 0x000fca0000000000 */
[----:B------:R-:W-:-:S04]  /*69b0*/  SHF.R.U32.HI R3, RZ, 0x4, R3 ;  /* 0x00000004ff037819 */ /* 0x000fc80000011603 */
[----:B------:R-:W-:-:S03]  /*69c0*/  LOP3.LUT R56, R3, 0x3fff, RZ, 0xc0, !PT ;  /* 0x00003fff03387812 */ /* 0x000fc600078ec0ff */
        /* <DEDUP_REMOVED lines=17> */
.L_x_649:
[----:B------:R-:W-:Y:S05]  /*6ae0*/  BSYNC B6 ;  /* 0x0000000000067941 */ /* 0x000fea0003800000 */
.L_x_648:
[----:B------:R-:W-:Y:S02]  /*6af0*/  ULDC UR4, c[0x0][0x3f4] ;  /* 0x0000fd0000047ab9 */ /* 0x000fe40000000800 */
[----:B------:R-:W-:-:S13]  /*6b00*/  ISETP.LT.AND P0, PT, RZ, UR4, PT ;  /* 0x00000004ff007c0c */ /* 0x000fda000bf01270 */
[----:B------:R-:W-:Y:S05]  /*6b10*/  @P0 BRA `(.L_x_650) ;  /* 0x0000000000400947 */ /* 0x000fea0003800000 */
[----:B------:R-:W2:Y:S02]  /*6b20*/  LDL R20, [R1+0x34] ;  /* 0x0000340001147983 */ /* 0x000ea40000100800 */
[----:B--2---:R-:W-:-:S04]  /*6b30*/  LEA.HI R0, R20, R20, RZ, 0x1 ;  /* 0x0000001414007211 */ /* 0x004fc800078f08ff */
[----:B------:R-:W-:-:S05]  /*6b40*/  LOP3.LUT R0, R0, 0xfffffffe, RZ, 0xc0, !PT ;  /* 0xfffffffe00007812 */ /* 0x000fca00078ec0ff */
[----:B------:R-:W-:-:S05]  /*6b50*/  IMAD.IADD R0, R20, 0x1, -R0 ;  /* 0x0000000114007824 */ /* 0x000fca00078e0a00 */
[----:B------:R-:W-:-:S04]  /*6b60*/  SHF.L.U32 R3, R0, 0x1f, RZ ;  /* 0x0000001f00037819 */ /* 0x000fc800000006ff */
[----:B------:R0:W1:Y:S03]  /*6b70*/  SYNCS.PHASECHK.TRANS64.TRYWAIT P0, [R2+URZ+0x28c00], R3 ;  /* 0x028c0003020075a7 */ /* 0x000066000800017f */
[----:B-1----:R-:W-:Y:S05]  /*6b80*/  @!P0 NANOSLEEP.SYNCS 0x989680 ;  /* 0x009896800000895d */ /* 0x002fea0003900000 */
[----:B------:R-:W1:Y:S01]  /*6b90*/  @!P0 SYNCS.PHASECHK.TRANS64 P0, [R2+URZ+0x28c00], R3 ;  /* 0x028c0003020085a7 */ /* 0x000e62000800007f */
[----:B------:R-:W-:Y:S04]  /*6ba0*/  BSSY B0, `(.L_x_651) ;  /* 0x0000006000007945 */ /* 0x000fe80003800000 */
[----:B-1----:R-:W-:Y:S05]  /*6bb0*/  @P0 BRA `(.L_x_652) ;  /* 0x0000000000100947 */ /* 0x002fea0003800000 */
.L_x_653:
[----:B-1----:R1:W2:Y:S02]  /*6bc0*/  SYNCS.PHASECHK.TRANS64.TRYWAIT P0, [R2+URZ+0x28c00], R3 ;  /* 0x028c0003020075a7 */ /* 0x0022a4000800017f */
[----:B--2---:R-:W-:Y:S05]  /*6bd0*/  @!P0 NANOSLEEP.SYNCS 0x989680 ;  /* 0x009896800000895d */ /* 0x004fea0003900000 */
[----:B------:R-:W2:Y:S02]  /*6be0*/  @!P0 SYNCS.PHASECHK.TRANS64 P0, [R2+URZ+0x28c00], R3 ;  /* 0x028c0003020085a7 */ /* 0x000ea4000800007f */
[----:B--2---:R-:W-:Y:S05]  /*6bf0*/  @!P0 BRA `(.L_x_653) ;  /* 0xfffffffc00f08947 */ /* 0x004fea000383ffff */
.L_x_652:
[----:B------:R-:W-:Y:S05]  /*6c00*/  BSYNC B0 ;  /* 0x0000000000007941 */ /* 0x000fea0003800000 */
.L_x_651:
[----:B------:R-:W-:Y:S05]  /*6c10*/  BRA `(.L_x_654) ;  /* 0x0000002000b87947 */ /* 0x000fea0003800000 */
.L_x_650:
[----:B-----5:R-:W-:Y:S01]  /*6c20*/  SHF.R.S32.HI R0, RZ, 0x1f, R24 ;  /* 0x0000001fff007819 */ /* 0x020fe20000011418 */
[----:B------:R-:W-:Y:S01]  /*6c30*/  VIADD R4, R2, 0x20400 ;  /* 0x0002040002047836 */ /* 0x000fe20000000000 */
[----:B------:R-:W-:Y:S01]  /*6c40*/  ULDC.64 UR4, c[0x0][0x3f8] ;  /* 0x0000fe0000047ab9 */ /* 0x000fe20000000a00 */
[----:B------:R-:W-:Y:S01]  /*6c50*/  ULDC.64 UR6, c[0x0][0x408] ;  /* 0x0001020000067ab9 */ /* 0x000fe20000000a00 */
[----:B------:R-:W-:Y:S01]  /*6c60*/  BSSY B6, `(.L_x_655) ;  /* 0x0000021000067945 */ /* 0x000fe20003800000 */
[----:B------:R-:W-:Y:S01]  /*6c70*/  IMAD R3, R0, UR4, RZ ;  /* 0x0000000400037c24 */ /* 0x000fe2000f8e02ff */
[----:B------:R-:W-:Y:S01]  /*6c80*/  LOP3.LUT P0, RZ, R4, 0x3ff, RZ, 0xc0, !PT ;  /* 0x000003ff04ff7812 */ /* 0x000fe2000780c0ff */
[----:B------:R-:W-:Y:S02]  /*6c90*/  IMAD R9, R0, UR6, RZ ;  /* 0x0000000600097c24 */ /* 0x000fe4000f8e02ff */
[----:B------:R-:W-:-:S04]  /*6ca0*/  IMAD.WIDE.U32 R4, R24, UR4, RZ ;  /* 0x0000000418047c25 */ /* 0x000fc8000f8e00ff */
[C---:B------:R-:W-:Y:S01]  /*6cb0*/  IMAD R3, R24.reuse, UR5, R3 ;  /* 0x0000000518037c24 */ /* 0x040fe2000f8e0203 */
[----:B------:R-:W-:Y:S01]  /*6cc0*/  ULDC.64 UR4, c[0x0][0x3e8] ;  /* 0x0000fa0000047ab9 */ /* 0x000fe20000000a00 */
[----:B------:R-:W-:-:S03]  /*6cd0*/  IMAD.WIDE.U32 R6, R24, UR6, RZ ;  /* 0x0000000618067c25 */ /* 0x000fc6000f8e00ff */
[----:B------:R-:W-:Y:S01]  /*6ce0*/  IADD3 R3, R3, R5, RZ ;  /* 0x0000000503037210 */ /* 0x000fe20007ffe0ff */
[----:B------:R-:W-:Y:S01]  /*6cf0*/  IMAD R9, R24, UR7, R9 ;  /* 0x0000000718097c24 */ /* 0x000fe2000f8e0209 */
[----:B------:R-:W-:Y:S01]  /*6d00*/  ULDC.64 UR6, c[0x0][0x400] ;  /* 0x0001000000067ab9 */ /* 0x000fe20000000a00 */
[----:B------:R-:W-:Y:S02]  /*6d10*/  LEA R24, P1, R4, UR4, 0x1 ;  /* 0x0000000404187c11 */ /* 0x000fe4000f8208ff */
[----:B------:R-:W-:Y:S01]  /*6d20*/  IMAD.IADD R29, R9, 0x1, R7 ;  /* 0x00000001091d7824 */ /* 0x000fe200078e0207 */
[----:B------:R-:W-:Y:S02]  /*6d30*/  LEA R28, P2, R6, UR6, 0x1 ;  /* 0x00000006061c7c11 */ /* 0x000fe4000f8408ff */
[----:B------:R-:W-:Y:S02]  /*6d40*/  LEA.HI.X R26, R4, UR5, R3, 0x1, P1 ;  /* 0x00000005041a7c11 */ /* 0x000fe400088f0c03 */
[----:B------:R-:W-:Y:S01]  /*6d50*/  LEA.HI.X R29, R6, UR7, R29, 0x1, P2 ;  /* 0x00000007061d7c11 */ /* 0x000fe200090f0c1d */
[----:B------:R-:W-:Y:S08]  /*6d60*/  @!P0 BRA `(.L_x_656) ;  /* 0x0000000000408947 */ /* 0x000ff00003800000 */
        /* <DEDUP_REMOVED lines=16> */
.L_x_656:
[----:B------:R-:W-:Y:S05]  /*6e70*/  BSYNC B6 ;  /* 0x0000000000067941 */ /* 0x000fea0003800000 */
.L_x_655:
[----:B------:R-:W-:Y:S01]  /*6e80*/  ULDC.U8 UR4, c[0x0][0x410] ;  /* 0x0001040000047ab9 */ /* 0x000fe20000000000 */
[----:B------:R-:W-:Y:S01]  /*6e90*/  BSSY B0, `(.L_x_657) ;  /* 0x00001fe000007945 */ /* 0x000fe20003800000 */
[----:B------:R-:W-:Y:S01]  /*6ea0*/  ISETP.NE.AND P0, PT, RZ, UR4, PT ;  /* 0x00000004ff007c0c */ /* 0x000fe2000bf05270 */
[----:B------:R-:W-:-:S12]  /*6eb0*/  IMAD R4, R25, 0x40, R184 ;  /* 0x0000004019047824 */ /* 0x000fd800078e02b8 */
[----:B------:R-:W-:Y:S05]  /*6ec0*/  @!P0 BRA `(.L_x_658) ;  /* 0x0000001000088947 */ /* 0x000fea0003800000 */
[----:B------:R-:W-:-:S03]  /*6ed0*/  UMOV UR4, 0xffffffff ;  /* 0xffffffff00047882 */ /* 0x000fc60000000000 */
[----:B------:R-:W-:Y:S05]  /*6ee0*/  BRA.DIV UR4, `(.L_x_659) ;  /* 0x0000010204bc7947 */ /* 0x000fea000b800000 */
[----:B------:R0:W1:Y:S04]  /*6ef0*/  SHFL.IDX PT, R3, R26, RZ, 0x1c1f ;  /* 0x001c1fff1a037589 */ /* 0x00006800000e0000 */
[----:B------:R0:W2:Y:S04]  /*6f00*/  SHFL.IDX PT, R0, R24, RZ, 0x1c1f ;  /* 0x001c1fff18007589 */ /* 0x0000a800000e0000 */
[----:B------:R0:W3:Y:S04]  /*6f10*/  SHFL.IDX PT, R5, R29, RZ, 0x1c1f ;  /* 0x001c1fff1d057589 */ /* 0x0000e800000e0000 */
[----:B------:R0:W4:Y:S02]  /*6f20*/  SHFL.IDX PT, R14, R28, RZ, 0x1c1f ;  /* 0x001c1fff1c0e7589 */ /* 0x00012400000e0000 */
.L_x_867:
[----:B------:R-:W5:Y:S01]  /*6f30*/  LDL R10, [R1+0x34] ;  /* 0x00003400010a7983 */ /* 0x000f620000100800 */
[----:B------:R-:W-:Y:S01]  /*6f40*/  ULDC UR4, c[0x0][0x448] ;  /* 0x0001120000047ab9 */ /* 0x000fe20000000800 */
[----:B------:R-:W-:Y:S01]  /*6f50*/  IMAD.SHL.U32 R6, R194, 0x40, RZ ;  /* 0x00000040c2067824 */ /* 0x000fe200078e00ff */
[----:B------:R-:W-:Y:S01]  /*6f60*/  BSSY B1, `(.L_x_660) ;  /* 0x0000026000017945 */ /* 0x000fe20003800000 */
[----:B0-----:R-:W-:Y:S01]  /*6f70*/  IMAD R26, R27, UR4, RZ ;  /* 0x000000041b1a7c24 */ /* 0x001fe2000f8e02ff */
[----:B------:R-:W-:Y:S02]  /*6f80*/  CS2R R12, SRZ ;  /* 0x00000000000c7805 */ /* 0x000fe4000001ff00 */
[----:B------:R-:W-:Y:S02]  /*6f90*/  LOP3.LUT R7, R6, 0x1c0, RZ, 0xc0, !PT ;  /* 0x000001c006077812 */ /* 0x000fe400078ec0ff */
[----:B------:R-:W-:Y:S01]  /*6fa0*/  ISETP.GE.AND P0, PT, R4, R26, PT ;  /* 0x0000001a0400720c */ /* 0x000fe20003f06270 */
[----:B------:R-:W-:Y:S01]  /*6fb0*/  IMAD R26, R25, -0x40, R26 ;  /* 0xffffffc0191a7824 */ /* 0x000fe200078e021a */
[----:B------:R-:W-:-:S02]  /*6fc0*/  LOP3.LUT R8, R7, 0x18, R16, 0xf8, !PT ;  /* 0x0000001807087812 */ /* 0x000fc400078ef810 */
[----:B------:R-:W-:-:S04]  /*6fd0*/  SHF.R.U32.HI R7, RZ, 0x3, R7 ;  /* 0x00000003ff077819 */ /* 0x000fc80000011607 */
[----:B------:R-:W-:Y:S02]  /*6fe0*/  LOP3.LUT R28, R8, R7, RZ, 0x3c, !PT ;  /* 0x00000007081c7212 */ /* 0x000fe400078e3cff */
[----:B------:R-:W-:Y:S02]  /*6ff0*/  CS2R R8, SRZ ;  /* 0x0000000000087805 */ /* 0x000fe4000001ff00 */
[----:B-----5:R-:W-:-:S04]  /*7000*/  LEA.HI R6, R10, R10, RZ, 0x1 ;  /* 0x0000000a0a067211 */ /* 0x020fc800078f08ff */
[----:B------:R-:W-:Y:S02]  /*7010*/  LOP3.LUT R4, R6, 0xfffffffe, RZ, 0xc0, !PT ;  /* 0xfffffffe06047812 */ /* 0x000fe400078ec0ff */
[----:B------:R-:W-:-:S03]  /*7020*/  CS2R R6, SRZ ;  /* 0x0000000000067805 */ /* 0x000fc6000001ff00 */
[----:B------:R-:W-:Y:S01]  /*7030*/  IMAD.IADD R27, R10, 0x1, -R4 ;  /* 0x000000010a1b7824 */ /* 0x000fe200078e0a04 */
[----:B------:R-:W-:Y:S01]  /*7040*/  CS2R R10, SRZ ;  /* 0x00000000000a7805 */ /* 0x000fe2000001ff00 */
[----:B------:R-:W-:Y:S06]  /*7050*/  @P0 BRA `(.L_x_661) ;  /* 0x0000000000580947 */ /* 0x000fec0003800000 */
[----:B------:R-:W4:Y:S01]  /*7060*/  LDL R30, [R1+0x48] ;  /* 0x00004800011e7983 */ /* 0x000f220000100800 */
[----:B------:R-:W-:-:S03]  /*7070*/  ULDC UR4, c[0x0][0x3f4] ;  /* 0x0000fd0000047ab9 */ /* 0x000fc60000000800 */
[----:B------:R-:W4:Y:S01]  /*7080*/  LDL R29, [R1+0x44] ;  /* 0x00004400011d7983 */ /* 0x000f220000100800 */
[----:B------:R-:W-:Y:S01]  /*7090*/  ISETP.GE.AND P3, PT, R197, UR4, PT ;  /* 0x00000004c5007c0c */ /* 0x000fe2000bf66270 */
[----:B--2---:R-:W-:Y:S01]  /*70a0*/  IMAD.MOV.U32 R6, RZ, RZ, R0 ;  /* 0x000000ffff067224 */ /* 0x004fe200078e0000 */
[----:B------:R-:W-:Y:S01]  /*70b0*/  ISETP.GE.AND P2, PT, R186, UR4, PT ;  /* 0x00000004ba007c0c */ /* 0x000fe2000bf46270 */
[----:B-1----:R-:W-:Y:S01]  /*70c0*/  IMAD.MOV.U32 R7, RZ, RZ, R3 ;  /* 0x000000ffff077224 */ /* 0x002fe200078e0003 */
[----:B------:R-:W-:Y:S01]  /*70d0*/  CS2R R12, SRZ ;  /* 0x00000000000c7805 */ /* 0x000fe2000001ff00 */
[----:B---3--:R-:W-:Y:S01]  /*70e0*/  IMAD.MOV.U32 R15, RZ, RZ, R5 ;  /* 0x000000ffff0f7224 */ /* 0x008fe200078e0005 */
[----:B------:R-:W-:Y:S02]  /*70f0*/  CS2R R8, SRZ ;  /* 0x0000000000087805 */ /* 0x000fe4000001ff00 */
[----:B------:R-:W-:-:S07]  /*7100*/  CS2R R10, SRZ ;  /* 0x00000000000a7805 */ /* 0x000fce000001ff00 */
[----:B------:R-:W-:Y:S01]  /*7110*/  @!P2 IMAD.WIDE R20, R186, 0x2, R6 ;  /* 0x00000002ba14a825 */ /* 0x000fe200078e0206 */
[----:B------:R-:W-:-:S04]  /*7120*/  CS2R R6, SRZ ;  /* 0x0000000000067805 */ /* 0x000fc8000001ff00 */
[----:B------:R0:W5:Y:S01]  /*7130*/  @!P2 LD.E.64 R12, desc[UR40][R20.64] ;  /* 0x00000028140ca980 */ /* 0x000162000c101b00 */
[-C--:B----4-:R-:W-:Y:S02]  /*7140*/  @!P3 IADD3 R24, P0, R0, R30.reuse, RZ ;  /* 0x0000001e0018b210 */ /* 0x090fe40007f1e0ff */
[----:B------:R-:W-:Y:S01]  /*7150*/  @!P3 IADD3 R4, P1, R14, R30, RZ ;  /* 0x0000001e0e04b210 */ /* 0x000fe20007f3e0ff */
[----:B------:R-:W-:-:S03]  /*7160*/  @!P2 IMAD.WIDE R14, R186, 0x2, R14 ;  /* 0x00000002ba0ea825 */ /* 0x000fc600078e020e */
[----:B------:R-:W-:Y:S01]  /*7170*/  @!P3 IADD3.X R5, R5, R29, RZ, P1, !PT ;  /* 0x0000001d0505b210 */ /* 0x000fe20000ffe4ff */
[----:B------:R-:W-:Y:S01]  /*7180*/  @!P3 IMAD.X R25, R3, 0x1, R29, P0 ;  /* 0x000000010319b824 */ /* 0x000fe200000e061d */
[----:B------:R0:W5:Y:S04]  /*7190*/  @!P2 LD.E.64 R8, desc[UR40][R14.64] ;  /* 0x000000280e08a980 */ /* 0x000168000c101b00 */
[----:B------:R0:W5:Y:S04]  /*71a0*/  @!P3 LD.E.64 R10, desc[UR40][R24.64] ;  /* 0x00000028180ab980 */ /* 0x000168000c101b00 */
[----:B------:R0:W5:Y:S02]  /*71b0*/  @!P3 LD.E.64 R6, desc[UR40][R4.64] ;  /* 0x000000280406b980 */ /* 0x000164000c101b00 */
.L_x_661:
[----:B------:R-:W-:Y:S05]  /*71c0*/  BSYNC B1 ;  /* 0x0000000000017941 */ /* 0x000fea0003800000 */
.L_x_660:
[----:B0--3--:R-:W-:Y:S01]  /*71d0*/  SHF.L.U32 R5, R27, 0x1f, RZ ;  /* 0x0000001f1b057819 */ /* 0x009fe200000006ff */
[----:B-1----:R-:W-:Y:S01]  /*71e0*/  IMAD R3, R213, 0x200, R28 ;  /* 0x00000200d5037824 */ /* 0x002fe200078e021c */
[----:B------:R-:W-:Y:S01]  /*71f0*/  LOP3.LUT P1, RZ, R194, 0x4, RZ, 0xc0, !PT ;  /* 0x00000004c2ff7812 */ /* 0x000fe2000782c0ff */
[----:B-----5:R-:W-:Y:S01]  /*7200*/  IMAD.MOV.U32 R30, RZ, RZ, R12 ;  /* 0x000000ffff1e7224 */ /* 0x020fe200078e000c */
[----:B------:R-:W0:Y:S01]  /*7210*/  SYNCS.PHASECHK.TRANS64.TRYWAIT P0, [R2+URZ+0x28c00], R5 ;  /* 0x028c0005020075a7 */ /* 0x000e22000800017f */
[----:B------:R-:W-:Y:S01]  /*7220*/  IMAD R3, R3, 0x2, R2 ;  /* 0x0000000203037824 */ /* 0x000fe200078e0202 */
[----:B------:R-:W-:Y:S01]  /*7230*/  SHF.R.U64 R32, R12, 0x10, R13 ;  /* 0x000000100c207819 */ /* 0x000fe2000000120d */
[----:B------:R-:W-:Y:S01]  /*7240*/  IMAD.MOV.U32 R31, RZ, RZ, R10 ;  /* 0x000000ffff1f7224 */ /* 0x000fe200078e000a */
[----:B------:R-:W-:Y:S01]  /*7250*/  SHF.R.U64 R33, R10, 0x10, R11 ;  /* 0x000000100a217819 */ /* 0x000fe2000000120b */
[----:B------:R-:W-:Y:S01]  /*7260*/  IMAD.MOV.U32 R28, RZ, RZ, R8 ;  /* 0x000000ffff1c7224 */ /* 0x000fe200078e0008 */
[----:B------:R-:W-:Y:S01]  /*7270*/  SHF.R.U64 R34, R8, 0x10, R9 ;  /* 0x0000001008227819 */ /* 0x000fe20000001209 */
[--C-:B----4-:R-:W-:Y:S01]  /*7280*/  IMAD.MOV.U32 R14, RZ, RZ, R13.reuse ;  /* 0x000000ffff0e7224 */ /* 0x110fe200078e000d */
[----:B------:R-:W-:Y:S01]  /*7290*/  SHF.R.U32.HI R13, RZ, 0x10, R13 ;  /* 0x00000010ff0d7819 */ /* 0x000fe2000001160d */
[--C-:B------:R-:W-:Y:S01]  /*72a0*/  IMAD.MOV.U32 R12, RZ, RZ, R11.reuse ;  /* 0x000000ffff0c7224 */ /* 0x100fe200078e000b */
[----:B------:R-:W-:Y:S01]  /*72b0*/  SHF.R.U32.HI R11, RZ, 0x10, R11 ;  /* 0x00000010ff0b7819 */ /* 0x000fe2000001160b */
[--C-:B------:R-:W-:Y:S01]  /*72c0*/  IMAD.MOV.U32 R10, RZ, RZ, R9.reuse ;  /* 0x000000ffff0a7224 */ /* 0x100fe200078e0009 */
[----:B------:R-:W-:Y:S01]  /*72d0*/  SHF.R.U32.HI R9, RZ, 0x10, R9 ;  /* 0x00000010ff097819 */ /* 0x000fe20000011609 */
[C---:B------:R-:W-:Y:S01]  /*72e0*/  VIADD R4, R3.reuse, 0x20400 ;  /* 0x0002040003047836 */ /* 0x040fe20000000000 */
[----:B------:R-:W-:Y:S01]  /*72f0*/  MOV R29, R6 ;  /* 0x00000006001d7202 */ /* 0x000fe20000000f00 */
[--C-:B------:R-:W-:Y:S01]  /*7300*/  IMAD.MOV.U32 R8, RZ, RZ, R7.reuse ;  /* 0x000000ffff087224 */ /* 0x100fe200078e0007 */
[----:B------:R-:W-:Y:S01]  /*7310*/  VIMNMX R27, R26, 0x40, PT ;  /* 0x000000401a1b7848 */ /* 0x000fe20003fe0100 */
[----:B------:R-:W-:Y:S01]  /*7320*/  BSSY B1, `(.L_x_662) ;  /* 0x000000e000017945 */ /* 0x000fe20003800000 */
[----:B--2---:R-:W-:Y:S01]  /*7330*/  VIADD R0, R3, 0x20440 ;  /* 0x0002044003007836 */ /* 0x004fe20000000000 */
[--C-:B------:R-:W-:Y:S01]  /*7340*/  SHF.R.U64 R35, R6, 0x10, R7.reuse ;  /* 0x0000001006237819 */ /* 0x100fe20000001207 */
[----:B------:R-:W-:Y:S01]  /*7350*/  @P1 VIADD R0, R4, 0xffffffc0 ;  /* 0xffffffc004001836 */ /* 0x000fe20000000000 */
[----:B------:R-:W-:-:S02]  /*7360*/  SHF.R.U32.HI R6, RZ, 0x10, R7 ;  /* 0x00000010ff067819 */ /* 0x000fc40000011607 */
[----:B------:R-:W-:Y:S02]  /*7370*/  PRMT R30, R30, 0x5410, R14 ;  /* 0x000054101e1e7816 */ /* 0x000fe4000000000e */
[----:B------:R-:W-:Y:S02]  /*7380*/  PRMT R32, R32, 0x5410, R13 ;  /* 0x0000541020207816 */ /* 0x000fe4000000000d */
[----:B------:R-:W-:Y:S02]  /*7390*/  PRMT R31, R31, 0x5410, R12 ;  /* 0x000054101f1f7816 */ /* 0x000fe4000000000c */
[----:B------:R-:W-:Y:S02]  /*73a0*/  PRMT R33, R33, 0x5410, R11 ;  /* 0x0000541021217816 */ /* 0x000fe4000000000b */
[----:B------:R-:W-:Y:S02]  /*73b0*/  ISETP.GE.AND P1, PT, R184, R27, PT ;  /* 0x0000001bb800720c */ /* 0x000fe40003f26270 */
[----:B------:R-:W-:-:S02]  /*73c0*/  PRMT R28, R28, 0x5410, R10 ;  /* 0x000054101c1c7816 */ /* 0x000fc4000000000a */
[----:B------:R-:W-:Y:S02]  /*73d0*/  PRMT R34, R34, 0x5410, R9 ;  /* 0x0000541022227816 */ /* 0x000fe40000000009 */
[----:B------:R-:W-:Y:S01]  /*73e0*/  PRMT R29, R29, 0x5410, R8 ;  /* 0x000054101d1d7816 */ /* 0x000fe20000000008 */
[----:B0-----:R-:W-:Y:S06]  /*73f0*/  @!P0 BRA `(.L_x_663) ;  /* 0x000000fc00e88947 */ /* 0x001fec0003800000 */
.L_x_868:
[----:B------:R-:W-:Y:S05]  /*7400*/  BSYNC B1 ;  /* 0x0000000000017941 */ /* 0x000fea0003800000 */
.L_x_662:
[----:B------:R-:W-:Y:S01]  /*7410*/  BSSY B1, `(.L_x_664) ;  /* 0x0000056000017945 */ /* 0x000fe20003800000 */
[----:B------:R-:W-:-:S03]  /*7420*/  PRMT R35, R35, 0x5410, R6 ;  /* 0x0000541023237816 */ /* 0x000fc60000000006 */
[----:B------:R-:W-:Y:S05]  /*7430*/  @P1 BRA `(.L_x_665) ;  /* 0x00000004004c1947 */ /* 0x000fea0003800000 */
[----:B------:R-:W1:Y:S01]  /*7440*/  LDC R4, c[0x0][0x3f4] ;  /* 0x0000fd00ff047b82 */ /* 0x000e620000000800 */
[----:B------:R-:W-:Y:S01]  /*7450*/  BSSY B2, `(.L_x_666) ;  /* 0x000002a000027945 */ /* 0x000fe20003800000 */
[-C--:B-1----:R-:W-:Y:S02]  /*7460*/  ISETP.GE.AND P0, PT, R186, R4.reuse, PT ;  /* 0x00000004ba00720c */ /* 0x082fe40003f06270 */
[----:B------:R-:W-:-:S11]  /*7470*/  ISETP.GE.AND P1, PT, R197, R4, PT ;  /* 0x00000004c500720c */ /* 0x000fd60003f26270 */
[----:B------:R-:W-:Y:S05]  /*7480*/  @P0 BRA `(.L_x_667) ;  /* 0x0000000000980947 */ /* 0x000fea0003800000 */
[----:B0-----:R-:W0:Y:S01]  /*7490*/  LDS.128 R4, [R3+0x20400] ;  /* 0x0204000003047984 */ /* 0x001e220000000c00 */
[----:B------:R-:W-:Y:S02]  /*74a0*/  HADD2.F32 R15, -RZ, R28.H0_H0 ;  /* 0x2000001cff0f7230 */ /* 0x000fe40000004100 */
[----:B------:R-:W-:Y:S02]  /*74b0*/  HADD2.F32 R13, -RZ, R30.H0_H0 ;  /* 0x2000001eff0d7230 */ /* 0x000fe40000004100 */
[----:B------:R-:W-:Y:S02]  /*74c0*/  HADD2.F32 R12, -RZ, R32.H0_H0 ;  /* 0x20000020ff0c7230 */ /* 0x000fe40000004100 */
[----:B------:R-:W-:Y:S02]  /*74d0*/  HADD2.F32 R14, -RZ, R34.H0_H0 ;  /* 0x20000022ff0e7230 */ /* 0x000fe40000004100 */
[--C-:B0-----:R-:W-:Y:S02]  /*74e0*/  HADD2.F32 R8, -RZ, R4.reuse.H0_H0 ;  /* 0x20000004ff087230 */ /* 0x101fe40000004100 */
[----:B------:R-:W-:-:S02]  /*74f0*/  HADD2.F32 R4, -RZ, R4.H1_H1 ;  /* 0x30000004ff047230 */ /* 0x000fc40000004100 */
[--C-:B------:R-:W-:Y:S02]  /*7500*/  HADD2.F32 R9, -RZ, R5.reuse.H0_H0 ;  /* 0x20000005ff097230 */ /* 0x100fe40000004100 */
[----:B------:R-:W-:Y:S02]  /*7510*/  HADD2.F32 R5, -RZ, R5.H1_H1 ;  /* 0x30000005ff057230 */ /* 0x000fe40000004100 */
[C---:B------:R-:W-:Y:S01]  /*7520*/  FMUL.FTZ R21, R4.reuse, R15 ;  /* 0x0000000f04157220 */ /* 0x040fe20000410000 */
[-C--:B------:R-:W-:Y:S01]  /*7530*/  FMUL.FTZ R4, R4, R13.reuse ;  /* 0x0000000d04047220 */ /* 0x080fe20000410000 */
[--C-:B------:R-:W-:Y:S02]  /*7540*/  HADD2.F32 R10, -RZ, R6.reuse.H0_H0 ;  /* 0x20000006ff0a7230 */ /* 0x100fe40000004100 */
[----:B------:R-:W-:Y:S02]  /*7550*/  HADD2.F32 R11, -RZ, R7.H0_H0 ;  /* 0x20000007ff0b7230 */ /* 0x000fe40000004100 */
[C---:B------:R-:W-:Y:S01]  /*7560*/  FMUL.FTZ R24, R5.reuse, R14 ;  /* 0x0000000e05187220 */ /* 0x040fe20000410000 */
[C---:B------:R-:W-:Y:S01]  /*7570*/  FFMA.FTZ R21, R8.reuse, R13, -R21 ;  /* 0x0000000d08157223 */ /* 0x040fe20000010815 */
[----:B------:R-:W-:Y:S01]  /*7580*/  FFMA.FTZ R20, R8, R15, R4 ;  /* 0x0000000f08147223 */ /* 0x000fe20000010004 */
[----:B------:R-:W-:Y:S01]  /*7590*/  FMUL.FTZ R26, R5, R12 ;  /* 0x0000000c051a7220 */ /* 0x000fe20000410000 */
[----:B------:R-:W-:-:S02]  /*75a0*/  HADD2.F32 R6, -RZ, R6.H1_H1 ;  /* 0x30000006ff067230 */ /* 0x000fc40000004100 */
[C---:B------:R-:W-:Y:S01]  /*75b0*/  FFMA.FTZ R24, R9.reuse, R12, -R24 ;  /* 0x0000000c09187223 */ /* 0x040fe20000010818 */
[----:B------:R-:W-:Y:S02]  /*75c0*/  HADD2.F32 R7, -RZ, R7.H1_H1 ;  /* 0x30000007ff077230 */ /* 0x000fe40000004100 */
[----:B------:R-:W-:Y:S01]  /*75d0*/  FFMA.FTZ R9, R9, R14, R26 ;  /* 0x0000000e09097223 */ /* 0x000fe2000001001a */
[----:B------:R-:W-:Y:S02]  /*75e0*/  HADD2.F32 R13, -RZ, R28.H1_H1 ;  /* 0x3000001cff0d7230 */ /* 0x000fe40000004100 */
[----:B------:R-:W-:Y:S02]  /*75f0*/  HADD2.F32 R5, -RZ, R30.H1_H1 ;  /* 0x3000001eff057230 */ /* 0x000fe40000004100 */
[----:B------:R-:W-:Y:S02]  /*7600*/  HADD2.F32 R8, -RZ, R34.H1_H1 ;  /* 0x30000022ff087230 */ /* 0x000fe40000004100 */
[----:B------:R-:W-:Y:S01]  /*7610*/  FMUL.FTZ R15, R6, R13 ;  /* 0x0000000d060f7220 */ /* 0x000fe20000410000 */
[----:B------:R-:W-:-:S02]  /*7620*/  HADD2.F32 R4, -RZ, R32.H1_H1 ;  /* 0x30000020ff047230 */ /* 0x000fc40000004100 */
[-C--:B------:R-:W-:Y:S01]  /*7630*/  FMUL.FTZ R12, R6, R5.reuse ;  /* 0x00000005060c7220 */ /* 0x080fe20000410000 */
[C---:B------:R-:W-:Y:S01]  /*7640*/  FMUL.FTZ R14, R7.reuse, R8 ;  /* 0x00000008070e7220 */ /* 0x040fe20000410000 */
[C---:B------:R-:W-:Y:S01]  /*7650*/  FFMA.FTZ R6, R10.reuse, R5, -R15 ;  /* 0x000000050a067223 */ /* 0x040fe2000001080f */
[-C--:B------:R-:W-:Y:S01]  /*7660*/  FMUL.FTZ R25, R7, R4.reuse ;  /* 0x0000000407197220 */ /* 0x080fe20000410000 */
[----:B------:R-:W-:Y:S01]  /*7670*/  FFMA.FTZ R13, R10, R13, R12 ;  /* 0x0000000d0a0d7223 */ /* 0x000fe2000001000c */
[C---:B------:R-:W-:Y:S01]  /*7680*/  FFMA.FTZ R7, R11.reuse, R4, -R14 ;  /* 0x000000040b077223 */ /* 0x040fe2000001080e */
[----:B------:R-:W-:Y:S01]  /*7690*/  F2FP.F16.F32.PACK_AB R4, R20, R21 ;  /* 0x000000151404723e */ /* 0x000fe200000000ff */
[----:B------:R-:W-:Y:S01]  /*76a0*/  FFMA.FTZ R8, R11, R8, R25 ;  /* 0x000000080b087223 */ /* 0x000fe20000010019 */
[----:B------:R-:W-:Y:S02]  /*76b0*/  F2FP.F16.F32.PACK_AB R5, R9, R24 ;  /* 0x000000180905723e */ /* 0x000fe400000000ff */
[----:B------:R-:W-:-:S02]  /*76c0*/  F2FP.F16.F32.PACK_AB R6, R13, R6 ;  /* 0x000000060d06723e */ /* 0x000fc400000000ff */
[----:B------:R-:W-:-:S05]  /*76d0*/  F2FP.F16.F32.PACK_AB R7, R8, R7 ;  /* 0x000000070807723e */ /* 0x000fca00000000ff */
[----:B------:R1:W-:Y:S02]  /*76e0*/  STS.128 [R3+0x20400], R4 ;  /* 0x0204000403007388 */ /* 0x0003e40000000c00 */
.L_x_667:
[----:B------:R-:W-:Y:S05]  /*76f0*/  BSYNC B2 ;  /* 0x0000000000027941 */ /* 0x000fea0003800000 */
.L_x_666:
[----:B------:R-:W-:Y:S05]  /*7700*/  @P1 BRA `(.L_x_665) ;  /* 0x0000000000981947 */ /* 0x000fea0003800000 */
[----:B01----:R-:W0:Y:S01]  /*7710*/  LDS.128 R4, [R0] ;  /* 0x0000000000047984 */ /* 0x003e220000000c00 */
        /* <DEDUP_REMOVED lines=36> */
[----:B------:R2:W-:Y:S02]  /*7960*/  STS.128 [R0], R4 ;  /* 0x0000000400007388 */ /* 0x0005e40000000c00 */
.L_x_665:
[----:B------:R-:W-:Y:S05]  /*7970*/  BSYNC B1 ;  /* 0x0000000000017941 */ /* 0x000fea0003800000 */
.L_x_664:
[----:B-12---:R-:W-:-:S05]  /*7980*/  VIADD R4, R184, 0x20 ;  /* 0x00000020b8047836 */ /* 0x006fca0000000000 */
[----:B------:R-:W-:-:S13]  /*7990*/  ISETP.GE.AND P0, PT, R4, R27, PT ;  /* 0x0000001b0400720c */ /* 0x000fda0003f06270 */
        /* <DEDUP_REMOVED lines=11> */
[----:B------:R-:W-:Y:S02]  /*7a50*/  HADD2.F32 R24, -RZ, R28.H1_H1 ;  /* 0x3000001cff187230 */ /* 0x000fe40000004100 */
[----:B------:R-:W-:-:S02]  /*7a60*/  HADD2.F32 R27, -RZ, R34.H1_H1 ;  /* 0x30000022ff1b7230 */ /* 0x000fc40000004100 */
[--C-:B0-----:R-:W-:Y:S02]  /*7a70*/  HADD2.F32 R8, -RZ, R4.reuse.H0_H0 ;  /* 0x20000004ff087230 */ /* 0x101fe40000004100 */
[----:B------:R-:W-:Y:S02]  /*7a80*/  HADD2.F32 R4, -RZ, R4.H1_H1 ;  /* 0x30000004ff047230 */ /* 0x000fe40000004100 */
[--C-:B------:R-:W-:Y:S02]  /*7a90*/  HADD2.F32 R9, -RZ, R5.reuse.H0_H0 ;  /* 0x20000005ff097230 */ /* 0x100fe40000004100 */
[----:B------:R-:W-:Y:S02]  /*7aa0*/  HADD2.F32 R5, -RZ, R5.H1_H1 ;  /* 0x30000005ff057230 */ /* 0x000fe40000004100 */
[-C--:B------:R-:W-:Y:S01]  /*7ab0*/  FMUL.FTZ R13, R20, R4.reuse ;  /* 0x00000004140d7220 */ /* 0x080fe20000410000 */
[----:B------:R-:W-:Y:S01]  /*7ac0*/  FMUL.FTZ R15, R14, R4 ;  /* 0x000000040e0f7220 */ /* 0x000fe20000410000 */
[----:B------:R-:W-:-:S02]  /*7ad0*/  HADD2.F32 R10, -RZ, R6.H0_H0 ;  /* 0x20000006ff0a7230 */ /* 0x000fc40000004100 */
[-C--:B------:R-:W-:Y:S01]  /*7ae0*/  FMUL.FTZ R12, R25, R5.reuse ;  /* 0x00000005190c7220 */ /* 0x080fe20000410000 */
[-C--:B------:R-:W-:Y:S01]  /*7af0*/  FFMA.FTZ R4, R14, R8.reuse, -R13 ;  /* 0x000000080e047223 */ /* 0x080fe2000001080d */
[----:B------:R-:W-:Y:S01]  /*7b00*/  FFMA.FTZ R15, R20, R8, R15 ;  /* 0x00000008140f7223 */ /* 0x000fe2000001000f */
[C---:B------:R-:W-:Y:S01]  /*7b10*/  FMUL.FTZ R8, R21.reuse, R5 ;  /* 0x0000000515087220 */ /* 0x040fe20000410000 */
[--C-:B------:R-:W-:Y:S02]  /*7b20*/  HADD2.F32 R11, -RZ, R7.reuse.H0_H0 ;  /* 0x20000007ff0b7230 */ /* 0x100fe40000004100 */
[-C--:B------:R-:W-:Y:S01]  /*7b30*/  FFMA.FTZ R5, R21, R9.reuse, -R12 ;  /* 0x0000000915057223 */ /* 0x080fe2000001080c */
[----:B------:R-:W-:Y:S02]  /*7b40*/  HADD2.F32 R6, -RZ, R6.H1_H1 ;  /* 0x30000006ff067230 */ /* 0x000fe40000004100 */
[----:B------:R-:W-:Y:S01]  /*7b50*/  FFMA.FTZ R8, R25, R9, R8 ;  /* 0x0000000919087223 */ /* 0x000fe20000010008 */
[----:B------:R-:W-:Y:S01]  /*7b60*/  HADD2.F32 R7, -RZ, R7.H1_H1 ;  /* 0x30000007ff077230 */ /* 0x000fe20000004100 */
[----:B------:R-:W-:Y:S01]  /*7b70*/  F2FP.F16.F32.PACK_AB R4, R15, R4 ;  /* 0x000000040f04723e */ /* 0x000fe200000000ff */
[----:B------:R-:W-:-:S02]  /*7b80*/  HADD2.F32 R20, -RZ, R30.H1_H1 ;  /* 0x3000001eff147230 */ /* 0x000fc40000004100 */
[-C--:B------:R-:W-:Y:S01]  /*7b90*/  FMUL.FTZ R9, R24, R6.reuse ;  /* 0x0000000618097220 */ /* 0x080fe20000410000 */
[----:B------:R-:W-:Y:S02]  /*7ba0*/  HADD2.F32 R21, -RZ, R32.H1_H1 ;  /* 0x30000020ff157230 */ /* 0x000fe40000004100 */
[----:B------:R-:W-:Y:S01]  /*7bb0*/  FMUL.FTZ R12, R27, R7 ;  /* 0x000000071b0c7220 */ /* 0x000fe20000410000 */
[----:B------:R-:W-:Y:S01]  /*7bc0*/  F2FP.F16.F32.PACK_AB R5, R8, R5 ;  /* 0x000000050805723e */ /* 0x000fe200000000ff */
[C---:B------:R-:W-:Y:S01]  /*7bd0*/  FMUL.FTZ R13, R20.reuse, R6 ;  /* 0x00000006140d7220 */ /* 0x040fe20000410000 */
[-C--:B------:R-:W-:Y:S01]  /*7be0*/  FFMA.FTZ R6, R20, R10.reuse, -R9 ;  /* 0x0000000a14067223 */ /* 0x080fe20000010809 */
[C---:B------:R-:W-:Y:S01]  /*7bf0*/  FMUL.FTZ R14, R21.reuse, R7 ;  /* 0x00000007150e7220 */ /* 0x040fe20000410000 */
[-C--:B------:R-:W-:Y:S01]  /*7c00*/  FFMA.FTZ R7, R21, R11.reuse, -R12 ;  /* 0x0000000b15077223 */ /* 0x080fe2000001080c */
[----:B------:R-:W-:Y:S02]  /*7c10*/  FFMA.FTZ R13, R24, R10, R13 ;  /* 0x0000000a180d7223 */ /* 0x000fe4000001000d */
[----:B------:R-:W-:-:S03]  /*7c20*/  FFMA.FTZ R14, R27, R11, R14 ;  /* 0x0000000b1b0e7223 */ /* 0x000fc6000001000e */
[----:B------:R-:W-:Y:S02]  /*7c30*/  F2FP.F16.F32.PACK_AB R6, R13, R6 ;  /* 0x000000060d06723e */ /* 0x000fe400000000ff */
[----:B------:R-:W-:-:S05]  /*7c40*/  F2FP.F16.F32.PACK_AB R7, R14, R7 ;  /* 0x000000070e07723e */ /* 0x000fca00000000ff */
[----:B------:R1:W-:Y:S02]  /*7c50*/  STS.128 [R3+0x21400], R4 ;  /* 0x0214000403007388 */ /* 0x0003e40000000c00 */
.L_x_670:
[----:B------:R-:W-:Y:S05]  /*7c60*/  BSYNC B1 ;  /* 0x0000000000017941 */ /* 0x000fea0003800000 */
.L_x_669:
[----:B------:R-:W-:Y:S05]  /*7c70*/  @P1 BRA `(.L_x_668) ;  /* 0x00000010007c1947 */ /* 0x000fea0003800000 */
[----:B01----:R-:W0:Y:S01]  /*7c80*/  LDS.128 R4, [R0+0x1000] ;  /* 0x0010000000047984 */ /* 0x003e220000000c00 */
        /* <DEDUP_REMOVED lines=13> */
[----:B------:R-:W-:Y:S01]  /*7d60*/  FMUL.FTZ R11, R24, R5 ;  /* 0x00000005180b7220 */ /* 0x000fe20000410000 */
[----:B------:R-:W-:Y:S01]  /*7d70*/  FFMA.FTZ R4, R13, R3, -R12 ;  /* 0x000000030d047223 */ /* 0x000fe2000001080c */
[--C-:B------:R-:W-:Y:S02]  /*7d80*/  HADD2.F32 R10, -RZ, R7.reuse.H0_H0 ;  /* 0x20000007ff0a7230 */ /* 0x100fe40000004100 */
[C---:B------:R-:W-:Y:S01]  /*7d90*/  FMUL.FTZ R13, R20.reuse, R5 ;  /* 0x00000005140d7220 */ /* 0x040fe20000410000 */
[----:B------:R-:W-:Y:S02]  /*7da0*/  HADD2.F32 R6, -RZ, R6.H1_H1 ;  /* 0x30000006ff067230 */ /* 0x000fe40000004100 */
[----:B------:R-:W-:Y:S01]  /*7db0*/  FFMA.FTZ R3, R15, R3, R14 ;  /* 0x000000030f037223 */ /* 0x000fe2000001000e */
[----:B------:R-:W-:Y:S02]  /*7dc0*/  HADD2.F32 R7, -RZ, R7.H1_H1 ;  /* 0x30000007ff077230 */ /* 0x000fe40000004100 */
[----:B------:R-:W-:Y:S01]  /*7dd0*/  FFMA.FTZ R5, R20, R8, -R11 ;  /* 0x0000000814057223 */ /* 0x000fe2000001080b */
[----:B------:R-:W-:-:S02]  /*7de0*/  HADD2.F32 R15, -RZ, R31.H1_H1 ;  /* 0x3000001fff0f7230 */ /* 0x000fc40000004100 */
[----:B------:R-:W-:Y:S01]  /*7df0*/  FFMA.FTZ R8, R24, R8, R13 ;  /* 0x0000000818087223 */ /* 0x000fe2000001000d */
[----:B------:R-:W-:Y:S02]  /*7e00*/  HADD2.F32 R20, -RZ, R33.H1_H1 ;  /* 0x30000021ff147230 */ /* 0x000fe40000004100 */
[-C--:B------:R-:W-:Y:S01]  /*7e10*/  FMUL.FTZ R12, R21, R6.reuse ;  /* 0x00000006150c7220 */ /* 0x080fe20000410000 */
[-C--:B------:R-:W-:Y:S01]  /*7e20*/  FMUL.FTZ R11, R26, R7.reuse ;  /* 0x000000071a0b7220 */ /* 0x080fe20000410000 */
[----:B------:R-:W-:Y:S01]  /*7e30*/  FMUL.FTZ R14, R15, R6 ;  /* 0x000000060f0e7220 */ /* 0x000fe20000410000 */
[----:B------:R-:W-:Y:S01]  /*7e40*/  F2FP.F16.F32.PACK_AB R4, R3, R4 ;  /* 0x000000040304723e */ /* 0x000fe200000000ff */
[C---:B------:R-:W-:Y:S01]  /*7e50*/  FMUL.FTZ R13, R20.reuse, R7 ;  /* 0x00000007140d7220 */ /* 0x040fe20000410000 */
[-C--:B------:R-:W-:Y:S01]  /*7e60*/  FFMA.FTZ R6, R15, R9.reuse, -R12 ;  /* 0x000000090f067223 */ /* 0x080fe2000001080c */
[-C--:B------:R-:W-:Y:S01]  /*7e70*/  FFMA.FTZ R7, R20, R10.reuse, -R11 ;  /* 0x0000000a14077223 */ /* 0x080fe2000001080b */
[----:B------:R-:W-:Y:S01]  /*7e80*/  FFMA.FTZ R9, R21, R9, R14 ;  /* 0x0000000915097223 */ /* 0x000fe2000001000e */
[----:B------:R-:W-:Y:S01]  /*7e90*/  FFMA.FTZ R10, R26, R10, R13 ;  /* 0x0000000a1a0a7223 */ /* 0x000fe2000001000d */
[----:B------:R-:W-:-:S03]  /*7ea0*/  F2FP.F16.F32.PACK_AB R5, R8, R5 ;  /* 0x000000050805723e */ /* 0x000fc600000000ff */
[----:B------:R-:W-:Y:S02]  /*7eb0*/  F2FP.F16.F32.PACK_AB R6, R9, R6 ;  /* 0x000000060906723e */ /* 0x000fe400000000ff */
[----:B------:R-:W-:-:S05]  /*7ec0*/  F2FP.F16.F32.PACK_AB R7, R10, R7 ;  /* 0x000000070a07723e */ /* 0x000fca00000000ff */
[----:B------:R4:W-:Y:S01]  /*7ed0*/  STS.128 [R0+0x1000], R4 ;  /* 0x0010000400007388 */ /* 0x0009e20000000c00 */
[----:B------:R-:W-:Y:S05]  /*7ee0*/  BRA `(.L_x_668) ;  /* 0x0000000c00e07947 */ /* 0x000fea0003800000 */
.L_x_658:
[----:B------:R-:W-:-:S03]  /*7ef0*/  UMOV UR4, 0xffffffff ;  /* 0xffffffff00047882 */ /* 0x000fc60000000000 */
[----:B------:R-:W-:Y:S05]  /*7f00*/  BRA.DIV UR4, `(.L_x_671) ;  /* 0x000000f604387947 */ /* 0x000fea000b800000 */
[----:B------:R0:W1:Y:S04]  /*7f10*/  SHFL.IDX PT, R0, R26, RZ, 0x1c1f ;  /* 0x001c1fff1a007589 */ /* 0x00006800000e0000 */
[----:B------:R0:W2:Y:S04]  /*7f20*/  SHFL.IDX PT, R3, R24, RZ, 0x1c1f ;  /* 0x001c1fff18037589 */ /* 0x0000a800000e0000 */
[----:B------:R0:W3:Y:S04]  /*7f30*/  SHFL.IDX PT, R20, R29, RZ, 0x1c1f ;  /* 0x001c1fff1d147589 */ /* 0x0000e800000e0000 */
[----:B------:R0:W4:Y:S02]  /*7f40*/  SHFL.IDX PT, R14, R28, RZ, 0x1c1f ;  /* 0x001c1fff1c0e7589 */ /* 0x00012400000e0000 */
.L_x_874:
[----:B------:R-:W5:Y:S01]  /*7f50*/  LDL R6, [R1+0x34] ;  /* 0x0000340001067983 */ /* 0x000f620000100800 */
[----:B------:R-:W-:Y:S01]  /*7f60*/  ULDC UR4, c[0x0][0x448] ;  /* 0x0001120000047ab9 */ /* 0x000fe20000000800 */
[----:B------:R-:W-:Y:S01]  /*7f70*/  BSSY B1, `(.L_x_672) ;  /* 0x0000019000017945 */ /* 0x000fe20003800000 */
[----:B------:R-:W-:Y:S01]  /*7f80*/  IMAD R21, R27, UR4, RZ ;  /* 0x000000041b157c24 */ /* 0x000fe2000f8e02ff */
[----:B------:R-:W-:Y:S02]  /*7f90*/  CS2R R10, SRZ ;  /* 0x00000000000a7805 */ /* 0x000fe4000001ff00 */
[----:B------:R-:W-:Y:S02]  /*7fa0*/  CS2R R8, SRZ ;  /* 0x0000000000087805 */ /* 0x000fe4000001ff00 */
[----:B------:R-:W-:Y:S01]  /*7fb0*/  ISETP.GE.AND P0, PT, R4, R21, PT ;  /* 0x000000150400720c */ /* 0x000fe20003f06270 */
[----:B------:R-:W-:Y:S01]  /*7fc0*/  IMAD R21, R25, -0x40, R21 ;  /* 0xffffffc019157824 */ /* 0x000fe200078e0215 */
[----:B-----5:R-:W-:-:S04]  /*7fd0*/  LEA.HI R5, R6, R6, RZ, 0x1 ;  /* 0x0000000606057211 */ /* 0x020fc800078f08ff */
[----:B------:R-:W-:-:S05]  /*7fe0*/  LOP3.LUT R5, R5, 0xfffffffe, RZ, 0xc0, !PT ;  /* 0xfffffffe05057812 */ /* 0x000fca00078ec0ff */
[----:B------:R-:W-:Y:S01]  /*7ff0*/  IMAD.IADD R25, R6, 0x1, -R5 ;  /* 0x0000000106197824 */ /* 0x000fe200078e0a05 */
[----:B------:R-:W-:Y:S02]  /*8000*/  CS2R R6, SRZ ;  /* 0x0000000000067805 */ /* 0x000fe4000001ff00 */
[----:B------:R-:W-:Y:S02]  /*8010*/  CS2R R4, SRZ ;  /* 0x0000000000047805 */ /* 0x000fe4000001ff00 */
[----:B------:R-:W-:Y:S01]  /*8020*/  SHF.L.U32 R25, R25, 0x1f, RZ ;  /* 0x0000001f19197819 */ /* 0x000fe200000006ff */
[----:B------:R-:W-:Y:S06]  /*8030*/  @P0 BRA `(.L_x_673) ;  /* 0x0000000000300947 */ /* 0x000fec0003800000 */
[----:B------:R-:W-:Y:S01]  /*8040*/  ULDC UR4, c[0x0][0x3f4] ;  /* 0x0000fd0000047ab9 */ /* 0x000fe20000000800 */
[C---:B------:R-:W-:Y:S01]  /*8050*/  IMAD.SHL.U32 R15, R16.reuse, 0x2, RZ ;  /* 0x00000002100f7824 */ /* 0x040fe200078e00ff */
[C---:B------:R-:W-:Y:S02]  /*8060*/  ISETP.GE.AND P2, PT, R16.reuse, UR4, PT ;  /* 0x0000000410007c0c */ /* 0x040fe4000bf46270 */
[----:B------:R-:W-:Y:S02]  /*8070*/  SHF.L.U64.HI R7, R16, 0x1, R17 ;  /* 0x0000000110077819 */ /* 0x000fe40000010211 */
[-C--:B--2---:R-:W-:Y:S02]  /*8080*/  IADD3 R12, P0, R3, R15.reuse, RZ ;  /* 0x0000000f030c7210 */ /* 0x084fe40007f1e0ff */
[----:B----4-:R-:W-:-:S03]  /*8090*/  IADD3 R14, P1, R14, R15, RZ ;  /* 0x0000000f0e0e7210 */ /* 0x010fc60007f3e0ff */
[----:B-1----:R-:W-:Y:S01]  /*80a0*/  IMAD.X R13, R0, 0x1, R7, P0 ;  /* 0x00000001000d7824 */ /* 0x002fe200000e0607 */
[----:B---3--:R-:W-:Y:S02]  /*80b0*/  IADD3.X R15, R20, R7, RZ, P1, !PT ;  /* 0x00000007140f7210 */ /* 0x008fe40000ffe4ff */
[----:B------:R-:W-:Y:S01]  /*80c0*/  CS2R R6, SRZ ;  /* 0x0000000000067805 */ /* 0x000fe2000001ff00 */
[----:B------:R-:W-:Y:S06]  /*80d0*/  @P2 BRA `(.L_x_673) ;  /* 0x0000000000082947 */ /* 0x000fec0003800000 */
[----:B------:R1:W5:Y:S04]  /*80e0*/  LD.E.128 R8, desc[UR40][R12.64] ;  /* 0x000000280c087980 */ /* 0x000368000c101d00 */
[----:B------:R1:W5:Y:S02]  /*80f0*/  LD.E.128 R4, desc[UR40][R14.64] ;  /* 0x000000280e047980 */ /* 0x000364000c101d00 */
.L_x_673:
[----:B------:R-:W-:Y:S05]  /*8100*/  BSYNC B1 ;  /* 0x0000000000017941 */ /* 0x000fea0003800000 */
.L_x_672:
[----:B------:R-:W0:Y:S01]  /*8110*/  SYNCS.PHASECHK.TRANS64.TRYWAIT P1, [R2+URZ+0x28c00], R25 ;  /* 0x028c0019020075a7 */ /* 0x000e22000802017f */
[----:B-1---5:R-:W-:Y:S01]  /*8120*/  IMAD.MOV.U32 R12, RZ, RZ, R8 ;  /* 0x000000ffff0c7224 */ /* 0x022fe200078e0008 */
[--C-:B------:R-:W-:Y:S01]  /*8130*/  SHF.R.U64 R13, R8, 0x10, R9.reuse ;  /* 0x00000010080d7819 */ /* 0x100fe20000001209 */
[--C-:B------:R-:W-:Y:S01]  /*8140*/  IMAD.MOV.U32 R41, RZ, RZ, R9.reuse ;  /* 0x000000ffff297224 */ /* 0x100fe200078e0009 */
[----:B------:R-:W-:Y:S01]  /*8150*/  SHF.R.U32.HI R42, RZ, 0x10, R9 ;  /* 0x00000010ff2a7819 */ /* 0x000fe20000011609 */
[----:B------:R-:W-:Y:S01]  /*8160*/  IMAD.MOV.U32 R39, RZ, RZ, R4 ;  /* 0x000000ffff277224 */ /* 0x000fe200078e0004 */
[----:B------:R-:W-:Y:S01]  /*8170*/  SHF.R.U64 R43, R4, 0x10, R5 ;  /* 0x00000010042b7819 */ /* 0x000fe20000001205 */
[----:B------:R-:W-:Y:S01]  /*8180*/  IMAD.MOV.U32 R40, RZ, RZ, R10 ;  /* 0x000000ffff287224 */ /* 0x000fe200078e000a */
[--C-:B------:R-:W-:Y:S01]  /*8190*/  SHF.R.U64 R9, R10, 0x10, R11.reuse ;  /* 0x000000100a097819 */ /* 0x100fe2000000120b */
[----:B------:R-:W-:Y:S01]  /*81a0*/  IMAD.MOV.U32 R0, RZ, RZ, R11 ;  /* 0x000000ffff007224 */ /* 0x000fe200078e000b */
[----:B------:R-:W-:Y:S01]  /*81b0*/  SHF.R.U64 R44, R6, 0x10, R7 ;  /* 0x00000010062c7819 */ /* 0x000fe20000001207 */
[----:B------:R-:W-:Y:S01]  /*81c0*/  IMAD.MOV.U32 R8, RZ, RZ, R5 ;  /* 0x000000ffff087224 */ /* 0x000fe200078e0005 */
[----:B------:R-:W-:Y:S01]  /*81d0*/  VIMNMX R21, R21, 0x40, PT ;  /* 0x0000004015157848 */ /* 0x000fe20003fe0100 */
[----:B------:R-:W-:Y:S01]  /*81e0*/  IMAD.MOV.U32 R38, RZ, RZ, R6 ;  /* 0x000000ffff267224 */ /* 0x000fe200078e0006 */
[----:B------:R-:W-:Y:S01]  /*81f0*/  SHF.R.U32.HI R10, RZ, 0x10, R11 ;  /* 0x00000010ff0a7819 */ /* 0x000fe2000001160b */
[----:B------:R-:W-:Y:S01]  /*8200*/  IMAD.MOV.U32 R4, RZ, RZ, R7 ;  /* 0x000000ffff047224 */ /* 0x000fe200078e0007 */
[----:B--2---:R-:W1:Y:S01]  /*8210*/  LDC R3, c[0x0][0x3f4] ;  /* 0x0000fd00ff037b82 */ /* 0x004e620000000800 */
[----:B------:R-:W-:Y:S01]  /*8220*/  SHF.R.U32.HI R5, RZ, 0x10, R5 ;  /* 0x00000010ff057819 */ /* 0x000fe20000011605 */
[----:B------:R-:W-:Y:S01]  /*8230*/  BSSY B1, `(.L_x_674) ;  /* 0x0000010000017945 */ /* 0x000fe20003800000 */
[----:B------:R-:W-:-:S02]  /*8240*/  SHF.R.U32.HI R6, RZ, 0x10, R7 ;  /* 0x00000010ff067819 */ /* 0x000fc40000011607 */
[----:B----4-:R-:W-:Y:S02]  /*8250*/  IADD3 R14, R184, 0x20, RZ ;  /* 0x00000020b80e7810 */ /* 0x010fe40007ffe0ff */
[----:B------:R-:W-:Y:S02]  /*8260*/  PRMT R40, R40, 0x5410, R12 ;  /* 0x0000541028287816 */ /* 0x000fe4000000000c */
[----:B------:R-:W-:Y:S02]  /*8270*/  PRMT R41, R41, 0x5410, R13 ;  /* 0x0000541029297816 */ /* 0x000fe4000000000d */
[----:B------:R-:W-:Y:S02]  /*8280*/  PRMT R0, R10, 0x5410, R0 ;  /* 0x000054100a007816 */ /* 0x000fe40000000000 */
[----:B------:R-:W-:Y:S02]  /*8290*/  PRMT R42, R42, 0x5410, R9 ;  /* 0x000054102a2a7816 */ /* 0x000fe40000000009 */
[----:B------:R-:W-:-:S02]  /*82a0*/  PRMT R39, R39, 0x5410, R8 ;  /* 0x0000541027277816 */ /* 0x000fc40000000008 */
[----:B------:R-:W-:Y:S02]  /*82b0*/  PRMT R43, R43, 0x5410, R5 ;  /* 0x000054102b2b7816 */ /* 0x000fe40000000005 */
[----:B------:R-:W-:Y:S02]  /*82c0*/  PRMT R38, R38, 0x5410, R4 ;  /* 0x0000541026267816 */ /* 0x000fe40000000004 */
[----:B------:R-:W-:Y:S02]  /*82d0*/  PRMT R44, R44, 0x5410, R6 ;  /* 0x000054102c2c7816 */ /* 0x000fe40000000006 */
[C---:B-1----:R-:W-:Y:S01]  /*82e0*/  ISETP.GE.AND P0, PT, R16.reuse, R3, PT ;  /* 0x000000031000720c */ /* 0x042fe20003f06270 */
[----:B------:R-:W-:-:S03]  /*82f0*/  IMAD.IADD R3, R16, 0x1, R3 ;  /* 0x0000000110037824 */ /* 0x000fc600078e0203 */
[-C--:B------:R-:W-:Y:S02]  /*8300*/  ISETP.GE.OR P2, PT, R184, R21.reuse, P0 ;  /* 0x00000015b800720c */ /* 0x080fe40000746670 */
[----:B------:R-:W-:Y:S01]  /*8310*/  ISETP.GE.OR P0, PT, R14, R21, P0 ;  /* 0x000000150e00720c */ /* 0x000fe20000706670 */
[----:B0-----:R-:W-:-:S12]  /*8320*/  @!P1 BRA `(.L_x_675) ;  /* 0x000000f000a09947 */ /* 0x001fd80003800000 */
.L_x_875:
[----:B------:R-:W-:Y:S05]  /*8330*/  BSYNC B1 ;  /* 0x0000000000017941 */ /* 0x000fea0003800000 */
.L_x_674:
[----:B------:R-:W-:Y:S01]  /*8340*/  BSSY B1, `(.L_x_676) ;  /* 0x0000059000017945 */ /* 0x000fe20003800000 */
[----:B------:R-:W-:-:S03]  /*8350*/  LOP3.LUT R3, R3, 0x38, RZ, 0xc0, !PT ;  /* 0x0000003803037812 */ /* 0x000fc600078ec0ff */
[----:B------:R-:W-:Y:S05]  /*8360*/  @P2 BRA `(.L_x_677) ;  /* 0x0000000400582947 */ /* 0x000fea0003800000 */
[----:B------:R-:W-:Y:S02]  /*8370*/  IMAD.SHL.U32 R4, R194, 0x40, RZ ;  /* 0x00000040c2047824 */ /* 0x000fe400078e00ff */
[----:B------:R-:W-:Y:S02]  /*8380*/  HADD2.F32 R29, -RZ, R39.H0_H0 ;  /* 0x20000027ff1d7230 */ /* 0x000fe40000004100 */
[----:B------:R-:W-:Y:S01]  /*8390*/  HADD2.F32 R27, -RZ, R40.H1_H1 ;  /* 0x30000028ff1b7230 */ /* 0x000fe20000004100 */
[----:B------:R-:W-:Y:S01]  /*83a0*/  LOP3.LUT R8, R4, 0x1c0, RZ, 0xc0, !PT ;  /* 0x000001c004087812 */ /* 0x000fe200078ec0ff */
[----:B------:R-:W-:-:S03]  /*83b0*/  HADD2.F32 R31, -RZ, R43.H0_H0 ;  /* 0x2000002bff1f7230 */ /* 0x000fc60000004100 */
[----:B------:R-:W-:Y:S02]  /*83c0*/  SHF.R.U32.HI R7, RZ, 0x3, R8 ;  /* 0x00000003ff077819 */ /* 0x000fe40000011608 */
[----:B------:R-:W-:Y:S02]  /*83d0*/  LOP3.LUT R4, R8, 0x38, R16, 0xf8, !PT ;  /* 0x0000003808047812 */ /* 0x000fe400078ef810 */
[----:B------:R-:W-:Y:S02]  /*83e0*/  LOP3.LUT R8, R7, R3, R8, 0x1e, !PT ;  /* 0x0000000307087212 */ /* 0x000fe400078e1e08 */
[----:B------:R-:W-:-:S03]  /*83f0*/  LOP3.LUT R4, R4, R7, RZ, 0x3c, !PT ;  /* 0x0000000704047212 */ /* 0x000fc600078e3cff */
[C---:B------:R-:W-:Y:S02]  /*8400*/  IMAD R9, R213.reuse, 0x200, R8 ;  /* 0x00000200d5097824 */ /* 0x040fe400078e0208 */
[----:B------:R-:W-:Y:S02]  /*8410*/  IMAD R5, R213, 0x200, R4 ;  /* 0x00000200d5057824 */ /* 0x000fe400078e0204 */
[--C-:B------:R-:W-:Y:S02]  /*8420*/  IMAD R36, R9, 0x2, R2.reuse ;  /* 0x0000000209247824 */ /* 0x100fe400078e0202 */
[----:B------:R-:W-:-:S03]  /*8430*/  IMAD R34, R5, 0x2, R2 ;  /* 0x0000000205227824 */ /* 0x000fc600078e0202 */
[----:B------:R-:W3:Y:S04]  /*8440*/  LDS.128 R8, [R36+0x20400] ;  /* 0x0204000024087984 */ /* 0x000ee80000000c00 */
[----:B------:R-:W1:Y:S01]  /*8450*/  LDS.128 R4, [R34+0x20400] ;  /* 0x0204000022047984 */ /* 0x000e620000000c00 */
[--C-:B---3--:R-:W-:Y:S02]  /*8460*/  HADD2.F32 R20, -RZ, R8.reuse.H0_H0 ;  /* 0x20000008ff147230 */ /* 0x108fe40000004100 */
[----:B------:R-:W-:Y:S02]  /*8470*/  HADD2.F32 R8, -RZ, R8.H1_H1 ;  /* 0x30000008ff087230 */ /* 0x000fe40000004100 */
[----:B-1----:R-:W-:Y:S02]  /*8480*/  HADD2.F32 R12, -RZ, R4.H0_H0 ;  /* 0x20000004ff0c7230 */ /* 0x002fe40000004100 */
[C---:B------:R-:W-:Y:S01]  /*8490*/  FMUL.FTZ R33, R20.reuse, R29 ;  /* 0x0000001d14217220 */ /* 0x040fe20000410000 */
[----:B------:R-:W-:Y:S01]  /*84a0*/  FMUL.FTZ R35, R20, R27 ;  /* 0x0000001b14237220 */ /* 0x000fe20000410000 */
[----:B------:R-:W-:-:S02]  /*84b0*/  HADD2.F32 R21, -RZ, R9.H0_H0 ;  /* 0x20000009ff157230 */ /* 0x000fc40000004100 */
[----:B------:R-:W-:Y:S01]  /*84c0*/  FMUL.FTZ R37, R8, R31 ;  /* 0x0000001f08257220 */ /* 0x000fe20000410000 */
[C---:B------:R-:W-:Y:S01]  /*84d0*/  FFMA.FTZ R33, R12.reuse, R27, -R33 ;  /* 0x0000001b0c217223 */ /* 0x040fe20000010821 */
[----:B------:R-:W-:Y:S02]  /*84e0*/  HADD2.F32 R27, -RZ, R41.H1_H1 ;  /* 0x30000029ff1b7230 */ /* 0x000fe40000004100 */
[----:B------:R-:W-:Y:S01]  /*84f0*/  FFMA.FTZ R35, R12, R29, R35 ;  /* 0x0000001d0c237223 */ /* 0x000fe20000010023 */
[----:B------:R-:W-:Y:S02]  /*8500*/  HADD2.F32 R20, -RZ, R39.H1_H1 ;  /* 0x30000027ff147230 */ /* 0x000fe40000004100 */
[----:B------:R-:W-:Y:S02]  /*8510*/  HADD2.F32 R12, -RZ, R41.H0_H0 ;  /* 0x20000029ff0c7230 */ /* 0x000fe40000004100 */
[----:B------:R-:W-:Y:S01]  /*8520*/  FMUL.FTZ R29, R8, R27 ;  /* 0x0000001b081d7220 */ /* 0x000fe20000410000 */
[----:B------:R-:W-:-:S02]  /*8530*/  HADD2.F32 R4, -RZ, R4.H1_H1 ;  /* 0x30000004ff047230 */ /* 0x000fc40000004100 */
[C---:B------:R-:W-:Y:S01]  /*8540*/  FMUL.FTZ R30, R21.reuse, R20 ;  /* 0x00000014151e7220 */ /* 0x040fe20000410000 */
[----:B------:R-:W-:Y:S02]  /*8550*/  HADD2.F32 R13, -RZ, R5.H0_H0 ;  /* 0x20000005ff0d7230 */ /* 0x000fe40000004100 */
[----:B------:R-:W-:Y:S01]  /*8560*/  FMUL.FTZ R21, R21, R12 ;  /* 0x0000000c15157220 */ /* 0x000fe20000410000 */
[----:B------:R-:W-:Y:S02]  /*8570*/  HADD2.F32 R9, -RZ, R9.H1_H1 ;  /* 0x30000009ff097230 */ /* 0x000fe40000004100 */
[C---:B------:R-:W-:Y:S01]  /*8580*/  FFMA.FTZ R26, R4.reuse, R27, -R37 ;  /* 0x0000001b041a7223 */ /* 0x040fe20000010825 */
[----:B------:R-:W-:Y:S01]  /*8590*/  FFMA.FTZ R28, R4, R31, R29 ;  /* 0x0000001f041c7223 */ /* 0x000fe2000001001d */
[----:B------:R-:W-:Y:S02]  /*85a0*/  HADD2.F32 R8, -RZ, R43.H1_H1 ;  /* 0x3000002bff087230 */ /* 0x000fe40000004100 */
[----:B------:R-:W-:Y:S01]  /*85b0*/  FFMA.FTZ R20, R13, R20, R21 ;  /* 0x000000140d147223 */ /* 0x000fe20000010015 */
[----:B------:R-:W-:-:S02]  /*85c0*/  HADD2.F32 R4, -RZ, R42.H0_H0 ;  /* 0x2000002aff047230 */ /* 0x000fc40000004100 */
[----:B------:R-:W-:Y:S01]  /*85d0*/  FFMA.FTZ R30, R13, R12, -R30 ;  /* 0x0000000c0d1e7223 */ /* 0x000fe2000001081e */
[----:B------:R-:W-:Y:S02]  /*85e0*/  HADD2.F32 R24, -RZ, R10.H0_H0 ;  /* 0x2000000aff187230 */ /* 0x000fe40000004100 */
[C---:B------:R-:W-:Y:S01]  /*85f0*/  FMUL.FTZ R12, R9.reuse, R8 ;  /* 0x00000008090c7220 */ /* 0x040fe20000410000 */
[----:B------:R-:W-:Y:S02]  /*8600*/  HADD2.F32 R21, -RZ, R38.H0_H0 ;  /* 0x20000026ff157230 */ /* 0x000fe40000004100 */
[----:B------:R-:W-:Y:S01]  /*8610*/  FMUL.FTZ R32, R9, R4 ;  /* 0x0000000409207220 */ /* 0x000fe20000410000 */
[----:B------:R-:W-:Y:S02]  /*8620*/  HADD2.F32 R5, -RZ, R5.H1_H1 ;  /* 0x30000005ff057230 */ /* 0x000fe40000004100 */
[----:B------:R-:W-:Y:S02]  /*8630*/  HADD2.F32 R14, -RZ, R6.H0_H0 ;  /* 0x20000006ff0e7230 */ /* 0x000fe40000004100 */
[----:B------:R-:W-:Y:S01]  /*8640*/  FMUL.FTZ R37, R24, R21 ;  /* 0x0000001518257220 */ /* 0x000fe20000410000 */
[----:B------:R-:W-:-:S02]  /*8650*/  HADD2.F32 R13, -RZ, R40.H0_H0 ;  /* 0x20000028ff0d7230 */ /* 0x000fc40000004100 */
[C---:B------:R-:W-:Y:S01]  /*8660*/  FFMA.FTZ R29, R5.reuse, R4, -R12 ;  /* 0x00000004051d7223 */ /* 0x040fe2000001080c */
[----:B------:R-:W-:Y:S02]  /*8670*/  HADD2.F32 R10, -RZ, R10.H1_H1 ;  /* 0x3000000aff0a7230 */ /* 0x000fe40000004100 */
[----:B------:R-:W-:Y:S01]  /*8680*/  FFMA.FTZ R31, R5, R8, R32 ;  /* 0x00000008051f7223 */ /* 0x000fe20000010020 */
[----:B------:R-:W-:Y:S02]  /*8690*/  HADD2.F32 R27, -RZ, R44.H0_H0 ;  /* 0x2000002cff1b7230 */ /* 0x000fe40000004100 */
[-C--:B------:R-:W-:Y:S01]  /*86a0*/  FMUL.FTZ R24, R24, R13.reuse ;  /* 0x0000000d18187220 */ /* 0x080fe20000410000 */
[----:B------:R-:W-:Y:S02]  /*86b0*/  HADD2.F32 R9, -RZ, R42.H1_H1 ;  /* 0x3000002aff097230 */ /* 0x000fe40000004100 */
[----:B------:R-:W-:Y:S01]  /*86c0*/  FFMA.FTZ R37, R14, R13, -R37 ;  /* 0x0000000d0e257223 */ /* 0x000fe20000010825 */
[----:B------:R-:W-:-:S02]  /*86d0*/  HADD2.F32 R6, -RZ, R6.H1_H1 ;  /* 0x30000006ff067230 */ /* 0x000fc40000004100 */
[C---:B------:R-:W-:Y:S01]  /*86e0*/  FMUL.FTZ R5, R10.reuse, R27 ;  /* 0x0000001b0a057220 */ /* 0x040fe20000410000 */
[--C-:B0-----:R-:W-:Y:S02]  /*86f0*/  HADD2.F32 R25, -RZ, R11.reuse.H0_H0 ;  /* 0x2000000bff197230 */ /* 0x101fe40000004100 */
[----:B------:R-:W-:Y:S01]  /*8700*/  FMUL.FTZ R13, R10, R9 ;  /* 0x000000090a0d7220 */ /* 0x000fe20000410000 */
[----:B------:R-:W-:Y:S02]  /*8710*/  HADD2.F32 R11, -RZ, R11.H1_H1 ;  /* 0x3000000bff0b7230 */ /* 0x000fe40000004100 */
[----:B------:R-:W-:Y:S01]  /*8720*/  FFMA.FTZ R24, R14, R21, R24 ;  /* 0x000000150e187223 */ /* 0x000fe20000010018 */
[----:B------:R-:W-:Y:S02]  /*8730*/  HADD2.F32 R10, -RZ, R38.H1_H1 ;  /* 0x30000026ff0a7230 */ /* 0x000fe40000004100 */
[----:B------:R-:W-:Y:S01]  /*8740*/  FFMA.FTZ R14, R6, R9, -R5 ;  /* 0x00000009060e7223 */ /* 0x000fe20000010805 */
[----:B------:R-:W-:-:S02]  /*8750*/  HADD2.F32 R12, -RZ, R44.H1_H1 ;  /* 0x3000002cff0c7230 */ /* 0x000fc40000004100 */
[----:B------:R-:W-:Y:S01]  /*8760*/  FFMA.FTZ R13, R6, R27, R13 ;  /* 0x0000001b060d7223 */ /* 0x000fe2000001000d */
[--C-:B------:R-:W-:Y:S02]  /*8770*/  HADD2.F32 R4, -RZ, R0.reuse.H1_H1 ;  /* 0x30000000ff047230 */ /* 0x100fe40000004100 */
[----:B------:R-:W-:Y:S01]  /*8780*/  FMUL.FTZ R6, R25, R10 ;  /* 0x0000000a19067220 */ /* 0x000fe20000410000 */
[----:B------:R-:W-:Y:S02]  /*8790*/  HADD2.F32 R8, -RZ, R0.H0_H0 ;  /* 0x20000000ff087230 */ /* 0x000fe40000004100 */
[----:B------:R-:W-:Y:S01]  /*87a0*/  FMUL.FTZ R32, R11, R12 ;  /* 0x0000000c0b207220 */ /* 0x000fe20000410000 */
[--C-:B------:R-:W-:Y:S02]  /*87b0*/  HADD2.F32 R15, -RZ, R7.reuse.H0_H0 ;  /* 0x20000007ff0f7230 */ /* 0x100fe40000004100 */
[----:B------:R-:W-:Y:S01]  /*87c0*/  FMUL.FTZ R25, R25, R4 ;  /* 0x0000000419197220 */ /* 0x000fe20000410000 */
[----:B------:R-:W-:-:S02]  /*87d0*/  HADD2.F32 R7, -RZ, R7.H1_H1 ;  /* 0x30000007ff077230 */ /* 0x000fc40000004100 */
[----:B------:R-:W-:Y:S01]  /*87e0*/  FMUL.FTZ R5, R11, R8 ;  /* 0x000000080b057220 */ /* 0x000fe20000410000 */
[----:B------:R-:W-:Y:S01]  /*87f0*/  F2FP.F16.F32.PACK_AB R9, R31, R20 ;  /* 0x000000141f09723e */ /* 0x000fe200000000ff */
[C---:B------:R-:W-:Y:S01]  /*8800*/  FFMA.FTZ R11, R15.reuse, R4, -R6 ;  /* 0x000000040f0b7223 */ /* 0x040fe20000010806 */
[----:B------:R-:W-:Y:S01]  /*8810*/  FFMA.FTZ R25, R15, R10, R25 ;  /* 0x0000000a0f197223 */ /* 0x000fe20000010019 */
[C---:B------:R-:W-:Y:S01]  /*8820*/  FFMA.FTZ R32, R7.reuse, R8, -R32 ;  /* 0x0000000807207223 */ /* 0x040fe20000010820 */
[----:B------:R-:W-:Y:S01]  /*8830*/  FFMA.FTZ R12, R7, R12, R5 ;  /* 0x0000000c070c7223 */ /* 0x000fe20000010005 */
[----:B------:R-:W-:Y:S02]  /*8840*/  F2FP.F16.F32.PACK_AB R4, R26, R33 ;  /* 0x000000211a04723e */ /* 0x000fe400000000ff */
[----:B------:R-:W-:Y:S02]  /*8850*/  F2FP.F16.F32.PACK_AB R5, R29, R30 ;  /* 0x0000001e1d05723e */ /* 0x000fe400000000ff */
[----:B------:R-:W-:-:S02]  /*8860*/  F2FP.F16.F32.PACK_AB R6, R14, R37 ;  /* 0x000000250e06723e */ /* 0x000fc400000000ff */
[----:B------:R-:W-:Y:S02]  /*8870*/  F2FP.F16.F32.PACK_AB R7, R32, R11 ;  /* 0x0000000b2007723e */ /* 0x000fe400000000ff */
[----:B------:R-:W-:Y:S02]  /*8880*/  F2FP.F16.F32.PACK_AB R8, R28, R35 ;  /* 0x000000231c08723e */ /* 0x000fe400000000ff */
[----:B------:R-:W-:Y:S01]  /*8890*/  F2FP.F16.F32.PACK_AB R10, R13, R24 ;  /* 0x000000180d0a723e */ /* 0x000fe200000000ff */
[----:B------:R1:W-:Y:S01]  /*88a0*/  STS.128 [R34+0x20400], R4 ;  /* 0x0204000422007388 */ /* 0x0003e20000000c00 */
[----:B------:R-:W-:-:S05]  /*88b0*/  F2FP.F16.F32.PACK_AB R11, R12, R25 ;  /* 0x000000190c0b723e */ /* 0x000fca00000000ff */
[----:B------:R1:W-:Y:S02]  /*88c0*/  STS.128 [R36+0x20400], R8 ;  /* 0x0204000824007388 */ /* 0x0003e40000000c00 */
.L_x_677:
[----:B------:R-:W-:Y:S05]  /*88d0*/  BSYNC B1 ;  /* 0x0000000000017941 */ /* 0x000fea0003800000 */
.L_x_676:
[----:B------:R-:W-:Y:S05]  /*88e0*/  @P0 BRA `(.L_x_668) ;  /* 0x0000000400600947 */ /* 0x000fea0003800000 */
[----:B-1----:R-:W2:Y:S01]  /*88f0*/  LDL R8, [R1+0x54] ;  /* 0x0000540001087983 */ /* 0x002ea20000100800 */
[C---:B------:R-:W-:Y:S01]  /*8900*/  VIADD R4, R184.reuse, 0x20 ;  /* 0x00000020b8047836 */ /* 0x040fe20000000000 */
[----:B------:R-:W-:Y:S02]  /*8910*/  IADD3 R5, R184, 0x20, RZ ;  /* 0x00000020b8057810 */ /* 0x000fe40007ffe0ff */
[----:B------:R-:W4:Y:S01]  /*8920*/  LDL R36, [R1+0x4c] ;  /* 0x00004c0001247983 */ /* 0x000f220000100800 */
[----:B------:R-:W-:Y:S02]  /*8930*/  IMAD.SHL.U32 R4, R4, 0x40, RZ ;  /* 0x0000004004047824 */ /* 0x000fe400078e00ff */
[----:B------:R-:W-:-:S03]  /*8940*/  IMAD.SHL.U32 R5, R5, 0x40, RZ ;  /* 0x0000004005057824 */ /* 0x000fc600078e00ff */
[----:B------:R-:W-:Y:S02]  /*8950*/  LOP3.LUT R4, R4, 0x1c0, RZ, 0xc0, !PT ;  /* 0x000001c004047812 */ /* 0x000fe400078ec0ff */
[----:B------:R-:W-:Y:S02]  /*8960*/  LOP3.LUT R5, R5, 0x1c0, RZ, 0xc0, !PT ;  /* 0x000001c005057812 */ /* 0x000fe400078ec0ff */
[----:B------:R-:W-:-:S04]  /*8970*/  SHF.R.U32.HI R4, RZ, 0x3, R4 ;  /* 0x00000003ff047819 */ /* 0x000fc80000011604 */
[----:B------:R-:W-:Y:S01]  /*8980*/  LOP3.LUT R3, R4, R3, R5, 0x1e, !PT ;  /* 0x0000000304037212 */ /* 0x000fe200078e1e05 */
[----:B------:R-:W-:Y:S02]  /*8990*/  HADD2.F32 R26, -RZ, R40.H1_H1 ;  /* 0x30000028ff1a7230 */ /* 0x000fe40000004100 */
[----:B------:R-:W-:Y:S02]  /*89a0*/  HADD2.F32 R28, -RZ, R39.H0_H0 ;  /* 0x20000027ff1c7230 */ /* 0x000fe40000004100 */
[----:B------:R-:W-:Y:S02]  /*89b0*/  HADD2.F32 R30, -RZ, R43.H0_H0 ;  /* 0x2000002bff1e7230 */ /* 0x000fe40000004100 */
[----:B------:R-:W-:Y:S02]  /*89c0*/  HADD2.F32 R37, -RZ, R39.H1_H1 ;  /* 0x30000027ff257230 */ /* 0x000fe40000004100 */
[----:B------:R-:W-:Y:S02]  /*89d0*/  HADD2.F32 R35, -RZ, R41.H0_H0 ;  /* 0x20000029ff237230 */ /* 0x000fe40000004100 */
[----:B------:R-:W-:-:S02]  /*89e0*/  HADD2.F32 R39, -RZ, R43.H1_H1 ;  /* 0x3000002bff277230 */ /* 0x000fc40000004100 */
[----:B------:R-:W-:Y:S02]  /*89f0*/  HADD2.F32 R34, -RZ, R44.H0_H0 ;  /* 0x2000002cff227230 */ /* 0x000fe40000004100 */
[----:B------:R-:W-:Y:S02]  /*8a00*/  HADD2.F32 R32, -RZ, R38.H0_H0 ;  /* 0x20000026ff207230 */ /* 0x000fe40000004100 */
[----:B--2---:R-:W-:-:S04]  /*8a10*/  IMAD.IADD R3, R8, 0x1, R3 ;  /* 0x0000000108037824 */ /* 0x004fc800078e0203 */
[----:B------:R-:W-:Y:S01]  /*8a20*/  IMAD R3, R3, 0x2, R2 ;  /* 0x0000000203037824 */ /* 0x000fe200078e0202 */
[----:B----4-:R-:W-:Y:S04]  /*8a30*/  LDS.128 R4, [R36+0x20400] ;  /* 0x0204000024047984 */ /* 0x010fe80000000c00 */
[----:B------:R-:W3:Y:S02]  /*8a40*/  LDS.128 R8, [R3+0x20400] ;  /* 0x0204000003087984 */ /* 0x000ee40000000c00 */
[--C-:B---3--:R-:W-:Y:S02]  /*8a50*/  HADD2.F32 R20, -RZ, R8.reuse.H0_H0 ;  /* 0x20000008ff147230 */ /* 0x108fe40000004100 */
[----:B------:R-:W-:Y:S02]  /*8a60*/  HADD2.F32 R8, -RZ, R8.H1_H1 ;  /* 0x30000008ff087230 */ /* 0x000fe40000004100 */
[----:B------:R-:W-:-:S02]  /*8a70*/  HADD2.F32 R12, -RZ, R4.H0_H0 ;  /* 0x20000004ff0c7230 */ /* 0x000fc40000004100 */
[-C--:B------:R-:W-:Y:S01]  /*8a80*/  FMUL.FTZ R27, R28, R20.reuse ;  /* 0x000000141c1b7220 */ /* 0x080fe20000410000 */
[----:B------:R-:W-:Y:S01]  /*8a90*/  FMUL.FTZ R29, R26, R20 ;  /* 0x000000141a1d7220 */ /* 0x000fe20000410000 */
[----:B------:R-:W-:Y:S02]  /*8aa0*/  HADD2.F32 R20, -RZ, R41.H1_H1 ;  /* 0x30000029ff147230 */ /* 0x000fe40000004100 */
[-C--:B------:R-:W-:Y:S01]  /*8ab0*/  FMUL.FTZ R31, R30, R8.reuse ;  /* 0x000000081e1f7220 */ /* 0x080fe20000410000 */
[----:B------:R-:W-:Y:S02]  /*8ac0*/  HADD2.F32 R4, -RZ, R4.H1_H1 ;  /* 0x30000004ff047230 */ /* 0x000fe40000004100 */
[--C-:B------:R-:W-:Y:S02]  /*8ad0*/  HADD2.F32 R21, -RZ, R9.reuse.H0_H0 ;  /* 0x20000009ff157230 */ /* 0x100fe40000004100 */
[----:B------:R-:W-:Y:S01]  /*8ae0*/  FMUL.FTZ R33, R20, R8 ;  /* 0x0000000814217220 */ /* 0x000fe20000410000 */
[----:B------:R-:W-:-:S02]  /*8af0*/  HADD2.F32 R9, -RZ, R9.H1_H1 ;  /* 0x30000009ff097230 */ /* 0x000fc40000004100 */
[----:B------:R-:W-:Y:S01]  /*8b00*/  FFMA.FTZ R27, R26, R12, -R27 ;  /* 0x0000000c1a1b7223 */ /* 0x000fe2000001081b */
[----:B------:R-:W-:Y:S01]  /*8b10*/  FFMA.FTZ R8, R20, R4, -R31 ;  /* 0x0000000414087223 */ /* 0x000fe2000001081f */
[-C--:B------:R-:W-:Y:S01]  /*8b20*/  FMUL.FTZ R20, R37, R21.reuse ;  /* 0x0000001525147220 */ /* 0x080fe20000410000 */
[----:B------:R-:W-:Y:S01]  /*8b30*/  FMUL.FTZ R26, R35, R21 ;  /* 0x00000015231a7220 */ /* 0x000fe20000410000 */
[----:B------:R-:W-:Y:S02]  /*8b40*/  HADD2.F32 R21, -RZ, R42.H0_H0 ;  /* 0x2000002aff157230 */ /* 0x000fe40000004100 */
[----:B------:R-:W-:Y:S01]  /*8b50*/  FFMA.FTZ R29, R28, R12, R29 ;  /* 0x0000000c1c1d7223 */ /* 0x000fe2000001001d */
[--C-:B------:R-:W-:Y:S02]  /*8b60*/  HADD2.F32 R13, -RZ, R5.reuse.H0_H0 ;  /* 0x20000005ff0d7230 */ /* 0x100fe40000004100 */
[----:B------:R-:W-:Y:S01]  /*8b70*/  FFMA.FTZ R12, R30, R4, R33 ;  /* 0x000000041e0c7223 */ /* 0x000fe20000010021 */
[----:B------:R-:W-:-:S02]  /*8b80*/  HADD2.F32 R5, -RZ, R5.H1_H1 ;  /* 0x30000005ff057230 */ /* 0x000fc40000004100 */
[-C--:B------:R-:W-:Y:S01]  /*8b90*/  FMUL.FTZ R4, R39, R9.reuse ;  /* 0x0000000927047220 */ /* 0x080fe20000410000 */
[--C-:B------:R-:W-:Y:S02]  /*8ba0*/  HADD2.F32 R24, -RZ, R10.reuse.H0_H0 ;  /* 0x2000000aff187230 */ /* 0x100fe40000004100 */
[C---:B------:R-:W-:Y:S01]  /*8bb0*/  FMUL.FTZ R28, R21.reuse, R9 ;  /* 0x00000009151c7220 */ /* 0x040fe20000410000 */
[----:B------:R-:W-:Y:S02]  /*8bc0*/  HADD2.F32 R10, -RZ, R10.H1_H1 ;  /* 0x3000000aff0a7230 */ /* 0x000fe40000004100 */
[----:B------:R-:W-:Y:S01]  /*8bd0*/  FFMA.FTZ R9, R21, R5, -R4 ;  /* 0x0000000515097223 */ /* 0x000fe20000010804 */
[----:B------:R-:W-:Y:S02]  /*8be0*/  HADD2.F32 R14, -RZ, R6.H0_H0 ;  /* 0x20000006ff0e7230 */ /* 0x000fe40000004100 */
[-C--:B------:R-:W-:Y:S01]  /*8bf0*/  FFMA.FTZ R20, R35, R13.reuse, -R20 ;  /* 0x0000000d23147223 */ /* 0x080fe20000010814 */
[----:B------:R-:W-:Y:S01]  /*8c00*/  FFMA.FTZ R26, R37, R13, R26 ;  /* 0x0000000d251a7223 */ /* 0x000fe2000001001a */
[----:B------:R-:W-:-:S02]  /*8c10*/  HADD2.F32 R4, -RZ, R42.H1_H1 ;  /* 0x3000002aff047230 */ /* 0x000fc40000004100 */
[----:B------:R-:W-:Y:S01]  /*8c20*/  FFMA.FTZ R13, R39, R5, R28 ;  /* 0x00000005270d7223 */ /* 0x000fe2000001001c */
[----:B------:R-:W-:Y:S02]  /*8c30*/  HADD2.F32 R6, -RZ, R6.H1_H1 ;  /* 0x30000006ff067230 */ /* 0x000fe40000004100 */
[-C--:B------:R-:W-:Y:S01]  /*8c40*/  FMUL.FTZ R5, R34, R10.reuse ;  /* 0x0000000a22057220 */ /* 0x080fe20000410000 */
[----:B------:R-:W-:Y:S02]  /*8c50*/  HADD2.F32 R30, -RZ, R40.H0_H0 ;  /* 0x20000028ff1e7230 */ /* 0x000fe40000004100 */
[----:B------:R-:W-:Y:S01]  /*8c60*/  FMUL.FTZ R33, R4, R10 ;  /* 0x0000000a04217220 */ /* 0x000fe20000410000 */
[--C-:B0-----:R-:W-:Y:S02]  /*8c70*/  HADD2.F32 R25, -RZ, R11.reuse.H0_H0 ;  /* 0x2000000bff197230 */ /* 0x101fe40000004100 */
[----:B------:R-:W-:Y:S01]  /*8c80*/  FMUL.FTZ R21, R32, R24 ;  /* 0x0000001820157220 */ /* 0x000fe20000410000 */
[----:B------:R-:W-:-:S02]  /*8c90*/  HADD2.F32 R11, -RZ, R11.H1_H1 ;  /* 0x3000000bff0b7230 */ /* 0x000fc40000004100 */
[----:B------:R-:W-:Y:S01]  /*8ca0*/  FMUL.FTZ R31, R30, R24 ;  /* 0x000000181e1f7220 */ /* 0x000fe20000410000 */
[----:B------:R-:W-:Y:S01]  /*8cb0*/  FFMA.FTZ R10, R4, R6, -R5 ;  /* 0x00000006040a7223 */ /* 0x000fe20000010805 */
[----:B------:R-:W-:Y:S02]  /*8cc0*/  HADD2.F32 R37, -RZ, R38.H1_H1 ;  /* 0x30000026ff257230 */ /* 0x000fe40000004100 */
[----:B------:R-:W-:Y:S02]  /*8cd0*/  HADD2.F32 R39, -RZ, R44.H1_H1 ;  /* 0x3000002cff277230 */ /* 0x000fe40000004100 */
[--C-:B------:R-:W-:Y:S02]  /*8ce0*/  HADD2.F32 R5, -RZ, R0.reuse.H1_H1 ;  /* 0x30000000ff057230 */ /* 0x100fe40000004100 */
[----:B------:R-:W-:Y:S02]  /*8cf0*/  HADD2.F32 R35, -RZ, R0.H0_H0 ;  /* 0x20000000ff237230 */ /* 0x000fe40000004100 */
[----:B------:R-:W-:Y:S01]  /*8d00*/  FFMA.FTZ R21, R30, R14, -R21 ;  /* 0x0000000e1e157223 */ /* 0x000fe20000010815 */
[----:B------:R-:W-:-:S02]  /*8d10*/  HADD2.F32 R15, -RZ, R7.H0_H0 ;  /* 0x20000007ff0f7230 */ /* 0x000fc40000004100 */
[----:B------:R-:W-:Y:S01]  /*8d20*/  FFMA.FTZ R31, R32, R14, R31 ;  /* 0x0000000e201f7223 */ /* 0x000fe2000001001f */
[----:B------:R-:W-:Y:S02]  /*8d30*/  HADD2.F32 R7, -RZ, R7.H1_H1 ;  /* 0x30000007ff077230 */ /* 0x000fe40000004100 */
[----:B------:R-:W-:Y:S01]  /*8d40*/  FFMA.FTZ R0, R34, R6, R33 ;  /* 0x0000000622007223 */ /* 0x000fe20000010021 */
[----:B------:R-:W-:Y:S01]  /*8d50*/  FMUL.FTZ R4, R37, R25 ;  /* 0x0000001925047220 */ /* 0x000fe20000410000 */
[----:B------:R-:W-:Y:S01]  /*8d60*/  FMUL.FTZ R14, R39, R11 ;  /* 0x0000000b270e7220 */ /* 0x000fe20000410000 */
[----:B------:R-:W-:Y:S01]  /*8d70*/  FMUL.FTZ R6, R5, R25 ;  /* 0x0000001905067220 */ /* 0x000fe20000410000 */
[----:B------:R-:W-:Y:S01]  /*8d80*/  FMUL.FTZ R24, R35, R11 ;  /* 0x0000000b23187220 */ /* 0x000fe20000410000 */
[----:B------:R-:W-:Y:S01]  /*8d90*/  FFMA.FTZ R11, R5, R15, -R4 ;  /* 0x0000000f050b7223 */ /* 0x000fe20000010804 */
[----:B------:R-:W-:Y:S01]  /*8da0*/  FFMA.FTZ R14, R35, R7, -R14 ;  /* 0x00000007230e7223 */ /* 0x000fe2000001080e */
[----:B------:R-:W-:Y:S01]  /*8db0*/  FFMA.FTZ R15, R37, R15, R6 ;  /* 0x0000000f250f7223 */ /* 0x000fe20000010006 */
[----:B------:R-:W-:Y:S01]  /*8dc0*/  FFMA.FTZ R24, R39, R7, R24 ;  /* 0x0000000727187223 */ /* 0x000fe20000010018 */
[----:B------:R-:W-:-:S02]  /*8dd0*/  F2FP.F16.F32.PACK_AB R4, R8, R27 ;  /* 0x0000001b0804723e */ /* 0x000fc400000000ff */
[----:B------:R-:W-:Y:S02]  /*8de0*/  F2FP.F16.F32.PACK_AB R5, R9, R20 ;  /* 0x000000140905723e */ /* 0x000fe400000000ff */
[----:B------:R-:W-:Y:S02]  /*8df0*/  F2FP.F16.F32.PACK_AB R6, R10, R21 ;  /* 0x000000150a06723e */ /* 0x000fe400000000ff */
[----:B------:R-:W-:Y:S02]  /*8e00*/  F2FP.F16.F32.PACK_AB R7, R14, R11 ;  /* 0x0000000b0e07723e */ /* 0x000fe400000000ff */
[----:B------:R-:W-:Y:S02]  /*8e10*/  F2FP.F16.F32.PACK_AB R8, R12, R29 ;  /* 0x0000001d0c08723e */ /* 0x000fe400000000ff */
[----:B------:R-:W-:Y:S02]  /*8e20*/  F2FP.F16.F32.PACK_AB R9, R13, R26 ;  /* 0x0000001a0d09723e */ /* 0x000fe400000000ff */
[----:B------:R-:W-:-:S02]  /*8e30*/  F2FP.F16.F32.PACK_AB R10, R0, R31 ;  /* 0x0000001f000a723e */ /* 0x000fc400000000ff */
[----:B------:R-:W-:Y:S01]  /*8e40*/  F2FP.F16.F32.PACK_AB R11, R24, R15 ;  /* 0x0000000f180b723e */ /* 0x000fe200000000ff */
[----:B------:R2:W-:Y:S04]  /*8e50*/  STS.128 [R36+0x20400], R4 ;  /* 0x0204000424007388 */ /* 0x0005e80000000c00 */
[----:B------:R2:W-:Y:S02]  /*8e60*/  STS.128 [R3+0x20400], R8 ;  /* 0x0204000803007388 */ /* 0x0005e40000000c00 */
.L_x_668:
[----:B------:R-:W-:Y:S05]  /*8e70*/  BSYNC B0 ;  /* 0x0000000000007941 */ /* 0x000fea0003800000 */
.L_x_657:
[----:B------:R-:W-:Y:S01]  /*8e80*/  @!PT LDS RZ, [RZ] ;  /* 0x00000000fffff984 */ /* 0x000fe20000000800 */
[----:B------:R-:W-:Y:S01]  /*8e90*/  @!PT LDS RZ, [RZ] ;  /* 0x00000000fffff984 */ /* 0x000fe20000000800 */
[----:B------:R-:W-:Y:S01]  /*8ea0*/  @!PT LDS RZ, [RZ] ;  /* 0x00000000fffff984 */ /* 0x000fe20000000800 */
[----:B------:R-:W-:Y:S01]  /*8eb0*/  @!PT LDS RZ, [RZ] ;  /* 0x00000000fffff984 */ /* 0x000fe20000000800 */
[----:B------:R5:W-:Y:S06]  /*8ec0*/  MEMBAR.ALL.CTA ;  /* 0x0000000000007992 */ /* 0x000bec0000008000 */
[----:B-----5:R-:W5:Y:S01]  /*8ed0*/  FENCE.VIEW.ASYNC.S ;  /* 0x00000000000073c6 */ /* 0x020f620000000000 */
[----:B------:R-:W-:Y:S05]  /*8ee0*/  WARPSYNC.ALL ;  /* 0x0000000000007948 */ /* 0x000fea0003800000 */
[----:B-----5:R-:W-:Y:S06]  /*8ef0*/  BAR.SYNC.DEFER_BLOCKING 0xd, 0x80 ;  /* 0x0342000000007b1d */ /* 0x020fec0000010000 */
.L_x_654:
[----:B------:R-:W-:-:S13]  /*8f00*/  ISETP.NE.AND P0, PT, R185, 0x3, PT ;  /* 0x00000003b900780c */ /* 0x000fda0003f05270 */
[----:B------:R-:W-:Y:S05]  /*8f10*/  @!P0 BRA `(.L_x_678) ;  /* 0x0000000000048947 */ /* 0x000fea0003800000 */
[----:B------:R-:W-:Y:S01]  /*8f20*/  BPT.TRAP 0x1 ;  /* 0x000000040000795c */ /* 0x000fe20000300000 */
.L_x_678:
[----:B------:R-:W-:Y:S01]  /*8f30*/  IMAD R14, R18, 0x8, R2 ;  /* 0x00000008120e7824 */ /* 0x000fe200078e0202 */
[----:B------:R-:W-:-:S04]  /*8f40*/  SHF.L.U32 R15, R23, 0x1f, RZ ;  /* 0x0000001f170f7819 */ /* 0x000fc800000006ff */
[----:B------:R0:W0:Y:S01]  /*8f50*/  SYNCS.PHASECHK.TRANS64.TRYWAIT P1, [R14+URZ+0x28c30], R15 ;  /* 0x028c300f0e0075a7 */ /* 0x000022000802017f */
[----:B------:R-:W-:Y:S05]  /*8f60*/  @!P0 BRA `(.L_x_679) ;  /* 0x0000000000048947 */ /* 0x000fea0003800000 */
[----:B------:R-:W-:Y:S01]  /*8f70*/  BPT.TRAP 0x1 ;  /* 0x000000040000795c */ /* 0x000fe20000300000 */
.L_x_679:
[C---:B----4-:R-:W-:Y:S02]  /*8f80*/  VIADD R0, R2.reuse, 0x22400 ;  /* 0x0002240002007836 */ /* 0x050fe40000000000 */
[----:B012---:R-:W-:-:S03]  /*8f90*/  VIADD R3, R2, 0x20400 ;  /* 0x0002040002037836 */ /* 0x007fc60000000000 */
[----:B------:R-:W-:Y:S02]  /*8fa0*/  SHF.R.U32.HI R0, RZ, 0x4, R0 ;  /* 0x00000004ff007819 */ /* 0x000fe40000011600 */
[----:B------:R-:W-:Y:S02]  /*8fb0*/  SHF.R.U32.HI R3, RZ, 0x4, R3 ;  /* 0x00000004ff037819 */ /* 0x000fe40000011603 */
[----:B------:R-:W-:Y:S02]  /*8fc0*/  LOP3.LUT R0, R0, 0x3fff, RZ, 0xc0, !PT ;  /* 0x00003fff00007812 */ /* 0x000fe400078ec0ff */
[----:B------:R-:W-:Y:S02]  /*8fd0*/  LOP3.LUT R3, R3, 0x3fff, RZ, 0xc0, !PT ;  /* 0x00003fff03037812 */ /* 0x000fe400078ec0ff */
[----:B------:R-:W-:Y:S01]  /*8fe0*/  LOP3.LUT R13, R0, 0x10000, RZ, 0xfc, !PT ;  /* 0x00010000000d7812 */ /* 0x000fe200078efcff */
[----:B------:R-:W-:Y:S06]  /*8ff0*/  @P1 BRA `(.L_x_680) ;  /* 0x0000000000081947 */ /* 0x000fec0003800000 */
[----:B------:R-:W0:Y:S02]  /*9000*/  SYNCS.PHASECHK.TRANS64.TRYWAIT P1, [R14+URZ+0x28c30], R15 ;  /* 0x028c300f0e0075a7 */ /* 0x000e24000802017f */
[----:B0-----:R-:W-:Y:S05]  /*9010*/  @!P1 BRA `(.L_x_681) ;  /* 0x000000e400789947 */ /* 0x001fea0003800000 */
.L_x_680:
[----:B------:R-:W-:Y:S01]  /*9020*/  IMAD R10, R18, 0x200, R13 ;  /* 0x00000200120a7824 */ /* 0x000fe200078e020d */
[----:B------:R-:W-:Y:S01]  /*9030*/  LOP3.LUT R4, R3, 0x10000, RZ, 0xfc, !PT ;  /* 0x0001000003047812 */ /* 0x000fe200078efcff */
[----:B------:R-:W-:Y:S01]  /*9040*/  IMAD.MOV.U32 R5, RZ, RZ, 0x40000040 ;  /* 0x40000040ff057424 */ /* 0x000fe200078e00ff */
[----:B------:R-:W-:Y:S01]  /*9050*/  MOV R11, 0x40000040 ;  /* 0x40000040000b7802 */ /* 0x000fe20000000f00 */
[----:B------:R-:W-:Y:S05]  /*9060*/  WARPSYNC.ALL ;  /* 0x0000000000007948 */ /* 0x000fea0003800000 */
[C---:B------:R-:W-:Y:S01]  /*9070*/  R2UR UR4, R4.reuse ;  /* 0x00000000040472ca */ /* 0x040fe200000e0000 */
[----:B-----5:R-:W-:Y:S01]  /*9080*/  WARPGROUP.ARRIVE ;  /* 0x00000000000079c5 */ /* 0x020fe20000000000 */
[----:B------:R-:W-:Y:S01]  /*9090*/  R2UR UR5, R5 ;  /* 0x00000000050572ca */ /* 0x000fe200000e0000 */
[----:B------:R-:W-:Y:S01]  /*90a0*/  VIADD R8, R4, 0x2 ;  /* 0x0000000204087836 */ /* 0x000fe20000000000 */
[C---:B------:R-:W-:Y:S01]  /*90b0*/  R2UR UR6, R10.reuse ;  /* 0x000000000a0672ca */ /* 0x040fe200000e0000 */
[----:B------:R-:W-:Y:S01]  /*90c0*/  VIADD R6, R10, 0x2 ;  /* 0x000000020a067836 */ /* 0x000fe20000000000 */
[----:B------:R-:W-:Y:S01]  /*90d0*/  R2UR UR7, R11 ;  /* 0x000000000b0772ca */ /* 0x000fe200000e0000 */
[----:B------:R-:W-:-:S02]  /*90e0*/  IMAD.MOV.U32 R9, RZ, RZ, 0x40000040 ;  /* 0x40000040ff097424 */ /* 0x000fc400078e00ff */
[----:B------:R-:W-:Y:S02]  /*90f0*/  IMAD.MOV.U32 R7, RZ, RZ, 0x40000040 ;  /* 0x40000040ff077424 */ /* 0x000fe400078e00ff */
[C---:B---3--:R-:W-:Y:S02]  /*9100*/  VIADD R20, R10.reuse, 0x4 ;  /* 0x000000040a147836 */ /* 0x048fe40000000000 */
[----:B------:R-:W-:Y:S02]  /*9110*/  IMAD.MOV.U32 R21, RZ, RZ, 0x40000040 ;  /* 0x40000040ff157424 */ /* 0x000fe400078e00ff */
[----:B------:R-:W-:Y:S02]  /*9120*/  VIADD R10, R10, 0x6 ;  /* 0x000000060a0a7836 */ /* 0x000fe40000000000 */
[----:B------:R-:W-:Y:S02]  /*9130*/  IMAD.MOV.U32 R5, RZ, RZ, 0x40000040 ;  /* 0x40000040ff057424 */ /* 0x000fe400078e00ff */
[----:B------:R-:W-:Y:S01]  /*9140*/  HGMMA.64x64x16.F32 R24, gdesc[UR4], RZ, !UPT, gsb0 ;  /* 0x00e00000041879f0 */ /* 0x000fe2000c0008ff */
[----:B------:R-:W-:Y:S01]  /*9150*/  R2UR UR4, R8 ;  /* 0x00000000080472ca */ /* 0x000fe200000e0000 */
[----:B------:R-:W-:Y:S01]  /*9160*/  IMAD.MOV.U32 R11, RZ, RZ, 0x40000040 ;  /* 0x40000040ff0b7424 */ /* 0x000fe200078e00ff */
[----:B------:R-:W-:-:S02]  /*9170*/  R2UR UR5, R9 ;  /* 0x00000000090572ca */ /* 0x000fc400000e0000 */
[----:B------:R-:W-:Y:S01]  /*9180*/  R2UR UR6, R6 ;  /* 0x00000000060672ca */ /* 0x000fe200000e0000 */
[C---:B------:R-:W-:Y:S01]  /*9190*/  VIADD R6, R4.reuse, 0x4 ;  /* 0x0000000404067836 */ /* 0x040fe20000000000 */
[----:B------:R-:W-:Y:S01]  /*91a0*/  R2UR UR7, R7 ;  /* 0x00000000070772ca */ /* 0x000fe200000e0000 */
[----:B------:R-:W-:Y:S01]  /*91b0*/  IMAD.MOV.U32 R7, RZ, RZ, 0x40000040 ;  /* 0x40000040ff077424 */ /* 0x000fe200078e00ff */
[----:B------:R-:W-:Y:S01]  /*91c0*/  IADD3 R4, R4, 0x6, RZ ;  /* 0x0000000604047810 */ /* 0x000fe20007ffe0ff */
[----:B------:R-:W-:Y:S02]  /*91d0*/  WARPGROUP.DEPBAR.LE gsb0, 0x0 ;  /* 0x00008000000079c5 */ /* 0x000fe40000010000 */
[----:B------:R-:W-:-:S08]  /*91e0*/  WARPGROUP.ARRIVE ;  /* 0x00000000000079c5 */ /* 0x000fd00000000000 */
[----:B------:R-:W-:Y:S01]  /*91f0*/  HGMMA.64x64x16.F32 R24, gdesc[UR4], R24, gsb0 ;  /* 0x00e00000041879f0 */ /* 0x000fe20008000818 */
[----:B------:R-:W-:Y:S02]  /*9200*/  R2UR UR4, R6 ;  /* 0x00000000060472ca */ /* 0x000fe400000e0000 */
[----:B------:R-:W-:Y:S02]  /*9210*/  R2UR UR5, R7 ;  /* 0x00000000070572ca */ /* 0x000fe400000e0000 */
[----:B------:R-:W-:Y:S02]  /*9220*/  R2UR UR6, R20 ;  /* 0x00000000140672ca */ /* 0x000fe400000e0000 */
[----:B------:R-:W-:Y:S01]  /*9230*/  R2UR UR7, R21 ;  /* 0x00000000150772ca */ /* 0x000fe200000e0000 */
[----:B------:R-:W-:Y:S02]  /*9240*/  WARPGROUP.DEPBAR.LE gsb0, 0x0 ;  /* 0x00008000000079c5 */ /* 0x000fe40000010000 */
[----:B------:R-:W-:-:S10]  /*9250*/  WARPGROUP.ARRIVE ;  /* 0x00000000000079c5 */ /* 0x000fd40000000000 */
[----:B------:R-:W-:Y:S01]  /*9260*/  HGMMA.64x64x16.F32 R24, gdesc[UR4], R24, gsb0 ;  /* 0x00e00000041879f0 */ /* 0x000fe20008000818 */
[----:B------:R-:W-:Y:S02]  /*9270*/  R2UR UR4, R4 ;  /* 0x00000000040472ca */ /* 0x000fe400000e0000 */
[----:B------:R-:W-:Y:S02]  /*9280*/  R2UR UR5, R5 ;  /* 0x00000000050572ca */ /* 0x000fe400000e0000 */
[----:B------:R-:W-:Y:S02]  /*9290*/  R2UR UR6, R10 ;  /* 0x000000000a0672ca */ /* 0x000fe400000e0000 */
[----:B------:R-:W-:Y:S01]  /*92a0*/  R2UR UR7, R11 ;  /* 0x000000000b0772ca */ /* 0x000fe200000e0000 */
[----:B------:R-:W-:Y:S02]  /*92b0*/  WARPGROUP.DEPBAR.LE gsb0, 0x0 ;  /* 0x00008000000079c5 */ /* 0x000fe40000010000 */
[----:B------:R-:W-:-:S10]  /*92c0*/  WARPGROUP.ARRIVE ;  /* 0x00000000000079c5 */ /* 0x000fd40000000000 */
[----:B------:R-:W-:Y:S03]  /*92d0*/  HGMMA.64x64x16.F32 R24, gdesc[UR4], R24, gsb0 ;  /* 0x00e00000041879f0 */ /* 0x000fe60008000818 */
[----:B------:R-:W-:Y:S02]  /*92e0*/  WARPGROUP.DEPBAR.LE gsb0, 0x0 ;  /* 0x00008000000079c5 */ /* 0x000fe40000010000 */
[----:B------:R-:W-:Y:S05]  /*92f0*/  @!P0 BRA `(.L_x_682) ;  /* 0x0000000000048947 */ /* 0x000fea0003800000 */
[----:B------:R-:W-:Y:S01]  /*9300*/  BPT.TRAP 0x1 ;  /* 0x000000040000795c */ /* 0x000fe20000300000 */
.L_x_682:
[----:B------:R-:W-:Y:S01]  /*9310*/  IMAD R3, R215, -0x40, R168 ;  /* 0xffffffc0d7037824 */ /* 0x000fe200078e02a8 */
[----:B------:R-:W-:-:S04]  /*9320*/  ULDC UR4, c[0x0][0x988] ;  /* 0x0002620000047ab9 */ /* 0x000fc80000000800 */
[----:B------:R-:W-:-:S04]  /*9330*/  IADD3 R3, -R214, 0x40, R3 ;  /* 0x00000040d6037810 */ /* 0x000fc80007ffe103 */
[C---:B------:R-:W-:Y:S02]  /*9340*/  ISETP.GT.AND P5, PT, R3.reuse, RZ, PT ;  /* 0x000000ff0300720c */ /* 0x040fe40003fa4270 */
[C---:B------:R-:W-:Y:S02]  /*9350*/  ISETP.GT.AND P4, PT, R3.reuse, 0x1, PT ;  /* 0x000000010300780c */ /* 0x040fe40003f84270 */
[----:B------:R-:W-:Y:S02]  /*9360*/  ISETP.GT.AND P3, PT, R3, 0x8, PT ;  /* 0x000000080300780c */ /* 0x000fe40003f64270 */
[----:B------:R-:W-:Y:S02]  /*9370*/  FSEL R24, R24, -INF , P5 ;  /* 0xff80000018187808 */ /* 0x000fe40002800000 */
[----:B------:R-:W-:Y:S02]  /*9380*/  FSEL R25, R25, -INF , P4 ;  /* 0xff80000019197808 */ /* 0x000fe40002000000 */
[----:B------:R-:W-:-:S02]  /*9390*/  ISETP.GT.AND P2, PT, R3, 0x9, PT ;  /* 0x000000090300780c */ /* 0x000fc40003f44270 */
[----:B------:R-:W-:Y:S02]  /*93a0*/  FSEL R28, R28, -INF , P3 ;  /* 0xff8000001c1c7808 */ /* 0x000fe40001800000 */
[----:B------:R-:W-:Y:S02]  /*93b0*/  FMNMX.FTZ R11, R24, R25, !PT ;  /* 0x00000019180b7209 */ /* 0x000fe40007810000 */
[----:B------:R-:W-:Y:S02]  /*93c0*/  ISETP.GT.AND P1, PT, R3, 0x10, PT ;  /* 0x000000100300780c */ /* 0x000fe40003f24270 */
[----:B------:R-:W-:Y:S02]  /*93d0*/  FSEL R20, R29, -INF , P2 ;  /* 0xff8000001d147808 */ /* 0x000fe40001000000 */
        /* <DEDUP_REMOVED lines=9> */
[C---:B------:R-:W-:Y:S02]  /*9470*/  ISETP.GT.AND P4, PT, R3.reuse, 0x19, PT ;  /* 0x000000190300780c */ /* 0x040fe40003f84270 */
        /* <DEDUP_REMOVED lines=38> */
[----:B------:R-:W-:Y:S02]  /*96e0*/  FMNMX.FTZ R3, R30, R3, !PT ;  /* 0x000000031e037209 */ /* 0x000fe40007810000 */
[----:B------:R-:W-:Y:S01]  /*96f0*/  FSEL R46, R46, -INF , P1 ;  /* 0xff8000002e2e7808 */ /* 0x000fe20000800000 */
[----:B------:R-:W1:Y:S01]  /*9700*/  SHFL.BFLY PT, R0, R21, 0x2, 0x1f ;  /* 0x0c401f0015007f89 */ /* 0x000e6200000e0000 */
        /* <DEDUP_REMOVED lines=8> */
[----:B------:R-:W-:-:S02]  /*9790*/  FSEL R74, R55, -INF , P2 ;  /* 0xff800000374a7808 */ /* 0x000fc40001000000 */
[----:B------:R-:W-:-:S04]  /*97a0*/  FMNMX.FTZ R11, R40, R11, !PT ;  /* 0x0000000b280b7209 */ /* 0x000fc80007810000 */
[----:B------:R-:W-:Y:S02]  /*97b0*/  FMNMX.FTZ R11, R42, R11, !PT ;  /* 0x0000000b2a0b7209 */ /* 0x000fe40007810000 */
[----:B-1----:R-:W-:Y:S02]  /*97c0*/  FMNMX.FTZ R29, R21, R0, !PT ;  /* 0x00000000151d7209 */ /* 0x002fe40007810000 */
[----:B------:R-:W-:-:S03]  /*97d0*/  FMNMX.FTZ R11, R44, R11, !PT ;  /* 0x0000000b2c0b7209 */ /* 0x000fc60007810000 */
[----:B------:R-:W1:Y:S01]  /*97e0*/  SHFL.BFLY PT, R0, R29, 0x1, 0x1f ;  /* 0x0c201f001d007f89 */ /* 0x000e6200000e0000 */
[----:B------:R-:W-:-:S04]  /*97f0*/  FMNMX.FTZ R11, R46, R11, !PT ;  /* 0x0000000b2e0b7209 */ /* 0x000fc80007810000 */
[----:B------:R-:W-:-:S04]  /*9800*/  FMNMX.FTZ R11, R48, R11, !PT ;  /* 0x0000000b300b7209 */ /* 0x000fc80007810000 */
[----:B------:R-:W-:Y:S02]  /*9810*/  FMNMX.FTZ R11, R50, R11, !PT ;  /* 0x0000000b320b7209 */ /* 0x000fe40007810000 */
[----:B-1----:R-:W-:-:S04]  /*9820*/  FMNMX.FTZ R0, R29, R0, !PT ;  /* 0x000000001d007209 */ /* 0x002fc80007810000 */
[C---:B------:R-:W-:Y:S01]  /*9830*/  FSETP.NEU.FTZ.AND P1, PT, R0.reuse, -INF , PT ;  /* 0xff8000000000780b */ /* 0x040fe20003f3d000 */
[----:B------:R-:W-:-:S05]  /*9840*/  FMUL.FTZ R21, R0, R3 ;  /* 0x0000000300157220 */ /* 0x000fca0000410000 */
[----:B------:R-:W-:-:S05]  /*9850*/  FSEL R29, R21, RZ, P1 ;  /* 0x000000ff151d7208 */ /* 0x000fca0000800000 */
[-CC-:B------:R-:W-:Y:S01]  /*9860*/  FFMA.FTZ R21, R24, R3.reuse, -R29.reuse ;  /* 0x0000000318157223 */ /* 0x180fe2000001081d */
[----:B------:R-:W-:Y:S01]  /*9870*/  FSEL R24, R51, -INF , P4 ;  /* 0xff80000033187808 */ /* 0x000fe20002000000 */
[-CC-:B------:R-:W-:Y:S01]  /*9880*/  FFMA.FTZ R31, R20, R3.reuse, -R29.reuse ;  /* 0x00000003141f7223 */ /* 0x180fe2000001081d */
[--C-:B------:R-:W-:Y:S01]  /*9890*/  FFMA.FTZ R25, R25, R3, -R29.reuse ;  /* 0x0000000319197223 */ /* 0x100fe2000001081d */
[----:B------:R-:W-:Y:S01]  /*98a0*/  MUFU.EX2 R152, R21 ;  /* 0x0000001500987308 */ /* 0x000fe20000000800 */
[----:B------:R-:W-:Y:S01]  /*98b0*/  FMNMX.FTZ R11, R24, R11, !PT ;  /* 0x0000000b180b7209 */ /* 0x000fe20007810000 */
[-CC-:B------:R-:W-:Y:S01]  /*98c0*/  FFMA.FTZ R28, R28, R3.reuse, -R29.reuse ;  /* 0x000000031c1c7223 */ /* 0x180fe2000001081d */
[-CC-:B------:R-:W-:Y:S01]  /*98d0*/  FFMA.FTZ R32, R32, R3.reuse, -R29.reuse ;  /* 0x0000000320207223 */ /* 0x180fe2000001081d */
[--C-:B------:R-:W-:Y:S01]  /*98e0*/  FFMA.FTZ R58, R58, R3, -R29.reuse ;  /* 0x000000033a3a7223 */ /* 0x100fe2000001081d */
[----:B------:R-:W-:Y:S01]  /*98f0*/  FMNMX.FTZ R11, R54, R11, !PT ;  /* 0x0000000b360b7209 */ /* 0x000fe20007810000 */
[-CC-:B------:R-:W-:Y:S01]  /*9900*/  FFMA.FTZ R36, R36, R3.reuse, -R29.reuse ;  /* 0x0000000324247223 */ /* 0x180fe2000001081d */
[--C-:B------:R-:W-:Y:S01]  /*9910*/  FFMA.FTZ R60, R60, R3, -R29.reuse ;  /* 0x000000033c3c7223 */ /* 0x100fe2000001081d */
[----:B------:R-:W1:Y:S01]  /*9920*/  MUFU.EX2 R25, R25 ;  /* 0x0000001900197308 */ /* 0x000e620000000800 */
[----:B------:R-:W-:Y:S01]  /*9930*/  FMNMX.FTZ R11, R74, R11, !PT ;  /* 0x0000000b4a0b7209 */ /* 0x000fe20007810000 */
[-CC-:B------:R-:W-:Y:S01]  /*9940*/  FFMA.FTZ R62, R62, R3.reuse, -R29.reuse ;  /* 0x000000033e3e7223 */ /* 0x180fe2000001081d */
[-CC-:B------:R-:W-:Y:S01]  /*9950*/  FFMA.FTZ R64, R64, R3.reuse, -R29.reuse ;  /* 0x0000000340407223 */ /* 0x180fe2000001081d */
[-CC-:B------:R-:W-:Y:S01]  /*9960*/  FFMA.FTZ R66, R66, R3.reuse, -R29.reuse ;  /* 0x0000000342427223 */ /* 0x180fe2000001081d */
[-CC-:B------:R-:W-:Y:S01]  /*9970*/  FFMA.FTZ R68, R68, R3.reuse, -R29.reuse ;  /* 0x0000000344447223 */ /* 0x180fe2000001081d */
[----:B------:R-:W2:Y:S01]  /*9980*/  SHFL.BFLY PT, R20, R11, 0x2, 0x1f ;  /* 0x0c401f000b147f89 */ /* 0x000ea200000e0000 */
[-CC-:B------:R-:W-:Y:S01]  /*9990*/  FFMA.FTZ R70, R70, R3.reuse, -R29.reuse ;  /* 0x0000000346467223 */ /* 0x180fe2000001081d */
[----:B------:R-:W-:Y:S01]  /*99a0*/  MUFU.EX2 R28, R28 ;  /* 0x0000001c001c7308 */ /* 0x000fe20000000800 */
[-CC-:B------:R-:W-:Y:S01]  /*99b0*/  FFMA.FTZ R72, R72, R3.reuse, -R29.reuse ;  /* 0x0000000348487223 */ /* 0x180fe2000001081d */
[-CC-:B------:R-:W-:Y:S01]  /*99c0*/  FFMA.FTZ R52, R52, R3.reuse, -R29.reuse ;  /* 0x0000000334347223 */ /* 0x180fe2000001081d */
[----:B------:R-:W-:-:S05]  /*99d0*/  FFMA.FTZ R29, R76, R3, -R29 ;  /* 0x000000034c1d7223 */ /* 0x000fca000001081d */
[----:B------:R-:W3:Y:S01]  /*99e0*/  MUFU.EX2 R31, R31 ;  /* 0x0000001f001f7308 */ /* 0x000ee20000000800 */
[----:B-1----:R-:W-:Y:S01]  /*99f0*/  FADD.FTZ R43, R152, R25 ;  /* 0x00000019982b7221 */ /* 0x002fe20000010000 */
[----:B------:R-:W-:-:S06]  /*9a00*/  F2FP.F16.F32.PACK_AB R152, R25, R152 ;  /* 0x000000981998723e */ /* 0x000fcc00000000ff */
[----:B------:R-:W-:Y:S01]  /*9a10*/  MUFU.EX2 R32, R32 ;  /* 0x0000002000207308 */ /* 0x000fe20000000800 */
[----:B--2---:R-:W-:-:S07]  /*9a20*/  FMNMX.FTZ R21, R11, R20, !PT ;  /* 0x000000140b157209 */ /* 0x004fce0007810000 */
[----:B------:R-:W1:Y:S01]  /*9a30*/  MUFU.EX2 R33, R58 ;  /* 0x0000003a00217308 */ /* 0x000e620000000800 */
[----:B---3--:R-:W-:Y:S01]  /*9a40*/  F2FP.F16.F32.PACK_AB R154, R31, R28 ;  /* 0x0000001c1f9a723e */ /* 0x008fe200000000ff */
[----:B------:R-:W2:Y:S06]  /*9a50*/  SHFL.BFLY PT, R20, R21, 0x1, 0x1f ;  /* 0x0c201f0015147f89 */ /* 0x000eac00000e0000 */
[----:B------:R-:W-:Y:S08]  /*9a60*/  MUFU.EX2 R36, R36 ;  /* 0x0000002400247308 */ /* 0x000ff00000000800 */
[----:B------:R-:W3:Y:S01]  /*9a70*/  MUFU.EX2 R35, R60 ;  /* 0x0000003c00237308 */ /* 0x000ee20000000800 */
[----:B-1----:R-:W-:-:S07]  /*9a80*/  F2FP.F16.F32.PACK_AB R156, R33, R32 ;  /* 0x00000020219c723e */ /* 0x002fce00000000ff */
[----:B------:R-:W-:Y:S01]  /*9a90*/  MUFU.EX2 R62, R62 ;  /* 0x0000003e003e7308 */ /* 0x000fe20000000800 */
[----:B--2---:R-:W-:-:S04]  /*9aa0*/  FMNMX.FTZ R20, R21, R20, !PT ;  /* 0x0000001415147209 */ /* 0x004fc80007810000 */
[C---:B------:R-:W-:Y:S01]  /*9ab0*/  FSETP.NEU.FTZ.AND P1, PT, R20.reuse, -INF , PT ;  /* 0xff8000001400780b */ /* 0x040fe20003f3d000 */
[----:B------:R-:W-:Y:S02]  /*9ac0*/  FMUL.FTZ R39, R20, R3 ;  /* 0x0000000314277220 */ /* 0x000fe40000410000 */
[----:B------:R-:W1:Y:S01]  /*9ad0*/  MUFU.EX2 R11, R64 ;  /* 0x00000040000b7308 */ /* 0x000e620000000800 */
[----:B---3--:R-:W-:Y:S02]  /*9ae0*/  F2FP.F16.F32.PACK_AB R158, R35, R36 ;  /* 0x00000024239e723e */ /* 0x008fe400000000ff */
[----:B------:R-:W-:-:S05]  /*9af0*/  FSEL R39, R39, RZ, P1 ;  /* 0x000000ff27277208 */ /* 0x000fca0000800000 */
[----:B------:R-:W-:Y:S01]  /*9b00*/  MUFU.EX2 R66, R66 ;  /* 0x0000004200427308 */ /* 0x000fe20000000800 */
[-CC-:B------:R-:W-:Y:S01]  /*9b10*/  FFMA.FTZ R26, R26, R3.reuse, -R39.reuse ;  /* 0x000000031a1a7223 */ /* 0x180fe20000010827 */
[-CC-:B------:R-:W-:Y:S01]  /*9b20*/  FFMA.FTZ R27, R27, R3.reuse, -R39.reuse ;  /* 0x000000031b1b7223 */ /* 0x180fe20000010827 */
[-CC-:B------:R-:W-:Y:S01]  /*9b30*/  FFMA.FTZ R30, R30, R3.reuse, -R39.reuse ;  /* 0x000000031e1e7223 */ /* 0x180fe20000010827 */
[-CC-:B------:R-:W-:Y:S01]  /*9b40*/  FFMA.FTZ R10, R10, R3.reuse, -R39.reuse ;  /* 0x000000030a0a7223 */ /* 0x180fe20000010827 */
[-CC-:B------:R-:W-:Y:S01]  /*9b50*/  FFMA.FTZ R34, R34, R3.reuse, -R39.reuse ;  /* 0x0000000322227223 */ /* 0x180fe20000010827 */
[-CC-:B------:R-:W-:Y:S01]  /*9b60*/  FFMA.FTZ R12, R12, R3.reuse, -R39.reuse ;  /* 0x000000030c0c7223 */ /* 0x180fe20000010827 */
[-CC-:B------:R-:W-:Y:S01]  /*9b70*/  FFMA.FTZ R38, R38, R3.reuse, -R39.reuse ;  /* 0x0000000326267223 */ /* 0x180fe20000010827 */
        /* <DEDUP_REMOVED lines=8> */
[----:B------:R-:W2:Y:S01]  /*9c00*/  MUFU.EX2 R27, R27 ;  /* 0x0000001b001b7308 */ /* 0x000ea20000000800 */
[-CC-:B------:R-:W-:Y:S01]  /*9c10*/  FFMA.FTZ R54, R54, R3.reuse, -R39.reuse ;  /* 0x0000000336367223 */ /* 0x180fe20000010827 */
[----:B------:R-:W-:Y:S01]  /*9c20*/  FFMA.FTZ R39, R74, R3, -R39 ;  /* 0x000000034a277223 */ /* 0x000fe20000010827 */
[----:B-1----:R-:W-:-:S05]  /*9c30*/  F2FP.F16.F32.PACK_AB R160, R11, R62 ;  /* 0x0000003e0ba0723e */ /* 0x002fca00000000ff */
[----:B------:R-:W1:Y:S08]  /*9c40*/  MUFU.EX2 R30, R30 ;  /* 0x0000001e001e7308 */ /* 0x000e700000000800 */
[----:B------:R3:W4:Y:S01]  /*9c50*/  MUFU.EX2 R155, R10 ;  /* 0x0000000a009b7308 */ /* 0x0007220000000800 */
[----:B--2---:R-:W-:-:S07]  /*9c60*/  F2FP.F16.F32.PACK_AB R153, R27, R26 ;  /* 0x0000001a1b99723e */ /* 0x004fce00000000ff */
[----:B------:R-:W2:Y:S01]  /*9c70*/  MUFU.EX2 R34, R34 ;  /* 0x0000002200227308 */ /* 0x000ea20000000800 */
[----:B---3--:R-:W-:-:S05]  /*9c80*/  VIADD R10, R14, 0x28c40 ;  /* 0x00028c400e0a7836 */ /* 0x008fca0000000000 */
[----:B------:R-:W-:Y:S02]  /*9c90*/  PRMT R10, R193, 0x654, R10 ;  /* 0x00000654c10a7816 */ /* 0x000fe4000000000a */
[----:B------:R3:W5:Y:S02]  /*9ca0*/  MUFU.EX2 R157, R12 ;  /* 0x0000000c009d7308 */ /* 0x0007640000000800 */
[----:B------:R2:W-:Y:S06]  /*9cb0*/  SYNCS.ARRIVE.TRANS64.RED.A1T0 RZ, [R10+URZ], RZ ;  /* 0x000000ff0aff79a7 */ /* 0x0005ec000810043f */
[----:B------:R-:W0:Y:S01]  /*9cc0*/  MUFU.EX2 R38, R38 ;  /* 0x0000002600267308 */ /* 0x000e220000000800 */
[----:B---3--:R-:W-:Y:S01]  /*9cd0*/  FADD.FTZ R12, R28, R43 ;  /* 0x0000002b1c0c7221 */ /* 0x008fe20000010000 */
[----:B------:R-:W-:-:S03]  /*9ce0*/  FADD.FTZ R43, R26, R27 ;  /* 0x0000001b1a2b7221 */ /* 0x000fc60000010000 */
[----:B------:R-:W-:Y:S01]  /*9cf0*/  FADD.FTZ R45, R31, R12 ;  /* 0x0000000c1f2d7221 */ /* 0x000fe20000010000 */
[----:B-1----:R-:W-:Y:S02]  /*9d00*/  FADD.FTZ R12, R30, R43 ;  /* 0x0000002b1e0c7221 */ /* 0x002fe40000010000 */
[----:B------:R1:W3:Y:S08]  /*9d10*/  MUFU.EX2 R159, R40 ;  /* 0x00000028009f7308 */ /* 0x0002f00000000800 */
[----:B------:R-:W3:Y:S01]  /*9d20*/  MUFU.EX2 R42, R42 ;  /* 0x0000002a002a7308 */ /* 0x000ee20000000800 */
[----:B-1----:R-:W-:Y:S01]  /*9d30*/  FADD.FTZ R40, R32, R45 ;  /* 0x0000002d20287221 */ /* 0x002fe20000010000 */
[C---:B----4-:R-:W-:Y:S01]  /*9d40*/  FADD.FTZ R45, R155.reuse, R12 ;  /* 0x0000000c9b2d7221 */ /* 0x050fe20000010000 */
[----:B------:R-:W-:Y:S01]  /*9d50*/  F2FP.F16.F32.PACK_AB R155, R155, R30 ;  /* 0x0000001e9b9b723e */ /* 0x000fe200000000ff */
[----:B------:R-:W-:Y:S01]  /*9d60*/  BAR.SYNC.DEFER_BLOCKING 0xf, 0x100 ;  /* 0x03c4000000007b1d */ /* 0x000fe20000010000 */
[----:B------:R-:W-:Y:S01]  /*9d70*/  FADD.FTZ R47, R33, R40 ;  /* 0x00000028212f7221 */ /* 0x000fe20000010000 */
[----:B--2---:R-:W-:-:S03]  /*9d80*/  FADD.FTZ R10, R34, R45 ;  /* 0x0000002d220a7221 */ /* 0x004fc60000010000 */
[----:B------:R-:W-:Y:S01]  /*9d90*/  FADD.FTZ R12, R36, R47 ;  /* 0x0000002f240c7221 */ /* 0x000fe20000010000 */
[----:B------:R-:W1:Y:S01]  /*9da0*/  MUFU.EX2 R161, R44 ;  /* 0x0000002c00a17308 */ /* 0x000e620000000800 */
[C---:B-----5:R-:W-:Y:S01]  /*9db0*/  FADD.FTZ R25, R157.reuse, R10 ;  /* 0x0000000a9d197221 */ /* 0x060fe20000010000 */
[----:B------:R-:W-:Y:S01]  /*9dc0*/  F2FP.F16.F32.PACK_AB R157, R157, R34 ;  /* 0x000000229d9d723e */ /* 0x000fe200000000ff */
[----:B------:R-:W-:Y:S02]  /*9dd0*/  FADD.FTZ R45, R35, R12 ;  /* 0x0000000c232d7221 */ /* 0x000fe40000010000 */
[----:B0-----:R-:W-:Y:S02]  /*9de0*/  FADD.FTZ R10, R38, R25 ;  /* 0x00000019260a7221 */ /* 0x001fe40000010000 */
[----:B------:R-:W-:Y:S01]  /*9df0*/  FADD.FTZ R12, R62, R45 ;  /* 0x0000002d3e0c7221 */ /* 0x000fe20000010000 */
[----:B------:R-:W0:Y:S01]  /*9e00*/  MUFU.EX2 R46, R46 ;  /* 0x0000002e002e7308 */ /* 0x000e220000000800 */
[C---:B---3--:R-:W-:Y:S01]  /*9e10*/  FADD.FTZ R25, R159.reuse, R10 ;  /* 0x0000000a9f197221 */ /* 0x048fe20000010000 */
[----:B------:R-:W-:Y:S01]  /*9e20*/  F2FP.F16.F32.PACK_AB R159, R159, R38 ;  /* 0x000000269f9f723e */ /* 0x000fe200000000ff */
[----:B------:R-:W-:-:S02]  /*9e30*/  FADD.FTZ R31, R11, R12 ;  /* 0x0000000c0b1f7221 */ /* 0x000fc40000010000 */
[----:B------:R-:W-:-:S03]  /*9e40*/  FADD.FTZ R10, R42, R25 ;  /* 0x000000192a0a7221 */ /* 0x000fc60000010000 */
[----:B------:R-:W2:Y:S01]  /*9e50*/  MUFU.EX2 R37, R68 ;  /* 0x0000004400257308 */ /* 0x000ea20000000800 */
[C---:B-1----:R-:W-:Y:S01]  /*9e60*/  FADD.FTZ R11, R161.reuse, R10 ;  /* 0x0000000aa10b7221 */ /* 0x042fe20000010000 */
[----:B------:R-:W-:Y:S01]  /*9e70*/  FADD.FTZ R10, R66, R31 ;  /* 0x0000001f420a7221 */ /* 0x000fe20000010000 */
[----:B------:R-:W-:Y:S01]  /*9e80*/  F2FP.F16.F32.PACK_AB R161, R161, R42 ;  /* 0x0000002aa1a1723e */ /* 0x000fe200000000ff */
[----:B------:R1:W-:Y:S04]  /*9e90*/  STSM.16.M88.4 [R217+0x26800], R152 ;  /* 0x02680098d9007844 */ /* 0x0003e80000000200 */
[----:B------:R-:W3:Y:S01]  /*9ea0*/  MUFU.EX2 R41, R48 ;  /* 0x0000003000297308 */ /* 0x000ee20000000800 */
[----:B0-----:R-:W-:Y:S01]  /*9eb0*/  FADD.FTZ R12, R46, R11 ;  /* 0x0000000b2e0c7221 */ /* 0x001fe20000010000 */
[----:B------:R1:W-:Y:S06]  /*9ec0*/  STSM.16.M88.4 [R218], R156 ;  /* 0x0000009cda007844 */ /* 0x0003ec0000000200 */
[----:B------:R-:W-:Y:S01]  /*9ed0*/  MUFU.EX2 R70, R70 ;  /* 0x0000004600467308 */ /* 0x000fe20000000800 */
[C---:B--2---:R-:W-:Y:S01]  /*9ee0*/  F2FP.F16.F32.PACK_AB R162, R37.reuse, R66 ;  /* 0x0000004225a2723e */ /* 0x044fe200000000ff */
[----:B------:R-:W-:-:S06]  /*9ef0*/  FADD.FTZ R37, R37, R10 ;  /* 0x0000000a25257221 */ /* 0x000fcc0000010000 */
[----:B------:R-:W0:Y:S01]  /*9f00*/  MUFU.EX2 R21, R72 ;  /* 0x0000004800157308 */ /* 0x000e220000000800 */
[C---:B---3--:R-:W-:Y:S01]  /*9f10*/  F2FP.F16.F32.PACK_AB R163, R41.reuse, R46 ;  /* 0x0000002e29a3723e */ /* 0x048fe200000000ff */
[----:B------:R-:W-:-:S04]  /*9f20*/  FADD.FTZ R41, R41, R12 ;  /* 0x0000000c29297221 */ /* 0x000fc80000010000 */
[----:B------:R1:W-:Y:S02]  /*9f30*/  STSM.16.M88.4 [R220], R160 ;  /* 0x000000a0dc007844 */ /* 0x0003e40000000200 */
        /* <DEDUP_REMOVED lines=9> */
[----:B------:R-:W-:Y:S02]  /*9fd0*/  FADD.FTZ R43, R43, R50 ;  /* 0x000000322b2b7221 */ /* 0x000fe40000010000 */
[----:B------:R-:W-:Y:S01]  /*9fe0*/  MUFU.EX2 R54, R54 ;  /* 0x0000003600367308 */ /* 0x000fe20000000800 */
[----:B0-----:R-:W-:-:S07]  /*9ff0*/  FADD.FTZ R10, R52, R21 ;  /* 0x00000015340a7221 */ /* 0x001fce0000010000 */
[----:B------:R-:W0:Y:S01]  /*a000*/  MUFU.EX2 R39, R39 ;  /* 0x0000002700277308 */ /* 0x000e220000000800 */
[C---:B---3--:R-:W-:Y:S01]  /*a010*/  F2FP.F16.F32.PACK_AB R166, R29.reuse, R52 ;  /* 0x000000341da6723e */ /* 0x048fe200000000ff */
[----:B------:R-:W-:Y:S01]  /*a020*/  FADD.FTZ R10, R29, R10 ;  /* 0x0000000a1d0a7221 */ /* 0x000fe20000010000 */
[----:B0-----:R-:W-:Y:S01]  /*a030*/  F2FP.F16.F32.PACK_AB R167, R39, R54 ;  /* 0x0000003627a7723e */ /* 0x001fe200000000ff */
[----:B------:R-:W-:-:S04]  /*a040*/  FADD.FTZ R54, R54, R43 ;  /* 0x0000002b36367221 */ /* 0x000fc80000010000 */
[----:B------:R1:W-:Y:S01]  /*a050*/  STSM.16.M88.4 [R219], R164 ;  /* 0x000000a4db007844 */ /* 0x0003e20000000200 */
[----:B------:R-:W-:Y:S01]  /*a060*/  FADD.FTZ R11, R39, R54 ;  /* 0x00000036270b7221 */ /* 0x000fe20000010000 */
[----:B------:R-:W-:Y:S06]  /*a070*/  @!P0 BRA `(.L_x_683) ;  /* 0x0000000000048947 */ /* 0x000fec0003800000 */
[----:B------:R-:W-:Y:S01]  /*a080*/  BPT.TRAP 0x1 ;  /* 0x000000040000795c */ /* 0x000fe20000300000 */
.L_x_683:
[----:B------:R0:W2:Y:S01]  /*a090*/  SYNCS.PHASECHK.TRANS64.TRYWAIT P1, [R14+URZ+0x28c50], R15 ;  /* 0x028c500f0e0075a7 */ /* 0x0000a2000802017f */
[----:B------:R-:W-:Y:S05]  /*a0a0*/  @!P0 BRA `(.L_x_684) ;  /* 0x0000000000048947 */ /* 0x000fea0003800000 */
[----:B------:R-:W-:Y:S01]  /*a0b0*/  BPT.TRAP 0x1 ;  /* 0x000000040000795c */ /* 0x000fe20000300000 */
.L_x_684:
[----:B------:R-:W-:Y:S01]  /*a0c0*/  LOP3.LUT R12, R56, 0x2000000, RZ, 0xfc, !PT ;  /* 0x02000000380c7812 */ /* 0x000fe200078efcff */
[----:B------:R-:W-:Y:S01]  /*a0d0*/  ULDC UR36, c[0x0][0x988] ;  /* 0x0002620000247ab9 */ /* 0x000fe20000000800 */
[----:B------:R-:W-:Y:S01]  /*a0e0*/  BSSY B0, `(.L_x_685) ;  /* 0x0000006000007945 */ /* 0x000fe20003800000 */
[----:B------:R-:W-:Y:S02]  /*a0f0*/  IMAD.MOV.U32 R25, RZ, RZ, 0x40000040 ;  /* 0x40000040ff197424 */ /* 0x000fe400078e00ff */
[----:B------:R-:W-:Y:S01]  /*a100*/  IMAD R24, R18, 0x1000, R12 ;  /* 0x0000100012187824 */ /* 0x000fe200078e020c */
[----:B--2---:R-:W-:Y:S06]  /*a110*/  @P1 BRA `(.L_x_686) ;  /* 0x0000000000081947 */ /* 0x004fec0003800000 */
[----:B------:R-:W2:Y:S02]  /*a120*/  SYNCS.PHASECHK.TRANS64.TRYWAIT P1, [R14+URZ+0x28c50], R15 ;  /* 0x028c500f0e0075a7 */ /* 0x000ea4000802017f */
[----:B--2---:R-:W-:Y:S05]  /*a130*/  @!P1 BRA `(.L_x_687) ;  /* 0x000000d400449947 */ /* 0x004fea0003800000 */
.L_x_686:
[----:B------:R-:W-:Y:S05]  /*a140*/  BSYNC B0 ;  /* 0x0000000000007941 */ /* 0x000fea0003800000 */
.L_x_685:
[C---:B------:R-:W-:Y:S01]  /*a150*/  R2UR UR6, R24.reuse ;  /* 0x00000000180672ca */ /* 0x040fe200000e0000 */
[C---:B------:R-:W-:Y:S01]  /*a160*/  VIADD R26, R24.reuse, 0x80 ;  /* 0x00000080181a7836 */ /* 0x040fe20000000000 */
[----:B------:R-:W-:Y:S01]  /*a170*/  R2UR UR7, R25 ;  /* 0x00000000190772ca */ /* 0x000fe200000e0000 */
[----:B------:R-:W-:Y:S01]  /*a180*/  IMAD.MOV.U32 R27, RZ, RZ, 0x40000040 ;  /* 0x40000040ff1b7424 */ /* 0x000fe200078e00ff */
[C---:B------:R-:W-:Y:S01]  /*a190*/  IADD3 R28, R24.reuse, 0x100, RZ ;  /* 0x00000100181c7810 */ /* 0x040fe20007ffe0ff */
[----:B------:R-:W-:Y:S01]  /*a1a0*/  VIADD R24, R24, 0x180 ;  /* 0x0000018018187836 */ /* 0x000fe20000000000 */
[----:B------:R-:W-:Y:S01]  /*a1b0*/  R2UR UR10, R26 ;  /* 0x000000001a0a72ca */ /* 0x000fe200000e0000 */
[----:B------:R-:W-:Y:S01]  /*a1c0*/  IMAD.MOV.U32 R29, RZ, RZ, 0x40000040 ;  /* 0x40000040ff1d7424 */ /* 0x000fe200078e00ff */
[----:B------:R-:W-:Y:S01]  /*a1d0*/  R2UR UR11, R27 ;  /* 0x000000001b0b72ca */ /* 0x000fe200000e0000 */
[----:B------:R-:W-:Y:S01]  /*a1e0*/  IMAD.MOV.U32 R25, RZ, RZ, 0x40000040 ;  /* 0x40000040ff197424 */ /* 0x000fe200078e00ff */
[----:B------:R-:W-:-:S02]  /*a1f0*/  R2UR UR14, R28 ;  /* 0x000000001c0e72ca */ /* 0x000fc400000e0000 */
[----:B------:R-:W-:Y:S02]  /*a200*/  R2UR UR15, R29 ;  /* 0x000000001d0f72ca */ /* 0x000fe400000e0000 */
[----:B------:R-:W-:Y:S02]  /*a210*/  R2UR UR18, R24 ;  /* 0x00000000181272ca */ /* 0x000fe400000e0000 */
[----:B------:R-:W-:Y:S02]  /*a220*/  R2UR UR19, R25 ;  /* 0x00000000191372ca */ /* 0x000fe400000e0000 */
[----:B------:R-:W-:-:S06]  /*a230*/  WARPGROUP.ARRIVE ;  /* 0x00000000000079c5 */ /* 0x000fcc0000000000 */
[----:B------:R-:W-:Y:S03]  /*a240*/  HGMMA.64x256x16.F32 R24, R152, gdesc[UR4].tnspB, RZ, !UPT, gsb0 ;  /* 0x43e0000498187df0 */ /* 0x000fe6000c0008ff */
[----:B------:R-:W-:Y:S02]  /*a250*/  WARPGROUP.DEPBAR.LE gsb0, 0x0 ;  /* 0x00008000000079c5 */ /* 0x000fe40000010000 */
[----:B------:R-:W-:-:S15]  /*a260*/  WARPGROUP.ARRIVE ;  /* 0x00000000000079c5 */ /* 0x000fde0000000000 */
[----:B------:R-:W-:-:S08]  /*a270*/  NOP ;  /* 0x0000000000007918 */ /* 0x000fd00000000000 */
[----:B------:R-:W-:Y:S03]  /*a280*/  HGMMA.64x256x16.F32 R24, R156, gdesc[UR8].tnspB, R24, gsb0 ;  /* 0x43e000089c187df0 */ /* 0x000fe60008000818 */
        /* <DEDUP_REMOVED lines=14> */
[----:B---3--:R-:W3:Y:S02]  /*a370*/  FENCE.VIEW.ASYNC.S ;  /* 0x00000000000073c6 */ /* 0x008ee40000000000 */
[----:B---3--:R-:W-:Y:S01]  /*a380*/  NOP ;  /* 0x0000000000007918 */ /* 0x008fe20000000000 */
[----:B------:R-:W-:Y:S06]  /*a390*/  BAR.ARV 0xe, 0x100 ;  /* 0x0384000000007b1d */ /* 0x000fec0000002000 */
[----:B------:R-:W-:Y:S05]  /*a3a0*/  @!P0 BRA `(.L_x_688) ;  /* 0x0000000000048947 */ /* 0x000fea0003800000 */
[----:B------:R-:W-:Y:S01]  /*a3b0*/  BPT.TRAP 0x1 ;  /* 0x000000040000795c */ /* 0x000fe20000300000 */
.L_x_688:
[----:B------:R-:W-:Y:S01]  /*a3c0*/  ISETP.GE.AND P1, PT, R168, 0x41, PT ;  /* 0x00000041a800780c */ /* 0x000fe20003f26270 */
[----:B0-2---:R-:W-:Y:S01]  /*a3d0*/  VIADD R14, R14, 0x28c60 ;  /* 0x00028c600e0e7836 */ /* 0x005fe20000000000 */
[----:B------:R-:W-:Y:S04]  /*a3e0*/  BSSY B0, `(.L_x_689) ;  /* 0x00001af000007945 */ /* 0x000fe80003800000 */
[----:B------:R-:W-:-:S04]  /*a3f0*/  PRMT R14, R193, 0x654, R14 ;  /* 0x00000654c10e7816 */ /* 0x000fc8000000000e */
[----:B------:R0:W-:Y:S03]  /*a400*/  SYNCS.ARRIVE.TRANS64.RED.A1T0 RZ, [R14+URZ], RZ ;  /* 0x000000ff0eff79a7 */ /* 0x0001e6000810043f */
[----:B------:R-:W-:Y:S05]  /*a410*/  @!P1 BRA `(.L_x_690) ;  /* 0x0000001800ac9947 */ /* 0x000fea0003800000 */
[----:B------:R-:W-:Y:S01]  /*a420*/  VIADD R215, R215, 0xfffffffe ;  /* 0xfffffffed7d77836 */ /* 0x000fe20000000000 */
[----:B------:R-:W-:Y:S01]  /*a430*/  MOV R189, R18 ;  /* 0x0000001200bd7202 */ /* 0x000fe20000000f00 */
[----:B------:R-:W-:Y:S02]  /*a440*/  IMAD.MOV.U32 R15, RZ, RZ, R20 ;  /* 0x000000ffff0f7224 */ /* 0x000fe400078e0014 */
[----:B------:R-:W-:-:S07]  /*a450*/  IMAD.MOV.U32 R188, RZ, RZ, R0 ;  /* 0x000000ffffbc7224 */ /* 0x000fce00078e0000 */
.L_x_703:
[----:B------:R-:W-:Y:S02]  /*a460*/  VIADD R18, R189, 0x1 ;  /* 0x00000001bd127836 */ /* 0x000fe40000000000 */
[----:B------:R-:W-:Y:S02]  /*a470*/  IMAD.MOV.U32 R0, RZ, RZ, R215 ;  /* 0x000000ffff007224 */ /* 0x000fe400078e00d7 */
[----:B------:R-:W-:Y:S01]  /*a480*/  VIADD R215, R215, 0xffffffff ;  /* 0xffffffffd7d77836 */ /* 0x000fe20000000000 */
[----:B------:R-:W-:Y:S02]  /*a490*/  ISETP.NE.AND P2, PT, R18, 0x2, PT ;  /* 0x000000021200780c */ /* 0x000fe40003f45270 */
[----:B------:R-:W-:Y:S02]  /*a4a0*/  ISETP.GT.AND P1, PT, R0, RZ, PT ;  /* 0x000000ff0000720c */ /* 0x000fe40003f24270 */
[----:B------:R-:W-:Y:S02]  /*a4b0*/  SEL R0, RZ, 0x1, P2 ;  /* 0x00000001ff007807 */ /* 0x000fe40001000000 */
[----:B------:R-:W-:-:S02]  /*a4c0*/  SEL R18, R18, RZ, P2 ;  /* 0x000000ff12127207 */ /* 0x000fc40001000000 */
[----:B------:R-:W-:Y:S01]  /*a4d0*/  LOP3.LUT R23, R23, R0, RZ, 0x3c, !PT ;  /* 0x0000000017177212 */ /* 0x000fe200078e3cff */
[----:B--2---:R-:W-:Y:S06]  /*a4e0*/  @!P0 BRA `(.L_x_691) ;  /* 0x0000000000048947 */ /* 0x004fec0003800000 */
[----:B------:R-:W-:Y:S01]  /*a4f0*/  BPT.TRAP 0x1 ;  /* 0x000000040000795c */ /* 0x000fe20000300000 */
.L_x_691:
[----:B------:R-:W-:Y:S01]  /*a500*/  IMAD R21, R18, 0x8, R2 ;  /* 0x0000000812157824 */ /* 0x000fe200078e0202 */
[----:B0-----:R-:W-:-:S04]  /*a510*/  SHF.L.U32 R14, R23, 0x1f, RZ ;  /* 0x0000001f170e7819 */ /* 0x001fc800000006ff */
[----:B------:R0:W2:Y:S01]  /*a520*/  SYNCS.PHASECHK.TRANS64.TRYWAIT P2, [R21+URZ+0x28c30], R14 ;  /* 0x028c300e150075a7 */ /* 0x0000a2000804017f */
[----:B------:R-:W-:Y:S05]  /*a530*/  @!P0 BRA `(.L_x_692) ;  /* 0x0000000000048947 */ /* 0x000fea0003800000 */
[----:B------:R-:W-:Y:S01]  /*a540*/  BPT.TRAP 0x1 ;  /* 0x000000040000795c */ /* 0x000fe20000300000 */
.L_x_692:
[----:B------:R-:W-:Y:S01]  /*a550*/  VIADD R0, R2, 0x20400 ;  /* 0x0002040002007836 */ /* 0x000fe20000000000 */
[----:B------:R-:W-:Y:S01]  /*a560*/  BSSY B1, `(.L_x_693) ;  /* 0x0000009000017945 */ /* 0x000fe20003800000 */
[----:B-1----:R-:W-:Y:S02]  /*a570*/  IMAD R156, R18, 0x200, R13 ;  /* 0x00000200129c7824 */ /* 0x002fe400078e020d */
[----:B------:R-:W-:Y:S01]  /*a580*/  IMAD.MOV.U32 R157, RZ, RZ, 0x40000040 ;  /* 0x40000040ff9d7424 */ /* 0x000fe200078e00ff */
[----:B------:R-:W-:-:S04]  /*a590*/  SHF.R.U32.HI R0, RZ, 0x4, R0 ;  /* 0x00000004ff007819 */ /* 0x000fc80000011600 */
[----:B------:R-:W-:-:S04]  /*a5a0*/  LOP3.LUT R0, R0, 0x3fff, RZ, 0xc0, !PT ;  /* 0x00003fff00007812 */ /* 0x000fc800078ec0ff */
[----:B------:R-:W-:Y:S01]  /*a5b0*/  LOP3.LUT R152, R0, 0x10000, RZ, 0xfc, !PT ;  /* 0x0001000000987812 */ /* 0x000fe200078efcff */
[----:B--2---:R-:W-:Y:S06]  /*a5c0*/  @P2 BRA `(.L_x_694) ;  /* 0x0000000000082947 */ /* 0x004fec0003800000 */
[----:B------:R-:W1:Y:S02]  /*a5d0*/  SYNCS.PHASECHK.TRANS64.TRYWAIT P2, [R21+URZ+0x28c30], R14 ;  /* 0x028c300e150075a7 */ /* 0x000e64000804017f */
[----:B-1----:R-:W-:Y:S05]  /*a5e0*/  @!P2 BRA `(.L_x_695) ;  /* 0x000000d0002ca947 */ /* 0x002fea0003800000 */
.L_x_694:
[----:B------:R-:W-:Y:S05]  /*a5f0*/  BSYNC B1 ;  /* 0x0000000000017941 */ /* 0x000fea0003800000 */
.L_x_693:
[----:B------:R-:W-:Y:S01]  /*a600*/  IMAD.MOV.U32 R153, RZ, RZ, 0x40000040 ;  /* 0x40000040ff997424 */ /* 0x000fe200078e00ff */
[----:B------:R-:W-:Y:S01]  /*a610*/  R2UR UR4, R152 ;  /* 0x00000000980472ca */ /* 0x000fe200000e0000 */
[C---:B------:R-:W-:Y:S01]  /*a620*/  VIADD R152, R156.reuse, 0x4 ;  /* 0x000000049c987836 */ /* 0x040fe20000000000 */
[C---:B------:R-:W-:Y:S01]  /*a630*/  R2UR UR6, R156.reuse ;  /* 0x000000009c0672ca */ /* 0x040fe200000e0000 */
[----:B------:R-:W-:Y:S01]  /*a640*/  IMAD.MOV.U32 R155, RZ, RZ, 0x40000040 ;  /* 0x40000040ff9b7424 */ /* 0x000fe200078e00ff */
[----:B------:R-:W-:Y:S01]  /*a650*/  R2UR UR7, R157 ;  /* 0x000000009d0772ca */ /* 0x000fe200000e0000 */
[----:B------:R-:W-:Y:S01]  /*a660*/  IMAD.MOV.U32 R157, RZ, RZ, 0x40000040 ;  /* 0x40000040ff9d7424 */ /* 0x000fe200078e00ff */
[----:B------:R-:W-:Y:S02]  /*a670*/  R2UR UR5, R153 ;  /* 0x00000000990572ca */ /* 0x000fe400000e0000 */
[C---:B------:R-:W-:Y:S01]  /*a680*/  IADD3 R154, R156.reuse, 0x2, RZ ;  /* 0x000000029c9a7810 */ /* 0x040fe20007ffe0ff */
[----:B------:R-:W-:Y:S01]  /*a690*/  VIADD R156, R156, 0x6 ;  /* 0x000000069c9c7836 */ /* 0x000fe20000000000 */
[----:B------:R-:W-:-:S02]  /*a6a0*/  R2UR UR11, R155 ;  /* 0x000000009b0b72ca */ /* 0x000fc400000e0000 */
[----:B------:R-:W-:Y:S02]  /*a6b0*/  R2UR UR10, R154 ;  /* 0x000000009a0a72ca */ /* 0x000fe400000e0000 */
[----:B------:R-:W-:Y:S02]  /*a6c0*/  R2UR UR14, R152 ;  /* 0x00000000980e72ca */ /* 0x000fe400000e0000 */
[----:B------:R-:W-:Y:S02]  /*a6d0*/  R2UR UR15, R153 ;  /* 0x00000000990f72ca */ /* 0x000fe400000e0000 */
[----:B------:R-:W-:Y:S02]  /*a6e0*/  R2UR UR18, R156 ;  /* 0x000000009c1272ca */ /* 0x000fe400000e0000 */
[----:B------:R-:W-:Y:S02]  /*a6f0*/  R2UR UR19, R157 ;  /* 0x000000009d1372ca */ /* 0x000fe400000e0000 */
[----:B------:R-:W-:Y:S01]  /*a700*/  WARPGROUP.ARRIVE ;  /* 0x00000000000079c5 */ /* 0x000fe20000000000 */
[----:B------:R-:W-:-:S02]  /*a710*/  R2UR UR8, R8 ;  /* 0x00000000080872ca */ /* 0x000fc400000e0000 */
[----:B------:R-:W-:Y:S02]  /*a720*/  R2UR UR9, R9 ;  /* 0x00000000090972ca */ /* 0x000fe400000e0000 */
[----:B------:R-:W-:Y:S01]  /*a730*/  R2UR UR12, R6 ;  /* 0x00000000060c72ca */ /* 0x000fe200000e0000 */
[----:B------:R-:W-:Y:S01]  /*a740*/  HGMMA.64x64x16.F32 R152, gdesc[UR4], RZ, !UPT, gsb0 ;  /* 0x00e00000049879f0 */ /* 0x000fe2000c0008ff */
[----:B------:R-:W-:Y:S02]  /*a750*/  R2UR UR13, R7 ;  /* 0x00000000070d72ca */ /* 0x000fe400000e0000 */
[----:B------:R-:W-:Y:S02]  /*a760*/  R2UR UR16, R4 ;  /* 0x00000000041072ca */ /* 0x000fe400000e0000 */
[----:B------:R-:W-:Y:S01]  /*a770*/  R2UR UR17, R5 ;  /* 0x00000000051172ca */ /* 0x000fe200000e0000 */
        /* <DEDUP_REMOVED lines=12> */
.L_x_696:
        /* <DEDUP_REMOVED lines=16> */
[----:B------:R-:W2:Y:S02]  /*a940*/  SHFL.BFLY PT, R3, R0, 0x2, 0x1f ;  /* 0x0c401f0000037f89 */ /* 0x000ea400000e0000 */
[----:B--2---:R-:W-:-:S05]  /*a950*/  FMNMX.FTZ R0, R0, R3, !PT ;  /* 0x0000000300007209 */ /* 0x004fca0007810000 */
[----:B------:R-:W2:Y:S02]  /*a960*/  SHFL.BFLY PT, R3, R0, 0x1, 0x1f ;  /* 0x0c201f0000037f89 */ /* 0x000ea400000e0000 */
[----:B--2---:R-:W-:Y:S01]  /*a970*/  FMNMX.FTZ R0, R0, R3, !PT ;  /* 0x0000000300007209 */ /* 0x004fe20007810000 */
[----:B------:R-:W-:-:S04]  /*a980*/  IMAD.U32 R3, RZ, RZ, UR36 ;  /* 0x00000024ff037e24 */ /* 0x000fc8000f8e00ff */
[C---:B------:R-:W-:Y:S01]  /*a990*/  FMUL.FTZ R20, R0.reuse, R3 ;  /* 0x0000000300147220 */ /* 0x040fe20000410000 */
[----:B------:R-:W-:-:S03]  /*a9a0*/  FADD.FTZ R188, -R0, R188 ;  /* 0x000000bc00bc7221 */ /* 0x000fc60000010100 */
        /* <DEDUP_REMOVED lines=16> */
[----:B------:R-:W-:-:S02]  /*aab0*/  IMAD.MOV R20, RZ, RZ, -R216 ;  /* 0x000000ffff147224 */ /* 0x000fc400078e0ad8 */
[----:B------:R-:W-:Y:S01]  /*aac0*/  FMUL.FTZ R188, R188, R3 ;  /* 0x00000003bcbc7220 */ /* 0x000fe20000410000 */
[----:B------:R-:W-:Y:S02]  /*aad0*/  MUFU.EX2 R152, R152 ;  /* 0x0000009800987308 */ /* 0x000fe40000000800 */
[----:B------:R-:W-:Y:S01]  /*aae0*/  ISETP.NE.AND P2, PT, R214, R20, PT ;  /* 0x00000014d600720c */ /* 0x000fe20003f45270 */
[----:B------:R-:W-:-:S05]  /*aaf0*/  VIADD R20, R21, 0x28c40 ;  /* 0x00028c4015147836 */ /* 0x000fca0000000000 */
[----:B------:R-:W2:Y:S01]  /*ab00*/  MUFU.EX2 R164, R188 ;  /* 0x000000bc00a47308 */ /* 0x000ea20000000800 */
[----:B------:R-:W-:-:S04]  /*ab10*/  PRMT R20, R193, 0x654, R20 ;  /* 0x00000654c1147816 */ /* 0x000fc80000000014 */
[----:B------:R3:W-:Y:S03]  /*ab20*/  SYNCS.ARRIVE.TRANS64.RED.A1T0 RZ, [R20+URZ], RZ ;  /* 0x000000ff14ff79a7 */ /* 0x0007e6000810043f */
[----:B------:R-:W4:Y:S01]  /*ab30*/  MUFU.EX2 R153, R153 ;  /* 0x0000009900997308 */ /* 0x000f220000000800 */
[----:B---3--:R-:W-:-:S07]  /*ab40*/  FMNMX.FTZ R20, R154, R15, !PT ;  /* 0x0000000f9a147209 */ /* 0x008fce0007810000 */
[----:B------:R-:W3:Y:S01]  /*ab50*/  MUFU.EX2 R156, R156 ;  /* 0x0000009c009c7308 */ /* 0x000ee20000000800 */
[----:B------:R-:W-:Y:S01]  /*ab60*/  FMNMX.FTZ R20, R155, R20, !PT ;  /* 0x000000149b147209 */ /* 0x000fe20007810000 */
[----:B--2---:R-:W-:Y:S01]  /*ab70*/  FFMA.FTZ R10, R164, R10, R152 ;  /* 0x0000000aa40a7223 */ /* 0x004fe20000010098 */
[-C--:B------:R-:W-:Y:S01]  /*ab80*/  FMUL.FTZ R24, R24, R164.reuse ;  /* 0x000000a418187220 */ /* 0x080fe20000410000 */
[----:B------:R-:W-:Y:S01]  /*ab90*/  FMUL.FTZ R25, R25, R164 ;  /* 0x000000a419197220 */ /* 0x000fe20000410000 */
[----:B------:R-:W-:Y:S01]  /*aba0*/  FMNMX.FTZ R20, R158, R20, !PT ;  /* 0x000000149e147209 */ /* 0x000fe20007810000 */
[-C--:B------:R-:W-:Y:S01]  /*abb0*/  FMUL.FTZ R28, R28, R164.reuse ;  /* 0x000000a41c1c7220 */ /* 0x080fe20000410000 */
[----:B------:R-:W-:Y:S01]  /*abc0*/  FMUL.FTZ R29, R29, R164 ;  /* 0x000000a41d1d7220 */ /* 0x000fe20000410000 */
[----:B------:R-:W2:Y:S01]  /*abd0*/  MUFU.EX2 R157, R157 ;  /* 0x0000009d009d7308 */ /* 0x000ea20000000800 */
[----:B------:R-:W-:Y:S01]  /*abe0*/  FMNMX.FTZ R20, R159, R20, !PT ;  /* 0x000000149f147209 */ /* 0x000fe20007810000 */
[C---:B----4-:R-:W-:Y:S01]  /*abf0*/  FADD.FTZ R10, R153.reuse, R10 ;  /* 0x0000000a990a7221 */ /* 0x050fe20000010000 */
[----:B------:R-:W-:Y:S01]  /*ac00*/  F2FP.F16.F32.PACK_AB R188, R153, R152 ;  /* 0x0000009899bc723e */ /* 0x000fe200000000ff */
[----:B------:R-:W-:Y:S01]  /*ac10*/  FMUL.FTZ R32, R32, R164 ;  /* 0x000000a420207220 */ /* 0x000fe20000410000 */
[----:B------:R-:W-:Y:S01]  /*ac20*/  FMNMX.FTZ R20, R162, R20, !PT ;  /* 0x00000014a2147209 */ /* 0x000fe20007810000 */
[-C--:B------:R-:W-:Y:S01]  /*ac30*/  FMUL.FTZ R33, R33, R164.reuse ;  /* 0x000000a421217220 */ /* 0x080fe20000410000 */
[----:B------:R-:W-:Y:S01]  /*ac40*/  FMUL.FTZ R36, R36, R164 ;  /* 0x000000a424247220 */ /* 0x000fe20000410000 */
[----:B------:R-:W4:Y:S01]  /*ac50*/  MUFU.EX2 R152, R160 ;  /* 0x000000a000987308 */ /* 0x000f220000000800 */
[----:B------:R-:W-:Y:S01]  /*ac60*/  FMNMX.FTZ R20, R163, R20, !PT ;  /* 0x00000014a3147209 */ /* 0x000fe20007810000 */
[----:B---3--:R-:W-:Y:S01]  /*ac70*/  FADD.FTZ R10, R156, R10 ;  /* 0x0000000a9c0a7221 */ /* 0x008fe20000010000 */
[-C--:B------:R-:W-:Y:S01]  /*ac80*/  FMUL.FTZ R37, R37, R164.reuse ;  /* 0x000000a425257220 */ /* 0x080fe20000410000 */
[----:B------:R-:W-:Y:S01]  /*ac90*/  FMUL.FTZ R40, R40, R164 ;  /* 0x000000a428287220 */ /* 0x000fe20000410000 */
[----:B------:R-:W-:Y:S01]  /*aca0*/  FMNMX.FTZ R20, R166, R20, !PT ;  /* 0x00000014a6147209 */ /* 0x000fe20007810000 */
[-C--:B------:R-:W-:Y:S01]  /*acb0*/  FMUL.FTZ R41, R41, R164.reuse ;  /* 0x000000a429297220 */ /* 0x080fe20000410000 */
[----:B------:R-:W-:Y:S01]  /*acc0*/  FMUL.FTZ R44, R44, R164 ;  /* 0x000000a42c2c7220 */ /* 0x000fe20000410000 */
[----:B------:R-:W3:Y:S01]  /*acd0*/  MUFU.EX2 R191, R191 ;  /* 0x000000bf00bf7308 */ /* 0x000ee20000000800 */
[----:B------:R-:W-:Y:S01]  /*ace0*/  FMNMX.FTZ R20, R167, R20, !PT ;  /* 0x00000014a7147209 */ /* 0x000fe20007810000 */
[C---:B--2---:R-:W-:Y:S01]  /*acf0*/  FADD.FTZ R10, R157.reuse, R10 ;  /* 0x0000000a9d0a7221 */ /* 0x044fe20000010000 */
[----:B------:R-:W-:Y:S01]  /*ad00*/  F2FP.F16.F32.PACK_AB R190, R157, R156 ;  /* 0x0000009c9dbe723e */ /* 0x000fe200000000ff */
[----:B------:R-:W-:Y:S01]  /*ad10*/  FMUL.FTZ R45, R45, R164 ;  /* 0x000000a42d2d7220 */ /* 0x000fe20000410000 */
[----:B------:R-:W-:Y:S01]  /*ad20*/  FMNMX.FTZ R20, R170, R20, !PT ;  /* 0x00000014aa147209 */ /* 0x000fe20007810000 */
[-C--:B------:R-:W-:Y:S01]  /*ad30*/  FMUL.FTZ R48, R48, R164.reuse ;  /* 0x000000a430307220 */ /* 0x080fe20000410000 */
[----:B------:R-:W-:Y:S01]  /*ad40*/  FMUL.FTZ R49, R49, R164 ;  /* 0x000000a431317220 */ /* 0x000fe20000410000 */
[----:B------:R-:W2:Y:S01]  /*ad50*/  MUFU.EX2 R161, R161 ;  /* 0x000000a100a17308 */ /* 0x000ea20000000800 */
[----:B------:R-:W-:Y:S01]  /*ad60*/  FMNMX.FTZ R20, R171, R20, !PT ;  /* 0x00000014ab147209 */ /* 0x000fe20007810000 */
[----:B----4-:R-:W-:Y:S01]  /*ad70*/  FADD.FTZ R10, R152, R10 ;  /* 0x0000000a980a7221 */ /* 0x010fe20000010000 */
[-C--:B------:R-:W-:Y:S01]  /*ad80*/  FMUL.FTZ R52, R52, R164.reuse ;  /* 0x000000a434347220 */ /* 0x080fe20000410000 */
[----:B------:R-:W-:Y:S01]  /*ad90*/  FMUL.FTZ R53, R53, R164 ;  /* 0x000000a435357220 */ /* 0x000fe20000410000 */
[----:B------:R-:W-:Y:S01]  /*ada0*/  FMNMX.FTZ R20, R174, R20, !PT ;  /* 0x00000014ae147209 */ /* 0x000fe20007810000 */
[-C--:B------:R-:W-:Y:S01]  /*adb0*/  FMUL.FTZ R56, R56, R164.reuse ;  /* 0x000000a438387220 */ /* 0x080fe20000410000 */
[----:B------:R-:W-:Y:S01]  /*adc0*/  FMUL.FTZ R57, R57, R164 ;  /* 0x000000a439397220 */ /* 0x000fe20000410000 */
[----:B------:R-:W4:Y:S01]  /*add0*/  MUFU.EX2 R165, R165 ;  /* 0x000000a500a57308 */ /* 0x000f220000000800 */
[----:B------:R-:W-:Y:S01]  /*ade0*/  FMNMX.FTZ R20, R175, R20, !PT ;  /* 0x00000014af147209 */ /* 0x000fe20007810000 */
[C---:B---3--:R-:W-:Y:S01]  /*adf0*/  FADD.FTZ R10, R191.reuse, R10 ;  /* 0x0000000abf0a7221 */ /* 0x048fe20000010000 */
[----:B------:R-:W-:Y:S01]  /*ae00*/  F2FP.F16.F32.PACK_AB R152, R191, R152 ;  /* 0x00000098bf98723e */ /* 0x000fe200000000ff */
[----:B------:R-:W-:Y:S01]  /*ae10*/  FMUL.FTZ R60, R60, R164 ;  /* 0x000000a43c3c7220 */ /* 0x000fe20000410000 */
[----:B------:R-:W-:Y:S01]  /*ae20*/  FMNMX.FTZ R20, R178, R20, !PT ;  /* 0x00000014b2147209 */ /* 0x000fe20007810000 */
[-C--:B------:R-:W-:Y:S01]  /*ae30*/  FMUL.FTZ R61, R61, R164.reuse ;  /* 0x000000a43d3d7220 */ /* 0x080fe20000410000 */
[----:B------:R-:W-:Y:S01]  /*ae40*/  FMUL.FTZ R64, R64, R164 ;  /* 0x000000a440407220 */ /* 0x000fe20000410000 */
[----:B------:R-:W3:Y:S01]  /*ae50*/  MUFU.EX2 R156, R168 ;  /* 0x000000a8009c7308 */ /* 0x000ee20000000800 */
[----:B------:R-:W-:Y:S01]  /*ae60*/  FMNMX.FTZ R20, R179, R20, !PT ;  /* 0x00000014b3147209 */ /* 0x000fe20007810000 */
[----:B--2---:R-:W-:Y:S01]  /*ae70*/  FADD.FTZ R10, R161, R10 ;  /* 0x0000000aa10a7221 */ /* 0x004fe20000010000 */
[-C--:B------:R-:W-:Y:S01]  /*ae80*/  FMUL.FTZ R65, R65, R164.reuse ;  /* 0x000000a441417220 */ /* 0x080fe20000410000 */
        /* <DEDUP_REMOVED lines=8> */
[-C--:B------:R-:W-:Y:S01]  /*af10*/  FMUL.FTZ R76, R76, R164.reuse ;  /* 0x000000a44c4c7220 */ /* 0x080fe20000410000 */
[-C--:B------:R-:W-:Y:S01]  /*af20*/  FMUL.FTZ R77, R77, R164.reuse ;  /* 0x000000a44d4d7220 */ /* 0x080fe20000410000 */
[----:B------:R-:W4:Y:S01]  /*af30*/  SHFL.BFLY PT, R153, R20, 0x2, 0x1f ;  /* 0x0c401f0014997f89 */ /* 0x000f2200000e0000 */
[-C--:B------:R-:W-:Y:S01]  /*af40*/  FMUL.FTZ R80, R80, R164.reuse ;  /* 0x000000a450507220 */ /* 0x080fe20000410000 */
[----:B------:R-:W5:Y:S01]  /*af50*/  MUFU.EX2 R172, R172 ;  /* 0x000000ac00ac7308 */ /* 0x000f620000000800 */
        /* <DEDUP_REMOVED lines=16> */
[----:B-----5:R-:W-:Y:S01]  /*b060*/  FADD.FTZ R10, R172, R10 ;  /* 0x0000000aac0a7221 */ /* 0x020fe20000010000 */
[-C--:B------:R-:W-:Y:S01]  /*b070*/  FMUL.FTZ R104, R104, R164.reuse ;  /* 0x000000a468687220 */ /* 0x080fe20000410000 */
[-C--:B------:R-:W-:Y:S01]  /*b080*/  FMUL.FTZ R105, R105, R164.reuse ;  /* 0x000000a469697220 */ /* 0x080fe20000410000 */
[-C--:B------:R-:W-:Y:S01]  /*b090*/  FMUL.FTZ R108, R108, R164.reuse ;  /* 0x000000a46c6c7220 */ /* 0x080fe20000410000 */
[-C--:B------:R-:W-:Y:S01]  /*b0a0*/  FMUL.FTZ R109, R109, R164.reuse ;  /* 0x000000a46d6d7220 */ /* 0x080fe20000410000 */
[----:B----4-:R-:W-:Y:S01]  /*b0b0*/  FMNMX.FTZ R20, R20, R153, !PT ;  /* 0x0000009914147209 */ /* 0x010fe20007810000 */
[-C--:B------:R-:W-:Y:S01]  /*b0c0*/  FMUL.FTZ R112, R112, R164.reuse ;  /* 0x000000a470707220 */ /* 0x080fe20000410000 */
[----:B------:R-:W4:Y:S01]  /*b0d0*/  MUFU.EX2 R177, R177 ;  /* 0x000000b100b17308 */ /* 0x000f220000000800 */
[----:B---3--:R-:W-:Y:S01]  /*b0e0*/  FADD.FTZ R10, R173, R10 ;  /* 0x0000000aad0a7221 */ /* 0x008fe20000010000 */
[-C--:B------:R-:W-:Y:S01]  /*b0f0*/  FMUL.FTZ R113, R113, R164.reuse ;  /* 0x000000a471717220 */ /* 0x080fe20000410000 */
[----:B------:R-:W3:Y:S01]  /*b100*/  SHFL.BFLY PT, R153, R20, 0x1, 0x1f ;  /* 0x0c201f0014997f89 */ /* 0x000ee200000e0000 */
[-C--:B------:R-:W-:Y:S01]  /*b110*/  FMUL.FTZ R116, R116, R164.reuse ;  /* 0x000000a474747220 */ /* 0x080fe20000410000 */
[-C--:B------:R-:W-:Y:S01]  /*b120*/  FMUL.FTZ R117, R117, R164.reuse ;  /* 0x000000a475757220 */ /* 0x080fe20000410000 */
[-C--:B------:R-:W-:Y:S01]  /*b130*/  FMUL.FTZ R120, R120, R164.reuse ;  /* 0x000000a478787220 */ /* 0x080fe20000410000 */
[-C--:B------:R-:W-:Y:S01]  /*b140*/  FMUL.FTZ R121, R121, R164.reuse ;  /* 0x000000a479797220 */ /* 0x080fe20000410000 */
[----:B------:R-:W5:Y:S01]  /*b150*/  MUFU.EX2 R180, R180 ;  /* 0x000000b400b47308 */ /* 0x000f620000000800 */
[----:B--2---:R-:W-:Y:S01]  /*b160*/  FADD.FTZ R10, R160, R10 ;  /* 0x0000000aa00a7221 */ /* 0x004fe20000010000 */
[-C--:B------:R-:W-:Y:S01]  /*b170*/  FMUL.FTZ R124, R124, R164.reuse ;  /* 0x000000a47c7c7220 */ /* 0x080fe20000410000 */
[-C--:B------:R-:W-:Y:S01]  /*b180*/  FMUL.FTZ R125, R125, R164.reuse ;  /* 0x000000a47d7d7220 */ /* 0x080fe20000410000 */
[-C--:B------:R-:W-:Y:S01]  /*b190*/  FMUL.FTZ R128, R128, R164.reuse ;  /* 0x000000a480807220 */ /* 0x080fe20000410000 */
[-C--:B------:R-:W-:Y:S01]  /*b1a0*/  FMUL.FTZ R129, R129, R164.reuse ;  /* 0x000000a481817220 */ /* 0x080fe20000410000 */
[-C--:B------:R-:W-:Y:S01]  /*b1b0*/  FMUL.FTZ R132, R132, R164.reuse ;  /* 0x000000a484847220 */ /* 0x080fe20000410000 */
[----:B------:R-:W-:Y:S01]  /*b1c0*/  FMUL.FTZ R133, R133, R164 ;  /* 0x000000a485857220 */ /* 0x000fe20000410000 */
[----:B------:R-:W2:Y:S01]  /*b1d0*/  MUFU.EX2 R181, R181 ;  /* 0x000000b500b57308 */ /* 0x000ea20000000800 */
[C---:B----4-:R-:W-:Y:S01]  /*b1e0*/  FADD.FTZ R10, R177.reuse, R10 ;  /* 0x0000000ab10a7221 */ /* 0x050fe20000010000 */
[----:B------:R-:W-:Y:S01]  /*b1f0*/  F2FP.F16.F32.PACK_AB R160, R177, R160 ;  /* 0x000000a0b1a0723e */ /* 0x000fe200000000ff */
[-C--:B------:R-:W-:Y:S01]  /*b200*/  FMUL.FTZ R136, R136, R164.reuse ;  /* 0x000000a488887220 */ /* 0x080fe20000410000 */
[-C--:B------:R-:W-:Y:S01]  /*b210*/  FMUL.FTZ R137, R137, R164.reuse ;  /* 0x000000a489897220 */ /* 0x080fe20000410000 */
[-C--:B------:R-:W-:Y:S01]  /*b220*/  FMUL.FTZ R140, R140, R164.reuse ;  /* 0x000000a48c8c7220 */ /* 0x080fe20000410000 */
[-C--:B------:R-:W-:Y:S01]  /*b230*/  FMUL.FTZ R141, R141, R164.reuse ;  /* 0x000000a48d8d7220 */ /* 0x080fe20000410000 */
[-C--:B------:R-:W-:Y:S01]  /*b240*/  FMUL.FTZ R144, R144, R164.reuse ;  /* 0x000000a490907220 */ /* 0x080fe20000410000 */
[-C--:B------:R-:W-:Y:S01]  /*b250*/  FMUL.FTZ R145, R145, R164.reuse ;  /* 0x000000a491917220 */ /* 0x080fe20000410000 */
[----:B-----5:R-:W-:Y:S01]  /*b260*/  FADD.FTZ R10, R180, R10 ;  /* 0x0000000ab40a7221 */ /* 0x020fe20000010000 */
[----:B------:R-:W-:Y:S01]  /*b270*/  FMUL.FTZ R148, R148, R164 ;  /* 0x000000a494947220 */ /* 0x000fe20000410000 */
[----:B---3--:R-:W-:Y:S01]  /*b280*/  FMNMX.FTZ R20, R20, R153, !PT ;  /* 0x0000009914147209 */ /* 0x008fe20007810000 */
[----:B------:R-:W-:-:S02]  /*b290*/  @!P2 IMAD R153, R189, 0x40, R198 ;  /* 0x00000040bd99a824 */ /* 0x000fc400078e02c6 */
[----:B------:R-:W-:Y:S02]  /*b2a0*/  FMUL.FTZ R149, R149, R164 ;  /* 0x000000a495957220 */ /* 0x000fe40000410000 */
[----:B------:R-:W-:Y:S01]  /*b2b0*/  FADD.FTZ R15, -R20, R15 ;  /* 0x0000000f140f7221 */ /* 0x000fe20000010100 */
[----:B------:R-:W-:Y:S01]  /*b2c0*/  @!P2 LEA R153, R153, R2, 0x2 ;  /* 0x000000029999a211 */ /* 0x000fe200078e10ff */
[----:B--2---:R-:W-:Y:S02]  /*b2d0*/  FADD.FTZ R10, R181, R10 ;  /* 0x0000000ab50a7221 */ /* 0x004fe40000010000 */
[----:B------:R-:W-:Y:S02]  /*b2e0*/  FMUL.FTZ R15, R15, R3 ;  /* 0x000000030f0f7220 */ /* 0x000fe40000410000 */
[----:B------:R-:W-:Y:S04]  /*b2f0*/  @!P2 STS [R153+0x28800], R164 ;  /* 0x028800a49900a388 */ /* 0x000fe80000000800 */
[----:B------:R-:W2:Y:S02]  /*b300*/  MUFU.EX2 R15, R15 ;  /* 0x0000000f000f7308 */ /* 0x000ea40000000800 */
[----:B--2---:R2:W-:Y:S01]  /*b310*/  @!P2 STS [R153+0x28820], R15 ;  /* 0x0288200f9900a388 */ /* 0x0045e20000000800 */
        /* <DEDUP_REMOVED lines=9> */
[----:B--2---:R-:W-:Y:S01]  /*b3b0*/  FMUL.FTZ R153, R20, R3 ;  /* 0x0000000314997220 */ /* 0x004fe20000410000 */
[-C--:B------:R-:W-:Y:S01]  /*b3c0*/  FMUL.FTZ R43, R43, R15.reuse ;  /* 0x0000000f2b2b7220 */ /* 0x080fe20000410000 */
[-C--:B------:R-:W-:Y:S01]  /*b3d0*/  FMUL.FTZ R46, R46, R15.reuse ;  /* 0x0000000f2e2e7220 */ /* 0x080fe20000410000 */
[----:B------:R-:W-:Y:S01]  /*b3e0*/  FMUL.FTZ R47, R47, R15 ;  /* 0x0000000f2f2f7220 */ /* 0x000fe20000410000 */
        /* <DEDUP_REMOVED lines=8> */
[-CC-:B------:R-:W-:Y:S01]  /*b470*/  FFMA.FTZ R163, R167, R3.reuse, -R153.reuse ;  /* 0x00000003a7a37223 */ /* 0x180fe20000010899 */
[-CC-:B------:R-:W-:Y:S01]  /*b480*/  FFMA.FTZ R159, R170, R3.reuse, -R153.reuse ;  /* 0x00000003aa9f7223 */ /* 0x180fe20000010899 */
[-CC-:B------:R-:W-:Y:S01]  /*b490*/  FFMA.FTZ R166, R171, R3.reuse, -R153.reuse ;  /* 0x00000003aba67223 */ /* 0x180fe20000010899 */
[-CC-:B------:R-:W-:Y:S01]  /*b4a0*/  FFMA.FTZ R174, R174, R3.reuse, -R153.reuse ;  /* 0x00000003aeae7223 */ /* 0x180fe20000010899 */
[-CC-:B------:R-:W-:Y:S01]  /*b4b0*/  FFMA.FTZ R175, R175, R3.reuse, -R153.reuse ;  /* 0x00000003afaf7223 */ /* 0x180fe20000010899 */
[-CC-:B------:R-:W-:Y:S01]  /*b4c0*/  FFMA.FTZ R178, R178, R3.reuse, -R153.reuse ;  /* 0x00000003b2b27223 */ /* 0x180fe20000010899 */
[----:B------:R-:W3:Y:S01]  /*b4d0*/  MUFU.EX2 R154, R154 ;  /* 0x0000009a009a7308 */ /* 0x000ee20000000800 */
[-CC-:B------:R-:W-:Y:S01]  /*b4e0*/  FFMA.FTZ R179, R179, R3.reuse, -R153.reuse ;  /* 0x00000003b3b37223 */ /* 0x180fe20000010899 */
[-CC-:B------:R-:W-:Y:S01]  /*b4f0*/  FFMA.FTZ R182, R182, R3.reuse, -R153.reuse ;  /* 0x00000003b6b67223 */ /* 0x180fe20000010899 */
[----:B------:R-:W-:Y:S01]  /*b500*/  FFMA.FTZ R183, R183, R3, -R153 ;  /* 0x00000003b7b77223 */ /* 0x000fe20000010899 */
[-C--:B------:R-:W-:Y:S01]  /*b510*/  FMUL.FTZ R50, R50, R15.reuse ;  /* 0x0000000f32327220 */ /* 0x080fe20000410000 */
[-C--:B------:R-:W-:Y:S01]  /*b520*/  FMUL.FTZ R51, R51, R15.reuse ;  /* 0x0000000f33337220 */ /* 0x080fe20000410000 */
[-C--:B------:R-:W-:Y:S01]  /*b530*/  FMUL.FTZ R54, R54, R15.reuse ;  /* 0x0000000f36367220 */ /* 0x080fe20000410000 */
[----:B------:R-:W-:Y:S01]  /*b540*/  FMUL.FTZ R55, R55, R15 ;  /* 0x0000000f37377220 */ /* 0x000fe20000410000 */
[----:B------:R-:W4:Y:S01]  /*b550*/  MUFU.EX2 R191, R191 ;  /* 0x000000bf00bf7308 */ /* 0x000f220000000800 */
[----:B--2---:R-:W-:Y:S01]  /*b560*/  FFMA.FTZ R11, R15, R11, R189 ;  /* 0x0000000b0f0b7223 */ /* 0x004fe200000100bd */
[-C--:B------:R-:W-:Y:S01]  /*b570*/  FMUL.FTZ R58, R58, R15.reuse ;  /* 0x0000000f3a3a7220 */ /* 0x080fe20000410000 */
[-C--:B------:R-:W-:Y:S01]  /*b580*/  FMUL.FTZ R59, R59, R15.reuse ;  /* 0x0000000f3b3b7220 */ /* 0x080fe20000410000 */
[-C--:B------:R-:W-:Y:S01]  /*b590*/  FMUL.FTZ R62, R62, R15.reuse ;  /* 0x0000000f3e3e7220 */ /* 0x080fe20000410000 */
[-C--:B------:R-:W-:Y:S01]  /*b5a0*/  FMUL.FTZ R63, R63, R15.reuse ;  /* 0x0000000f3f3f7220 */ /* 0x080fe20000410000 */
[-C--:B------:R-:W-:Y:S01]  /*b5b0*/  FMUL.FTZ R66, R66, R15.reuse ;  /* 0x0000000f42427220 */ /* 0x080fe20000410000 */
[----:B------:R-:W-:Y:S01]  /*b5c0*/  FMUL.FTZ R67, R67, R15 ;  /* 0x0000000f43437220 */ /* 0x000fe20000410000 */
[----:B------:R-:W2:Y:S01]  /*b5d0*/  MUFU.EX2 R155, R155 ;  /* 0x0000009b009b7308 */ /* 0x000ea20000000800 */
        /* <DEDUP_REMOVED lines=8> */
[----:B----4-:R-:W-:Y:S01]  /*b660*/  FADD.FTZ R153, R191, R153 ;  /* 0x00000099bf997221 */ /* 0x010fe20000010000 */
[-C--:B------:R-:W-:Y:S01]  /*b670*/  FMUL.FTZ R79, R79, R15.reuse ;  /* 0x0000000f4f4f7220 */ /* 0x080fe20000410000 */
[-C--:B------:R-:W-:Y:S01]  /*b680*/  FMUL.FTZ R82, R82, R15.reuse ;  /* 0x0000000f52527220 */ /* 0x080fe20000410000 */
[-C--:B------:R-:W-:Y:S01]  /*b690*/  FMUL.FTZ R83, R83, R15.reuse ;  /* 0x0000000f53537220 */ /* 0x080fe20000410000 */
[-C--:B------:R-:W-:Y:S01]  /*b6a0*/  FMUL.FTZ R86, R86, R15.reuse ;  /* 0x0000000f56567220 */ /* 0x080fe20000410000 */
[-C--:B------:R-:W-:Y:S01]  /*b6b0*/  FMUL.FTZ R87, R87, R15.reuse ;  /* 0x0000000f57577220 */ /* 0x080fe20000410000 */
[----:B------:R-:W-:Y:S01]  /*b6c0*/  FMUL.FTZ R90, R90, R15 ;  /* 0x0000000f5a5a7220 */ /* 0x000fe20000410000 */
[----:B------:R-:W4:Y:S01]  /*b6d0*/  MUFU.EX2 R162, R162 ;  /* 0x000000a200a27308 */ /* 0x000f220000000800 */
[C---:B--2---:R-:W-:Y:S01]  /*b6e0*/  FADD.FTZ R153, R155.reuse, R153 ;  /* 0x000000999b997221 */ /* 0x044fe20000010000 */
[----:B------:R-:W-:Y:S01]  /*b6f0*/  F2FP.F16.F32.PACK_AB R191, R155, R191 ;  /* 0x000000bf9bbf723e */ /* 0x000fe200000000ff */
[----:B------:R-:W-:Y:S01]  /*b700*/  BAR.SYNC.DEFER_BLOCKING 0xf, 0x100 ;  /* 0x03c4000000007b1d */ /* 0x000fe20000010000 */
[-C--:B------:R-:W-:Y:S01]  /*b710*/  FMUL.FTZ R91, R91, R15.reuse ;  /* 0x0000000f5b5b7220 */ /* 0x080fe20000410000 */
[-C--:B------:R-:W-:Y:S01]  /*b720*/  FMUL.FTZ R94, R94, R15.reuse ;  /* 0x0000000f5e5e7220 */ /* 0x080fe20000410000 */
[-C--:B------:R-:W-:Y:S01]  /*b730*/  FMUL.FTZ R95, R95, R15.reuse ;  /* 0x0000000f5f5f7220 */ /* 0x080fe20000410000 */
[-C--:B------:R-:W-:Y:S01]  /*b740*/  FMUL.FTZ R98, R98, R15.reuse ;  /* 0x0000000f62627220 */ /* 0x080fe20000410000 */
[-C--:B------:R-:W-:Y:S01]  /*b750*/  FMUL.FTZ R99, R99, R15.reuse ;  /* 0x0000000f63637220 */ /* 0x080fe20000410000 */
[----:B------:R-:W2:Y:S01]  /*b760*/  MUFU.EX2 R157, R157 ;  /* 0x0000009d009d7308 */ /* 0x000ea20000000800 */
[----:B---3--:R-:W-:Y:S01]  /*b770*/  FADD.FTZ R153, R158, R153 ;  /* 0x000000999e997221 */ /* 0x008fe20000010000 */
[-C--:B------:R-:W-:Y:S01]  /*b780*/  FMUL.FTZ R102, R102, R15.reuse ;  /* 0x0000000f66667220 */ /* 0x080fe20000410000 */
        /* <DEDUP_REMOVED lines=12> */
[----:B------:R-:W-:Y:S01]  /*b850*/  FMUL.FTZ R122, R122, R15 ;  /* 0x0000000f7a7a7220 */ /* 0x000fe20000410000 */
[----:B------:R-:W4:Y:S01]  /*b860*/  MUFU.EX2 R159, R159 ;  /* 0x0000009f009f7308 */ /* 0x000f220000000800 */
[----:B--2---:R-:W-:Y:S01]  /*b870*/  FADD.FTZ R155, R157, R154 ;  /* 0x0000009a9d9b7221 */ /* 0x004fe20000010000 */
[----:B------:R-:W-:Y:S01]  /*b880*/  F2FP.F16.F32.PACK_AB R154, R165, R161 ;  /* 0x000000a1a59a723e */ /* 0x000fe200000000ff */
[----:B------:R2:W-:Y:S01]  /*b890*/  STSM.16.M88.4 [R217+0x26800], R188 ;  /* 0x026800bcd9007844 */ /* 0x0005e20000000200 */
[-C--:B------:R-:W-:Y:S01]  /*b8a0*/  FMUL.FTZ R123, R123, R15.reuse ;  /* 0x0000000f7b7b7220 */ /* 0x080fe20000410000 */
[-C--:B------:R-:W-:Y:S01]  /*b8b0*/  FMUL.FTZ R126, R126, R15.reuse ;  /* 0x0000000f7e7e7220 */ /* 0x080fe20000410000 */
[-C--:B------:R-:W-:Y:S01]  /*b8c0*/  FMUL.FTZ R127, R127, R15.reuse ;  /* 0x0000000f7f7f7220 */ /* 0x080fe20000410000 */
[----:B------:R-:W-:Y:S01]  /*b8d0*/  FMUL.FTZ R130, R130, R15 ;  /* 0x0000000f82827220 */ /* 0x000fe20000410000 */
[----:B------:R-:W5:Y:S01]  /*b8e0*/  MUFU.EX2 R166, R166 ;  /* 0x000000a600a67308 */ /* 0x000f620000000800 */
[C---:B---3--:R-:W-:Y:S01]  /*b8f0*/  FADD.FTZ R158, R163.reuse, R155 ;  /* 0x0000009ba39e7221 */ /* 0x048fe20000010000 */
[----:B------:R-:W-:Y:S01]  /*b900*/  F2FP.F16.F32.PACK_AB R155, R163, R157 ;  /* 0x0000009da39b723e */ /* 0x000fe200000000ff */
[-C--:B------:R-:W-:Y:S01]  /*b910*/  FMUL.FTZ R131, R131, R15.reuse ;  /* 0x0000000f83837220 */ /* 0x080fe20000410000 */
[-C--:B------:R-:W-:Y:S01]  /*b920*/  FMUL.FTZ R134, R134, R15.reuse ;  /* 0x0000000f86867220 */ /* 0x080fe20000410000 */
[-C--:B------:R-:W-:Y:S01]  /*b930*/  FMUL.FTZ R135, R135, R15.reuse ;  /* 0x0000000f87877220 */ /* 0x080fe20000410000 */
[-C--:B------:R-:W-:Y:S01]  /*b940*/  FMUL.FTZ R138, R138, R15.reuse ;  /* 0x0000000f8a8a7220 */ /* 0x080fe20000410000 */
[----:B------:R2:W-:Y:S01]  /*b950*/  STSM.16.M88.4 [R218], R152 ;  /* 0x00000098da007844 */ /* 0x0005e20000000200 */
        /* <DEDUP_REMOVED lines=9> */
[C---:B-----5:R-:W-:Y:S01]  /*b9f0*/  FADD.FTZ R158, R166.reuse, R158 ;  /* 0x0000009ea69e7221 */ /* 0x060fe20000010000 */
[----:B------:R-:W-:Y:S01]  /*ba00*/  F2FP.F16.F32.PACK_AB R157, R166, R159 ;  /* 0x0000009fa69d723e */ /* 0x000fe200000000ff */
[----:B------:R-:W-:-:S05]  /*ba10*/  FMUL.FTZ R151, R151, R15 ;  /* 0x0000000f97977220 */ /* 0x000fca0000410000 */
[----:B------:R-:W5:Y:S01]  /*ba20*/  MUFU.EX2 R178, R178 ;  /* 0x000000b200b27308 */ /* 0x000f620000000800 */
[----:B---3--:R-:W-:Y:S01]  /*ba30*/  FADD.FTZ R159, R11, R158 ;  /* 0x0000009e0b9f7221 */ /* 0x008fe20000010000 */
[----:B------:R-:W-:-:S06]  /*ba40*/  F2FP.F16.F32.PACK_AB R158, R173, R172 ;  /* 0x000000acad9e723e */ /* 0x000fcc00000000ff */
[----:B------:R-:W3:Y:S01]  /*ba50*/  MUFU.EX2 R161, R179 ;  /* 0x000000b300a17308 */ /* 0x000ee20000000800 */
[C---:B----4-:R-:W-:Y:S01]  /*ba60*/  FADD.FTZ R162, R175.reuse, R159 ;  /* 0x0000009fafa27221 */ /* 0x050fe20000010000 */
[----:B------:R-:W-:-:S05]  /*ba70*/  F2FP.F16.F32.PACK_AB R159, R175, R11 ;  /* 0x0000000baf9f723e */ /* 0x000fca00000000ff */
[----:B------:R2:W-:Y:S01]  /*ba80*/  STSM.16.M88.4 [R220], R156 ;  /* 0x0000009cdc007844 */ /* 0x0005e20000000200 */
[----:B------:R-:W4:Y:S01]  /*ba90*/  MUFU.EX2 R163, R182 ;  /* 0x000000b600a37308 */ /* 0x000f220000000800 */
[----:B-----5:R-:W-:-:S07]  /*baa0*/  FADD.FTZ R162, R178, R162 ;  /* 0x000000a2b2a27221 */ /* 0x020fce0000010000 */
[----:B------:R-:W5:Y:S01]  /*bab0*/  MUFU.EX2 R183, R183 ;  /* 0x000000b700b77308 */ /* 0x000f620000000800 */
[C---:B---3--:R-:W-:Y:S01]  /*bac0*/  FADD.FTZ R162, R161.reuse, R162 ;  /* 0x000000a2a1a27221 */ /* 0x048fe20000010000 */
[----:B------:R-:W-:-:S03]  /*bad0*/  F2FP.F16.F32.PACK_AB R161, R161, R178 ;  /* 0x000000b2a1a1723e */ /* 0x000fc600000000ff */
[----:B----4-:R-:W-:Y:S01]  /*bae0*/  FADD.FTZ R11, R163, R162 ;  /* 0x000000a2a30b7221 */ /* 0x010fe20000010000 */
[----:B------:R-:W-:Y:S02]  /*baf0*/  F2FP.F16.F32.PACK_AB R162, R181, R180 ;  /* 0x000000b4b5a2723e */ /* 0x000fe400000000ff */
[C---:B-----5:R-:W-:Y:S01]  /*bb00*/  F2FP.F16.F32.PACK_AB R163, R183.reuse, R163 ;  /* 0x000000a3b7a3723e */ /* 0x060fe200000000ff */
[----:B------:R-:W-:-:S04]  /*bb10*/  FADD.FTZ R11, R183, R11 ;  /* 0x0000000bb70b7221 */ /* 0x000fc80000010000 */
[----:B------:R2:W-:Y:S01]  /*bb20*/  STSM.16.M88.4 [R219], R160 ;  /* 0x000000a0db007844 */ /* 0x0005e20000000200 */
[----:B------:R-:W-:Y:S05]  /*bb30*/  @!P0 BRA `(.L_x_697) ;  /* 0x0000000000048947 */ /* 0x000fea0003800000 */
[----:B------:R-:W-:Y:S01]  /*bb40*/  BPT.TRAP 0x1 ;  /* 0x000000040000795c */ /* 0x000fe20000300000 */
.L_x_697:
[----:B------:R3:W4:Y:S01]  /*bb50*/  SYNCS.PHASECHK.TRANS64.TRYWAIT P2, [R21+URZ+0x28c50], R14 ;  /* 0x028c500e150075a7 */ /* 0x000722000804017f */
[----:B------:R-:W-:Y:S05]  /*bb60*/  @!P0 BRA `(.L_x_698) ;  /* 0x0000000000048947 */ /* 0x000fea0003800000 */
[----:B------:R-:W-:Y:S01]  /*bb70*/  BPT.TRAP 0x1 ;  /* 0x000000040000795c */ /* 0x000fe20000300000 */
.L_x_698:
[----:B------:R-:W-:Y:S04]  /*bb80*/  BSSY B1, `(.L_x_699) ;  /* 0x0000004000017945 */ /* 0x000fe80003800000 */
[----:B----4-:R-:W-:Y:S05]  /*bb90*/  @P2 BRA `(.L_x_700) ;  /* 0x0000000000082947 */ /* 0x010fea0003800000 */
[----:B------:R-:W4:Y:S02]  /*bba0*/  SYNCS.PHASECHK.TRANS64.TRYWAIT P2, [R21+URZ+0x28c50], R14 ;  /* 0x028c500e150075a7 */ /* 0x000f24000804017f */
[----:B----4-:R-:W-:Y:S05]  /*bbb0*/  @!P2 BRA `(.L_x_701) ;  /* 0x000000b800cca947 */ /* 0x010fea0003800000 */
.L_x_700:
[----:B------:R-:W-:Y:S05]  /*bbc0*/  BSYNC B1 ;  /* 0x0000000000017941 */ /* 0x000fea0003800000 */
.L_x_699:
[----:B01-34-:R-:W-:Y:S01]  /*bbd0*/  IMAD R14, R18, 0x1000, R12 ;  /* 0x00001000120e7824 */ /* 0x01bfe200078e020c */
[----:B------:R-:W-:Y:S01]  /*bbe0*/  WARPGROUP.ARRIVE ;  /* 0x00000000000079c5 */ /* 0x000fe20000000000 */
[----:B------:R-:W-:Y:S02]  /*bbf0*/  IMAD.MOV.U32 R15, RZ, RZ, 0x40000040 ;  /* 0x40000040ff0f7424 */ /* 0x000fe400078e00ff */
[C---:B------:R-:W-:Y:S01]  /*bc00*/  VIADD R164, R14.reuse, 0x80 ;  /* 0x000000800ea47836 */ /* 0x040fe20000000000 */
[----:B------:R-:W-:Y:S01]  /*bc10*/  R2UR UR6, R14 ;  /* 0x000000000e0672ca */ /* 0x000fe200000e0000 */
[----:B------:R-:W-:Y:S01]  /*bc20*/  IMAD.MOV.U32 R165, RZ, RZ, 0x40000040 ;  /* 0x40000040ffa57424 */ /* 0x000fe200078e00ff */
[----:B------:R-:W-:Y:S01]  /*bc30*/  R2UR UR7, R15 ;  /* 0x000000000f0772ca */ /* 0x000fe200000e0000 */
[----:B------:R-:W-:-:S12]  /*bc40*/  IMAD.MOV.U32 R15, RZ, RZ, 0x40000040 ;  /* 0x40000040ff0f7424 */ /* 0x000fd800078e00ff */
[----:B------:R-:W-:Y:S01]  /*bc50*/  HGMMA.64x256x16.F32 R24, R188, gdesc[UR4].tnspB, R24, gsb0 ;  /* 0x43e00004bc187df0 */ /* 0x000fe20008000818 */
[----:B------:R-:W-:Y:S02]  /*bc60*/  R2UR UR6, R164 ;  /* 0x00000000a40672ca */ /* 0x000fe400000e0000 */
[----:B------:R-:W-:Y:S01]  /*bc70*/  R2UR UR7, R165 ;  /* 0x00000000a50772ca */ /* 0x000fe200000e0000 */
[----:B------:R-:W-:Y:S02]  /*bc80*/  WARPGROUP.DEPBAR.LE gsb0, 0x0 ;  /* 0x00008000000079c5 */ /* 0x000fe40000010000 */
[----:B------:R-:W-:-:S15]  /*bc90*/  WARPGROUP.ARRIVE ;  /* 0x00000000000079c5 */ /* 0x000fde0000000000 */
[----:B------:R-:W-:-:S07]  /*bca0*/  NOP ;  /* 0x0000000000007918 */ /* 0x000fce0000000000 */
[----:B------:R-:W-:Y:S03]  /*bcb0*/  HGMMA.64x256x16.F32 R24, R152, gdesc[UR4].tnspB, R24, gsb0 ;  /* 0x43e0000498187df0 */ /* 0x000fe60008000818 */
[----:B------:R-:W-:Y:S02]  /*bcc0*/  WARPGROUP.DEPBAR.LE gsb0, 0x0 ;  /* 0x00008000000079c5 */ /* 0x000fe40000010000 */
[C---:B--2---:R-:W-:Y:S01]  /*bcd0*/  VIADD R152, R14.reuse, 0x100 ;  /* 0x000001000e987836 */ /* 0x044fe20000000000 */
[----:B------:R-:W-:Y:S01]  /*bce0*/  WARPGROUP.ARRIVE ;  /* 0x00000000000079c5 */ /* 0x000fe20000000000 */
[----:B------:R-:W-:Y:S02]  /*bcf0*/  IMAD.MOV.U32 R153, RZ, RZ, 0x40000040 ;  /* 0x40000040ff997424 */ /* 0x000fe400078e00ff */
[----:B------:R-:W-:Y:S01]  /*bd00*/  VIADD R14, R14, 0x180 ;  /* 0x000001800e0e7836 */ /* 0x000fe20000000000 */
[----:B------:R-:W-:-:S02]  /*bd10*/  R2UR UR6, R152 ;  /* 0x00000000980672ca */ /* 0x000fc400000e0000 */
[----:B------:R-:W-:-:S15]  /*bd20*/  R2UR UR7, R153 ;  /* 0x00000000990772ca */ /* 0x000fde00000e0000 */
[----:B------:R-:W-:-:S01]  /*bd30*/  NOP ;  /* 0x0000000000007918 */ /* 0x000fc20000000000 */
        /* <DEDUP_REMOVED lines=16> */
[----:B------:R-:W-:Y:S05]  /*be40*/  @!P0 BRA `(.L_x_702) ;  /* 0x0000000000048947 */ /* 0x000fea0003800000 */
[----:B------:R-:W-:Y:S01]  /*be50*/  BPT.TRAP 0x1 ;  /* 0x000000040000795c */ /* 0x000fe20000300000 */
.L_x_702:
[----:B------:R-:W-:Y:S01]  /*be60*/  IADD3 R21, R21, 0x28c60, RZ ;  /* 0x00028c6015157810 */ /* 0x000fe20007ffe0ff */
[----:B------:R-:W-:Y:S02]  /*be70*/  IMAD.MOV.U32 R15, RZ, RZ, R20 ;  /* 0x000000ffff0f7224 */ /* 0x000fe400078e0014 */
[----:B------:R-:W-:Y:S01]  /*be80*/  IMAD.MOV.U32 R188, RZ, RZ, R0 ;  /* 0x000000ffffbc7224 */ /* 0x000fe200078e0000 */
[----:B------:R-:W-:Y:S01]  /*be90*/  PRMT R21, R193, 0x654, R21 ;  /* 0x00000654c1157816 */ /* 0x000fe20000000015 */
[----:B------:R-:W-:-:S03]  /*bea0*/  IMAD.MOV.U32 R189, RZ, RZ, R18 ;  /* 0x000000ffffbd7224 */ /* 0x000fc600078e0012 */
[----:B------:R2:W-:Y:S01]  /*beb0*/  SYNCS.ARRIVE.TRANS64.RED.A1T0 RZ, [R21+URZ], RZ ;  /* 0x000000ff15ff79a7 */ /* 0x0005e2000810043f */
[----:B------:R-:W-:Y:S05]  /*bec0*/  @P1 BRA `(.L_x_703) ;  /* 0xffffffe400641947 */ /* 0x000fea000383ffff */
.L_x_690:
[----:B------:R-:W-:Y:S05]  /*bed0*/  BSYNC B0 ;  /* 0x0000000000007941 */ /* 0x000fea0003800000 */
.L_x_689:
[----:B-1----:R-:W3:Y:S01]  /*bee0*/  LDL.LU R163, [R1+0x34] ;  /* 0x0000340001a37983 */ /* 0x002ee20000300800 */
[----:B--2---:R-:W-:-:S03]  /*bef0*/  IMAD.MOV.U32 R21, RZ, RZ, -0x800000 ;  /* 0xff800000ff157424 */ /* 0x004fc600078e00ff */
[----:B------:R-:W1:Y:S04]  /*bf00*/  SHFL.BFLY PT, R5, R10, 0x2, 0x1f ;  /* 0x0c401f000a057f89 */ /* 0x000e6800000e0000 */
[----:B------:R-:W2:Y:S01]  /*bf10*/  SHFL.BFLY PT, R6, R11, 0x2, 0x1f ;  /* 0x0c401f000b067f89 */ /* 0x000ea200000e0000 */
[----:B-1----:R-:W-:Y:S01]  /*bf20*/  FADD.FTZ R4, R5, R10 ;  /* 0x0000000a05047221 */ /* 0x002fe20000010000 */
[----:B--2---:R-:W-:-:S04]  /*bf30*/  FADD.FTZ R6, R6, R11 ;  /* 0x0000000b06067221 */ /* 0x004fc80000010000 */
[----:B------:R-:W1:Y:S04]  /*bf40*/  SHFL.BFLY PT, R5, R4, 0x1, 0x1f ;  /* 0x0c201f0004057f89 */ /* 0x000e6800000e0000 */
[----:B------:R-:W2:Y:S01]  /*bf50*/  SHFL.BFLY PT, R7, R6, 0x1, 0x1f ;  /* 0x0c201f0006077f89 */ /* 0x000ea200000e0000 */
[----:B-1----:R-:W-:Y:S01]  /*bf60*/  FADD.FTZ R5, R4, R5 ;  /* 0x0000000504057221 */ /* 0x002fe20000010000 */
[----:B--2---:R-:W-:Y:S01]  /*bf70*/  FADD.FTZ R7, R6, R7 ;  /* 0x0000000706077221 */ /* 0x004fe20000010000 */
[----:B------:R-:W-:Y:S08]  /*bf80*/  BAR.ARV 0x8, 0x100 ;  /* 0x0204000000007b1d */ /* 0x000ff00000002000 */
[----:B------:R-:W-:Y:S01]  /*bf90*/  BAR.SYNC.DEFER_BLOCKING 0xf, 0x100 ;  /* 0x03c4000000007b1d */ /* 0x000fe20000010000 */
[----:B------:R-:W-:-:S02]  /*bfa0*/  FSETP.NE.FTZ.AND P0, PT, R5, RZ, PT ;  /* 0x000000ff0500720b */ /* 0x000fc40003f15000 */
[----:B------:R-:W-:-:S11]  /*bfb0*/  FSETP.NE.FTZ.AND P1, PT, R7, RZ, PT ;  /* 0x000000ff0700720b */ /* 0x000fd60003f35000 */
[----:B------:R-:W1:Y:S01]  /*bfc0*/  @P0 MUFU.LG2 R8, R5 ;  /* 0x0000000500080308 */ /* 0x000e620000000c00 */
[C---:B------:R-:W-:Y:S01]  /*bfd0*/  @P0 FMUL.FTZ R9, R3.reuse, 0.69314718246459960938 ;  /* 0x3f31721803090820 */ /* 0x040fe20000410000 */
[----:B------:R-:W-:-:S06]  /*bfe0*/  @P1 FMUL.FTZ R4, R3, 0.69314718246459960938 ;  /* 0x3f31721803041820 */ /* 0x000fcc0000410000 */
[----:B------:R-:W2:Y:S01]  /*bff0*/  @P1 MUFU.LG2 R10, R7 ;  /* 0x00000007000a1308 */ /* 0x000ea20000000c00 */
[----:B-1----:R-:W-:-:S04]  /*c000*/  @P0 FMUL.FTZ R8, R8, 0.69314718246459960938 ;  /* 0x3f31721808080820 */ /* 0x002fc80000410000 */
[----:B------:R-:W-:Y:S01]  /*c010*/  @P0 FFMA.FTZ R21, R9, R0, R8 ;  /* 0x0000000009150223 */ /* 0x000fe20000010008 */
[----:B------:R-:W-:Y:S02]  /*c020*/  IMAD.MOV.U32 R0, RZ, RZ, -0x800000 ;  /* 0xff800000ff007424 */ /* 0x000fe400078e00ff */
[----:B--2---:R-:W-:-:S04]  /*c030*/  @P1 FMUL.FTZ R3, R10, 0.69314718246459960938 ;  /* 0x3f3172180a031820 */ /* 0x004fc80000410000 */
[----:B------:R-:W-:Y:S01]  /*c040*/  @P1 FFMA.FTZ R0, R4, R20, R3 ;  /* 0x0000001404001223 */ /* 0x000fe20000010003 */
[----:B------:R-:W-:Y:S02]  /*c050*/  IMAD.MOV R3, RZ, RZ, -R216 ;  /* 0x000000ffff037224 */ /* 0x000fe400078e0ad8 */
[----:B------:R-:W-:-:S03]  /*c060*/  IMAD.MOV.U32 R4, RZ, RZ, RZ ;  /* 0x000000ffff047224 */ /* 0x000fc600078e00ff */
[----:B------:R-:W-:Y:S01]  /*c070*/  ISETP.NE.AND P2, PT, R214, R3, PT ;  /* 0x00000003d600720c */ /* 0x000fe20003f45270 */
[----:B------:R-:W-:Y:S02]  /*c080*/  IMAD.MOV.U32 R3, RZ, RZ, RZ ;  /* 0x000000ffff037224 */ /* 0x000fe400078e00ff */
[----:B------:R-:W1:Y:S08]  /*c090*/  @P1 MUFU.RCP R4, R7 ;  /* 0x0000000700041308 */ /* 0x000e700000001000 */
[----:B------:R1:W2:Y:S01]  /*c0a0*/  @P0 MUFU.RCP R3, R5 ;  /* 0x0000000500030308 */ /* 0x0002a20000001000 */
[----:B------:R-:W-:-:S02]  /*c0b0*/  PLOP3.LUT P0, PT, PT, PT, PT, 0x8, 0x0 ;  /* 0x000000000000781c */ /* 0x000fc40003f0e170 */
[C---:B------:R-:W-:Y:S01]  /*c0c0*/  @!P2 LEA R9, R18.reuse, R198, 0x6 ;  /* 0x000000c61209a211 */ /* 0x040fe200078e30ff */
[----:B------:R-:W-:-:S04]  /*c0d0*/  VIADD R18, R18, 0x1 ;  /* 0x0000000112127836 */ /* 0x000fc80000000000 */
[----:B------:R-:W-:Y:S01]  /*c0e0*/  @!P2 IMAD R9, R9, 0x4, R2 ;  /* 0x000000040909a824 */ /* 0x000fe200078e0202 */
[----:B------:R-:W-:Y:S01]  /*c0f0*/  ISETP.NE.AND P1, PT, R18, 0x2, PT ;  /* 0x000000021200780c */ /* 0x000fe20003f25270 */
[-C--:B-1----:R-:W-:Y:S01]  /*c100*/  FMUL.FTZ R5, R26, R4.reuse ;  /* 0x000000041a057220 */ /* 0x082fe20000410000 */
[-C--:B------:R-:W-:Y:S01]  /*c110*/  FMUL.FTZ R7, R30, R4.reuse ;  /* 0x000000041e077220 */ /* 0x080fe20000410000 */
[-C--:B------:R-:W-:Y:S01]  /*c120*/  FMUL.FTZ R31, R31, R4.reuse ;  /* 0x000000041f1f7220 */ /* 0x080fe20000410000 */
[----:B------:R-:W-:Y:S01]  /*c130*/  @!P2 STS [R9+0x28820], R4 ;  /* 0x028820040900a388 */ /* 0x000fe20000000800 */
[----:B------:R-:W-:Y:S01]  /*c140*/  SEL R2, RZ, 0x1, P1 ;  /* 0x00000001ff027807 */ /* 0x000fe20000800000 */
[-C--:B------:R-:W-:Y:S01]  /*c150*/  FMUL.FTZ R35, R35, R4.reuse ;  /* 0x0000000423237220 */ /* 0x080fe20000410000 */
[-C--:B------:R-:W-:Y:S01]  /*c160*/  FMUL.FTZ R11, R38, R4.reuse ;  /* 0x00000004260b7220 */ /* 0x080fe20000410000 */
        /* <DEDUP_REMOVED lines=124> */
[----:B------:R-:W-:-:S02]  /*c930*/  LOP3.LUT R23, R23, R2, RZ, 0x3c, !PT ;  /* 0x0000000217177212 */ /* 0x000fc400078e3cff */
[----:B------:R-:W-:Y:S01]  /*c940*/  SEL R18, R18, RZ, P1 ;  /* 0x000000ff12127207 */ /* 0x000fe20000800000 */
[----:B---3--:R-:W-:-:S05]  /*c950*/  VIADD R163, R163, 0x1 ;  /* 0x00000001a3a37836 */ /* 0x008fca0000000000 */
[----:B------:R0:W-:Y:S01]  /*c960*/  STL [R1+0x34], R163 ;  /* 0x000034a301007387 */ /* 0x0001e20000100800 */
[----:B------:R-:W-:Y:S06]  /*c970*/  BAR.ARV 0xe, 0x100 ;  /* 0x0384000000007b1d */ /* 0x000fec0000002000 */
.L_x_634:
[----:B------:R-:W-:Y:S05]  /*c980*/  BSYNC B7 ;  /* 0x0000000000077941 */ /* 0x000fea0003800000 */
.L_x_632:
[----:B------:R-:W1:Y:S08]  /*c990*/  S2UR UR4, SR_CgaCtaId ;  /* 0x00000000000479c3 */ /* 0x000e700000008800 */
[----:B------:R-:W-:Y:S01]  /*c9a0*/  BAR.SYNC.DEFER_BLOCKING 0x5, 0x180 ;  /* 0x0146000000007b1d */ /* 0x000fe20000010000 */
[----:B------:R-:W-:-:S05]  /*c9b0*/  MOV R2, 0x400 ;  /* 0x0000040000027802 */ /* 0x000fca0000000f00 */
[----:B------:R-:W-:Y:S01]  /*c9c0*/  BSSY B0, `(.L_x_704) ;  /* 0x0000327000007945 */ /* 0x000fe20003800000 */
[----:B-1----:R-:W-:-:S05]  /*c9d0*/  IMAD.U32 R193, RZ, RZ, UR4 ;  /* 0x00000004ffc17e24 */ /* 0x002fca000f8e00ff */
[----:B------:R-:W-:-:S05]  /*c9e0*/  LEA R2, R193, R2, 0x18 ;  /* 0x00000002c1027211 */ /* 0x000fca00078ec0ff */
[----:B-----5:R1:W2:Y:S01]  /*c9f0*/  LDS.128 R24, [R2+0x28cd0] ;  /* 0x028cd00002187984 */ /* 0x0202a20000000c00 */
[----:B------:R-:W-:Y:S06]  /*ca00*/  BAR.ARV 0x4, 0x180 ;  /* 0x0106000000007b1d */ /* 0x000fec0000002000 */
[----:B------:R-:W-:Y:S05]  /*ca10*/  @P0 BRA `(.L_x_705) ;  /* 0x0000002000a00947 */ /* 0x000fea0003800000 */
[----:B------:R-:W3:Y:S01]  /*ca20*/  LDL R30, [R1+0x5c] ;  /* 0x00005c00011e7983 */ /* 0x000ee20000100800 */
[----:B------:R-:W-:Y:S01]  /*ca30*/  F2FP.F16.F32.PACK_AB R5, R3, R5 ;  /* 0x000000050305723e */ /* 0x000fe200000000ff */
[----:B------:R-:W-:Y:S01]  /*ca40*/  ULDC.64 UR4, c[0x0][0xc00] ;  /* 0x0003000000047ab9 */ /* 0x000fe20000000a00 */
[----:B------:R-:W-:Y:S01]  /*ca50*/  F2FP.F16.F32.PACK_AB R4, R6, R8 ;  /* 0x000000080604723e */ /* 0x000fe200000000ff */
[----:B------:R-:W4:Y:S04]  /*ca60*/  LDL.LU R70, [R1+0x18] ;  /* 0x0000180001467983 */ /* 0x000f280000300800 */
[----:B------:R-:W4:Y:S01]  /*ca70*/  LDL.LU R66, [R1+0x1c] ;  /* 0x00001c0001427983 */ /* 0x000f220000300800 */
[----:B------:R-:W0:Y:S01]  /*ca80*/  S2R R49, SR_SWINHI ;  /* 0x0000000000317919 */ /* 0x000e220000002f00 */
[----:B------:R-:W-:-:S02]  /*ca90*/  F2FP.F16.F32.PACK_AB R7, R31, R7 ;  /* 0x000000071f07723e */ /* 0x000fc400000000ff */
[----:B------:R-:W-:Y:S02]  /*caa0*/  F2FP.F16.F32.PACK_AB R6, R152, R154 ;  /* 0x0000009a9806723e */ /* 0x000fe400000000ff */
[----:B------:R-:W-:Y:S02]  /*cab0*/  MOV R44, R2 ;  /* 0x00000002002c7202 */ /* 0x000fe40000000f00 */
[----:B0-----:R-:W-:Y:S02]  /*cac0*/  MOV R45, R49 ;  /* 0x00000031002d7202 */ /* 0x001fe40000000f00 */
[----:B------:R-:W-:Y:S02]  /*cad0*/  F2FP.F16.F32.PACK_AB R11, R39, R11 ;  /* 0x0000000b270b723e */ /* 0x000fe400000000ff */
[----:B------:R-:W-:Y:S02]  /*cae0*/  F2FP.F16.F32.PACK_AB R8, R10, R32 ;  /* 0x000000200a08723e */ /* 0x000fe400000000ff */
        /* <DEDUP_REMOVED lines=10> */
[----:B------:R-:W-:Y:S01]  /*cb90*/  F2FP.F16.F32.PACK_AB R41, R99, R41 ;  /* 0x000000296329723e */ /* 0x000fe200000000ff */
[----:B------:R-:W-:Y:S01]  /*cba0*/  BAR.SYNC.DEFER_BLOCKING 0x1, 0x100 ;  /* 0x0044000000007b1d */ /* 0x000fe20000010000 */
[----:B---3--:R-:W-:-:S03]  /*cbb0*/  IMAD.WIDE R48, R30, 0x2, R44 ;  /* 0x000000021e307825 */ /* 0x008fc600078e022c */
[----:B------:R-:W-:Y:S01]  /*cbc0*/  LOP3.LUT R3, R48, 0x380, RZ, 0xc0, !PT ;  /* 0x0000038030037812 */ /* 0x000fe200078ec0ff */
[----:B------:R-:W-:-:S03]  /*cbd0*/  IMAD.MOV.U32 R31, RZ, RZ, R49 ;  /* 0x000000ffff1f7224 */ /* 0x000fc600078e0031 */
[----:B------:R-:W-:-:S04]  /*cbe0*/  SHF.R.U64 R3, R3, 0x3, RZ ;  /* 0x0000000303037819 */ /* 0x000fc800000012ff */
[----:B------:R-:W-:Y:S02]  /*cbf0*/  LOP3.LUT R30, R3, R48, RZ, 0x3c, !PT ;  /* 0x00000030031e7212 */ /* 0x000fe400078e3cff */
[----:B--2---:R-:W-:Y:S02]  /*cc00*/  IADD3 R24, P0, R48, 0x20, RZ ;  /* 0x0000002030187810 */ /* 0x004fe40007f1e0ff */
[----:B------:R-:W-:-:S05]  /*cc10*/  MOV R30, R30 ;  /* 0x0000001e001e7202 */ /* 0x000fca0000000f00 */
[----:B------:R0:W-:Y:S01]  /*cc20*/  STSM.16.M88.4 [R30], R4 ;  /* 0x000000041e007844 */ /* 0x0001e20000000200 */
[----:B------:R-:W-:Y:S01]  /*cc30*/  LOP3.LUT R3, R24, 0x380, RZ, 0xc0, !PT ;  /* 0x0000038018037812 */ /* 0x000fe200078ec0ff */
[----:B0-----:R-:W-:Y:S01]  /*cc40*/  IMAD.X R5, RZ, RZ, R49, P0 ;  /* 0x000000ffff057224 */ /* 0x001fe200000e0631 */
[----:B------:R-:W-:-:S04]  /*cc50*/  IADD3 R7, P0, R48, 0x40, RZ ;  /* 0x0000004030077810 */ /* 0x000fc80007f1e0ff */
[----:B------:R-:W-:-:S04]  /*cc60*/  LOP3.LUT R6, R7, 0x380, RZ, 0xc0, !PT ;  /* 0x0000038007067812 */ /* 0x000fc800078ec0ff */
[----:B------:R-:W-:Y:S02]  /*cc70*/  SHF.R.U64 R6, R6, 0x3, RZ ;  /* 0x0000000306067819 */ /* 0x000fe400000012ff */
[----:B------:R-:W-:Y:S02]  /*cc80*/  SHF.R.U64 R3, R3, 0x3, RZ ;  /* 0x0000000303037819 */ /* 0x000fe400000012ff */
[----:B------:R-:W-:Y:S01]  /*cc90*/  LOP3.LUT R6, R6, R7, RZ, 0x3c, !PT ;  /* 0x0000000706067212 */ /* 0x000fe200078e3cff */
[----:B------:R-:W-:Y:S01]  /*cca0*/  IMAD.X R7, RZ, RZ, R49, P0 ;  /* 0x000000ffff077224 */ /* 0x000fe200000e0631 */
[----:B------:R-:W-:-:S04]  /*ccb0*/  LOP3.LUT R4, R3, R24, RZ, 0x3c, !PT ;  /* 0x0000001803047212 */ /* 0x000fc800078e3cff */
[----:B------:R-:W-:Y:S02]  /*ccc0*/  MOV R3, R6 ;  /* 0x0000000600037202 */ /* 0x000fe40000000f00 */
[----:B------:R-:W-:Y:S02]  /*ccd0*/  F2FP.F16.F32.PACK_AB R7, R47, R46 ;  /* 0x0000002e2f07723e */ /* 0x000fe400000000ff */
[C---:B------:R-:W-:Y:S02]  /*cce0*/  IADD3 R47, P5, R48.reuse, 0x2060, RZ ;  /* 0x00002060302f7810 */ /* 0x040fe40007fbe0ff */
[C---:B------:R-:W-:Y:S02]  /*ccf0*/  IADD3 R57, P2, R48.reuse, 0x2020, RZ ;  /* 0x0000202030397810 */ /* 0x040fe40007f5e0ff */
[C---:B------:R-:W-:Y:S02]  /*cd00*/  IADD3 R53, P6, R48.reuse, 0x2040, RZ ;  /* 0x0000204030357810 */ /* 0x040fe40007fde0ff */
[----:B------:R-:W-:-:S02]  /*cd10*/  IADD3 R39, P3, R48, 0x2000, RZ ;  /* 0x0000200030277810 */ /* 0x000fc40007f7e0ff */
[----:B------:R-:W-:Y:S02]  /*cd20*/  IADD3 R61, P4, R48, 0x60, RZ ;  /* 0x00000060303d7810 */ /* 0x000fe40007f9e0ff */
[----:B------:R-:W-:Y:S02]  /*cd30*/  LOP3.LUT R46, R47, 0x380, RZ, 0xc0, !PT ;  /* 0x000003802f2e7812 */ /* 0x000fe400078ec0ff */
[----:B------:R-:W-:Y:S02]  /*cd40*/  LOP3.LUT R56, R57, 0x380, RZ, 0xc0, !PT ;  /* 0x0000038039387812 */ /* 0x000fe400078ec0ff */
[----:B------:R-:W-:Y:S02]  /*cd50*/  LOP3.LUT R52, R53, 0x380, RZ, 0xc0, !PT ;  /* 0x0000038035347812 */ /* 0x000fe400078ec0ff */
[----:B------:R-:W-:Y:S02]  /*cd60*/  MOV R24, R4 ;  /* 0x0000000400187202 */ /* 0x000fe40000000f00 */
[----:B------:R-:W-:-:S02]  /*cd70*/  LOP3.LUT R38, R39, 0x380, RZ, 0xc0, !PT ;  /* 0x0000038027267812 */ /* 0x000fc400078ec0ff */
[----:B------:R-:W-:Y:S02]  /*cd80*/  F2FP.F16.F32.PACK_AB R4, R20, R153 ;  /* 0x000000991404723e */ /* 0x000fe400000000ff */
[----:B------:R-:W-:Y:S02]  /*cd90*/  F2FP.F16.F32.PACK_AB R5, R43, R42 ;  /* 0x0000002a2b05723e */ /* 0x000fe400000000ff */
[----:B------:R-:W-:Y:S02]  /*cda0*/  F2FP.F16.F32.PACK_AB R6, R12, R28 ;  /* 0x0000001c0c06723e */ /* 0x000fe400000000ff */
[----:B------:R-:W-:Y:S02]  /*cdb0*/  LOP3.LUT R60, R61, 0x380, RZ, 0xc0, !PT ;  /* 0x000003803d3c7812 */ /* 0x000fe400078ec0ff */
[----:B------:R-:W-:Y:S02]  /*cdc0*/  SHF.R.U64 R46, R46, 0x3, RZ ;  /* 0x000000032e2e7819 */ /* 0x000fe400000012ff */
[----:B------:R-:W-:-:S02]  /*cdd0*/  SHF.R.U64 R56, R56, 0x3, RZ ;  /* 0x0000000338387819 */ /* 0x000fc400000012ff */
[----:B------:R-:W-:Y:S01]  /*cde0*/  SHF.R.U64 R52, R52, 0x3, RZ ;  /* 0x0000000334347819 */ /* 0x000fe200000012ff */
[----:B------:R0:W-:Y:S01]  /*cdf0*/  STSM.16.M88.4 [R24], R8 ;  /* 0x0000000818007844 */ /* 0x0001e20000000200 */
[----:B------:R-:W-:Y:S02]  /*ce00*/  SHF.R.U64 R38, R38, 0x3, RZ ;  /* 0x0000000326267819 */ /* 0x000fe400000012ff */
[----:B------:R-:W-:Y:S01]  /*ce10*/  SHF.R.U64 R60, R60, 0x3, RZ ;  /* 0x000000033c3c7819 */ /* 0x000fe200000012ff */
[----:B------:R2:W-:Y:S01]  /*ce20*/  STSM.16.M88.4 [R3], R4 ;  /* 0x0000000403007844 */ /* 0x0005e20000000200 */
        /* <DEDUP_REMOVED lines=8> */
[----:B------:R-:W-:Y:S01]  /*ceb0*/  IMAD.X R61, RZ, RZ, R49, P4 ;  /* 0x000000ffff3d7224 */ /* 0x000fe200020e0631 */
[C---:B------:R-:W-:Y:S02]  /*cec0*/  IADD3 R43, P1, R48.reuse, 0x4000, RZ ;  /* 0x00004000302b7810 */ /* 0x040fe40007f3e0ff */
[C---:B0-----:R-:W-:Y:S02]  /*ced0*/  IADD3 R9, P0, R48.reuse, 0x4020, RZ ;  /* 0x0000402030097810 */ /* 0x041fe40007f1e0ff */
[C---:B------:R-:W-:Y:S02]  /*cee0*/  IADD3 R11, P2, R48.reuse, 0x6000, RZ ;  /* 0x00006000300b7810 */ /* 0x040fe40007f5e0ff */
[C---:B--2---:R-:W-:Y:S02]  /*cef0*/  IADD3 R4, P5, R48.reuse, 0x6040, RZ ;  /* 0x0000604030047810 */ /* 0x044fe40007fbe0ff */
[----:B------:R-:W-:-:S02]  /*cf00*/  IADD3 R6, P6, R48, 0x6020, RZ ;  /* 0x0000602030067810 */ /* 0x000fc40007fde0ff */
[----:B------:R-:W-:Y:S02]  /*cf10*/  IADD3.X R39, RZ, R49, RZ, P3, !PT ;  /* 0x00000031ff277210 */ /* 0x000fe40001ffe4ff */
[C---:B------:R-:W-:Y:S02]  /*cf20*/  IADD3 R31, P3, R48.reuse, 0x4060, RZ ;  /* 0x00004060301f7810 */ /* 0x040fe40007f7e0ff */
[----:B------:R-:W-:Y:S02]  /*cf30*/  IADD3 R35, P4, R48, 0x4040, RZ ;  /* 0x0000404030237810 */ /* 0x000fe40007f9e0ff */
[----:B------:R-:W-:Y:S02]  /*cf40*/  LOP3.LUT R5, R4, 0x380, RZ, 0xc0, !PT ;  /* 0x0000038004057812 */ /* 0x000fe400078ec0ff */
[----:B------:R-:W-:Y:S02]  /*cf50*/  LOP3.LUT R8, R9, 0x380, RZ, 0xc0, !PT ;  /* 0x0000038009087812 */ /* 0x000fe400078ec0ff */
[----:B------:R-:W-:-:S02]  /*cf60*/  LOP3.LUT R10, R11, 0x380, RZ, 0xc0, !PT ;  /* 0x000003800b0a7812 */ /* 0x000fc400078ec0ff */
[----:B------:R-:W-:Y:S02]  /*cf70*/  LOP3.LUT R7, R6, 0x380, RZ, 0xc0, !PT ;  /* 0x0000038006077812 */ /* 0x000fe400078ec0ff */
[----:B------:R-:W-:Y:S02]  /*cf80*/  LOP3.LUT R42, R43, 0x380, RZ, 0xc0, !PT ;  /* 0x000003802b2a7812 */ /* 0x000fe400078ec0ff */
[----:B------:R-:W-:Y:S02]  /*cf90*/  LOP3.LUT R30, R31, 0x380, RZ, 0xc0, !PT ;  /* 0x000003801f1e7812 */ /* 0x000fe400078ec0ff */
        /* <DEDUP_REMOVED lines=17> */
[----:B------:R-:W-:Y:S02]  /*d0b0*/  IADD3.X R7, RZ, R49, RZ, P6, !PT ;  /* 0x00000031ff077210 */ /* 0x000fe400037fe4ff */
[----:B------:R-:W-:Y:S01]  /*d0c0*/  LOP3.LUT R30, R30, R31, RZ, 0x3c, !PT ;  /* 0x0000001f1e1e7212 */ /* 0x000fe200078e3cff */
[--C-:B------:R-:W-:Y:S01]  /*d0d0*/  IMAD.X R31, RZ, RZ, R49.reuse, P3 ;  /* 0x000000ffff1f7224 */ /* 0x100fe200018e0631 */
[----:B------:R-:W-:Y:S01]  /*d0e0*/  LOP3.LUT R34, R34, R35, RZ, 0x3c, !PT ;  /* 0x0000002322227212 */ /* 0x000fe200078e3cff */
[----:B------:R-:W-:Y:S01]  /*d0f0*/  IMAD.X R35, RZ, RZ, R49, P4 ;  /* 0x000000ffff237224 */ /* 0x000fe200020e0631 */
[----:B------:R-:W-:Y:S02]  /*d100*/  IADD3 R48, P1, R48, 0x6060, RZ ;  /* 0x0000606030307810 */ /* 0x000fe40007f3e0ff */
[----:B------:R-:W-:-:S02]  /*d110*/  MOV R38, R38 ;  /* 0x0000002600267202 */ /* 0x000fc40000000f00 */
[----:B------:R-:W-:Y:S02]  /*d120*/  MOV R39, R46 ;  /* 0x0000002e00277202 */ /* 0x000fe40000000f00 */
[----:B------:R-:W-:Y:S02]  /*d130*/  MOV R36, R52 ;  /* 0x0000003400247202 */ /* 0x000fe40000000f00 */
[----:B------:R-:W-:Y:S02]  /*d140*/  MOV R20, R6 ;  /* 0x0000000600147202 */ /* 0x000fe40000000f00 */
[----:B------:R-:W-:Y:S02]  /*d150*/  MOV R46, R4 ;  /* 0x00000004002e7202 */ /* 0x000fe40000000f00 */
[----:B------:R-:W-:Y:S02]  /*d160*/  MOV R60, R60 ;  /* 0x0000003c003c7202 */ /* 0x000fe40000000f00 */
[----:B------:R-:W-:-:S02]  /*d170*/  MOV R24, R8 ;  /* 0x0000000800187202 */ /* 0x000fc40000000f00 */
[----:B------:R-:W-:Y:S02]  /*d180*/  MOV R53, R10 ;  /* 0x0000000a00357202 */ /* 0x000fe40000000f00 */
[----:B------:R-:W-:Y:S02]  /*d190*/  F2FP.F16.F32.PACK_AB R4, R160, R162 ;  /* 0x000000a2a004723e */ /* 0x000fe400000000ff */
[----:B------:R-:W-:Y:S02]  /*d1a0*/  F2FP.F16.F32.PACK_AB R5, R51, R50 ;  /* 0x000000323305723e */ /* 0x000fe400000000ff */
[----:B------:R-:W-:Y:S02]  /*d1b0*/  F2FP.F16.F32.PACK_AB R6, R158, R161 ;  /* 0x000000a19e06723e */ /* 0x000fe400000000ff */
[----:B------:R-:W-:Y:S02]  /*d1c0*/  F2FP.F16.F32.PACK_AB R7, R55, R54 ;  /* 0x000000363707723e */ /* 0x000fe400000000ff */
[----:B------:R-:W-:-:S02]  /*d1d0*/  LOP3.LUT R3, R48, 0x380, RZ, 0xc0, !PT ;  /* 0x0000038030037812 */ /* 0x000fc400078ec0ff */
[----:B------:R-:W-:Y:S02]  /*d1e0*/  F2FP.F16.F32.PACK_AB R8, R156, R159 ;  /* 0x0000009f9c08723e */ /* 0x000fe400000000ff */
[----:B------:R-:W-:Y:S02]  /*d1f0*/  F2FP.F16.F32.PACK_AB R9, R59, R58 ;  /* 0x0000003a3b09723e */ /* 0x000fe400000000ff */
[----:B------:R-:W-:Y:S02]  /*d200*/  F2FP.F16.F32.PACK_AB R10, R155, R157 ;  /* 0x0000009d9b0a723e */ /* 0x000fe400000000ff */
[----:B------:R-:W-:Y:S02]  /*d210*/  F2FP.F16.F32.PACK_AB R11, R63, R62 ;  /* 0x0000003e3f0b723e */ /* 0x000fe400000000ff */
[----:B------:R-:W-:Y:S02]  /*d220*/  MOV R56, R56 ;  /* 0x0000003800387202 */ /* 0x000fe40000000f00 */
[----:B------:R-:W-:-:S02]  /*d230*/  MOV R52, R30 ;  /* 0x0000001e00347202 */ /* 0x000fc40000000f00 */
[----:B------:R-:W-:Y:S02]  /*d240*/  F2FP.F16.F32.PACK_AB R12, R65, R64 ;  /* 0x00000040410c723e */ /* 0x000fe400000000ff */
[----:B------:R-:W-:Y:S02]  /*d250*/  MOV R47, R34 ;  /* 0x00000022002f7202 */ /* 0x000fe40000000f00 */
[----:B------:R-:W-:Y:S02]  /*d260*/  F2FP.F16.F32.PACK_AB R28, R73, R72 ;  /* 0x00000048491c723e */ /* 0x000fe400000000ff */
[----:B------:R-:W-:Y:S02]  /*d270*/  F2FP.F16.F32.PACK_AB R30, R77, R76 ;  /* 0x0000004c4d1e723e */ /* 0x000fe400000000ff */
[----:B------:R-:W-:Y:S01]  /*d280*/  F2FP.F16.F32.PACK_AB R31, R79, R78 ;  /* 0x0000004e4f1f723e */ /* 0x000fe200000000ff */
[----:B------:R-:W-:Y:S01]  /*d290*/  STSM.16.M88.4 [R60], R4 ;  /* 0x000000043c007844 */ /* 0x000fe20000000200 */
[----:B------:R-:W-:-:S02]  /*d2a0*/  F2FP.F16.F32.PACK_AB R34, R85, R84 ;  /* 0x000000545522723e */ /* 0x000fc400000000ff */
[----:B------:R-:W-:Y:S01]  /*d2b0*/  F2FP.F16.F32.PACK_AB R35, R87, R86 ;  /* 0x000000565723723e */ /* 0x000fe200000000ff */
[----:B------:R0:W-:Y:S01]  /*d2c0*/  STSM.16.M88.4 [R38], R8 ;  /* 0x0000000826007844 */ /* 0x0001e20000000200 */
[----:B------:R-:W-:-:S03]  /*d2d0*/  SHF.R.U64 R3, R3, 0x3, RZ ;  /* 0x0000000303037819 */ /* 0x000fc600000012ff */
[----:B------:R-:W-:Y:S01]  /*d2e0*/  STSM.16.M88.4 [R56], R12 ;  /* 0x0000000c38007844 */ /* 0x000fe20000000200 */
[----:B------:R-:W-:-:S03]  /*d2f0*/  LOP3.LUT R48, R3, R48, RZ, 0x3c, !PT ;  /* 0x0000003003307212 */ /* 0x000fc600078e3cff */
[----:B------:R2:W-:Y:S01]  /*d300*/  STSM.16.M88.4 [R36], R28 ;  /* 0x0000001c24007844 */ /* 0x0005e20000000200 */
[----:B------:R-:W-:-:S03]  /*d310*/  MOV R3, R42 ;  /* 0x0000002a00037202 */ /* 0x000fc60000000f00 */
[----:B------:R3:W-:Y:S01]  /*d320*/  STSM.16.M88.4 [R39], R32 ;  /* 0x0000002027007844 */ /* 0x0007e20000000200 */
[----:B------:R-:W-:Y:S02]  /*d330*/  F2FP.F16.F32.PACK_AB R42, R101, R100 ;  /* 0x00000064652a723e */ /* 0x000fe400000000ff */
[----:B------:R-:W-:Y:S02]  /*d340*/  F2FP.F16.F32.PACK_AB R43, R103, R102 ;  /* 0x00000066672b723e */ /* 0x000fe400000000ff */
[----:B0-----:R-:W-:Y:S02]  /*d350*/  F2FP.F16.F32.PACK_AB R38, R93, R92 ;  /* 0x0000005c5d26723e */ /* 0x001fe400000000ff */
[----:B------:R-:W-:Y:S02]  /*d360*/  F2FP.F16.F32.PACK_AB R4, R105, R104 ;  /* 0x000000686904723e */ /* 0x000fe400000000ff */
[----:B------:R-:W-:Y:S02]  /*d370*/  F2FP.F16.F32.PACK_AB R5, R107, R106 ;  /* 0x0000006a6b05723e */ /* 0x000fe400000000ff */
[----:B--2---:R-:W-:-:S02]  /*d380*/  F2FP.F16.F32.PACK_AB R36, R89, R88 ;  /* 0x000000585924723e */ /* 0x004fc400000000ff */
[----:B------:R-:W-:Y:S02]  /*d390*/  F2FP.F16.F32.PACK_AB R6, R109, R108 ;  /* 0x0000006c6d06723e */ /* 0x000fe400000000ff */
[----:B---3--:R-:W-:Y:S02]  /*d3a0*/  F2FP.F16.F32.PACK_AB R39, R95, R94 ;  /* 0x0000005e5f27723e */ /* 0x008fe400000000ff */
[----:B------:R-:W-:Y:S02]  /*d3b0*/  F2FP.F16.F32.PACK_AB R7, R111, R110 ;  /* 0x0000006e6f07723e */ /* 0x000fe400000000ff */
[----:B------:R-:W-:Y:S02]  /*d3c0*/  F2FP.F16.F32.PACK_AB R8, R113, R112 ;  /* 0x000000707108723e */ /* 0x000fe400000000ff */
[----:B------:R-:W-:Y:S02]  /*d3d0*/  F2FP.F16.F32.PACK_AB R9, R115, R114 ;  /* 0x000000727309723e */ /* 0x000fe400000000ff */
[----:B------:R-:W-:-:S02]  /*d3e0*/  F2FP.F16.F32.PACK_AB R10, R117, R116 ;  /* 0x00000074750a723e */ /* 0x000fc400000000ff */
[----:B------:R-:W-:Y:S01]  /*d3f0*/  F2FP.F16.F32.PACK_AB R11, R119, R118 ;  /* 0x00000076770b723e */ /* 0x000fe200000000ff */
[----:B------:R-:W-:Y:S01]  /*d400*/  STSM.16.M88.4 [R3], R36 ;  /* 0x0000002403007844 */ /* 0x000fe20000000200 */
[----:B------:R-:W-:-:S03]  /*d410*/  IMAD.X R49, RZ, RZ, R49, P1 ;  /* 0x000000ffff317224 */ /* 0x000fc600008e0631 */
[----:B------:R-:W-:Y:S01]  /*d420*/  STSM.16.M88.4 [R24], R40 ;  /* 0x0000002818007844 */ /* 0x000fe20000000200 */
[----:B------:R-:W-:-:S03]  /*d430*/  F2FP.F16.F32.PACK_AB R12, R121, R120 ;  /* 0x00000078790c723e */ /* 0x000fc600000000ff */
[----:B------:R-:W-:Y:S01]  /*d440*/  STSM.16.M88.4 [R47], R4 ;  /* 0x000000042f007844 */ /* 0x000fe20000000200 */
[----:B------:R-:W-:Y:S02]  /*d450*/  F2FP.F16.F32.PACK_AB R13, R123, R122 ;  /* 0x0000007a7b0d723e */ /* 0x000fe400000000ff */
[----:B------:R-:W-:Y:S01]  /*d460*/  F2FP.F16.F32.PACK_AB R14, R125, R124 ;  /* 0x0000007c7d0e723e */ /* 0x000fe200000000ff */
[----:B------:R4:W-:Y:S01]  /*d470*/  STSM.16.M88.4 [R52], R8 ;  /* 0x0000000834007844 */ /* 0x0009e20000000200 */
[----:B------:R-:W-:Y:S02]  /*d480*/  F2FP.F16.F32.PACK_AB R15, R127, R126 ;  /* 0x0000007e7f0f723e */ /* 0x000fe400000000ff */
[----:B------:R-:W-:Y:S02]  /*d490*/  ISETP.NE.U32.AND P0, PT, RZ, UR4, PT ;  /* 0x00000004ff007c0c */ /* 0x000fe4000bf05070 */
[----:B------:R-:W-:Y:S02]  /*d4a0*/  F2FP.F16.F32.PACK_AB R28, R129, R128 ;  /* 0x00000080811c723e */ /* 0x000fe400000000ff */
[----:B------:R-:W-:-:S02]  /*d4b0*/  F2FP.F16.F32.PACK_AB R29, R131, R130 ;  /* 0x00000082831d723e */ /* 0x000fc400000000ff */
[----:B------:R-:W-:Y:S02]  /*d4c0*/  F2FP.F16.F32.PACK_AB R30, R133, R132 ;  /* 0x00000084851e723e */ /* 0x000fe400000000ff */
[----:B------:R-:W-:Y:S02]  /*d4d0*/  F2FP.F16.F32.PACK_AB R31, R135, R134 ;  /* 0x00000086871f723e */ /* 0x000fe400000000ff */
[----:B------:R-:W-:Y:S02]  /*d4e0*/  F2FP.F16.F32.PACK_AB R32, R137, R136 ;  /* 0x000000888920723e */ /* 0x000fe400000000ff */
[----:B----4-:R-:W-:Y:S02]  /*d4f0*/  IADD3 R8, P1, R70, UR4, RZ ;  /* 0x0000000446087c10 */ /* 0x010fe4000ff3e0ff */
[----:B------:R-:W-:Y:S02]  /*d500*/  F2FP.F16.F32.PACK_AB R33, R139, R138 ;  /* 0x0000008a8b21723e */ /* 0x000fe400000000ff */
[----:B------:R-:W-:-:S02]  /*d510*/  F2FP.F16.F32.PACK_AB R34, R141, R140 ;  /* 0x0000008c8d22723e */ /* 0x000fc400000000ff */
[----:B------:R-:W-:Y:S02]  /*d520*/  F2FP.F16.F32.PACK_AB R35, R143, R142 ;  /* 0x0000008e8f23723e */ /* 0x000fe400000000ff */
[----:B------:R-:W-:Y:S02]  /*d530*/  MOV R48, R48 ;  /* 0x0000003000307202 */ /* 0x000fe40000000f00 */
[----:B------:R-:W-:Y:S02]  /*d540*/  F2FP.F16.F32.PACK_AB R4, R145, R144 ;  /* 0x000000909104723e */ /* 0x000fe400000000ff */
[----:B------:R-:W-:Y:S02]  /*d550*/  F2FP.F16.F32.PACK_AB R5, R147, R146 ;  /* 0x000000929305723e */ /* 0x000fe400000000ff */
[----:B------:R-:W-:Y:S02]  /*d560*/  F2FP.F16.F32.PACK_AB R6, R149, R148 ;  /* 0x000000949506723e */ /* 0x000fe400000000ff */
[----:B------:R-:W-:Y:S01]  /*d570*/  F2FP.F16.F32.PACK_AB R7, R151, R150 ;  /* 0x000000969707723e */ /* 0x000fe200000000ff */
[----:B------:R-:W-:Y:S01]  /*d580*/  STSM.16.M88.4 [R53], R12 ;  /* 0x0000000c35007844 */ /* 0x000fe20000000200 */
[----:B------:R-:W-:-:S02]  /*d590*/  ISETP.NE.AND.EX P0, PT, RZ, UR5, PT, P0 ;  /* 0x00000005ff007c0c */ /* 0x000fc4000bf05300 */
[----:B------:R-:W-:Y:S01]  /*d5a0*/  IADD3.X R9, R66, UR5, RZ, P1, !PT ;  /* 0x0000000542097c10 */ /* 0x000fe20008ffe4ff */
[----:B------:R-:W-:Y:S01]  /*d5b0*/  ULDC.64 UR4, c[0x0][0xc08] ;  /* 0x0003020000047ab9 */ /* 0x000fe20000000a00 */
[----:B------:R-:W-:Y:S01]  /*d5c0*/  STSM.16.M88.4 [R20], R28 ;  /* 0x0000001c14007844 */ /* 0x000fe20000000200 */
[----:B------:R-:W-:-:S03]  /*d5d0*/  ISETP.NE.U32.AND P6, PT, RZ, UR4, PT ;  /* 0x00000004ff007c0c */ /* 0x000fc6000bfc5070 */
[----:B------:R-:W-:Y:S01]  /*d5e0*/  STSM.16.M88.4 [R46], R32 ;  /* 0x000000202e007844 */ /* 0x000fe20000000200 */
[----:B------:R-:W-:-:S03]  /*d5f0*/  ISETP.NE.AND.EX P6, PT, RZ, UR5, PT, P6 ;  /* 0x00000005ff007c0c */ /* 0x000fc6000bfc5360 */
[----:B------:R0:W-:Y:S01]  /*d600*/  STSM.16.M88.4 [R48], R4 ;  /* 0x0000000430007844 */ /* 0x0001e20000000200 */
[----:B------:R-:W-:Y:S01]  /*d610*/  IMAD.MOV.U32 R24, RZ, RZ, RZ ;  /* 0x000000ffff187224 */ /* 0x000fe200078e00ff */
[----:B------:R-:W-:Y:S08]  /*d620*/  BAR.SYNC.DEFER_BLOCKING 0x1, 0x100 ;  /* 0x0044000000007b1d */ /* 0x000ff00000010000 */
[----:B0-----:R-:W-:Y:S01]  /*d630*/  @P6 IADD3 R4, P4, R70, UR4, RZ ;  /* 0x0000000446046c10 */ /* 0x001fe2000ff9e0ff */
[----:B------:R-:W-:-:S02]  /*d640*/  ULDC UR4, c[0x0][0xa88] ;  /* 0x0002a20000047ab9 */ /* 0x000fc40000000800 */
[----:B------:R-:W-:Y:S01]  /*d650*/  IMAD.U32 R3, RZ, RZ, UR4 ;  /* 0x00000004ff037e24 */ /* 0x000fe2000f8e00ff */
[----:B------:R-:W-:Y:S01]  /*d660*/  @P6 IADD3.X R5, R66, UR5, RZ, P4, !PT ;  /* 0x0000000542056c10 */ /* 0x000fe2000a7fe4ff */
[----:B------:R0:W5:Y:S04]  /*d670*/  @P0 LDG.E R24, desc[UR40][R8.64] ;  /* 0x0000002808180981 */ /* 0x000168000c1e1900 */
[----:B------:R0:W5:Y:S01]  /*d680*/  @P6 LDG.E R3, desc[UR40][R4.64] ;  /* 0x0000002804036981 */ /* 0x000162000c1e1900 */
[----:B------:R-:W2:Y:S02]  /*d690*/  S2R R90, SR_TID.X ;  /* 0x00000000005a7919 */ /* 0x000ea40000002100 */
[----:B--2---:R-:W-:-:S05]  /*d6a0*/  VIADD R90, R90, 0xffffff80 ;  /* 0xffffff805a5a7836 */ /* 0x004fca0000000000 */
[----:B------:R-:W-:-:S04]  /*d6b0*/  SHF.R.S32.HI R98, RZ, 0x1f, R90 ;  /* 0x0000001fff627819 */ /* 0x000fc8000001145a */
[----:B------:R-:W-:-:S04]  /*d6c0*/  LEA.HI R98, R98, R90, RZ, 0x3 ;  /* 0x0000005a62627211 */ /* 0x000fc800078f18ff */
[----:B------:R-:W-:-:S05]  /*d6d0*/  SHF.R.S32.HI R98, RZ, 0x3, R98 ;  /* 0x00000003ff627819 */ /* 0x000fca0000011462 */
[----:B------:R-:W-:-:S04]  /*d6e0*/  IMAD R15, R98, 0x40, R196 ;  /* 0x00000040620f7824 */ /* 0x000fc800078e02c4 */
[----:B------:R-:W-:-:S03]  /*d6f0*/  IMAD.WIDE R14, R15, 0x2, R44 ;  /* 0x000000020f0e7825 */ /* 0x000fc600078e022c */
[C---:B------:R-:W-:Y:S02]  /*d700*/  IADD3 R11, P1, R14.reuse, 0x1000, RZ ;  /* 0x000010000e0b7810 */ /* 0x040fe40007f3e0ff */
[C---:B------:R-:W-:Y:S02]  /*d710*/  IADD3 R13, P2, R14.reuse, 0x2000, RZ ;  /* 0x000020000e0d7810 */ /* 0x040fe40007f5e0ff */
[C---:B------:R-:W-:Y:S02]  /*d720*/  IADD3 R29, P3, R14.reuse, 0x3000, RZ ;  /* 0x000030000e1d7810 */ /* 0x040fe40007f7e0ff */
[----:B------:R-:W-:Y:S02]  /*d730*/  IADD3 R33, P4, R14, 0x4000, RZ ;  /* 0x000040000e217810 */ /* 0x000fe40007f9e0ff */
        /* <DEDUP_REMOVED lines=8> */
[----:B------:R-:W-:Y:S02]  /*d7c0*/  IADD3 R37, P5, R14, 0x5000, RZ ;  /* 0x000050000e257810 */ /* 0x000fe40007fbe0ff */
[----:B------:R-:W-:Y:S01]  /*d7d0*/  LOP3.LUT R10, R10, R11, RZ, 0x3c, !PT ;  /* 0x0000000b0a0a7212 */ /* 0x000fe200078e3cff */
[--C-:B------:R-:W-:Y:S01]  /*d7e0*/  IMAD.X R11, RZ, RZ, R15.reuse, P1 ;  /* 0x000000ffff0b7224 */ /* 0x100fe200008e060f */
[----:B------:R-:W-:Y:S01]  /*d7f0*/  LOP3.LUT R12, R12, R13, RZ, 0x3c, !PT ;  /* 0x0000000d0c0c7212 */ /* 0x000fe200078e3cff */
[--C-:B------:R-:W-:Y:S01]  /*d800*/  IMAD.X R13, RZ, RZ, R15.reuse, P2 ;  /* 0x000000ffff0d7224 */ /* 0x100fe200010e060f */
[----:B------:R-:W-:Y:S01]  /*d810*/  LOP3.LUT R28, R28, R29, RZ, 0x3c, !PT ;  /* 0x0000001d1c1c7212 */ /* 0x000fe200078e3cff */
[----:B------:R-:W-:Y:S01]  /*d820*/  IMAD.X R29, RZ, RZ, R15, P3 ;  /* 0x000000ffff1d7224 */ /* 0x000fe200018e060f */
[----:B------:R-:W-:Y:S02]  /*d830*/  LOP3.LUT R32, R32, R33, RZ, 0x3c, !PT ;  /* 0x0000002120207212 */ /* 0x000fe400078e3cff */
[----:B------:R-:W-:-:S02]  /*d840*/  P2R R6, PR, RZ, 0x20 ;  /* 0x00000020ff067803 */ /* 0x000fc40000000000 */
[----:B------:R-:W-:Y:S02]  /*d850*/  IADD3.X R33, RZ, R15, RZ, P4, !PT ;  /* 0x0000000fff217210 */ /* 0x000fe400027fe4ff */
        /* <DEDUP_REMOVED lines=11> */
[----:B------:R-:W-:Y:S02]  /*d910*/  SHF.R.U64 R36, R36, 0x3, RZ ;  /* 0x0000000324247819 */ /* 0x000fe400000012ff */
[----:B------:R-:W-:Y:S02]  /*d920*/  SHF.R.U64 R40, R40, 0x3, RZ ;  /* 0x0000000328287819 */ /* 0x000fe400000012ff */
[----:B------:R-:W-:Y:S02]  /*d930*/  SHF.R.U64 R44, R44, 0x3, RZ ;  /* 0x000000032c2c7819 */ /* 0x000fe400000012ff */
[----:B------:R-:W-:Y:S02]  /*d940*/  SHF.R.U64 R48, R48, 0x3, RZ ;  /* 0x0000000330307819 */ /* 0x000fe400000012ff */
[----:B------:R-:W-:Y:S02]  /*d950*/  SHF.R.U64 R52, R52, 0x3, RZ ;  /* 0x0000000334347819 */ /* 0x000fe400000012ff */
[----:B------:R-:W-:-:S02]  /*d960*/  SHF.R.U64 R56, R56, 0x3, RZ ;  /* 0x0000000338387819 */ /* 0x000fc400000012ff */
[----:B------:R-:W-:Y:S02]  /*d970*/  LOP3.LUT R36, R36, R37, RZ, 0x3c, !PT ;  /* 0x0000002524247212 */ /* 0x000fe400078e3cff */
[----:B------:R-:W-:Y:S02]  /*d980*/  LOP3.LUT R40, R40, R41, RZ, 0x3c, !PT ;  /* 0x0000002928287212 */ /* 0x000fe400078e3cff */
[----:B------:R-:W-:Y:S02]  /*d990*/  LOP3.LUT R44, R44, R45, RZ, 0x3c, !PT ;  /* 0x0000002d2c2c7212 */ /* 0x000fe400078e3cff */
[----:B------:R-:W-:Y:S02]  /*d9a0*/  LOP3.LUT R48, R48, R49, RZ, 0x3c, !PT ;  /* 0x0000003130307212 */ /* 0x000fe400078e3cff */
[----:B------:R-:W-:Y:S02]  /*d9b0*/  LOP3.LUT R52, R52, R53, RZ, 0x3c, !PT ;  /* 0x0000003534347212 */ /* 0x000fe400078e3cff */
[----:B------:R-:W-:Y:S01]  /*d9c0*/  LOP3.LUT R56, R56, R57, RZ, 0x3c, !PT ;  /* 0x0000003938387212 */ /* 0x000fe200078e3cff */
[----:B0-----:R-:W-:Y:S06]  /*d9d0*/  @P6 BRA `(.L_x_706) ;  /* 0x0000000000106947 */ /* 0x001fec0003800000 */
[----:B------:R-:W-:Y:S05]  /*d9e0*/  @!P0 BRA `(.L_x_706) ;  /* 0x00000000000c8947 */ /* 0x000fea0003800000 */
[----:B------:R-:W2:Y:S04]  /*d9f0*/  LDG.E R4, desc[UR40][R8.64] ;  /* 0x0000002808047981 */ /* 0x000ea8000c1e1900 */
[----:B-----5:R-:W2:Y:S02]  /*da00*/  LDG.E R3, desc[UR40][R8.64+0x4] ;  /* 0x0000042808037981 */ /* 0x020ea4000c1e1900 */
[----:B--2---:R-:W-:-:S07]  /*da10*/  IMAD.IADD R3, R3, 0x1, -R4 ;  /* 0x0000000103037824 */ /* 0x004fce00078e0a04 */
.L_x_706:
[----:B------:R-:W2:Y:S01]  /*da20*/  LDL.LU R9, [R1+0x20] ;  /* 0x0000200001097983 */ /* 0x000ea20000300800 */
[----:B------:R-:W-:-:S03]  /*da30*/  ISETP.NE.AND P6, PT, R6, RZ, PT ;  /* 0x000000ff0600720c */ /* 0x000fc60003fc5270 */
[----:B------:R-:W3:Y:S01]  /*da40*/  LDL.LU R8, [R1+0x40] ;  /* 0x0000400001087983 */ /* 0x000ee20000300800 */
[----:B------:R-:W0:Y:S01]  /*da50*/  S2R R5, SR_TID.X ;  /* 0x0000000000057919 */ /* 0x000e220000002100 */
[----:B------:R-:W-:Y:S01]  /*da60*/  IADD3.X R57, RZ, R15, RZ, P5, !PT ;  /* 0x0000000fff397210 */ /* 0x000fe20002ffe4ff */
[----:B------:R-:W-:Y:S01]  /*da70*/  IMAD.X R37, RZ, RZ, R15, P6 ;  /* 0x000000ffff257224 */ /* 0x000fe200030e060f */
[----:B------:R-:W4:Y:S04]  /*da80*/  LDL R88, [R1+0x14] ;  /* 0x0000140001587983 */ /* 0x000f280000100800 */
[----:B------:R0:W5:Y:S02]  /*da90*/  LDL R86, [R1+0x38] ;  /* 0x0000380001567983 */ /* 0x0001640000100800 */
[----:B0-----:R-:W-:-:S05]  /*daa0*/  VIADD R5, R5, 0xffffff80 ;  /* 0xffffff8005057836 */ /* 0x001fca0000000000 */
[----:B------:R-:W-:-:S04]  /*dab0*/  SHF.R.S32.HI R4, RZ, 0x1f, R5 ;  /* 0x0000001fff047819 */ /* 0x000fc80000011405 */
[----:B------:R-:W-:-:S04]  /*dac0*/  LEA.HI R4, R4, R5, RZ, 0x7 ;  /* 0x0000000504047211 */ /* 0x000fc800078f38ff */
[----:B------:R-:W-:-:S06]  /*dad0*/  SHF.R.S32.HI R4, RZ, 0x7, R4 ;  /* 0x00000007ff047819 */ /* 0x000fcc0000011404 */
[----:B------:R-:W0:Y:S01]  /*dae0*/  SHFL.IDX PT, R4, R4, RZ, 0x1f ;  /* 0x00001fff04047589 */ /* 0x000e2200000e0000 */
[--C-:B------:R-:W-:Y:S01]  /*daf0*/  IMAD.X R41, RZ, RZ, R15.reuse, P1 ;  /* 0x000000ffff297224 */ /* 0x100fe200008e060f */
[C---:B------:R-:W-:Y:S01]  /*db00*/  IADD3 R61, P6, R14.reuse, 0xb000, RZ ;  /* 0x0000b0000e3d7810 */ /* 0x040fe20007fde0ff */
[--C-:B------:R-:W-:Y:S01]  /*db10*/  IMAD.X R45, RZ, RZ, R15.reuse, P2 ;  /* 0x000000ffff2d7224 */ /* 0x100fe200010e060f */
[C---:B------:R-:W-:Y:S01]  /*db20*/  IADD3 R65, P1, R14.reuse, 0xc000, RZ ;  /* 0x0000c0000e417810 */ /* 0x040fe20007f3e0ff */
[--C-:B------:R-:W-:Y:S01]  /*db30*/  IMAD.X R49, RZ, RZ, R15.reuse, P3 ;  /* 0x000000ffff317224 */ /* 0x100fe200018e060f */
[C---:B------:R-:W-:Y:S01]  /*db40*/  IADD3 R69, P2, R14.reuse, 0xd000, RZ ;  /* 0x0000d0000e457810 */ /* 0x040fe20007f5e0ff */
[----:B------:R-:W-:Y:S01]  /*db50*/  IMAD.X R53, RZ, RZ, R15, P4 ;  /* 0x000000ffff357224 */ /* 0x000fe200020e060f */
[C---:B------:R-:W-:Y:S02]  /*db60*/  IADD3 R73, P3, R14.reuse, 0xe000, RZ ;  /* 0x0000e0000e497810 */ /* 0x040fe40007f7e0ff */
[----:B------:R-:W-:-:S02]  /*db70*/  IADD3 R7, P4, R14, 0xf000, RZ ;  /* 0x0000f0000e077810 */ /* 0x000fc40007f9e0ff */
[----:B------:R-:W-:Y:S02]  /*db80*/  LOP3.LUT R60, R61, 0x380, RZ, 0xc0, !PT ;  /* 0x000003803d3c7812 */ /* 0x000fe400078ec0ff */
[----:B------:R-:W-:Y:S02]  /*db90*/  LOP3.LUT R64, R65, 0x380, RZ, 0xc0, !PT ;  /* 0x0000038041407812 */ /* 0x000fe400078ec0ff */
[----:B------:R-:W-:Y:S02]  /*dba0*/  LOP3.LUT R68, R69, 0x380, RZ, 0xc0, !PT ;  /* 0x0000038045447812 */ /* 0x000fe400078ec0ff */
[----:B------:R-:W-:Y:S02]  /*dbb0*/  LOP3.LUT R72, R73, 0x380, RZ, 0xc0, !PT ;  /* 0x0000038049487812 */ /* 0x000fe400078ec0ff */
[----:B0-----:R-:W-:Y:S02]  /*dbc0*/  ISETP.NE.AND P5, PT, R4, RZ, PT ;  /* 0x000000ff0400720c */ /* 0x001fe40003fa5270 */
[----:B------:R-:W-:-:S02]  /*dbd0*/  LOP3.LUT R5, R14, 0x380, RZ, 0xc0, !PT ;  /* 0x000003800e057812 */ /* 0x000fc400078ec0ff */
[----:B------:R-:W-:Y:S02]  /*dbe0*/  LOP3.LUT R6, R7, 0x380, RZ, 0xc0, !PT ;  /* 0x0000038007067812 */ /* 0x000fe400078ec0ff */
[----:B------:R-:W-:Y:S02]  /*dbf0*/  SHF.R.U64 R60, R60, 0x3, RZ ;  /* 0x000000033c3c7819 */ /* 0x000fe400000012ff */
[----:B------:R-:W-:Y:S02]  /*dc00*/  SHF.R.U64 R64, R64, 0x3, RZ ;  /* 0x0000000340407819 */ /* 0x000fe400000012ff */
[----:B------:R-:W-:Y:S02]  /*dc10*/  SHF.R.U64 R68, R68, 0x3, RZ ;  /* 0x0000000344447819 */ /* 0x000fe400000012ff */
[----:B------:R-:W-:Y:S02]  /*dc20*/  SHF.R.U64 R72, R72, 0x3, RZ ;  /* 0x0000000348487819 */ /* 0x000fe400000012ff */
[----:B------:R-:W-:-:S02]  /*dc30*/  SHF.R.U64 R5, R5, 0x3, RZ ;  /* 0x0000000305057819 */ /* 0x000fc400000012ff */
[----:B------:R-:W-:Y:S01]  /*dc40*/  SHF.R.U64 R6, R6, 0x3, RZ ;  /* 0x0000000306067819 */ /* 0x000fe200000012ff */
        /* <DEDUP_REMOVED lines=10> */
[----:B------:R-:W-:Y:S01]  /*dcf0*/  IMAD.MOV.U32 R5, RZ, RZ, R15 ;  /* 0x000000ffff057224 */ /* 0x000fe200078e000f */
[----:B------:R-:W-:-:S02]  /*dd00*/  LOP3.LUT R76, R6, R7, RZ, 0x3c, !PT ;  /* 0x00000007064c7212 */ /* 0x000fc400078e3cff */
[----:B-----5:R-:W-:Y:S02]  /*dd10*/  SHF.R.S32.HI R83, RZ, 0x1f, R24 ;  /* 0x0000001fff537819 */ /* 0x020fe40000011418 */
[----:B--2---:R-:W-:Y:S02]  /*dd20*/  SEL R81, R9, RZ, !P0 ;  /* 0x000000ff09517207 */ /* 0x004fe40004000000 */
[----:B---3--:R-:W-:Y:S02]  /*dd30*/  SEL R80, R8, RZ, !P0 ;  /* 0x000000ff08507207 */ /* 0x008fe40004000000 */
[----:B----4-:R-:W-:Y:S01]  /*dd40*/  SHF.R.S32.HI R82, RZ, 0x1f, R88 ;  /* 0x0000001fff527819 */ /* 0x010fe20000011458 */
[----:B------:R-:W-:Y:S06]  /*dd50*/  @P5 BRA `(.L_x_707) ;  /* 0x0000000000bc5947 */ /* 0x000fec0003800000 */
[----:B------:R-:W2:Y:S01]  /*dd60*/  LDL R8, [R1+0x58] ;  /* 0x0000580001087983 */ /* 0x000ea20000100800 */
[----:B------:R-:W0:Y:S01]  /*dd70*/  LDC R20, c[0x0][0xbe8] ;  /* 0x0002fa00ff147b82 */ /* 0x000e220000000800 */
[----:B------:R-:W-:Y:S01]  /*dd80*/  ULDC.64 UR4, c[0x0][0xb90] ;  /* 0x0002e40000047ab9 */ /* 0x000fe20000000a00 */
[----:B------:R-:W-:Y:S01]  /*dd90*/  MOV R7, R83 ;  /* 0x0000005300077202 */ /* 0x000fe20000000f00 */
[----:B------:R-:W-:Y:S02]  /*dda0*/  IMAD.MOV.U32 R6, RZ, RZ, R24 ;  /* 0x000000ffff067224 */ /* 0x000fe400078e0018 */
[----:B------:R-:W-:Y:S02]  /*ddb0*/  IMAD.MOV R35, RZ, RZ, -R216 ;  /* 0x000000ffff237224 */ /* 0x000fe400078e0ad8 */
[----:B------:R-:W-:-:S04]  /*ddc0*/  IMAD.WIDE.U32 R6, R88, UR4, R6 ;  /* 0x0000000458067c25 */ /* 0x000fc8000f8e0006 */
[----:B------:R-:W-:Y:S01]  /*ddd0*/  IMAD R34, R86, 0x40, R198 ;  /* 0x0000004056227824 */ /* 0x000fe200078e02c6 */
[----:B0-----:R-:W-:-:S13]  /*dde0*/  ISETP.NE.AND P0, PT, R20, 0x1, PT ;  /* 0x000000011400780c */ /* 0x001fda0003f05270 */
[----:B------:R-:W0:Y:S08]  /*ddf0*/  @P0 LDC R9, c[0x0][0xbec] ;  /* 0x0002fb00ff090b82 */ /* 0x000e300000000800 */
[----:B------:R-:W3:Y:S01]  /*de00*/  @P0 LDC R31, c[0x0][0xbf0] ;  /* 0x0002fc00ff1f0b82 */ /* 0x000ee20000000800 */
[----:B--2---:R-:W-:Y:S02]  /*de10*/  IMAD R14, R86, 0x40, R8 ;  /* 0x00000040560e7824 */ /* 0x004fe400078e0208 */
[----:B------:R-:W-:-:S04]  /*de20*/  IMAD R8, R82, UR4, RZ ;  /* 0x0000000452087c24 */ /* 0x000fc8000f8e02ff */
[----:B------:R-:W-:Y:S01]  /*de30*/  IMAD R15, R88, UR5, R8 ;  /* 0x00000005580f7c24 */ /* 0x000fe2000f8e0208 */
[----:B------:R-:W-:Y:S01]  /*de40*/  ULDC.64 UR4, c[0x0][0xb98] ;  /* 0x0002e60000047ab9 */ /* 0x000fe20000000a00 */
[----:B0-----:R-:W-:-:S04]  /*de50*/  @P0 IMAD.HI.U32 R8, R14, R9, RZ ;  /* 0x000000090e080227 */ /* 0x001fc800078e00ff */
[----:B------:R-:W-:Y:S01]  /*de60*/  IMAD.MOV.U32 R9, RZ, RZ, R14 ;  /* 0x000000ffff097224 */ /* 0x000fe200078e000e */
[----:B---3--:R-:W-:Y:S01]  /*de70*/  @P0 SHF.R.U32.HI R9, RZ, R31, R8 ;  /* 0x0000001fff090219 */ /* 0x008fe20000011608 */
[----:B------:R-:W-:Y:S02]  /*de80*/  IMAD.IADD R7, R7, 0x1, R15 ;  /* 0x0000000107077824 */ /* 0x000fe400078e020f */
[----:B------:R-:W-:Y:S01]  /*de90*/  IMAD R8, R80, UR4, RZ ;  /* 0x0000000450087c24 */ /* 0x000fe2000f8e02ff */
[--C-:B------:R-:W-:Y:S01]  /*dea0*/  SHF.R.S32.HI R31, RZ, 0x1f, R9.reuse ;  /* 0x0000001fff1f7819 */ /* 0x100fe20000011409 */
[----:B------:R-:W-:Y:S02]  /*deb0*/  IMAD.MOV R15, RZ, RZ, -R9 ;  /* 0x000000ffff0f7224 */ /* 0x000fe400078e0a09 */
[----:B------:R-:W-:-:S04]  /*dec0*/  IMAD.WIDE.U32 R6, R81, UR4, R6 ;  /* 0x0000000451067c25 */ /* 0x000fc8000f8e0006 */
[----:B------:R-:W-:Y:S01]  /*ded0*/  IMAD R15, R20, R15, R14 ;  /* 0x0000000f140f7224 */ /* 0x000fe200078e020e */
[----:B------:R-:W-:Y:S01]  /*dee0*/  IADD3 R6, P0, R9, R6, RZ ;  /* 0x0000000609067210 */ /* 0x000fe20007f1e0ff */
[----:B------:R-:W-:Y:S01]  /*def0*/  IMAD R14, R81, UR5, R8 ;  /* 0x00000005510e7c24 */ /* 0x000fe2000f8e0208 */
[----:B------:R-:W-:Y:S02]  /*df00*/  ULDC.64 UR4, c[0x0][0xb88] ;  /* 0x0002e20000047ab9 */ /* 0x000fe40000000a00 */
[----:B------:R-:W-:Y:S02]  /*df10*/  SHF.R.S32.HI R8, RZ, 0x1f, R15 ;  /* 0x0000001fff087819 */ /* 0x000fe4000001140f */
[----:B------:R-:W-:Y:S01]  /*df20*/  IADD3.X R7, R31, R7, R14, P0, !PT ;  /* 0x000000071f077210 */ /* 0x000fe200007fe40e */
[----:B------:R-:W-:Y:S02]  /*df30*/  IMAD R31, R3, R20, RZ ;  /* 0x00000014031f7224 */ /* 0x000fe400078e02ff */
[----:B------:R-:W-:-:S02]  /*df40*/  IMAD R8, R8, UR4, RZ ;  /* 0x0000000408087c24 */ /* 0x000fc4000f8e02ff */
[----:B------:R-:W-:-:S04]  /*df50*/  IMAD.WIDE.U32 R6, R15, UR4, R6 ;  /* 0x000000040f067c25 */ /* 0x000fc8000f8e0006 */
[----:B------:R-:W-:Y:S01]  /*df60*/  IMAD R15, R15, UR5, R8 ;  /* 0x000000050f0f7c24 */ /* 0x000fe2000f8e0208 */
[----:B------:R-:W-:Y:S01]  /*df70*/  ULDC.64 UR4, c[0x0][0xb50] ;  /* 0x0002d40000047ab9 */ /* 0x000fe20000000a00 */
[----:B------:R-:W-:Y:S02]  /*df80*/  VIADD R14, R34, 0x8 ;  /* 0x00000008220e7836 */ /* 0x000fe40000000000 */
[----:B------:R-:W-:Y:S01]  /*df90*/  IMAD.IADD R7, R7, 0x1, R15 ;  /* 0x0000000107077824 */ /* 0x000fe200078e020f */
[----:B------:R-:W-:-:S04]  /*dfa0*/  LEA R15, P0, R6, UR4, 0x2 ;  /* 0x00000004060f7c11 */ /* 0x000fc8000f8010ff */
[----:B------:R-:W-:Y:S01]  /*dfb0*/  LEA.HI.X R30, R6, UR5, R7, 0x2, P0 ;  /* 0x00000005061e7c11 */ /* 0x000fe200080f1407 */
[----:B------:R-:W-:Y:S01]  /*dfc0*/  SHFL.IDX PT, R8, R15, 0x1, 0x1c1f ;  /* 0x003c1f000f087f89 */ /* 0x000fe200000e0000 */
[----:B------:R-:W-:-:S03]  /*dfd0*/  ISETP.NE.AND P0, PT, R214, R35, PT ;  /* 0x00000023d600720c */ /* 0x000fc60003f05270 */
[----:B------:R-:W-:Y:S01]  /*dfe0*/  SHFL.IDX PT, R6, R15, RZ, 0x1c1f ;  /* 0x001c1fff0f067589 */ /* 0x000fe200000e0000 */
[-C--:B------:R-:W-:Y:S02]  /*dff0*/  ISETP.GE.OR P1, PT, R34, R31.reuse, P0 ;  /* 0x0000001f2200720c */ /* 0x080fe40000726670 */
[----:B------:R-:W-:Y:S01]  /*e000*/  ISETP.GE.OR P0, PT, R14, R31, P0 ;  /* 0x0000001f0e00720c */ /* 0x000fe20000706670 */
[----:B------:R-:W0:Y:S04]  /*e010*/  SHFL.IDX PT, R7, R30, RZ, 0x1c1f ;  /* 0x001c1fff1e077589 */ /* 0x000e2800000e0000 */
[----:B------:R-:W2:Y:S06]  /*e020*/  SHFL.IDX PT, R9, R30, 0x1, 0x1c1f ;  /* 0x003c1f001e097f89 */ /* 0x000eac00000e0000 */
[----:B0-----:R0:W-:Y:S04]  /*e030*/  @!P1 ST.E desc[UR40][R6.64], R21 ;  /* 0x0000001506009985 */ /* 0x0011e8000c101928 */
[----:B--2---:R0:W-:Y:S02]  /*e040*/  @!P0 ST.E desc[UR40][R8.64], R0 ;  /* 0x0000000008008985 */ /* 0x0041e4000c101928 */
.L_x_707:
[----:B------:R-:W2:Y:S01]  /*e050*/  LDC R84, c[0x0][0xbe8] ;  /* 0x0002fa00ff547b82 */ /* 0x000ea20000000800 */
[----:B------:R-:W-:Y:S01]  /*e060*/  ULDC.64 UR4, c[0x0][0xaa0] ;  /* 0x0002a80000047ab9 */ /* 0x000fe20000000a00 */
[----:B0-----:R-:W-:Y:S01]  /*e070*/  SHF.R.S32.HI R0, RZ, 0x1f, R90 ;  /* 0x0000001fff007819 */ /* 0x001fe2000001145a */
[----:B------:R-:W-:Y:S01]  /*e080*/  IMAD R83, R83, UR4, RZ ;  /* 0x0000000453537c24 */ /* 0x000fe2000f8e02ff */
[----:B------:R-:W5:Y:S04]  /*e090*/  LD.E.128 R4, desc[UR40][R4.64] ;  /* 0x0000002804047980 */ /* 0x000f68000c101d00 */
[----:B------:R-:W0:Y:S01]  /*e0a0*/  LDC R85, c[0x0][0xac8] ;  /* 0x0002b200ff557b82 */ /* 0x000e220000000800 */
[----:B------:R-:W5:Y:S04]  /*e0b0*/  LD.E.128 R8, desc[UR40][R10.64] ;  /* 0x000000280a087980 */ /* 0x000f68000c101d00 */
[----:B------:R-:W5:Y:S04]  /*e0c0*/  LD.E.128 R12, desc[UR40][R12.64] ;  /* 0x000000280c0c7980 */ /* 0x000f68000c101d00 */
[----:B------:R-:W5:Y:S04]  /*e0d0*/  LD.E.128 R28, desc[UR40][R28.64] ;  /* 0x000000281c1c7980 */ /* 0x000f68000c101d00 */
[----:B------:R-:W5:Y:S01]  /*e0e0*/  LD.E.128 R32, desc[UR40][R32.64] ;  /* 0x0000002820207980 */ /* 0x000f62000c101d00 */
[----:B--2---:R-:W-:Y:S01]  /*e0f0*/  ISETP.NE.AND P1, PT, R84, 0x1, PT ;  /* 0x000000015400780c */ /* 0x004fe20003f25270 */
[----:B------:R-:W-:Y:S01]  /*e100*/  IMAD R83, R24, UR5, R83 ;  /* 0x0000000518537c24 */ /* 0x000fe2000f8e0253 */
[----:B------:R-:W-:Y:S01]  /*e110*/  LEA.HI R0, R0, R90, RZ, 0x3 ;  /* 0x0000005a00007211 */ /* 0x000fe200078f18ff */
[----:B------:R-:W-:Y:S01]  /*e120*/  IMAD.WIDE.U32 R20, R24, UR4, RZ ;  /* 0x0000000418147c25 */ /* 0x000fe2000f8e00ff */
[----:B------:R-:W-:Y:S01]  /*e130*/  ULDC.64 UR4, c[0x0][0xae8] ;  /* 0x0002ba0000047ab9 */ /* 0x000fe20000000a00 */
[----:B------:R-:W5:Y:S01]  /*e140*/  LD.E.128 R36, desc[UR40][R36.64] ;  /* 0x0000002824247980 */ /* 0x000f62000c101d00 */
[----:B------:R-:W-:-:S03]  /*e150*/  LOP3.LUT R0, R0, 0xfffffff8, RZ, 0xc0, !PT ;  /* 0xfffffff800007812 */ /* 0x000fc600078ec0ff */
[----:B------:R-:W5:Y:S04]  /*e160*/  LD.E.128 R40, desc[UR40][R40.64] ;  /* 0x0000002828287980 */ /* 0x000f68000c101d00 */
[----:B------:R-:W2:Y:S01]  /*e170*/  @P1 LDC R87, c[0x0][0xbec] ;  /* 0x0002fb00ff571b82 */ /* 0x000ea20000000800 */
[----:B------:R-:W-:Y:S01]  /*e180*/  IMAD.IADD R21, R21, 0x1, R83 ;  /* 0x0000000115157824 */ /* 0x000fe200078e0253 */
[----:B------:R-:W5:Y:S01]  /*e190*/  LD.E.128 R44, desc[UR40][R44.64] ;  /* 0x000000282c2c7980 */ /* 0x000f62000c101d00 */
[----:B------:R-:W-:-:S03]  /*e1a0*/  IMAD R82, R82, UR4, RZ ;  /* 0x0000000452527c24 */ /* 0x000fc6000f8e02ff */
[----:B------:R-:W5:Y:S02]  /*e1b0*/  LD.E.128 R48, desc[UR40][R48.64] ;  /* 0x0000002830307980 */ /* 0x000f64000c101d00 */
[----:B------:R-:W3:Y:S01]  /*e1c0*/  @P1 LDC R89, c[0x0][0xbf0] ;  /* 0x0002fc00ff591b82 */ /* 0x000ee20000000800 */
[----:B------:R-:W-:Y:S01]  /*e1d0*/  IADD3 R0, R90, -R0, RZ ;  /* 0x800000005a007210 */ /* 0x000fe20007ffe0ff */
[C---:B------:R-:W-:Y:S01]  /*e1e0*/  IMAD R83, R88.reuse, UR5, R82 ;  /* 0x0000000558537c24 */ /* 0x040fe2000f8e0252 */
[----:B------:R-:W5:Y:S01]  /*e1f0*/  LD.E.128 R52, desc[UR40][R52.64] ;  /* 0x0000002834347980 */ /* 0x000f62000c101d00 */
[----:B------:R-:W-:Y:S01]  /*e200*/  IMAD.WIDE.U32 R20, R88, UR4, R20 ;  /* 0x0000000458147c25 */ /* 0x000fe2000f8e0014 */
[----:B------:R-:W-:Y:S02]  /*e210*/  ULDC.64 UR4, c[0x0][0xaf0] ;  /* 0x0002bc0000047ab9 */ /* 0x000fe40000000a00 */
[----:B------:R-:W5:Y:S01]  /*e220*/  LD.E.128 R56, desc[UR40][R56.64] ;  /* 0x0000002838387980 */ /* 0x000f62000c101d00 */
[----:B------:R-:W-:-:S02]  /*e230*/  IMAD R80, R80, UR4, RZ ;  /* 0x0000000450507c24 */ /* 0x000fc4000f8e02ff */
[----:B------:R-:W-:Y:S01]  /*e240*/  IMAD R0, R0, 0x20, R98 ;  /* 0x0000002000007824 */ /* 0x000fe200078e0262 */
[----:B------:R-:W5:Y:S01]  /*e250*/  LD.E.128 R60, desc[UR40][R60.64] ;  /* 0x000000283c3c7980 */ /* 0x000f62000c101d00 */
[----:B------:R-:W-:Y:S02]  /*e260*/  IMAD.IADD R21, R21, 0x1, R83 ;  /* 0x0000000115157824 */ /* 0x000fe400078e0253 */
[----:B------:R-:W-:Y:S01]  /*e270*/  IMAD R83, R81, UR5, R80 ;  /* 0x0000000551537c24 */ /* 0x000fe2000f8e0250 */
[----:B------:R-:W5:Y:S01]  /*e280*/  LD.E.128 R64, desc[UR40][R64.64] ;  /* 0x0000002840407980 */ /* 0x000f62000c101d00 */
[----:B------:R-:W-:Y:S02]  /*e290*/  VIADD R101, R196, 0x40 ;  /* 0x00000040c4657836 */ /* 0x000fe40000000000 */
[----:B------:R-:W-:Y:S01]  /*e2a0*/  IMAD R80, R86, 0x40, R0 ;  /* 0x0000004056507824 */ /* 0x000fe200078e0200 */
[----:B------:R-:W5:Y:S01]  /*e2b0*/  LD.E.128 R68, desc[UR40][R68.64] ;  /* 0x0000002844447980 */ /* 0x000f62000c101d00 */
[----:B------:R-:W-:Y:S01]  /*e2c0*/  VIADD R99, R196, 0x80 ;  /* 0x00000080c4637836 */ /* 0x000fe20000000000 */
[----:B0-----:R-:W-:Y:S01]  /*e2d0*/  ISETP.GE.AND P0, PT, R101, R85, PT ;  /* 0x000000556500720c */ /* 0x001fe20003f06270 */
[----:B--2---:R-:W-:Y:S01]  /*e2e0*/  @P1 IMAD.HI.U32 R0, R80, R87, RZ ;  /* 0x0000005750001227 */ /* 0x004fe200078e00ff */
[----:B------:R-:W5:Y:S02]  /*e2f0*/  LD.E.128 R72, desc[UR40][R72.64] ;  /* 0x0000002848487980 */ /* 0x000f64000c101d00 */
[----:B------:R-:W-:Y:S01]  /*e300*/  SEL R24, RZ, 0xffffffff, P0 ;  /* 0xffffffffff187807 */ /* 0x000fe20000000000 */
[----:B------:R-:W-:Y:S01]  /*e310*/  IMAD.WIDE.U32 R20, R81, UR4, R20 ;  /* 0x0000000451147c25 */ /* 0x000fe2000f8e0014 */
[----:B------:R-:W-:Y:S01]  /*e320*/  ISETP.GE.AND P0, PT, R99, R85, PT ;  /* 0x000000556300720c */ /* 0x000fe20003f06270 */
[----:B------:R-:W-:Y:S01]  /*e330*/  ULDC.64 UR4, c[0x0][0xae0] ;  /* 0x0002b80000047ab9 */ /* 0x000fe20000000a00 */
[----:B------:R-:W5:Y:S01]  /*e340*/  LD.E.128 R76, desc[UR40][R76.64] ;  /* 0x000000284c4c7980 */ /* 0x000f62000c101d00 */
[----:B------:R-:W-:Y:S01]  /*e350*/  IMAD.MOV.U32 R81, RZ, RZ, R80 ;  /* 0x000000ffff517224 */ /* 0x000fe200078e0050 */
[----:B---3--:R-:W-:Y:S01]  /*e360*/  @P1 SHF.R.U32.HI R81, RZ, R89, R0 ;  /* 0x00000059ff511219 */ /* 0x008fe20000011600 */
[----:B------:R-:W-:Y:S01]  /*e370*/  IMAD.SHL.U32 R87, R24, 0x2, RZ ;  /* 0x0000000218577824 */ /* 0x000fe200078e00ff */
[CC--:B------:R-:W-:Y:S01]  /*e380*/  ISETP.GE.AND P1, PT, R196.reuse, R85.reuse, PT ;  /* 0x00000055c400720c */ /* 0x0c0fe20003f26270 */
[C---:B------:R-:W-:Y:S01]  /*e390*/  VIADD R95, R196.reuse, 0x100 ;  /* 0x00000100c45f7836 */ /* 0x040fe20000000000 */
[C---:B------:R-:W-:Y:S01]  /*e3a0*/  IADD3 R97, R196.reuse, 0xc0, RZ ;  /* 0x000000c0c4617810 */ /* 0x040fe20007ffe0ff */
[----:B------:R-:W-:Y:S01]  /*e3b0*/  IMAD.IADD R21, R21, 0x1, R83 ;  /* 0x0000000115157824 */ /* 0x000fe200078e0253 */
[----:B------:R-:W-:Y:S01]  /*e3c0*/  SEL R0, RZ, 0x1, P1 ;  /* 0x00000001ff007807 */ /* 0x000fe20000800000 */
[----:B------:R-:W-:Y:S01]  /*e3d0*/  IMAD.MOV R83, RZ, RZ, -R81 ;  /* 0x000000ffff537224 */ /* 0x000fe200078e0a51 */
[----:B------:R-:W-:Y:S01]  /*e3e0*/  SEL R24, RZ, 0xffffffff, P0 ;  /* 0xffffffffff187807 */ /* 0x000fe20000000000 */
[----:B------:R-:W-:Y:S01]  /*e3f0*/  VIADD R93, R196, 0x140 ;  /* 0x00000140c45d7836 */ /* 0x000fe20000000000 */
[----:B------:R-:W-:Y:S01]  /*e400*/  ISETP.GE.AND P0, PT, R97, R85, PT ;  /* 0x000000556100720c */ /* 0x000fe20003f06270 */
[----:B------:R-:W-:Y:S01]  /*e410*/  IMAD R83, R84, R83, R80 ;  /* 0x0000005354537224 */ /* 0x000fe200078e0250 */
[----:B------:R-:W-:Y:S01]  /*e420*/  LOP3.LUT R0, R87, 0x2, R0, 0xe2, !PT ;  /* 0x0000000257007812 */ /* 0x000fe200078ee200 */
[----:B------:R-:W-:Y:S01]  /*e430*/  IMAD.SHL.U32 R87, R24, 0x4, RZ ;  /* 0x0000000418577824 */ /* 0x000fe200078e00ff */
[----:B------:R-:W-:Y:S01]  /*e440*/  SEL R24, RZ, 0xffffffff, P0 ;  /* 0xffffffffff187807 */ /* 0x000fe20000000000 */
[----:B------:R-:W-:Y:S01]  /*e450*/  IMAD.WIDE.U32 R20, R81, UR4, R20 ;  /* 0x0000000451147c25 */ /* 0x000fe2000f8e0014 */
[-C--:B------:R-:W-:Y:S01]  /*e460*/  ISETP.GE.AND P0, PT, R95, R85.reuse, PT ;  /* 0x000000555f00720c */ /* 0x080fe20003f06270 */
[----:B------:R-:W-:Y:S01]  /*e470*/  @!PT LDS RZ, [RZ] ;  /* 0x00000000fffff984 */ /* 0x000fe20000000800 */
[----:B------:R-:W-:Y:S01]  /*e480*/  @!PT LDS RZ, [RZ] ;  /* 0x00000000fffff984 */ /* 0x000fe20000000800 */
[----:B------:R-:W-:Y:S01]  /*e490*/  @!PT LDS RZ, [RZ] ;  /* 0x00000000fffff984 */ /* 0x000fe20000000800 */
[----:B------:R-:W-:Y:S01]  /*e4a0*/  @!PT LDS RZ, [RZ] ;  /* 0x00000000fffff984 */ /* 0x000fe20000000800 */
[----:B------:R0:W-:Y:S06]  /*e4b0*/  MEMBAR.ALL.CTA ;  /* 0x0000000000007992 */ /* 0x0001ec0000008000 */
[----:B0-----:R-:W0:Y:S01]  /*e4c0*/  FENCE.VIEW.ASYNC.S ;  /* 0x00000000000073c6 */ /* 0x001e220000000000 */
[----:B------:R-:W-:Y:S01]  /*e4d0*/  SHF.R.S32.HI R80, RZ, 0x1f, R81 ;  /* 0x0000001fff507819 */ /* 0x000fe20000011451 */
[----:B------:R-:W-:Y:S01]  /*e4e0*/  VIADD R91, R196, 0x180 ;  /* 0x00000180c45b7836 */ /* 0x000fe20000000000 */
[----:B------:R-:W-:Y:S01]  /*e4f0*/  LOP3.LUT R0, R87, 0x4, R0, 0xe2, !PT ;  /* 0x0000000457007812 */ /* 0x000fe200078ee200 */
[----:B------:R-:W-:Y:S01]  /*e500*/  IMAD.SHL.U32 R87, R24, 0x8, RZ ;  /* 0x0000000818577824 */ /* 0x000fe200078e00ff */
[----:B------:R-:W-:Y:S01]  /*e510*/  SEL R24, RZ, 0xffffffff, P0 ;  /* 0xffffffffff187807 */ /* 0x000fe20000000000 */
[----:B------:R-:W-:Y:S01]  /*e520*/  IMAD R80, R80, UR4, RZ ;  /* 0x0000000450507c24 */ /* 0x000fe2000f8e02ff */
[----:B------:R-:W-:Y:S01]  /*e530*/  ISETP.GE.AND P0, PT, R93, R85, PT ;  /* 0x000000555d00720c */ /* 0x000fe20003f06270 */
[----:B------:R-:W-:Y:S01]  /*e540*/  IMAD R88, R3, R84, RZ ;  /* 0x0000005403587224 */ /* 0x000fe200078e02ff */
[----:B------:R-:W-:Y:S01]  /*e550*/  LOP3.LUT R0, R87, 0x8, R0, 0xe2, !PT ;  /* 0x0000000857007812 */ /* 0x000fe200078ee200 */
[----:B------:R-:W-:Y:S01]  /*e560*/  IMAD.SHL.U32 R89, R24, 0x10, RZ ;  /* 0x0000001018597824 */ /* 0x000fe200078e00ff */
[----:B------:R-:W-:Y:S01]  /*e570*/  SEL R24, RZ, 0xffffffff, P0 ;  /* 0xffffffffff187807 */ /* 0x000fe20000000000 */
[----:B------:R-:W-:Y:S01]  /*e580*/  IMAD R87, R81, UR5, R80 ;  /* 0x0000000551577c24 */ /* 0x000fe2000f8e0250 */
[----:B------:R-:W-:Y:S01]  /*e590*/  SHF.R.S32.HI R80, RZ, 0x1f, R83 ;  /* 0x0000001fff507819 */ /* 0x000fe20000011453 */
[----:B------:R-:W-:Y:S01]  /*e5a0*/  ULDC.64 UR4, c[0x0][0xad8] ;  /* 0x0002b60000047ab9 */ /* 0x000fe20000000a00 */
[----:B------:R-:W-:Y:S01]  /*e5b0*/  LOP3.LUT R0, R89, 0x10, R0, 0xe2, !PT ;  /* 0x0000001059007812 */ /* 0x000fe200078ee200 */
[----:B------:R-:W-:Y:S01]  /*e5c0*/  IMAD.SHL.U32 R81, R24, 0x20, RZ ;  /* 0x0000002018517824 */ /* 0x000fe200078e00ff */
[----:B------:R-:W-:Y:S01]  /*e5d0*/  IADD3 R21, R21, R87, RZ ;  /* 0x0000005715157210 */ /* 0x000fe20007ffe0ff */
[----:B------:R-:W-:Y:S01]  /*e5e0*/  IMAD R80, R80, UR4, RZ ;  /* 0x0000000450507c24 */ /* 0x000fe2000f8e02ff */
[----:B------:R-:W-:Y:S01]  /*e5f0*/  ISETP.GE.AND P0, PT, R91, R85, PT ;  /* 0x000000555b00720c */ /* 0x000fe20003f06270 */
[----:B------:R-:W-:Y:S01]  /*e600*/  IMAD R87, R86, 0x40, R98 ;  /* 0x0000004056577824 */ /* 0x000fe200078e0262 */
[----:B------:R-:W-:Y:S01]  /*e610*/  LOP3.LUT R0, R81, 0x20, R0, 0xe2, !PT ;  /* 0x0000002051007812 */ /* 0x000fe200078ee200 */
[C---:B------:R-:W-:Y:S01]  /*e620*/  IMAD R81, R83.reuse, UR5, R80 ;  /* 0x0000000553517c24 */ /* 0x040fe2000f8e0250 */
[----:B------:R-:W-:Y:S01]  /*e630*/  SEL R3, RZ, 0x40, P0 ;  /* 0x00000040ff037807 */ /* 0x000fe20000000000 */
[----:B------:R-:W-:Y:S01]  /*e640*/  IMAD.WIDE.U32 R20, R83, UR4, R20 ;  /* 0x0000000453147c25 */ /* 0x000fe2000f8e0014 */
[----:B------:R-:W-:Y:S01]  /*e650*/  ISETP.GE.AND P1, PT, R87, R88, PT ;  /* 0x000000585700720c */ /* 0x000fe20003f26270 */
[----:B------:R-:W-:Y:S01]  /*e660*/  ULDC.64 UR4, c[0x0][0xa80] ;  /* 0x0002a00000047ab9 */ /* 0x000fe20000000a00 */
[----:B------:R-:W-:Y:S01]  /*e670*/  LOP3.LUT R3, R0, R3, RZ, 0xfc, !PT ;  /* 0x0000000300037212 */ /* 0x000fe200078efcff */
[----:B------:R-:W-:Y:S01]  /*e680*/  VIADD R90, R196, 0x1c0 ;  /* 0x000001c0c45a7836 */ /* 0x000fe20000000000 */
[----:B------:R-:W-:Y:S01]  /*e690*/  LEA R84, P2, R20, UR4, 0x1 ;  /* 0x0000000414547c11 */ /* 0x000fe2000f8408ff */
[----:B------:R-:W-:Y:S01]  /*e6a0*/  IMAD.IADD R21, R21, 0x1, R81 ;  /* 0x0000000115157824 */ /* 0x000fe200078e0251 */
[----:B------:R-:W-:Y:S01]  /*e6b0*/  IADD3 R98, R196, 0xc0, RZ ;  /* 0x000000c0c4627810 */ /* 0x000fe20007ffe0ff */
[----:B------:R-:W-:Y:S01]  /*e6c0*/  VIADD R0, R2, 0x28c20 ;  /* 0x00028c2002007836 */ /* 0x000fe20000000000 */
[----:B------:R-:W-:Y:S01]  /*e6d0*/  ISETP.GE.AND P0, PT, R90, R85, PT ;  /* 0x000000555a00720c */ /* 0x000fe20003f06270 */
[----:B------:R-:W-:Y:S01]  /*e6e0*/  VIADD R89, R196, 0x1c0 ;  /* 0x000001c0c4597836 */ /* 0x000fe20000000000 */
[----:B------:R-:W-:Y:S01]  /*e6f0*/  LEA.HI.X R86, R20, UR5, R21, 0x1, P2 ;  /* 0x0000000514567c11 */ /* 0x000fe200090f0c15 */
[C---:B------:R-:W-:Y:S01]  /*e700*/  VIADD R92, R196.reuse, 0x180 ;  /* 0x00000180c45c7836 */ /* 0x040fe20000000000 */
[----:B------:R-:W-:Y:S01]  /*e710*/  PRMT R0, RZ, 0x654, R0 ;  /* 0x00000654ff007816 */ /* 0x000fe20000000000 */
[C---:B------:R-:W-:Y:S01]  /*e720*/  VIADD R94, R196.reuse, 0x140 ;  /* 0x00000140c45e7836 */ /* 0x040fe20000000000 */
[----:B------:R-:W-:Y:S01]  /*e730*/  SEL R24, RZ, 0x80, P0 ;  /* 0x00000080ff187807 */ /* 0x000fe20000000000 */
[C---:B------:R-:W-:Y:S01]  /*e740*/  VIADD R96, R196.reuse, 0x100 ;  /* 0x00000100c4607836 */ /* 0x040fe20000000000 */
[----:B0-----:R0:W-:Y:S01]  /*e750*/  SYNCS.ARRIVE.TRANS64.RED.A1T0 RZ, [R0+URZ], RZ ;  /* 0x000000ff00ff79a7 */ /* 0x0011e2000810043f */
[C---:B------:R-:W-:Y:S01]  /*e760*/  VIADD R100, R196.reuse, 0x80 ;  /* 0x00000080c4647836 */ /* 0x040fe20000000000 */
[----:B------:R0:W2:Y:S01]  /*e770*/  SHFL.IDX PT, R20, R84, RZ, 0x181f ;  /* 0x00181fff54147589 */ /* 0x0000a200000e0000 */
[----:B------:R-:W-:Y:S01]  /*e780*/  VIADD R102, R196, 0x40 ;  /* 0x00000040c4667836 */ /* 0x000fe20000000000 */
[----:B------:R-:W-:Y:S01]  /*e790*/  BSSY B1, `(.L_x_708) ;  /* 0x000002a000017945 */ /* 0x000fe20003800000 */
[----:B------:R-:W-:Y:S01]  /*e7a0*/  LOP3.LUT R24, R3, R24, RZ, 0xfc, !PT ;  /* 0x0000001803187212 */ /* 0x000fe200078efcff */
[----:B------:R0:W3:Y:S01]  /*e7b0*/  SHFL.IDX PT, R21, R86, RZ, 0x181f ;  /* 0x00181fff56157589 */ /* 0x0000e200000e0000 */
[----:B------:R-:W-:-:S02]  /*e7c0*/  SHF.R.S32.HI R89, RZ, 0x1f, R89 ;  /* 0x0000001fff597819 */ /* 0x000fc40000011459 */
[----:B------:R-:W-:Y:S02]  /*e7d0*/  SHF.R.S32.HI R92, RZ, 0x1f, R92 ;  /* 0x0000001fff5c7819 */ /* 0x000fe4000001145c */
[----:B------:R-:W-:Y:S02]  /*e7e0*/  SHF.R.S32.HI R94, RZ, 0x1f, R94 ;  /* 0x0000001fff5e7819 */ /* 0x000fe4000001145e */
[----:B------:R-:W-:Y:S02]  /*e7f0*/  SHF.R.S32.HI R96, RZ, 0x1f, R96 ;  /* 0x0000001fff607819 */ /* 0x000fe40000011460 */
[----:B------:R-:W-:Y:S02]  /*e800*/  SHF.R.S32.HI R98, RZ, 0x1f, R98 ;  /* 0x0000001fff627819 */ /* 0x000fe40000011462 */
[----:B------:R-:W-:Y:S02]  /*e810*/  SHF.R.S32.HI R100, RZ, 0x1f, R100 ;  /* 0x0000001fff647819 */ /* 0x000fe40000011464 */
[----:B------:R-:W-:Y:S01]  /*e820*/  SHF.R.S32.HI R102, RZ, 0x1f, R102 ;  /* 0x0000001fff667819 */ /* 0x000fe20000011466 */
[----:B0-----:R-:W-:Y:S06]  /*e830*/  @P1 BRA `(.L_x_709) ;  /* 0x00000000007c1947 */ /* 0x001fec0003800000 */
[-C--:B------:R-:W-:Y:S02]  /*e840*/  ISETP.GE.AND P1, PT, R101, R85.reuse, PT ;  /* 0x000000556500720c */ /* 0x080fe40003f26270 */
[-C--:B------:R-:W-:Y:S02]  /*e850*/  ISETP.GE.AND P0, PT, R196, R85.reuse, PT ;  /* 0x00000055c400720c */ /* 0x080fe40003f06270 */
[-C--:B------:R-:W-:Y:S02]  /*e860*/  ISETP.GE.AND P5, PT, R99, R85.reuse, PT ;  /* 0x000000556300720c */ /* 0x080fe40003fa6270 */
[----:B------:R-:W-:-:S07]  /*e870*/  ISETP.GE.AND P3, PT, R97, R85, PT ;  /* 0x000000556100720c */ /* 0x000fce0003f66270 */
[C---:B--2---:R-:W-:Y:S02]  /*e880*/  @!P1 LEA R80, P2, R101.reuse, R20, 0x1 ;  /* 0x0000001465509211 */ /* 0x044fe400078408ff */
[----:B---3--:R-:W-:Y:S02]  /*e890*/  @!P0 IMAD.WIDE R82, R196, 0x2, R20 ;  /* 0x00000002c4528825 */ /* 0x008fe400078e0214 */
[----:B------:R-:W-:Y:S02]  /*e8a0*/  @!P1 LEA.HI.X R81, R101, R21, R102, 0x1, P2 ;  /* 0x0000001565519211 */ /* 0x000fe400010f0c66 */
[----:B------:R-:W-:Y:S01]  /*e8b0*/  ISETP.GE.AND P2, PT, R95, R85, PT ;  /* 0x000000555f00720c */ /* 0x000fe20003f46270 */
[----:B-----5:R0:W-:Y:S01]  /*e8c0*/  @!P0 ST.E.128 desc[UR40][R82.64], R4 ;  /* 0x0000000452008985 */ /* 0x0201e2000c101d28 */
[----:B------:R-:W-:-:S03]  /*e8d0*/  LOP3.LUT P0, RZ, R3, 0x40, RZ, 0xc0, !PT ;  /* 0x0000004003ff7812 */ /* 0x000fc6000780c0ff */
[----:B------:R2:W-:Y:S01]  /*e8e0*/  @!P1 ST.E.128 desc[UR40][R80.64], R12 ;  /* 0x0000000c50009985 */ /* 0x0005e2000c101d28 */
[----:B------:R-:W-:Y:S02]  /*e8f0*/  ISETP.GE.AND P1, PT, R93, R85, PT ;  /* 0x000000555d00720c */ /* 0x000fe40003f26270 */
[-C--:B0-----:R-:W-:Y:S02]  /*e900*/  @!P5 LEA R4, P4, R99, R20.reuse, 0x1 ;  /* 0x000000146304d211 */ /* 0x081fe400078808ff */
[-C--:B------:R-:W-:Y:S02]  /*e910*/  @!P3 LEA R6, P6, R97, R20.reuse, 0x1 ;  /* 0x000000146106b211 */ /* 0x080fe400078c08ff */
[-C--:B------:R-:W-:Y:S02]  /*e920*/  @!P5 LEA.HI.X R5, R99, R21.reuse, R100, 0x1, P4 ;  /* 0x000000156305d211 */ /* 0x080fe400020f0c64 */
[----:B------:R-:W-:Y:S02]  /*e930*/  LOP3.LUT P4, RZ, R24, 0x80, RZ, 0xc0, !PT ;  /* 0x0000008018ff7812 */ /* 0x000fe4000788c0ff */
[----:B------:R-:W-:Y:S01]  /*e940*/  @!P3 LEA.HI.X R7, R97, R21, R98, 0x1, P6 ;  /* 0x000000156107b211 */ /* 0x000fe200030f0c62 */
[----:B------:R0:W-:Y:S01]  /*e950*/  @!P5 ST.E.128 desc[UR40][R4.64], R32 ;  /* 0x000000200400d985 */ /* 0x0001e2000c101d28 */
[----:B------:R-:W-:-:S02]  /*e960*/  @!P2 LEA R82, P5, R95, R20, 0x1 ;  /* 0x000000145f52a211 */ /* 0x000fc400078a08ff */
[-C--:B--2---:R-:W-:Y:S01]  /*e970*/  @!P1 LEA R12, P6, R93, R20.reuse, 0x1 ;  /* 0x000000145d0c9211 */ /* 0x084fe200078c08ff */
[----:B------:R0:W-:Y:S01]  /*e980*/  @!P3 ST.E.128 desc[UR40][R6.64], R40 ;  /* 0x000000280600b985 */ /* 0x0001e2000c101d28 */
[-C--:B------:R-:W-:Y:S02]  /*e990*/  @P0 LEA R14, P3, R91, R20.reuse, 0x1 ;  /* 0x000000145b0e0211 */ /* 0x080fe400078608ff */
[-C--:B------:R-:W-:Y:S02]  /*e9a0*/  @!P2 LEA.HI.X R83, R95, R21.reuse, R96, 0x1, P5 ;  /* 0x000000155f53a211 */ /* 0x080fe400028f0c60 */
[-C--:B------:R-:W-:Y:S02]  /*e9b0*/  @!P1 LEA.HI.X R13, R93, R21.reuse, R94, 0x1, P6 ;  /* 0x000000155d0d9211 */ /* 0x080fe400030f0c5e */
[----:B------:R-:W-:Y:S01]  /*e9c0*/  @P4 LEA R20, P5, R90, R20, 0x1 ;  /* 0x000000145a144211 */ /* 0x000fe200078a08ff */
[----:B------:R0:W-:Y:S01]  /*e9d0*/  @!P2 ST.E.128 desc[UR40][R82.64], R48 ;  /* 0x000000305200a985 */ /* 0x0001e2000c101d28 */
[----:B------:R-:W-:-:S02]  /*e9e0*/  @P0 LEA.HI.X R15, R91, R21, R92, 0x1, P3 ;  /* 0x000000155b0f0211 */ /* 0x000fc400018f0c5c */
[----:B------:R-:W-:Y:S01]  /*e9f0*/  @P4 LEA.HI.X R21, R90, R21, R89, 0x1, P5 ;  /* 0x000000155a154211 */ /* 0x000fe200028f0c59 */
[----:B------:R0:W-:Y:S04]  /*ea00*/  @!P1 ST.E.128 desc[UR40][R12.64], R56 ;  /* 0x000000380c009985 */ /* 0x0001e8000c101d28 */
[----:B------:R0:W-:Y:S04]  /*ea10*/  @P0 ST.E.128 desc[UR40][R14.64], R64 ;  /* 0x000000400e000985 */ /* 0x0001e8000c101d28 */
[----:B------:R0:W-:Y:S02]  /*ea20*/  @P4 ST.E.128 desc[UR40][R20.64], R72 ;  /* 0x0000004814004985 */ /* 0x0001e4000c101d28 */
.L_x_709:
[----:B------:R-:W-:Y:S05]  /*ea30*/  BSYNC B1 ;  /* 0x0000000000017941 */ /* 0x000fea0003800000 */
.L_x_708:
[----:B------:R-:W-:Y:S01]  /*ea40*/  VIADD R0, R87, 0x20 ;  /* 0x0000002057007836 */ /* 0x000fe20000000000 */
[----:B0----5:R0:W4:Y:S04]  /*ea50*/  SHFL.IDX PT, R5, R86, 0x1, 0x181f ;  /* 0x00381f0056057f89 */ /* 0x02112800000e0000 */
[----:B------:R-:W-:Y:S01]  /*ea60*/  ISETP.GE.AND P0, PT, R0, R88, PT ;  /* 0x000000580000720c */ /* 0x000fe20003f06270 */
[----:B------:R0:W0:-:S12]  /*ea70*/  SHFL.IDX PT, R4, R84, 0x1, 0x181f ;  /* 0x00381f0054047f89 */ /* 0x00001800000e0000 */
[----:B------:R-:W-:Y:S05]  /*ea80*/  @P0 BRA `(.L_x_710) ;  /* 0x0000001000680947 */ /* 0x000fea0003800000 */
[-C--:B------:R-:W-:Y:S02]  /*ea90*/  ISETP.GE.AND P5, PT, R101, R85.reuse, PT ;  /* 0x000000556500720c */ /* 0x080fe40003fa6270 */
[-C--:B------:R-:W-:Y:S02]  /*eaa0*/  ISETP.GE.AND P6, PT, R196, R85.reuse, PT ;  /* 0x00000055c400720c */ /* 0x080fe40003fc6270 */
[-C--:B------:R-:W-:Y:S02]  /*eab0*/  ISETP.GE.AND P3, PT, R99, R85.reuse, PT ;  /* 0x000000556300720c */ /* 0x080fe40003f66270 */
[-C--:B------:R-:W-:Y:S02]  /*eac0*/  ISETP.GE.AND P2, PT, R97, R85.reuse, PT ;  /* 0x000000556100720c */ /* 0x080fe40003f46270 */
[-C--:B------:R-:W-:Y:S02]  /*ead0*/  ISETP.GE.AND P1, PT, R95, R85.reuse, PT ;  /* 0x000000555f00720c */ /* 0x080fe40003f26270 */
[----:B------:R-:W-:-:S03]  /*eae0*/  ISETP.GE.AND P0, PT, R93, R85, PT ;  /* 0x000000555d00720c */ /* 0x000fc60003f06270 */
[CC--:B0-----:R-:W-:Y:S02]  /*eaf0*/  @!P5 LEA R12, P4, R101.reuse, R4.reuse, 0x1 ;  /* 0x00000004650cd211 */ /* 0x0c1fe400078808ff */
[----:B----4-:R-:W-:Y:S02]  /*eb00*/  @!P6 IMAD.WIDE R6, R196, 0x2, R4 ;  /* 0x00000002c406e825 */ /* 0x010fe400078e0204 */
[----:B------:R-:W-:Y:S02]  /*eb10*/  @!P5 LEA.HI.X R13, R101, R5, R102, 0x1, P4 ;  /* 0x00000005650dd211 */ /* 0x000fe400020f0c66 */
[----:B------:R-:W-:Y:S01]  /*eb20*/  LOP3.LUT P4, RZ, R3, 0x40, RZ, 0xc0, !PT ;  /* 0x0000004003ff7812 */ /* 0x000fe2000788c0ff */
[----:B------:R0:W-:Y:S01]  /*eb30*/  @!P6 ST.E.128 desc[UR40][R6.64], R8 ;  /* 0x000000080600e985 */ /* 0x0001e2000c101d28 */
[----:B------:R-:W-:-:S03]  /*eb40*/  @!P3 LEA R14, P6, R99, R4, 0x1 ;  /* 0x00000004630eb211 */ /* 0x000fc600078c08ff */
[----:B------:R4:W-:Y:S01]  /*eb50*/  @!P5 ST.E.128 desc[UR40][R12.64], R28 ;  /* 0x0000001c0c00d985 */ /* 0x0009e2000c101d28 */
[-C--:B------:R-:W-:Y:S02]  /*eb60*/  @!P3 LEA.HI.X R15, R99, R5.reuse, R100, 0x1, P6 ;  /* 0x00000005630fb211 */ /* 0x080fe400030f0c64 */
[-C--:B--2---:R-:W-:Y:S02]  /*eb70*/  @!P2 LEA R20, P5, R97, R4.reuse, 0x1 ;  /* 0x000000046114a211 */ /* 0x084fe400078a08ff */
[-C--:B------:R-:W-:Y:S01]  /*eb80*/  @!P1 LEA R32, P6, R95, R4.reuse, 0x1 ;  /* 0x000000045f209211 */ /* 0x080fe200078c08ff */
[----:B------:R4:W-:Y:S01]  /*eb90*/  @!P3 ST.E.128 desc[UR40][R14.64], R36 ;  /* 0x000000240e00b985 */ /* 0x0009e2000c101d28 */
[----:B------:R-:W-:Y:S02]  /*eba0*/  @!P0 LEA R34, P3, R93, R4, 0x1 ;  /* 0x000000045d228211 */ /* 0x000fe400078608ff */
[-C--:B---3--:R-:W-:Y:S02]  /*ebb0*/  @!P2 LEA.HI.X R21, R97, R5.reuse, R98, 0x1, P5 ;  /* 0x000000056115a211 */ /* 0x088fe400028f0c62 */
[----:B------:R-:W-:-:S02]  /*ebc0*/  @!P1 LEA.HI.X R33, R95, R5, R96, 0x1, P6 ;  /* 0x000000055f219211 */ /* 0x000fc400030f0c60 */
[----:B------:R-:W-:Y:S01]  /*ebd0*/  @!P0 LEA.HI.X R35, R93, R5, R94, 0x1, P3 ;  /* 0x000000055d238211 */ /* 0x000fe200018f0c5e */
[----:B------:R4:W-:Y:S01]  /*ebe0*/  @!P2 ST.E.128 desc[UR40][R20.64], R44 ;  /* 0x0000002c1400a985 */ /* 0x0009e2000c101d28 */
[----:B0-----:R-:W-:-:S03]  /*ebf0*/  @P4 LEA R6, P5, R91, R4, 0x1 ;  /* 0x000000045b064211 */ /* 0x001fc600078a08ff */
[----:B------:R4:W-:Y:S01]  /*ec00*/  @!P1 ST.E.128 desc[UR40][R32.64], R52 ;  /* 0x0000003420009985 */ /* 0x0009e2000c101d28 */
[----:B------:R-:W-:-:S03]  /*ec10*/  @P4 LEA.HI.X R7, R91, R5, R92, 0x1, P5 ;  /* 0x000000055b074211 */ /* 0x000fc600028f0c5c */
[----:B------:R4:W-:Y:S01]  /*ec20*/  @!P0 ST.E.128 desc[UR40][R34.64], R60 ;  /* 0x0000003c22008985 */ /* 0x0009e2000c101d28 */
[----:B------:R-:W-:-:S03]  /*ec30*/  LOP3.LUT P0, RZ, R24, 0x80, RZ, 0xc0, !PT ;  /* 0x0000008018ff7812 */ /* 0x000fc6000780c0ff */
[----:B------:R4:W-:Y:S10]  /*ec40*/  @P4 ST.E.128 desc[UR40][R6.64], R68 ;  /* 0x0000004406004985 */ /* 0x0009f4000c101d28 */
[----:B------:R-:W-:Y:S05]  /*ec50*/  @!P0 BRA `(.L_x_710) ;  /* 0x0000000c00f48947 */ /* 0x000fea0003800000 */
[----:B------:R-:W-:-:S04]  /*ec60*/  LEA R4, P0, R90, R4, 0x1 ;  /* 0x000000045a047211 */ /* 0x000fc800078008ff */
[----:B------:R-:W-:-:S05]  /*ec70*/  LEA.HI.X R5, R90, R5, R89, 0x1, P0 ;  /* 0x000000055a057211 */ /* 0x000fca00000f0c59 */
[----:B------:R0:W-:Y:S01]  /*ec80*/  ST.E.128 desc[UR40][R4.64], R76 ;  /* 0x0000004c04007985 */ /* 0x0001e2000c101d28 */
[----:B------:R-:W-:Y:S05]  /*ec90*/  BRA `(.L_x_710) ;  /* 0x0000000c00e47947 */ /* 0x000fea0003800000 */
.L_x_705:
[----:B------:R-:W3:Y:S01]  /*eca0*/  LDL.LU R6, [R1+0x18] ;  /* 0x0000180001067983 */ /* 0x000ee20000300800 */
[----:B------:R-:W-:Y:S01]  /*ecb0*/  ULDC.64 UR4, c[0x0][0xc00] ;  /* 0x0003000000047ab9 */ /* 0x000fe20000000a00 */
[----:B------:R-:W-:Y:S01]  /*ecc0*/  IMAD.MOV.U32 R3, RZ, RZ, RZ ;  /* 0x000000ffff037224 */ /* 0x000fe200078e00ff */
[----:B------:R-:W4:Y:S01]  /*ecd0*/  LDC R29, c[0x0][0xbe8] ;  /* 0x0002fa00ff1d7b82 */ /* 0x000f220000000800 */
[----:B------:R-:W2:Y:S01]  /*ece0*/  LDL.LU R0, [R1+0x1c] ;  /* 0x00001c0001007983 */ /* 0x000ea20000300800 */
[----:B------:R-:W-:-:S04]  /*ecf0*/  ISETP.NE.U32.AND P0, PT, RZ, UR4, PT ;  /* 0x00000004ff007c0c */ /* 0x000fc8000bf05070 */
[----:B------:R-:W-:Y:S02]  /*ed00*/  ISETP.NE.AND.EX P0, PT, RZ, UR5, PT, P0 ;  /* 0x00000005ff007c0c */ /* 0x000fe4000bf05300 */
[----:B---3--:R-:W-:-:S04]  /*ed10*/  IADD3 R4, P1, R6, UR4, RZ ;  /* 0x0000000406047c10 */ /* 0x008fc8000ff3e0ff */
[----:B--2---:R-:W-:Y:S01]  /*ed20*/  IADD3.X R5, R0, UR5, RZ, P1, !PT ;  /* 0x0000000500057c10 */ /* 0x004fe20008ffe4ff */
[----:B------:R-:W-:Y:S02]  /*ed30*/  ULDC.64 UR4, c[0x0][0xc08] ;  /* 0x0003020000047ab9 */ /* 0x000fe40000000a00 */
[----:B------:R-:W-:-:S04]  /*ed40*/  ISETP.NE.U32.AND P1, PT, RZ, UR4, PT ;  /* 0x00000004ff007c0c */ /* 0x000fc8000bf25070 */
[----:B------:R2:W5:Y:S01]  /*ed50*/  @P0 LDG.E R3, desc[UR40][R4.64] ;  /* 0x0000002804030981 */ /* 0x000562000c1e1900 */
[----:B------:R-:W-:Y:S01]  /*ed60*/  ISETP.NE.AND.EX P1, PT, RZ, UR5, PT, P1 ;  /* 0x00000005ff007c0c */ /* 0x000fe2000bf25310 */
[----:B------:R-:W3:-:S12]  /*ed70*/  S2R R24, SR_TID.X ;  /* 0x0000000000187919 */ /* 0x000ed80000002100 */
[----:B------:R-:W-:Y:S01]  /*ed80*/  @P1 IADD3 R6, P2, R6, UR4, RZ ;  /* 0x0000000406061c10 */ /* 0x000fe2000ff5e0ff */
[----:B------:R-:W-:-:S03]  /*ed90*/  ULDC UR4, c[0x0][0xa88] ;  /* 0x0002a20000047ab9 */ /* 0x000fc60000000800 */
[----:B------:R-:W-:Y:S01]  /*eda0*/  @P1 IADD3.X R7, R0, UR5, RZ, P2, !PT ;  /* 0x0000000500071c10 */ /* 0x000fe200097fe4ff */
[----:B------:R-:W-:-:S06]  /*edb0*/  IMAD.U32 R0, RZ, RZ, UR4 ;  /* 0x00000004ff007e24 */ /* 0x000fcc000f8e00ff */
[----:B------:R2:W5:Y:S01]  /*edc0*/  @P1 LDG.E R0, desc[UR40][R6.64] ;  /* 0x0000002806001981 */ /* 0x000562000c1e1900 */
[----:B---3--:R-:W-:-:S05]  /*edd0*/  VIADD R24, R24, 0xffffff80 ;  /* 0xffffff8018187836 */ /* 0x008fca0000000000 */
[----:B------:R-:W-:Y:S01]  /*ede0*/  ISETP.GE.AND P2, PT, R24, 0x40, PT ;  /* 0x000000401800780c */ /* 0x000fe20003f46270 */
[----:B--2-4-:R-:W-:-:S12]  /*edf0*/  @P1 BRA `(.L_x_711) ;  /* 0x0000000000101947 */ /* 0x014fd80003800000 */
[----:B------:R-:W-:Y:S05]  /*ee00*/  @!P0 BRA `(.L_x_711) ;  /* 0x00000000000c8947 */ /* 0x000fea0003800000 */
[----:B------:R-:W2:Y:S04]  /*ee10*/  LDG.E R7, desc[UR40][R4.64] ;  /* 0x0000002804077981 */ /* 0x000ea8000c1e1900 */
[----:B-----5:R-:W2:Y:S02]  /*ee20*/  LDG.E R0, desc[UR40][R4.64+0x4] ;  /* 0x0000042804007981 */ /* 0x020ea4000c1e1900 */
[----:B--2---:R-:W-:-:S07]  /*ee30*/  IMAD.IADD R0, R0, 0x1, -R7 ;  /* 0x0000000100007824 */ /* 0x004fce00078e0a07 */
.L_x_711:
[----:B------:R-:W2:Y:S04]  /*ee40*/  LDL.LU R5, [R1+0x20] ;  /* 0x0000200001057983 */ /* 0x000ea80000300800 */
[----:B------:R-:W3:Y:S04]  /*ee50*/  LDL.LU R4, [R1+0x40] ;  /* 0x0000400001047983 */ /* 0x000ee80000300800 */
[----:B------:R-:W4:Y:S04]  /*ee60*/  LDL R28, [R1+0x14] ;  /* 0x00001400011c7983 */ /* 0x000f280000100800 */
[----:B------:R0:W5:Y:S01]  /*ee70*/  LDL R20, [R1+0x38] ;  /* 0x0000380001147983 */ /* 0x0001620000100800 */
[----:B------:R-:W-:Y:S01]  /*ee80*/  BSSY B1, `(.L_x_712) ;  /* 0x000002e000017945 */ /* 0x000fe20003800000 */
[----:B-----5:R-:W-:-:S02]  /*ee90*/  SHF.R.S32.HI R10, RZ, 0x1f, R3 ;  /* 0x0000001fff0a7819 */ /* 0x020fc40000011403 */
[----:B--2---:R-:W-:Y:S02]  /*eea0*/  SEL R15, R5, RZ, !P0 ;  /* 0x000000ff050f7207 */ /* 0x004fe40004000000 */
[----:B---3--:R-:W-:Y:S02]  /*eeb0*/  SEL R14, R4, RZ, !P0 ;  /* 0x000000ff040e7207 */ /* 0x008fe40004000000 */
[----:B----4-:R-:W-:Y:S01]  /*eec0*/  SHF.R.S32.HI R13, RZ, 0x1f, R28 ;  /* 0x0000001fff0d7819 */ /* 0x010fe2000001141c */
[----:B0-----:R-:W-:Y:S06]  /*eed0*/  @P2 BRA `(.L_x_713) ;  /* 0x0000000000a02947 */ /* 0x001fec0003800000 */
[----:B------:R-:W0:Y:S01]  /*eee0*/  S2R R4, SR_TID.X ;  /* 0x0000000000047919 */ /* 0x000e220000002100 */
[----:B------:R-:W2:Y:S02]  /*eef0*/  LDC R11, c[0x0][0xbe8] ;  /* 0x0002fa00ff0b7b82 */ /* 0x000ea40000000800 */
[----:B--2---:R-:W-:Y:S02]  /*ef00*/  IMAD R5, R0, R11, RZ ;  /* 0x0000000b00057224 */ /* 0x004fe400078e02ff */
[----:B0-----:R-:W-:-:S05]  /*ef10*/  IMAD R4, R20, 0x40, R4 ;  /* 0x0000004014047824 */ /* 0x001fca00078e0204 */
[----:B------:R-:W-:-:S04]  /*ef20*/  IADD3 R12, R4, -0x80, RZ ;  /* 0xffffff80040c7810 */ /* 0x000fc80007ffe0ff */
[----:B------:R-:W-:-:S13]  /*ef30*/  ISETP.GE.AND P0, PT, R12, R5, PT ;  /* 0x000000050c00720c */ /* 0x000fda0003f06270 */
[----:B------:R-:W-:Y:S05]  /*ef40*/  @P0 BRA `(.L_x_713) ;  /* 0x0000000000840947 */ /* 0x000fea0003800000 */
[----:B------:R-:W-:Y:S01]  /*ef50*/  ISETP.NE.AND P0, PT, R11, 0x1, PT ;  /* 0x000000010b00780c */ /* 0x000fe20003f05270 */
[----:B------:R-:W-:Y:S01]  /*ef60*/  ULDC.64 UR4, c[0x0][0xb90] ;  /* 0x0002e40000047ab9 */ /* 0x000fe20000000a00 */
[----:B------:R-:W-:Y:S02]  /*ef70*/  IMAD.MOV.U32 R4, RZ, RZ, R3 ;  /* 0x000000ffff047224 */ /* 0x000fe400078e0003 */
[----:B------:R-:W-:Y:S02]  /*ef80*/  IMAD R8, R13, UR4, RZ ;  /* 0x000000040d087c24 */ /* 0x000fe4000f8e02ff */
[----:B------:R-:W-:Y:S02]  /*ef90*/  IMAD.MOV.U32 R5, RZ, RZ, R10 ;  /* 0x000000ffff057224 */ /* 0x000fe400078e000a */
[----:B------:R-:W-:Y:S02]  /*efa0*/  IMAD.MOV.U32 R7, RZ, RZ, R12 ;  /* 0x000000ffff077224 */ /* 0x000fe400078e000c */
[----:B------:R-:W-:-:S03]  /*efb0*/  IMAD.WIDE.U32 R4, R28, UR4, R4 ;  /* 0x000000041c047c25 */ /* 0x000fc6000f8e0004 */
[----:B------:R-:W0:Y:S08]  /*efc0*/  @P0 LDC R9, c[0x0][0xbec] ;  /* 0x0002fb00ff090b82 */ /* 0x000e300000000800 */
[----:B------:R-:W2:Y:S01]  /*efd0*/  @P0 LDC R21, c[0x0][0xbf0] ;  /* 0x0002fc00ff150b82 */ /* 0x000ea20000000800 */
[----:B0-----:R-:W-:-:S04]  /*efe0*/  @P0 IMAD.HI.U32 R6, R12, R9, RZ ;  /* 0x000000090c060227 */ /* 0x001fc800078e00ff */
[----:B------:R-:W-:Y:S01]  /*eff0*/  IMAD R9, R28, UR5, R8 ;  /* 0x000000051c097c24 */ /* 0x000fe2000f8e0208 */
[----:B------:R-:W-:Y:S01]  /*f000*/  ULDC.64 UR4, c[0x0][0xb98] ;  /* 0x0002e60000047ab9 */ /* 0x000fe20000000a00 */
[----:B--2---:R-:W-:Y:S02]  /*f010*/  @P0 SHF.R.U32.HI R7, RZ, R21, R6 ;  /* 0x00000015ff070219 */ /* 0x004fe40000011606 */
[----:B------:R-:W-:Y:S02]  /*f020*/  IMAD.IADD R5, R5, 0x1, R9 ;  /* 0x0000000105057824 */ /* 0x000fe400078e0209 */
[----:B------:R-:W-:Y:S02]  /*f030*/  IMAD R6, R14, UR4, RZ ;  /* 0x000000040e067c24 */ /* 0x000fe4000f8e02ff */
[----:B------:R-:W-:Y:S02]  /*f040*/  IMAD.MOV R9, RZ, RZ, -R7 ;  /* 0x000000ffff097224 */ /* 0x000fe400078e0a07 */
[----:B------:R-:W-:-:S04]  /*f050*/  IMAD.WIDE.U32 R4, R15, UR4, R4 ;  /* 0x000000040f047c25 */ /* 0x000fc8000f8e0004 */
[----:B------:R-:W-:Y:S01]  /*f060*/  IMAD R9, R11, R9, R12 ;  /* 0x000000090b097224 */ /* 0x000fe200078e020c */
[----:B------:R-:W-:Y:S01]  /*f070*/  SHF.R.S32.HI R11, RZ, 0x1f, R7 ;  /* 0x0000001fff0b7819 */ /* 0x000fe20000011407 */
[----:B------:R-:W-:Y:S01]  /*f080*/  IMAD R8, R15, UR5, R6 ;  /* 0x000000050f087c24 */ /* 0x000fe2000f8e0206 */
[----:B------:R-:W-:Y:S01]  /*f090*/  IADD3 R4, P0, R7, R4, RZ ;  /* 0x0000000407047210 */ /* 0x000fe20007f1e0ff */
[----:B------:R-:W-:Y:S01]  /*f0a0*/  ULDC.64 UR4, c[0x0][0xb88] ;  /* 0x0002e20000047ab9 */ /* 0x000fe20000000a00 */
[----:B------:R-:W-:Y:S02]  /*f0b0*/  SHF.R.S32.HI R6, RZ, 0x1f, R9 ;  /* 0x0000001fff067819 */ /* 0x000fe40000011409 */
[----:B------:R-:W-:-:S03]  /*f0c0*/  IADD3.X R5, R11, R5, R8, P0, !PT ;  /* 0x000000050b057210 */ /* 0x000fc600007fe408 */
[----:B------:R-:W-:Y:S02]  /*f0d0*/  IMAD R6, R6, UR4, RZ ;  /* 0x0000000406067c24 */ /* 0x000fe4000f8e02ff */
[----:B------:R-:W-:-:S04]  /*f0e0*/  IMAD.WIDE.U32 R4, R9, UR4, R4 ;  /* 0x0000000409047c25 */ /* 0x000fc8000f8e0004 */
[----:B------:R-:W-:Y:S01]  /*f0f0*/  IMAD R7, R9, UR5, R6 ;  /* 0x0000000509077c24 */ /* 0x000fe2000f8e0206 */
[----:B------:R-:W-:Y:S02]  /*f100*/  ULDC.64 UR4, c[0x0][0xb50] ;  /* 0x0002d40000047ab9 */ /* 0x000fe40000000a00 */
[----:B------:R-:W-:Y:S01]  /*f110*/  LEA R6, P0, R4, UR4, 0x2 ;  /* 0x0000000404067c11 */ /* 0x000fe2000f8010ff */
[----:B------:R-:W-:-:S05]  /*f120*/  IMAD.IADD R5, R5, 0x1, R7 ;  /* 0x0000000105057824 */ /* 0x000fca00078e0207 */
[----:B------:R-:W-:Y:S01]  /*f130*/  LEA.HI.X R7, R4, UR5, R5, 0x2, P0 ;  /* 0x0000000504077c11 */ /* 0x000fe200080f1405 */
[----:B------:R-:W-:-:S05]  /*f140*/  IMAD.MOV.U32 R5, RZ, RZ, -0x800000 ;  /* 0xff800000ff057424 */ /* 0x000fca00078e00ff */
[----:B------:R0:W-:Y:S02]  /*f150*/  STG.E desc[UR40][R6.64], R5 ;  /* 0x0000000506007986 */ /* 0x0001e4000c101928 */
.L_x_713:
[----:B------:R-:W-:Y:S05]  /*f160*/  BSYNC B1 ;  /* 0x0000000000017941 */ /* 0x000fea0003800000 */
.L_x_712:
[----:B------:R-:W-:Y:S01]  /*f170*/  ISETP.NE.AND P0, PT, R29, 0x1, PT ;  /* 0x000000011d00780c */ /* 0x000fe20003f05270 */
[----:B------:R-:W2:Y:S01]  /*f180*/  LDC R21, c[0x0][0xac8] ;  /* 0x0002b200ff157b82 */ /* 0x000ea20000000800 */
[----:B------:R-:W-:Y:S01]  /*f190*/  ULDC.64 UR4, c[0x0][0xaa0] ;  /* 0x0002a80000047ab9 */ /* 0x000fe20000000a00 */
[--C-:B------:R-:W-:Y:S01]  /*f1a0*/  SHF.R.S32.HI R8, RZ, 0x1f, R24.reuse ;  /* 0x0000001fff087819 */ /* 0x100fe20000011418 */
[----:B0-----:R-:W-:Y:S01]  /*f1b0*/  IMAD R6, R10, UR4, RZ ;  /* 0x000000040a067c24 */ /* 0x001fe2000f8e02ff */
[----:B------:R-:W-:Y:S01]  /*f1c0*/  SHF.R.S32.HI R12, RZ, 0x1f, R24 ;  /* 0x0000001fff0c7819 */ /* 0x000fe20000011418 */
[C---:B------:R-:W-:Y:S01]  /*f1d0*/  IMAD.WIDE.U32 R4, R3.reuse, UR4, RZ ;  /* 0x0000000403047c25 */ /* 0x040fe2000f8e00ff */
[-C--:B------:R-:W-:Y:S01]  /*f1e0*/  LEA.HI R8, R8, R24.reuse, RZ, 0x3 ;  /* 0x0000001808087211 */ /* 0x080fe200078f18ff */
[----:B------:R-:W-:Y:S01]  /*f1f0*/  BSSY B1, `(.L_x_714) ;  /* 0x000007f000017945 */ /* 0x000fe20003800000 */
[----:B------:R-:W-:Y:S01]  /*f200*/  LEA.HI R12, R12, R24, RZ, 0x3 ;  /* 0x000000180c0c7211 */ /* 0x000fe200078f18ff */
[----:B------:R-:W-:Y:S01]  /*f210*/  IMAD R3, R3, UR5, R6 ;  /* 0x0000000503037c24 */ /* 0x000fe2000f8e0206 */
[----:B------:R-:W-:Y:S01]  /*f220*/  ULDC.64 UR4, c[0x0][0xae8] ;  /* 0x0002ba0000047ab9 */ /* 0x000fe20000000a00 */
[----:B------:R-:W-:Y:S01]  /*f230*/  LOP3.LUT R8, R8, 0xfffffff8, RZ, 0xc0, !PT ;  /* 0xfffffff808087812 */ /* 0x000fe200078ec0ff */
[----:B------:R-:W0:Y:S01]  /*f240*/  @P0 LDC R7, c[0x0][0xbec] ;  /* 0x0002fb00ff070b82 */ /* 0x000e220000000800 */
[----:B------:R-:W-:Y:S01]  /*f250*/  IMAD.IADD R5, R5, 0x1, R3 ;  /* 0x0000000105057824 */ /* 0x000fe200078e0203 */
[----:B------:R-:W-:Y:S01]  /*f260*/  SHF.R.S32.HI R12, RZ, 0x3, R12 ;  /* 0x00000003ff0c7819 */ /* 0x000fe2000001140c */
[----:B------:R-:W-:Y:S01]  /*f270*/  IMAD R3, R13, UR4, RZ ;  /* 0x000000040d037c24 */ /* 0x000fe2000f8e02ff */
[----:B------:R-:W-:Y:S01]  /*f280*/  IADD3 R33, R196, 0x180, RZ ;  /* 0x00000180c4217810 */ /* 0x000fe20007ffe0ff */
[----:B------:R-:W-:Y:S01]  /*f290*/  IMAD.IADD R8, R24, 0x1, -R8 ;  /* 0x0000000118087824 */ /* 0x000fe200078e0a08 */
[----:B------:R-:W-:Y:S01]  /*f2a0*/  IADD3 R42, R196, 0x80, RZ ;  /* 0x00000080c42a7810 */ /* 0x000fe20007ffe0ff */
[C---:B------:R-:W-:Y:S01]  /*f2b0*/  IMAD R3, R28.reuse, UR5, R3 ;  /* 0x000000051c037c24 */ /* 0x040fe2000f8e0203 */
[----:B------:R-:W3:Y:S01]  /*f2c0*/  @P0 LDC R9, c[0x0][0xbf0] ;  /* 0x0002fc00ff090b82 */ /* 0x000ee20000000800 */
[----:B------:R-:W-:Y:S01]  /*f2d0*/  IMAD.WIDE.U32 R4, R28, UR4, R4 ;  /* 0x000000041c047c25 */ /* 0x000fe2000f8e0004 */
[----:B------:R-:W-:Y:S01]  /*f2e0*/  ULDC.64 UR4, c[0x0][0xaf0] ;  /* 0x0002bc0000047ab9 */ /* 0x000fe20000000a00 */
[----:B------:R-:W-:-:S02]  /*f2f0*/  SHF.R.S32.HI R42, RZ, 0x1f, R42 ;  /* 0x0000001fff2a7819 */ /* 0x000fc4000001142a */
[----:B------:R-:W-:Y:S01]  /*f300*/  VIADD R43, R196, 0x40 ;  /* 0x00000040c42b7836 */ /* 0x000fe20000000000 */
[----:B------:R-:W-:Y:S01]  /*f310*/  IADD3 R5, R5, R3, RZ ;  /* 0x0000000305057210 */ /* 0x000fe20007ffe0ff */
[----:B------:R-:W-:Y:S01]  /*f320*/  IMAD R6, R8, 0x20, R12 ;  /* 0x0000002008067824 */ /* 0x000fe200078e020c */
[-C--:B--2---:R-:W-:Y:S01]  /*f330*/  ISETP.GE.AND P2, PT, R196, R21.reuse, PT ;  /* 0x00000015c400720c */ /* 0x084fe20003f46270 */
[----:B------:R-:W-:Y:S01]  /*f340*/  IMAD R3, R14, UR4, RZ ;  /* 0x000000040e037c24 */ /* 0x000fe2000f8e02ff */
[----:B------:R-:W-:Y:S01]  /*f350*/  ISETP.GE.AND P1, PT, R43, R21, PT ;  /* 0x000000152b00720c */ /* 0x000fe20003f26270 */
[----:B------:R-:W-:Y:S02]  /*f360*/  IMAD R8, R20, 0x40, R6 ;  /* 0x0000004014087824 */ /* 0x000fe400078e0206 */
[----:B------:R-:W-:Y:S01]  /*f370*/  VIADD R41, R196, 0x80 ;  /* 0x00000080c4297836 */ /* 0x000fe20000000000 */
[----:B------:R-:W-:Y:S01]  /*f380*/  SEL R10, RZ, 0xffffffff, P1 ;  /* 0xffffffffff0a7807 */ /* 0x000fe20000800000 */
[----:B------:R-:W-:-:S02]  /*f390*/  IMAD R3, R15, UR5, R3 ;  /* 0x000000050f037c24 */ /* 0x000fc4000f8e0203 */
[----:B------:R-:W-:Y:S01]  /*f3a0*/  IMAD.WIDE.U32 R4, R15, UR4, R4 ;  /* 0x000000040f047c25 */ /* 0x000fe2000f8e0004 */
[----:B------:R-:W-:Y:S01]  /*f3b0*/  SHF.L.U32 R10, R10, 0x1, RZ ;  /* 0x000000010a0a7819 */ /* 0x000fe200000006ff */
[----:B------:R-:W-:Y:S02]  /*f3c0*/  ULDC.64 UR4, c[0x0][0xae0] ;  /* 0x0002b80000047ab9 */ /* 0x000fe40000000a00 */
[----:B0-----:R-:W-:Y:S01]  /*f3d0*/  @P0 IMAD.HI.U32 R6, R8, R7, RZ ;  /* 0x0000000708060227 */ /* 0x001fe200078e00ff */
[----:B------:R-:W-:Y:S02]  /*f3e0*/  SEL R7, RZ, 0x1, P2 ;  /* 0x00000001ff077807 */ /* 0x000fe40001000000 */
[----:B------:R-:W-:Y:S01]  /*f3f0*/  ISETP.GE.AND P2, PT, R41, R21, PT ;  /* 0x000000152900720c */ /* 0x000fe20003f46270 */
[----:B------:R-:W-:Y:S02]  /*f400*/  VIADD R39, R196, 0xc0 ;  /* 0x000000c0c4277836 */ /* 0x000fe40000000000 */
[----:B------:R-:W-:-:S02]  /*f410*/  IMAD.IADD R5, R5, 0x1, R3 ;  /* 0x0000000105057824 */ /* 0x000fc400078e0203 */
[----:B------:R-:W-:Y:S01]  /*f420*/  IMAD.MOV.U32 R3, RZ, RZ, R8 ;  /* 0x000000ffff037224 */ /* 0x000fe200078e0008 */
[----:B---3--:R-:W-:Y:S01]  /*f430*/  @P0 SHF.R.U32.HI R3, RZ, R9, R6 ;  /* 0x00000009ff030219 */ /* 0x008fe20000011606 */
[----:B------:R-:W-:Y:S01]  /*f440*/  VIADD R37, R196, 0x100 ;  /* 0x00000100c4257836 */ /* 0x000fe20000000000 */
[----:B------:R-:W-:Y:S01]  /*f450*/  LOP3.LUT R9, R10, 0x2, R7, 0xe2, !PT ;  /* 0x000000020a097812 */ /* 0x000fe200078ee207 */
[----:B------:R-:W-:Y:S01]  /*f460*/  IMAD R31, R0, R29, RZ ;  /* 0x0000001d001f7224 */ /* 0x000fe200078e02ff */
[-C--:B------:R-:W-:Y:S01]  /*f470*/  ISETP.GE.AND P1, PT, R39, R21.reuse, PT ;  /* 0x000000152700720c */ /* 0x080fe20003f26270 */
[----:B------:R-:W-:Y:S01]  /*f480*/  IMAD.MOV R7, RZ, RZ, -R3 ;  /* 0x000000ffff077224 */ /* 0x000fe200078e0a03 */
[----:B------:R-:W-:Y:S01]  /*f490*/  SEL R10, RZ, 0xffffffff, P2 ;  /* 0xffffffffff0a7807 */ /* 0x000fe20001000000 */
[----:B------:R-:W-:Y:S01]  /*f4a0*/  IMAD.WIDE.U32 R4, R3, UR4, R4 ;  /* 0x0000000403047c25 */ /* 0x000fe2000f8e0004 */
[----:B------:R-:W-:Y:S02]  /*f4b0*/  SHF.R.S32.HI R6, RZ, 0x1f, R3 ;  /* 0x0000001fff067819 */ /* 0x000fe40000011403 */
[----:B------:R-:W-:Y:S01]  /*f4c0*/  SEL R11, RZ, 0xffffffff, P1 ;  /* 0xffffffffff0b7807 */ /* 0x000fe20000800000 */
[----:B------:R-:W-:Y:S01]  /*f4d0*/  IMAD.SHL.U32 R10, R10, 0x4, RZ ;  /* 0x000000040a0a7824 */ /* 0x000fe200078e00ff */
[----:B------:R-:W-:Y:S01]  /*f4e0*/  ISETP.GE.AND P0, PT, R37, R21, PT ;  /* 0x000000152500720c */ /* 0x000fe20003f06270 */
[----:B------:R-:W-:-:S02]  /*f4f0*/  IMAD R6, R6, UR4, RZ ;  /* 0x0000000406067c24 */ /* 0x000fc4000f8e02ff */
[----:B------:R-:W-:Y:S01]  /*f500*/  IMAD.SHL.U32 R11, R11, 0x8, RZ ;  /* 0x000000080b0b7824 */ /* 0x000fe200078e00ff */
[----:B------:R-:W-:Y:S01]  /*f510*/  LOP3.LUT R0, R10, 0x4, R9, 0xe2, !PT ;  /* 0x000000040a007812 */ /* 0x000fe200078ee209 */
[----:B------:R-:W-:Y:S02]  /*f520*/  IMAD R7, R29, R7, R8 ;  /* 0x000000071d077224 */ /* 0x000fe400078e0208 */
[----:B------:R-:W-:Y:S01]  /*f530*/  IMAD R9, R3, UR5, R6 ;  /* 0x0000000503097c24 */ /* 0x000fe2000f8e0206 */
[----:B------:R-:W-:Y:S01]  /*f540*/  SEL R6, RZ, 0xffffffff, P0 ;  /* 0xffffffffff067807 */ /* 0x000fe20000000000 */
[----:B------:R-:W-:Y:S01]  /*f550*/  VIADD R35, R196, 0x140 ;  /* 0x00000140c4237836 */ /* 0x000fe20000000000 */
[----:B------:R-:W-:Y:S01]  /*f560*/  LOP3.LUT R3, R11, 0x8, R0, 0xe2, !PT ;  /* 0x000000080b037812 */ /* 0x000fe200078ee200 */
[----:B------:R-:W-:Y:S01]  /*f570*/  ULDC.64 UR4, c[0x0][0xad8] ;  /* 0x0002b60000047ab9 */ /* 0x000fe20000000a00 */
[----:B------:R-:W-:Y:S01]  /*f580*/  SHF.R.S32.HI R0, RZ, 0x1f, R7 ;  /* 0x0000001fff007819 */ /* 0x000fe20000011407 */
[----:B------:R-:W-:Y:S01]  /*f590*/  IMAD.SHL.U32 R6, R6, 0x10, RZ ;  /* 0x0000001006067824 */ /* 0x000fe200078e00ff */
[----:B------:R-:W-:Y:S01]  /*f5a0*/  ISETP.GE.AND P0, PT, R35, R21, PT ;  /* 0x000000152300720c */ /* 0x000fe20003f06270 */
[----:B------:R-:W-:-:S02]  /*f5b0*/  IMAD.IADD R5, R5, 0x1, R9 ;  /* 0x0000000105057824 */ /* 0x000fc400078e0209 */
[----:B------:R-:W-:Y:S01]  /*f5c0*/  IMAD R0, R0, UR4, RZ ;  /* 0x0000000400007c24 */ /* 0x000fe2000f8e02ff */
[----:B------:R-:W-:Y:S01]  /*f5d0*/  LOP3.LUT R6, R6, 0x10, R3, 0xe2, !PT ;  /* 0x0000001006067812 */ /* 0x000fe200078ee203 */
[----:B------:R-:W-:Y:S01]  /*f5e0*/  IMAD.WIDE.U32 R4, R7, UR4, R4 ;  /* 0x0000000407047c25 */ /* 0x000fe2000f8e0004 */
[----:B------:R-:W-:Y:S02]  /*f5f0*/  SEL R8, RZ, 0xffffffff, P0 ;  /* 0xffffffffff087807 */ /* 0x000fe40000000000 */
[----:B------:R-:W-:Y:S01]  /*f600*/  ISETP.GE.AND P0, PT, R33, R21, PT ;  /* 0x000000152100720c */ /* 0x000fe20003f06270 */
[----:B------:R-:W-:Y:S01]  /*f610*/  IMAD R3, R7, UR5, R0 ;  /* 0x0000000507037c24 */ /* 0x000fe2000f8e0200 */
[----:B------:R-:W-:Y:S01]  /*f620*/  ULDC.64 UR4, c[0x0][0xa80] ;  /* 0x0002a00000047ab9 */ /* 0x000fe20000000a00 */
[----:B------:R-:W-:Y:S01]  /*f630*/  IMAD R0, R20, 0x40, R12 ;  /* 0x0000004014007824 */ /* 0x000fe200078e020c */
[----:B------:R-:W-:Y:S01]  /*f640*/  SEL R7, RZ, 0x40, P0 ;  /* 0x00000040ff077807 */ /* 0x000fe20000000000 */
[----:B------:R-:W-:Y:S01]  /*f650*/  IMAD.SHL.U32 R9, R8, 0x20, RZ ;  /* 0x0000002008097824 */ /* 0x000fe200078e00ff */
[----:B------:R-:W-:Y:S01]  /*f660*/  LEA R20, P1, R4, UR4, 0x1 ;  /* 0x0000000404147c11 */ /* 0x000fe2000f8208ff */
[----:B------:R-:W-:Y:S01]  /*f670*/  VIADD R30, R196, 0x1c0 ;  /* 0x000001c0c41e7836 */ /* 0x000fe20000000000 */
[----:B------:R-:W-:Y:S01]  /*f680*/  ISETP.GE.AND P0, PT, R0, R31, PT ;  /* 0x0000001f0000720c */ /* 0x000fe20003f06270 */
[----:B------:R-:W-:Y:S01]  /*f690*/  IMAD.IADD R3, R5, 0x1, R3 ;  /* 0x0000000105037824 */ /* 0x000fe200078e0203 */
[----:B------:R-:W-:Y:S01]  /*f6a0*/  LOP3.LUT R6, R9, 0x20, R6, 0xe2, !PT ;  /* 0x0000002009067812 */ /* 0x000fe200078ee206 */
[----:B------:R-:W-:Y:S01]  /*f6b0*/  VIADD R32, R196, 0x1c0 ;  /* 0x000001c0c4207836 */ /* 0x000fe20000000000 */
[----:B------:R-:W-:Y:S01]  /*f6c0*/  ISETP.GE.AND P2, PT, R30, R21, PT ;  /* 0x000000151e00720c */ /* 0x000fe20003f46270 */
[----:B------:R-:W-:Y:S01]  /*f6d0*/  VIADD R34, R196, 0x180 ;  /* 0x00000180c4227836 */ /* 0x000fe20000000000 */
[----:B------:R-:W-:Y:S01]  /*f6e0*/  LEA.HI.X R3, R4, UR5, R3, 0x1, P1 ;  /* 0x0000000504037c11 */ /* 0x000fe200088f0c03 */
[----:B------:R-:W-:Y:S01]  /*f6f0*/  VIADD R36, R196, 0x140 ;  /* 0x00000140c4247836 */ /* 0x000fe20000000000 */
[----:B------:R-:W-:Y:S01]  /*f700*/  LOP3.LUT R24, R6, R7, RZ, 0xfc, !PT ;  /* 0x0000000706187212 */ /* 0x000fe200078efcff */
[C---:B------:R-:W-:Y:S01]  /*f710*/  VIADD R38, R196.reuse, 0x100 ;  /* 0x00000100c4267836 */ /* 0x040fe20000000000 */
[----:B------:R-:W-:Y:S01]  /*f720*/  SEL R5, RZ, 0x80, P2 ;  /* 0x00000080ff057807 */ /* 0x000fe20001000000 */
[C---:B------:R-:W-:Y:S01]  /*f730*/  VIADD R40, R196.reuse, 0xc0 ;  /* 0x000000c0c4287836 */ /* 0x040fe20000000000 */
[----:B------:R0:W2:Y:S01]  /*f740*/  SHFL.IDX PT, R6, R20, RZ, 0x181f ;  /* 0x00181fff14067589 */ /* 0x0000a200000e0000 */
[----:B------:R-:W-:Y:S01]  /*f750*/  VIADD R44, R196, 0x40 ;  /* 0x00000040c42c7836 */ /* 0x000fe20000000000 */
[----:B------:R-:W-:-:S02]  /*f760*/  LOP3.LUT R28, R24, R5, RZ, 0xfc, !PT ;  /* 0x00000005181c7212 */ /* 0x000fc400078efcff */
[----:B------:R0:W3:Y:S01]  /*f770*/  SHFL.IDX PT, R7, R3, RZ, 0x181f ;  /* 0x00181fff03077589 */ /* 0x0000e200000e0000 */
        /* <DEDUP_REMOVED lines=11> */
[CC--:B--2---:R-:W-:Y:S02]  /*f830*/  @!P2 LEA R8, P0, R43.reuse, R6.reuse, 0x1 ;  /* 0x000000062b08a211 */ /* 0x0c4fe400078008ff */
[----:B---3--:R-:W-:Y:S02]  /*f840*/  @!P1 IMAD.WIDE R4, R196, 0x2, R6 ;  /* 0x00000002c4049825 */ /* 0x008fe400078e0206 */
[----:B------:R-:W-:Y:S02]  /*f850*/  @!P2 LEA.HI.X R9, R43, R7, R44, 0x1, P0 ;  /* 0x000000072b09a211 */ /* 0x000fe400000f0c2c */
[----:B------:R-:W-:Y:S01]  /*f860*/  @!P5 LEA R10, P4, R41, R6, 0x1 ;  /* 0x00000006290ad211 */ /* 0x000fe200078808ff */
[----:B------:R-:W-:Y:S01]  /*f870*/  @!P1 ST.E.128 desc[UR40][R4.64], RZ ;  /* 0x000000ff04009985 */ /* 0x000fe2000c101d28 */
[-C--:B------:R-:W-:Y:S02]  /*f880*/  ISETP.GE.AND P1, PT, R35, R21.reuse, PT ;  /* 0x000000152300720c */ /* 0x080fe40003f26270 */
[----:B------:R-:W-:Y:S01]  /*f890*/  LOP3.LUT P0, RZ, R24, 0x40, RZ, 0xc0, !PT ;  /* 0x0000004018ff7812 */ /* 0x000fe2000780c0ff */
[----:B------:R0:W-:Y:S01]  /*f8a0*/  @!P2 ST.E.128 desc[UR40][R8.64], RZ ;  /* 0x000000ff0800a985 */ /* 0x0001e2000c101d28 */
[----:B------:R-:W-:-:S02]  /*f8b0*/  ISETP.GE.AND P2, PT, R37, R21, PT ;  /* 0x000000152500720c */ /* 0x000fc40003f46270 */
[-C--:B------:R-:W-:Y:S02]  /*f8c0*/  @!P5 LEA.HI.X R11, R41, R7.reuse, R42, 0x1, P4 ;  /* 0x00000007290bd211 */ /* 0x080fe400020f0c2a */
[----:B------:R-:W-:Y:S02]  /*f8d0*/  LOP3.LUT P4, RZ, R28, 0x80, RZ, 0xc0, !PT ;  /* 0x000000801cff7812 */ /* 0x000fe4000788c0ff */
[CC--:B------:R-:W-:Y:S01]  /*f8e0*/  @!P3 LEA R12, P6, R39.reuse, R6.reuse, 0x1 ;  /* 0x00000006270cb211 */ /* 0x0c0fe200078c08ff */
[----:B------:R4:W-:Y:S03]  /*f8f0*/  @!P5 ST.E.128 desc[UR40][R10.64], RZ ;  /* 0x000000ff0a00d985 */ /* 0x0009e6000c101d28 */
[----:B------:R-:W-:Y:S02]  /*f900*/  @!P3 LEA.HI.X R13, R39, R7, R40, 0x1, P6 ;  /* 0x00000007270db211 */ /* 0x000fe400030f0c28 */
[----:B0-----:R-:W-:-:S02]  /*f910*/  @!P1 LEA R8, P6, R35, R6, 0x1 ;  /* 0x0000000623089211 */ /* 0x001fc400078c08ff */
        /* <DEDUP_REMOVED lines=12> */
.L_x_715:
[----:B------:R-:W-:Y:S05]  /*f9e0*/  BSYNC B1 ;  /* 0x0000000000017941 */ /* 0x000fea0003800000 */
.L_x_714:
[----:B------:R-:W-:Y:S01]  /*f9f0*/  VIADD R0, R0, 0x20 ;  /* 0x0000002000007836 */ /* 0x000fe20000000000 */
[----:B---34-:R0:W3:Y:S04]  /*fa00*/  SHFL.IDX PT, R7, R3, 0x1, 0x181f ;  /* 0x00381f0003077f89 */ /* 0x0180e800000e0000 */
[----:B------:R-:W-:Y:S01]  /*fa10*/  ISETP.GE.AND P0, PT, R0, R31, PT ;  /* 0x0000001f0000720c */ /* 0x000fe20003f06270 */
[----:B--2---:R0:W2:-:S12]  /*fa20*/  SHFL.IDX PT, R6, R20, 0x1, 0x181f ;  /* 0x00381f0014067f89 */ /* 0x00409800000e0000 */
[----:B0-----:R-:W-:Y:S05]  /*fa30*/  @P0 BRA `(.L_x_710) ;  /* 0x00000000007c0947 */ /* 0x001fea0003800000 */
[-C--:B------:R-:W-:Y:S02]  /*fa40*/  ISETP.GE.AND P6, PT, R196, R21.reuse, PT ;  /* 0x00000015c400720c */ /* 0x080fe40003fc6270 */
[-C--:B------:R-:W-:Y:S02]  /*fa50*/  ISETP.GE.AND P5, PT, R43, R21.reuse, PT ;  /* 0x000000152b00720c */ /* 0x080fe40003fa6270 */
[-C--:B------:R-:W-:Y:S02]  /*fa60*/  ISETP.GE.AND P4, PT, R41, R21.reuse, PT ;  /* 0x000000152900720c */ /* 0x080fe40003f86270 */
[-C--:B------:R-:W-:Y:S02]  /*fa70*/  ISETP.GE.AND P3, PT, R39, R21.reuse, PT ;  /* 0x000000152700720c */ /* 0x080fe40003f66270 */
[-C--:B------:R-:W-:Y:S02]  /*fa80*/  ISETP.GE.AND P2, PT, R37, R21.reuse, PT ;  /* 0x000000152500720c */ /* 0x080fe40003f46270 */
[----:B------:R-:W-:-:S03]  /*fa90*/  ISETP.GE.AND P1, PT, R35, R21, PT ;  /* 0x000000152300720c */ /* 0x000fc60003f26270 */
[----:B--23--:R-:W-:Y:S02]  /*faa0*/  @!P6 IMAD.WIDE R4, R196, 0x2, R6 ;  /* 0x00000002c404e825 */ /* 0x00cfe400078e0206 */
[----:B------:R-:W-:-:S03]  /*fab0*/  @!P5 LEA R8, P0, R43, R6, 0x1 ;  /* 0x000000062b08d211 */ /* 0x000fc600078008ff */
[----:B------:R0:W-:Y:S01]  /*fac0*/  @!P6 ST.E.128 desc[UR40][R4.64], RZ ;  /* 0x000000ff0400e985 */ /* 0x0001e2000c101d28 */
[-C--:B------:R-:W-:Y:S02]  /*fad0*/  @!P4 LEA R10, P6, R41, R6.reuse, 0x1 ;  /* 0x00000006290ac211 */ /* 0x080fe400078c08ff */
[-C--:B------:R-:W-:Y:S02]  /*fae0*/  @!P5 LEA.HI.X R9, R43, R7.reuse, R44, 0x1, P0 ;  /* 0x000000072b09d211 */ /* 0x080fe400000f0c2c */
[----:B------:R-:W-:Y:S02]  /*faf0*/  LOP3.LUT P0, RZ, R24, 0x40, RZ, 0xc0, !PT ;  /* 0x0000004018ff7812 */ /* 0x000fe4000780c0ff */
[----:B------:R-:W-:Y:S01]  /*fb00*/  @!P4 LEA.HI.X R11, R41, R7, R42, 0x1, P6 ;  /* 0x00000007290bc211 */ /* 0x000fe200030f0c2a */
[----:B------:R2:W-:Y:S01]  /*fb10*/  @!P5 ST.E.128 desc[UR40][R8.64], RZ ;  /* 0x000000ff0800d985 */ /* 0x0005e2000c101d28 */
[----:B------:R-:W-:Y:S02]  /*fb20*/  LOP3.LUT P6, RZ, R28, 0x80, RZ, 0xc0, !PT ;  /* 0x000000801cff7812 */ /* 0x000fe400078cc0ff */
[-C--:B------:R-:W-:Y:S01]  /*fb30*/  @!P3 LEA R12, P5, R39, R6.reuse, 0x1 ;  /* 0x00000006270cb211 */ /* 0x080fe200078a08ff */
[----:B------:R2:W-:Y:S01]  /*fb40*/  @!P4 ST.E.128 desc[UR40][R10.64], RZ ;  /* 0x000000ff0a00c985 */ /* 0x0005e2000c101d28 */
[----:B------:R-:W-:-:S02]  /*fb50*/  @!P2 LEA R14, P4, R37, R6, 0x1 ;  /* 0x00000006250ea211 */ /* 0x000fc400078808ff */
[-C--:B------:R-:W-:Y:S02]  /*fb60*/  @!P3 LEA.HI.X R13, R39, R7.reuse, R40, 0x1, P5 ;  /* 0x00000007270db211 */ /* 0x080fe400028f0c28 */
[-C--:B0-----:R-:W-:Y:S02]  /*fb70*/  @!P1 LEA R4, P5, R35, R6.reuse, 0x1 ;  /* 0x0000000623049211 */ /* 0x081fe400078a08ff */
[-C--:B------:R-:W-:Y:S01]  /*fb80*/  @!P2 LEA.HI.X R15, R37, R7.reuse, R38, 0x1, P4 ;  /* 0x00000007250fa211 */ /* 0x080fe200020f0c26 */
[----:B------:R2:W-:Y:S01]  /*fb90*/  @!P3 ST.E.128 desc[UR40][R12.64], RZ ;  /* 0x000000ff0c00b985 */ /* 0x0005e2000c101d28 */
[-C--:B------:R-:W-:Y:S02]  /*fba0*/  @P0 LEA R20, P3, R33, R6.reuse, 0x1 ;  /* 0x0000000621140211 */ /* 0x080fe400078608ff */
[----:B------:R-:W-:Y:S01]  /*fbb0*/  @P6 LEA R6, P4, R30, R6, 0x1 ;  /* 0x000000061e066211 */ /* 0x000fe200078808ff */
[----:B------:R2:W-:Y:S01]  /*fbc0*/  @!P2 ST.E.128 desc[UR40][R14.64], RZ ;  /* 0x000000ff0e00a985 */ /* 0x0005e2000c101d28 */
[----:B------:R-:W-:-:S02]  /*fbd0*/  @!P1 LEA.HI.X R5, R35, R7, R36, 0x1, P5 ;  /* 0x0000000723059211 */ /* 0x000fc400028f0c24 */
[-C--:B------:R-:W-:Y:S02]  /*fbe0*/  @P0 LEA.HI.X R21, R33, R7.reuse, R34, 0x1, P3 ;  /* 0x0000000721150211 */ /* 0x080fe400018f0c22 */
[----:B------:R-:W-:Y:S01]  /*fbf0*/  @P6 LEA.HI.X R7, R30, R7, R32, 0x1, P4 ;  /* 0x000000071e076211 */ /* 0x000fe200020f0c20 */
[----:B------:R2:W-:Y:S04]  /*fc00*/  @!P1 ST.E.128 desc[UR40][R4.64], RZ ;  /* 0x000000ff04009985 */ /* 0x0005e8000c101d28 */
[----:B------:R2:W-:Y:S04]  /*fc10*/  @P0 ST.E.128 desc[UR40][R20.64], RZ ;  /* 0x000000ff14000985 */ /* 0x0005e8000c101d28 */
[----:B------:R2:W-:Y:S02]  /*fc20*/  @P6 ST.E.128 desc[UR40][R6.64], RZ ;  /* 0x000000ff06006985 */ /* 0x0005e4000c101d28 */
.L_x_710:
[----:B------:R-:W-:Y:S05]  /*fc30*/  BSYNC B0 ;  /* 0x0000000000007941 */ /* 0x000fea0003800000 */
.L_x_704:
[----:B------:R-:W-:Y:S02]  /*fc40*/  ULDC UR4, c[0x0][0xc3c] ;  /* 0x00030f0000047ab9 */ /* 0x000fe40000000800 */
[----:B------:R-:W-:-:S13]  /*fc50*/  ISETP.GE.AND P0, PT, R27, UR4, PT ;  /* 0x000000041b007c0c */ /* 0x000fda000bf06270 */
[----:B------:R-:W-:Y:S05]  /*fc60*/  @!P0 BRA `(.L_x_716) ;  /* 0xffffff1800288947 */ /* 0x000fea000383ffff */
[----:B------:R-:W-:Y:S05]  /*fc70*/  BRA `(.L_x_588) ;  /* 0x0000007000007947 */ /* 0x000fea0003800000 */
.L_x_586:
[----:B------:R-:W-:-:S08]  /*fc80*/  NOP ;  /* 0x0000000000007918 */ /* 0x000fd00000000000 */
[----:B------:R-:W0:-:S00]  /*fc90*/  USETMAXREG.DEALLOC.CTAPOOL 0x28 ;  /* 0x00000028000079c8 */ /* 0x000e0000080e0500 */
[----:B0-----:R-:W-:Y:S01]  /*fca0*/  LOP3.LUT R2, R2, 0x3, RZ, 0xc0, !PT ;  /* 0x0000000302027812 */ /* 0x001fe200078ec0ff */
[----:B------:R-:W-:Y:S01]  /*fcb0*/  IMAD.MOV.U32 R4, RZ, RZ, RZ ;  /* 0x000000ffff047224 */ /* 0x000fe200078e00ff */
[----:B------:R-:W-:-:S04]  /*fcc0*/  LOP3.LUT R22, R22, 0xffffefff, RZ, 0xc0, !PT ;  /* 0xffffefff16167812 */ /* 0x000fc800078ec0ff */
[----:B------:R-:W0:Y:S02]  /*fcd0*/  SHFL.IDX PT, R2, R2, RZ, 0x1f ;  /* 0x00001fff02027589 */ /* 0x000e2400000e0000 */
[----:B0-----:R-:W-:-:S13]  /*fce0*/  ISETP.NE.AND P0, PT, R2, RZ, PT ;  /* 0x000000ff0200720c */ /* 0x001fda0003f05270 */
        /* <DEDUP_REMOVED lines=9> */
.L_x_717:
[----:B------:R-:W-:Y:S01]  /*fd80*/  LOP3.LUT R5, R0, 0x1f, RZ, 0xc0, !PT ;  /* 0x0000001f00057812 */ /* 0x000fe200078ec0ff */
[----:B------:R-:W-:Y:S01]  /*fd90*/  ULDC UR4, c[0x0][0xc3c] ;  /* 0x00030f0000047ab9 */ /* 0x000fe20000000800 */
[----:B------:R-:W0:Y:S01]  /*fda0*/  S2UR UR6, SR_CTAID.X ;  /* 0x00000000000679c3 */ /* 0x000e220000002500 */
[----:B------:R-:W-:Y:S01]  /*fdb0*/  ULDC UR5, c[0x0][0xc38] ;  /* 0x00030e0000057ab9 */ /* 0x000fe20000000800 */
[----:B------:R-:W-:-:S04]  /*fdc0*/  ISETP.NE.AND P0, PT, R5, 0x1f, PT ;  /* 0x0000001f0500780c */ /* 0x000fc80003f05270 */
[----:B------:R-:W-:-:S13]  /*fdd0*/  ISETP.GE.OR P1, PT, R5, UR4, !P0 ;  /* 0x0000000405007c0c */ /* 0x000fda000c726670 */
[----:B------:R-:W1:Y:S02]  /*fde0*/  @!P1 LDC.64 R2, c[0x0][0xc80] ;  /* 0x00032000ff029b82 */ /* 0x000e640000000a00 */
[----:B-1----:R-:W-:-:S05]  /*fdf0*/  @!P1 IMAD.WIDE.U32 R2, R5, 0x4, R2 ;  /* 0x0000000405029825 */ /* 0x002fca00078e0002 */
[----:B------:R-:W2:Y:S01]  /*fe00*/  @!P1 LDG.E R4, desc[UR40][R2.64] ;  /* 0x0000002802049981 */ /* 0x000ea2000c1e1900 */
[C---:B------:R-:W-:Y:S01]  /*fe10*/  ISETP.NE.AND P1, PT, R5.reuse, RZ, PT ;  /* 0x000000ff0500720c */ /* 0x040fe20003f25270 */
[----:B------:R-:W-:Y:S01]  /*fe20*/  UMOV UR4, URZ ;  /* 0x0000003f00047c82 */ /* 0x000fe20008000000 */
[C---:B------:R-:W-:Y:S02]  /*fe30*/  ISETP.GE.U32.AND P2, PT, R5.reuse, 0x2, PT ;  /* 0x000000020500780c */ /* 0x040fe40003f46070 */
[C---:B------:R-:W-:Y:S02]  /*fe40*/  ISETP.GE.U32.AND P3, PT, R5.reuse, 0x4, PT ;  /* 0x000000040500780c */ /* 0x040fe40003f66070 */
[C---:B------:R-:W-:Y:S02]  /*fe50*/  ISETP.GE.U32.AND P4, PT, R5.reuse, 0x8, PT ;  /* 0x000000080500780c */ /* 0x040fe40003f86070 */
[----:B------:R-:W-:Y:S02]  /*fe60*/  ISETP.GE.U32.AND P5, PT, R5, 0x10, PT ;  /* 0x000000100500780c */ /* 0x000fe40003fa6070 */
[----:B------:R-:W-:Y:S01]  /*fe70*/  MOV R16, RZ ;  /* 0x000000ff00107202 */ /* 0x000fe20000000f00 */
[----:B--2---:R-:W1:Y:S02]  /*fe80*/  SHFL.UP PT, R6, R4, 0x1, RZ ;  /* 0x0420000004067989 */ /* 0x004e6400000e00ff */
[----:B-1----:R-:W-:-:S05]  /*fe90*/  SEL R7, R6, RZ, P1 ;  /* 0x000000ff06077207 */ /* 0x002fca0000800000 */
[----:B------:R-:W-:-:S05]  /*fea0*/  IMAD.IADD R7, R4, 0x1, R7 ;  /* 0x0000000104077824 */ /* 0x000fca00078e0207 */
[----:B------:R-:W1:Y:S02]  /*feb0*/  SHFL.UP PT, R6, R7, 0x2, RZ ;  /* 0x0440000007067989 */ /* 0x000e6400000e00ff */
        /* <DEDUP_REMOVED lines=11> */
[----:B------:R-:W1:Y:S02]  /*ff70*/  SHFL.IDX PT, R6, R7, 0x1f, 0x1f ;  /* 0x03e01f0007067f89 */ /* 0x000e6400000e0000 */
[----:B-1----:R-:W-:-:S04]  /*ff80*/  IMAD R6, R6, UR5, RZ ;  /* 0x0000000506067c24 */ /* 0x002fc8000f8e02ff */
[----:B------:R-:W-:Y:S01]  /*ff90*/  IMAD.MOV.U32 R3, RZ, RZ, R6 ;  /* 0x000000ffff037224 */ /* 0x000fe200078e0006 */
[----:B0-----:R-:W-:-:S13]  /*ffa0*/  ISETP.GT.AND P6, PT, R6, UR6, PT ;  /* 0x0000000606007c0c */ /* 0x001fda000bfc4270 */
[----:B------:R-:W-:Y:S05]  /*ffb0*/  @P6 BRA `(.L_x_719) ;  /* 0x00000000009c6947 */ /* 0x000fea0003800000 */
[----:B------:R-:W0:Y:S01]  /*ffc0*/  LDC R10, c[0x0][0xc3c] ;  /* 0x00030f00ff0a7b82 */ /* 0x000e220000000800 */
[----:B------:R-:W-:Y:S01]  /*ffd0*/  IMAD.MOV.U32 R6, RZ, RZ, R3 ;  /* 0x000000ffff067224 */ /* 0x000fe200078e0003 */
[----:B------:R-:W-:Y:S01]  /*ffe0*/  UMOV UR4, URZ ;  /* 0x0000003f00047c82 */ /* 0x000fe20008000000 */
[----:B------:R-:W-:Y:S01]  /*fff0*/  ULDC UR7, c[0x0][0xc3c] ;  /* 0x00030f0000077ab9 */ /* 0x000fe20000000800 */
[----:B------:R-:W-:-:S05]  /*10000*/  ULDC UR5, c[0x0][0xc38] ;  /* 0x00030e0000057ab9 */ /* 0x000fca0000000800 */
.L_x_723:
[----:B------:R-:W-:Y:S01]  /*10010*/  UIADD3 UR4, UR4, 0x1f, URZ ;  /* 0x0000001f04047890 */ /* 0x000fe2000fffe03f */
[----:B------:R-:W-:-:S05]  /*10020*/  IMAD.U32 R19, RZ, RZ, UR7 ;  /* 0x00000007ff137e24 */ /* 0x000fca000f8e00ff */
        /* <DEDUP_REMOVED lines=10> */
.L_x_722:
[----:B------:R-:W-:Y:S05]  /*100d0*/  BSYNC B0 ;  /* 0x0000000000007941 */ /* 0x000fea0003800000 */
.L_x_721:
        /* <DEDUP_REMOVED lines=21> */
.L_x_719:
        /* <DEDUP_REMOVED lines=15> */
.L_x_724:
[----:B---3--:R-:W-:Y:S01]  /*10320*/  IMAD R16, R16, UR5, R9 ;  /* 0x0000000510107c24 */ /* 0x008fe2000f8e0209 */
[----:B0-----:R-:W-:Y:S01]  /*10330*/  IABS R2, R4 ;  /* 0x0000000400027213 */ /* 0x001fe20000000000 */
[----:B-12---:R-:W-:Y:S02]  /*10340*/  IMAD.MOV R7, RZ, RZ, -R3 ;  /* 0x000000ffff077224 */ /* 0x006fe400078e0a03 */
[----:B------:R-:W-:Y:S01]  /*10350*/  VIADD R19, R19, UR4 ;  /* 0x0000000413137c36 */ /* 0x000fe20008000000 */
[----:B------:R-:W-:Y:S01]  /*10360*/  IADD3 R9, -R16, UR6, RZ ;  /* 0x0000000610097c10 */ /* 0x000fe2000fffe1ff */
[----:B------:R-:W-:Y:S01]  /*10370*/  IMAD.MOV R8, RZ, RZ, -R2 ;  /* 0x000000ffff087224 */ /* 0x000fe200078e0a02 */
[----:B------:R-:W-:Y:S01]  /*10380*/  MOV R2, RZ ;  /* 0x000000ff00027202 */ /* 0x000fe20000000f00 */
[----:B------:R-:W-:Y:S01]  /*10390*/  IMAD R7, R7, R10, RZ ;  /* 0x0000000a07077224 */ /* 0x000fe200078e02ff */
[----:B------:R-:W-:-:S03]  /*103a0*/  IABS R6, R9 ;  /* 0x0000000900067213 */ /* 0x000fc60000000000 */
[----:B------:R-:W-:-:S04]  /*103b0*/  IMAD.HI.U32 R2, R3, R7, R2 ;  /* 0x0000000703027227 */ /* 0x000fc800078e0002 */
[----:B------:R-:W-:Y:S02]  /*103c0*/  IMAD.MOV.U32 R3, RZ, RZ, R6 ;  /* 0x000000ffff037224 */ /* 0x000fe400078e0006 */
        /* <DEDUP_REMOVED lines=12> */
[----:B------:R-:W-:-:S04]  /*10490*/  @!P1 LOP3.LUT R2, RZ, R4, RZ, 0x33, !PT ;  /* 0x00000004ff029212 */ /* 0x000fc800078e33ff */
[----:B------:R-:W-:Y:S01]  /*104a0*/  MOV R18, R2 ;  /* 0x0000000200127202 */ /* 0x000fe20000000f00 */
[----:B------:R-:W-:-:S04]  /*104b0*/  IMAD.MOV R17, RZ, RZ, -R2 ;  /* 0x000000ffff117224 */ /* 0x000fc800078e0a02 */
[----:B------:R-:W-:Y:S01]  /*104c0*/  IMAD R17, R4, R17, R9 ;  /* 0x0000001104117224 */ /* 0x000fe200078e0209 */
[----:B------:R-:W-:Y:S06]  /*104d0*/  BRA `(.L_x_725) ;  /* 0x00000000000c7947 */ /* 0x000fec0003800000 */
.L_x_720:
[----:B------:R-:W-:Y:S02]  /*104e0*/  IMAD.MOV.U32 R17, RZ, RZ, RZ ;  /* 0x000000ffff117224 */ /* 0x000fe400078e00ff */
[----:B------:R-:W-:Y:S02]  /*104f0*/  IMAD.U32 R16, RZ, RZ, UR6 ;  /* 0x00000006ff107e24 */ /* 0x000fe4000f8e00ff */
[----:B------:R-:W-:-:S07]  /*10500*/  IMAD.MOV.U32 R18, RZ, RZ, RZ ;  /* 0x000000ffff127224 */ /* 0x000fce00078e00ff */
.L_x_725:
[----:B------:R-:W-:-:S13]  /*10510*/  ISETP.NE.AND P0, PT, R5, RZ, PT ;  /* 0x000000ff0500720c */ /* 0x000fda0003f05270 */
[----:B------:R-:W0:Y:S01]  /*10520*/  @!P0 S2R R3, SR_CgaCtaId ;  /* 0x0000000000038919 */ /* 0x000e220000008800 */
[----:B------:R-:W-:-:S04]  /*10530*/  @!P0 MOV R2, 0x400 ;  /* 0x0000040000028802 */ /* 0x000fc80000000f00 */
[----:B0-----:R-:W-:-:S05]  /*10540*/  @!P0 LEA R2, R3, R2, 0x18 ;  /* 0x0000000203028211 */ /* 0x001fca00078ec0ff */
[----:B------:R1:W-:Y:S01]  /*10550*/  @!P0 STS.128 [R2+0x28cd0], R16 ;  /* 0x028cd01002008388 */ /* 0x0003e20000000c00 */
[----:B------:R-:W-:Y:S06]  /*10560*/  BAR.ARV 0x5, 0x180 ;  /* 0x0146000000007b1d */ /* 0x000fec0000002000 */
.L_x_718:
[----:B------:R2:W-:Y:S01]  /*10570*/  STL [R1+0x1c], RZ ;  /* 0x00001cff01007387 */ /* 0x0005e20000100800 */
[----:B------:R-:W-:Y:S01]  /*10580*/  ULDC UR4, c[0x0][0xc3c] ;  /* 0x00030f0000047ab9 */ /* 0x000fe20000000800 */
[----:B------:R-:W-:Y:S01]  /*10590*/  IMAD.MOV.U32 R26, RZ, RZ, 0x1 ;  /* 0x00000001ff1a7424 */ /* 0x000fe200078e00ff */
[----:B0-----:R-:W-:Y:S01]  /*105a0*/  ISETP.GE.AND P0, PT, R19, UR4, PT ;  /* 0x0000000413007c0c */ /* 0x001fe2000bf06270 */
[----:B------:R-:W-:-:S12]  /*105b0*/  IMAD.MOV.U32 R25, RZ, RZ, RZ ;  /* 0x000000ffff197224 */ /* 0x000fd800078e00ff */
[----:B--2---:R-:W-:Y:S05]  /*105c0*/  @P0 BRA `(.L_x_726) ;  /* 0x0000006000d40947 */ /* 0x004fea0003800000 */
[----:B------:R-:W0:Y:S01]  /*105d0*/  S2UR UR5, SR_CgaCtaId ;  /* 0x00000000000579c3 */ /* 0x000e220000008800 */
[C---:B-1----:R-:W-:Y:S01]  /*105e0*/  IMAD.SHL.U32 R2, R0.reuse, 0x8, RZ ;  /* 0x0000000800027824 */ /* 0x042fe200078e00ff */
[----:B------:R-:W-:Y:S01]  /*105f0*/  LOP3.LUT R5, R0, 0x7f, RZ, 0xc0, !PT ;  /* 0x0000007f00057812 */ /* 0x000fe200078ec0ff */
[----:B------:R-:W-:Y:S01]  /*10600*/  UMOV UR4, 0x400 ;  /* 0x0000040000047882 */ /* 0x000fe20000000000 */
[----:B------:R1:W-:Y:S01]  /*10610*/  STL [R1+0x1c], RZ ;  /* 0x00001cff01007387 */ /* 0x0003e20000100800 */
[----:B------:R-:W-:Y:S01]  /*10620*/  BSSY B8, `(.L_x_726) ;  /* 0x000062f000087945 */ /* 0x000fe20003800000 */
[C---:B------:R-:W-:Y:S01]  /*10630*/  LOP3.LUT R3, R2.reuse, 0x1f8, RZ, 0xc0, !PT ;  /* 0x000001f802037812 */ /* 0x040fe200078ec0ff */
[----:B------:R-:W-:Y:S01]  /*10640*/  IMAD.SHL.U32 R35, R5, 0x8, RZ ;  /* 0x0000000805237824 */ /* 0x000fe200078e00ff */
[----:B------:R-:W-:Y:S02]  /*10650*/  LOP3.LUT R2, R2, 0x38, RZ, 0xc0, !PT ;  /* 0x0000003802027812 */ /* 0x000fe400078ec0ff */
[----:B------:R-:W-:-:S02]  /*10660*/  CS2R R24, SRZ ;  /* 0x0000000000187805 */ /* 0x000fc4000001ff00 */
[----:B------:R-:W-:Y:S01]  /*10670*/  LOP3.LUT R4, R3, 0x38, R0, 0x78, !PT ;  /* 0x0000003803047812 */ /* 0x000fe200078e7800 */
[----:B------:R-:W-:Y:S01]  /*10680*/  IMAD.SHL.U32 R0, R0, 0x10, RZ ;  /* 0x0000001000007824 */ /* 0x000fe200078e00ff */
[----:B------:R-:W-:Y:S01]  /*10690*/  SHF.R.U32.HI R3, RZ, 0x3, R5 ;  /* 0x00000003ff037819 */ /* 0x000fe20000011605 */
[----:B------:R-:W-:Y:S01]  /*106a0*/  IMAD.MOV.U32 R28, RZ, RZ, 0x1 ;  /* 0x00000001ff1c7424 */ /* 0x000fe200078e00ff */
[----:B------:R-:W-:Y:S01]  /*106b0*/  LOP3.LUT R35, R4, 0x200, R35, 0xf8, !PT ;  /* 0x0000020004237812 */ /* 0x000fe200078ef823 */
[----:B------:R-:W-:Y:S01]  /*106c0*/  ULDC.64 UR38, c[0x0][0x198] ;  /* 0x0000660000267ab9 */ /* 0x000fe20000000a00 */
[----:B------:R-:W-:Y:S01]  /*106d0*/  LOP3.LUT R0, R3, 0x70, R0, 0xf8, !PT ;  /* 0x0000007003007812 */ /* 0x000fe200078ef800 */
[----:B------:R-:W-:Y:S01]  /*106e0*/  ULDC UR36, c[0x0][0xc] ;  /* 0x0000030000247ab9 */ /* 0x000fe20000000800 */
[C---:B------:R-:W-:Y:S02]  /*106f0*/  LOP3.LUT R0, R2.reuse, 0xc0, RZ, 0xfc, !PT ;  /* 0x000000c002007812 */ /* 0x040fe400078efcff */
[----:B------:R-:W-:-:S02]  /*10700*/  LOP3.LUT R0, R2, 0x140, RZ, 0xfc, !PT ;  /* 0x0000014002007812 */ /* 0x000fc400078efcff */
[C---:B------:R-:W-:Y:S01]  /*10710*/  LOP3.LUT R3, R2.reuse, 0x40, RZ, 0xfc, !PT ;  /* 0x0000004002037812 */ /* 0x040fe200078efcff */
[----:B0-----:R-:W-:Y:S01]  /*10720*/  ULEA UR4, UR5, UR4, 0x18 ;  /* 0x0000000405047291 */ /* 0x001fe2000f8ec03f */
[----:B------:R-:W-:Y:S02]  /*10730*/  LOP3.LUT R4, R37, 0x2, RZ, 0xfc, !PT ;  /* 0x0000000225047812 */ /* 0x000fe400078efcff */
[C---:B------:R-:W-:Y:S02]  /*10740*/  LOP3.LUT R3, R2.reuse, 0x100, RZ, 0xfc, !PT ;  /* 0x0000010002037812 */ /* 0x040fe400078efcff */
[C---:B------:R-:W-:Y:S01]  /*10750*/  LOP3.LUT R4, R2.reuse, 0x80, RZ, 0xfc, !PT ;  /* 0x0000008002047812 */ /* 0x040fe200078efcff */
[----:B------:R-:W-:Y:S01]  /*10760*/  IMAD.U32 R23, RZ, RZ, UR4 ;  /* 0x00000004ff177e24 */ /* 0x000fe2000f8e00ff */
[C---:B------:R-:W-:Y:S02]  /*10770*/  LOP3.LUT R3, R2.reuse, 0x180, RZ, 0xfc, !PT ;  /* 0x0000018002037812 */ /* 0x040fe400078efcff */
[----:B------:R-:W-:Y:S01]  /*10780*/  MOV R26, 0x1 ;  /* 0x00000001001a7802 */ /* 0x000fe20000000f00 */
[----:B------:R-:W-:Y:S01]  /*10790*/  IMAD R0, R35, 0x2, R23 ;  /* 0x0000000223007824 */ /* 0x000fe200078e0217 */
[----:B------:R-:W-:-:S04]  /*107a0*/  LOP3.LUT R2, R2, 0x1c0, RZ, 0xfc, !PT ;  /* 0x000001c002027812 */ /* 0x000fc800078efcff */
[----:B------:R1:W-:Y:S03]  /*107b0*/  STL [R1+0x34], R0 ;  /* 0x0000340001007387 */ /* 0x0003e60000100800 */
.L_x_833:
[----:B0-----:R-:W0:Y:S02]  /*107c0*/  LDC.64 R32, c[0x0][0xc88] ;  /* 0x00032200ff207b82 */ /* 0x001e240000000a00 */
[----:B0-----:R-:W-:-:S06]  /*107d0*/  IMAD.WIDE R32, R19, 0x4, R32 ;  /* 0x0000000413207825 */ /* 0x001fcc00078e0220 */
[----:B-1----:R0:W1:Y:S01]  /*107e0*/  LDG.E R32, desc[UR40][R32.64] ;  /* 0x0000002820207981 */ /* 0x002062000c1e1900 */
[----:B------:R-:W-:Y:S05]  /*107f0*/  YIELD ;  /* 0x0000000000007946 */ /* 0x000fea0003800000 */
[----:B------:R-:W-:Y:S01]  /*10800*/  ULDC.64 UR4, c[0x0][0xa28] ;  /* 0x00028a0000047ab9 */ /* 0x000fe20000000a00 */
[----:B--23--:R-:W-:Y:S01]  /*10810*/  IMAD.MOV.U32 R6, RZ, RZ, RZ ;  /* 0x000000ffff067224 */ /* 0x00cfe200078e00ff */
[----:B------:R-:W-:Y:S01]  /*10820*/  ISETP.NE.U32.AND P0, PT, RZ, UR4, PT ;  /* 0x00000004ff007c0c */ /* 0x000fe2000bf05070 */
[----:B------:R-:W-:Y:S01]  /*10830*/  ULDC.64 UR8, c[0x0][0xa18] ;  /* 0x0002860000087ab9 */ /* 0x000fe20000000a00 */
[----:B0-----:R-:W-:Y:S01]  /*10840*/  IMAD.MOV.U32 R33, RZ, RZ, RZ ;  /* 0x000000ffff217224 */ /* 0x001fe200078e00ff */
[----:B------:R-:W-:Y:S01]  /*10850*/  ULDC.64 UR6, c[0x0][0xa10] ;  /* 0x0002840000067ab9 */ /* 0x000fe20000000a00 */
[----:B------:R-:W-:-:S02]  /*10860*/  ISETP.NE.AND.EX P0, PT, RZ, UR5, PT, P0 ;  /* 0x00000005ff007c0c */ /* 0x000fc4000bf05300 */
[----:B-1----:R-:W-:-:S11]  /*10870*/  SHF.R.S32.HI R0, RZ, 0x1f, R32 ;  /* 0x0000001fff007819 */ /* 0x002fd60000011420 */
[C---:B------:R-:W-:Y:S01]  /*10880*/  @P0 LEA R2, P1, R32.reuse, UR4, 0x2 ;  /* 0x0000000420020c11 */ /* 0x040fe2000f8210ff */
[C---:B------:R-:W-:Y:S01]  /*10890*/  IMAD.SHL.U32 R27, R32.reuse, 0x4, RZ ;  /* 0x00000004201b7824 */ /* 0x040fe200078e00ff */
[C-C-:B------:R-:W-:Y:S01]  /*108a0*/  SHF.L.U64.HI R29, R32.reuse, 0x2, R0.reuse ;  /* 0x00000002201d7819 */ /* 0x140fe20000010200 */
[----:B------:R0:W-:Y:S01]  /*108b0*/  STL [R1+0x14], R0 ;  /* 0x0000140001007387 */ /* 0x0001e20000100800 */
[----:B------:R-:W-:Y:S01]  /*108c0*/  @P0 LEA.HI.X R3, R32, UR5, R0, 0x2, P1 ;  /* 0x0000000520030c11 */ /* 0x000fe200088f1400 */
[----:B------:R-:W-:-:S04]  /*108d0*/  ULDC.64 UR4, c[0x0][0xa00] ;  /* 0x0002800000047ab9 */ /* 0x000fc80000000a00 */
[----:B------:R1:W5:Y:S01]  /*108e0*/  @P0 LDG.E R33, desc[UR40][R2.64] ;  /* 0x0000002802210981 */ /* 0x000362000c1e1900 */
[----:B------:R-:W-:Y:S02]  /*108f0*/  ISETP.NE.U32.AND P0, PT, RZ, UR4, PT ;  /* 0x00000004ff007c0c */ /* 0x000fe4000bf05070 */
[----:B------:R-:W-:Y:S01]  /*10900*/  ISETP.NE.U32.AND P2, PT, RZ, UR8, PT ;  /* 0x00000008ff007c0c */ /* 0x000fe2000bf45070 */
[----:B0-----:R-:W-:Y:S01]  /*10910*/  IMAD.MOV.U32 R0, RZ, RZ, RZ ;  /* 0x000000ffff007224 */ /* 0x001fe200078e00ff */
[----:B------:R-:W-:Y:S02]  /*10920*/  ISETP.NE.AND.EX P0, PT, RZ, UR5, PT, P0 ;  /* 0x00000005ff007c0c */ /* 0x000fe4000bf05300 */
[----:B------:R-:W-:Y:S02]  /*10930*/  ISETP.NE.AND.EX P2, PT, RZ, UR9, PT, P2 ;  /* 0x00000009ff007c0c */ /* 0x000fe4000bf45320 */
[----:B------:R-:W-:Y:S02]  /*10940*/  ISETP.NE.U32.AND P1, PT, RZ, UR6, PT ;  /* 0x00000006ff007c0c */ /* 0x000fe4000bf25070 */
[----:B-1----:R-:W-:-:S02]  /*10950*/  IADD3 R2, P3, R27, UR4, RZ ;  /* 0x000000041b027c10 */ /* 0x002fc4000ff7e0ff */
[----:B------:R-:W-:Y:S02]  /*10960*/  ISETP.NE.AND.EX P1, PT, RZ, UR7, PT, P1 ;  /* 0x00000007ff007c0c */ /* 0x000fe4000bf25310 */
[----:B------:R-:W-:Y:S02]  /*10970*/  IADD3.X R3, R29, UR5, RZ, P3, !PT ;  /* 0x000000051d037c10 */ /* 0x000fe40009ffe4ff */
[----:B------:R-:W-:-:S03]  /*10980*/  IADD3 R4, P4, R27, UR6, RZ ;  /* 0x000000061b047c10 */ /* 0x000fc6000ff9e0ff */
[----:B------:R-:W2:Y:S01]  /*10990*/  @P0 LDG.E R6, desc[UR40][R2.64] ;  /* 0x0000002802060981 */ /* 0x000ea2000c1e1900 */
[----:B------:R-:W-:Y:S01]  /*109a0*/  ULDC UR4, c[0x0][0x288] ;  /* 0x0000a20000047ab9 */ /* 0x000fe20000000800 */
[----:B------:R-:W-:Y:S01]  /*109b0*/  IADD3.X R5, R29, UR7, RZ, P4, !PT ;  /* 0x000000071d057c10 */ /* 0x000fe2000a7fe4ff */
[----:B------:R-:W-:Y:S01]  /*109c0*/  IMAD.U32 R8, RZ, RZ, UR4 ;  /* 0x00000004ff087e24 */ /* 0x000fe2000f8e00ff */
[----:B------:R-:W-:-:S03]  /*109d0*/  ULDC.64 UR4, c[0x0][0x418] ;  /* 0x0001060000047ab9 */ /* 0x000fc60000000a00 */
[----:B------:R-:W5:Y:S04]  /*109e0*/  @P1 LDG.E R0, desc[UR40][R4.64] ;  /* 0x0000002804001981 */ /* 0x000f68000c1e1900 */
[----:B--2---:R0:W-:Y:S02]  /*109f0*/  STL [R1+0xc], R6 ;  /* 0x00000c0601007387 */ /* 0x0041e40000100800 */
[----:B0-----:R-:W-:-:S04]  /*10a00*/  @P2 IADD3 R6, P3, R27, UR8, RZ ;  /* 0x000000081b062c10 */ /* 0x001fc8000ff7e0ff */
[----:B------:R-:W-:-:S05]  /*10a10*/  @P2 IADD3.X R7, R29, UR9, RZ, P3, !PT ;  /* 0x000000091d072c10 */ /* 0x000fca0009ffe4ff */
[----:B------:R0:W2:Y:S01]  /*10a20*/  @P2 LDG.E R8, desc[UR40][R6.64] ;  /* 0x0000002806082981 */ /* 0x0000a2000c1e1900 */
[----:B------:R-:W-:-:S03]  /*10a30*/  UISETP.NE.U32.AND UP0, UPT, UR4, URZ, UPT ;  /* 0x0000003f0400728c */ /* 0x000fc6000bf05070 */
[----:B------:R-:W-:Y:S01]  /*10a40*/  ULDC UR4, c[0x0][0x424] ;  /* 0x0001090000047ab9 */ /* 0x000fe20000000800 */
[----:B------:R-:W-:-:S03]  /*10a50*/  UISETP.NE.AND.EX UP0, UPT, UR5, URZ, UPT, UP0 ;  /* 0x0000003f0500728c */ /* 0x000fc6000bf05300 */
[----:B------:R-:W-:Y:S01]  /*10a60*/  ULDC UR5, c[0x0][0x2f0] ;  /* 0x0000bc0000057ab9 */ /* 0x000fe20000000800 */
[----:B------:R-:W-:-:S04]  /*10a70*/  USEL UR4, UR4, 0x1, UP0 ;  /* 0x0000000104047887 */ /* 0x000fc80008000000 */
[----:B------:R-:W-:-:S03]  /*10a80*/  UIMAD UR4, UR4, UR5, URZ ;  /* 0x00000005040472a4 */ /* 0x000fc6000f8e023f */
[----:B------:R-:W-:Y:S02]  /*10a90*/  ULDC UR5, c[0x0][0x348] ;  /* 0x0000d20000057ab9 */ /* 0x000fe40000000800 */
[----:B0-----:R-:W-:Y:S01]  /*10aa0*/  MOV R6, UR5 ;  /* 0x0000000500067c02 */ /* 0x001fe20008000f00 */
[----:B------:R-:W-:Y:S01]  /*10ab0*/  IMAD.U32 R7, RZ, RZ, UR4 ;  /* 0x00000004ff077e24 */ /* 0x000fe2000f8e00ff */
[----:B--2---:R0:W-:Y:S01]  /*10ac0*/  STL [R1+0x18], R8 ;  /* 0x0000180801007387 */ /* 0x0041e20000100800 */
[----:B------:R-:W-:Y:S05]  /*10ad0*/  @P2 BRA `(.L_x_727) ;  /* 0x0000000000142947 */ /* 0x000fea0003800000 */
[----:B------:R-:W-:Y:S05]  /*10ae0*/  @!P0 BRA `(.L_x_727) ;  /* 0x0000000000108947 */ /* 0x000fea0003800000 */
[----:B0-----:R-:W2:Y:S04]  /*10af0*/  LDG.E R8, desc[UR40][R2.64] ;  /* 0x0000002802087981 */ /* 0x001ea8000c1e1900 */
[----:B------:R-:W2:Y:S02]  /*10b00*/  LDG.E R2, desc[UR40][R2.64+0x4] ;  /* 0x0000042802027981 */ /* 0x000ea4000c1e1900 */
[----:B--2---:R-:W-:-:S05]  /*10b10*/  IMAD.IADD R2, R2, 0x1, -R8 ;  /* 0x0000000102027824 */ /* 0x004fca00078e0a08 */
[----:B------:R1:W-:Y:S02]  /*10b20*/  STL [R1+0x18], R2 ;  /* 0x0000180201007387 */ /* 0x0003e40000100800 */
.L_x_727:
[----:B------:R-:W-:Y:S01]  /*10b30*/  ULDC.64 UR4, c[0x0][0xa20] ;  /* 0x0002880000047ab9 */ /* 0x000fe20000000a00 */
[----:B------:R-:W-:Y:S01]  /*10b40*/  IMAD.MOV.U32 R30, RZ, RZ, R32 ;  /* 0x000000ffff1e7224 */ /* 0x000fe200078e0020 */
[----:B------:R-:W-:-:S04]  /*10b50*/  ISETP.NE.U32.AND P0, PT, RZ, UR4, PT ;  /* 0x00000004ff007c0c */ /* 0x000fc8000bf05070 */
[----:B------:R-:W-:-:S13]  /*10b60*/  ISETP.NE.AND.EX P0, PT, RZ, UR5, PT, P0 ;  /* 0x00000005ff007c0c */ /* 0x000fda000bf05300 */
[----:B------:R-:W-:Y:S05]  /*10b70*/  @!P0 BRA `(.L_x_728) ;  /* 0x0000000000108947 */ /* 0x000fea0003800000 */
[----:B-1----:R-:W-:-:S04]  /*10b80*/  IADD3 R2, P0, R27, UR4, RZ ;  /* 0x000000041b027c10 */ /* 0x002fc8000ff1e0ff */
[----:B------:R-:W-:-:S05]  /*10b90*/  IADD3.X R3, R29, UR5, RZ, P0, !PT ;  /* 0x000000051d037c10 */ /* 0x000fca00087fe4ff */
[----:B------:R1:W5:Y:S01]  /*10ba0*/  LDG.E R7, desc[UR40][R2.64] ;  /* 0x0000002802077981 */ /* 0x000362000c1e1900 */
[----:B------:R-:W-:Y:S05]  /*10bb0*/  BRA `(.L_x_729) ;  /* 0x0000000000247947 */ /* 0x000fea0003800000 */
.L_x_728:
[----:B------:R-:W-:Y:S02]  /*10bc0*/  ULDC.64 UR4, c[0x0][0xa08] ;  /* 0x0002820000047ab9 */ /* 0x000fe40000000a00 */
[----:B------:R-:W-:-:S04]  /*10bd0*/  ISETP.NE.U32.AND P0, PT, RZ, UR4, PT ;  /* 0x00000004ff007c0c */ /* 0x000fc8000bf05070 */
[----:B------:R-:W-:-:S13]  /*10be0*/  ISETP.NE.AND.EX P0, PT, RZ, UR5, PT, P0 ;  /* 0x00000005ff007c0c */ /* 0x000fda000bf05300 */
[----:B------:R-:W-:Y:S05]  /*10bf0*/  @!P0 BRA `(.L_x_729) ;  /* 0x0000000000148947 */ /* 0x000fea0003800000 */
[----:B-1----:R-:W1:Y:S02]  /*10c00*/  LDC.64 R2, c[0x0][0xa08] ;  /* 0x00028200ff027b82 */ /* 0x002e640000000a00 */
[----:B-1----:R-:W-:-:S05]  /*10c10*/  IMAD.WIDE R2, R30, 0x4, R2 ;  /* 0x000000041e027825 */ /* 0x002fca00078e0202 */
[----:B------:R-:W2:Y:S04]  /*10c20*/  LDG.E R7, desc[UR40][R2.64] ;  /* 0x0000002802077981 */ /* 0x000ea8000c1e1900 */
[----:B------:R-:W2:Y:S02]  /*10c30*/  LDG.E R2, desc[UR40][R2.64+0x4] ;  /* 0x0000042802027981 */ /* 0x000ea4000c1e1900 */
[----:B--2---:R-:W-:-:S07]  /*10c40*/  IMAD.IADD R7, R2, 0x1, -R7 ;  /* 0x0000000102077824 */ /* 0x004fce00078e0a07 */
.L_x_729:
[----:B-1----:R-:W2:Y:S04]  /*10c50*/  @P1 LDG.E R2, desc[UR40][R4.64] ;  /* 0x0000002804021981 */ /* 0x002ea8000c1e1900 */
[----:B------:R-:W2:Y:S01]  /*10c60*/  @P1 LDG.E R4, desc[UR40][R4.64+0x4] ;  /* 0x0000042804041981 */ /* 0x000ea2000c1e1900 */
[----:B-----5:R-:W-:Y:S01]  /*10c70*/  IMAD.IADD R7, R7, 0x1, -R33 ;  /* 0x0000000107077824 */ /* 0x020fe200078e0a21 */
[----:B------:R-:W-:Y:S01]  /*10c80*/  BSSY B0, `(.L_x_730) ;  /* 0x00001ae000007945 */ /* 0x000fe20003800000 */
[----:B--2---:R-:W-:-:S04]  /*10c90*/  @P1 IMAD.IADD R6, R4, 0x1, -R2 ;  /* 0x0000000104061824 */ /* 0x004fc800078e0a02 */
[----:B------:R-:W-:-:S04]  /*10ca0*/  IMAD.IADD R3, R7, 0x1, R6 ;  /* 0x0000000107037824 */ /* 0x000fc800078e0206 */
[----:B------:R-:W-:Y:S01]  /*10cb0*/  VIADD R2, R3, 0x3f ;  /* 0x0000003f03027836 */ /* 0x000fe20000000000 */
[----:B------:R1:W-:Y:S04]  /*10cc0*/  STL [R1+0x4], R3 ;  /* 0x0000040301007387 */ /* 0x0003e80000100800 */
[----:B-1----:R-:W-:-:S04]  /*10cd0*/  SHF.R.S32.HI R3, RZ, 0x1f, R2 ;  /* 0x0000001fff037819 */ /* 0x002fc80000011402 */
[----:B------:R-:W-:Y:S02]  /*10ce0*/  LEA.HI R4, R3, R2, RZ, 0x6 ;  /* 0x0000000203047211 */ /* 0x000fe400078f30ff */
[----:B------:R-:W-:Y:S02]  /*10cf0*/  IADD3 R2, -R7, RZ, RZ ;  /* 0x000000ff07027210 */ /* 0x000fe40007ffe1ff */
[----:B------:R-:W-:Y:S01]  /*10d00*/  LOP3.LUT R31, R4, 0xffffffc0, RZ, 0xc0, !PT ;  /* 0xffffffc0041f7812 */ /* 0x000fe200078ec0ff */
[----:B------:R1:W-:Y:S01]  /*10d10*/  STL [R1+0x3c], R4 ;  /* 0x00003c0401007387 */ /* 0x0003e20000100800 */
[----:B------:R-:W-:Y:S02]  /*10d20*/  VIMNMX R5, RZ, R2, !PT ;  /* 0x00000002ff057248 */ /* 0x000fe40007fe0100 */
[----:B------:R-:W-:-:S04]  /*10d30*/  VIADDMNMX R6, R31, -R7, R6, PT ;  /* 0x800000071f067246 */ /* 0x000fc80003800106 */
[----:B------:R-:W-:Y:S02]  /*10d40*/  ISETP.GT.AND P0, PT, R6, R5, PT ;  /* 0x000000050600720c */ /* 0x000fe40003f04270 */
[----:B------:R-:W-:-:S11]  /*10d50*/  SHF.R.U32.HI R5, RZ, 0x6, R5 ;  /* 0x00000006ff057819 */ /* 0x000fd60000011605 */
[----:B------:R-:W-:-:S05]  /*10d60*/  @P0 VIADD R2, R6, 0x3f ;  /* 0x0000003f06020836 */ /* 0x000fca0000000000 */
[----:B------:R-:W-:-:S04]  /*10d70*/  @P0 SHF.R.S32.HI R3, RZ, 0x1f, R2 ;  /* 0x0000001fff030819 */ /* 0x000fc80000011402 */
[----:B------:R-:W-:Y:S01]  /*10d80*/  @P0 LEA.HI R3, R3, R2, RZ, 0x6 ;  /* 0x0000000203030211 */ /* 0x000fe200078f30ff */
[----:B------:R-:W-:-:S03]  /*10d90*/  IMAD.MOV.U32 R2, RZ, RZ, R5 ;  /* 0x000000ffff027224 */ /* 0x000fc600078e0005 */
[----:B------:R-:W-:Y:S02]  /*10da0*/  @P0 SHF.R.S32.HI R2, RZ, 0x6, R3 ;  /* 0x00000006ff020819 */ /* 0x000fe40000011403 */
[----:B------:R-:W-:Y:S02]  /*10db0*/  PLOP3.LUT P0, PT, PT, PT, PT, 0x80, 0x0 ;  /* 0x000000000000781c */ /* 0x000fe40003f0f070 */
[----:B------:R-:W-:-:S13]  /*10dc0*/  ISETP.GT.AND P2, PT, R2, R5, PT ;  /* 0x000000050200720c */ /* 0x000fda0003f44270 */
[----:B-1----:R-:W-:Y:S05]  /*10dd0*/  @!P2 BRA `(.L_x_731) ;  /* 0x000000180060a947 */ /* 0x002fea0003800000 */
[----:B------:R-:W-:Y:S01]  /*10de0*/  UMOV UR4, 0xffffffff ;  /* 0xffffffff00047882 */ /* 0x000fe20000000000 */
[----:B------:R-:W-:Y:S02]  /*10df0*/  SEL R4, R30, RZ, !P1 ;  /* 0x000000ff1e047207 */ /* 0x000fe40004800000 */
[----:B------:R-:W-:Y:S05]  /*10e00*/  BRA.DIV UR4, `(.L_x_732) ;  /* 0x0000006a044c7947 */ /* 0x000fea000b800000 */
[----:B------:R-:W1:Y:S02]  /*10e10*/  S2R R3, SR_TID.X ;  /* 0x0000000000037919 */ /* 0x000e640000002100 */
[----:B-1----:R-:W-:-:S04]  /*10e20*/  SHF.R.U32.HI R3, RZ, 0x5, R3 ;  /* 0x00000005ff037819 */ /* 0x002fc80000011603 */
[----:B------:R-:W-:-:S05]  /*10e30*/  LOP3.LUT R3, R3, 0x3, RZ, 0xc0, !PT ;  /* 0x0000000303037812 */ /* 0x000fca00078ec0ff */
[----:B------:R1:W2:Y:S02]  /*10e40*/  SHFL.IDX PT, R14, R3, RZ, 0x1f ;  /* 0x00001fff030e7589 */ /* 0x0002a400000e0000 */
.L_x_878:
[----:B--2---:R-:W-:Y:S02]  /*10e50*/  ISETP.NE.AND P0, PT, R14, RZ, PT ;  /* 0x000000ff0e00720c */ /* 0x004fe40003f05270 */
[----:B------:R-:W-:-:S11]  /*10e60*/  PLOP3.LUT P6, PT, PT, PT, PT, 0x8, 0x0 ;  /* 0x000000000000781c */ /* 0x000fd60003fce170 */
[----:B------:R-:W-:Y:S05]  /*10e70*/  @P0 BRA `(.L_x_733) ;  /* 0x00000000000c0947 */ /* 0x000fea0003800000 */
[----:B------:R-:W-:-:S03]  /*10e80*/  UMOV UR4, 0xffffffff ;  /* 0xffffffff00047882 */ /* 0x000fc60000000000 */
[----:B------:R-:W-:Y:S05]  /*10e90*/  BRA.DIV UR4, `(.L_x_734) ;  /* 0x0000006a045c7947 */ /* 0x000fea000b800000 */
[----:B------:R-:W-:-:S13]  /*10ea0*/  ELECT P6, URZ, PT ;  /* 0x00000000003f782f */ /* 0x000fda00038c0000 */
.L_x_733:
[----:B-1----:R-:W2:Y:S01]  /*10eb0*/  LDL R3, [R1+0x1c] ;  /* 0x00001c0001037983 */ /* 0x002ea20000100800 */
[----:B------:R-:W-:Y:S01]  /*10ec0*/  BSSY B1, `(.L_x_735) ;  /* 0x0000008000017945 */ /* 0x000fe20003800000 */
[----:B--2---:R-:W-:-:S05]  /*10ed0*/  VIADD R3, R3, 0x1 ;  /* 0x0000000103037836 */ /* 0x004fca0000000000 */
[----:B------:R-:W-:-:S04]  /*10ee0*/  LEA.HI R6, R3, R3, RZ, 0x1 ;  /* 0x0000000303067211 */ /* 0x000fc800078f08ff */
[----:B------:R-:W-:-:S05]  /*10ef0*/  LOP3.LUT R6, R6, 0xfffffffe, RZ, 0xc0, !PT ;  /* 0xfffffffe06067812 */ /* 0x000fca00078ec0ff */
[----:B------:R-:W-:-:S05]  /*10f00*/  IMAD.IADD R3, R3, 0x1, -R6 ;  /* 0x0000000103037824 */ /* 0x000fca00078e0a06 */
[----:B------:R-:W-:-:S04]  /*10f10*/  SHF.L.U32 R3, R3, 0x1f, RZ ;  /* 0x0000001f03037819 */ /* 0x000fc800000006ff */
[----:B------:R-:W1:Y:S02]  /*10f20*/  SYNCS.PHASECHK.TRANS64.TRYWAIT P0, [R23+URZ+0x28c20], R3 ;  /* 0x028c2003170075a7 */ /* 0x000e64000800017f */
[----:B-1----:R-:W-:Y:S05]  /*10f30*/  @!P0 BRA `(.L_x_736) ;  /* 0x0000006800548947 */ /* 0x002fea0003800000 */
.L_x_881:
[----:B------:R-:W-:Y:S05]  /*10f40*/  BSYNC B1 ;  /* 0x0000000000017941 */ /* 0x000fea0003800000 */
.L_x_735:
[----:B------:R-:W-:Y:S04]  /*10f50*/  BSSY B1, `(.L_x_737) ;  /* 0x00000b7000017945 */ /* 0x000fe80003800000 */
[----:B------:R-:W-:Y:S05]  /*10f60*/  @!P6 BRA `(.L_x_738) ;  /* 0x0000000800d4e947 */ /* 0x000fea0003800000 */
[----:B-1----:R-:W-:Y:S01]  /*10f70*/  IMAD R3, R24, 0x8, R23 ;  /* 0x0000000818037824 */ /* 0x002fe200078e0217 */
[----:B------:R-:W-:Y:S01]  /*10f80*/  SHF.L.U32 R6, R28, 0x1f, RZ ;  /* 0x0000001f1c067819 */ /* 0x000fe200000006ff */
[----:B------:R-:W1:Y:S01]  /*10f90*/  S2R R7, SR_TID.X ;  /* 0x0000000000077919 */ /* 0x000e620000002100 */
[----:B------:R-:W-:Y:S02]  /*10fa0*/  BSSY B2, `(.L_x_739) ;  /* 0x0000005000027945 */ /* 0x000fe40003800000 */
[----:B------:R-:W2:Y:S01]  /*10fb0*/  SYNCS.PHASECHK.TRANS64.TRYWAIT P0, [R3+URZ+0x28ca0], R6 ;  /* 0x028ca006030075a7 */ /* 0x000ea2000800017f */
[----:B-1----:R-:W-:-:S04]  /*10fc0*/  LOP3.LUT R7, R7, 0x7f, RZ, 0xc0, !PT ;  /* 0x0000007f07077812 */ /* 0x002fc800078ec0ff */
[----:B------:R-:W-:Y:S01]  /*10fd0*/  ISETP.NE.AND P1, PT, R7, RZ, PT ;  /* 0x000000ff0700720c */ /* 0x000fe20003f25270 */
[----:B--2---:R-:W-:-:S12]  /*10fe0*/  @!P0 BRA `(.L_x_740) ;  /* 0x00000068003c8947 */ /* 0x004fd80003800000 */
.L_x_882:
[----:B------:R-:W-:Y:S05]  /*10ff0*/  BSYNC B2 ;  /* 0x0000000000027941 */ /* 0x000fea0003800000 */
.L_x_739:
[----:B------:R-:W-:Y:S04]  /*11000*/  BSSY B2, `(.L_x_741) ;  /* 0x0000009000027945 */ /* 0x000fe80003800000 */
[----:B------:R-:W-:Y:S05]  /*11010*/  @P1 BRA `(.L_x_742) ;  /* 0x00000000001c1947 */ /* 0x000fea0003800000 */
[----:B0-----:R-:W0:Y:S01]  /*11020*/  S2R R8, SR_TID.X ;  /* 0x0000000000087919 */ /* 0x001e220000002100 */
[----:B------:R-:W-:-:S04]  /*11030*/  IMAD.MOV.U32 R7, RZ, RZ, 0x2000 ;  /* 0x00002000ff077424 */ /* 0x000fc800078e00ff */
[----:B------:R2:W-:Y:S01]  /*11040*/  SYNCS.ARRIVE.TRANS64 RZ, [R3+URZ+0x28c90], R7 ;  /* 0x028c900703ff79a7 */ /* 0x0005e2000800003f */
[----:B0-----:R-:W-:-:S04]  /*11050*/  LOP3.LUT R8, R8, 0x1f, RZ, 0xc0, !PT ;  /* 0x0000001f08087812 */ /* 0x001fc800078ec0ff */
[----:B------:R-:W-:-:S13]  /*11060*/  ISETP.NE.AND P0, PT, R8, RZ, PT ;  /* 0x000000ff0800720c */ /* 0x000fda0003f05270 */
[----:B--2---:R-:W-:Y:S05]  /*11070*/  @!P0 BRA `(.L_x_742) ;  /* 0x0000000000048947 */ /* 0x004fea0003800000 */
[----:B------:R-:W-:Y:S01]  /*11080*/  BPT.TRAP 0x1 ;  /* 0x000000040000795c */ /* 0x000fe20000300000 */
.L_x_742:
[----:B------:R-:W-:Y:S05]  /*11090*/  BSYNC B2 ;  /* 0x0000000000027941 */ /* 0x000fea0003800000 */
.L_x_741:
[----:B------:R-:W-:Y:S01]  /*110a0*/  IMAD.MOV.U32 R12, RZ, RZ, RZ ;  /* 0x000000ffff0c7224 */ /* 0x000fe200078e00ff */
[----:B0-----:R-:W-:Y:S01]  /*110b0*/  LEA R8, R24, R23, 0xd ;  /* 0x0000001718087211 */ /* 0x001fe200078e68ff */
[----:B------:R-:W-:Y:S01]  /*110c0*/  IMAD R7, R2, 0x40, R0 ;  /* 0x0000004002077824 */ /* 0x000fe200078e0200 */
[----:B------:R-:W-:Y:S01]  /*110d0*/  UIADD3 UR4, UP0, UR38, 0x570, URZ ;  /* 0x0000057026047890 */ /* 0x000fe2000ff1e03f */
[----:B------:R-:W-:Y:S01]  /*110e0*/  PLOP3.LUT P0, PT, PT, PT, PT, 0x80, 0x0 ;  /* 0x000000000000781c */ /* 0x000fe20003f0f070 */
[----:B------:R-:W-:Y:S01]  /*110f0*/  VIADD R9, R3, 0x28c90 ;  /* 0x00028c9003097836 */ /* 0x000fe20000000000 */
[----:B------:R-:W-:Y:S01]  /*11100*/  R2UR UR10, R12 ;  /* 0x000000000c0a72ca */ /* 0x000fe200000e0000 */
[----:B------:R-:W-:Y:S01]  /*11110*/  VIADD R7, R7, 0xffffffc0 ;  /* 0xffffffc007077836 */ /* 0x000fe20000000000 */
[----:B------:R-:W-:Y:S01]  /*11120*/  UIADD3.X UR5, URZ, UR39, URZ, UP0, !UPT ;  /* 0x000000273f057290 */ /* 0x000fe200087fe43f */
[----:B------:R-:W-:Y:S01]  /*11130*/  VIADD R8, R8, 0x22400 ;  /* 0x0002240008087836 */ /* 0x000fe20000000000 */
[----:B------:R-:W-:Y:S01]  /*11140*/  UMOV UR6, 0x0 ;  /* 0x0000000000067882 */ /* 0x000fe20000000000 */
[----:B------:R-:W-:-:S10]  /*11150*/  UMOV UR7, 0x12f00000 ;  /* 0x12f0000000077882 */ /* 0x000fd40000000000 */
.L_x_743:
[----:B------:R-:W-:-:S13]  /*11160*/  @P0 ELECT P2, URZ, PT ;  /* 0x00000000003f082f */ /* 0x000fda0003840000 */
[----:B------:R-:W-:Y:S02]  /*11170*/  @P2 R2UR UR13, R4 ;  /* 0x00000000040d22ca */ /* 0x000fe400000e0000 */
[----:B------:R-:W-:Y:S02]  /*11180*/  @P2 R2UR UR12, R18 ;  /* 0x00000000120c22ca */ /* 0x000fe400000e0000 */
[----:B------:R-:W-:Y:S02]  /*11190*/  @P2 R2UR UR11, R7 ;  /* 0x00000000070b22ca */ /* 0x000fe400000e0000 */
[----:B------:R-:W-:Y:S02]  /*111a0*/  @P2 R2UR UR9, R9 ;  /* 0x00000000090922ca */ /* 0x000fe400000e0000 */
[----:B------:R-:W-:Y:S02]  /*111b0*/  @P2 R2UR UR8, R8 ;  /* 0x00000000080822ca */ /* 0x000fe400000e0000 */
[----:B------:R-:W-:-:S02]  /*111c0*/  @P2 PLOP3.LUT P0, PT, P2, PT, PT, 0x8, 0x0 ;  /* 0x000000000000281c */ /* 0x000fc4000170e170 */
[----:B------:R-:W-:-:S09]  /*111d0*/  PLOP3.LUT P2, PT, PT, PT, PT, 0x8, 0x0 ;  /* 0x000000000000781c */ /* 0x000fd20003f4e170 */
[----:B------:R0:W-:Y:S02]  /*111e0*/  UTMALDG.4D [UR8], [UR4], desc[UR6] ;  /* 0x00000608040075b4 */ /* 0x0001e40008019000 */
[----:B0-----:R-:W-:Y:S05]  /*111f0*/  @P0 BRA.U.ANY `(.L_x_743) ;  /* 0xfffffffd00d80947 */ /* 0x001fea000393ffff */
[----:B------:R-:W0:Y:S01]  /*11200*/  SYNCS.PHASECHK.TRANS64.TRYWAIT P0, [R3+URZ+0x28cc0], R6 ;  /* 0x028cc006030075a7 */ /* 0x000e22000800017f */
[----:B------:R-:W-:Y:S04]  /*11210*/  BSSY B2, `(.L_x_744) ;  /* 0x0000002000027945 */ /* 0x000fe80003800000 */
[----:B0-----:R-:W-:Y:S05]  /*11220*/  @!P0 BRA `(.L_x_745) ;  /* 0x0000006400c08947 */ /* 0x001fea0003800000 */
.L_x_883:
[----:B------:R-:W-:Y:S05]  /*11230*/  BSYNC B2 ;  /* 0x0000000000027941 */ /* 0x000fea0003800000 */
.L_x_744:
[----:B------:R-:W-:Y:S01]  /*11240*/  BSSY B2, `(.L_x_746) ;  /* 0x000000b000027945 */ /* 0x000fe20003800000 */
[----:B------:R-:W-:Y:S02]  /*11250*/  IMAD.MOV.U32 R10, RZ, RZ, 0x0 ;  /* 0x00000000ff0a7424 */ /* 0x000fe400078e00ff */
[----:B------:R-:W-:Y:S01]  /*11260*/  IMAD.MOV.U32 R11, RZ, RZ, 0x12f00000 ;  /* 0x12f00000ff0b7424 */ /* 0x000fe200078e00ff */
[----:B------:R-:W-:Y:S06]  /*11270*/  @P1 BRA `(.L_x_747) ;  /* 0x00000000001c1947 */ /* 0x000fec0003800000 */
[----:B------:R-:W2:Y:S01]  /*11280*/  S2R R8, SR_TID.X ;  /* 0x0000000000087919 */ /* 0x000ea20000002100 */
[----:B01----:R-:W-:-:S04]  /*11290*/  IMAD.MOV.U32 R6, RZ, RZ, 0x10000 ;  /* 0x00010000ff067424 */ /* 0x003fc800078e00ff */
[----:B------:R3:W-:Y:S01]  /*112a0*/  SYNCS.ARRIVE.TRANS64 RZ, [R3+URZ+0x28cb0], R6 ;  /* 0x028cb00603ff79a7 */ /* 0x0007e2000800003f */
[----:B--2---:R-:W-:-:S04]  /*112b0*/  LOP3.LUT R8, R8, 0x1f, RZ, 0xc0, !PT ;  /* 0x0000001f08087812 */ /* 0x004fc800078ec0ff */
[----:B------:R-:W-:-:S13]  /*112c0*/  ISETP.NE.AND P0, PT, R8, RZ, PT ;  /* 0x000000ff0800720c */ /* 0x000fda0003f05270 */
[----:B---3--:R-:W-:Y:S05]  /*112d0*/  @!P0 BRA `(.L_x_747) ;  /* 0x0000000000048947 */ /* 0x008fea0003800000 */
[----:B------:R-:W-:Y:S01]  /*112e0*/  BPT.TRAP 0x1 ;  /* 0x000000040000795c */ /* 0x000fe20000300000 */
.L_x_747:
[----:B------:R-:W-:Y:S05]  /*112f0*/  BSYNC B2 ;  /* 0x0000000000027941 */ /* 0x000fea0003800000 */
.L_x_746:
[----:B------:R-:W-:Y:S01]  /*11300*/  R2UR UR10, R12 ;  /* 0x000000000c0a72ca */ /* 0x000fe200000e0000 */
[----:B01----:R-:W-:Y:S01]  /*11310*/  IMAD R6, R24, 0x10000, R23 ;  /* 0x0001000018067824 */ /* 0x003fe200078e0217 */
[----:B------:R-:W-:Y:S01]  /*11320*/  R2UR UR6, R10 ;  /* 0x000000000a0672ca */ /* 0x000fe200000e0000 */
[----:B------:R-:W-:Y:S01]  /*11330*/  UIADD3 UR4, UP0, UR38, 0x670, URZ ;  /* 0x0000067026047890 */ /* 0x000fe2000ff1e03f */
[----:B------:R-:W-:Y:S01]  /*11340*/  R2UR UR7, R11 ;  /* 0x000000000b0772ca */ /* 0x000fe200000e0000 */
[----:B------:R-:W-:Y:S01]  /*11350*/  VIADD R3, R3, 0x28cb0 ;  /* 0x00028cb003037836 */ /* 0x000fe20000000000 */
[----:B------:R-:W-:Y:S01]  /*11360*/  PLOP3.LUT P0, PT, PT, PT, PT, 0x80, 0x0 ;  /* 0x000000000000781c */ /* 0x000fe20003f0f070 */
[----:B------:R-:W-:Y:S01]  /*11370*/  UIADD3.X UR5, URZ, UR39, URZ, UP0, !UPT ;  /* 0x000000273f057290 */ /* 0x000fe200087fe43f */
[----:B------:R-:W-:-:S11]  /*11380*/  IADD3 R8, R6, 0x400, RZ ;  /* 0x0000040006087810 */ /* 0x000fd60007ffe0ff */
.L_x_748:
        /* <DEDUP_REMOVED lines=10> */
[----:B------:R-:W-:Y:S01]  /*11430*/  R2UR UR6, R10 ;  /* 0x000000000a0672ca */ /* 0x000fe200000e0000 */
[----:B------:R-:W-:Y:S01]  /*11440*/  VIADD R8, R6, 0x2400 ;  /* 0x0000240006087836 */ /* 0x000fe20000000000 */
[----:B------:R-:W-:Y:S01]  /*11450*/  R2UR UR7, R11 ;  /* 0x000000000b0772ca */ /* 0x000fe200000e0000 */
[----:B------:R-:W-:Y:S01]  /*11460*/  UMOV UR10, 0x40 ;  /* 0x00000040000a7882 */ /* 0x000fe20000000000 */
[----:B------:R-:W-:-:S13]  /*11470*/  PLOP3.LUT P0, PT, PT, PT, PT, 0x80, 0x0 ;  /* 0x000000000000781c */ /* 0x000fda0003f0f070 */
.L_x_749:
        /* <DEDUP_REMOVED lines=15> */
.L_x_750:
        /* <DEDUP_REMOVED lines=15> */
.L_x_751:
        /* <DEDUP_REMOVED lines=15> */
.L_x_752:
        /* <DEDUP_REMOVED lines=15> */
.L_x_753:
        /* <DEDUP_REMOVED lines=15> */
.L_x_754:
        /* <DEDUP_REMOVED lines=15> */
.L_x_755:
        /* <DEDUP_REMOVED lines=9> */
[----:B--2---:R-:W-:Y:S05]  /*11ab0*/  @P0 BRA.U.ANY `(.L_x_755) ;  /* 0xfffffffd00d80947 */ /* 0x004fea000393ffff */
.L_x_738:
[----:B------:R-:W-:Y:S05]  /*11ac0*/  BSYNC B1 ;  /* 0x0000000000017941 */ /* 0x000fea0003800000 */
.L_x_737:
[----:B------:R-:W-:Y:S01]  /*11ad0*/  IADD3 R9, R2, -0x2, RZ ;  /* 0xfffffffe02097810 */ /* 0x000fe20007ffe0ff */
[----:B------:R-:W-:Y:S01]  /*11ae0*/  VIADD R24, R24, 0x1 ;  /* 0x0000000118187836 */ /* 0x000fe20000000000 */
[----:B------:R-:W-:Y:S02]  /*11af0*/  PLOP3.LUT P0, PT, PT, PT, PT, 0x8, 0x0 ;  /* 0x000000000000781c */ /* 0x000fe40003f0e170 */
[----:B------:R-:W-:Y:S02]  /*11b00*/  ISETP.GE.AND P2, PT, R9, R5, PT ;  /* 0x000000050900720c */ /* 0x000fe40003f46270 */
[----:B------:R-:W-:-:S04]  /*11b10*/  ISETP.NE.AND P1, PT, R24, 0x2, PT ;  /* 0x000000021800780c */ /* 0x000fc80003f25270 */
[----:B------:R-:W-:Y:S02]  /*11b20*/  SEL R2, RZ, 0x1, P1 ;  /* 0x00000001ff027807 */ /* 0x000fe40000800000 */
[----:B------:R-:W-:Y:S02]  /*11b30*/  SEL R24, R24, RZ, P1 ;  /* 0x000000ff18187207 */ /* 0x000fe40000800000 */
[----:B------:R-:W-:-:S03]  /*11b40*/  LOP3.LUT R28, R28, R2, RZ, 0x3c, !PT ;  /* 0x000000021c1c7212 */ /* 0x000fc600078e3cff */
[----:B------:R-:W-:Y:S05]  /*11b50*/  @!P2 BRA `(.L_x_731) ;  /* 0x0000000c0000a947 */ /* 0x000fea0003800000 */
.L_x_775:
[----:B------:R-:W-:Y:S05]  /*11b60*/  YIELD ;  /* 0x0000000000007946 */ /* 0x000fea0003800000 */
[----:B------:R-:W-:Y:S04]  /*11b70*/  BSSY B1, `(.L_x_756) ;  /* 0x00000b6000017945 */ /* 0x000fe80003800000 */
[----:B------:R-:W-:Y:S05]  /*11b80*/  @!P6 BRA `(.L_x_757) ;  /* 0x0000000800d0e947 */ /* 0x000fea0003800000 */
[----:B------:R-:W-:Y:S01]  /*11b90*/  IMAD R6, R24, 0x8, R23 ;  /* 0x0000000818067824 */ /* 0x000fe200078e0217 */
[----:B------:R-:W-:Y:S01]  /*11ba0*/  SHF.L.U32 R2, R28, 0x1f, RZ ;  /* 0x0000001f1c027819 */ /* 0x000fe200000006ff */
[----:B-1----:R-:W1:Y:S01]  /*11bb0*/  S2R R3, SR_TID.X ;  /* 0x0000000000037919 */ /* 0x002e620000002100 */
[----:B------:R-:W-:Y:S02]  /*11bc0*/  BSSY B2, `(.L_x_758) ;  /* 0x0000005000027945 */ /* 0x000fe40003800000 */
[----:B------:R-:W2:Y:S01]  /*11bd0*/  SYNCS.PHASECHK.TRANS64.TRYWAIT P1, [R6+URZ+0x28ca0], R2 ;  /* 0x028ca002060075a7 */ /* 0x000ea2000802017f */
[----:B-1----:R-:W-:-:S04]  /*11be0*/  LOP3.LUT R3, R3, 0x7f, RZ, 0xc0, !PT ;  /* 0x0000007f03037812 */ /* 0x002fc800078ec0ff */
[----:B------:R-:W-:Y:S01]  /*11bf0*/  ISETP.NE.AND P2, PT, R3, RZ, PT ;  /* 0x000000ff0300720c */ /* 0x000fe20003f45270 */
[----:B--2---:R-:W-:-:S12]  /*11c00*/  @!P1 BRA `(.L_x_759) ;  /* 0x0000005c005c9947 */ /* 0x004fd80003800000 */
.L_x_884:
[----:B------:R-:W-:Y:S05]  /*11c10*/  BSYNC B2 ;  /* 0x0000000000027941 */ /* 0x000fea0003800000 */
.L_x_758:
[----:B------:R-:W-:Y:S04]  /*11c20*/  BSSY B2, `(.L_x_760) ;  /* 0x0000009000027945 */ /* 0x000fe80003800000 */
[----:B------:R-:W-:Y:S05]  /*11c30*/  @P2 BRA `(.L_x_761) ;  /* 0x00000000001c2947 */ /* 0x000fea0003800000 */
[----:B------:R-:W2:Y:S01]  /*11c40*/  S2R R7, SR_TID.X ;  /* 0x0000000000077919 */ /* 0x000ea20000002100 */
[----:B------:R-:W-:-:S04]  /*11c50*/  IMAD.MOV.U32 R3, RZ, RZ, 0x2000 ;  /* 0x00002000ff037424 */ /* 0x000fc800078e00ff */
[----:B------:R3:W-:Y:S01]  /*11c60*/  SYNCS.ARRIVE.TRANS64 RZ, [R6+URZ+0x28c90], R3 ;  /* 0x028c900306ff79a7 */ /* 0x0007e2000800003f */
[----:B--2---:R-:W-:-:S04]  /*11c70*/  LOP3.LUT R7, R7, 0x1f, RZ, 0xc0, !PT ;  /* 0x0000001f07077812 */ /* 0x004fc800078ec0ff */
[----:B------:R-:W-:-:S13]  /*11c80*/  ISETP.NE.AND P1, PT, R7, RZ, PT ;  /* 0x000000ff0700720c */ /* 0x000fda0003f25270 */
[----:B---3--:R-:W-:Y:S05]  /*11c90*/  @!P1 BRA `(.L_x_761) ;  /* 0x0000000000049947 */ /* 0x008fea0003800000 */
[----:B------:R-:W-:Y:S01]  /*11ca0*/  BPT.TRAP 0x1 ;  /* 0x000000040000795c */ /* 0x000fe20000300000 */
.L_x_761:
[----:B------:R-:W-:Y:S05]  /*11cb0*/  BSYNC B2 ;  /* 0x0000000000027941 */ /* 0x000fea0003800000 */
.L_x_760:
[----:B------:R-:W-:Y:S01]  /*11cc0*/  IMAD.MOV.U32 R10, RZ, RZ, RZ ;  /* 0x000000ffff0a7224 */ /* 0x000fe200078e00ff */
[----:B------:R-:W-:Y:S01]  /*11cd0*/  UIADD3 UR4, UP0, UR38, 0x570, URZ ;  /* 0x0000057026047890 */ /* 0x000fe2000ff1e03f */
[----:B------:R-:W-:Y:S01]  /*11ce0*/  IMAD R3, R24, 0x2000, R23 ;  /* 0x0000200018037824 */ /* 0x000fe200078e0217 */
[----:B------:R-:W-:Y:S01]  /*11cf0*/  PLOP3.LUT P1, PT, PT, PT, PT, 0x80, 0x0 ;  /* 0x000000000000781c */ /* 0x000fe20003f2f070 */
[----:B0-----:R-:W-:Y:S01]  /*11d00*/  IMAD R8, R9, 0x40, R0 ;  /* 0x0000004009087824 */ /* 0x001fe200078e0200 */
[----:B------:R-:W-:Y:S01]  /*11d10*/  R2UR UR10, R10 ;  /* 0x000000000a0a72ca */ /* 0x000fe200000e0000 */
[----:B------:R-:W-:Y:S01]  /*11d20*/  VIADD R3, R3, 0x22400 ;  /* 0x0002240003037836 */ /* 0x000fe20000000000 */
[----:B------:R-:W-:Y:S01]  /*11d30*/  UIADD3.X UR5, URZ, UR39, URZ, UP0, !UPT ;  /* 0x000000273f057290 */ /* 0x000fe200087fe43f */
[----:B------:R-:W-:Y:S01]  /*11d40*/  VIADD R7, R6, 0x28c90 ;  /* 0x00028c9006077836 */ /* 0x000fe20000000000 */
[----:B------:R-:W-:Y:S01]  /*11d50*/  UMOV UR6, 0x0 ;  /* 0x0000000000067882 */ /* 0x000fe20000000000 */
[----:B------:R-:W-:-:S10]  /*11d60*/  UMOV UR7, 0x12f00000 ;  /* 0x12f0000000077882 */ /* 0x000fd40000000000 */
.L_x_762:
        /* <DEDUP_REMOVED lines=13> */
.L_x_885:
[----:B------:R-:W-:Y:S05]  /*11e40*/  BSYNC B2 ;  /* 0x0000000000027941 */ /* 0x000fea0003800000 */
.L_x_763:
[----:B------:R-:W-:Y:S01]  /*11e50*/  BSSY B2, `(.L_x_765) ;  /* 0x000000b000027945 */ /* 0x000fe20003800000 */
[----:B01----:R-:W-:Y:S01]  /*11e60*/  IMAD.MOV.U32 R2, RZ, RZ, 0x0 ;  /* 0x00000000ff027424 */ /* 0x003fe200078e00ff */
[----:B------:R-:W-:Y:S02]  /*11e70*/  MOV R3, 0x12f00000 ;  /* 0x12f0000000037802 */ /* 0x000fe40000000f00 */
[----:B------:R-:W-:Y:S05]  /*11e80*/  @P2 BRA `(.L_x_766) ;  /* 0x00000000001c2947 */ /* 0x000fea0003800000 */
[----:B------:R-:W0:Y:S01]  /*11e90*/  S2R R11, SR_TID.X ;  /* 0x00000000000b7919 */ /* 0x000e220000002100 */
[----:B------:R-:W-:-:S04]  /*11ea0*/  IMAD.MOV.U32 R7, RZ, RZ, 0x10000 ;  /* 0x00010000ff077424 */ /* 0x000fc800078e00ff */
[----:B------:R1:W-:Y:S01]  /*11eb0*/  SYNCS.ARRIVE.TRANS64 RZ, [R6+URZ+0x28cb0], R7 ;  /* 0x028cb00706ff79a7 */ /* 0x0003e2000800003f */
[----:B0-----:R-:W-:-:S04]  /*11ec0*/  LOP3.LUT R11, R11, 0x1f, RZ, 0xc0, !PT ;  /* 0x0000001f0b0b7812 */ /* 0x001fc800078ec0ff */
[----:B------:R-:W-:-:S13]  /*11ed0*/  ISETP.NE.AND P1, PT, R11, RZ, PT ;  /* 0x000000ff0b00720c */ /* 0x000fda0003f25270 */
[----:B-1----:R-:W-:Y:S05]  /*11ee0*/  @!P1 BRA `(.L_x_766) ;  /* 0x0000000000049947 */ /* 0x002fea0003800000 */
[----:B------:R-:W-:Y:S01]  /*11ef0*/  BPT.TRAP 0x1 ;  /* 0x000000040000795c */ /* 0x000fe20000300000 */
.L_x_766:
[----:B------:R-:W-:Y:S05]  /*11f00*/  BSYNC B2 ;  /* 0x0000000000027941 */ /* 0x000fea0003800000 */
.L_x_765:
[----:B------:R-:W-:Y:S01]  /*11f10*/  R2UR UR6, R2 ;  /* 0x00000000020672ca */ /* 0x000fe200000e0000 */
[----:B------:R-:W-:Y:S01]  /*11f20*/  IMAD R7, R24, 0x10000, R23 ;  /* 0x0001000018077824 */ /* 0x000fe200078e0217 */
[----:B------:R-:W-:Y:S01]  /*11f30*/  R2UR UR7, R3 ;  /* 0x00000000030772ca */ /* 0x000fe200000e0000 */
[----:B------:R-:W-:Y:S01]  /*11f40*/  UIADD3 UR4, UP0, UR38, 0x670, URZ ;  /* 0x0000067026047890 */ /* 0x000fe2000ff1e03f */
[----:B------:R-:W-:Y:S01]  /*11f50*/  R2UR UR10, R10 ;  /* 0x000000000a0a72ca */ /* 0x000fe200000e0000 */
[----:B------:R-:W-:Y:S01]  /*11f60*/  VIADD R6, R6, 0x28cb0 ;  /* 0x00028cb006067836 */ /* 0x000fe20000000000 */
[----:B------:R-:W-:Y:S01]  /*11f70*/  PLOP3.LUT P1, PT, PT, PT, PT, 0x80, 0x0 ;  /* 0x000000000000781c */ /* 0x000fe20003f2f070 */
[----:B------:R-:W-:Y:S01]  /*11f80*/  VIADD R10, R7, 0x400 ;  /* 0x00000400070a7836 */ /* 0x000fe20000000000 */
[----:B------:R-:W-:-:S12]  /*11f90*/  UIADD3.X UR5, URZ, UR39, URZ, UP0, !UPT ;  /* 0x000000273f057290 */ /* 0x000fd800087fe43f */
.L_x_767:
        /* <DEDUP_REMOVED lines=15> */
.L_x_768:
        /* <DEDUP_REMOVED lines=15> */
.L_x_769:
        /* <DEDUP_REMOVED lines=15> */
.L_x_770:
        /* <DEDUP_REMOVED lines=15> */
.L_x_771:
        /* <DEDUP_REMOVED lines=11> */
[----:B------:R-:W-:Y:S01]  /*12410*/  UMOV UR10, 0x140 ;  /* 0x00000140000a7882 */ /* 0x000fe20000000000 */
[----:B------:R-:W-:Y:S02]  /*12420*/  R2UR UR7, R3 ;  /* 0x00000000030772ca */ /* 0x000fe400000e0000 */
[----:B------:R-:W-:Y:S02]  /*12430*/  PLOP3.LUT P1, PT, PT, PT, PT, 0x80, 0x0 ;  /* 0x000000000000781c */ /* 0x000fe40003f2f070 */
[----:B------:R-:W-:-:S11]  /*12440*/  IADD3 R10, R7, 0xa400, RZ ;  /* 0x0000a400070a7810 */ /* 0x000fd60007ffe0ff */
.L_x_772:
        /* <DEDUP_REMOVED lines=15> */
.L_x_773:
        /* <DEDUP_REMOVED lines=15> */
.L_x_774:
        /* <DEDUP_REMOVED lines=10> */
.L_x_757:
[----:B------:R-:W-:Y:S05]  /*126d0*/  BSYNC B1 ;  /* 0x0000000000017941 */ /* 0x000fea0003800000 */
.L_x_756:
[C---:B------:R-:W-:Y:S01]  /*126e0*/  ISETP.GT.AND P2, PT, R9.reuse, R5, PT ;  /* 0x000000050900720c */ /* 0x040fe20003f44270 */
[----:B------:R-:W-:Y:S02]  /*126f0*/  VIADD R24, R24, 0x1 ;  /* 0x0000000118187836 */ /* 0x000fe40000000000 */
[----:B------:R-:W-:-:S03]  /*12700*/  VIADD R9, R9, 0xffffffff ;  /* 0xffffffff09097836 */ /* 0x000fc60000000000 */
[----:B------:R-:W-:-:S04]  /*12710*/  ISETP.NE.AND P1, PT, R24, 0x2, PT ;  /* 0x000000021800780c */ /* 0x000fc80003f25270 */
[----:B------:R-:W-:Y:S02]  /*12720*/  SEL R2, RZ, 0x1, P1 ;  /* 0x00000001ff027807 */ /* 0x000fe40000800000 */
[----:B------:R-:W-:Y:S02]  /*12730*/  SEL R24, R24, RZ, P1 ;  /* 0x000000ff18187207 */ /* 0x000fe40000800000 */
[----:B------:R-:W-:Y:S01]  /*12740*/  LOP3.LUT R28, R28, R2, RZ, 0x3c, !PT ;  /* 0x000000021c1c7212 */ /* 0x000fe200078e3cff */
[----:B------:R-:W-:Y:S06]  /*12750*/  @P2 BRA `(.L_x_775) ;  /* 0xfffffff400002947 */ /* 0x000fec000383ffff */
.L_x_731:
[----:B------:R-:W-:Y:S05]  /*12760*/  BSYNC B0 ;  /* 0x0000000000007941 */ /* 0x000fea0003800000 */
.L_x_730:
[----:B------:R-:W2:Y:S01]  /*12770*/  LDL R2, [R1+0x4] ;  /* 0x0000040001027983 */ /* 0x000ea20000100800 */
[----:B------:R-:W-:Y:S05]  /*12780*/  @!P0 WARPSYNC.ALL ;  /* 0x0000000000008948 */ /* 0x000fea0003800000 */
[----:B------:R-:W-:Y:S06]  /*12790*/  @!P0 BAR.SYNC.DEFER_BLOCKING 0xc, 0x180 ;  /* 0x0306000000008b1d */ /* 0x000fec0000010000 */
[----:B------:R-:W-:Y:S01]  /*127a0*/  BSSY B7, `(.L_x_776) ;  /* 0x0000378000077945 */ /* 0x000fe20003800000 */
[----:B--2---:R-:W-:-:S13]  /*127b0*/  ISETP.GT.AND P0, PT, R2, RZ, PT ;  /* 0x000000ff0200720c */ /* 0x004fda0003f04270 */
[----:B------:R-:W-:Y:S05]  /*127c0*/  @P0 BRA `(.L_x_777) ;  /* 0x0000000000440947 */ /* 0x000fea0003800000 */
[----:B------:R-:W2:Y:S02]  /*127d0*/  S2R R2, SR_TID.X ;  /* 0x0000000000027919 */ /* 0x000ea40000002100 */
[----:B--2---:R-:W-:-:S04]  /*127e0*/  LOP3.LUT R2, R2, 0x7f, RZ, 0xc0, !PT ;  /* 0x0000007f02027812 */ /* 0x004fc800078ec0ff */
[----:B------:R-:W-:-:S13]  /*127f0*/  ISETP.NE.AND P0, PT, R2, RZ, PT ;  /* 0x000000ff0200720c */ /* 0x000fda0003f05270 */
[----:B------:R-:W-:Y:S05]  /*12800*/  @P0 BRA `(.L_x_778) ;  /* 0x0000003400c40947 */ /* 0x000fea0003800000 */
[----:B------:R-:W2:Y:S01]  /*12810*/  S2R R5, SR_LANEID ;  /* 0x0000000000057919 */ /* 0x000ea20000000000 */
[----:B------:R-:W-:Y:S01]  /*12820*/  VOTEU.ANY UR4, UPT, PT ;  /* 0x0000000000047886 */ /* 0x000fe200038e0100 */
[----:B-1----:R-:W1:Y:S01]  /*12830*/  LDC.64 R2, c[0x0][0xc60] ;  /* 0x00031800ff027b82 */ /* 0x002e620000000a00 */
[----:B------:R-:W2:Y:S02]  /*12840*/  FLO.U32 R0, UR4 ;  /* 0x0000000400007d00 */ /* 0x000ea400080e0000 */
[----:B--2---:R-:W-:-:S06]  /*12850*/  ISETP.EQ.U32.AND P0, PT, R0, R5, PT ;  /* 0x000000050000720c */ /* 0x004fcc0003f02070 */
[----:B------:R-:W1:Y:S07]  /*12860*/  POPC R5, UR4 ;  /* 0x0000000400057d09 */ /* 0x000e6e0008000000 */
[----:B-1----:R-:W2:Y:S01]  /*12870*/  @P0 ATOMG.E.ADD.STRONG.GPU PT, R3, desc[UR40][R2.64], R5 ;  /* 0x00000005020309a8 */ /* 0x002ea200081ee1e8 */
[----:B------:R-:W1:Y:S02]  /*12880*/  S2R R4, SR_LTMASK ;  /* 0x0000000000047919 */ /* 0x000e640000003900 */
[----:B-1----:R-:W-:-:S04]  /*12890*/  LOP3.LUT R4, R4, UR4, RZ, 0xc0, !PT ;  /* 0x0000000404047c12 */ /* 0x002fc8000f8ec0ff */
[----:B------:R-:W1:Y:S01]  /*128a0*/  POPC R7, R4 ;  /* 0x0000000400077309 */ /* 0x000e620000000000 */
[----:B--2---:R-:W1:Y:S02]  /*128b0*/  SHFL.IDX PT, R0, R3, R0, 0x1f ;  /* 0x00001f0003007589 */ /* 0x004e6400000e0000 */
[----:B-1----:R-:W-:Y:S01]  /*128c0*/  IADD3 R16, R0, UR36, R7 ;  /* 0x0000002400107c10 */ /* 0x002fe2000fffe007 */
[----:B------:R-:W-:Y:S06]  /*128d0*/  BRA `(.L_x_778) ;  /* 0x0000003400907947 */ /* 0x000fec0003800000 */
.L_x_777:
        /* <DEDUP_REMOVED lines=9> */
[----:B------:R-:W-:Y:S01]  /*12970*/  MOV R7, UR9 ;  /* 0x0000000900077c02 */ /* 0x000fe20008000f00 */
[----:B-1----:R-:W1:Y:S01]  /*12980*/  LDC.64 R2, c[0x4][R2] ;  /* 0x0100000002027b82 */ /* 0x002e620000000a00 */
[----:B------:R-:W-:Y:S02]  /*12990*/  IMAD.U32 R5, RZ, RZ, UR7 ;  /* 0x00000007ff057e24 */ /* 0x000fe4000f8e00ff */
[----:B------:R-:W-:Y:S02]  /*129a0*/  IMAD.U32 R6, RZ, RZ, UR8 ;  /* 0x00000008ff067e24 */ /* 0x000fe4000f8e00ff */
[----:B------:R-:W-:-:S02]  /*129b0*/  IMAD.U32 R10, RZ, RZ, UR4 ;  /* 0x00000004ff0a7e24 */ /* 0x000fc4000f8e00ff */
[----:B------:R-:W-:Y:S02]  /*129c0*/  IMAD.U32 R11, RZ, RZ, UR5 ;  /* 0x00000005ff0b7e24 */ /* 0x000fe4000f8e00ff */
[----:B0-----:R-:W-:Y:S02]  /*129d0*/  IMAD.MOV.U32 R8, RZ, RZ, 0x70 ;  /* 0x00000070ff087424 */ /* 0x001fe400078e00ff */
[----:B------:R-:W-:Y:S02]  /*129e0*/  IMAD.MOV.U32 R12, RZ, RZ, 0x1 ;  /* 0x00000001ff0c7424 */ /* 0x000fe400078e00ff */
[----:B------:R-:W-:-:S07]  /*129f0*/  IMAD.MOV.U32 R13, RZ, RZ, RZ ;  /* 0x000000ffff0d7224 */ /* 0x000fce00078e00ff */
[----:B------:R-:W-:-:S07]  /*12a00*/  LEPC R20, `(.L_x_780) ;  /* 0x000000001014794e */ /* 0x000fce0000000000 */
[----:B-1----:R-:W-:Y:S05]  /*12a10*/  CALL.ABS.NOINC R2 ;  /* 0x0000000002007343 */ /* 0x002fea0003c00000 */
.L_x_780:
[----:B------:R-:W-:Y:S05]  /*12a20*/  BSYNC B6 ;  /* 0x0000000000067941 */ /* 0x000fea0003800000 */
.L_x_779:
        /* <DEDUP_REMOVED lines=8> */
[----:B-1----:R1:W2:Y:S01]  /*12ab0*/  LDC.64 R2, c[0x4][R34] ;  /* 0x0100000022027b82 */ /* 0x0022a20000000a00 */
[----:B------:R-:W-:Y:S01]  /*12ac0*/  IMAD.U32 R4, RZ, RZ, UR6 ;  /* 0x00000006ff047e24 */ /* 0x000fe2000f8e00ff */
[----:B------:R-:W-:Y:S01]  /*12ad0*/  MOV R6, UR8 ;  /* 0x0000000800067c02 */ /* 0x000fe20008000f00 */
[----:B------:R-:W-:Y:S02]  /*12ae0*/  IMAD.U32 R5, RZ, RZ, UR7 ;  /* 0x00000007ff057e24 */ /* 0x000fe4000f8e00ff */
[----:B------:R-:W-:Y:S02]  /*12af0*/  IMAD.U32 R7, RZ, RZ, UR9 ;  /* 0x00000009ff077e24 */ /* 0x000fe4000f8e00ff */
[----:B------:R-:W-:-:S02]  /*12b00*/  IMAD.U32 R10, RZ, RZ, UR4 ;  /* 0x00000004ff0a7e24 */ /* 0x000fc4000f8e00ff */
[----:B------:R-:W-:Y:S02]  /*12b10*/  IMAD.U32 R11, RZ, RZ, UR5 ;  /* 0x00000005ff0b7e24 */ /* 0x000fe4000f8e00ff */
[----:B0-----:R-:W-:Y:S02]  /*12b20*/  IMAD.MOV.U32 R8, RZ, RZ, 0x70 ;  /* 0x00000070ff087424 */ /* 0x001fe400078e00ff */
[----:B------:R-:W-:Y:S02]  /*12b30*/  IMAD.MOV.U32 R12, RZ, RZ, 0x1 ;  /* 0x00000001ff0c7424 */ /* 0x000fe400078e00ff */
[----:B-1----:R-:W-:-:S07]  /*12b40*/  IMAD.MOV.U32 R13, RZ, RZ, RZ ;  /* 0x000000ffff0d7224 */ /* 0x002fce00078e00ff */
[----:B------:R-:W-:-:S07]  /*12b50*/  LEPC R20, `(.L_x_783) ;  /* 0x000000001014794e */ /* 0x000fce0000000000 */
[----:B--2---:R-:W-:Y:S05]  /*12b60*/  CALL.ABS.NOINC R2 ;  /* 0x0000000002007343 */ /* 0x004fea0003c00000 */
.L_x_783:
        /* <DEDUP_REMOVED lines=15> */
.L_x_782:
[----:B------:R-:W-:Y:S05]  /*12c60*/  BSYNC B6 ;  /* 0x0000000000067941 */ /* 0x000fea0003800000 */
.L_x_781:
[----:B------:R-:W2:Y:S01]  /*12c70*/  LDL R34, [R1+0x4] ;  /* 0x0000040001227983 */ /* 0x000ea20000100800 */
[----:B------:R-:W-:Y:S01]  /*12c80*/  ULDC.64 UR4, c[0x0][0x9f8] ;  /* 0x00027e0000047ab9 */ /* 0x000fe20000000a00 */
[----:B------:R-:W3:Y:S01]  /*12c90*/  LDC R10, c[0x0][0x430] ;  /* 0x00010c00ff0a7b82 */ /* 0x000ee20000000800 */
[----:B------:R-:W-:Y:S01]  /*12ca0*/  ISETP.NE.U32.AND P0, PT, RZ, UR4, PT ;  /* 0x00000004ff007c0c */ /* 0x000fe2000bf05070 */
[----:B------:R-:W4:Y:S03]  /*12cb0*/  S2R R20, SR_TID.X ;  /* 0x0000000000147919 */ /* 0x000f260000002100 */
[----:B------:R-:W-:-:S13]  /*12cc0*/  ISETP.NE.AND.EX P0, PT, RZ, UR5, PT, P0 ;  /* 0x00000005ff007c0c */ /* 0x000fda000bf05300 */
[----:B------:R-:W-:Y:S01]  /*12cd0*/  @P0 IADD3 R2, P1, R27, UR4, RZ ;  /* 0x000000041b020c10 */ /* 0x000fe2000ff3e0ff */
[----:B------:R-:W0:Y:S01]  /*12ce0*/  S2R R11, SR_TID.X ;  /* 0x00000000000b7919 */ /* 0x000e220000002100 */
[----:B------:R-:W-:Y:S02]  /*12cf0*/  ULDC UR4, c[0x0][0x320] ;  /* 0x0000c80000047ab9 */ /* 0x000fe40000000800 */
[----:B-1----:R-:W-:-:S05]  /*12d00*/  @P0 IADD3.X R3, R29, UR5, RZ, P1, !PT ;  /* 0x000000051d030c10 */ /* 0x002fca0008ffe4ff */
[----:B------:R1:W2:Y:S01]  /*12d10*/  @P0 LDG.E R30, desc[UR40][R2.64] ;  /* 0x00000028021e0981 */ /* 0x0002a2000c1e1900 */
[----:B----4-:R-:W-:-:S04]  /*12d20*/  LOP3.LUT R20, R20, 0x7f, RZ, 0xc0, !PT ;  /* 0x0000007f14147812 */ /* 0x010fc800078ec0ff */
[----:B------:R-:W-:Y:S02]  /*12d30*/  SHF.R.U32.HI R21, RZ, 0x3, R20 ;  /* 0x00000003ff157819 */ /* 0x000fe40000011614 */
[----:B------:R-:W4:Y:S02]  /*12d40*/  S2R R20, SR_TID.X ;  /* 0x0000000000147919 */ /* 0x000f240000002100 */
[----:B----4-:R-:W-:-:S05]  /*12d50*/  IMAD.SHL.U32 R20, R20, 0x10, RZ ;  /* 0x0000001014147824 */ /* 0x010fca00078e00ff */
[----:B------:R-:W-:Y:S02]  /*12d60*/  LOP3.LUT R20, R21, 0x70, R20, 0xf8, !PT ;  /* 0x0000007015147812 */ /* 0x000fe400078ef814 */
[----:B------:R-:W4:Y:S01]  /*12d70*/  S2R R21, SR_TID.X ;  /* 0x0000000000157919 */ /* 0x000f220000002100 */
[----:B---3--:R-:W-:Y:S01]  /*12d80*/  ISETP.NE.AND P1, PT, R10, 0x1, PT ;  /* 0x000000010a00780c */ /* 0x008fe20003f25270 */
[----:B------:R-:W-:-:S12]  /*12d90*/  VIADD R31, R31, 0xffffffc0 ;  /* 0xffffffc01f1f7836 */ /* 0x000fd80000000000 */
[----:B------:R-:W3:Y:S08]  /*12da0*/  @P1 LDC R0, c[0x0][0x434] ;  /* 0x00010d00ff001b82 */ /* 0x000ef00000000800 */
[----:B-1----:R-:W1:Y:S01]  /*12db0*/  @P1 LDC R2, c[0x0][0x438] ;  /* 0x00010e00ff021b82 */ /* 0x002e620000000800 */
[----:B----4-:R-:W-:-:S05]  /*12dc0*/  IMAD.SHL.U32 R21, R21, 0x8, RZ ;  /* 0x0000000815157824 */ /* 0x010fca00078e00ff */
[----:B------:R-:W-:-:S04]  /*12dd0*/  LOP3.LUT R21, R21, 0x38, RZ, 0xc0, !PT ;  /* 0x0000003815157812 */ /* 0x000fc800078ec0ff */
[----:B------:R-:W-:-:S04]  /*12de0*/  LOP3.LUT R21, R21, 0x40, RZ, 0xfc, !PT ;  /* 0x0000004015157812 */ /* 0x000fc800078efcff */
[----:B------:R-:W-:Y:S02]  /*12df0*/  ISETP.GE.AND P2, PT, R21, UR4, PT ;  /* 0x0000000415007c0c */ /* 0x000fe4000bf46270 */
[----:B------:R-:W4:Y:S01]  /*12e00*/  S2R R21, SR_TID.X ;  /* 0x0000000000157919 */ /* 0x000f220000002100 */
[----:B------:R-:W-:Y:S01]  /*12e10*/  IADD3 R3, R20, R31, RZ ;  /* 0x0000001f14037210 */ /* 0x000fe20007ffe0ff */
[----:B0-----:R-:W-:-:S04]  /*12e20*/  IMAD.SHL.U32 R11, R11, 0x8, RZ ;  /* 0x000000080b0b7824 */ /* 0x001fc800078e00ff */
[----:B------:R-:W-:Y:S01]  /*12e30*/  IMAD.IADD R8, R3, 0x1, R33 ;  /* 0x0000000103087824 */ /* 0x000fe200078e0221 */
[----:B------:R-:W-:Y:S02]  /*12e40*/  LOP3.LUT R11, R11, 0x38, RZ, 0xc0, !PT ;  /* 0x000000380b0b7812 */ /* 0x000fe400078ec0ff */
[----:B------:R-:W-:-:S04]  /*12e50*/  LOP3.LUT R22, R22, 0xffffffbf, RZ, 0xc0, !PT ;  /* 0xffffffbf16167812 */ /* 0x000fc800078ec0ff */
[----:B------:R-:W-:-:S04]  /*12e60*/  @P2 LOP3.LUT R22, R22, 0x40, RZ, 0xfc, !PT ;  /* 0x0000004016162812 */ /* 0x000fc800078efcff */
[----:B------:R-:W-:Y:S01]  /*12e70*/  LOP3.LUT R22, R22, 0xffffff7f, RZ, 0xc0, !PT ;  /* 0xffffff7f16167812 */ /* 0x000fe200078ec0ff */
[----:B----4-:R-:W-:-:S05]  /*12e80*/  IMAD.SHL.U32 R21, R21, 0x8, RZ ;  /* 0x0000000815157824 */ /* 0x010fca00078e00ff */
[----:B------:R-:W-:Y:S02]  /*12e90*/  LOP3.LUT R21, R21, 0x38, RZ, 0xc0, !PT ;  /* 0x0000003815157812 */ /* 0x000fe400078ec0ff */
[----:B------:R-:W-:-:S05]  /*12ea0*/  SEL R9, RZ, 0xffffffff, P2 ;  /* 0xffffffffff097807 */ /* 0x000fca0001000000 */
[----:B------:R-:W-:Y:S02]  /*12eb0*/  IMAD.SHL.U32 R9, R9, 0x2, RZ ;  /* 0x0000000209097824 */ /* 0x000fe400078e00ff */
[----:B------:R-:W-:Y:S01]  /*12ec0*/  IMAD.MOV.U32 R36, RZ, RZ, RZ ;  /* 0x000000ffff247224 */ /* 0x000fe200078e00ff */
[----:B------:R-:W-:Y:S02]  /*12ed0*/  LOP3.LUT R13, R11, 0x1c0, RZ, 0xfc, !PT ;  /* 0x000001c00b0d7812 */ /* 0x000fe400078efcff */
[----:B--2---:R-:W-:Y:S01]  /*12ee0*/  ISETP.GE.AND P0, PT, R3, R34, PT ;  /* 0x000000220300720c */ /* 0x004fe20003f06270 */
[----:B---3--:R-:W-:-:S04]  /*12ef0*/  @P1 IMAD.HI.U32 R3, R8, R0, RZ ;  /* 0x0000000008031227 */ /* 0x008fc800078e00ff */
[----:B------:R-:W-:Y:S01]  /*12f00*/  IMAD.MOV.U32 R0, RZ, RZ, R8 ;  /* 0x000000ffff007224 */ /* 0x000fe200078e0008 */
[----:B-1----:R-:W-:Y:S02]  /*12f10*/  @P1 SHF.R.U32.HI R0, RZ, R2, R3 ;  /* 0x00000002ff001219 */ /* 0x002fe40000011603 */
[----:B------:R-:W-:Y:S02]  /*12f20*/  ISETP.GE.AND P1, PT, R11, UR4, PT ;  /* 0x000000040b007c0c */ /* 0x000fe4000bf26270 */
[----:B------:R-:W-:Y:S02]  /*12f30*/  ISETP.GT.U32.OR P0, PT, R20, 0x3f, P0 ;  /* 0x0000003f1400780c */ /* 0x000fe40000704470 */
[C---:B------:R-:W-:Y:S02]  /*12f40*/  LOP3.LUT R34, R21.reuse, 0x80, RZ, 0xfc, !PT ;  /* 0x0000008015227812 */ /* 0x040fe400078efcff */
[----:B------:R-:W-:Y:S02]  /*12f50*/  LOP3.LUT R21, R21, 0xc0, RZ, 0xfc, !PT ;  /* 0x000000c015157812 */ /* 0x000fe400078efcff */
[----:B------:R-:W-:-:S05]  /*12f60*/  SEL R4, RZ, 0x1, P1 ;  /* 0x00000001ff047807 */ /* 0x000fca0000800000 */
[----:B------:R-:W-:Y:S02]  /*12f70*/  @P1 LOP3.LUT R22, R22, 0x80, RZ, 0xfc, !PT ;  /* 0x0000008016161812 */ /* 0x000fe400078efcff */
[----:B------:R-:W-:Y:S01]  /*12f80*/  ISETP.GE.AND P1, PT, R21, UR4, PT ;  /* 0x0000000415007c0c */ /* 0x000fe2000bf26270 */
[----:B------:R-:W0:Y:S01]  /*12f90*/  @!P0 LDC.64 R2, c[0x0][0x428] ;  /* 0x00010a00ff028b82 */ /* 0x000e220000000a00 */
[----:B------:R-:W1:Y:S01]  /*12fa0*/  S2R R21, SR_TID.X ;  /* 0x0000000000157919 */ /* 0x000e620000002100 */
[----:B------:R-:W-:Y:S02]  /*12fb0*/  LOP3.LUT R9, R9, 0x2, R4, 0xe2, !PT ;  /* 0x0000000209097812 */ /* 0x000fe400078ee204 */
[----:B------:R-:W-:-:S04]  /*12fc0*/  ISETP.GE.AND P2, PT, R34, UR4, PT ;  /* 0x0000000422007c0c */ /* 0x000fc8000bf46270 */
[----:B------:R-:W2:Y:S01]  /*12fd0*/  @!P0 LDC.64 R4, c[0x0][0x418] ;  /* 0x00010600ff048b82 */ /* 0x000ea20000000a00 */
[----:B------:R-:W-:Y:S02]  /*12fe0*/  SEL R6, RZ, 0x4, P2 ;  /* 0x00000004ff067807 */ /* 0x000fe40001000000 */
[----:B------:R-:W-:Y:S02]  /*12ff0*/  SEL R7, RZ, 0x8, P1 ;  /* 0x00000008ff077807 */ /* 0x000fe40000800000 */
[----:B------:R-:W-:Y:S02]  /*13000*/  SHF.R.S32.HI R34, RZ, 0x1f, R30 ;  /* 0x0000001fff227819 */ /* 0x000fe4000001141e */
[----:B------:R-:W-:Y:S01]  /*13010*/  LOP3.LUT R9, R7, R9, R6, 0xfe, !PT ;  /* 0x0000000907097212 */ /* 0x000fe200078efe06 */
[--C-:B------:R-:W-:Y:S01]  /*13020*/  @!P0 IMAD.MOV.U32 R6, RZ, RZ, R0.reuse ;  /* 0x000000ffff068224 */ /* 0x100fe200078e0000 */
[----:B------:R-:W-:Y:S02]  /*13030*/  @!P0 SHF.R.S32.HI R7, RZ, 0x1f, R0 ;  /* 0x0000001fff078819 */ /* 0x000fe40000011400 */
[----:B------:R-:W-:-:S04]  /*13040*/  LOP3.LUT R22, R22, 0xffffffdf, RZ, 0xc0, !PT ;  /* 0xffffffdf16167812 */ /* 0x000fc800078ec0ff */
[----:B------:R-:W-:Y:S01]  /*13050*/  @P2 LOP3.LUT R22, R22, 0x20, RZ, 0xfc, !PT ;  /* 0x0000002016162812 */ /* 0x000fe200078efcff */
[----:B0-----:R-:W-:-:S04]  /*13060*/  @!P0 IMAD.WIDE.U32 R6, R30, R2, R6 ;  /* 0x000000021e068225 */ /* 0x001fc800078e0006 */
[----:B------:R-:W-:Y:S01]  /*13070*/  @!P0 IMAD R2, R34, R2, RZ ;  /* 0x0000000222028224 */ /* 0x000fe200078e02ff */
[----:B------:R-:W-:-:S03]  /*13080*/  LOP3.LUT R22, R22, 0xffffffef, RZ, 0xc0, !PT ;  /* 0xffffffef16167812 */ /* 0x000fc600078ec0ff */
[----:B------:R-:W-:Y:S02]  /*13090*/  @!P0 IMAD R3, R30, R3, R2 ;  /* 0x000000031e038224 */ /* 0x000fe400078e0202 */
[----:B-1----:R-:W-:Y:S01]  /*130a0*/  IMAD.SHL.U32 R21, R21, 0x8, RZ ;  /* 0x0000000815157824 */ /* 0x002fe200078e00ff */
[----:B------:R-:W-:Y:S02]  /*130b0*/  @P1 LOP3.LUT R22, R22, 0x10, RZ, 0xfc, !PT ;  /* 0x0000001016161812 */ /* 0x000fe400078efcff */
[C---:B--2---:R-:W-:Y:S02]  /*130c0*/  @!P0 LEA R4, P1, R6.reuse, R4, 0x2 ;  /* 0x0000000406048211 */ /* 0x044fe400078210ff */
[----:B------:R-:W-:Y:S02]  /*130d0*/  @!P0 IADD3 R3, R7, R3, RZ ;  /* 0x0000000307038210 */ /* 0x000fe40007ffe0ff */
[----:B------:R-:W-:Y:S02]  /*130e0*/  LOP3.LUT R21, R21, 0x38, RZ, 0xc0, !PT ;  /* 0x0000003815157812 */ /* 0x000fe400078ec0ff */
[----:B------:R-:W-:-:S02]  /*130f0*/  @!P0 LEA.HI.X R5, R6, R5, R3, 0x2, P1 ;  /* 0x0000000506058211 */ /* 0x000fc400008f1403 */
[----:B------:R-:W-:-:S03]  /*13100*/  LOP3.LUT R12, R21, 0x180, RZ, 0xfc, !PT ;  /* 0x00000180150c7812 */ /* 0x000fc600078efcff */
[----:B------:R0:W5:Y:S01]  /*13110*/  @!P0 LDG.E R36, desc[UR40][R4.64] ;  /* 0x0000002804248981 */ /* 0x000162000c1e1900 */
[----:B------:R-:W-:Y:S02]  /*13120*/  ISETP.GE.AND P0, PT, R12, UR4, PT ;  /* 0x000000040c007c0c */ /* 0x000fe4000bf06270 */
[C---:B------:R-:W-:Y:S02]  /*13130*/  LOP3.LUT R12, R11.reuse, 0x100, RZ, 0xfc, !PT ;  /* 0x000001000b0c7812 */ /* 0x040fe400078efcff */
[----:B------:R-:W-:Y:S02]  /*13140*/  LOP3.LUT R11, R11, 0x140, RZ, 0xfc, !PT ;  /* 0x000001400b0b7812 */ /* 0x000fe400078efcff */
[----:B------:R-:W-:Y:S02]  /*13150*/  ISETP.GE.AND P3, PT, R12, UR4, PT ;  /* 0x000000040c007c0c */ /* 0x000fe4000bf66270 */
[----:B------:R-:W-:Y:S02]  /*13160*/  ISETP.GE.AND P2, PT, R11, UR4, PT ;  /* 0x000000040b007c0c */ /* 0x000fe4000bf46270 */
[----:B0-----:R-:W-:-:S02]  /*13170*/  SEL R4, RZ, 0x10, P3 ;  /* 0x00000010ff047807 */ /* 0x001fc40001800000 */
[----:B------:R-:W-:Y:S01]  /*13180*/  SEL R5, RZ, 0x20, P2 ;  /* 0x00000020ff057807 */ /* 0x000fe20001000000 */
[----:B------:R-:W-:Y:S01]  /*13190*/  IMAD.MOV R0, RZ, RZ, -R0 ;  /* 0x000000ffff007224 */ /* 0x000fe200078e0a00 */
[----:B------:R-:W-:Y:S02]  /*131a0*/  SEL R3, RZ, 0x40, P0 ;  /* 0x00000040ff037807 */ /* 0x000fe40000000000 */
[----:B------:R-:W-:Y:S01]  /*131b0*/  LOP3.LUT R4, R5, R9, R4, 0xfe, !PT ;  /* 0x0000000905047212 */ /* 0x000fe200078efe04 */
[----:B------:R-:W-:-:S03]  /*131c0*/  IMAD R0, R10, R0, R8 ;  /* 0x000000000a007224 */ /* 0x000fc600078e0208 */
[----:B------:R-:W-:-:S05]  /*131d0*/  LOP3.LUT R3, R4, R3, RZ, 0xfc, !PT ;  /* 0x0000000304037212 */ /* 0x000fca00078efcff */
[----:B------:R0:W-:Y:S04]  /*131e0*/  STL [R1+0x38], R3 ;  /* 0x0000380301007387 */ /* 0x0001e80000100800 */
[----:B------:R0:W-:Y:S01]  /*131f0*/  STL [R1], R0 ;  /* 0x0000000001007387 */ /* 0x0001e20000100800 */
[----:B------:R-:W-:Y:S02]  /*13200*/  LOP3.LUT R22, R22, 0xfffffff7, RZ, 0xc0, !PT ;  /* 0xfffffff716167812 */ /* 0x000fe400078ec0ff */
[----:B------:R-:W-:Y:S02]  /*13210*/  ISETP.GE.AND P0, PT, R13, UR4, PT ;  /* 0x000000040d007c0c */ /* 0x000fe4000bf06270 */
[----:B------:R-:W-:Y:S01]  /*13220*/  @P3 LOP3.LUT R22, R22, 0x8, RZ, 0xfc, !PT ;  /* 0x0000000816163812 */ /* 0x000fe200078efcff */
[----:B------:R-:W-:-:S03]  /*13230*/  UMOV UR4, 0xffffffff ;  /* 0xffffffff00047882 */ /* 0x000fc60000000000 */
[----:B------:R-:W-:Y:S02]  /*13240*/  LOP3.LUT R22, R22, 0xfffffffb, RZ, 0xc0, !PT ;  /* 0xfffffffb16167812 */ /* 0x000fe400078ec0ff */
[----:B------:R-:W-:Y:S02]  /*13250*/  SEL R2, RZ, 0x80, P0 ;  /* 0x00000080ff027807 */ /* 0x000fe40000000000 */
[----:B------:R-:W-:Y:S01]  /*13260*/  @P2 LOP3.LUT R22, R22, 0x4, RZ, 0xfc, !PT ;  /* 0x0000000416162812 */ /* 0x000fe200078efcff */
[----:B0-----:R-:W-:Y:S06]  /*13270*/  BRA.DIV UR4, `(.L_x_784) ;  /* 0x0000004604e87947 */ /* 0x001fec000b800000 */
.L_x_888:
[----:B------:R-:W-:Y:S02]  /*13280*/  LOP3.LUT R2, R3, R2, RZ, 0xfc, !PT ;  /* 0x0000000203027212 */ /* 0x000fe400078efcff */
[----:B------:R-:W-:Y:S02]  /*13290*/  LOP3.LUT R0, R37, 0x2, RZ, 0xfc, !PT ;  /* 0x0000000225007812 */ /* 0x000fe400078efcff */
[----:B------:R-:W-:Y:S01]  /*132a0*/  ISETP.GT.U32.AND P1, PT, R20, 0x3f, PT ;  /* 0x0000003f1400780c */ /* 0x000fe20003f24070 */
[----:B------:R0:W-:Y:S01]  /*132b0*/  STL [R1+0x10], R2 ;  /* 0x0000100201007387 */ /* 0x0001e20000100800 */
[----:B------:R-:W-:Y:S02]  /*132c0*/  ISETP.NE.AND P0, PT, R0, 0x3, PT ;  /* 0x000000030000780c */ /* 0x000fe40003f05270 */
[----:B------:R-:W-:Y:S02]  /*132d0*/  LOP3.LUT R22, R22, 0xfffffeff, RZ, 0xc0, !PT ;  /* 0xfffffeff16167812 */ /* 0x000fe400078ec0ff */
[----:B------:R-:W-:-:S02]  /*132e0*/  SHF.R.S32.HI R29, RZ, 0x1f, R18 ;  /* 0x0000001fff1d7819 */ /* 0x000fc40000011412 */
[----:B------:R-:W-:-:S05]  /*132f0*/  LOP3.LUT R22, R22, 0xfffffffe, RZ, 0xc0, !PT ;  /* 0xfffffffe16167812 */ /* 0x000fca00078ec0ff */
[----:B------:R-:W-:-:S04]  /*13300*/  @P1 LOP3.LUT R22, R22, 0x1, RZ, 0xfc, !PT ;  /* 0x0000000116161812 */ /* 0x000fc800078efcff */
[----:B------:R-:W-:Y:S01]  /*13310*/  @P0 LOP3.LUT R22, R22, 0x100, RZ, 0xfc, !PT ;  /* 0x0000010016160812 */ /* 0x000fe200078efcff */
[----:B0-----:R-:W-:Y:S06]  /*13320*/  @!P0 BRA `(.L_x_785) ;  /* 0x0000000000048947 */ /* 0x001fec0003800000 */
[----:B------:R-:W-:Y:S01]  /*13330*/  BPT.TRAP 0x1 ;  /* 0x000000040000795c */ /* 0x000fe20000300000 */
.L_x_785:
[----:B------:R-:W-:Y:S01]  /*13340*/  IMAD R27, R25, 0x8, R23 ;  /* 0x00000008191b7824 */ /* 0x000fe200078e0217 */
[----:B------:R-:W-:Y:S01]  /*13350*/  SHF.L.U32 R0, R26, 0x1f, RZ ;  /* 0x0000001f1a007819 */ /* 0x000fe200000006ff */
[----:B------:R-:W-:Y:S03]  /*13360*/  BSSY B0, `(.L_x_786) ;  /* 0x0000003000007945 */ /* 0x000fe60003800000 */
[----:B------:R-:W0:Y:S02]  /*13370*/  SYNCS.PHASECHK.TRANS64.TRYWAIT P0, [R27+URZ+0x28c40], R0 ;  /* 0x028c40001b0075a7 */ /* 0x000e24000800017f */
[----:B0-----:R-:W-:Y:S05]  /*13380*/  @!P0 BRA `(.L_x_787) ;  /* 0x0000004400d88947 */ /* 0x001fea0003800000 */
.L_x_889:
[----:B------:R-:W-:Y:S05]  /*13390*/  BSYNC B0 ;  /* 0x0000000000007941 */ /* 0x000fea0003800000 */
.L_x_786:
[----:B------:R-:W0:Y:S01]  /*133a0*/  LDL R2, [R1] ;  /* 0x0000000001027983 */ /* 0x000e220000100800 */
[----:B------:R-:W-:-:S03]  /*133b0*/  ULDC.64 UR4, c[0x0][0x300] ;  /* 0x0000c00000047ab9 */ /* 0x000fc60000000a00 */
[----:B------:R-:W2:Y:S01]  /*133c0*/  LDL R6, [R1+0x4] ;  /* 0x0000040001067983 */ /* 0x000ea20000100800 */
[----:B-----5:R-:W-:Y:S02]  /*133d0*/  SHF.R.S32.HI R4, RZ, 0x1f, R36 ;  /* 0x0000001fff047819 */ /* 0x020fe40000011424 */
[----:B------:R-:W-:Y:S01]  /*133e0*/  LOP3.LUT R22, R22, 0xfffffffd, RZ, 0xc0, !PT ;  /* 0xfffffffd16167812 */ /* 0x000fe200078ec0ff */
[----:B------:R-:W1:Y:S02]  /*133f0*/  S2R R7, SR_TID.X ;  /* 0x0000000000077919 */ /* 0x000e640000002100 */
        /* <DEDUP_REMOVED lines=11> */
[----:B-1----:R-:W0:Y:S01]  /*134b0*/  S2R R4, SR_TID.X ;  /* 0x0000000000047919 */ /* 0x002e220000002100 */
[----:B------:R-:W-:-:S04]  /*134c0*/  IMAD.WIDE.U32 R2, R36, UR4, R2 ;  /* 0x0000000424027c25 */ /* 0x000fc8000f8e0002 */
[----:B------:R-:W-:Y:S01]  /*134d0*/  IMAD R0, R36, UR5, R0 ;  /* 0x0000000524007c24 */ /* 0x000fe2000f8e0200 */
[----:B------:R-:W-:-:S03]  /*134e0*/  ULDC.64 UR4, c[0x0][0x308] ;  /* 0x0000c20000047ab9 */ /* 0x000fc60000000a00 */
[----:B------:R-:W-:Y:S02]  /*134f0*/  IMAD.IADD R3, R3, 0x1, R0 ;  /* 0x0000000103037824 */ /* 0x000fe400078e0200 */
[----:B------:R-:W-:Y:S02]  /*13500*/  IMAD R0, R29, UR4, RZ ;  /* 0x000000041d007c24 */ /* 0x000fe4000f8e02ff */
[----:B------:R-:W-:-:S04]  /*13510*/  IMAD.WIDE.U32 R2, R18, UR4, R2 ;  /* 0x0000000412027c25 */ /* 0x000fc8000f8e0002 */
[----:B------:R-:W-:Y:S01]  /*13520*/  IMAD R0, R18, UR5, R0 ;  /* 0x0000000512007c24 */ /* 0x000fe2000f8e0200 */
[----:B------:R-:W-:Y:S01]  /*13530*/  ULDC.64 UR4, c[0x0][0x2e8] ;  /* 0x0000ba0000047ab9 */ /* 0x000fe20000000a00 */
[----:B0-----:R-:W-:-:S04]  /*13540*/  LOP3.LUT R4, R4, 0x7f, RZ, 0xc0, !PT ;  /* 0x0000007f04047812 */ /* 0x001fc800078ec0ff */
[----:B------:R-:W-:Y:S01]  /*13550*/  SHF.R.U32.HI R5, RZ, 0x3, R4 ;  /* 0x00000003ff057819 */ /* 0x000fe20000011604 */
[----:B------:R-:W-:Y:S01]  /*13560*/  IMAD.IADD R4, R3, 0x1, R0 ;  /* 0x0000000103047824 */ /* 0x000fe200078e0200 */
[C---:B------:R-:W-:Y:S01]  /*13570*/  LEA R0, P0, R2.reuse, UR4, 0x1 ;  /* 0x0000000402007c11 */ /* 0x040fe2000f8008ff */
[----:B------:R-:W-:Y:S01]  /*13580*/  ULDC UR4, c[0x0][0x2f4] ;  /* 0x0000bd0000047ab9 */ /* 0x000fe20000000800 */
[----:B--2---:R-:W-:Y:S01]  /*13590*/  IADD3 R31, -R5, R6, -R31 ;  /* 0x00000006051f7210 */ /* 0x004fe20007ffe91f */
[----:B------:R-:W-:Y:S01]  /*135a0*/  IMAD R5, R25, 0x1000, R35 ;  /* 0x0000100019057824 */ /* 0x000fe200078e0223 */
[----:B------:R-:W-:Y:S02]  /*135b0*/  ISETP.GE.AND P2, PT, R7, UR4, PT ;  /* 0x0000000407007c0c */ /* 0x000fe4000bf46270 */
[----:B------:R-:W-:Y:S01]  /*135c0*/  LEA.HI.X R4, R2, UR5, R4, 0x1, P0 ;  /* 0x0000000502047c11 */ /* 0x000fe200080f0c04 */
[----:B------:R-:W-:Y:S01]  /*135d0*/  UMOV UR5, 0xffffffff ;  /* 0xffffffff00057882 */ /* 0x000fe20000000000 */
[----:B------:R-:W-:-:S09]  /*135e0*/  ISETP.GE.AND P0, PT, R31, 0x1, PT ;  /* 0x000000011f00780c */ /* 0x000fd20003f06270 */
[----:B------:R-:W-:Y:S01]  /*135f0*/  @P2 LOP3.LUT R22, R22, 0x2, RZ, 0xfc, !PT ;  /* 0x0000000216162812 */ /* 0x000fe200078efcff */
[----:B------:R-:W-:Y:S06]  /*13600*/  BRA.DIV UR5, `(.L_x_788) ;  /* 0x00000046054c7947 */ /* 0x000fec000b800000 */
[----:B------:R-:W0:Y:S01]  /*13610*/  SHFL.IDX PT, R3, R0, RZ, 0x181f ;  /* 0x00181fff00037589 */ /* 0x000e2200000e0000 */
[----:B------:R-:W-:-:S03]  /*13620*/  @P0 IMAD R6, R5, 0x2, R23 ;  /* 0x0000000205060824 */ /* 0x000fc600078e0217 */
[----:B------:R-:W1:Y:S01]  /*13630*/  SHFL.IDX PT, R2, R4, RZ, 0x181f ;  /* 0x00181fff04027589 */ /* 0x000e6200000e0000 */
[----:B0-----:R-:W-:-:S04]  /*13640*/  @P0 LEA R3, P1, R7, R3, 0x1 ;  /* 0x0000000307030211 */ /* 0x001fc800078208ff */
[----:B-1----:R-:W-:-:S04]  /*13650*/  @P0 IADD3.X R2, RZ, R2, RZ, P1, !PT ;  /* 0x00000002ff020210 */ /* 0x002fc80000ffe4ff */
        /* <DEDUP_REMOVED lines=17> */
[----:B------:R-:W-:Y:S01]  /*13770*/  @P0 IMAD R6, R5, 0x2, R23 ;  /* 0x0000000205060824 */ /* 0x000fe200078e0217 */
        /* <DEDUP_REMOVED lines=9> */
.L_x_899:
[----:B------:R-:W-:-:S13]  /*13810*/  ISETP.GE.AND P0, PT, R31, 0x31, PT ;  /* 0x000000311f00780c */ /* 0x000fda0003f06270 */
[----:B01----:R-:W-:Y:S01]  /*13820*/  @P0 LEA R2, P1, R7, R0, 0x1 ;  /* 0x0000000007020211 */ /* 0x003fe200078208ff */
        /* <DEDUP_REMOVED lines=8> */
.L_x_789:
        /* <DEDUP_REMOVED lines=11> */
.L_x_790:
[----:B------:R1:W5:Y:S01]  /*13960*/  LDL.LU R0, [R1+0x14] ;  /* 0x0000140001007983 */ /* 0x0003620000300800 */
[----:B------:R1:W-:Y:S03]  /*13970*/  SYNCS.ARRIVE.TRANS64.A1T0 RZ, [R27+URZ+0x28c30], RZ ;  /* 0x028c30ff1bff79a7 */ /* 0x0003e6000810003f */
[----:B------:R1:W5:Y:S04]  /*13980*/  LDL.LU R4, [R1+0xc] ;  /* 0x00000c0001047983 */ /* 0x0003680000300800 */
[----:B0-----:R1:W5:Y:S02]  /*13990*/  LDL R3, [R1+0x10] ;  /* 0x0000100001037983 */ /* 0x0013640000100800 */
[----:B------:R-:W-:Y:S05]  /*139a0*/  WARPSYNC.ALL ;  /* 0x0000000000007948 */ /* 0x000fea0003800000 */
[----:B------:R-:W-:Y:S01]  /*139b0*/  ULDC.64 UR4, c[0x0][0xa00] ;  /* 0x0002800000047ab9 */ /* 0x000fe20000000a00 */
[----:B------:R-:W-:Y:S01]  /*139c0*/  BSSY B6, `(.L_x_791) ;  /* 0x0000025000067945 */ /* 0x000fe20003800000 */
[----:B------:R-:W-:Y:S01]  /*139d0*/  BAR.SYNC.DEFER_BLOCKING 0x8, 0x100 ;  /* 0x0204000000007b1d */ /* 0x000fe20000010000 */
[----:B------:R-:W-:-:S04]  /*139e0*/  ISETP.NE.U32.AND P0, PT, RZ, UR4, PT ;  /* 0x00000004ff007c0c */ /* 0x000fc8000bf05070 */
[----:B------:R-:W-:Y:S01]  /*139f0*/  ISETP.NE.AND.EX P0, PT, RZ, UR5, PT, P0 ;  /* 0x00000005ff007c0c */ /* 0x000fe2000bf05300 */
[----:B------:R-:W-:-:S03]  /*13a00*/  ULDC.64 UR4, c[0x0][0x298] ;  /* 0x0000a60000047ab9 */ /* 0x000fc60000000a00 */
[----:B------:R-:W-:-:S05]  /*13a10*/  SEL R5, R32, RZ, !P0 ;  /* 0x000000ff20057207 */ /* 0x000fca0004000000 */
[----:B------:R0:W-:Y:S01]  /*13a20*/  STL [R1+0x28], R5 ;  /* 0x0000280501007387 */ /* 0x0001e20000100800 */
[----:B-----5:R-:W-:Y:S02]  /*13a30*/  SEL R2, R0, RZ, !P0 ;  /* 0x000000ff00027207 */ /* 0x020fe40004000000 */
[----:B------:R-:W-:-:S03]  /*13a40*/  SHF.R.S32.HI R0, RZ, 0x1f, R4 ;  /* 0x0000001fff007819 */ /* 0x000fc60000011404 */
[----:B------:R2:W-:Y:S01]  /*13a50*/  STL [R1+0x14], R2 ;  /* 0x0000140201007387 */ /* 0x0005e20000100800 */
[----:B------:R-:W-:Y:S01]  /*13a60*/  PRMT R32, R3, 0x8880, RZ ;  /* 0x0000888003207816 */ /* 0x000fe200000000ff */
[----:B------:R-:W-:-:S03]  /*13a70*/  IMAD R0, R0, UR4, RZ ;  /* 0x0000000400007c24 */ /* 0x000fc6000f8e02ff */
[----:B------:R-:W-:Y:S01]  /*13a80*/  PRMT R32, R32, 0x7710, RZ ;  /* 0x0000771020207816 */ /* 0x000fe200000000ff */
[C---:B------:R-:W-:Y:S02]  /*13a90*/  IMAD R0, R4.reuse, UR5, R0 ;  /* 0x0000000504007c24 */ /* 0x040fe4000f8e0200 */
[----:B0-----:R-:W-:-:S04]  /*13aa0*/  IMAD.WIDE.U32 R4, R4, UR4, RZ ;  /* 0x0000000404047c25 */ /* 0x001fc8000f8e00ff */
[----:B--2---:R-:W-:Y:S01]  /*13ab0*/  VIADD R2, R23, 0x20400 ;  /* 0x0002040017027836 */ /* 0x004fe20000000000 */
[----:B------:R-:W-:Y:S01]  /*13ac0*/  IADD3 R0, R5, R0, RZ ;  /* 0x0000000005007210 */ /* 0x000fe20007ffe0ff */
[----:B------:R0:W-:Y:S03]  /*13ad0*/  STL.64 [R1+0x20], R4 ;  /* 0x0000200401007387 */ /* 0x0001e60000100a00 */
[----:B------:R-:W-:Y:S01]  /*13ae0*/  LOP3.LUT P0, RZ, R2, 0x3ff, RZ, 0xc0, !PT ;  /* 0x000003ff02ff7812 */ /* 0x000fe2000780c0ff */
[----:B------:R0:W-:-:S12]  /*13af0*/  STL [R1+0xc], R0 ;  /* 0x00000c0001007387 */ /* 0x0001d80000100800 */
[----:B0-----:R-:W-:Y:S05]  /*13b00*/  @!P0 BRA `(.L_x_792) ;  /* 0x0000000000408947 */ /* 0x001fea0003800000 */
[----:B------:R-:W-:Y:S01]  /*13b10*/  MOV R2, 0x0 ;  /* 0x0000000000027802 */ /* 0x000fe20000000f00 */
[----:B------:R-:W-:Y:S01]  /*13b20*/  ULDC.64 UR4, c[0x4][0x90] ;  /* 0x0100240000047ab9 */ /* 0x000fe20000000a00 */
[----:B------:R-:W-:Y:S01]  /*13b30*/  ULDC.64 UR6, c[0x4][0x98] ;  /* 0x0100260000067ab9 */ /* 0x000fe20000000a00 */
[----:B------:R-:W-:Y:S01]  /*13b40*/  ULDC.64 UR8, c[0x4][0x20] ;  /* 0x0100080000087ab9 */ /* 0x000fe20000000a00 */
[----:B------:R-:W-:Y:S01]  /*13b50*/  IMAD.U32 R4, RZ, RZ, UR4 ;  /* 0x00000004ff047e24 */ /* 0x000fe2000f8e00ff */
[----:B------:R-:W-:Y:S01]  /*13b60*/  MOV R13, RZ ;  /* 0x000000ff000d7202 */ /* 0x000fe20000000f00 */
[----:B------:R-:W0:Y:S01]  /*13b70*/  LDC.64 R2, c[0x4][R2] ;  /* 0x0100000002027b82 */ /* 0x000e220000000a00 */
        /* <DEDUP_REMOVED lines=9> */
.L_x_792:
[----:B------:R-:W-:Y:S05]  /*13c10*/  BSYNC B6 ;  /* 0x0000000000067941 */ /* 0x000fea0003800000 */
.L_x_791:
[----:B------:R-:W2:Y:S01]  /*13c20*/  LDL.LU R0, [R1+0xc] ;  /* 0x00000c0001007983 */ /* 0x000ea20000300800 */
[----:B------:R-:W-:Y:S01]  /*13c30*/  ULDC.64 UR4, c[0x0][0x2d8] ;  /* 0x0000b60000047ab9 */ /* 0x000fe20000000a00 */
[----:B------:R-:W0:Y:S02]  /*13c40*/  LDC R7, c[0x0][0x448] ;  /* 0x00011200ff077b82 */ /* 0x000e240000000800 */
[----:B------:R-:W2:Y:S04]  /*13c50*/  LDL.LU.64 R2, [R1+0x20] ;  /* 0x0000200001027983 */ /* 0x000ea80000300a00 */
[----:B------:R-:W3:Y:S04]  /*13c60*/  LDL.LU R20, [R1+0x14] ;  /* 0x0000140001147983 */ /* 0x000ee80000300800 */
[----:B------:R-:W4:Y:S04]  /*13c70*/  LDL.LU R21, [R1+0x28] ;  /* 0x0000280001157983 */ /* 0x000f280000300800 */
[----:B------:R0:W5:Y:S02]  /*13c80*/  LDL R8, [R1+0x34] ;  /* 0x0000340001087983 */ /* 0x0001640000100800 */
[----:B0-----:R-:W-:-:S13]  /*13c90*/  ISETP.NE.AND P0, PT, R7, 0x1, PT ;  /* 0x000000010700780c */ /* 0x001fda0003f05270 */
[----:B------:R-:W0:Y:S08]  /*13ca0*/  @P0 LDC R5, c[0x0][0x44c] ;  /* 0x00011300ff050b82 */ /* 0x000e300000000800 */
[----:B------:R-:W1:Y:S01]  /*13cb0*/  @P0 LDC R6, c[0x0][0x450] ;  /* 0x00011400ff060b82 */ /* 0x000e620000000800 */
[----:B--2---:R-:W-:Y:S02]  /*13cc0*/  IMAD.MOV.U32 R3, RZ, RZ, R0 ;  /* 0x000000ffff037224 */ /* 0x004fe400078e0000 */
[----:B------:R-:W-:-:S02]  /*13cd0*/  IMAD R0, R29, UR4, RZ ;  /* 0x000000041d007c24 */ /* 0x000fc4000f8e02ff */
[----:B------:R-:W-:-:S04]  /*13ce0*/  IMAD.WIDE.U32 R2, R18, UR4, R2 ;  /* 0x0000000412027c25 */ /* 0x000fc8000f8e0002 */
[----:B------:R-:W-:Y:S01]  /*13cf0*/  IMAD R0, R18, UR5, R0 ;  /* 0x0000000512007c24 */ /* 0x000fe2000f8e0200 */
[----:B------:R-:W-:-:S03]  /*13d00*/  ULDC.64 UR4, c[0x0][0x2e0] ;  /* 0x0000b80000047ab9 */ /* 0x000fc60000000a00 */
[----:B------:R-:W-:Y:S02]  /*13d10*/  IMAD.IADD R3, R3, 0x1, R0 ;  /* 0x0000000103037824 */ /* 0x000fe400078e0200 */
[----:B---3--:R-:W-:Y:S02]  /*13d20*/  IMAD R0, R20, UR4, RZ ;  /* 0x0000000414007c24 */ /* 0x008fe4000f8e02ff */
[----:B------:R-:W2:Y:S01]  /*13d30*/  S2R R20, SR_TID.X ;  /* 0x0000000000147919 */ /* 0x000ea20000002100 */
[----:B----4-:R-:W-:-:S04]  /*13d40*/  IMAD.WIDE.U32 R2, R21, UR4, R2 ;  /* 0x0000000415027c25 */ /* 0x010fc8000f8e0002 */
[----:B------:R-:W-:Y:S01]  /*13d50*/  IMAD R0, R21, UR5, R0 ;  /* 0x0000000515007c24 */ /* 0x000fe2000f8e0200 */
[----:B------:R-:W3:Y:S01]  /*13d60*/  S2R R9, SR_TID.X ;  /* 0x0000000000097919 */ /* 0x000ee20000002100 */
[----:B------:R-:W-:Y:S02]  /*13d70*/  ULDC.64 UR4, c[0x0][0x2d0] ;  /* 0x0000b40000047ab9 */ /* 0x000fe40000000a00 */
[----:B------:R-:W-:Y:S01]  /*13d80*/  IMAD.IADD R3, R3, 0x1, R0 ;  /* 0x0000000103037824 */ /* 0x000fe200078e0200 */
[----:B--2---:R-:W-:-:S04]  /*13d90*/  LOP3.LUT R20, R20, 0x7f, RZ, 0xc0, !PT ;  /* 0x0000007f14147812 */ /* 0x004fc800078ec0ff */
[----:B------:R-:W-:Y:S02]  /*13da0*/  SHF.R.U32.HI R21, RZ, 0x3, R20 ;  /* 0x00000003ff157819 */ /* 0x000fe40000011614 */
[----:B------:R-:W2:Y:S02]  /*13db0*/  S2R R20, SR_TID.X ;  /* 0x0000000000147919 */ /* 0x000ea40000002100 */
[----:B--2---:R-:W-:-:S05]  /*13dc0*/  IMAD.SHL.U32 R20, R20, 0x10, RZ ;  /* 0x0000001014147824 */ /* 0x004fca00078e00ff */
[----:B------:R-:W-:-:S05]  /*13dd0*/  LOP3.LUT R20, R21, 0x70, R20, 0xf8, !PT ;  /* 0x0000007015147812 */ /* 0x000fca00078ef814 */
[----:B------:R-:W-:Y:S02]  /*13de0*/  IMAD R0, R17, 0x40, R20 ;  /* 0x0000004011007824 */ /* 0x000fe400078e0214 */
[----:B------:R2:W5:Y:S02]  /*13df0*/  LDL R20, [R1+0x18] ;  /* 0x0000180001147983 */ /* 0x0005640000100800 */
[----:B0-----:R-:W-:-:S04]  /*13e00*/  @P0 IMAD.HI.U32 R5, R0, R5, RZ ;  /* 0x0000000500050227 */ /* 0x001fc800078e00ff */
[----:B------:R-:W-:Y:S01]  /*13e10*/  IMAD.MOV.U32 R4, RZ, RZ, R0 ;  /* 0x000000ffff047224 */ /* 0x000fe200078e0000 */
[----:B-1----:R-:W-:Y:S01]  /*13e20*/  @P0 SHF.R.U32.HI R4, RZ, R6, R5 ;  /* 0x00000006ff040219 */ /* 0x002fe20000011605 */
[----:B------:R-:W0:Y:S04]  /*13e30*/  S2R R21, SR_TID.X ;  /* 0x0000000000157919 */ /* 0x000e280000002100 */
        /* <DEDUP_REMOVED lines=12> */
[----:B------:R-:W-:Y:S01]  /*13f00*/  ULDC.64 UR4, c[0x0][0x280] ;  /* 0x0000a00000047ab9 */ /* 0x000fe20000000a00 */
[----:B---3--:R-:W-:Y:S01]  /*13f10*/  IMAD.SHL.U32 R9, R9, 0x8, RZ ;  /* 0x0000000809097824 */ /* 0x008fe200078e00ff */
[C---:B------:R-:W-:Y:S01]  /*13f20*/  LEA R0, P0, R2.reuse, UR4, 0x1 ;  /* 0x0000000402007c11 */ /* 0x040fe2000f8008ff */
[----:B------:R-:W-:Y:S01]  /*13f30*/  ULDC UR4, c[0x0][0x2b8] ;  /* 0x0000ae0000047ab9 */ /* 0x000fe20000000800 */
[----:B------:R-:W-:Y:S02]  /*13f40*/  IADD3 R3, R3, R4, RZ ;  /* 0x0000000403037210 */ /* 0x000fe40007ffe0ff */
[----:B------:R-:W-:Y:S02]  /*13f50*/  LOP3.LUT R9, R9, 0x38, RZ, 0xc0, !PT ;  /* 0x0000003809097812 */ /* 0x000fe400078ec0ff */
[----:B------:R-:W-:Y:S01]  /*13f60*/  LEA.HI.X R2, R2, UR5, R3, 0x1, P0 ;  /* 0x0000000502027c11 */ /* 0x000fe200080f0c03 */
[----:B------:R-:W-:Y:S01]  /*13f70*/  UMOV UR5, 0xffffffff ;  /* 0xffffffff00057882 */ /* 0x000fe20000000000 */
[----:B0-----:R-:W-:-:S02]  /*13f80*/  LOP3.LUT R21, R21, 0x7f, RZ, 0xc0, !PT ;  /* 0x0000007f15157812 */ /* 0x001fc400078ec0ff */
[----:B------:R-:W-:Y:S02]  /*13f90*/  ISETP.GE.AND P1, PT, R9, UR4, PT ;  /* 0x0000000409007c0c */ /* 0x000fe4000bf26270 */
[----:B------:R-:W-:Y:S01]  /*13fa0*/  SHF.R.U32.HI R10, RZ, 0x3, R21 ;  /* 0x00000003ff0a7819 */ /* 0x000fe20000011615 */
[----:B--2---:R-:W-:Y:S10]  /*13fb0*/  BRA.DIV UR5, `(.L_x_793) ;  /* 0x0000004205307947 */ /* 0x004ff4000b800000 */
        /* <DEDUP_REMOVED lines=12> */
[----:B0-----:R-:W-:Y:S02]  /*14080*/  VIADD R4, R17, 0x10 ;  /* 0x0000001011047836 */ /* 0x001fe40000000000 */
[----:B------:R-:W0:Y:S03]  /*14090*/  SHFL.IDX PT, R5, R0, 0x1, 0x181f ;  /* 0x00381f0000057f89 */ /* 0x000e2600000e0000 */
        /* <DEDUP_REMOVED lines=12> */
[----:B------:R-:W1:Y:S08]  /*14160*/  SHFL.IDX PT, R4, R2, 0x2, 0x181f ;  /* 0x00581f0002047f89 */ /* 0x000e7000000e0000 */
[----:B0-----:R-:W-:-:S05]  /*14170*/  @!P0 LEA R5, P2, R9, R5, 0x1 ;  /* 0x0000000509058211 */ /* 0x001fca00078408ff */
[----:B-1----:R-:W-:-:S05]  /*14180*/  @!P0 IMAD.X R4, RZ, RZ, R4, P2 ;  /* 0x000000ffff048224 */ /* 0x002fca00010e0604 */
[----:B------:R-:W-:-:S04]  /*14190*/  @!P0 LOP3.LUT R5, R5, R4, RZ, 0x3c, !PT ;  /* 0x0000000405058212 */ /* 0x000fc800078e3cff */
[----:B------:R-:W-:-:S04]  /*141a0*/  @!P0 LOP3.LUT R4, R5, R4, RZ, 0x3c, !PT ;  /* 0x0000000405048212 */ /* 0x000fc800078e3cff */
[----:B------:R-:W-:-:S05]  /*141b0*/  @!P0 LOP3.LUT R5, R5, R4, RZ, 0x3c, !PT ;  /* 0x0000000405058212 */ /* 0x000fca00078e3cff */
[----:B------:R0:W-:Y:S04]  /*141c0*/  @!P0 LDGSTS.E.BYPASS.LTC128B.128 [R8+0x21400], desc[UR40][R4.64], !P1 ;  /* 0x2140000004088fae */ /* 0x0001e8000c901d68 */
[----:B0-----:R0:W1:Y:S02]  /*141d0*/  SHFL.IDX PT, R4, R2, 0x3, 0x181f ;  /* 0x00781f0002047f89 */ /* 0x00106400000e0000 */
.L_x_908:
[----:B------:R-:W-:-:S05]  /*141e0*/  VIADD R17, R17, 0x30 ;  /* 0x0000003011117836 */ /* 0x000fca0000000000 */
[----:B------:R-:W-:-:S13]  /*141f0*/  ISETP.GE.AND P0, PT, R17, R3, PT ;  /* 0x000000031100720c */ /* 0x000fda0003f06270 */
[----:B0-----:R-:W-:-:S04]  /*14200*/  @!P0 LEA R2, P2, R9, R0, 0x1 ;  /* 0x0000000009028211 */ /* 0x001fc800078408ff */
[----:B-1----:R-:W-:-:S05]  /*14210*/  @!P0 IADD3.X R3, RZ, R4, RZ, P2, !PT ;  /* 0x00000004ff038210 */ /* 0x002fca00017fe4ff */
[----:B------:R-:W-:Y:S01]  /*14220*/  @!PT LDS RZ, [RZ] ;  /* 0x00000000fffff984 */ /* 0x000fe20000000800 */
[----:B------:R-:W-:Y:S01]  /*14230*/  @!PT LDS RZ, [RZ] ;  /* 0x00000000fffff984 */ /* 0x000fe20000000800 */
[----:B------:R-:W-:Y:S01]  /*14240*/  @!PT LDS RZ, [RZ] ;  /* 0x00000000fffff984 */ /* 0x000fe20000000800 */
[----:B------:R0:W-:Y:S01]  /*14250*/  @!P0 LDGSTS.E.BYPASS.LTC128B.128 [R8+0x21c00], desc[UR40][R2.64], !P1 ;  /* 0x21c0000002088fae */ /* 0x0001e2000c901d68 */
[----:B------:R-:W-:Y:S01]  /*14260*/  PLOP3.LUT P0, PT, PT, PT, PT, 0x80, 0x0 ;  /* 0x000000000000781c */ /* 0x000fe20003f0f070 */
[----:B------:R-:W-:-:S12]  /*14270*/  NOP ;  /* 0x0000000000007918 */ /* 0x000fd80000000000 */
.L_x_794:
        /* <DEDUP_REMOVED lines=18> */
.L_x_909:
[----:B------:R-:W-:Y:S05]  /*143a0*/  BSYNC B0 ;  /* 0x0000000000007941 */ /* 0x000fea0003800000 */
.L_x_795:
[----:B------:R-:W-:-:S04]  /*143b0*/  LOP3.LUT R2, R37, 0x2, RZ, 0xfc, !PT ;  /* 0x0000000225027812 */ /* 0x000fc800078efcff */
[----:B------:R-:W-:-:S13]  /*143c0*/  ISETP.NE.AND P0, PT, R2, 0x3, PT ;  /* 0x000000030200780c */ /* 0x000fda0003f05270 */
[----:B------:R-:W-:Y:S05]  /*143d0*/  @!P0 BRA `(.L_x_797) ;  /* 0x0000000000048947 */ /* 0x000fea0003800000 */
[----:B------:R-:W-:Y:S01]  /*143e0*/  BPT.TRAP 0x1 ;  /* 0x000000040000795c */ /* 0x000fe20000300000 */
.L_x_797:
[----:B0-----:R-:W-:Y:S01]  /*143f0*/  SHF.L.U32 R0, R26, 0x1f, RZ ;  /* 0x0000001f1a007819 */ /* 0x001fe200000006ff */
[----:B------:R-:W-:Y:S03]  /*14400*/  BSSY B0, `(.L_x_798) ;  /* 0x0000003000007945 */ /* 0x000fe60003800000 */
[----:B------:R-:W0:Y:S02]  /*14410*/  SYNCS.PHASECHK.TRANS64.TRYWAIT P0, [R27+URZ+0x28c60], R0 ;  /* 0x028c60001b0075a7 */ /* 0x000e24000800017f */
[----:B0-----:R-:W-:Y:S05]  /*14420*/  @!P0 BRA `(.L_x_799) ;  /* 0x00000040006c8947 */ /* 0x001fea0003800000 */
.L_x_910:
[----:B------:R-:W-:Y:S05]  /*14430*/  BSYNC B0 ;  /* 0x0000000000007941 */ /* 0x000fea0003800000 */
.L_x_798:
[----:B------:R-:W0:Y:S01]  /*14440*/  LDL.LU R3, [R1+0x2c] ;  /* 0x00002c0001037983 */ /* 0x000e220000300800 */
[----:B------:R-:W-:-:S03]  /*14450*/  ULDC.64 UR4, c[0x0][0x328] ;  /* 0x0000ca0000047ab9 */ /* 0x000fc60000000a00 */
[----:B------:R-:W2:Y:S04]  /*14460*/  LDL.LU R2, [R1] ;  /* 0x0000000001027983 */ /* 0x000ea80000300800 */
[----:B------:R-:W3:Y:S01]  /*14470*/  LDL.LU R4, [R1+0x30] ;  /* 0x0000300001047983 */ /* 0x000ee20000300800 */
        /* <DEDUP_REMOVED lines=8> */
[----:B------:R-:W-:Y:S01]  /*14500*/  ULDC.64 UR4, c[0x0][0x330] ;  /* 0x0000cc0000047ab9 */ /* 0x000fe20000000a00 */
[----:B------:R-:W-:Y:S02]  /*14510*/  IMAD R4, R25, 0x8000, R35 ;  /* 0x0000800019047824 */ /* 0x000fe400078e0223 */
        /* <DEDUP_REMOVED lines=20> */
[----:B------:R-:W-:-:S04]  /*14660*/  LOP3.LUT R7, R7, 0x38, RZ, 0xc0, !PT ;  /* 0x0000003807077812 */ /* 0x000fc800078ec0ff */
[----:B------:R-:W-:Y:S02]  /*14670*/  SHF.L.U32 R0, R7, 0x1, RZ ;  /* 0x0000000107007819 */ /* 0x000fe400000006ff */
[----:B------:R-:W-:Y:S02]  /*14680*/  LOP3.LUT R7, R32, 0x1, RZ, 0xc0, !PT ;  /* 0x0000000120077812 */ /* 0x000fe400078ec0ff */
        /* <DEDUP_REMOVED lines=33> */
[----:B0-----:R-:W-:-:S05]  /*148a0*/  IADD3 R2, P6, R2, R0, RZ ;  /* 0x0000000002027210 */ /* 0x001fca0007fde0ff */
[----:B-1----:R-:W-:Y:S01]  /*148b0*/  IMAD.X R3, RZ, RZ, R3, P6 ;  /* 0x000000ffff037224 */ /* 0x002fe200030e0603 */
        /* <DEDUP_REMOVED lines=40> */
.L_x_920:
        /* <DEDUP_REMOVED lines=34> */
.L_x_801:
        /* <DEDUP_REMOVED lines=11> */
.L_x_802:
[----:B------:R-:W2:Y:S01]  /*14e10*/  LDL.LU R2, [R1+0x4] ;  /* 0x0000040001027983 */ /* 0x000ea20000300800 */
[----:B------:R1:W-:Y:S01]  /*14e20*/  SYNCS.ARRIVE.TRANS64.A1T0 RZ, [R27+URZ+0x28c50], RZ ;  /* 0x028c50ff1bff79a7 */ /* 0x0003e2000810003f */
[----:B------:R-:W-:Y:S01]  /*14e30*/  BSSY B0, `(.L_x_803) ;  /* 0x00000f7000007945 */ /* 0x000fe20003800000 */
[----:B--2---:R-:W-:-:S13]  /*14e40*/  ISETP.GE.AND P0, PT, R2, 0x41, PT ;  /* 0x000000410200780c */ /* 0x004fda0003f06270 */
[----:B-1----:R-:W-:Y:S05]  /*14e50*/  @!P0 BRA `(.L_x_804) ;  /* 0x0000000c00d08947 */ /* 0x002fea0003800000 */
[----:B------:R-:W2:Y:S04]  /*14e60*/  LDL.LU R4, [R1+0x38] ;  /* 0x0000380001047983 */ /* 0x000ea80000300800 */
[----:B------:R-:W3:Y:S04]  /*14e70*/  LDL.LU R3, [R1+0x10] ;  /* 0x0000100001037983 */ /* 0x000ee80000300800 */
[----:B------:R-:W4:Y:S01]  /*14e80*/  LDL.LU R2, [R1+0x3c] ;  /* 0x00003c0001027983 */ /* 0x000f220000300800 */
[----:B--2---:R-:W-:Y:S02]  /*14e90*/  LOP3.LUT R32, R4, 0x40, RZ, 0xc0, !PT ;  /* 0x0000004004207812 */ /* 0x004fe400078ec0ff */
[----:B---3--:R-:W-:-:S02]  /*14ea0*/  LOP3.LUT R31, R3, 0x80, RZ, 0xc0, !PT ;  /* 0x00000080031f7812 */ /* 0x008fc400078ec0ff */
[----:B------:R-:W-:Y:S02]  /*14eb0*/  SHF.R.U32.HI R32, RZ, 0x2, R32 ;  /* 0x00000002ff207819 */ /* 0x000fe40000011620 */
[----:B----4-:R-:W-:Y:S02]  /*14ec0*/  LEA.HI.SX32 R7, R2, 0xfffffffe, 0x1a ;  /* 0xfffffffe02077811 */ /* 0x010fe400078fd2ff */
[----:B------:R-:W-:-:S07]  /*14ed0*/  SHF.R.U32.HI R31, RZ, 0x3, R31 ;  /* 0x00000003ff1f7819 */ /* 0x000fce000001161f */
.L_x_817:
[----:B-1----:R-:W1:Y:S01]  /*14ee0*/  S2R R2, SR_TID.X ;  /* 0x0000000000027919 */ /* 0x002e620000002100 */
[----:B0-----:R-:W0:Y:S01]  /*14ef0*/  LDC R5, c[0x0][0x430] ;  /* 0x00010c00ff057b82 */ /* 0x001e220000000800 */
[----:B------:R-:W-:Y:S01]  /*14f00*/  IMAD R4, R7, 0x40, R33 ;  /* 0x0000004007047824 */ /* 0x000fe200078e0221 */
[----:B------:R-:W-:Y:S01]  /*14f10*/  LOP3.LUT R10, R37, 0x2, RZ, 0xfc, !PT ;  /* 0x00000002250a7812 */ /* 0x000fe200078efcff */
[----:B--2---:R-:W2:Y:S01]  /*14f20*/  S2R R8, SR_TID.X ;  /* 0x0000000000087919 */ /* 0x004ea20000002100 */
[----:B------:R-:W-:Y:S01]  /*14f30*/  VIADD R25, R25, 0x1 ;  /* 0x0000000119197836 */ /* 0x000fe20000000000 */
[----:B0-----:R-:W-:Y:S02]  /*14f40*/  ISETP.NE.AND P0, PT, R5, 0x1, PT ;  /* 0x000000010500780c */ /* 0x001fe40003f05270 */
[----:B-1----:R-:W-:Y:S01]  /*14f50*/  LOP3.LUT R2, R2, 0x7f, RZ, 0xc0, !PT ;  /* 0x0000007f02027812 */ /* 0x002fe200078ec0ff */
[----:B--2---:R-:W-:-:S03]  /*14f60*/  IMAD.SHL.U32 R8, R8, 0x10, RZ ;  /* 0x0000001008087824 */ /* 0x004fc600078e00ff */
[----:B------:R-:W-:-:S07]  /*14f70*/  SHF.R.U32.HI R2, RZ, 0x3, R2 ;  /* 0x00000003ff027819 */ /* 0x000fce0000011602 */
[----:B---3--:R-:W0:Y:S01]  /*14f80*/  @P0 LDC R6, c[0x0][0x434] ;  /* 0x00010d00ff060b82 */ /* 0x008e220000000800 */
[----:B------:R-:W-:-:S04]  /*14f90*/  LOP3.LUT R8, R2, 0x70, R8, 0xf8, !PT ;  /* 0x0000007002087812 */ /* 0x000fc800078ef808 */
[----:B------:R-:W-:-:S03]  /*14fa0*/  ISETP.GT.U32.AND P1, PT, R8, 0x3f, PT ;  /* 0x0000003f0800780c */ /* 0x000fc60003f24070 */
[----:B------:R-:W1:Y:S01]  /*14fb0*/  @P0 LDC R3, c[0x0][0x438] ;  /* 0x00010e00ff030b82 */ /* 0x000e620000000800 */
[----:B------:R-:W-:-:S05]  /*14fc0*/  IMAD.IADD R4, R8, 0x1, R4 ;  /* 0x0000000108047824 */ /* 0x000fca00078e0204 */
[----:B------:R-:W-:-:S04]  /*14fd0*/  MOV R2, R4 ;  /* 0x0000000400027202 */ /* 0x000fc80000000f00 */
[----:B------:R-:W2:Y:S01]  /*14fe0*/  @!P1 LDC.64 R8, c[0x0][0x428] ;  /* 0x00010a00ff089b82 */ /* 0x000ea20000000a00 */
[----:B0-----:R-:W-:-:S05]  /*14ff0*/  @P0 IMAD.HI.U32 R6, R4, R6, RZ ;  /* 0x0000000604060227 */ /* 0x001fca00078e00ff */
[----:B-1----:R-:W-:-:S05]  /*15000*/  @P0 SHF.R.U32.HI R2, RZ, R3, R6 ;  /* 0x00000003ff020219 */ /* 0x002fca0000011606 */
[----:B------:R-:W-:-:S04]  /*15010*/  IMAD.MOV R3, RZ, RZ, -R2 ;  /* 0x000000ffff037224 */ /* 0x000fc800078e0a02 */
[----:B------:R-:W-:Y:S01]  /*15020*/  IMAD R5, R5, R3, R4 ;  /* 0x0000000305057224 */ /* 0x000fe200078e0204 */
[--C-:B------:R-:W-:Y:S01]  /*15030*/  @!P1 SHF.R.S32.HI R3, RZ, 0x1f, R2.reuse ;  /* 0x0000001fff039819 */ /* 0x100fe20000011402 */
[-C--:B--2---:R-:W-:Y:S02]  /*15040*/  @!P1 IMAD R4, R34, R8.reuse, RZ ;  /* 0x0000000822049224 */ /* 0x084fe400078e02ff */
[----:B------:R-:W-:-:S04]  /*15050*/  @!P1 IMAD.WIDE.U32 R2, R30, R8, R2 ;  /* 0x000000081e029225 */ /* 0x000fc800078e0002 */
[----:B------:R-:W-:Y:S02]  /*15060*/  @!P1 IMAD R4, R30, R9, R4 ;  /* 0x000000091e049224 */ /* 0x000fe400078e0204 */
[----:B------:R-:W0:Y:S02]  /*15070*/  @!P1 LDC.64 R8, c[0x0][0x418] ;  /* 0x00010600ff089b82 */ /* 0x000e240000000a00 */
[----:B------:R-:W-:Y:S02]  /*15080*/  @!P1 IMAD.IADD R3, R4, 0x1, R3 ;  /* 0x0000000104039824 */ /* 0x000fe400078e0203 */
[----:B------:R-:W-:Y:S01]  /*15090*/  IMAD.MOV.U32 R4, RZ, RZ, RZ ;  /* 0x000000ffff047224 */ /* 0x000fe200078e00ff */
[----:B0-----:R-:W-:-:S04]  /*150a0*/  @!P1 LEA R8, P0, R2, R8, 0x2 ;  /* 0x0000000802089211 */ /* 0x001fc800078010ff */
[----:B------:R-:W-:Y:S02]  /*150b0*/  @!P1 LEA.HI.X R9, R2, R9, R3, 0x2, P0 ;  /* 0x0000000902099211 */ /* 0x000fe400000f1403 */
[----:B------:R-:W-:-:S03]  /*150c0*/  ISETP.NE.AND P0, PT, R25, 0x2, PT ;  /* 0x000000021900780c */ /* 0x000fc60003f05270 */
[----:B------:R0:W5:Y:S01]  /*150d0*/  @!P1 LDG.E R4, desc[UR40][R8.64] ;  /* 0x0000002808049981 */ /* 0x000162000c1e1900 */
[----:B------:R-:W-:Y:S02]  /*150e0*/  ISETP.NE.AND P1, PT, R10, 0x3, PT ;  /* 0x000000030a00780c */ /* 0x000fe40003f25270 */
[----:B------:R-:W-:Y:S01]  /*150f0*/  SEL R2, RZ, 0x1, P0 ;  /* 0x00000001ff027807 */ /* 0x000fe20000000000 */
[----:B------:R-:W-:Y:S05]  /*15100*/  YIELD ;  /* 0x0000000000007946 */ /* 0x000fea0003800000 */
[----:B------:R-:W-:Y:S01]  /*15110*/  LOP3.LUT R26, R26, R2, RZ, 0x3c, !PT ;  /* 0x000000021a1a7212 */ /* 0x000fe200078e3cff */
[----:B------:R-:W-:Y:S01]  /*15120*/  IMAD.MOV.U32 R2, RZ, RZ, R7 ;  /* 0x000000ffff027224 */ /* 0x000fe200078e0007 */
[----:B------:R-:W-:Y:S01]  /*15130*/  SEL R25, R25, RZ, P0 ;  /* 0x000000ff19197207 */ /* 0x000fe20000000000 */
[----:B------:R-:W-:-:S03]  /*15140*/  VIADD R7, R7, 0xffffffff ;  /* 0xffffffff07077836 */ /* 0x000fc60000000000 */
[----:B------:R-:W-:Y:S01]  /*15150*/  ISETP.GT.AND P3, PT, R2, RZ, PT ;  /* 0x000000ff0200720c */ /* 0x000fe20003f64270 */
[----:B0-----:R-:W-:-:S12]  /*15160*/  @!P1 BRA `(.L_x_805) ;  /* 0x0000000000049947 */ /* 0x001fd80003800000 */
[----:B------:R-:W-:Y:S01]  /*15170*/  BPT.TRAP 0x1 ;  /* 0x000000040000795c */ /* 0x000fe20000300000 */
.L_x_805:
[----:B------:R-:W-:Y:S01]  /*15180*/  IMAD R6, R25, 0x8, R23 ;  /* 0x0000000819067824 */ /* 0x000fe200078e0217 */
[----:B------:R-:W-:Y:S01]  /*15190*/  SHF.L.U32 R17, R26, 0x1f, RZ ;  /* 0x0000001f1a117819 */ /* 0x000fe200000006ff */
[----:B------:R-:W-:Y:S01]  /*151a0*/  BSSY B1, `(.L_x_806) ;  /* 0x0000004000017945 */ /* 0x000fe20003800000 */
[----:B------:R-:W-:Y:S02]  /*151b0*/  SHF.R.S32.HI R9, RZ, 0x1f, R5 ;  /* 0x0000001fff097819 */ /* 0x000fe40000011405 */
[----:B------:R-:W0:Y:S02]  /*151c0*/  SYNCS.PHASECHK.TRANS64.TRYWAIT P0, [R6+URZ+0x28c40], R17 ;  /* 0x028c4011060075a7 */ /* 0x000e24000800017f */
[----:B0-----:R-:W-:Y:S05]  /*151d0*/  @!P0 BRA `(.L_x_807) ;  /* 0x0000003c00408947 */ /* 0x001fea0003800000 */
.L_x_921:
[----:B------:R-:W-:Y:S05]  /*151e0*/  BSYNC B1 ;  /* 0x0000000000017941 */ /* 0x000fea0003800000 */
.L_x_806:
        /* <DEDUP_REMOVED lines=19> */
[----:B------:R-:W-:-:S03]  /*15320*/  UMOV UR4, 0xffffffff ;  /* 0xffffffff00047882 */ /* 0x000fc60000000000 */
[----:B------:R-:W-:Y:S01]  /*15330*/  LEA.HI.X R27, R2, UR5, R8, 0x1, P0 ;  /* 0x00000005021b7c11 */ /* 0x000fe200080f0c08 */
[----:B------:R-:W-:Y:S01]  /*15340*/  IMAD R8, R25, 0x1000, R35 ;  /* 0x0000100019087824 */ /* 0x000fe200078e0223 */
[----:B------:R-:W-:Y:S07]  /*15350*/  BRA.DIV UR4, `(.L_x_808) ;  /* 0x0000003a04f47947 */ /* 0x000fee000b800000 */
        /* <DEDUP_REMOVED lines=19> */
.L_x_931:
        /* <DEDUP_REMOVED lines=8> */
.L_x_809:
[----:B------:R-:W-:Y:S02]  /*15510*/  PLOP3.LUT P1, PT, P1, P0, PT, 0xa2, 0x0 ;  /* 0x000000000000781c */ /* 0x000fe40000f21472 */
[----:B------:R-:W-:-:S08]  /*15520*/  @P0 R2UR P1, UR4, R6 ;  /* 0x00000000060402ca */ /* 0x000fd00000020000 */
[----:B------:R-:W-:-:S05]  /*15530*/  @P0 PLOP3.LUT P0, PT, P1, PT, PT, 0x80, 0x0 ;  /* 0x000000000000081c */ /* 0x000fca0000f0f070 */
[----:B------:R-:W-:Y:S01]  /*15540*/  @!P1 SYNCS.ARRIVE.TRANS64.RED.A0T1 RZ, [UR4+0x28c30], RZ ;  /* 0x028c30ffffff99a7 */ /* 0x000fe20008200404 */
[----:B------:R-:W-:Y:S07]  /*15550*/  @!P1 ARRIVES.LDGSTSBAR.64.TRANSCNT [UR4+0x28c30] ;  /* 0x028c3000ff0099b0 */ /* 0x000fee0008000a84 */
[----:B------:R-:W-:Y:S05]  /*15560*/  @P0 BRA.U.ANY `(.L_x_809) ;  /* 0xfffffffd00e80947 */ /* 0x000fea000393ffff */
[----:B------:R-:W-:Y:S01]  /*15570*/  NOP ;  /* 0x0000000000007918 */ /* 0x000fe20000000000 */
[----:B--2---:R-:W-:-:S04]  /*15580*/  LOP3.LUT R2, R37, 0x2, RZ, 0xfc, !PT ;  /* 0x0000000225027812 */ /* 0x004fc800078efcff */
[----:B------:R-:W-:-:S13]  /*15590*/  ISETP.NE.AND P2, PT, R2, 0x3, PT ;  /* 0x000000030200780c */ /* 0x000fda0003f45270 */
[----:B------:R-:W-:Y:S05]  /*155a0*/  @!P2 BRA `(.L_x_810) ;  /* 0x000000000004a947 */ /* 0x000fea0003800000 */
[----:B------:R-:W-:Y:S01]  /*155b0*/  BPT.TRAP 0x1 ;  /* 0x000000040000795c */ /* 0x000fe20000300000 */
.L_x_810:
[----:B------:R2:W-:Y:S01]  /*155c0*/  SYNCS.ARRIVE.TRANS64.A1T0 RZ, [R6+URZ+0x28c30], RZ ;  /* 0x028c30ff06ff79a7 */ /* 0x0005e2000810003f */
[----:B------:R-:W-:Y:S05]  /*155d0*/  @!P2 BRA `(.L_x_811) ;  /* 0x000000000004a947 */ /* 0x000fea0003800000 */
[----:B------:R-:W-:Y:S01]  /*155e0*/  BPT.TRAP 0x1 ;  /* 0x000000040000795c */ /* 0x000fe20000300000 */
.L_x_811:
[----:B------:R-:W3:Y:S01]  /*155f0*/  SYNCS.PHASECHK.TRANS64.TRYWAIT P0, [R6+URZ+0x28c60], R17 ;  /* 0x028c6011060075a7 */ /* 0x000ee2000800017f */
[----:B------:R-:W-:Y:S04]  /*15600*/  BSSY B1, `(.L_x_812) ;  /* 0x0000002000017945 */ /* 0x000fe80003800000 */
[----:B---3--:R-:W-:Y:S05]  /*15610*/  @!P0 BRA `(.L_x_813) ;  /* 0x0000003c00608947 */ /* 0x008fea0003800000 */
.L_x_932:
[----:B------:R-:W-:Y:S05]  /*15620*/  BSYNC B1 ;  /* 0x0000000000017941 */ /* 0x000fea0003800000 */
.L_x_812:
        /* <DEDUP_REMOVED lines=14> */
[----:B------:R-:W-:Y:S02]  /*15710*/  IADD3 R3, R3, R10, RZ ;  /* 0x0000000a03037210 */ /* 0x000fe40007ffe0ff */
        /* <DEDUP_REMOVED lines=66> */
.L_x_942:
        /* <DEDUP_REMOVED lines=25> */
.L_x_815:
        /* <DEDUP_REMOVED lines=11> */
.L_x_816:
[----:B------:R3:W-:Y:S01]  /*15d80*/  SYNCS.ARRIVE.TRANS64.A1T0 RZ, [R6+URZ+0x28c50], RZ ;  /* 0x028c50ff06ff79a7 */ /* 0x0007e2000810003f */
[----:B------:R-:W-:Y:S05]  /*15d90*/  @P3 BRA `(.L_x_817) ;  /* 0xfffffff000503947 */ /* 0x000fea000383ffff */
.L_x_804:
[----:B------:R-:W-:Y:S05]  /*15da0*/  BSYNC B0 ;  /* 0x0000000000007941 */ /* 0x000fea0003800000 */
.L_x_803:
        /* <DEDUP_REMOVED lines=9> */
[----:B0-----:R-:W0:Y:S01]  /*15e40*/  S2R R5, SR_LANEID ;  /* 0x0000000000057919 */ /* 0x001e220000000000 */
[----:B------:R-:W-:Y:S01]  /*15e50*/  VOTEU.ANY UR4, UPT, PT ;  /* 0x0000000000047886 */ /* 0x000fe200038e0100 */
[----:B------:R-:W4:Y:S01]  /*15e60*/  LDC.64 R2, c[0x0][0xc60] ;  /* 0x00031800ff027b82 */ /* 0x000f220000000a00 */
[----:B------:R-:W0:Y:S02]  /*15e70*/  FLO.U32 R0, UR4 ;  /* 0x0000000400007d00 */ /* 0x000e2400080e0000 */
[----:B0-----:R-:W-:-:S06]  /*15e80*/  ISETP.EQ.U32.AND P1, PT, R0, R5, PT ;  /* 0x000000050000720c */ /* 0x001fcc0003f22070 */
[----:B------:R-:W4:Y:S07]  /*15e90*/  POPC R5, UR4 ;  /* 0x0000000400057d09 */ /* 0x000f2e0008000000 */
[----:B----4-:R-:W4:Y:S01]  /*15ea0*/  @P1 ATOMG.E.ADD.STRONG.GPU PT, R3, desc[UR40][R2.64], R5 ;  /* 0x00000005020319a8 */ /* 0x010f2200081ee1e8 */
[----:B------:R-:W0:Y:S02]  /*15eb0*/  S2R R4, SR_LTMASK ;  /* 0x0000000000047919 */ /* 0x000e240000003900 */
[----:B0-----:R-:W-:-:S04]  /*15ec0*/  LOP3.LUT R4, R4, UR4, RZ, 0xc0, !PT ;  /* 0x0000000404047c12 */ /* 0x001fc8000f8ec0ff */
[----:B------:R-:W0:Y:S01]  /*15ed0*/  POPC R7, R4 ;  /* 0x0000000400077309 */ /* 0x000e220000000000 */
[----:B----4-:R-:W0:Y:S02]  /*15ee0*/  SHFL.IDX PT, R0, R3, R0, 0x1f ;  /* 0x00001f0003007589 */ /* 0x010e2400000e0000 */
[----:B0-----:R-:W-:-:S07]  /*15ef0*/  IADD3 R16, R0, UR36, R7 ;  /* 0x0000002400107c10 */ /* 0x001fce000fffe007 */
.L_x_819:
[----:B------:R-:W-:Y:S05]  /*15f00*/  BSYNC B0 ;  /* 0x0000000000007941 */ /* 0x000fea0003800000 */
.L_x_818:
[----:B------:R-:W-:-:S07]  /*15f10*/  SEL R25, R25, RZ, P0 ;  /* 0x000000ff19197207 */ /* 0x000fce0000000000 */
.L_x_778:
[----:B------:R-:W-:Y:S05]  /*15f20*/  BSYNC B7 ;  /* 0x0000000000077941 */ /* 0x000fea0003800000 */
.L_x_776:
[----:B------:R-:W-:-:S13]  /*15f30*/  LOP3.LUT P0, RZ, R22, 0x1000, RZ, 0xc0, !PT ;  /* 0x0000100016ff7812 */ /* 0x000fda000780c0ff */
[----:B------:R-:W-:Y:S05]  /*15f40*/  @!P0 BRA `(.L_x_820) ;  /* 0x0000000000248947 */ /* 0x000fea0003800000 */
[----:B------:R-:W-:Y:S05]  /*15f50*/  WARPSYNC.ALL ;  /* 0x0000000000007948 */ /* 0x000fea0003800000 */
[----:B------:R-:W4:Y:S08]  /*15f60*/  S2UR UR5, SR_CgaCtaId ;  /* 0x00000000000579c3 */ /* 0x000f300000008800 */
[----:B------:R-:W-:Y:S06]  /*15f70*/  BAR.SYNC.DEFER_BLOCKING 0x5, 0x180 ;  /* 0x0146000000007b1d */ /* 0x000fec0000010000 */
[----:B------:R-:W-:-:S02]  /*15f80*/  UMOV UR4, 0x400 ;  /* 0x0000040000047882 */ /* 0x000fc40000000000 */
[----:B----4-:R-:W-:-:S06]  /*15f90*/  ULEA UR4, UR5, UR4, 0x18 ;  /* 0x0000000405047291 */ /* 0x010fcc000f8ec03f */
[----:B-1----:R-:W-:-:S05]  /*15fa0*/  MOV R23, UR4 ;  /* 0x0000000400177c02 */ /* 0x002fca0008000f00 */
[----:B------:R1:W4:Y:S01]  /*15fb0*/  LDS.128 R16, [R23+0x28cd0] ;  /* 0x028cd00017107984 */ /* 0x0003220000000c00 */
[----:B------:R-:W-:Y:S06]  /*15fc0*/  BAR.ARV 0x4, 0x180 ;  /* 0x0106000000007b1d */ /* 0x000fec0000002000 */
[----:B------:R-:W-:Y:S05]  /*15fd0*/  BRA `(.L_x_821) ;  /* 0x0000000800407947 */ /* 0x000fea0003800000 */
.L_x_820:
[----:B0-----:R-:W0:Y:S01]  /*15fe0*/  S2R R8, SR_TID.X ;  /* 0x0000000000087919 */ /* 0x001e220000002100 */
[----:B------:R-:W-:Y:S01]  /*15ff0*/  UMOV UR4, 0xffffffff ;  /* 0xffffffff00047882 */ /* 0x000fe20000000000 */
[----:B0-----:R-:W-:-:S04]  /*16000*/  LOP3.LUT R8, R8, 0x1f, RZ, 0xc0, !PT ;  /* 0x0000001f08087812 */ /* 0x001fc800078ec0ff */
[----:B------:R-:W-:Y:S01]  /*16010*/  ISETP.NE.AND P0, PT, R8, 0x1f, PT ;  /* 0x0000001f0800780c */ /* 0x000fe20003f05270 */
[----:B------:R-:W-:-:S12]  /*16020*/  BRA.DIV UR4, `(.L_x_822) ;  /* 0x0000003a04cc7947 */ /* 0x000fd8000b800000 */
[----:B------:R-:W-:Y:S01]  /*16030*/  IMAD.IADD R5, R19, 0x1, R8 ;  /* 0x0000000113057824 */ /* 0x000fe200078e0208 */
[----:B------:R-:W-:-:S04]  /*16040*/  ULDC UR4, c[0x0][0xc3c] ;  /* 0x00030f0000047ab9 */ /* 0x000fc80000000800 */
[----:B------:R-:W-:-:S13]  /*16050*/  ISETP.GE.OR P1, PT, R5, UR4, !P0 ;  /* 0x0000000405007c0c */ /* 0x000fda000c726670 */
[----:B-1----:R-:W0:Y:S02]  /*16060*/  @!P1 LDC.64 R2, c[0x0][0xc80] ;  /* 0x00032000ff029b82 */ /* 0x002e240000000a00 */
[----:B0-----:R-:W-:-:S06]  /*16070*/  @!P1 IMAD.WIDE R2, R5, 0x4, R2 ;  /* 0x0000000405029825 */ /* 0x001fcc00078e0202 */
[----:B------:R0:W4:Y:S01]  /*16080*/  @!P1 LDG.E R3, desc[UR40][R2.64] ;  /* 0x0000002802039981 */ /* 0x000122000c1e1900 */
[C---:B------:R-:W-:Y:S02]  /*16090*/  ISETP.GE.U32.AND P2, PT, R8.reuse, 0x2, PT ;  /* 0x000000020800780c */ /* 0x040fe40003f46070 */
[C---:B------:R-:W-:Y:S01]  /*160a0*/  ISETP.GE.U32.AND P3, PT, R8.reuse, 0x4, PT ;  /* 0x000000040800780c */ /* 0x040fe20003f66070 */
[----:B------:R-:W-:Y:S01]  /*160b0*/  SHFL.IDX PT, R0, R16, RZ, 0x1f ;  /* 0x00001fff10007589 */ /* 0x000fe200000e0000 */
[C---:B------:R-:W-:Y:S02]  /*160c0*/  ISETP.GE.U32.AND P4, PT, R8.reuse, 0x8, PT ;  /* 0x000000080800780c */ /* 0x040fe40003f86070 */
[C---:B------:R-:W-:Y:S01]  /*160d0*/  ISETP.GE.U32.AND P5, PT, R8.reuse, 0x10, PT ;  /* 0x000000100800780c */ /* 0x040fe20003fa6070 */
[----:B------:R-:W-:Y:S01]  /*160e0*/  SHFL.IDX PT, R4, R16, 0x1, 0x1f ;  /* 0x00201f0010047f89 */ /* 0x000fe200000e0000 */
[----:B0-----:R-:W-:Y:S02]  /*160f0*/  IMAD.MOV.U32 R2, RZ, RZ, RZ ;  /* 0x000000ffff027224 */ /* 0x001fe400078e00ff */
[----:B----4-:R-:W-:Y:S01]  /*16100*/  @!P1 IMAD.MOV.U32 R2, RZ, RZ, R3 ;  /* 0x000000ffff029224 */ /* 0x010fe200078e0003 */
[----:B------:R-:W-:-:S04]  /*16110*/  ISETP.NE.AND P1, PT, R8, RZ, PT ;  /* 0x000000ff0800720c */ /* 0x000fc80003f25270 */
[----:B------:R-:W0:Y:S02]  /*16120*/  SHFL.UP PT, R14, R2, 0x1, RZ ;  /* 0x04200000020e7989 */ /* 0x000e2400000e00ff */
[----:B0-----:R-:W-:-:S05]  /*16130*/  SEL R5, R14, RZ, P1 ;  /* 0x000000ff0e057207 */ /* 0x001fca0000800000 */
[----:B------:R-:W-:-:S05]  /*16140*/  IMAD.IADD R5, R2, 0x1, R5 ;  /* 0x0000000102057824 */ /* 0x000fca00078e0205 */
        /* <DEDUP_REMOVED lines=12> */
[----:B------:R0:W1:Y:S02]  /*16210*/  SHFL.IDX PT, R14, R3, 0x1f, 0x1f ;  /* 0x03e01f00030e7f89 */ /* 0x00006400000e0000 */
.L_x_952:
[----:B------:R-:W-:Y:S02]  /*16220*/  ULDC UR4, c[0x0][0xc38] ;  /* 0x00030e0000047ab9 */ /* 0x000fe40000000800 */
[----:B------:R-:W-:-:S04]  /*16230*/  IMAD.U32 R16, RZ, RZ, UR4 ;  /* 0x00000004ff107e24 */ /* 0x000fc8000f8e00ff */
[----:B-1----:R-:W-:-:S04]  /*16240*/  IMAD R5, R14, R16, RZ ;  /* 0x000000100e057224 */ /* 0x002fc800078e02ff */
[----:B------:R-:W-:-:S05]  /*16250*/  IMAD.IADD R4, R4, 0x1, R5 ;  /* 0x0000000104047824 */ /* 0x000fca00078e0205 */
[----:B------:R-:W-:-:S13]  /*16260*/  ISETP.GT.AND P6, PT, R4, R0, PT ;  /* 0x000000000400720c */ /* 0x000fda0003fc4270 */
[----:B------:R-:W-:Y:S05]  /*16270*/  @P6 BRA `(.L_x_823) ;  /* 0x00000000009c6947 */ /* 0x000fea0003800000 */
.L_x_828:
[----:B------:R-:W1:Y:S01]  /*16280*/  LDC R6, c[0x0][0xc3c] ;  /* 0x00030f00ff067b82 */ /* 0x000e620000000800 */
[----:B------:R-:W-:-:S05]  /*16290*/  VIADD R19, R19, 0x1f ;  /* 0x0000001f13137836 */ /* 0x000fca0000000000 */
[----:B-1----:R-:W-:-:S13]  /*162a0*/  ISETP.GE.AND P6, PT, R19, R6, PT ;  /* 0x000000061300720c */ /* 0x002fda0003fc6270 */
[----:B------:R-:W-:Y:S05]  /*162b0*/  @P6 BRA `(.L_x_824) ;  /* 0x0000000400446947 */ /* 0x000fea0003800000 */
[----:B------:R-:W1:Y:S01]  /*162c0*/  S2R R2, SR_TID.X ;  /* 0x0000000000027919 */ /* 0x000e620000002100 */
[----:B------:R-:W-:Y:S01]  /*162d0*/  BSSY B0, `(.L_x_825) ;  /* 0x0000009000007945 */ /* 0x000fe20003800000 */
[----:B-1----:R-:W-:-:S05]  /*162e0*/  LOP3.LUT R2, R2, 0x1f, RZ, 0xc0, !PT ;  /* 0x0000001f02027812 */ /* 0x002fca00078ec0ff */
[----:B------:R-:W-:Y:S02]  /*162f0*/  IMAD.IADD R5, R19, 0x1, R2 ;  /* 0x0000000113057824 */ /* 0x000fe400078e0202 */
[----:B------:R-:W-:-:S03]  /*16300*/  IMAD.MOV.U32 R2, RZ, RZ, RZ ;  /* 0x000000ffff027224 */ /* 0x000fc600078e00ff */
[----:B------:R-:W-:-:S13]  /*16310*/  ISETP.GE.OR P6, PT, R5, R6, !P0 ;  /* 0x000000060500720c */ /* 0x000fda00047c6670 */
[----:B------:R-:W-:Y:S05]  /*16320*/  @P6 BRA `(.L_x_826) ;  /* 0x00000000000c6947 */ /* 0x000fea0003800000 */
[----:B0-----:R-:W0:Y:S02]  /*16330*/  LDC.64 R2, c[0x0][0xc80] ;  /* 0x00032000ff027b82 */ /* 0x001e240000000a00 */
[----:B0-----:R-:W-:-:S06]  /*16340*/  IMAD.WIDE R2, R5, 0x4, R2 ;  /* 0x0000000405027825 */ /* 0x001fcc00078e0202 */
[----:B------:R1:W5:Y:S02]  /*16350*/  LDG.E R2, desc[UR40][R2.64] ;  /* 0x0000002802027981 */ /* 0x000364000c1e1900 */
.L_x_826:
[----:B------:R-:W-:Y:S05]  /*16360*/  BSYNC B0 ;  /* 0x0000000000007941 */ /* 0x000fea0003800000 */
.L_x_825:
[----:B------:R-:W-:-:S03]  /*16370*/  UMOV UR4, 0xffffffff ;  /* 0xffffffff00047882 */ /* 0x000fc60000000000 */
[----:B------:R-:W-:Y:S05]  /*16380*/  BRA.DIV UR4, `(.L_x_827) ;  /* 0x0000003e04187947 */ /* 0x000fea000b800000 */
[----:B-----5:R-:W2:Y:S02]  /*16390*/  SHFL.UP PT, R14, R2, 0x1, RZ ;  /* 0x04200000020e7989 */ /* 0x020ea400000e00ff */
[----:B--2---:R-:W-:-:S05]  /*163a0*/  SEL R13, R14, RZ, P1 ;  /* 0x000000ff0e0d7207 */ /* 0x004fca0000800000 */
[----:B------:R-:W-:-:S05]  /*163b0*/  IMAD.IADD R13, R2, 0x1, R13 ;  /* 0x00000001020d7824 */ /* 0x000fca00078e020d */
[----:B------:R-:W2:Y:S02]  /*163c0*/  SHFL.UP PT, R14, R13, 0x2, RZ ;  /* 0x044000000d0e7989 */ /* 0x000ea400000e00ff */
[----:B--2---:R-:W-:-:S05]  /*163d0*/  SEL R14, R14, RZ, P2 ;  /* 0x000000ff0e0e7207 */ /* 0x004fca0001000000 */
[----:B01----:R-:W-:-:S05]  /*163e0*/  IMAD.IADD R3, R13, 0x1, R14 ;  /* 0x000000010d037824 */ /* 0x003fca00078e020e */
        /* <DEDUP_REMOVED lines=9> */
[----:B------:R0:W1:Y:S02]  /*16480*/  SHFL.IDX PT, R14, R3, 0x1f, 0x1f ;  /* 0x03e01f00030e7f89 */ /* 0x00006400000e0000 */
.L_x_960:
[----:B------:R-:W-:Y:S02]  /*16490*/  ULDC UR4, c[0x0][0xc38] ;  /* 0x00030e0000047ab9 */ /* 0x000fe40000000800 */
[----:B------:R-:W-:-:S04]  /*164a0*/  IMAD.U32 R16, RZ, RZ, UR4 ;  /* 0x00000004ff107e24 */ /* 0x000fc8000f8e00ff */
[----:B-1----:R-:W-:-:S04]  /*164b0*/  IMAD R5, R14, R16, RZ ;  /* 0x000000100e057224 */ /* 0x002fc800078e02ff */
[----:B------:R-:W-:-:S05]  /*164c0*/  IMAD.IADD R4, R5, 0x1, R4 ;  /* 0x0000000105047824 */ /* 0x000fca00078e0204 */
[----:B------:R-:W-:-:S13]  /*164d0*/  ISETP.GT.AND P6, PT, R4, R0, PT ;  /* 0x000000000400720c */ /* 0x000fda0003fc4270 */
[----:B------:R-:W-:Y:S05]  /*164e0*/  @!P6 BRA `(.L_x_828) ;  /* 0xfffffffc0064e947 */ /* 0x000fea000383ffff */
.L_x_823:
[----:B------:R-:W-:Y:S01]  /*164f0*/  IMAD.IADD R5, R4, 0x1, -R5 ;  /* 0x0000000104057824 */ /* 0x000fe200078e0a05 */
[----:B------:R-:W-:-:S03]  /*16500*/  UMOV UR4, 0xffffffff ;  /* 0xffffffff00047882 */ /* 0x000fc60000000000 */
[----:B------:R-:W-:-:S05]  /*16510*/  IMAD R7, R3, R16, R5 ;  /* 0x0000001003077224 */ /* 0x000fca00078e0205 */
[----:B------:R-:W-:Y:S01]  /*16520*/  ISETP.GT.AND P6, PT, R7, R0, PT ;  /* 0x000000000700720c */ /* 0x000fe20003fc4270 */
[----:B------:R-:W-:-:S12]  /*16530*/  BRA.DIV UR4, `(.L_x_829) ;  /* 0x0000003e04687947 */ /* 0x000fd8000b800000 */
[----:B------:R-:W-:-:S04]  /*16540*/  VOTE.ANY R6, PT, !P6 ;  /* 0x0000000000067806 */ /* 0x000fc800070e0100 */
[----:B------:R-:W1:Y:S02]  /*16550*/  POPC R4, R6 ;  /* 0x0000000600047309 */ /* 0x000e640000000000 */
[----:B-1----:R1:W2:Y:S02]  /*16560*/  SHFL.IDX PT, R17, R2, R4, 0x1f ;  /* 0x00001f0402117589 */ /* 0x0022a400000e0000 */
.L_x_964:
[----:B------:R-:W-:Y:S01]  /*16570*/  ISETP.NE.AND P0, PT, R6, RZ, PT ;  /* 0x000000ff0600720c */ /* 0x000fe20003f05270 */
[----:B------:R-:W-:-:S12]  /*16580*/  IMAD.MOV.U32 R14, RZ, RZ, RZ ;  /* 0x000000ffff0e7224 */ /* 0x000fd800078e00ff */
[----:B------:R-:W-:Y:S05]  /*16590*/  @!P0 BRA `(.L_x_830) ;  /* 0x0000000000108947 */ /* 0x000fea0003800000 */
[----:B------:R-:W-:Y:S01]  /*165a0*/  UMOV UR4, 0xffffffff ;  /* 0xffffffff00047882 */ /* 0x000fe20000000000 */
[----:B------:R-:W-:Y:S02]  /*165b0*/  VIADD R12, R4, 0xffffffff ;  /* 0xffffffff040c7836 */ /* 0x000fe40000000000 */
[----:B------:R-:W-:Y:S05]  /*165c0*/  BRA.DIV UR4, `(.L_x_831) ;  /* 0x0000003e048c7947 */ /* 0x000fea000b800000 */
[----:B------:R3:W4:Y:S02]  /*165d0*/  SHFL.IDX PT, R14, R3, R12, 0x1f ;  /* 0x00001f0c030e7589 */ /* 0x00072400000e0000 */
.L_x_830:
[----:B--2---:R-:W-:Y:S01]  /*165e0*/  IABS R6, R17 ;  /* 0x0000001100067213 */ /* 0x004fe20000000000 */
[----:B----4-:R-:W-:Y:S02]  /*165f0*/  IMAD R16, R14, R16, R5 ;  /* 0x000000100e107224 */ /* 0x010fe400078e0205 */
[----:B------:R-:W-:Y:S01]  /*16600*/  IMAD.IADD R19, R4, 0x1, R19 ;  /* 0x0000000104137824 */ /* 0x000fe200078e0213 */
[----:B------:R-:W2:Y:S01]  /*16610*/  I2F.RP R7, R6 ;  /* 0x0000000600077306 */ /* 0x000ea20000209400 */
[----:B------:R-:W-:-:S07]  /*16620*/  IMAD.IADD R0, R0, 0x1, -R16 ;  /* 0x0000000100007824 */ /* 0x000fce00078e0a10 */
[----:B--2---:R-:W1:Y:S02]  /*16630*/  MUFU.RCP R7, R7 ;  /* 0x0000000700077308 */ /* 0x004e640000001000 */
[----:B-1----:R-:W-:-:S06]  /*16640*/  IADD3 R2, R7, 0xffffffe, RZ ;  /* 0x0ffffffe07027810 */ /* 0x002fcc0007ffe0ff */
[----:B0--3--:R0:W1:Y:S02]  /*16650*/  F2I.FTZ.U32.TRUNC.NTZ R3, R2 ;  /* 0x0000000200037305 */ /* 0x009064000021f000 */
[----:B0-----:R-:W-:Y:S02]  /*16660*/  IMAD.MOV.U32 R2, RZ, RZ, RZ ;  /* 0x000000ffff027224 */ /* 0x001fe400078e00ff */
[----:B-1----:R-:W-:-:S04]  /*16670*/  IMAD.MOV R5, RZ, RZ, -R3 ;  /* 0x000000ffff057224 */ /* 0x002fc800078e0a03 */
[----:B------:R-:W-:-:S04]  /*16680*/  IMAD R5, R5, R6, RZ ;  /* 0x0000000605057224 */ /* 0x000fc800078e02ff */
[----:B------:R-:W-:Y:S01]  /*16690*/  IMAD.HI.U32 R3, R3, R5, R2 ;  /* 0x0000000503037227 */ /* 0x000fe200078e0002 */
[----:B------:R-:W-:Y:S02]  /*166a0*/  IABS R5, R17 ;  /* 0x0000001100057213 */ /* 0x000fe40000000000 */
[----:B------:R-:W-:-:S03]  /*166b0*/  IABS R2, R0 ;  /* 0x0000000000027213 */ /* 0x000fc60000000000 */
        /* <DEDUP_REMOVED lines=10> */
[----:B------:R-:W-:-:S05]  /*16760*/  @P0 VIADD R3, R3, 0x1 ;  /* 0x0000000103030836 */ /* 0x000fca0000000000 */
[----:B------:R-:W-:Y:S02]  /*16770*/  @!P2 IADD3 R3, -R3, RZ, RZ ;  /* 0x000000ff0303a210 */ /* 0x000fe40007ffe1ff */
[----:B------:R-:W-:-:S05]  /*16780*/  @!P1 LOP3.LUT R3, RZ, R17, RZ, 0x33, !PT ;  /* 0x00000011ff039212 */ /* 0x000fca00078e33ff */
[--C-:B------:R-:W-:Y:S02]  /*16790*/  IMAD.MOV R2, RZ, RZ, -R3.reuse ;  /* 0x000000ffff027224 */ /* 0x100fe400078e0a03 */
[----:B------:R-:W-:Y:S02]  /*167a0*/  IMAD.MOV.U32 R18, RZ, RZ, R3 ;  /* 0x000000ffff127224 */ /* 0x000fe400078e0003 */
[----:B------:R-:W-:Y:S01]  /*167b0*/  IMAD R17, R17, R2, R0 ;  /* 0x0000000211117224 */ /* 0x000fe200078e0200 */
[----:B------:R-:W-:Y:S06]  /*167c0*/  BRA `(.L_x_832) ;  /* 0x00000000001c7947 */ /* 0x000fec0003800000 */
.L_x_824:
[----:B------:R-:W-:Y:S01]  /*167d0*/  UMOV UR4, URZ ;  /* 0x0000003f00047c82 */ /* 0x000fe20008000000 */
[----:B------:R-:W-:Y:S01]  /*167e0*/  UMOV UR5, URZ ;  /* 0x0000003f00057c82 */ /* 0x000fe20008000000 */
[----:B------:R-:W-:Y:S01]  /*167f0*/  ULDC UR6, c[0x0][0xc3c] ;  /* 0x00030f0000067ab9 */ /* 0x000fe20000000800 */
[----:B------:R-:W-:Y:S02]  /*16800*/  IMAD.MOV.U32 R16, RZ, RZ, R0 ;  /* 0x000000ffff107224 */ /* 0x000fe400078e0000 */
[----:B------:R-:W-:Y:S02]  /*16810*/  IMAD.U32 R17, RZ, RZ, UR4 ;  /* 0x00000004ff117e24 */ /* 0x000fe4000f8e00ff */
[----:B------:R-:W-:Y:S02]  /*16820*/  IMAD.U32 R18, RZ, RZ, UR5 ;  /* 0x00000005ff127e24 */ /* 0x000fe4000f8e00ff */
[----:B------:R-:W-:-:S07]  /*16830*/  IMAD.U32 R19, RZ, RZ, UR6 ;  /* 0x00000006ff137e24 */ /* 0x000fce000f8e00ff */
.L_x_832:
[----:B------:R-:W1:Y:S01]  /*16840*/  S2R R0, SR_TID.X ;  /* 0x0000000000007919 */ /* 0x000e620000002100 */
[----:B------:R-:W-:Y:S05]  /*16850*/  WARPSYNC.ALL ;  /* 0x0000000000007948 */ /* 0x000fea0003800000 */
[----:B------:R-:W-:Y:S01]  /*16860*/  BAR.SYNC.DEFER_BLOCKING 0x4, 0x180 ;  /* 0x0106000000007b1d */ /* 0x000fe20000010000 */
[----:B-1----:R-:W-:-:S04]  /*16870*/  LOP3.LUT R0, R0, 0x1f, RZ, 0xc0, !PT ;  /* 0x0000001f00007812 */ /* 0x002fc800078ec0ff */
[----:B------:R-:W-:-:S13]  /*16880*/  ISETP.NE.AND P0, PT, R0, RZ, PT ;  /* 0x000000ff0000720c */ /* 0x000fda0003f05270 */
[----:B0-----:R-:W0:Y:S01]  /*16890*/  @!P0 S2R R3, SR_CgaCtaId ;  /* 0x0000000000038919 */ /* 0x001e220000008800 */
[----:B------:R-:W-:-:S04]  /*168a0*/  @!P0 MOV R0, 0x400 ;  /* 0x0000040000008802 */ /* 0x000fc80000000f00 */
[----:B0-----:R-:W-:-:S05]  /*168b0*/  @!P0 LEA R23, R3, R0, 0x18 ;  /* 0x0000000003178211 */ /* 0x001fca00078ec0ff */
[----:B------:R0:W-:Y:S01]  /*168c0*/  @!P0 STS.128 [R23+0x28cd0], R16 ;  /* 0x028cd01017008388 */ /* 0x0001e20000000c00 */
[----:B------:R-:W-:Y:S06]  /*168d0*/  BAR.ARV 0x5, 0x180 ;  /* 0x0146000000007b1d */ /* 0x000fec0000002000 */
.L_x_821:
[----:B------:R-:W-:Y:S02]  /*168e0*/  ULDC UR4, c[0x0][0xc3c] ;  /* 0x00030f0000047ab9 */ /* 0x000fe40000000800 */
[----:B----4-:R-:W-:-:S13]  /*168f0*/  ISETP.GE.AND P0, PT, R19, UR4, PT ;  /* 0x0000000413007c0c */ /* 0x010fda000bf06270 */
[----:B------:R-:W-:Y:S05]  /*16900*/  @!P0 BRA `(.L_x_833) ;  /* 0xffffff9c00ac8947 */ /* 0x000fea000383ffff */
[----:B------:R-:W-:Y:S05]  /*16910*/  BSYNC B8 ;  /* 0x0000000000087941 */ /* 0x000fea0003800000 */
.L_x_726:
[----:B------:R-:W4:Y:S01]  /*16920*/  LDL.LU R0, [R1+0x1c] ;  /* 0x00001c0001007983 */ /* 0x000f220000300800 */
[----:B------:R-:W-:Y:S01]  /*16930*/  BSSY B0, `(.L_x_834) ;  /* 0x000000b000007945 */ /* 0x000fe20003800000 */
[----:B0-----:R-:W0:Y:S01]  /*16940*/  S2R R5, SR_CgaCtaId ;  /* 0x0000000000057919 */ /* 0x001e220000008800 */
[----:B----4-:R-:W-:-:S04]  /*16950*/  IADD3 R0, R0, 0x1, RZ ;  /* 0x0000000100007810 */ /* 0x010fc80007ffe0ff */
[----:B-1----:R-:W-:-:S04]  /*16960*/  LEA.HI R2, R0, R0, RZ, 0x1 ;  /* 0x0000000000027211 */ /* 0x002fc800078f08ff */
[----:B------:R-:W-:Y:S02]  /*16970*/  LOP3.LUT R3, R2, 0xfffffffe, RZ, 0xc0, !PT ;  /* 0xfffffffe02037812 */ /* 0x000fe400078ec0ff */
[----:B------:R-:W-:-:S03]  /*16980*/  MOV R2, 0x400 ;  /* 0x0000040000027802 */ /* 0x000fc60000000f00 */
[----:B------:R-:W-:Y:S01]  /*16990*/  IMAD.IADD R0, R0, 0x1, -R3 ;  /* 0x0000000100007824 */ /* 0x000fe200078e0a03 */
[----:B0-----:R-:W-:-:S04]  /*169a0*/  LEA R4, R5, R2, 0x18 ;  /* 0x0000000205047211 */ /* 0x001fc800078ec0ff */
[----:B------:R-:W-:-:S04]  /*169b0*/  SHF.L.U32 R0, R0, 0x1f, RZ ;  /* 0x0000001f00007819 */ /* 0x000fc800000006ff */
[----:B------:R-:W0:Y:S02]  /*169c0*/  SYNCS.PHASECHK.TRANS64.TRYWAIT P0, [R4+URZ+0x28c20], R0 ;  /* 0x028c2000040075a7 */ /* 0x000e24000800017f */
[----:B0-----:R-:W-:Y:S05]  /*169d0*/  @!P0 BRA `(.L_x_835) ;  /* 0x0000003800ac8947 */ /* 0x001fea0003800000 */
.L_x_967:
[----:B------:R-:W-:Y:S05]  /*169e0*/  BSYNC B0 ;  /* 0x0000000000007941 */ /* 0x000fea0003800000 */
.L_x_834:
[----:B------:R-:W-:-:S03]  /*169f0*/  UMOV UR4, 0xffffffff ;  /* 0xffffffff00047882 */ /* 0x000fc60000000000 */
[----:B------:R-:W-:Y:S05]  /*16a00*/  BRA.DIV UR4, `(.L_x_836) ;  /* 0x0000003a04b47947 */ /* 0x000fea000b800000 */
[----:B0-----:R-:W0:Y:S02]  /*16a10*/  S2R R0, SR_TID.X ;  /* 0x0000000000007919 */ /* 0x001e240000002100 */
[----:B0-----:R-:W-:-:S04]  /*16a20*/  SHF.R.U32.HI R0, RZ, 0x5, R0 ;  /* 0x00000005ff007819 */ /* 0x001fc80000011600 */
[----:B------:R-:W-:-:S05]  /*16a30*/  LOP3.LUT R0, R0, 0x3, RZ, 0xc0, !PT ;  /* 0x0000000300007812 */ /* 0x000fca00078ec0ff */
[----:B------:R0:W1:Y:S02]  /*16a40*/  SHFL.IDX PT, R14, R0, RZ, 0x1f ;  /* 0x00001fff000e7589 */ /* 0x00006400000e0000 */
.L_x_970:
[----:B-1----:R-:W-:-:S13]  /*16a50*/  ISETP.NE.AND P0, PT, R14, RZ, PT ;  /* 0x000000ff0e00720c */ /* 0x002fda0003f05270 */
[----:B------:R-:W-:Y:S05]  /*16a60*/  @P0 BRA `(.L_x_588) ;  /* 0x0000000000840947 */ /* 0x000fea0003800000 */
[----:B------:R-:W-:-:S03]  /*16a70*/  UMOV UR4, 0xffffffff ;  /* 0xffffffff00047882 */ /* 0x000fc60000000000 */
[----:B------:R-:W-:Y:S05]  /*16a80*/  BRA.DIV UR4, `(.L_x_837) ;  /* 0x0000003a04c87947 */ /* 0x000fea000b800000 */
[----:B------:R-:W-:-:S13]  /*16a90*/  ELECT P6, URZ, PT ;  /* 0x00000000003f782f */ /* 0x000fda00038c0000 */
.L_x_973:
[----:B------:R-:W-:Y:S05]  /*16aa0*/  @!P6 BRA `(.L_x_588) ;  /* 0x000000000074e947 */ /* 0x000fea0003800000 */
[----:B------:R-:W-:-:S04]  /*16ab0*/  LOP3.LUT R37, R37, 0x2, RZ, 0xfc, !PT ;  /* 0x0000000225257812 */ /* 0x000fc800078efcff */
[----:B------:R-:W-:-:S13]  /*16ac0*/  ISETP.NE.AND P0, PT, R37, 0x3, PT ;  /* 0x000000032500780c */ /* 0x000fda0003f05270 */
[----:B------:R-:W-:Y:S05]  /*16ad0*/  @!P0 BRA `(.L_x_838) ;  /* 0x0000000000048947 */ /* 0x000fea0003800000 */
[----:B------:R-:W-:Y:S01]  /*16ae0*/  BPT.TRAP 0x1 ;  /* 0x000000040000795c */ /* 0x000fe20000300000 */
.L_x_838:
[C---:B------:R-:W-:Y:S01]  /*16af0*/  IMAD R5, R25.reuse, 0x8, R4 ;  /* 0x0000000819057824 */ /* 0x040fe200078e0204 */
[----:B0-----:R-:W-:Y:S01]  /*16b00*/  SHF.L.U32 R0, R26, 0x1f, RZ ;  /* 0x0000001f1a007819 */ /* 0x001fe200000006ff */
[----:B------:R-:W-:-:S03]  /*16b10*/  VIADD R25, R25, 0x1 ;  /* 0x0000000119197836 */ /* 0x000fc60000000000 */
[----:B------:R-:W0:Y:S02]  /*16b20*/  SYNCS.PHASECHK.TRANS64.TRYWAIT P1, [R5+URZ+0x28c40], R0 ;  /* 0x028c4000050075a7 */ /* 0x000e24000802017f */
[----:B------:R-:W-:-:S04]  /*16b30*/  ISETP.NE.AND P2, PT, R25, 0x2, PT ;  /* 0x000000021900780c */ /* 0x000fc80003f45270 */
[----:B------:R-:W-:Y:S01]  /*16b40*/  SEL R3, RZ, 0x1, P2 ;  /* 0x00000001ff037807 */ /* 0x000fe20001000000 */
[----:B0-----:R-:W-:Y:S08]  /*16b50*/  @!P1 BRA `(.L_x_839) ;  /* 0x0000003800b49947 */ /* 0x001ff00003800000 */
.L_x_974:
[----:B------:R-:W-:Y:S02]  /*16b60*/  SEL R25, R25, RZ, P2 ;  /* 0x000000ff19197207 */ /* 0x000fe40001000000 */
[----:B------:R-:W-:Y:S01]  /*16b70*/  LOP3.LUT R2, R26, R3, RZ, 0x3c, !PT ;  /* 0x000000031a027212 */ /* 0x000fe200078e3cff */
[----:B------:R-:W-:Y:S06]  /*16b80*/  @!P0 BRA `(.L_x_840) ;  /* 0x0000000000048947 */ /* 0x000fec0003800000 */
[----:B------:R-:W-:Y:S01]  /*16b90*/  BPT.TRAP 0x1 ;  /* 0x000000040000795c */ /* 0x000fe20000300000 */
.L_x_840:
[----:B------:R-:W-:Y:S01]  /*16ba0*/  IMAD R25, R25, 0x8, R4 ;  /* 0x0000000819197824 */ /* 0x000fe200078e0204 */
[----:B------:R-:W-:-:S04]  /*16bb0*/  SHF.L.U32 R2, R2, 0x1f, RZ ;  /* 0x0000001f02027819 */ /* 0x000fc800000006ff */
[----:B------:R-:W1:Y:S02]  /*16bc0*/  SYNCS.PHASECHK.TRANS64.TRYWAIT P1, [R25+URZ+0x28c40], R2 ;  /* 0x028c4002190075a7 */ /* 0x000e64000802017f */
[----:B-1----:R-:W-:Y:S05]  /*16bd0*/  @!P1 BRA `(.L_x_841) ;  /* 0x0000003800a89947 */ /* 0x002fea0003800000 */
.L_x_975:
[----:B------:R-:W-:Y:S05]  /*16be0*/  @!P0 BRA `(.L_x_842) ;  /* 0x0000000000048947 */ /* 0x000fea0003800000 */
[----:B------:R-:W-:Y:S01]  /*16bf0*/  BPT.TRAP 0x1 ;  /* 0x000000040000795c */ /* 0x000fe20000300000 */
.L_x_842:
[----:B------:R-:W4:Y:S02]  /*16c00*/  SYNCS.PHASECHK.TRANS64.TRYWAIT P1, [R5+URZ+0x28c60], R0 ;  /* 0x028c6000050075a7 */ /* 0x000f24000802017f */
[----:B----4-:R-:W-:Y:S05]  /*16c10*/  @!P1 BRA `(.L_x_843) ;  /* 0x0000003800ac9947 */ /* 0x010fea0003800000 */
.L_x_976:
[----:B------:R-:W-:Y:S05]  /*16c20*/  @!P0 BRA `(.L_x_844) ;  /* 0x0000000000048947 */ /* 0x000fea0003800000 */
[----:B------:R-:W-:Y:S01]  /*16c30*/  BPT.TRAP 0x1 ;  /* 0x000000040000795c */ /* 0x000fe20000300000 */
.L_x_844:
[----:B------:R0:W0:Y:S02]  /*16c40*/  SYNCS.PHASECHK.TRANS64.TRYWAIT P0, [R25+URZ+0x28c60], R2 ;  /* 0x028c6002190075a7 */ /* 0x000024000800017f */
[----:B0-----:R-:W-:Y:S05]  /*16c50*/  @!P0 NANOSLEEP.SYNCS 0x989680 ;  /* 0x009896800000895d */ /* 0x001fea0003900000 */
[----:B------:R-:W0:Y:S02]  /*16c60*/  @!P0 SYNCS.PHASECHK.TRANS64 P0, [R25+URZ+0x28c60], R2 ;  /* 0x028c6002190085a7 */ /* 0x000e24000800007f */
[----:B0-----:R-:W-:Y:S05]  /*16c70*/  @!P0 BRA `(.L_x_844) ;  /* 0xfffffffc00f08947 */ /* 0x001fea000383ffff */
.L_x_588:
[----:B------:R-:W-:Y:S05]  /*16c80*/  BSYNC B9 ;  /* 0x0000000000097941 */ /* 0x000fea0003800000 */
.L_x_585:
[----:B------:R-:W-:Y:S05]  /*16c90*/  EXIT ;  /* 0x000000000000794d */ /* 0x000fea0003800000 */
.L_x_604:
[----:B0-----:R0:W1:Y:S02]  /*16ca0*/  SYNCS.PHASECHK.TRANS64.TRYWAIT P6, [R63+URZ+0x28c90], R74 ;  /* 0x028c904a3f0075a7 */ /* 0x00106400080c017f */
[----:B-1----:R-:W-:Y:S05]  /*16cb0*/  @!P6 NANOSLEEP.SYNCS 0x989680 ;  /* 0x009896800000e95d */ /* 0x002fea0003900000 */
[----:B------:R-:W1:Y:S02]  /*16cc0*/  @!P6 SYNCS.PHASECHK.TRANS64 P6, [R63+URZ+0x28c90], R74 ;  /* 0x028c904a3f00e5a7 */ /* 0x000e6400080c007f */
[----:B-1----:R-:W-:Y:S05]  /*16cd0*/  @!P6 BRA `(.L_x_604) ;  /* 0xfffffffc00f0e947 */ /* 0x002fea000383ffff */
[----:B------:R-:W-:Y:S05]  /*16ce0*/  BRA `(.L_x_845) ;  /* 0xfffffebc00347947 */ /* 0x000fea000383ffff */
.L_x_605:
[----:B------:R-:W-:Y:S01]  /*16cf0*/  BSSY B1, `(.L_x_846) ;  /* 0x0000008000017945 */ /* 0x000fe20003800000 */
[----:B------:R-:W-:Y:S01]  /*16d00*/  IMAD.MOV.U32 R13, RZ, RZ, R69 ;  /* 0x000000ffff0d7224 */ /* 0x000fe200078e0045 */
[----:B------:R-:W-:Y:S01]  /*16d10*/  MOV R15, 0xffffffff ;  /* 0xffffffff000f7802 */ /* 0x000fe20000000f00 */
[----:B------:R-:W-:Y:S02]  /*16d20*/  IMAD.MOV.U32 R12, RZ, RZ, RZ ;  /* 0x000000ffff0c7224 */ /* 0x000fe400078e00ff */
[----:B------:R-:W-:-:S07]  /*16d30*/  IMAD.MOV.U32 R11, RZ, RZ, 0x1c1f ;  /* 0x00001c1fff0b7424 */ /* 0x000fce00078e00ff */
[----:B0-----:R-:W-:Y:S05]  /*16d40*/  WARPSYNC.COLLECTIVE R15, `(.L_x_847) ;  /* 0x000000000f087348 */ /* 0x001fea0003c00000 */
[----:B------:R1:W2:Y:S02]  /*16d50*/  SHFL.IDX P6, R14, R13, R12, R11 ;  /* 0x0000000c0d0e7389 */ /* 0x0002a400000c000b */
[----:B012---:R-:W-:Y:S01]  /*16d60*/  ENDCOLLECTIVE ;  /* 0x000000000000791b */ /* 0x007fe20003800000 */
.L_x_847:
[----:B------:R-:W-:Y:S05]  /*16d70*/  BSYNC B1 ;  /* 0x0000000000017941 */ /* 0x000fea0003800000 */
.L_x_846:
[----:B------:R-:W-:Y:S02]  /*16d80*/  IMAD.MOV.U32 R13, RZ, RZ, R70 ;  /* 0x000000ffff0d7224 */ /* 0x000fe400078e0046 */
[----:B------:R-:W-:Y:S02]  /*16d90*/  IMAD.MOV.U32 R12, RZ, RZ, RZ ;  /* 0x000000ffff0c7224 */ /* 0x000fe400078e00ff */
[----:B------:R-:W-:Y:S02]  /*16da0*/  IMAD.MOV.U32 R11, RZ, RZ, 0x1c1f ;  /* 0x00001c1fff0b7424 */ /* 0x000fe400078e00ff */
[----:B------:R-:W-:Y:S02]  /*16db0*/  IMAD.MOV.U32 R15, RZ, RZ, -0x1 ;  /* 0xffffffffff0f7424 */ /* 0x000fe400078e00ff */
[----:B------:R-:W-:-:S07]  /*16dc0*/  IMAD.MOV.U32 R72, RZ, RZ, R14 ;  /* 0x000000ffff487224 */ /* 0x000fce00078e000e */
[----:B------:R-:W-:Y:S05]  /*16dd0*/  WARPSYNC.COLLECTIVE R15, `(.L_x_848) ;  /* 0x000000000f087348 */ /* 0x000fea0003c00000 */
[----:B------:R0:W1:Y:S02]  /*16de0*/  SHFL.IDX P6, R14, R13, R12, R11 ;  /* 0x0000000c0d0e7389 */ /* 0x00006400000c000b */
[----:B01----:R-:W-:Y:S01]  /*16df0*/  ENDCOLLECTIVE ;  /* 0x000000000000791b */ /* 0x003fe20003800000 */
.L_x_848:
[----:B------:R-:W-:Y:S05]  /*16e00*/  BRA `(.L_x_849) ;  /* 0xfffffebc00007947 */ /* 0x000fea000383ffff */
.L_x_615:
[----:B0-----:R0:W1:Y:S02]  /*16e10*/  SYNCS.PHASECHK.TRANS64.TRYWAIT P6, [R63+URZ+0x28c90], R74 ;  /* 0x028c904a3f0075a7 */ /* 0x00106400080c017f */
[----:B-1----:R-:W-:Y:S05]  /*16e20*/  @!P6 NANOSLEEP.SYNCS 0x989680 ;  /* 0x009896800000e95d */ /* 0x002fea0003900000 */
[----:B------:R-:W1:Y:S02]  /*16e30*/  @!P6 SYNCS.PHASECHK.TRANS64 P6, [R63+URZ+0x28c90], R74 ;  /* 0x028c904a3f00e5a7 */ /* 0x000e6400080c007f */
[----:B-1----:R-:W-:Y:S05]  /*16e40*/  @!P6 BRA `(.L_x_615) ;  /* 0xfffffffc00f0e947 */ /* 0x002fea000383ffff */
[----:B------:R-:W-:Y:S05]  /*16e50*/  BRA `(.L_x_850) ;  /* 0xfffffec400587947 */ /* 0x000fea000383ffff */
.L_x_616:
[----:B------:R-:W-:Y:S01]  /*16e60*/  BSSY B1, `(.L_x_851) ;  /* 0x0000008000017945 */ /* 0x000fe20003800000 */
[----:B------:R-:W-:Y:S01]  /*16e70*/  IMAD.MOV.U32 R13, RZ, RZ, R69 ;  /* 0x000000ffff0d7224 */ /* 0x000fe200078e0045 */
[----:B------:R-:W-:Y:S01]  /*16e80*/  MOV R11, 0x1c1f ;  /* 0x00001c1f000b7802 */ /* 0x000fe20000000f00 */
[----:B------:R-:W-:Y:S02]  /*16e90*/  IMAD.MOV.U32 R12, RZ, RZ, RZ ;  /* 0x000000ffff0c7224 */ /* 0x000fe400078e00ff */
[----:B------:R-:W-:-:S07]  /*16ea0*/  IMAD.MOV.U32 R15, RZ, RZ, -0x1 ;  /* 0xffffffffff0f7424 */ /* 0x000fce00078e00ff */
[----:B0-----:R-:W-:Y:S05]  /*16eb0*/  WARPSYNC.COLLECTIVE R15, `(.L_x_852) ;  /* 0x000000000f087348 */ /* 0x001fea0003c00000 */
[----:B------:R1:W2:Y:S02]  /*16ec0*/  SHFL.IDX P6, R14, R13, R12, R11 ;  /* 0x0000000c0d0e7389 */ /* 0x0002a400000c000b */
[----:B012---:R-:W-:Y:S01]  /*16ed0*/  ENDCOLLECTIVE ;  /* 0x000000000000791b */ /* 0x007fe20003800000 */
.L_x_852:
[----:B------:R-:W-:Y:S05]  /*16ee0*/  BSYNC B1 ;  /* 0x0000000000017941 */ /* 0x000fea0003800000 */
.L_x_851:
        /* <DEDUP_REMOVED lines=8> */
.L_x_853:
[----:B------:R-:W-:Y:S01]  /*16f70*/  IMAD.MOV.U32 R70, RZ, RZ, R14 ;  /* 0x000000ffff467224 */ /* 0x000fe200078e000e */
[----:B------:R-:W-:Y:S06]  /*16f80*/  BRA `(.L_x_854) ;  /* 0xfffffec400207947 */ /* 0x000fec000383ffff */
.L_x_621:
[----:B0-----:R0:W1:Y:S02]  /*16f90*/  SYNCS.PHASECHK.TRANS64.TRYWAIT P0, [R63+URZ+0x28c90], R74 ;  /* 0x028c904a3f0075a7 */ /* 0x001064000800017f */
[----:B-1----:R-:W-:Y:S05]  /*16fa0*/  @!P0 NANOSLEEP.SYNCS 0x989680 ;  /* 0x009896800000895d */ /* 0x002fea0003900000 */
[----:B------:R-:W1:Y:S02]  /*16fb0*/  @!P0 SYNCS.PHASECHK.TRANS64 P0, [R63+URZ+0x28c90], R74 ;  /* 0x028c904a3f0085a7 */ /* 0x000e64000800007f */
[----:B-1----:R-:W-:Y:S05]  /*16fc0*/  @!P0 BRA `(.L_x_621) ;  /* 0xfffffffc00f08947 */ /* 0x002fea000383ffff */
[----:B------:R-:W-:Y:S05]  /*16fd0*/  BRA `(.L_x_855) ;  /* 0xfffffec800f87947 */ /* 0x000fea000383ffff */
.L_x_622:
[----:B------:R-:W-:Y:S01]  /*16fe0*/  BSSY B1, `(.L_x_856) ;  /* 0x0000007000017945 */ /* 0x000fe20003800000 */
[----:B------:R-:W-:Y:S01]  /*16ff0*/  MOV R12, RZ ;  /* 0x000000ff000c7202 */ /* 0x000fe20000000f00 */
[----:B------:R-:W-:Y:S02]  /*17000*/  IMAD.MOV.U32 R11, RZ, RZ, 0x1c1f ;  /* 0x00001c1fff0b7424 */ /* 0x000fe400078e00ff */
[----:B------:R-:W-:-:S07]  /*17010*/  IMAD.MOV.U32 R15, RZ, RZ, -0x1 ;  /* 0xffffffffff0f7424 */ /* 0x000fce00078e00ff */
[----:B0-----:R-:W-:Y:S05]  /*17020*/  WARPSYNC.COLLECTIVE R15, `(.L_x_857) ;  /* 0x000000000f087348 */ /* 0x001fea0003c00000 */
[----:B------:R1:W2:Y:S02]  /*17030*/  SHFL.IDX P6, R14, R13, R12, R11 ;  /* 0x0000000c0d0e7389 */ /* 0x0002a400000c000b */
[----:B012---:R-:W-:Y:S01]  /*17040*/  ENDCOLLECTIVE ;  /* 0x000000000000791b */ /* 0x007fe20003800000 */
.L_x_857:
[----:B------:R-:W-:Y:S05]  /*17050*/  BSYNC B1 ;  /* 0x0000000000017941 */ /* 0x000fea0003800000 */
.L_x_856:
        /* <DEDUP_REMOVED lines=8> */
.L_x_858:
[----:B------:R-:W-:Y:S05]  /*170e0*/  BRA `(.L_x_859) ;  /* 0xfffffecc00207947 */ /* 0x000fea000383ffff */
.L_x_626:
[----:B--2---:R2:W3:Y:S02]  /*170f0*/  SYNCS.PHASECHK.TRANS64.TRYWAIT P5, [R63+URZ+0x28cb0], R74 ;  /* 0x028cb04a3f0075a7 */ /* 0x0044e400080a017f */
[----:B---3--:R-:W-:Y:S05]  /*17100*/  @!P5 NANOSLEEP.SYNCS 0x989680 ;  /* 0x009896800000d95d */ /* 0x008fea0003900000 */
[----:B------:R-:W3:Y:S02]  /*17110*/  @!P5 SYNCS.PHASECHK.TRANS64 P5, [R63+URZ+0x28cb0], R74 ;  /* 0x028cb04a3f00d5a7 */ /* 0x000ee400080a007f */
[----:B---3--:R-:W-:Y:S05]  /*17120*/  @!P5 BRA `(.L_x_626) ;  /* 0xfffffffc00f0d947 */ /* 0x008fea000383ffff */
[----:B------:R-:W-:Y:S05]  /*17130*/  BRA `(.L_x_860) ;  /* 0xfffffecc00ac7947 */ /* 0x000fea000383ffff */
.L_x_637:
[----:B0-----:R0:W1:Y:S02]  /*17140*/  SYNCS.PHASECHK.TRANS64.TRYWAIT P1, [R3+URZ+0x28c50], R6 ;  /* 0x028c5006030075a7 */ /* 0x001064000802017f */
[----:B-1----:R-:W-:Y:S05]  /*17150*/  @!P1 NANOSLEEP.SYNCS 0x989680 ;  /* 0x009896800000995d */ /* 0x002fea0003900000 */
[----:B------:R-:W1:Y:S02]  /*17160*/  @!P1 SYNCS.PHASECHK.TRANS64 P1, [R3+URZ+0x28c50], R6 ;  /* 0x028c5006030095a7 */ /* 0x000e64000802007f */
[----:B-1----:R-:W-:Y:S05]  /*17170*/  @!P1 BRA `(.L_x_637) ;  /* 0xfffffffc00f09947 */ /* 0x002fea000383ffff */
[----:B------:R-:W-:Y:S05]  /*17180*/  BRA `(.L_x_861) ;  /* 0xfffffedc00887947 */ /* 0x000fea000383ffff */
.L_x_645:
[----:B-1----:R1:W2:Y:S02]  /*17190*/  SYNCS.PHASECHK.TRANS64.TRYWAIT P1, [R3+URZ+0x28c50], R10 ;  /* 0x028c500a030075a7 */ /* 0x0022a4000802017f */
[----:B--2---:R-:W-:Y:S05]  /*171a0*/  @!P1 NANOSLEEP.SYNCS 0x989680 ;  /* 0x009896800000995d */ /* 0x004fea0003900000 */
[----:B------:R-:W2:Y:S02]  /*171b0*/  @!P1 SYNCS.PHASECHK.TRANS64 P1, [R3+URZ+0x28c50], R10 ;  /* 0x028c500a030095a7 */ /* 0x000ea4000802007f */
[----:B--2---:R-:W-:Y:S05]  /*171c0*/  @!P1 BRA `(.L_x_645) ;  /* 0xfffffffc00f09947 */ /* 0x004fea000383ffff */
[----:B------:R-:W-:Y:S05]  /*171d0*/  BRA `(.L_x_644) ;  /* 0xfffffee800ac7947 */ /* 0x000fea000383ffff */
.L_x_659:
[----:B------:R-:W-:Y:S01]  /*171e0*/  BSSY B1, `(.L_x_862) ;  /* 0x0000008000017945 */ /* 0x000fe20003800000 */
[----:B------:R-:W-:Y:S01]  /*171f0*/  MOV R13, R26 ;  /* 0x0000001a000d7202 */ /* 0x000fe20000000f00 */
[----:B------:R-:W-:Y:S02]  /*17200*/  IMAD.MOV.U32 R12, RZ, RZ, RZ ;  /* 0x000000ffff0c7224 */ /* 0x000fe400078e00ff */
[----:B------:R-:W-:Y:S02]  /*17210*/  IMAD.MOV.U32 R11, RZ, RZ, 0x1c1f ;  /* 0x00001c1fff0b7424 */ /* 0x000fe400078e00ff */
[----:B------:R-:W-:-:S07]  /*17220*/  IMAD.MOV.U32 R15, RZ, RZ, -0x1 ;  /* 0xffffffffff0f7424 */ /* 0x000fce00078e00ff */
[----:B------:R-:W-:Y:S05]  /*17230*/  WARPSYNC.COLLECTIVE R15, `(.L_x_863) ;  /* 0x000000000f087348 */ /* 0x000fea0003c00000 */
[----:B------:R0:W1:Y:S02]  /*17240*/  SHFL.IDX P6, R14, R13, R12, R11 ;  /* 0x0000000c0d0e7389 */ /* 0x00006400000c000b */
[----:B01----:R-:W-:Y:S01]  /*17250*/  ENDCOLLECTIVE ;  /* 0x000000000000791b */ /* 0x003fe20003800000 */
.L_x_863:
[----:B------:R-:W-:Y:S05]  /*17260*/  BSYNC B1 ;  /* 0x0000000000017941 */ /* 0x000fea0003800000 */
.L_x_862:
[----:B------:R-:W-:Y:S01]  /*17270*/  IMAD.MOV.U32 R13, RZ, RZ, R24 ;  /* 0x000000ffff0d7224 */ /* 0x000fe200078e0018 */
[----:B------:R-:W-:Y:S01]  /*17280*/  MOV R15, 0xffffffff ;  /* 0xffffffff000f7802 */ /* 0x000fe20000000f00 */
[----:B------:R-:W-:Y:S02]  /*17290*/  IMAD.MOV.U32 R12, RZ, RZ, RZ ;  /* 0x000000ffff0c7224 */ /* 0x000fe400078e00ff */
[----:B------:R-:W-:Y:S02]  /*172a0*/  IMAD.MOV.U32 R11, RZ, RZ, 0x1c1f ;  /* 0x00001c1fff0b7424 */ /* 0x000fe400078e00ff */
[----:B------:R-:W-:-:S07]  /*172b0*/  IMAD.MOV.U32 R3, RZ, RZ, R14 ;  /* 0x000000ffff037224 */ /* 0x000fce00078e000e */
[----:B------:R-:W-:Y:S05]  /*172c0*/  WARPSYNC.COLLECTIVE R15, `(.L_x_864) ;  /* 0x000000000f087348 */ /* 0x000fea0003c00000 */
[----:B------:R0:W1:Y:S02]  /*172d0*/  SHFL.IDX P6, R14, R13, R12, R11 ;  /* 0x0000000c0d0e7389 */ /* 0x00006400000c000b */
[----:B01----:R-:W-:Y:S01]  /*172e0*/  ENDCOLLECTIVE ;  /* 0x000000000000791b */ /* 0x003fe20003800000 */
.L_x_864:
[----:B------:R-:W-:Y:S02]  /*172f0*/  IMAD.MOV.U32 R13, RZ, RZ, R29 ;  /* 0x000000ffff0d7224 */ /* 0x000fe400078e001d */
[----:B------:R-:W-:-:S07]  /*17300*/  IMAD.MOV.U32 R0, RZ, RZ, R14 ;  /* 0x000000ffff007224 */ /* 0x000fce00078e000e */
[----:B------:R-:W-:Y:S05]  /*17310*/  WARPSYNC.COLLECTIVE R15, `(.L_x_865) ;  /* 0x000000000f087348 */ /* 0x000fea0003c00000 */
[----:B------:R0:W1:Y:S02]  /*17320*/  SHFL.IDX P6, R14, R13, R12, R11 ;  /* 0x0000000c0d0e7389 */ /* 0x00006400000c000b */
[----:B01----:R-:W-:Y:S01]  /*17330*/  ENDCOLLECTIVE ;  /* 0x000000000000791b */ /* 0x003fe20003800000 */
.L_x_865:
[----:B------:R-:W-:Y:S02]  /*17340*/  IMAD.MOV.U32 R13, RZ, RZ, R28 ;  /* 0x000000ffff0d7224 */ /* 0x000fe400078e001c */
[----:B------:R-:W-:-:S07]  /*17350*/  IMAD.MOV.U32 R5, RZ, RZ, R14 ;  /* 0x000000ffff057224 */ /* 0x000fce00078e000e */
[----:B------:R-:W-:Y:S05]  /*17360*/  WARPSYNC.COLLECTIVE R15, `(.L_x_866) ;  /* 0x000000000f087348 */ /* 0x000fea0003c00000 */
[----:B------:R0:W1:Y:S02]  /*17370*/  SHFL.IDX P6, R14, R13, R12, R11 ;  /* 0x0000000c0d0e7389 */ /* 0x00006400000c000b */
[----:B01----:R-:W-:Y:S01]  /*17380*/  ENDCOLLECTIVE ;  /* 0x000000000000791b */ /* 0x003fe20003800000 */
.L_x_866:
[----:B------:R-:W-:Y:S05]  /*17390*/  BRA `(.L_x_867) ;  /* 0xfffffef800e47947 */ /* 0x000fea000383ffff */
.L_x_663:
[----:B0-----:R0:W1:Y:S02]  /*173a0*/  SYNCS.PHASECHK.TRANS64.TRYWAIT P0, [R2+URZ+0x28c00], R5 ;  /* 0x028c0005020075a7 */ /* 0x001064000800017f */
[----:B-1----:R-:W-:Y:S05]  /*173b0*/  @!P0 NANOSLEEP.SYNCS 0x989680 ;  /* 0x009896800000895d */ /* 0x002fea0003900000 */
[----:B------:R-:W1:Y:S02]  /*173c0*/  @!P0 SYNCS.PHASECHK.TRANS64 P0, [R2+URZ+0x28c00], R5 ;  /* 0x028c0005020085a7 */ /* 0x000e64000800007f */
[----:B-1----:R-:W-:Y:S05]  /*173d0*/  @!P0 BRA `(.L_x_663) ;  /* 0xfffffffc00f08947 */ /* 0x002fea000383ffff */
[----:B------:R-:W-:Y:S05]  /*173e0*/  BRA `(.L_x_868) ;  /* 0xffffff0000047947 */ /* 0x000fea000383ffff */
.L_x_671:
[----:B------:R-:W-:Y:S01]  /*173f0*/  BSSY B1, `(.L_x_869) ;  /* 0x0000008000017945 */ /* 0x000fe20003800000 */
[----:B------:R-:W-:Y:S01]  /*17400*/  IMAD.MOV.U32 R13, RZ, RZ, R26 ;  /* 0x000000ffff0d7224 */ /* 0x000fe200078e001a */
[----:B------:R-:W-:Y:S01]  /*17410*/  MOV R15, 0xffffffff ;  /* 0xffffffff000f7802 */ /* 0x000fe20000000f00 */
[----:B------:R-:W-:Y:S02]  /*17420*/  IMAD.MOV.U32 R12, RZ, RZ, RZ ;  /* 0x000000ffff0c7224 */ /* 0x000fe400078e00ff */
[----:B------:R-:W-:-:S07]  /*17430*/  IMAD.MOV.U32 R11, RZ, RZ, 0x1c1f ;  /* 0x00001c1fff0b7424 */ /* 0x000fce00078e00ff */
[----:B------:R-:W-:Y:S05]  /*17440*/  WARPSYNC.COLLECTIVE R15, `(.L_x_870) ;  /* 0x000000000f087348 */ /* 0x000fea0003c00000 */
[----:B------:R0:W1:Y:S02]  /*17450*/  SHFL.IDX P6, R14, R13, R12, R11 ;  /* 0x0000000c0d0e7389 */ /* 0x00006400000c000b */
[----:B01----:R-:W-:Y:S01]  /*17460*/  ENDCOLLECTIVE ;  /* 0x000000000000791b */ /* 0x003fe20003800000 */
.L_x_870:
[----:B------:R-:W-:Y:S05]  /*17470*/  BSYNC B1 ;  /* 0x0000000000017941 */ /* 0x000fea0003800000 */
.L_x_869:
        /* <DEDUP_REMOVED lines=8> */
.L_x_871:
[----:B------:R-:W-:Y:S02]  /*17500*/  IMAD.MOV.U32 R13, RZ, RZ, R29 ;  /* 0x000000ffff0d7224 */ /* 0x000fe400078e001d */
[----:B------:R-:W-:-:S07]  /*17510*/  IMAD.MOV.U32 R3, RZ, RZ, R14 ;  /* 0x000000ffff037224 */ /* 0x000fce00078e000e */
[----:B------:R-:W-:Y:S05]  /*17520*/  WARPSYNC.COLLECTIVE R15, `(.L_x_872) ;  /* 0x000000000f087348 */ /* 0x000fea0003c00000 */
[----:B------:R0:W1:Y:S02]  /*17530*/  SHFL.IDX P6, R14, R13, R12, R11 ;  /* 0x0000000c0d0e7389 */ /* 0x00006400000c000b */
[----:B01----:R-:W-:Y:S01]  /*17540*/  ENDCOLLECTIVE ;  /* 0x000000000000791b */ /* 0x003fe20003800000 */
.L_x_872:
[----:B------:R-:W-:Y:S01]  /*17550*/  IMAD.MOV.U32 R13, RZ, RZ, R28 ;  /* 0x000000ffff0d7224 */ /* 0x000fe200078e001c */
[----:B------:R-:W-:-:S07]  /*17560*/  MOV R20, R14 ;  /* 0x0000000e00147202 */ /* 0x000fce0000000f00 */
[----:B------:R-:W-:Y:S05]  /*17570*/  WARPSYNC.COLLECTIVE R15, `(.L_x_873) ;  /* 0x000000000f087348 */ /* 0x000fea0003c00000 */
[----:B------:R0:W1:Y:S02]  /*17580*/  SHFL.IDX P6, R14, R13, R12, R11 ;  /* 0x0000000c0d0e7389 */ /* 0x00006400000c000b */
[----:B01----:R-:W-:Y:S01]  /*17590*/  ENDCOLLECTIVE ;  /* 0x000000000000791b */ /* 0x003fe20003800000 */
.L_x_873:
[----:B------:R-:W-:Y:S05]  /*175a0*/  BRA `(.L_x_874) ;  /* 0xffffff0800687947 */ /* 0x000fea000383ffff */
.L_x_675:
[----:B0-----:R0:W1:Y:S02]  /*175b0*/  SYNCS.PHASECHK.TRANS64.TRYWAIT P1, [R2+URZ+0x28c00], R25 ;  /* 0x028c0019020075a7 */ /* 0x001064000802017f */
[----:B-1----:R-:W-:Y:S05]  /*175c0*/  @!P1 NANOSLEEP.SYNCS 0x989680 ;  /* 0x009896800000995d */ /* 0x002fea0003900000 */
[----:B------:R-:W1:Y:S02]  /*175d0*/  @!P1 SYNCS.PHASECHK.TRANS64 P1, [R2+URZ+0x28c00], R25 ;  /* 0x028c0019020095a7 */ /* 0x000e64000802007f */
[----:B-1----:R-:W-:Y:S05]  /*175e0*/  @!P1 BRA `(.L_x_675) ;  /* 0xfffffffc00f09947 */ /* 0x002fea000383ffff */
[----:B------:R-:W-:Y:S05]  /*175f0*/  BRA `(.L_x_875) ;  /* 0xffffff0c004c7947 */ /* 0x000fea000383ffff */
.L_x_681:
[----:B0-----:R0:W1:Y:S02]  /*17600*/  SYNCS.PHASECHK.TRANS64.TRYWAIT P1, [R14+URZ+0x28c30], R15 ;  /* 0x028c300f0e0075a7 */ /* 0x001064000802017f */
[----:B-1----:R-:W-:Y:S05]  /*17610*/  @!P1 NANOSLEEP.SYNCS 0x989680 ;  /* 0x009896800000995d */ /* 0x002fea0003900000 */
[----:B------:R-:W1:Y:S02]  /*17620*/  @!P1 SYNCS.PHASECHK.TRANS64 P1, [R14+URZ+0x28c30], R15 ;  /* 0x028c300f0e0095a7 */ /* 0x000e64000802007f */
[----:B-1----:R-:W-:Y:S05]  /*17630*/  @!P1 BRA `(.L_x_681) ;  /* 0xfffffffc00f09947 */ /* 0x002fea000383ffff */
[----:B------:R-:W-:Y:S05]  /*17640*/  BRA `(.L_x_680) ;  /* 0xffffff1800747947 */ /* 0x000fea000383ffff */
.L_x_687:
[----:B--2---:R2:W3:Y:S02]  /*17650*/  SYNCS.PHASECHK.TRANS64.TRYWAIT P1, [R14+URZ+0x28c50], R15 ;  /* 0x028c500f0e0075a7 */ /* 0x0044e4000802017f */
[----:B---3--:R-:W-:Y:S05]  /*17660*/  @!P1 NANOSLEEP.SYNCS 0x989680 ;  /* 0x009896800000995d */ /* 0x008fea0003900000 */
[----:B------:R-:W3:Y:S02]  /*17670*/  @!P1 SYNCS.PHASECHK.TRANS64 P1, [R14+URZ+0x28c50], R15 ;  /* 0x028c500f0e0095a7 */ /* 0x000ee4000802007f */
[----:B---3--:R-:W-:Y:S05]  /*17680*/  @!P1 BRA `(.L_x_687) ;  /* 0xfffffffc00f09947 */ /* 0x008fea000383ffff */
[----:B------:R-:W-:Y:S05]  /*17690*/  BRA `(.L_x_686) ;  /* 0xffffff2800a87947 */ /* 0x000fea000383ffff */
.L_x_695:
[----:B-1----:R1:W2:Y:S02]  /*176a0*/  SYNCS.PHASECHK.TRANS64.TRYWAIT P2, [R21+URZ+0x28c30], R14 ;  /* 0x028c300e150075a7 */ /* 0x0022a4000804017f */
[----:B--2---:R-:W-:Y:S05]  /*176b0*/  @!P2 NANOSLEEP.SYNCS 0x989680 ;  /* 0x009896800000a95d */ /* 0x004fea0003900000 */
[----:B------:R-:W2:Y:S02]  /*176c0*/  @!P2 SYNCS.PHASECHK.TRANS64 P2, [R21+URZ+0x28c30], R14 ;  /* 0x028c300e1500a5a7 */ /* 0x000ea4000804007f */
[----:B--2---:R-:W-:Y:S05]  /*176d0*/  @!P2 BRA `(.L_x_695) ;  /* 0xfffffffc00f0a947 */ /* 0x004fea000383ffff */
[----:B------:R-:W-:Y:S05]  /*176e0*/  BRA `(.L_x_694) ;  /* 0xffffff2c00c07947 */ /* 0x000fea000383ffff */
.L_x_701:
[----:B----4-:R4:W0:Y:S02]  /*176f0*/  SYNCS.PHASECHK.TRANS64.TRYWAIT P2, [R21+URZ+0x28c50], R14 ;  /* 0x028c500e150075a7 */ /* 0x010824000804017f */
[----:B0-----:R-:W-:Y:S05]  /*17700*/  @!P2 NANOSLEEP.SYNCS 0x989680 ;  /* 0x009896800000a95d */ /* 0x001fea0003900000 */
[----:B------:R-:W0:Y:S02]  /*17710*/  @!P2 SYNCS.PHASECHK.TRANS64 P2, [R21+URZ+0x28c50], R14 ;  /* 0x028c500e1500a5a7 */ /* 0x000e24000804007f */
[----:B0-----:R-:W-:Y:S05]  /*17720*/  @!P2 BRA `(.L_x_701) ;  /* 0xfffffffc00f0a947 */ /* 0x001fea000383ffff */
[----:B------:R-:W-:Y:S05]  /*17730*/  BRA `(.L_x_700) ;  /* 0xffffff4400207947 */ /* 0x000fea000383ffff */
.L_x_732:
[----:B0-----:R-:W0:Y:S01]  /*17740*/  S2R R8, SR_TID.X ;  /* 0x0000000000087919 */ /* 0x001e220000002100 */
[----:B------:R-:W-:Y:S01]  /*17750*/  BSSY B1, `(.L_x_876) ;  /* 0x000000a000017945 */ /* 0x000fe20003800000 */
[----:B------:R-:W-:Y:S02]  /*17760*/  IMAD.MOV.U32 R12, RZ, RZ, RZ ;  /* 0x000000ffff0c7224 */ /* 0x000fe400078e00ff */
[----:B------:R-:W-:Y:S02]  /*17770*/  IMAD.MOV.U32 R11, RZ, RZ, 0x1f ;  /* 0x0000001fff0b7424 */ /* 0x000fe400078e00ff */
[----:B------:R-:W-:Y:S01]  /*17780*/  IMAD.MOV.U32 R15, RZ, RZ, -0x1 ;  /* 0xffffffffff0f7424 */ /* 0x000fe200078e00ff */
[----:B0-----:R-:W-:-:S04]  /*17790*/  SHF.R.U32.HI R8, RZ, 0x5, R8 ;  /* 0x00000005ff087819 */ /* 0x001fc80000011608 */
[----:B------:R-:W-:-:S05]  /*177a0*/  LOP3.LUT R8, R8, 0x3, RZ, 0xc0, !PT ;  /* 0x0000000308087812 */ /* 0x000fca00078ec0ff */
[----:B------:R-:W-:-:S07]  /*177b0*/  IMAD.MOV.U32 R13, RZ, RZ, R8 ;  /* 0x000000ffff0d7224 */ /* 0x000fce00078e0008 */
[----:B------:R-:W-:Y:S05]  /*177c0*/  WARPSYNC.COLLECTIVE R15, `(.L_x_877) ;  /* 0x000000000f087348 */ /* 0x000fea0003c00000 */
[----:B------:R0:W1:Y:S02]  /*177d0*/  SHFL.IDX P6, R14, R13, R12, R11 ;  /* 0x0000000c0d0e7389 */ /* 0x00006400000c000b */
[----:B01----:R-:W-:Y:S01]  /*177e0*/  ENDCOLLECTIVE ;  /* 0x000000000000791b */ /* 0x003fe20003800000 */
.L_x_877:
[----:B------:R-:W-:Y:S05]  /*177f0*/  BSYNC B1 ;  /* 0x0000000000017941 */ /* 0x000fea0003800000 */
.L_x_876:
[----:B------:R-:W-:Y:S05]  /*17800*/  BRA `(.L_x_878) ;  /* 0xffffff9400907947 */ /* 0x000fea000383ffff */
.L_x_734:
[----:B------:R-:W-:Y:S01]  /*17810*/  BSSY B1, `(.L_x_879) ;  /* 0x0000006000017945 */ /* 0x000fe20003800000 */
[----:B------:R-:W-:-:S07]  /*17820*/  IMAD.MOV.U32 R15, RZ, RZ, -0x1 ;  /* 0xffffffffff0f7424 */ /* 0x000fce00078e00ff */
[----:B01----:R-:W-:Y:S05]  /*17830*/  WARPSYNC.COLLECTIVE R15, `(.L_x_880) ;  /* 0x000000000f0c7348 */ /* 0x003fea0003c00000 */
[----:B------:R-:W-:Y:S02]  /*17840*/  ELECT P6, UR62, PT ;  /* 0x00000000003e782f */ /* 0x000fe400038c0000 */
[----:B------:R-:W-:Y:S01]  /*17850*/  MOV R14, UR62 ;  /* 0x0000003e000e7c02 */ /* 0x000fe20008000f00 */
[----:B01----:R-:W-:Y:S10]  /*17860*/  ENDCOLLECTIVE ;  /* 0x000000000000791b */ /* 0x003ff40003800000 */
.L_x_880:
[----:B------:R-:W-:Y:S05]  /*17870*/  BSYNC B1 ;  /* 0x0000000000017941 */ /* 0x000fea0003800000 */
.L_x_879:
[----:B------:R-:W-:Y:S05]  /*17880*/  BRA `(.L_x_733) ;  /* 0xffffff9400887947 */ /* 0x000fea000383ffff */
.L_x_736:
[----:B-1----:R1:W2:Y:S02]  /*17890*/  SYNCS.PHASECHK.TRANS64.TRYWAIT P0, [R23+URZ+0x28c20], R3 ;  /* 0x028c2003170075a7 */ /* 0x0022a4000800017f */
[----:B--2---:R-:W-:Y:S05]  /*178a0*/  @!P0 NANOSLEEP.SYNCS 0x989680 ;  /* 0x009896800000895d */ /* 0x004fea0003900000 */
[----:B------:R-:W2:Y:S02]  /*178b0*/  @!P0 SYNCS.PHASECHK.TRANS64 P0, [R23+URZ+0x28c20], R3 ;  /* 0x028c2003170085a7 */ /* 0x000ea4000800007f */
[----:B--2---:R-:W-:Y:S05]  /*178c0*/  @!P0 BRA `(.L_x_736) ;  /* 0xfffffffc00f08947 */ /* 0x004fea000383ffff */
[----:B------:R-:W-:Y:S05]  /*178d0*/  BRA `(.L_x_881) ;  /* 0xffffff9400987947 */ /* 0x000fea000383ffff */
.L_x_740:
[----:B-1----:R1:W2:Y:S02]  /*178e0*/  SYNCS.PHASECHK.TRANS64.TRYWAIT P0, [R3+URZ+0x28ca0], R6 ;  /* 0x028ca006030075a7 */ /* 0x0022a4000800017f */
[----:B--2---:R-:W-:Y:S05]  /*178f0*/  @!P0 NANOSLEEP.SYNCS 0x989680 ;  /* 0x009896800000895d */ /* 0x004fea0003900000 */
[----:B------:R-:W2:Y:S02]  /*17900*/  @!P0 SYNCS.PHASECHK.TRANS64 P0, [R3+URZ+0x28ca0], R6 ;  /* 0x028ca006030085a7 */ /* 0x000ea4000800007f */
[----:B--2---:R-:W-:Y:S05]  /*17910*/  @!P0 BRA `(.L_x_740) ;  /* 0xfffffffc00f08947 */ /* 0x004fea000383ffff */
[----:B------:R-:W-:Y:S05]  /*17920*/  BRA `(.L_x_882) ;  /* 0xffffff9400b07947 */ /* 0x000fea000383ffff */
.L_x_745:
[----:B0-----:R0:W2:Y:S02]  /*17930*/  SYNCS.PHASECHK.TRANS64.TRYWAIT P0, [R3+URZ+0x28cc0], R6 ;  /* 0x028cc006030075a7 */ /* 0x0010a4000800017f */
[----:B--2---:R-:W-:Y:S05]  /*17940*/  @!P0 NANOSLEEP.SYNCS 0x989680 ;  /* 0x009896800000895d */ /* 0x004fea0003900000 */
[----:B------:R-:W2:Y:S02]  /*17950*/  @!P0 SYNCS.PHASECHK.TRANS64 P0, [R3+URZ+0x28cc0], R6 ;  /* 0x028cc006030085a7 */ /* 0x000ea4000800007f */
[----:B--2---:R-:W-:Y:S05]  /*17960*/  @!P0 BRA `(.L_x_745) ;  /* 0xfffffffc00f08947 */ /* 0x004fea000383ffff */
[----:B------:R-:W-:Y:S05]  /*17970*/  BRA `(.L_x_883) ;  /* 0xffffff98002c7947 */ /* 0x000fea000383ffff */
.L_x_759:
[----:B-1----:R1:W2:Y:S02]  /*17980*/  SYNCS.PHASECHK.TRANS64.TRYWAIT P1, [R6+URZ+0x28ca0], R2 ;  /* 0x028ca002060075a7 */ /* 0x0022a4000802017f */
[----:B--2---:R-:W-:Y:S05]  /*17990*/  @!P1 NANOSLEEP.SYNCS 0x989680 ;  /* 0x009896800000995d */ /* 0x004fea0003900000 */
[----:B------:R-:W2:Y:S02]  /*179a0*/  @!P1 SYNCS.PHASECHK.TRANS64 P1, [R6+URZ+0x28ca0], R2 ;  /* 0x028ca002060095a7 */ /* 0x000ea4000802007f */
[----:B--2---:R-:W-:Y:S05]  /*179b0*/  @!P1 BRA `(.L_x_759) ;  /* 0xfffffffc00f09947 */ /* 0x004fea000383ffff */
[----:B------:R-:W-:Y:S05]  /*179c0*/  BRA `(.L_x_884) ;  /* 0xffffffa000907947 */ /* 0x000fea000383ffff */
.L_x_764:
[----:B0-----:R0:W2:Y:S02]  /*179d0*/  SYNCS.PHASECHK.TRANS64.TRYWAIT P1, [R6+URZ+0x28cc0], R2 ;  /* 0x028cc002060075a7 */ /* 0x0010a4000802017f */
[----:B--2---:R-:W-:Y:S05]  /*179e0*/  @!P1 NANOSLEEP.SYNCS 0x989680 ;  /* 0x009896800000995d */ /* 0x004fea0003900000 */
[----:B------:R-:W2:Y:S02]  /*179f0*/  @!P1 SYNCS.PHASECHK.TRANS64 P1, [R6+URZ+0x28cc0], R2 ;  /* 0x028cc002060095a7 */ /* 0x000ea4000802007f */
[----:B--2---:R-:W-:Y:S05]  /*17a00*/  @!P1 BRA `(.L_x_764) ;  /* 0xfffffffc00f09947 */ /* 0x004fea000383ffff */
[----:B------:R-:W-:Y:S05]  /*17a10*/  BRA `(.L_x_885) ;  /* 0xffffffa400087947 */ /* 0x000fea000383ffff */
.L_x_784:
[----:B------:R-:W0:Y:S01]  /*17a20*/  S2R R11, SR_TID.X ;  /* 0x00000000000b7919 */ /* 0x000e220000002100 */
[----:B------:R-:W-:Y:S01]  /*17a30*/  BSSY B0, `(.L_x_886) ;  /* 0x000000a000007945 */ /* 0x000fe20003800000 */
[----:B------:R-:W-:Y:S01]  /*17a40*/  MOV R12, RZ ;  /* 0x000000ff000c7202 */ /* 0x000fe20000000f00 */
[----:B------:R-:W-:Y:S01]  /*17a50*/  IMAD.MOV.U32 R15, RZ, RZ, -0x1 ;  /* 0xffffffffff0f7424 */ /* 0x000fe200078e00ff */
[----:B0-----:R-:W-:-:S04]  /*17a60*/  SHF.R.U32.HI R11, RZ, 0x5, R11 ;  /* 0x00000005ff0b7819 */ /* 0x001fc8000001160b */
[----:B------:R-:W-:-:S05]  /*17a70*/  LOP3.LUT R11, R11, 0x3, RZ, 0xc0, !PT ;  /* 0x000000030b0b7812 */ /* 0x000fca00078ec0ff */
[----:B------:R-:W-:Y:S02]  /*17a80*/  IMAD.MOV.U32 R13, RZ, RZ, R11 ;  /* 0x000000ffff0d7224 */ /* 0x000fe400078e000b */
[----:B------:R-:W-:-:S07]  /*17a90*/  IMAD.MOV.U32 R11, RZ, RZ, 0x1f ;  /* 0x0000001fff0b7424 */ /* 0x000fce00078e00ff */
[----:B-----5:R-:W-:Y:S05]  /*17aa0*/  WARPSYNC.COLLECTIVE R15, `(.L_x_887) ;  /* 0x000000000f087348 */ /* 0x020fea0003c00000 */
[----:B------:R0:W1:Y:S02]  /*17ab0*/  SHFL.IDX P6, R14, R13, R12, R11 ;  /* 0x0000000c0d0e7389 */ /* 0x00006400000c000b */
[----:B01---5:R-:W-:Y:S01]  /*17ac0*/  ENDCOLLECTIVE ;  /* 0x000000000000791b */ /* 0x023fe20003800000 */
.L_x_887:
[----:B------:R-:W-:Y:S05]  /*17ad0*/  BSYNC B0 ;  /* 0x0000000000007941 */ /* 0x000fea0003800000 */
.L_x_886:
[----:B------:R-:W-:Y:S05]  /*17ae0*/  BRA `(.L_x_888) ;  /* 0xffffffb400e47947 */ /* 0x000fea000383ffff */
.L_x_787:
[----:B0-----:R0:W1:Y:S02]  /*17af0*/  SYNCS.PHASECHK.TRANS64.TRYWAIT P0, [R27+URZ+0x28c40], R0 ;  /* 0x028c40001b0075a7 */ /* 0x001064000800017f */
[----:B-1----:R-:W-:Y:S05]  /*17b00*/  @!P0 NANOSLEEP.SYNCS 0x989680 ;  /* 0x009896800000895d */ /* 0x002fea0003900000 */
[----:B------:R-:W1:Y:S02]  /*17b10*/  @!P0 SYNCS.PHASECHK.TRANS64 P0, [R27+URZ+0x28c40], R0 ;  /* 0x028c40001b0085a7 */ /* 0x000e64000800007f */
[----:B-1----:R-:W-:Y:S05]  /*17b20*/  @!P0 BRA `(.L_x_787) ;  /* 0xfffffffc00f08947 */ /* 0x002fea000383ffff */
[----:B------:R-:W-:Y:S05]  /*17b30*/  BRA `(.L_x_889) ;  /* 0xffffffb800147947 */ /* 0x000fea000383ffff */
.L_x_788:
        /* <DEDUP_REMOVED lines=8> */
.L_x_891:
[----:B------:R-:W-:Y:S05]  /*17bc0*/  BSYNC B0 ;  /* 0x0000000000007941 */ /* 0x000fea0003800000 */
.L_x_890:
[----:B------:R-:W-:Y:S01]  /*17bd0*/  MOV R13, R0 ;  /* 0x00000000000d7202 */ /* 0x000fe20000000f00 */
[----:B------:R-:W-:Y:S02]  /*17be0*/  IMAD.MOV.U32 R12, RZ, RZ, RZ ;  /* 0x000000ffff0c7224 */ /* 0x000fe400078e00ff */
[----:B------:R-:W-:Y:S02]  /*17bf0*/  IMAD.MOV.U32 R11, RZ, RZ, 0x181f ;  /* 0x0000181fff0b7424 */ /* 0x000fe400078e00ff */
[----:B------:R-:W-:Y:S02]  /*17c00*/  IMAD.MOV.U32 R15, RZ, RZ, -0x1 ;  /* 0xffffffffff0f7424 */ /* 0x000fe400078e00ff */
[----:B------:R-:W-:Y:S02]  /*17c10*/  IMAD.MOV.U32 R2, RZ, RZ, R14 ;  /* 0x000000ffff027224 */ /* 0x000fe400078e000e */
[----:B------:R-:W-:-:S07]  /*17c20*/  @P0 IMAD R6, R5, 0x2, R23 ;  /* 0x0000000205060824 */ /* 0x000fce00078e0217 */
[----:B------:R-:W-:Y:S05]  /*17c30*/  WARPSYNC.COLLECTIVE R15, `(.L_x_892) ;  /* 0x000000000f087348 */ /* 0x000fea0003c00000 */
[----:B------:R0:W1:Y:S02]  /*17c40*/  SHFL.IDX P6, R14, R13, R12, R11 ;  /* 0x0000000c0d0e7389 */ /* 0x00006400000c000b */
[----:B01----:R-:W-:Y:S01]  /*17c50*/  ENDCOLLECTIVE ;  /* 0x000000000000791b */ /* 0x003fe20003800000 */
.L_x_892:
[----:B------:R-:W-:Y:S01]  /*17c60*/  IMAD.MOV.U32 R13, RZ, RZ, R4 ;  /* 0x000000ffff0d7224 */ /* 0x000fe200078e0004 */
[----:B------:R-:W-:Y:S01]  /*17c70*/  MOV R12, 0x1 ;  /* 0x00000001000c7802 */ /* 0x000fe20000000f00 */
[----:B------:R-:W-:-:S07]  /*17c80*/  IMAD.MOV.U32 R3, RZ, RZ, R14 ;  /* 0x000000ffff037224 */ /* 0x000fce00078e000e */
[----:B------:R-:W-:Y:S05]  /*17c90*/  WARPSYNC.COLLECTIVE R15, `(.L_x_893) ;  /* 0x000000000f087348 */ /* 0x000fea0003c00000 */
[----:B------:R0:W1:Y:S02]  /*17ca0*/  SHFL.IDX P6, R14, R13, R12, R11 ;  /* 0x0000000c0d0e7389 */ /* 0x00006400000c000b */
[----:B01----:R-:W-:Y:S01]  /*17cb0*/  ENDCOLLECTIVE ;  /* 0x000000000000791b */ /* 0x003fe20003800000 */
.L_x_893:
        /* <DEDUP_REMOVED lines=15> */
.L_x_894:
[----:B------:R-:W-:Y:S02]  /*17db0*/  @P0 IMAD R6, R5, 0x2, R23 ;  /* 0x0000000205060824 */ /* 0x000fe400078e0217 */
[----:B------:R-:W-:Y:S02]  /*17dc0*/  IMAD.MOV.U32 R13, RZ, RZ, R4 ;  /* 0x000000ffff0d7224 */ /* 0x000fe400078e0004 */
[----:B------:R-:W-:Y:S02]  /*17dd0*/  IMAD.MOV.U32 R12, RZ, RZ, 0x2 ;  /* 0x00000002ff0c7424 */ /* 0x000fe400078e00ff */
[----:B------:R-:W-:-:S07]  /*17de0*/  IMAD.MOV.U32 R3, RZ, RZ, R14 ;  /* 0x000000ffff037224 */ /* 0x000fce00078e000e */
[----:B------:R-:W-:Y:S05]  /*17df0*/  WARPSYNC.COLLECTIVE R15, `(.L_x_895) ;  /* 0x000000000f087348 */ /* 0x000fea0003c00000 */
[----:B------:R0:W1:Y:S02]  /*17e00*/  SHFL.IDX P6, R14, R13, R12, R11 ;  /* 0x0000000c0d0e7389 */ /* 0x00006400000c000b */
[----:B01----:R-:W-:Y:S01]  /*17e10*/  ENDCOLLECTIVE ;  /* 0x000000000000791b */ /* 0x003fe20003800000 */
.L_x_895:
        /* <DEDUP_REMOVED lines=10> */
[----:B------:R-:W-:Y:S02]  /*17ec0*/  ISETP.GE.AND P0, PT, R31, 0x21, PT ;  /* 0x000000211f00780c */ /* 0x000fe40003f06270 */
[----:B0-----:R-:W-:-:S11]  /*17ed0*/  MOV R2, R14 ;  /* 0x0000000e00027202 */ /* 0x001fd60000000f00 */
[----:B------:R-:W-:Y:S05]  /*17ee0*/  WARPSYNC.COLLECTIVE R15, `(.L_x_896) ;  /* 0x000000000f087348 */ /* 0x000fea0003c00000 */
[----:B------:R0:W1:Y:S02]  /*17ef0*/  SHFL.IDX P6, R14, R13, R12, R11 ;  /* 0x0000000c0d0e7389 */ /* 0x00006400000c000b */
[----:B01----:R-:W-:Y:S01]  /*17f00*/  ENDCOLLECTIVE ;  /* 0x000000000000791b */ /* 0x003fe20003800000 */
.L_x_896:
[----:B------:R-:W-:Y:S02]  /*17f10*/  @P0 IMAD R6, R5, 0x2, R23 ;  /* 0x0000000205060824 */ /* 0x000fe400078e0217 */
[----:B------:R-:W-:Y:S02]  /*17f20*/  IMAD.MOV.U32 R13, RZ, RZ, R4 ;  /* 0x000000ffff0d7224 */ /* 0x000fe400078e0004 */
[----:B------:R-:W-:Y:S02]  /*17f30*/  IMAD.MOV.U32 R12, RZ, RZ, 0x3 ;  /* 0x00000003ff0c7424 */ /* 0x000fe400078e00ff */
[----:B------:R-:W-:-:S07]  /*17f40*/  IMAD.MOV.U32 R3, RZ, RZ, R14 ;  /* 0x000000ffff037224 */ /* 0x000fce00078e000e */
[----:B------:R-:W-:Y:S05]  /*17f50*/  WARPSYNC.COLLECTIVE R15, `(.L_x_897) ;  /* 0x000000000f087348 */ /* 0x000fea0003c00000 */
[----:B------:R0:W1:Y:S02]  /*17f60*/  SHFL.IDX P6, R14, R13, R12, R11 ;  /* 0x0000000c0d0e7389 */ /* 0x00006400000c000b */
[----:B01----:R-:W-:Y:S01]  /*17f70*/  ENDCOLLECTIVE ;  /* 0x000000000000791b */ /* 0x003fe20003800000 */
.L_x_897:
[----:B------:R-:W-:-:S05]  /*17f80*/  @P0 LEA R3, P1, R7, R3, 0x1 ;  /* 0x0000000307030211 */ /* 0x000fca00078208ff */
[----:B------:R-:W-:-:S05]  /*17f90*/  @P0 IMAD.X R2, RZ, RZ, R2, P1 ;  /* 0x000000ffff020224 */ /* 0x000fca00008e0602 */
[----:B------:R-:W-:Y:S02]  /*17fa0*/  @P0 LOP3.LUT R3, R3, R2, RZ, 0x3c, !PT ;  /* 0x0000000203030212 */ /* 0x000fe400078e3cff */
[----:B------:R-:W-:Y:S02]  /*17fb0*/  MOV R13, R0 ;  /* 0x00000000000d7202 */ /* 0x000fe40000000f00 */
[----:B------:R-:W-:-:S04]  /*17fc0*/  @P0 LOP3.LUT R2, R3, R2, RZ, 0x3c, !PT ;  /* 0x0000000203020212 */ /* 0x000fc800078e3cff */
[----:B------:R-:W-:Y:S01]  /*17fd0*/  @P0 LOP3.LUT R3, R3, R2, RZ, 0x3c, !PT ;  /* 0x0000000203030212 */ /* 0x000fe200078e3cff */
[----:B------:R-:W-:-:S07]  /*17fe0*/  IMAD.MOV.U32 R4, RZ, RZ, R14 ;  /* 0x000000ffff047224 */ /* 0x000fce00078e000e */
[----:B------:R-:W-:Y:S05]  /*17ff0*/  WARPSYNC.COLLECTIVE R15, `(.L_x_898) ;  /* 0x000000000f087348 */ /* 0x000fea0003c00000 */
[----:B------:R0:W1:Y:S02]  /*18000*/  SHFL.IDX P6, R14, R13, R12, R11 ;  /* 0x0000000c0d0e7389 */ /* 0x00006400000c000b */
[----:B01----:R-:W-:Y:S01]  /*18010*/  ENDCOLLECTIVE ;  /* 0x000000000000791b */ /* 0x003fe20003800000 */
.L_x_898:
[----:B------:R-:W-:Y:S01]  /*18020*/  @!PT LDS RZ, [RZ] ;  /* 0x00000000fffff984 */ /* 0x000fe20000000800 */
[----:B------:R-:W-:Y:S01]  /*18030*/  @!PT LDS RZ, [RZ] ;  /* 0x00000000fffff984 */ /* 0x000fe20000000800 */
[----:B------:R-:W-:Y:S01]  /*18040*/  @!PT LDS RZ, [RZ] ;  /* 0x00000000fffff984 */ /* 0x000fe20000000800 */
[----:B------:R0:W-:Y:S01]  /*18050*/  @P0 LDGSTS.E.BYPASS.LTC128B.128 [R6+0x23400], desc[UR40][R2.64], !P2 ;  /* 0x2340000002060fae */ /* 0x0001e2000d101d68 */
[----:B------:R-:W-:Y:S01]  /*18060*/  IMAD.MOV.U32 R0, RZ, RZ, R14 ;  /* 0x000000ffff007224 */ /* 0x000fe200078e000e */
[----:B------:R-:W-:Y:S06]  /*18070*/  BRA `(.L_x_899) ;  /* 0xffffffb400e47947 */ /* 0x000fec000383ffff */
.L_x_793:
[----:B------:R-:W-:Y:S02]  /*18080*/  IMAD.MOV.U32 R13, RZ, RZ, R2 ;  /* 0x000000ffff0d7224 */ /* 0x000fe400078e0002 */
[----:B------:R-:W-:Y:S02]  /*18090*/  IMAD.MOV.U32 R12, RZ, RZ, RZ ;  /* 0x000000ffff0c7224 */ /* 0x000fe400078e00ff */
[----:B------:R-:W-:Y:S02]  /*180a0*/  IMAD.MOV.U32 R11, RZ, RZ, 0x181f ;  /* 0x0000181fff0b7424 */ /* 0x000fe400078e00ff */
[----:B------:R-:W-:Y:S02]  /*180b0*/  IMAD.MOV.U32 R15, RZ, RZ, -0x1 ;  /* 0xffffffffff0f7424 */ /* 0x000fe400078e00ff */
[----:B-----5:R-:W-:Y:S02]  /*180c0*/  IMAD R3, R20, R7, RZ ;  /* 0x0000000714037224 */ /* 0x020fe400078e02ff */
[----:B------:R-:W-:-:S07]  /*180d0*/  IMAD R17, R17, 0x40, R10 ;  /* 0x0000004011117824 */ /* 0x000fce00078e020a */
[----:B------:R-:W-:Y:S05]  /*180e0*/  WARPSYNC.COLLECTIVE R15, `(.L_x_900) ;  /* 0x000000000f087348 */ /* 0x000fea0003c00000 */
[----:B------:R0:W1:Y:S02]  /*180f0*/  SHFL.IDX P6, R14, R13, R12, R11 ;  /* 0x0000000c0d0e7389 */ /* 0x00006400000c000b */
[----:B01----:R-:W-:Y:S01]  /*18100*/  ENDCOLLECTIVE ;  /* 0x000000000000791b */ /* 0x003fe20003800000 */
.L_x_900:
[C---:B------:R-:W-:Y:S01]  /*18110*/  VIADD R6, R17.reuse, 0x10 ;  /* 0x0000001011067836 */ /* 0x040fe20000000000 */
[----:B------:R-:W-:Y:S01]  /*18120*/  ISETP.GE.AND P0, PT, R17, R3, PT ;  /* 0x000000031100720c */ /* 0x000fe20003f06270 */
[----:B------:R-:W-:Y:S02]  /*18130*/  IMAD.MOV.U32 R13, RZ, RZ, R0 ;  /* 0x000000ffff0d7224 */ /* 0x000fe400078e0000 */
[----:B------:R-:W-:-:S10]  /*18140*/  IMAD.MOV.U32 R4, RZ, RZ, R14 ;  /* 0x000000ffff047224 */ /* 0x000fd400078e000e */
[----:B------:R-:W-:Y:S05]  /*18150*/  WARPSYNC.COLLECTIVE R15, `(.L_x_901) ;  /* 0x000000000f087348 */ /* 0x000fea0003c00000 */
[----:B------:R0:W1:Y:S02]  /*18160*/  SHFL.IDX P6, R14, R13, R12, R11 ;  /* 0x0000000c0d0e7389 */ /* 0x00006400000c000b */
[----:B01----:R-:W-:Y:S01]  /*18170*/  ENDCOLLECTIVE ;  /* 0x000000000000791b */ /* 0x003fe20003800000 */
.L_x_901:
[----:B------:R-:W-:Y:S02]  /*18180*/  IMAD.MOV.U32 R13, RZ, RZ, R2 ;  /* 0x000000ffff0d7224 */ /* 0x000fe400078e0002 */
[----:B------:R-:W-:Y:S01]  /*18190*/  IMAD.MOV.U32 R12, RZ, RZ, 0x1 ;  /* 0x00000001ff0c7424 */ /* 0x000fe200078e00ff */
[----:B------:R-:W-:-:S07]  /*181a0*/  MOV R5, R14 ;  /* 0x0000000e00057202 */ /* 0x000fce0000000f00 */
[----:B------:R-:W-:Y:S05]  /*181b0*/  WARPSYNC.COLLECTIVE R15, `(.L_x_902) ;  /* 0x000000000f087348 */ /* 0x000fea0003c00000 */
[----:B------:R0:W1:Y:S02]  /*181c0*/  SHFL.IDX P6, R14, R13, R12, R11 ;  /* 0x0000000c0d0e7389 */ /* 0x00006400000c000b */
[----:B01----:R-:W-:Y:S01]  /*181d0*/  ENDCOLLECTIVE ;  /* 0x000000000000791b */ /* 0x003fe20003800000 */
.L_x_902:
        /* <DEDUP_REMOVED lines=15> */
.L_x_903:
[----:B------:R-:W-:Y:S02]  /*182d0*/  IMAD.MOV.U32 R13, RZ, RZ, R2 ;  /* 0x000000ffff0d7224 */ /* 0x000fe400078e0002 */
[----:B------:R-:W-:Y:S01]  /*182e0*/  IMAD.MOV.U32 R12, RZ, RZ, 0x2 ;  /* 0x00000002ff0c7424 */ /* 0x000fe200078e00ff */
[----:B------:R-:W-:-:S07]  /*182f0*/  MOV R5, R14 ;  /* 0x0000000e00057202 */ /* 0x000fce0000000f00 */
[----:B------:R-:W-:Y:S05]  /*18300*/  WARPSYNC.COLLECTIVE R15, `(.L_x_904) ;  /* 0x000000000f087348 */ /* 0x000fea0003c00000 */
[----:B------:R0:W1:Y:S02]  /*18310*/  SHFL.IDX P6, R14, R13, R12, R11 ;  /* 0x0000000c0d0e7389 */ /* 0x00006400000c000b */
[----:B01----:R-:W-:Y:S01]  /*18320*/  ENDCOLLECTIVE ;  /* 0x000000000000791b */ /* 0x003fe20003800000 */
.L_x_904:
        /* <DEDUP_REMOVED lines=16> */
.L_x_905:
[----:B------:R-:W-:Y:S02]  /*18430*/  IMAD.MOV.U32 R13, RZ, RZ, R2 ;  /* 0x000000ffff0d7224 */ /* 0x000fe400078e0002 */
[----:B------:R-:W-:Y:S02]  /*18440*/  IMAD.MOV.U32 R12, RZ, RZ, 0x3 ;  /* 0x00000003ff0c7424 */ /* 0x000fe400078e00ff */
[----:B------:R-:W-:-:S07]  /*18450*/  IMAD.MOV.U32 R5, RZ, RZ, R14 ;  /* 0x000000ffff057224 */ /* 0x000fce00078e000e */
[----:B------:R-:W-:Y:S05]  /*18460*/  WARPSYNC.COLLECTIVE R15, `(.L_x_906) ;  /* 0x000000000f087348 */ /* 0x000fea0003c00000 */
[----:B------:R0:W1:Y:S02]  /*18470*/  SHFL.IDX P6, R14, R13, R12, R11 ;  /* 0x0000000c0d0e7389 */ /* 0x00006400000c000b */
[----:B01----:R-:W-:Y:S01]  /*18480*/  ENDCOLLECTIVE ;  /* 0x000000000000791b */ /* 0x003fe20003800000 */
.L_x_906:
[----:B------:R-:W-:-:S04]  /*18490*/  @!P0 LEA R5, P2, R9, R5, 0x1 ;  /* 0x0000000509058211 */ /* 0x000fc800078408ff */
[----:B------:R-:W-:-:S04]  /*184a0*/  @!P0 IADD3.X R4, RZ, R4, RZ, P2, !PT ;  /* 0x00000004ff048210 */ /* 0x000fc800017fe4ff */
        /* <DEDUP_REMOVED lines=8> */
[----:B0-----:R-:W-:-:S07]  /*18530*/  IMAD.MOV.U32 R4, RZ, RZ, R14 ;  /* 0x000000ffff047224 */ /* 0x001fce00078e000e */
[----:B------:R-:W-:Y:S05]  /*18540*/  WARPSYNC.COLLECTIVE R15, `(.L_x_907) ;  /* 0x000000000f087348 */ /* 0x000fea0003c00000 */
[----:B------:R0:W1:Y:S02]  /*18550*/  SHFL.IDX P6, R14, R13, R12, R11 ;  /* 0x0000000c0d0e7389 */ /* 0x00006400000c000b */
[----:B01----:R-:W-:Y:S01]  /*18560*/  ENDCOLLECTIVE ;  /* 0x000000000000791b */ /* 0x003fe20003800000 */
.L_x_907:
[----:B------:R-:W-:Y:S01]  /*18570*/  IMAD.MOV.U32 R0, RZ, RZ, R14 ;  /* 0x000000ffff007224 */ /* 0x000fe200078e000e */
[----:B------:R-:W-:Y:S06]  /*18580*/  BRA `(.L_x_908) ;  /* 0xffffffbc00147947 */ /* 0x000fec000383ffff */
.L_x_796:
[----:B0-----:R0:W1:Y:S02]  /*18590*/  SYNCS.PHASECHK.TRANS64.TRYWAIT P0, [R23+URZ+0x28c20], R0 ;  /* 0x028c2000170075a7 */ /* 0x001064000800017f */
[----:B-1----:R-:W-:Y:S05]  /*185a0*/  @!P0 NANOSLEEP.SYNCS 0x989680 ;  /* 0x009896800000895d */ /* 0x002fea0003900000 */
[----:B------:R-:W1:Y:S02]  /*185b0*/  @!P0 SYNCS.PHASECHK.TRANS64 P0, [R23+URZ+0x28c20], R0 ;  /* 0x028c2000170085a7 */ /* 0x000e64000800007f */
[----:B-1----:R-:W-:Y:S05]  /*185c0*/  @!P0 BRA `(.L_x_796) ;  /* 0xfffffffc00f08947 */ /* 0x002fea000383ffff */
[----:B------:R-:W-:Y:S05]  /*185d0*/  BRA `(.L_x_909) ;  /* 0xffffffbc00707947 */ /* 0x000fea000383ffff */
.L_x_799:
[----:B0-----:R0:W1:Y:S02]  /*185e0*/  SYNCS.PHASECHK.TRANS64.TRYWAIT P0, [R27+URZ+0x28c60], R0 ;  /* 0x028c60001b0075a7 */ /* 0x001064000800017f */
[----:B-1----:R-:W-:Y:S05]  /*185f0*/  @!P0 NANOSLEEP.SYNCS 0x989680 ;  /* 0x009896800000895d */ /* 0x002fea0003900000 */
[----:B------:R-:W1:Y:S02]  /*18600*/  @!P0 SYNCS.PHASECHK.TRANS64 P0, [R27+URZ+0x28c60], R0 ;  /* 0x028c60001b0085a7 */ /* 0x000e64000800007f */
[----:B-1----:R-:W-:Y:S05]  /*18610*/  @!P0 BRA `(.L_x_799) ;  /* 0xfffffffc00f08947 */ /* 0x002fea000383ffff */
[----:B------:R-:W-:Y:S05]  /*18620*/  BRA `(.L_x_910) ;  /* 0xffffffbc00807947 */ /* 0x000fea000383ffff */
.L_x_800:
[----:B------:R-:W-:Y:S01]  /*18630*/  BSSY B0, `(.L_x_911) ;  /* 0x0000008000007945 */ /* 0x000fe20003800000 */
[----:B------:R-:W-:Y:S01]  /*18640*/  IMAD.MOV.U32 R13, RZ, RZ, R6 ;  /* 0x000000ffff0d7224 */ /* 0x000fe200078e0006 */
[----:B------:R-:W-:Y:S01]  /*18650*/  MOV R11, 0x181f ;  /* 0x0000181f000b7802 */ /* 0x000fe20000000f00 */
[----:B------:R-:W-:Y:S02]  /*18660*/  IMAD.MOV.U32 R12, RZ, RZ, RZ ;  /* 0x000000ffff0c7224 */ /* 0x000fe400078e00ff */
[----:B------:R-:W-:-:S07]  /*18670*/  IMAD.MOV.U32 R15, RZ, RZ, -0x1 ;  /* 0xffffffffff0f7424 */ /* 0x000fce00078e00ff */
[----:B------:R-:W-:Y:S05]  /*18680*/  WARPSYNC.COLLECTIVE R15, `(.L_x_912) ;  /* 0x000000000f087348 */ /* 0x000fea0003c00000 */
[----:B------:R0:W1:Y:S02]  /*18690*/  SHFL.IDX P6, R14, R13, R12, R11 ;  /* 0x0000000c0d0e7389 */ /* 0x00006400000c000b */
[----:B01----:R-:W-:Y:S01]  /*186a0*/  ENDCOLLECTIVE ;  /* 0x000000000000791b */ /* 0x003fe20003800000 */
.L_x_912:
[----:B------:R-:W-:Y:S05]  /*186b0*/  BSYNC B0 ;  /* 0x0000000000007941 */ /* 0x000fea0003800000 */
.L_x_911:
        /* <DEDUP_REMOVED lines=15> */
.L_x_913:
        /* <DEDUP_REMOVED lines=40> */
.L_x_914:
[----:B------:R-:W-:Y:S02]  /*18a30*/  IMAD.MOV.U32 R13, RZ, RZ, R5 ;  /* 0x000000ffff0d7224 */ /* 0x000fe400078e0005 */
[----:B------:R-:W-:-:S07]  /*18a40*/  IMAD.MOV.U32 R3, RZ, RZ, R14 ;  /* 0x000000ffff037224 */ /* 0x000fce00078e000e */
[----:B------:R-:W-:Y:S05]  /*18a50*/  WARPSYNC.COLLECTIVE R15, `(.L_x_915) ;  /* 0x000000000f087348 */ /* 0x000fea0003c00000 */
[----:B------:R0:W1:Y:S02]  /*18a60*/  SHFL.IDX P6, R14, R13, R12, R11 ;  /* 0x0000000c0d0e7389 */ /* 0x00006400000c000b */
[----:B01----:R-:W-:Y:S01]  /*18a70*/  ENDCOLLECTIVE ;  /* 0x000000000000791b */ /* 0x003fe20003800000 */
.L_x_915:
[----:B------:R-:W-:Y:S02]  /*18a80*/  IMAD.MOV.U32 R13, RZ, RZ, R6 ;  /* 0x000000ffff0d7224 */ /* 0x000fe400078e0006 */
[----:B------:R-:W-:Y:S01]  /*18a90*/  IMAD.MOV.U32 R12, RZ, RZ, 0x2 ;  /* 0x00000002ff0c7424 */ /* 0x000fe200078e00ff */
[----:B------:R-:W-:-:S04]  /*18aa0*/  MOV R2, R14 ;  /* 0x0000000e00027202 */ /* 0x000fc80000000f00 */
        /* <DEDUP_REMOVED lines=26> */
.L_x_916:
[----:B------:R-:W-:Y:S02]  /*18c50*/  IMAD.MOV.U32 R13, RZ, RZ, R5 ;  /* 0x000000ffff0d7224 */ /* 0x000fe400078e0005 */
[----:B------:R-:W-:-:S07]  /*18c60*/  IMAD.MOV.U32 R7, RZ, RZ, R14 ;  /* 0x000000ffff077224 */ /* 0x000fce00078e000e */
[----:B------:R-:W-:Y:S05]  /*18c70*/  WARPSYNC.COLLECTIVE R15, `(.L_x_917) ;  /* 0x000000000f087348 */ /* 0x000fea0003c00000 */
[----:B------:R0:W1:Y:S02]  /*18c80*/  SHFL.IDX P6, R14, R13, R12, R11 ;  /* 0x0000000c0d0e7389 */ /* 0x00006400000c000b */
[----:B01----:R-:W-:Y:S01]  /*18c90*/  ENDCOLLECTIVE ;  /* 0x000000000000791b */ /* 0x003fe20003800000 */
.L_x_917:
[----:B------:R-:W-:Y:S01]  /*18ca0*/  MOV R13, R6 ;  /* 0x00000006000d7202 */ /* 0x000fe20000000f00 */
        /* <DEDUP_REMOVED lines=28> */
.L_x_918:
[----:B------:R-:W-:Y:S02]  /*18e70*/  IMAD.MOV.U32 R13, RZ, RZ, R5 ;  /* 0x000000ffff0d7224 */ /* 0x000fe400078e0005 */
[----:B------:R-:W-:-:S07]  /*18e80*/  IMAD.MOV.U32 R6, RZ, RZ, R14 ;  /* 0x000000ffff067224 */ /* 0x000fce00078e000e */
[----:B------:R-:W-:Y:S05]  /*18e90*/  WARPSYNC.COLLECTIVE R15, `(.L_x_919) ;  /* 0x000000000f087348 */ /* 0x000fea0003c00000 */
[----:B------:R0:W1:Y:S02]  /*18ea0*/  SHFL.IDX P6, R14, R13, R12, R11 ;  /* 0x0000000c0d0e7389 */ /* 0x00006400000c000b */
[----:B01----:R-:W-:Y:S01]  /*18eb0*/  ENDCOLLECTIVE ;  /* 0x000000000000791b */ /* 0x003fe20003800000 */
.L_x_919:
[----:B------:R-:W-:Y:S01]  /*18ec0*/  IMAD.MOV.U32 R2, RZ, RZ, R14 ;  /* 0x000000ffff027224 */ /* 0x000fe200078e000e */
[----:B------:R-:W-:Y:S06]  /*18ed0*/  BRA `(.L_x_920) ;  /* 0xffffffbc00187947 */ /* 0x000fec000383ffff */
.L_x_807:
[----:B0-----:R0:W1:Y:S02]  /*18ee0*/  SYNCS.PHASECHK.TRANS64.TRYWAIT P0, [R6+URZ+0x28c40], R17 ;  /* 0x028c4011060075a7 */ /* 0x001064000800017f */
[----:B-1----:R-:W-:Y:S05]  /*18ef0*/  @!P0 NANOSLEEP.SYNCS 0x989680 ;  /* 0x009896800000895d */ /* 0x002fea0003900000 */
[----:B------:R-:W1:Y:S02]  /*18f00*/  @!P0 SYNCS.PHASECHK.TRANS64 P0, [R6+URZ+0x28c40], R17 ;  /* 0x028c4011060085a7 */ /* 0x000e64000800007f */
[----:B-1----:R-:W-:Y:S05]  /*18f10*/  @!P0 BRA `(.L_x_807) ;  /* 0xfffffffc00f08947 */ /* 0x002fea000383ffff */
[----:B------:R-:W-:Y:S05]  /*18f20*/  BRA `(.L_x_921) ;  /* 0xffffffc000ac7947 */ /* 0x000fea000383ffff */
.L_x_808:
        /* <DEDUP_REMOVED lines=8> */
.L_x_923:
[----:B------:R-:W-:Y:S05]  /*18fb0*/  BSYNC B1 ;  /* 0x0000000000017941 */ /* 0x000fea0003800000 */
.L_x_922:
[----:B------:R-:W-:Y:S01]  /*18fc0*/  IMAD.MOV.U32 R13, RZ, RZ, R20 ;  /* 0x000000ffff0d7224 */ /* 0x000fe200078e0014 */
[----:B------:R-:W-:Y:S01]  /*18fd0*/  LEA R21, R8, R23, 0x1 ;  /* 0x0000001708157211 */ /* 0x000fe200078e08ff */
[----:B------:R-:W-:Y:S02]  /*18fe0*/  IMAD.MOV.U32 R12, RZ, RZ, RZ ;  /* 0x000000ffff0c7224 */ /* 0x000fe400078e00ff */
[----:B------:R-:W-:Y:S02]  /*18ff0*/  IMAD.MOV.U32 R11, RZ, RZ, 0x181f ;  /* 0x0000181fff0b7424 */ /* 0x000fe400078e00ff */
[----:B------:R-:W-:Y:S02]  /*19000*/  IMAD.MOV.U32 R15, RZ, RZ, -0x1 ;  /* 0xffffffffff0f7424 */ /* 0x000fe400078e00ff */
[----:B------:R-:W-:-:S07]  /*19010*/  IMAD.MOV.U32 R3, RZ, RZ, R14 ;  /* 0x000000ffff037224 */ /* 0x000fce00078e000e */
[----:B------:R-:W-:Y:S05]  /*19020*/  WARPSYNC.COLLECTIVE R15, `(.L_x_924) ;  /* 0x000000000f087348 */ /* 0x000fea0003c00000 */
[----:B------:R0:W1:Y:S02]  /*19030*/  SHFL.IDX P6, R14, R13, R12, R11 ;  /* 0x0000000c0d0e7389 */ /* 0x00006400000c000b */
[----:B01----:R-:W-:Y:S01]  /*19040*/  ENDCOLLECTIVE ;  /* 0x000000000000791b */ /* 0x003fe20003800000 */
.L_x_924:
[----:B------:R-:W-:Y:S02]  /*19050*/  IMAD.MOV.U32 R13, RZ, RZ, R27 ;  /* 0x000000ffff0d7224 */ /* 0x000fe400078e001b */
[----:B------:R-:W-:Y:S02]  /*19060*/  IMAD.MOV.U32 R12, RZ, RZ, 0x1 ;  /* 0x00000001ff0c7424 */ /* 0x000fe400078e00ff */
[----:B------:R-:W-:-:S07]  /*19070*/  IMAD.MOV.U32 R2, RZ, RZ, R14 ;  /* 0x000000ffff027224 */ /* 0x000fce00078e000e */
[----:B------:R-:W-:Y:S05]  /*19080*/  WARPSYNC.COLLECTIVE R15, `(.L_x_925) ;  /* 0x000000000f087348 */ /* 0x000fea0003c00000 */
[----:B------:R0:W1:Y:S02]  /*19090*/  SHFL.IDX P6, R14, R13, R12, R11 ;  /* 0x0000000c0d0e7389 */ /* 0x00006400000c000b */
[----:B01----:R-:W-:Y:S01]  /*190a0*/  ENDCOLLECTIVE ;  /* 0x000000000000791b */ /* 0x003fe20003800000 */
.L_x_925:
        /* <DEDUP_REMOVED lines=11> */
.L_x_926:
[----:B------:R-:W-:Y:S01]  /*19160*/  IMAD.MOV.U32 R13, RZ, RZ, R27 ;  /* 0x000000ffff0d7224 */ /* 0x000fe200078e001b */
[----:B------:R-:W-:Y:S01]  /*19170*/  MOV R12, 0x2 ;  /* 0x00000002000c7802 */ /* 0x000fe20000000f00 */
[----:B------:R-:W-:-:S07]  /*19180*/  IMAD.MOV.U32 R2, RZ, RZ, R14 ;  /* 0x000000ffff027224 */ /* 0x000fce00078e000e */
[----:B------:R-:W-:Y:S05]  /*19190*/  WARPSYNC.COLLECTIVE R15, `(.L_x_927) ;  /* 0x000000000f087348 */ /* 0x000fea0003c00000 */
[----:B------:R0:W1:Y:S02]  /*191a0*/  SHFL.IDX P6, R14, R13, R12, R11 ;  /* 0x0000000c0d0e7389 */ /* 0x00006400000c000b */
[----:B01----:R-:W-:Y:S01]  /*191b0*/  ENDCOLLECTIVE ;  /* 0x000000000000791b */ /* 0x003fe20003800000 */
.L_x_927:
        /* <DEDUP_REMOVED lines=11> */
.L_x_928:
[----:B------:R-:W-:Y:S02]  /*19270*/  IMAD.MOV.U32 R13, RZ, RZ, R27 ;  /* 0x000000ffff0d7224 */ /* 0x000fe400078e001b */
[----:B------:R-:W-:Y:S02]  /*19280*/  IMAD.MOV.U32 R12, RZ, RZ, 0x3 ;  /* 0x00000003ff0c7424 */ /* 0x000fe400078e00ff */
[----:B------:R-:W-:-:S07]  /*19290*/  IMAD.MOV.U32 R2, RZ, RZ, R14 ;  /* 0x000000ffff027224 */ /* 0x000fce00078e000e */
[----:B------:R-:W-:Y:S05]  /*192a0*/  WARPSYNC.COLLECTIVE R15, `(.L_x_929) ;  /* 0x000000000f087348 */ /* 0x000fea0003c00000 */
[----:B------:R0:W1:Y:S02]  /*192b0*/  SHFL.IDX P6, R14, R13, R12, R11 ;  /* 0x0000000c0d0e7389 */ /* 0x00006400000c000b */
[----:B01----:R-:W-:Y:S01]  /*192c0*/  ENDCOLLECTIVE ;  /* 0x000000000000791b */ /* 0x003fe20003800000 */
.L_x_929:
[----:B------:R-:W-:-:S05]  /*192d0*/  IADD3 R2, P0, R2, R0, RZ ;  /* 0x0000000002027210 */ /* 0x000fca0007f1e0ff */
[----:B------:R-:W-:-:S05]  /*192e0*/  IMAD.X R3, RZ, RZ, R3, P0 ;  /* 0x000000ffff037224 */ /* 0x000fca00000e0603 */
[----:B------:R-:W-:Y:S01]  /*192f0*/  @!PT LDS RZ, [RZ] ;  /* 0x00000000fffff984 */ /* 0x000fe20000000800 */
[----:B------:R-:W-:Y:S01]  /*19300*/  @!PT LDS RZ, [RZ] ;  /* 0x00000000fffff984 */ /* 0x000fe20000000800 */
[----:B------:R-:W-:Y:S01]  /*19310*/  @!PT LDS RZ, [RZ] ;  /* 0x00000000fffff984 */ /* 0x000fe20000000800 */
[----:B------:R0:W-:Y:S01]  /*19320*/  LDGSTS.E.BYPASS.LTC128B.128 [R21+0x23400], desc[UR40][R2.64], !P1 ;  /* 0x2340000002157fae */ /* 0x0001e2000c901d68 */
[----:B------:R-:W-:Y:S01]  /*19330*/  MOV R13, R20 ;  /* 0x00000014000d7202 */ /* 0x000fe20000000f00 */
[----:B------:R-:W-:-:S07]  /*19340*/  IMAD.MOV.U32 R27, RZ, RZ, R14 ;  /* 0x000000ffff1b7224 */ /* 0x000fce00078e000e */
[----:B0-----:R-:W-:Y:S05]  /*19350*/  WARPSYNC.COLLECTIVE R15, `(.L_x_930) ;  /* 0x000000000f087348 */ /* 0x001fea0003c00000 */
[----:B------:R1:W2:Y:S02]  /*19360*/  SHFL.IDX P6, R14, R13, R12, R11 ;  /* 0x0000000c0d0e7389 */ /* 0x0002a400000c000b */
[----:B012---:R-:W-:Y:S01]  /*19370*/  ENDCOLLECTIVE ;  /* 0x000000000000791b */ /* 0x007fe20003800000 */
.L_x_930:
[----:B------:R-:W-:Y:S01]  /*19380*/  IMAD.MOV.U32 R2, RZ, RZ, R14 ;  /* 0x000000ffff027224 */ /* 0x000fe200078e000e */
[----:B------:R-:W-:Y:S06]  /*19390*/  BRA `(.L_x_931) ;  /* 0xffffffc0003c7947 */ /* 0x000fec000383ffff */
.L_x_813:
[----:B---3--:R3:W4:Y:S02]  /*193a0*/  SYNCS.PHASECHK.TRANS64.TRYWAIT P0, [R6+URZ+0x28c60], R17 ;  /* 0x028c6011060075a7 */ /* 0x008724000800017f */
[----:B----4-:R-:W-:Y:S05]  /*193b0*/  @!P0 NANOSLEEP.SYNCS 0x989680 ;  /* 0x009896800000895d */ /* 0x010fea0003900000 */
[----:B------:R-:W4:Y:S02]  /*193c0*/  @!P0 SYNCS.PHASECHK.TRANS64 P0, [R6+URZ+0x28c60], R17 ;  /* 0x028c6011060085a7 */ /* 0x000f24000800007f */
[----:B----4-:R-:W-:Y:S05]  /*193d0*/  @!P0 BRA `(.L_x_813) ;  /* 0xfffffffc00f08947 */ /* 0x010fea000383ffff */
[----:B------:R-:W-:Y:S05]  /*193e0*/  BRA `(.L_x_932) ;  /* 0xffffffc0008c7947 */ /* 0x000fea000383ffff */
.L_x_814:
        /* <DEDUP_REMOVED lines=8> */
.L_x_934:
[----:B------:R-:W-:Y:S05]  /*19470*/  BSYNC B1 ;  /* 0x0000000000017941 */ /* 0x000fea0003800000 */
.L_x_933:
[----:B------:R-:W-:Y:S01]  /*19480*/  IMAD.MOV.U32 R13, RZ, RZ, R9 ;  /* 0x000000ffff0d7224 */ /* 0x000fe200078e0009 */
[----:B------:R-:W-:Y:S01]  /*19490*/  MOV R12, RZ ;  /* 0x000000ff000c7202 */ /* 0x000fe20000000f00 */
[----:B------:R-:W-:Y:S01]  /*194a0*/  IMAD.MOV.U32 R11, RZ, RZ, 0x181f ;  /* 0x0000181fff0b7424 */ /* 0x000fe200078e00ff */
[C---:B------:R-:W-:Y:S01]  /*194b0*/  LOP3.LUT P2, RZ, R22.reuse, 0x40, RZ, 0xc0, !PT ;  /* 0x0000004016ff7812 */ /* 0x040fe2000784c0ff */
[----:B------:R-:W-:Y:S01]  /*194c0*/  IMAD.MOV.U32 R15, RZ, RZ, -0x1 ;  /* 0xffffffffff0f7424 */ /* 0x000fe200078e00ff */
[C---:B------:R-:W-:Y:S01]  /*194d0*/  LOP3.LUT P1, RZ, R22.reuse, 0x20, RZ, 0xc0, !PT ;  /* 0x0000002016ff7812 */ /* 0x040fe2000782c0ff */
[----:B------:R-:W-:Y:S01]  /*194e0*/  IMAD.MOV.U32 R3, RZ, RZ, R14 ;  /* 0x000000ffff037224 */ /* 0x000fe200078e000e */
[----:B------:R-:W-:Y:S01]  /*194f0*/  LOP3.LUT R22, R22, 0xffffdfff, RZ, 0xc0, !PT ;  /* 0xffffdfff16167812 */ /* 0x000fe200078ec0ff */
[----:B------:R-:W-:-:S10]  /*19500*/  IMAD R17, R17, 0x2, R23 ;  /* 0x0000000211117824 */ /* 0x000fd400078e0217 */
[----:B------:R-:W-:Y:S05]  /*19510*/  WARPSYNC.COLLECTIVE R15, `(.L_x_935) ;  /* 0x000000000f087348 */ /* 0x000fea0003c00000 */
[----:B------:R0:W1:Y:S02]  /*19520*/  SHFL.IDX P6, R14, R13, R12, R11 ;  /* 0x0000000c0d0e7389 */ /* 0x00006400000c000b */
[----:B01----:R-:W-:Y:S01]  /*19530*/  ENDCOLLECTIVE ;  /* 0x000000000000791b */ /* 0x003fe20003800000 */
.L_x_935:
[----:B------:R-:W-:-:S04]  /*19540*/  @P3 LOP3.LUT R22, R22, 0x2000, RZ, 0xfc, !PT ;  /* 0x0000200016163812 */ /* 0x000fc800078efcff */
[C---:B------:R-:W-:Y:S01]  /*19550*/  LOP3.LUT P3, RZ, R22.reuse, 0x10, RZ, 0xc0, !PT ;  /* 0x0000001016ff7812 */ /* 0x040fe2000786c0ff */
[----:B------:R-:W-:Y:S02]  /*19560*/  IMAD.MOV.U32 R13, RZ, RZ, R10 ;  /* 0x000000ffff0d7224 */ /* 0x000fe400078e000a */
[----:B------:R-:W-:Y:S02]  /*19570*/  IMAD.MOV.U32 R12, RZ, RZ, 0x1 ;  /* 0x00000001ff0c7424 */ /* 0x000fe400078e00ff */
[----:B------:R-:W-:Y:S01]  /*19580*/  IMAD.MOV.U32 R2, RZ, RZ, R14 ;  /* 0x000000ffff027224 */ /* 0x000fe200078e000e */
[C---:B------:R-:W-:Y:S02]  /*19590*/  LOP3.LUT P6, RZ, R22.reuse, 0x80, RZ, 0xc0, !PT ;  /* 0x0000008016ff7812 */ /* 0x040fe400078cc0ff */
[----:B------:R-:W-:Y:S02]  /*195a0*/  LOP3.LUT R22, R22, 0xffff7fff, RZ, 0xc0, !PT ;  /* 0xffff7fff16167812 */ /* 0x000fe400078ec0ff */
[----:B------:R-:W-:-:S03]  /*195b0*/  IADD3 R2, P0, R2, R0, RZ ;  /* 0x0000000002027210 */ /* 0x000fc60007f1e0ff */
[----:B------:R-:W-:Y:S02]  /*195c0*/  @P3 LOP3.LUT R22, R22, 0x8000, RZ, 0xfc, !PT ;  /* 0x0000800016163812 */ /* 0x000fe400078efcff */
        /* <DEDUP_REMOVED lines=9> */
.L_x_936:
        /* <DEDUP_REMOVED lines=11> */
[----:B------:R-:W-:-:S03]  /*19710*/  MOV R5, R14 ;  /* 0x0000000e00057202 */ /* 0x000fc60000000f00 */
[----:B------:R0:W-:Y:S04]  /*19720*/  LDGSTS.E.BYPASS.LTC128B.128 [R17+0xc400], desc[UR40][R2.64+0x300], P0 ;  /* 0x0c40030002117fae */ /* 0x0001e80008101d68 */
[----:B0-----:R-:W-:Y:S05]  /*19730*/  WARPSYNC.COLLECTIVE R15, `(.L_x_937) ;  /* 0x000000000f087348 */ /* 0x001fea0003c00000 */
[----:B------:R1:W2:Y:S02]  /*19740*/  SHFL.IDX P6, R14, R13, R12, R11 ;  /* 0x0000000c0d0e7389 */ /* 0x0002a400000c000b */
[----:B012---:R-:W-:Y:S01]  /*19750*/  ENDCOLLECTIVE ;  /* 0x000000000000791b */ /* 0x007fe20003800000 */
.L_x_937:
        /* <DEDUP_REMOVED lines=19> */
.L_x_938:
        /* <DEDUP_REMOVED lines=14> */
.L_x_939:
        /* <DEDUP_REMOVED lines=16> */
.L_x_940:
        /* <DEDUP_REMOVED lines=14> */
.L_x_941:
[----:B------:R-:W-:Y:S05]  /*19b50*/  BRA `(.L_x_942) ;  /* 0xffffffbc00f87947 */ /* 0x000fea000383ffff */
.L_x_822:
[----:B------:R-:W-:Y:S01]  /*19b60*/  BSSY B0, `(.L_x_943) ;  /* 0x0000008000007945 */ /* 0x000fe20003800000 */
[----:B------:R-:W-:Y:S02]  /*19b70*/  IMAD.MOV.U32 R13, RZ, RZ, R16 ;  /* 0x000000ffff0d7224 */ /* 0x000fe400078e0010 */
[----:B------:R-:W-:Y:S02]  /*19b80*/  IMAD.MOV.U32 R12, RZ, RZ, RZ ;  /* 0x000000ffff0c7224 */ /* 0x000fe400078e00ff */
[----:B------:R-:W-:Y:S02]  /*19b90*/  IMAD.MOV.U32 R11, RZ, RZ, 0x1f ;  /* 0x0000001fff0b7424 */ /* 0x000fe400078e00ff */
[----:B------:R-:W-:-:S07]  /*19ba0*/  IMAD.MOV.U32 R15, RZ, RZ, -0x1 ;  /* 0xffffffffff0f7424 */ /* 0x000fce00078e00ff */
[----:B-123--:R-:W-:Y:S05]  /*19bb0*/  WARPSYNC.COLLECTIVE R15, `(.L_x_944) ;  /* 0x000000000f087348 */ /* 0x00efea0003c00000 */
[----:B------:R0:W4:Y:S02]  /*19bc0*/  SHFL.IDX P6, R14, R13, R12, R11 ;  /* 0x0000000c0d0e7389 */ /* 0x00012400000c000b */
[----:B01234-:R-:W-:Y:S01]  /*19bd0*/  ENDCOLLECTIVE ;  /* 0x000000000000791b */ /* 0x01ffe20003800000 */
.L_x_944:
[----:B------:R-:W-:Y:S05]  /*19be0*/  BSYNC B0 ;  /* 0x0000000000007941 */ /* 0x000fea0003800000 */
.L_x_943:
[----:B------:R-:W-:Y:S01]  /*19bf0*/  IMAD.MOV.U32 R13, RZ, RZ, R16 ;  /* 0x000000ffff0d7224 */ /* 0x000fe200078e0010 */
[----:B------:R-:W-:Y:S01]  /*19c00*/  MOV R0, R14 ;  /* 0x0000000e00007202 */ /* 0x000fe20000000f00 */
[----:B------:R-:W-:Y:S02]  /*19c10*/  IMAD.MOV.U32 R12, RZ, RZ, 0x1 ;  /* 0x00000001ff0c7424 */ /* 0x000fe400078e00ff */
[----:B------:R-:W-:Y:S02]  /*19c20*/  IMAD.MOV.U32 R11, RZ, RZ, 0x1f ;  /* 0x0000001fff0b7424 */ /* 0x000fe400078e00ff */
[----:B------:R-:W-:Y:S02]  /*19c30*/  IMAD.MOV.U32 R15, RZ, RZ, -0x1 ;  /* 0xffffffffff0f7424 */ /* 0x000fe400078e00ff */
[----:B------:R-:W-:-:S07]  /*19c40*/  IMAD.IADD R5, R19, 0x1, R8 ;  /* 0x0000000113057824 */ /* 0x000fce00078e0208 */
[----:B------:R-:W-:Y:S05]  /*19c50*/  WARPSYNC.COLLECTIVE R15, `(.L_x_945) ;  /* 0x000000000f087348 */ /* 0x000fea0003c00000 */
[----:B------:R0:W1:Y:S02]  /*19c60*/  SHFL.IDX P6, R14, R13, R12, R11 ;  /* 0x0000000c0d0e7389 */ /* 0x00006400000c000b */
[----:B01----:R-:W-:Y:S01]  /*19c70*/  ENDCOLLECTIVE ;  /* 0x000000000000791b */ /* 0x003fe20003800000 */
.L_x_945:
[----:B------:R-:W-:Y:S02]  /*19c80*/  ULDC UR4, c[0x0][0xc3c] ;  /* 0x00030f0000047ab9 */ /* 0x000fe40000000800 */
[----:B------:R-:W-:-:S13]  /*19c90*/  ISETP.GE.OR P1, PT, R5, UR4, !P0 ;  /* 0x0000000405007c0c */ /* 0x000fda000c726670 */
[----:B------:R-:W0:Y:S01]  /*19ca0*/  @!P1 LDC.64 R2, c[0x0][0xc80] ;  /* 0x00032000ff029b82 */ /* 0x000e220000000a00 */
[----:B------:R-:W-:Y:S02]  /*19cb0*/  IMAD.MOV.U32 R11, RZ, RZ, RZ ;  /* 0x000000ffff0b7224 */ /* 0x000fe400078e00ff */
[----:B------:R-:W-:Y:S02]  /*19cc0*/  IMAD.MOV.U32 R4, RZ, RZ, R14 ;  /* 0x000000ffff047224 */ /* 0x000fe400078e000e */
[----:B0-----:R-:W-:-:S06]  /*19cd0*/  @!P1 IMAD.WIDE R2, R5, 0x4, R2 ;  /* 0x0000000405029825 */ /* 0x001fcc00078e0202 */
[----:B------:R0:W2:Y:S01]  /*19ce0*/  @!P1 LDG.E R3, desc[UR40][R2.64] ;  /* 0x0000002802039981 */ /* 0x0000a2000c1e1900 */
[C---:B------:R-:W-:Y:S02]  /*19cf0*/  ISETP.GE.U32.AND P2, PT, R8.reuse, 0x2, PT ;  /* 0x000000020800780c */ /* 0x040fe40003f46070 */
[C---:B------:R-:W-:Y:S02]  /*19d00*/  ISETP.GE.U32.AND P3, PT, R8.reuse, 0x4, PT ;  /* 0x000000040800780c */ /* 0x040fe40003f66070 */
[C---:B------:R-:W-:Y:S02]  /*19d10*/  ISETP.GE.U32.AND P4, PT, R8.reuse, 0x8, PT ;  /* 0x000000080800780c */ /* 0x040fe40003f86070 */
[C---:B------:R-:W-:Y:S01]  /*19d20*/  ISETP.GE.U32.AND P5, PT, R8.reuse, 0x10, PT ;  /* 0x000000100800780c */ /* 0x040fe20003fa6070 */
[----:B0-----:R-:W-:Y:S01]  /*19d30*/  IMAD.MOV.U32 R2, RZ, RZ, RZ ;  /* 0x000000ffff027224 */ /* 0x001fe200078e00ff */
[----:B--2---:R-:W-:Y:S02]  /*19d40*/  @!P1 MOV R2, R3 ;  /* 0x0000000300029202 */ /* 0x004fe40000000f00 */
[----:B------:R-:W-:-:S03]  /*19d50*/  ISETP.NE.AND P1, PT, R8, RZ, PT ;  /* 0x000000ff0800720c */ /* 0x000fc60003f25270 */
[----:B------:R-:W-:-:S10]  /*19d60*/  IMAD.MOV.U32 R13, RZ, RZ, R2 ;  /* 0x000000ffff0d7224 */ /* 0x000fd400078e0002 */
[----:B------:R-:W-:Y:S05]  /*19d70*/  WARPSYNC.COLLECTIVE R15, `(.L_x_946) ;  /* 0x000000000f087348 */ /* 0x000fea0003c00000 */
[----:B------:R0:W1:Y:S02]  /*19d80*/  SHFL.UP P6, R14, R13, R12, R11 ;  /* 0x0400000c0d0e7389 */ /* 0x00006400000c000b */
[----:B01----:R-:W-:Y:S01]  /*19d90*/  ENDCOLLECTIVE ;  /* 0x000000000000791b */ /* 0x003fe20003800000 */
.L_x_946:
[----:B------:R-:W-:Y:S01]  /*19da0*/  IMAD.MOV.U32 R12, RZ, RZ, 0x2 ;  /* 0x00000002ff0c7424 */ /* 0x000fe200078e00ff */
[----:B------:R-:W-:-:S05]  /*19db0*/  SEL R5, R14, RZ, P1 ;  /* 0x000000ff0e057207 */ /* 0x000fca0000800000 */
[----:B------:R-:W-:-:S04]  /*19dc0*/  IMAD.IADD R5, R2, 0x1, R5 ;  /* 0x0000000102057824 */ /* 0x000fc800078e0205 */
[----:B------:R-:W-:-:S07]  /*19dd0*/  IMAD.MOV.U32 R13, RZ, RZ, R5 ;  /* 0x000000ffff0d7224 */ /* 0x000fce00078e0005 */
[----:B------:R-:W-:Y:S05]  /*19de0*/  WARPSYNC.COLLECTIVE R15, `(.L_x_947) ;  /* 0x000000000f087348 */ /* 0x000fea0003c00000 */
[----:B------:R0:W1:Y:S02]  /*19df0*/  SHFL.UP P6, R14, R13, R12, R11 ;  /* 0x0400000c0d0e7389 */ /* 0x00006400000c000b */
[----:B01----:R-:W-:Y:S01]  /*19e00*/  ENDCOLLECTIVE ;  /* 0x000000000000791b */ /* 0x003fe20003800000 */
.L_x_947:
[----:B------:R-:W-:Y:S02]  /*19e10*/  MOV R12, 0x4 ;  /* 0x00000004000c7802 */ /* 0x000fe40000000f00 */
[----:B------:R-:W-:-:S05]  /*19e20*/  SEL R6, R14, RZ, P2 ;  /* 0x000000ff0e067207 */ /* 0x000fca0001000000 */
[----:B------:R-:W-:-:S04]  /*19e30*/  IMAD.IADD R6, R5, 0x1, R6 ;  /* 0x0000000105067824 */ /* 0x000fc800078e0206 */
[----:B------:R-:W-:-:S07]  /*19e40*/  IMAD.MOV.U32 R13, RZ, RZ, R6 ;  /* 0x000000ffff0d7224 */ /* 0x000fce00078e0006 */
[----:B------:R-:W-:Y:S05]  /*19e50*/  WARPSYNC.COLLECTIVE R15, `(.L_x_948) ;  /* 0x000000000f087348 */ /* 0x000fea0003c00000 */
[----:B------:R0:W1:Y:S02]  /*19e60*/  SHFL.UP P6, R14, R13, R12, R11 ;  /* 0x0400000c0d0e7389 */ /* 0x00006400000c000b */
[----:B01----:R-:W-:Y:S01]  /*19e70*/  ENDCOLLECTIVE ;  /* 0x000000000000791b */ /* 0x003fe20003800000 */
.L_x_948:
[----:B------:R-:W-:Y:S01]  /*19e80*/  IMAD.MOV.U32 R12, RZ, RZ, 0x8 ;  /* 0x00000008ff0c7424 */ /* 0x000fe200078e00ff */
[----:B------:R-:W-:-:S05]  /*19e90*/  SEL R7, R14, RZ, P3 ;  /* 0x000000ff0e077207 */ /* 0x000fca0001800000 */
[----:B------:R-:W-:-:S04]  /*19ea0*/  IMAD.IADD R7, R6, 0x1, R7 ;  /* 0x0000000106077824 */ /* 0x000fc800078e0207 */
[----:B------:R-:W-:-:S07]  /*19eb0*/  IMAD.MOV.U32 R13, RZ, RZ, R7 ;  /* 0x000000ffff0d7224 */ /* 0x000fce00078e0007 */
[----:B------:R-:W-:Y:S05]  /*19ec0*/  WARPSYNC.COLLECTIVE R15, `(.L_x_949) ;  /* 0x000000000f087348 */ /* 0x000fea0003c00000 */
[----:B------:R0:W1:Y:S02]  /*19ed0*/  SHFL.UP P6, R14, R13, R12, R11 ;  /* 0x0400000c0d0e7389 */ /* 0x00006400000c000b */
[----:B01----:R-:W-:Y:S01]  /*19ee0*/  ENDCOLLECTIVE ;  /* 0x000000000000791b */ /* 0x003fe20003800000 */
.L_x_949:
[----:B------:R-:W-:Y:S01]  /*19ef0*/  IMAD.MOV.U32 R12, RZ, RZ, 0x10 ;  /* 0x00000010ff0c7424 */ /* 0x000fe200078e00ff */
[----:B------:R-:W-:-:S05]  /*19f00*/  SEL R14, R14, RZ, P4 ;  /* 0x000000ff0e0e7207 */ /* 0x000fca0002000000 */
[----:B------:R-:W-:-:S04]  /*19f10*/  IMAD.IADD R5, R7, 0x1, R14 ;  /* 0x0000000107057824 */ /* 0x000fc800078e020e */
[----:B------:R-:W-:-:S07]  /*19f20*/  IMAD.MOV.U32 R13, RZ, RZ, R5 ;  /* 0x000000ffff0d7224 */ /* 0x000fce00078e0005 */
[----:B------:R-:W-:Y:S05]  /*19f30*/  WARPSYNC.COLLECTIVE R15, `(.L_x_950) ;  /* 0x000000000f087348 */ /* 0x000fea0003c00000 */
[----:B------:R0:W1:Y:S02]  /*19f40*/  SHFL.UP P6, R14, R13, R12, R11 ;  /* 0x0400000c0d0e7389 */ /* 0x00006400000c000b */
[----:B01----:R-:W-:Y:S01]  /*19f50*/  ENDCOLLECTIVE ;  /* 0x000000000000791b */ /* 0x003fe20003800000 */
.L_x_950:
[----:B------:R-:W-:Y:S02]  /*19f60*/  IMAD.MOV.U32 R12, RZ, RZ, 0x1f ;  /* 0x0000001fff0c7424 */ /* 0x000fe400078e00ff */
[----:B------:R-:W-:Y:S01]  /*19f70*/  IMAD.MOV.U32 R11, RZ, RZ, 0x1f ;  /* 0x0000001fff0b7424 */ /* 0x000fe200078e00ff */
[----:B------:R-:W-:-:S05]  /*19f80*/  SEL R14, R14, RZ, P5 ;  /* 0x000000ff0e0e7207 */ /* 0x000fca0002800000 */
[----:B------:R-:W-:-:S05]  /*19f90*/  IMAD.IADD R3, R5, 0x1, R14 ;  /* 0x0000000105037824 */ /* 0x000fca00078e020e */
[----:B------:R-:W-:-:S07]  /*19fa0*/  MOV R13, R3 ;  /* 0x00000003000d7202 */ /* 0x000fce0000000f00 */
[----:B------:R-:W-:Y:S05]  /*19fb0*/  WARPSYNC.COLLECTIVE R15, `(.L_x_951) ;  /* 0x000000000f087348 */ /* 0x000fea0003c00000 */
[----:B------:R0:W1:Y:S02]  /*19fc0*/  SHFL.IDX P6, R14, R13, R12, R11 ;  /* 0x0000000c0d0e7389 */ /* 0x00006400000c000b */
[----:B01----:R-:W-:Y:S01]  /*19fd0*/  ENDCOLLECTIVE ;  /* 0x000000000000791b */ /* 0x003fe20003800000 */
.L_x_951:
[----:B------:R-:W-:Y:S05]  /*19fe0*/  BRA `(.L_x_952) ;  /* 0xffffffc0008c7947 */ /* 0x000fea000383ffff */
.L_x_827:
[----:B------:R-:W-:Y:S01]  /*19ff0*/  BSSY B0, `(.L_x_953) ;  /* 0x0000008000007945 */ /* 0x000fe20003800000 */
[----:B-----5:R-:W-:Y:S02]  /*1a000*/  IMAD.MOV.U32 R13, RZ, RZ, R2 ;  /* 0x000000ffff0d7224 */ /* 0x020fe400078e0002 */
[----:B------:R-:W-:Y:S02]  /*1a010*/  IMAD.MOV.U32 R12, RZ, RZ, 0x1 ;  /* 0x00000001ff0c7424 */ /* 0x000fe400078e00ff */
[----:B------:R-:W-:Y:S02]  /*1a020*/  IMAD.MOV.U32 R11, RZ, RZ, RZ ;  /* 0x000000ffff0b7224 */ /* 0x000fe400078e00ff */
[----:B------:R-:W-:-:S07]  /*1a030*/  IMAD.MOV.U32 R15, RZ, RZ, -0x1 ;  /* 0xffffffffff0f7424 */ /* 0x000fce00078e00ff */
[----:B01----:R-:W-:Y:S05]  /*1a040*/  WARPSYNC.COLLECTIVE R15, `(.L_x_954) ;  /* 0x000000000f087348 */ /* 0x003fea0003c00000 */
[----:B------:R2:W3:Y:S02]  /*1a050*/  SHFL.UP P6, R14, R13, R12, R11 ;  /* 0x0400000c0d0e7389 */ /* 0x0004e400000c000b */
[----:B0123--:R-:W-:Y:S01]  /*1a060*/  ENDCOLLECTIVE ;  /* 0x000000000000791b */ /* 0x00ffe20003800000 */
.L_x_954:
[----:B------:R-:W-:Y:S05]  /*1a070*/  BSYNC B0 ;  /* 0x0000000000007941 */ /* 0x000fea0003800000 */
.L_x_953:
[----:B------:R-:W-:Y:S01]  /*1a080*/  SEL R13, R14, RZ, P1 ;  /* 0x000000ff0e0d7207 */ /* 0x000fe20000800000 */
[----:B------:R-:W-:Y:S01]  /*1a090*/  IMAD.MOV.U32 R11, RZ, RZ, RZ ;  /* 0x000000ffff0b7224 */ /* 0x000fe200078e00ff */
[----:B------:R-:W-:Y:S01]  /*1a0a0*/  MOV R12, 0x2 ;  /* 0x00000002000c7802 */ /* 0x000fe20000000f00 */
[----:B------:R-:W-:Y:S02]  /*1a0b0*/  IMAD.MOV.U32 R15, RZ, RZ, -0x1 ;  /* 0xffffffffff0f7424 */ /* 0x000fe400078e00ff */
[----:B------:R-:W-:-:S07]  /*1a0c0*/  IMAD.IADD R13, R2, 0x1, R13 ;  /* 0x00000001020d7824 */ /* 0x000fce00078e020d */
[----:B------:R-:W-:Y:S05]  /*1a0d0*/  WARPSYNC.COLLECTIVE R15, `(.L_x_955) ;  /* 0x000000000f087348 */ /* 0x000fea0003c00000 */
[----:B------:R0:W1:Y:S02]  /*1a0e0*/  SHFL.UP P6, R14, R13, R12, R11 ;  /* 0x0400000c0d0e7389 */ /* 0x00006400000c000b */
[----:B01----:R-:W-:Y:S01]  /*1a0f0*/  ENDCOLLECTIVE ;  /* 0x000000000000791b */ /* 0x003fe20003800000 */
.L_x_955:
[----:B------:R-:W-:Y:S01]  /*1a100*/  IMAD.MOV.U32 R12, RZ, RZ, 0x4 ;  /* 0x00000004ff0c7424 */ /* 0x000fe200078e00ff */
[----:B------:R-:W-:-:S05]  /*1a110*/  SEL R14, R14, RZ, P2 ;  /* 0x000000ff0e0e7207 */ /* 0x000fca0001000000 */
[----:B------:R-:W-:-:S04]  /*1a120*/  IMAD.IADD R3, R13, 0x1, R14 ;  /* 0x000000010d037824 */ /* 0x000fc800078e020e */
[----:B------:R-:W-:-:S07]  /*1a130*/  IMAD.MOV.U32 R13, RZ, RZ, R3 ;  /* 0x000000ffff0d7224 */ /* 0x000fce00078e0003 */
[----:B------:R-:W-:Y:S05]  /*1a140*/  WARPSYNC.COLLECTIVE R15, `(.L_x_956) ;  /* 0x000000000f087348 */ /* 0x000fea0003c00000 */
[----:B------:R0:W1:Y:S02]  /*1a150*/  SHFL.UP P6, R14, R13, R12, R11 ;  /* 0x0400000c0d0e7389 */ /* 0x00006400000c000b */
[----:B01----:R-:W-:Y:S01]  /*1a160*/  ENDCOLLECTIVE ;  /* 0x000000000000791b */ /* 0x003fe20003800000 */
.L_x_956:
[----:B------:R-:W-:Y:S02]  /*1a170*/  MOV R12, 0x8 ;  /* 0x00000008000c7802 */ /* 0x000fe40000000f00 */
[----:B------:R-:W-:-:S05]  /*1a180*/  SEL R14, R14, RZ, P3 ;  /* 0x000000ff0e0e7207 */ /* 0x000fca0001800000 */
[----:B------:R-:W-:-:S04]  /*1a190*/  IMAD.IADD R5, R3, 0x1, R14 ;  /* 0x0000000103057824 */ /* 0x000fc800078e020e */
[----:B------:R-:W-:-:S07]  /*1a1a0*/  IMAD.MOV.U32 R13, RZ, RZ, R5 ;  /* 0x000000ffff0d7224 */ /* 0x000fce00078e0005 */
[----:B------:R-:W-:Y:S05]  /*1a1b0*/  WARPSYNC.COLLECTIVE R15, `(.L_x_957) ;  /* 0x000000000f087348 */ /* 0x000fea0003c00000 */
[----:B------:R0:W1:Y:S02]  /*1a1c0*/  SHFL.UP P6, R14, R13, R12, R11 ;  /* 0x0400000c0d0e7389 */ /* 0x00006400000c000b */
[----:B01----:R-:W-:Y:S01]  /*1a1d0*/  ENDCOLLECTIVE ;  /* 0x000000000000791b */ /* 0x003fe20003800000 */
.L_x_957:
[----:B------:R-:W-:Y:S01]  /*1a1e0*/  IMAD.MOV.U32 R12, RZ, RZ, 0x10 ;  /* 0x00000010ff0c7424 */ /* 0x000fe200078e00ff */
[----:B------:R-:W-:-:S05]  /*1a1f0*/  SEL R6, R14, RZ, P4 ;  /* 0x000000ff0e067207 */ /* 0x000fca0002000000 */
[----:B------:R-:W-:-:S04]  /*1a200*/  IMAD.IADD R6, R5, 0x1, R6 ;  /* 0x0000000105067824 */ /* 0x000fc800078e0206 */
[----:B------:R-:W-:-:S07]  /*1a210*/  IMAD.MOV.U32 R13, RZ, RZ, R6 ;  /* 0x000000ffff0d7224 */ /* 0x000fce00078e0006 */
[----:B------:R-:W-:Y:S05]  /*1a220*/  WARPSYNC.COLLECTIVE R15, `(.L_x_958) ;  /* 0x000000000f087348 */ /* 0x000fea0003c00000 */
[----:B------:R0:W1:Y:S02]  /*1a230*/  SHFL.UP P6, R14, R13, R12, R11 ;  /* 0x0400000c0d0e7389 */ /* 0x00006400000c000b */
[----:B01----:R-:W-:Y:S01]  /*1a240*/  ENDCOLLECTIVE ;  /* 0x000000000000791b */ /* 0x003fe20003800000 */
.L_x_958:
        /* <DEDUP_REMOVED lines=8> */
.L_x_959:
[----:B------:R-:W-:Y:S05]  /*1a2d0*/  BRA `(.L_x_960) ;  /* 0xffffffc0006c7947 */ /* 0x000fea000383ffff */
.L_x_829:
[----:B------:R-:W-:Y:S01]  /*1a2e0*/  BSSY B0, `(.L_x_961) ;  /* 0x0000006000007945 */ /* 0x000fe20003800000 */
[----:B------:R-:W-:Y:S02]  /*1a2f0*/  PLOP3.LUT P6, PT, P6, PT, PT, 0x8, 0x0 ;  /* 0x000000000000781c */ /* 0x000fe400037ce170 */
[----:B------:R-:W-:-:S11]  /*1a300*/  MOV R15, 0xffffffff ;  /* 0xffffffff000f7802 */ /* 0x000fd60000000f00 */
[----:B0-----:R-:W-:Y:S05]  /*1a310*/  WARPSYNC.COLLECTIVE R15, `(.L_x_962) ;  /* 0x000000000f087348 */ /* 0x001fea0003c00000 */
[----:B------:R-:W-:Y:S01]  /*1a320*/  VOTE.ANY R14, PT, P6 ;  /* 0x00000000000e7806 */ /* 0x000fe200030e0100 */
[----:B0-----:R-:W-:Y:S06]  /*1a330*/  ENDCOLLECTIVE ;  /* 0x000000000000791b */ /* 0x001fec0003800000 */
.L_x_962:
[----:B------:R-:W-:Y:S05]  /*1a340*/  BSYNC B0 ;  /* 0x0000000000007941 */ /* 0x000fea0003800000 */
.L_x_961:
        /* <DEDUP_REMOVED lines=9> */
.L_x_963:
[----:B------:R-:W-:Y:S01]  /*1a3e0*/  IMAD.MOV.U32 R17, RZ, RZ, R14 ;  /* 0x000000ffff117224 */ /* 0x000fe200078e000e */
[----:B------:R-:W-:Y:S06]  /*1a3f0*/  BRA `(.L_x_964) ;  /* 0xffffffc0005c7947 */ /* 0x000fec000383ffff */
.L_x_831:
[----:B------:R-:W-:Y:S01]  /*1a400*/  BSSY B0, `(.L_x_965) ;  /* 0x0000007000007945 */ /* 0x000fe20003800000 */
[----:B------:R-:W-:Y:S01]  /*1a410*/  IMAD.MOV.U32 R13, RZ, RZ, R3 ;  /* 0x000000ffff0d7224 */ /* 0x000fe200078e0003 */
[----:B------:R-:W-:Y:S01]  /*1a420*/  MOV R11, 0x1f ;  /* 0x0000001f000b7802 */ /* 0x000fe20000000f00 */
[----:B------:R-:W-:-:S07]  /*1a430*/  IMAD.MOV.U32 R15, RZ, RZ, -0x1 ;  /* 0xffffffffff0f7424 */ /* 0x000fce00078e00ff */
[----:B012---:R-:W-:Y:S05]  /*1a440*/  WARPSYNC.COLLECTIVE R15, `(.L_x_966) ;  /* 0x000000000f087348 */ /* 0x007fea0003c00000 */
[----:B------:R3:W4:Y:S02]  /*1a450*/  SHFL.IDX P6, R14, R13, R12, R11 ;  /* 0x0000000c0d0e7389 */ /* 0x00072400000c000b */
[----:B01234-:R-:W-:Y:S01]  /*1a460*/  ENDCOLLECTIVE ;  /* 0x000000000000791b */ /* 0x01ffe20003800000 */
.L_x_966:
[----:B------:R-:W-:Y:S05]  /*1a470*/  BSYNC B0 ;  /* 0x0000000000007941 */ /* 0x000fea0003800000 */
.L_x_965:
[----:B------:R-:W-:Y:S05]  /*1a480*/  BRA `(.L_x_830) ;  /* 0xffffffc000547947 */ /* 0x000fea000383ffff */
.L_x_835:
[----:B0-----:R0:W1:Y:S02]  /*1a490*/  SYNCS.PHASECHK.TRANS64.TRYWAIT P0, [R4+URZ+0x28c20], R0 ;  /* 0x028c2000040075a7 */ /* 0x001064000800017f */
[----:B-1----:R-:W-:Y:S05]  /*1a4a0*/  @!P0 NANOSLEEP.SYNCS 0x989680 ;  /* 0x009896800000895d */ /* 0x002fea0003900000 */
[----:B------:R-:W1:Y:S02]  /*1a4b0*/  @!P0 SYNCS.PHASECHK.TRANS64 P0, [R4+URZ+0x28c20], R0 ;  /* 0x028c2000040085a7 */ /* 0x000e64000800007f */
[----:B-1----:R-:W-:Y:S05]  /*1a4c0*/  @!P0 BRA `(.L_x_835) ;  /* 0xfffffffc00f08947 */ /* 0x002fea000383ffff */
[----:B------:R-:W-:Y:S05]  /*1a4d0*/  BRA `(.L_x_967) ;  /* 0xffffffc400407947 */ /* 0x000fea000383ffff */
.L_x_836:
        /* <DEDUP_REMOVED lines=8> */
[----:B0-23--:R-:W-:Y:S05]  /*1a560*/  WARPSYNC.COLLECTIVE R15, `(.L_x_969) ;  /* 0x000000000f087348 */ /* 0x00dfea0003c00000 */
[----:B------:R1:W4:Y:S02]  /*1a570*/  SHFL.IDX P6, R14, R13, R12, R11 ;  /* 0x0000000c0d0e7389 */ /* 0x00032400000c000b */
[----:B01234-:R-:W-:Y:S01]  /*1a580*/  ENDCOLLECTIVE ;  /* 0x000000000000791b */ /* 0x01ffe20003800000 */
.L_x_969:
[----:B------:R-:W-:Y:S05]  /*1a590*/  BSYNC B0 ;  /* 0x0000000000007941 */ /* 0x000fea0003800000 */
.L_x_968:
[----:B------:R-:W-:Y:S05]  /*1a5a0*/  BRA `(.L_x_970) ;  /* 0xffffffc400287947 */ /* 0x000fea000383ffff */
.L_x_837:
[----:B------:R-:W-:Y:S01]  /*1a5b0*/  BSSY B0, `(.L_x_971) ;  /* 0x0000006000007945 */ /* 0x000fe20003800000 */
[----:B------:R-:W-:-:S07]  /*1a5c0*/  IMAD.MOV.U32 R15, RZ, RZ, -0x1 ;  /* 0xffffffffff0f7424 */ /* 0x000fce00078e00ff */
[----:B0-23--:R-:W-:Y:S05]  /*1a5d0*/  WARPSYNC.COLLECTIVE R15, `(.L_x_972) ;  /* 0x000000000f0c7348 */ /* 0x00dfea0003c00000 */
[----:B------:R-:W-:Y:S02]  /*1a5e0*/  ELECT P6, UR62, PT ;  /* 0x00000000003e782f */ /* 0x000fe400038c0000 */
[----:B------:R-:W-:Y:S01]  /*1a5f0*/  MOV R14, UR62 ;  /* 0x0000003e000e7c02 */ /* 0x000fe20008000f00 */
[----:B0-23--:R-:W-:Y:S10]  /*1a600*/  ENDCOLLECTIVE ;  /* 0x000000000000791b */ /* 0x00dff40003800000 */
.L_x_972:
[----:B------:R-:W-:Y:S05]  /*1a610*/  BSYNC B0 ;  /* 0x0000000000007941 */ /* 0x000fea0003800000 */
.L_x_971:
[----:B------:R-:W-:Y:S05]  /*1a620*/  BRA `(.L_x_973) ;  /* 0xffffffc4001c7947 */ /* 0x000fea000383ffff */
.L_x_839:
[----:B0-----:R0:W1:Y:S02]  /*1a630*/  SYNCS.PHASECHK.TRANS64.TRYWAIT P1, [R5+URZ+0x28c40], R0 ;  /* 0x028c4000050075a7 */ /* 0x001064000802017f */
[----:B-1----:R-:W-:Y:S05]  /*1a640*/  @!P1 NANOSLEEP.SYNCS 0x989680 ;  /* 0x009896800000995d */ /* 0x002fea0003900000 */
[----:B------:R-:W1:Y:S02]  /*1a650*/  @!P1 SYNCS.PHASECHK.TRANS64 P1, [R5+URZ+0x28c40], R0 ;  /* 0x028c4000050095a7 */ /* 0x000e64000802007f */
[----:B-1----:R-:W-:Y:S05]  /*1a660*/  @!P1 BRA `(.L_x_839) ;  /* 0xfffffffc00f09947 */ /* 0x002fea000383ffff */
[----:B------:R-:W-:Y:S05]  /*1a670*/  BRA `(.L_x_974) ;  /* 0xffffffc400387947 */ /* 0x000fea000383ffff */
.L_x_841:
[----:B-1----:R1:W4:Y:S02]  /*1a680*/  SYNCS.PHASECHK.TRANS64.TRYWAIT P1, [R25+URZ+0x28c40], R2 ;  /* 0x028c4002190075a7 */ /* 0x002324000802017f */
[----:B----4-:R-:W-:Y:S05]  /*1a690*/  @!P1 NANOSLEEP.SYNCS 0x989680 ;  /* 0x009896800000995d */ /* 0x010fea0003900000 */
[----:B------:R-:W4:Y:S02]  /*1a6a0*/  @!P1 SYNCS.PHASECHK.TRANS64 P1, [R25+URZ+0x28c40], R2 ;  /* 0x028c4002190095a7 */ /* 0x000f24000802007f */
[----:B----4-:R-:W-:Y:S05]  /*1a6b0*/  @!P1 BRA `(.L_x_841) ;  /* 0xfffffffc00f09947 */ /* 0x010fea000383ffff */
[----:B------:R-:W-:Y:S05]  /*1a6c0*/  BRA `(.L_x_975) ;  /* 0xffffffc400447947 */ /* 0x000fea000383ffff */
.L_x_843:
[----:B----4-:R4:W0:Y:S02]  /*1a6d0*/  SYNCS.PHASECHK.TRANS64.TRYWAIT P1, [R5+URZ+0x28c60], R0 ;  /* 0x028c6000050075a7 */ /* 0x010824000802017f */
[----:B0-----:R-:W-:Y:S05]  /*1a6e0*/  @!P1 NANOSLEEP.SYNCS 0x989680 ;  /* 0x009896800000995d */ /* 0x001fea0003900000 */
[----:B------:R-:W0:Y:S02]  /*1a6f0*/  @!P1 SYNCS.PHASECHK.TRANS64 P1, [R5+URZ+0x28c60], R0 ;  /* 0x028c6000050095a7 */ /* 0x000e24000802007f */
[----:B0-----:R-:W-:Y:S05]  /*1a700*/  @!P1 BRA `(.L_x_843) ;  /* 0xfffffffc00f09947 */ /* 0x001fea000383ffff */
[----:B------:R-:W-:Y:S05]  /*1a710*/  BRA `(.L_x_976) ;  /* 0xffffffc400407947 */ /* 0x000fea000383ffff */
.L_x_977:
        /* <DEDUP_REMOVED lines=14> */
.L_x_5636:


//--------------------- .text._ZN7cutlass13device_kernelIN5flash11enable_sm90INS1_16FlashAttnFwdSm90INS1_25CollectiveMainloopFwdSm90ILi2EN4cute5tupleIJNS5_1CILi1EEES8_S8_EEENS6_IJNS7_ILi64EEESA_SA_EEELi512ENS_6half_tEfNS_4arch4Sm90ELb0ELb0ELb0ELb1ELb1ELb0ELb1ELb0ELb0ELb1ELb0ELb0EEENS1_21CollectiveEpilogueFwdINS6_IJSA_NS7_ILi512EEESA_EEES9_SC_SE_Li256ELb1ELb1ELb0ELb0EEENS1_36VarlenDynamicPersistentTileSchedulerILi64ELi64ELi256ELi128ELb0ELb1ELb1ELb0ELb1ELb1EEEEEEEEEvNT_6ParamsE --------------------------
	.section	.text._ZN7cutlass13device_kernelIN5flash11enable_sm90INS1_16FlashAttnFwdSm90INS1_25CollectiveMainloopFwdSm90ILi2EN4cute5tupleIJNS5_1CILi1EEES8_S8_EEENS6_IJNS7_ILi64EEESA_SA_EEELi512ENS_6half_tEfNS_4arch4Sm90ELb0ELb0ELb0ELb1ELb1ELb0ELb1ELb0ELb0ELb1ELb0ELb0EEENS1_21CollectiveEpilogueFwdINS6_IJSA_NS7_ILi512EEESA_EEES9_SC_SE_Li256ELb1ELb1ELb0ELb0EEENS1_36VarlenDynamicPersistentTileSchedulerILi64ELi64ELi256ELi128ELb0ELb1ELb1ELb0ELb1ELb1EEEEEEEEEvNT_6ParamsE,"ax",@progbits
	.align	128
.text._ZN7cutlass13device_kernelIN5flash11enable_sm90INS1_16FlashAttnFwdSm90INS1_25CollectiveMainloopFwdSm90ILi2EN4cute5tupleIJNS5_1CILi1EEES8_S8_EEENS6_IJNS7_ILi64EEESA_SA_EEELi512ENS_6half_tEfNS_4arch4Sm90ELb0ELb0ELb0ELb1ELb1ELb0ELb1ELb0ELb0ELb1ELb0ELb0EEENS1_21CollectiveEpilogueFwdINS6_IJSA_NS7_ILi512EEESA_EEES9_SC_SE_Li256ELb1ELb1ELb0ELb0EEENS1_36VarlenDynamicPersistentTileSchedulerILi64ELi64ELi256ELi128ELb0ELb1ELb1ELb0ELb1ELb1EEEEEEEEEvNT_6ParamsE:
        .type           _ZN7cutlass13device_kernelIN5flash11enable_sm90INS1_16FlashAttnFwdSm90INS1_25CollectiveMainloopFwdSm90ILi2EN4cute5tupleIJNS5_1CILi1EEES8_S8_EEENS6_IJNS7_ILi64EEESA_SA_EEELi512ENS_6half_tEfNS_4arch4Sm90ELb0ELb0ELb0ELb1ELb1ELb0ELb1ELb0ELb0ELb1ELb0ELb0EEENS1_21CollectiveEpilogueFwdINS6_IJSA_NS7_ILi512EEESA_EEES9_SC_SE_Li256ELb1ELb1ELb0ELb0EEENS1_36VarlenDynamicPersistentTileSchedulerILi64ELi64ELi256ELi128ELb0ELb1ELb1ELb0ELb1ELb1EEEEEEEEEvNT_6ParamsE,@function
        .size           _ZN7cutlass13device_kernelIN5flash11enable_sm90INS1_16FlashAttnFwdSm90INS1_25CollectiveMainloopFwdSm90ILi2EN4cute5tupleIJNS5_1CILi1EEES8_S8_EEENS6_IJNS7_ILi64EEESA_SA_EEELi512ENS_6half_tEfNS_4arch4Sm90ELb0ELb0ELb0ELb1ELb1ELb0ELb1ELb0ELb0ELb1ELb0ELb0EEENS1_21CollectiveEpilogueFwdINS6_IJSA_NS7_ILi512EEESA_EEES9_SC_SE_Li256ELb1ELb1ELb0ELb0EEENS1_36VarlenDynamicPersistentTileSchedulerILi64ELi64ELi256ELi128ELb0ELb1ELb1ELb0ELb1ELb1EEEEEEEEEvNT_6ParamsE,(.L_x_5637 - _ZN7cutlass13device_kernelIN5flash11enable_sm90INS1_16FlashAttnFwdSm90INS1_25CollectiveMainloopFwdSm90ILi2EN4cute5tupleIJNS5_1CILi1EEES8_S8_EEENS6_IJNS7_ILi64EEESA_SA_EEELi512ENS_6half_tEfNS_4arch4Sm90ELb0ELb0ELb0ELb1ELb1ELb0ELb1ELb0ELb0ELb1ELb0ELb0EEENS1_21CollectiveEpilogueFwdINS6_IJSA_NS7_ILi512EEESA_EEES9_SC_SE_Li256ELb1ELb1ELb0ELb0EEENS1_36VarlenDynamicPersistentTileSchedulerILi64ELi64ELi256ELi128ELb0ELb1ELb1ELb0ELb1ELb1EEEEEEEEEvNT_6ParamsE)
        .other          _ZN7cutlass13device_kernelIN5flash11enable_sm90INS1_16FlashAttnFwdSm90INS1_25CollectiveMainloopFwdSm90ILi2EN4cute5tupleIJNS5_1CILi1EEES8_S8_EEENS6_IJNS7_ILi64EEESA_SA_EEELi512ENS_6half_tEfNS_4arch4Sm90ELb0ELb0ELb0ELb1ELb1ELb0ELb1ELb0ELb0ELb1ELb0ELb0EEENS1_21CollectiveEpilogueFwdINS6_IJSA_NS7_ILi512EEESA_EEES9_SC_SE_Li256ELb1ELb1ELb0ELb0EEENS1_36VarlenDynamicPersistentTileSchedulerILi64ELi64ELi256ELi128ELb0ELb1ELb1ELb0ELb1ELb1EEEEEEEEEvNT_6ParamsE,@"STO_CUDA_ENTRY STV_DEFAULT"
_ZN7cutlass13device_kernelIN5flash11enable_sm90INS1_16FlashAttnFwdSm90INS1_25CollectiveMainloopFwdSm90ILi2EN4cute5tupleIJNS5_1CILi1EEES8_S8_EEENS6_IJNS7_ILi64EEESA_SA_EEELi512ENS_6half_tEfNS_4arch4Sm90ELb0ELb0ELb0ELb1ELb1ELb0ELb1ELb0ELb0ELb1ELb0ELb0EEENS1_21CollectiveEpilogueFwdINS6_IJSA_NS7_ILi512EEESA_EEES9_SC_SE_Li256ELb1ELb1ELb0ELb0EEENS1_36VarlenDynamicPersistentTileSchedulerILi64ELi64ELi256ELi128ELb0ELb1ELb1ELb0ELb1ELb1EEEEEEEEEvNT_6ParamsE:
        /* <DEDUP_REMOVED lines=11> */
[----:B------:R-:W-:-:S11]  /*00b0*/  ISETP.NE.AND P1, PT, R2, RZ, PT ;  /* 0x000000ff0200720c */ /* 0x000fd60003f25270 */
[----:B------:R-:W-:Y:S01]  /*00c0*/  VOTEU.ALL UP0, P0 ;  /* 0x00000000003f7886 */ /* 0x000fe20000000000 */
[----:B------:R-:W-:Y:S01]  /*00d0*/  VOTEU.ALL UP1, P0 ;  /* 0x00000000003f7886 */ /* 0x000fe20000020000 */
[----:B------:R-:W-:-:S03]  /*00e0*/  VOTEU.ALL UP2, P0 ;  /* 0x00000000003f7886 */ /* 0x000fc60000040000 */
[----:B------:R-:W0:Y:S01]  /*00f0*/  @!UP0 S2UR UR8, SR_CgaCtaId ;  /* 0x00000000000889c3 */ /* 0x000e220000008800 */
[----:B------:R-:W-:Y:S01]  /*0100*/  @!UP0 UMOV UR6, 0x400 ;  /* 0x0000040000068882 */ /* 0x000fe20000000000 */
[----:B------:R-:W-:-:S04]  /*0110*/  @!UP0 UIADD3 UR4, -UR4, 0x100000, URZ ;  /* 0x0010000004048890 */ /* 0x000fc8000fffe13f */
[----:B------:R-:W-:Y:S02]  /*0120*/  @!UP0 USHF.L.U32 UR5, UR4, 0xb, URZ ;  /* 0x0000000b04058899 */ /* 0x000fe4000800063f */
[----:B------:R-:W-:Y:S02]  /*0130*/  @!UP0 USHF.L.U32 UR4, UR4, 0x1, URZ ;  /* 0x0000000104048899 */ /* 0x000fe4000800063f */
[----:B0-----:R-:W-:Y:S02]  /*0140*/  @!UP0 ULEA UR8, UR8, UR6, 0x18 ;  /* 0x0000000608088291 */ /* 0x001fe4000f8ec03f */
[----:B------:R-:W-:-:S04]  /*0150*/  @!UP0 UIADD3 UR6, -UR7, 0x100000, URZ ;  /* 0x0010000007068890 */ /* 0x000fc8000fffe13f */
[----:B------:R-:W-:Y:S02]  /*0160*/  @!UP0 USHF.L.U32 UR7, UR6, 0xb, URZ ;  /* 0x0000000b06078899 */ /* 0x000fe4000800063f */
[----:B------:R-:W-:Y:S01]  /*0170*/  @!UP0 USHF.L.U32 UR6, UR6, 0x1, URZ ;  /* 0x0000000106068899 */ /* 0x000fe2000800063f */
[----:B------:R-:W-:-:S05]  /*0180*/  VOTEU.ALL UP0, P0 ;  /* 0x00000000003f7886 */ /* 0x000fca0000000000 */
[----:B------:R0:W2:Y:S01]  /*0190*/  @!UP0 SYNCS.EXCH.64 URZ, [UR8+0x38800], UR4 ;  /* 0x03880004083f85b2 */ /* 0x0000a20008000100 */
[----:B------:R0:W3:Y:S05]  /*01a0*/  @!UP1 SYNCS.EXCH.64 URZ, [UR8+0x38810], UR4 ;  /* 0x03881004083f95b2 */ /* 0x0000ea0008000100 */
[----:B------:R0:W4:Y:S02]  /*01b0*/  @!UP2 SYNCS.EXCH.64 URZ, [UR8+0x38820], UR6 ;  /* 0x03882006083fa5b2 */ /* 0x0001240008000100 */
        /* <DEDUP_REMOVED lines=11> */
[----:B------:R0:W0:Y:S01]  /*0270*/  SYNCS.EXCH.64 URZ, [UR6+0x38840], UR4 ;  /* 0x03884004063f75b2 */ /* 0x0000220008000100 */
[----:B------:R0:W0:Y:S01]  /*0280*/  SYNCS.EXCH.64 URZ, [UR6+0x38838], UR4 ;  /* 0x03883804063f75b2 */ /* 0x0000220008000100 */
[----:B------:R0:W0:Y:S01]  /*0290*/  SYNCS.EXCH.64 URZ, [UR6+0x38848], UR4 ;  /* 0x03884804063f75b2 */ /* 0x0000220008000100 */
[----:B------:R-:W-:Y:S01]  /*02a0*/  NOP ;  /* 0x0000000000007918 */ /* 0x000fe20000000000 */
.L_x_978:
        /* <DEDUP_REMOVED lines=22> */
.L_x_979:
        /* <DEDUP_REMOVED lines=18> */
.L_x_980:
        /* <DEDUP_REMOVED lines=22> */
.L_x_981:
        /* <DEDUP_REMOVED lines=23> */
.L_x_982:
        /* <DEDUP_REMOVED lines=8> */
.L_x_984:
        /* <DEDUP_REMOVED lines=23> */
[----:B------:R-:W-:Y:S01]  /*09f0*/  IMAD.MOV.U32 R196, RZ, RZ, RZ ;  /* 0x000000ffffc47224 */ /* 0x000fe200078e00ff */
[----:B------:R-:W-:Y:S01]  /*0a00*/  SHF.R.S32.HI R3, RZ, 0x1f, R202 ;  /* 0x0000001fff037819 */ /* 0x000fe200000114ca */
[----:B------:R-:W-:Y:S01]  /*0a10*/  ULOP3.LUT UR41, UR38, 0x1, URZ, 0xfc, !UPT ;  /* 0x0000000126297892 */ /* 0x000fe2000f8efc3f */
[----:B------:R-:W-:Y:S02]  /*0a20*/  UMOV UR36, URZ ;  /* 0x0000003f00247c82 */ /* 0x000fe40008000000 */
[CC--:B------:R-:W-:Y:S02]  /*0a30*/  LEA.HI R2, R3.reuse, R202.reuse, RZ, 0x4 ;  /* 0x000000ca03027211 */ /* 0x0c0fe400078f20ff */
[----:B------:R-:W-:-:S02]  /*0a40*/  LEA.HI R4, R3, R202, RZ, 0x5 ;  /* 0x000000ca03047211 */ /* 0x000fc400078f28ff */
[----:B------:R-:W-:Y:S02]  /*0a50*/  SHF.R.S32.HI R5, RZ, 0x4, R2 ;  /* 0x00000004ff057819 */ /* 0x000fe40000011402 */
[C---:B------:R-:W-:Y:S02]  /*0a60*/  LOP3.LUT R7, R2.reuse, 0xfffffff0, RZ, 0xc0, !PT ;  /* 0xfffffff002077812 */ /* 0x040fe400078ec0ff */
[----:B------:R-:W-:Y:S02]  /*0a70*/  LEA.HI R0, R2, R5, RZ, 0x1 ;  /* 0x0000000502007211 */ /* 0x000fe400078f08ff */
[--C-:B------:R-:W-:Y:S01]  /*0a80*/  SHF.R.S32.HI R11, RZ, 0x5, R4.reuse ;  /* 0x00000005ff0b7819 */ /* 0x100fe20000011404 */
[----:B------:R-:W-:Y:S01]  /*0a90*/  IMAD.IADD R6, R202, 0x1, -R7 ;  /* 0x00000001ca067824 */ /* 0x000fe200078e0a07 */
[----:B------:R-:W-:Y:S02]  /*0aa0*/  LOP3.LUT R0, R0, 0x1ffffffe, RZ, 0xc0, !PT ;  /* 0x1ffffffe00007812 */ /* 0x000fe400078ec0ff */
[----:B------:R-:W-:-:S02]  /*0ab0*/  SHF.R.S32.HI R4, RZ, 0x1f, R4 ;  /* 0x0000001fff047819 */ /* 0x000fc40000011404 */
[----:B------:R-:W-:Y:S01]  /*0ac0*/  SHF.R.S32.HI R7, RZ, 0x1f, R6 ;  /* 0x0000001fff077819 */ /* 0x000fe20000011406 */
[----:B------:R-:W-:Y:S01]  /*0ad0*/  IMAD.IADD R8, R5, 0x1, -R0 ;  /* 0x0000000105087824 */ /* 0x000fe200078e0a00 */
[CC--:B------:R-:W-:Y:S02]  /*0ae0*/  LEA.HI R5, R3.reuse, R202.reuse, RZ, 0x2 ;  /* 0x000000ca03057211 */ /* 0x0c0fe400078f10ff */
[----:B------:R-:W-:Y:S02]  /*0af0*/  LEA.HI R0, R3, R202, RZ, 0x7 ;  /* 0x000000ca03007211 */ /* 0x000fe400078f38ff */
[----:B------:R-:W-:Y:S02]  /*0b00*/  LOP3.LUT R9, R5, 0xfffffffc, RZ, 0xc0, !PT ;  /* 0xfffffffc05097812 */ /* 0x000fe400078ec0ff */
[----:B------:R-:W-:Y:S02]  /*0b10*/  LOP3.LUT R5, R0, 0xffffff80, RZ, 0xc0, !PT ;  /* 0xffffff8000057812 */ /* 0x000fe400078ec0ff */
[----:B------:R-:W-:Y:S01]  /*0b20*/  LEA.HI R4, R4, R11, RZ, 0x2 ;  /* 0x0000000b04047211 */ /* 0x000fe200078f10ff */
[C---:B------:R-:W-:Y:S01]  /*0b30*/  IMAD.IADD R12, R202.reuse, 0x1, -R9 ;  /* 0x00000001ca0c7824 */ /* 0x040fe200078e0a09 */
[----:B------:R-:W-:Y:S01]  /*0b40*/  SHF.R.S32.HI R197, RZ, 0x7, R0 ;  /* 0x00000007ffc57819 */ /* 0x000fe20000011400 */
[----:B------:R-:W-:Y:S01]  /*0b50*/  IMAD.IADD R5, R202, 0x1, -R5 ;  /* 0x00000001ca057824 */ /* 0x000fe200078e0a05 */
[----:B------:R-:W-:-:S02]  /*0b60*/  LOP3.LUT R4, R4, 0x3ffffc, RZ, 0xc0, !PT ;  /* 0x003ffffc04047812 */ /* 0x000fc400078ec0ff */
[----:B------:R-:W-:Y:S01]  /*0b70*/  LEA.HI R9, R12, R12, RZ, 0x1 ;  /* 0x0000000c0c097211 */ /* 0x000fe200078f08ff */
[----:B------:R-:W-:Y:S01]  /*0b80*/  IMAD R15, R197, 0x100, R6 ;  /* 0x00000100c50f7824 */ /* 0x000fe200078e0206 */
[----:B------:R-:W-:Y:S01]  /*0b90*/  SHF.R.S32.HI R2, RZ, 0x1f, R5 ;  /* 0x0000001fff027819 */ /* 0x000fe20000011405 */
[----:B------:R-:W-:Y:S01]  /*0ba0*/  IMAD.IADD R10, R11, 0x1, -R4 ;  /* 0x000000010b0a7824 */ /* 0x000fe200078e0a04 */
[----:B------:R-:W-:Y:S02]  /*0bb0*/  LEA.HI R7, R7, R6, RZ, 0x3 ;  /* 0x0000000607077211 */ /* 0x000fe400078f18ff */
[----:B------:R-:W-:Y:S01]  /*0bc0*/  LEA.HI R4, R2, R5, RZ, 0x2 ;  /* 0x0000000502047211 */ /* 0x000fe200078f10ff */
[----:B------:R-:W-:Y:S01]  /*0bd0*/  IMAD R16, R10, 0x10, R15 ;  /* 0x000000100a107824 */ /* 0x000fe200078e020f */
[----:B------:R-:W-:Y:S02]  /*0be0*/  LOP3.LUT R13, R9, 0x1ffffffe, RZ, 0xc0, !PT ;  /* 0x1ffffffe090d7812 */ /* 0x000fe400078ec0ff */
[----:B------:R-:W-:-:S02]  /*0bf0*/  LOP3.LUT R9, R7, 0xfffffff8, RZ, 0xc0, !PT ;  /* 0xfffffff807097812 */ /* 0x000fc400078ec0ff */
[----:B------:R-:W-:Y:S01]  /*0c00*/  LOP3.LUT R10, R4, 0x7ffffffc, RZ, 0xc0, !PT ;  /* 0x7ffffffc040a7812 */ /* 0x000fe200078ec0ff */
[----:B------:R-:W-:Y:S01]  /*0c10*/  IMAD.IADD R200, R12, 0x1, -R13 ;  /* 0x000000010cc87824 */ /* 0x000fe200078e0a0d */
[----:B------:R-:W-:Y:S01]  /*0c20*/  LEA.HI R3, R3, R202, RZ, 0x3 ;  /* 0x000000ca03037211 */ /* 0x000fe200078f18ff */
[----:B------:R-:W-:Y:S01]  /*0c30*/  IMAD.IADD R9, R6, 0x1, -R9 ;  /* 0x0000000106097824 */ /* 0x000fe200078e0a09 */
[----:B------:R-:W-:Y:S01]  /*0c40*/  LEA.HI R6, R2, R5, RZ, 0x5 ;  /* 0x0000000502067211 */ /* 0x000fe200078f28ff */
[----:B------:R-:W-:Y:S01]  /*0c50*/  IMAD.IADD R18, R5, 0x1, -R10 ;  /* 0x0000000105127824 */ /* 0x000fe200078e0a0a */
[--C-:B------:R-:W-:Y:S01]  /*0c60*/  SHF.R.S32.HI R2, RZ, 0x2, R4.reuse ;  /* 0x00000002ff027819 */ /* 0x100fe20000011404 */
[----:B------:R-:W-:Y:S01]  /*0c70*/  IMAD.SHL.U32 R10, R7, 0x40, RZ ;  /* 0x00000040070a7824 */ /* 0x000fe200078e00ff */
[----:B------:R-:W-:Y:S01]  /*0c80*/  SHF.R.S32.HI R5, RZ, 0x1f, R4 ;  /* 0x0000001fff057819 */ /* 0x000fe20000011404 */
[----:B------:R-:W-:Y:S01]  /*0c90*/  IMAD.SHL.U32 R4, R9, 0x40, RZ ;  /* 0x0000004009047824 */ /* 0x000fe200078e00ff */
[----:B------:R-:W-:Y:S01]  /*0ca0*/  LOP3.LUT R193, R3, 0xfffffff8, RZ, 0xc0, !PT ;  /* 0xfffffff803c17812 */ /* 0x000fe200078ec0ff */
[----:B------:R-:W-:Y:S01]  /*0cb0*/  IMAD.SHL.U32 R7, R8, 0x8, RZ ;  /* 0x0000000808077824 */ /* 0x000fe200078e00ff */
[----:B------:R-:W-:Y:S01]  /*0cc0*/  LOP3.LUT R10, R10, 0x7ffffe00, RZ, 0xc0, !PT ;  /* 0x7ffffe000a0a7812 */ /* 0x000fe200078ec0ff */
[----:B------:R-:W-:Y:S01]  /*0cd0*/  IMAD.SHL.U32 R18, R18, 0x2, RZ ;  /* 0x0000000212127824 */ /* 0x000fe200078e00ff */
[----:B------:R-:W-:Y:S01]  /*0ce0*/  LOP3.LUT R4, R4, 0x1c0, RZ, 0xc0, !PT ;  /* 0x000001c004047812 */ /* 0x000fe200078ec0ff */
[--C-:B------:R-:W-:Y:S01]  /*0cf0*/  IMAD.U32 R201, R16, 0x40, R7.reuse ;  /* 0x0000004010c97824 */ /* 0x100fe200078e0007 */
[----:B------:R-:W-:Y:S01]  /*0d00*/  LEA.HI R5, R5, R2, RZ, 0x3 ;  /* 0x0000000205057211 */ /* 0x000fe200078f18ff */
[----:B------:R-:W-:Y:S01]  /*0d10*/  IMAD R10, R11, 0x400, R10 ;  /* 0x000004000b0a7824 */ /* 0x000fe200078e020a */
[----:B------:R-:W-:Y:S01]  /*0d20*/  LOP3.LUT R7, R4, 0x8, R7, 0xf8, !PT ;  /* 0x0000000804077812 */ /* 0x000fe200078ef807 */
[----:B------:R-:W-:Y:S01]  /*0d30*/  IMAD.IADD R193, R202, 0x1, -R193 ;  /* 0x00000001cac17824 */ /* 0x000fe200078e0ac1 */
[----:B------:R-:W-:-:S02]  /*0d40*/  SHF.R.U32.HI R4, RZ, 0x3, R4 ;  /* 0x00000003ff047819 */ /* 0x000fc40000011604 */
[----:B------:R-:W-:Y:S01]  /*0d50*/  R2P PR, R9, 0x6 ;  /* 0x0000000609007804 */ /* 0x000fe20000000000 */
[----:B------:R-:W-:Y:S01]  /*0d60*/  IMAD.SHL.U32 R16, R193, 0x8, RZ ;  /* 0x00000008c1107824 */ /* 0x000fe200078e00ff */
[----:B------:R-:W-:Y:S02]  /*0d70*/  LOP3.LUT R7, R7, R4, RZ, 0x3c, !PT ;  /* 0x0000000407077212 */ /* 0x000fe400078e3cff */
[----:B------:R-:W-:Y:S01]  /*0d80*/  LOP3.LUT R5, R5, 0xfffffff8, RZ, 0xc0, !PT ;  /* 0xfffffff805057812 */ /* 0x000fe200078ec0ff */
[----:B------:R-:W-:Y:S01]  /*0d90*/  VIADD R192, R16, 0x40 ;  /* 0x0000004010c07836 */ /* 0x000fe20000000000 */
[----:B------:R-:W-:Y:S01]  /*0da0*/  LEA.HI R0, R0, R197, RZ, 0x1 ;  /* 0x000000c500007211 */ /* 0x000fe200078f08ff */
[----:B------:R-:W-:Y:S01]  /*0db0*/  IMAD.IADD R7, R10, 0x1, R7 ;  /* 0x000000010a077824 */ /* 0x000fe200078e0207 */
[----:B------:R-:W-:Y:S01]  /*0dc0*/  SHF.R.S32.HI R6, RZ, 0x5, R6 ;  /* 0x00000005ff067819 */ /* 0x000fe20000011406 */
[----:B------:R-:W-:Y:S01]  /*0dd0*/  IMAD.IADD R5, R2, 0x1, -R5 ;  /* 0x0000000102057824 */ /* 0x000fe200078e0a05 */
[----:B------:R-:W-:Y:S01]  /*0de0*/  LOP3.LUT R0, R0, 0xfffffe, RZ, 0xc0, !PT ;  /* 0x00fffffe00007812 */ /* 0x000fe200078ec0ff */
[C---:B------:R-:W-:Y:S01]  /*0df0*/  VIADD R191, R16.reuse, 0x80 ;  /* 0x0000008010bf7836 */ /* 0x040fe20000000000 */
[----:B------:R-:W-:Y:S01]  /*0e00*/  LEA R22, R7, UR40, 0x1 ;  /* 0x0000002807167c11 */ /* 0x000fe2000f8e08ff */
[----:B------:R-:W-:Y:S01]  /*0e10*/  VIADD R190, R16, 0xc0 ;  /* 0x000000c010be7836 */ /* 0x000fe20000000000 */
[----:B------:R-:W-:Y:S01]  /*0e20*/  SEL R184, R184, 0xffffffc0, !P2 ;  /* 0xffffffc0b8b87807 */ /* 0x000fe20005000000 */
[----:B------:R-:W-:Y:S01]  /*0e30*/  VIADD R189, R16, 0x100 ;  /* 0x0000010010bd7836 */ /* 0x000fe20000000000 */
[----:B------:R-:W-:Y:S01]  /*0e40*/  SHF.R.S32.HI R195, RZ, 0x3, R3 ;  /* 0x00000003ffc37819 */ /* 0x000fe20000011403 */
[----:B------:R-:W-:Y:S01]  /*0e50*/  VIADD R185, R22, 0x36400 ;  /* 0x0003640016b97836 */ /* 0x000fe20000000000 */
[----:B------:R-:W-:Y:S01]  /*0e60*/  SHF.R.S32.HI R209, RZ, 0x1f, R192 ;  /* 0x0000001fffd17819 */ /* 0x000fe200000114c0 */
[C---:B------:R-:W-:Y:S01]  /*0e70*/  VIADD R188, R16.reuse, 0x140 ;  /* 0x0000014010bc7836 */ /* 0x040fe20000000000 */
[----:B------:R-:W-:Y:S01]  /*0e80*/  SHF.R.S32.HI R208, RZ, 0x1f, R191 ;  /* 0x0000001fffd07819 */ /* 0x000fe200000114bf */
[C---:B------:R-:W-:Y:S01]  /*0e90*/  VIADD R199, R16.reuse, 0x180 ;  /* 0x0000018010c77836 */ /* 0x040fe20000000000 */
[----:B------:R-:W-:Y:S01]  /*0ea0*/  SHF.R.S32.HI R207, RZ, 0x1f, R190 ;  /* 0x0000001fffcf7819 */ /* 0x000fe200000114be */
        /* <DEDUP_REMOVED lines=8> */
[----:B------:R-:W-:-:S02]  /*0f30*/  @P1 VIADD R23, R185, 0xffffffe0 ;  /* 0xffffffe0b9171836 */ /* 0x000fc40000000000 */
[----:B------:R-:W-:Y:S02]  /*0f40*/  IMAD.IADD R185, R185, 0x1, R184 ;  /* 0x00000001b9b97824 */ /* 0x000fe400078e02b8 */
[----:B------:R-:W-:Y:S02]  /*0f50*/  IMAD.MOV.U32 R6, RZ, RZ, R14 ;  /* 0x000000ffff067224 */ /* 0x000fe400078e000e */
[----:B------:R-:W-:Y:S02]  /*0f60*/  IMAD.MOV.U32 R2, RZ, RZ, RZ ;  /* 0x000000ffff027224 */ /* 0x000fe400078e00ff */
[----:B------:R-:W-:Y:S02]  /*0f70*/  IMAD.SHL.U32 R19, R0, 0x100, RZ ;  /* 0x0000010000137824 */ /* 0x000fe400078e00ff */
[----:B------:R-:W-:Y:S02]  /*0f80*/  IMAD R200, R200, 0x8, R17 ;  /* 0x00000008c8c87824 */ /* 0x000fe400078e0211 */
[----:B------:R-:W-:-:S07]  /*0f90*/  IMAD.IADD R184, R184, 0x1, R23 ;  /* 0x00000001b8b87824 */ /* 0x000fce00078e0217 */
.L_x_1029:
[----:B------:R-:W-:Y:S01]  /*0fa0*/  ULDC.64 UR6, c[0x0][0xd88] ;  /* 0x0003620000067ab9 */ /* 0x000fe20000000a00 */
[----:B0-----:R-:W-:Y:S01]  /*0fb0*/  IMAD.MOV.U32 R3, RZ, RZ, RZ ;  /* 0x000000ffff037224 */ /* 0x001fe200078e00ff */
[----:B------:R-:W-:Y:S01]  /*0fc0*/  UIMAD.WIDE UR6, UR5, 0x4, UR6 ;  /* 0x00000004050678a5 */ /* 0x000fe2000f8e0206 */
[----:B------:R-:W-:Y:S02]  /*0fd0*/  ULDC.64 UR8, c[0x0][0xb18] ;  /* 0x0002c60000087ab9 */ /* 0x000fe40000000a00 */
[----:B------:R-:W-:-:S03]  /*0fe0*/  ULDC UR5, c[0x0][0x424] ;  /* 0x0001090000057ab9 */ /* 0x000fc60000000800 */
[----:B------:R-:W-:Y:S02]  /*0ff0*/  IMAD.U32 R186, RZ, RZ, UR6 ;  /* 0x00000006ffba7e24 */ /* 0x000fe4000f8e00ff */
[----:B------:R-:W-:Y:S01]  /*1000*/  IMAD.U32 R187, RZ, RZ, UR7 ;  /* 0x00000007ffbb7e24 */ /* 0x000fe2000f8e00ff */
[----:B------:R-:W-:-:S04]  /*1010*/  ULDC.64 UR6, c[0x0][0xb20] ;  /* 0x0002c80000067ab9 */ /* 0x000fc80000000a00 */
[----:B--2---:R-:W2:Y:S01]  /*1020*/  LDG.E R186, desc[UR44][R186.64] ;  /* 0x0000002cbaba7981 */ /* 0x004ea2000c1e1900 */
[----:B------:R-:W-:-:S04]  /*1030*/  ISETP.NE.U32.AND P0, PT, RZ, UR6, PT ;  /* 0x00000006ff007c0c */ /* 0x000fc8000bf05070 */
[----:B------:R-:W-:Y:S02]  /*1040*/  ISETP.NE.AND.EX P0, PT, RZ, UR7, PT, P0 ;  /* 0x00000007ff007c0c */ /* 0x000fe4000bf05300 */
[----:B--2---:R-:W-:-:S11]  /*1050*/  SHF.R.S32.HI R194, RZ, 0x1f, R186 ;  /* 0x0000001fffc27819 */ /* 0x004fd600000114ba */
[----:B----4-:R-:W-:-:S04]  /*1060*/  @P0 LEA R4, P1, R186, UR6, 0x2 ;  /* 0x00000006ba040c11 */ /* 0x010fc8000f8210ff */
[----:B------:R-:W-:Y:S01]  /*1070*/  @P0 LEA.HI.X R5, R186, UR7, R194, 0x2, P1 ;  /* 0x00000007ba050c11 */ /* 0x000fe200088f14c2 */
[----:B------:R-:W-:-:S04]  /*1080*/  ULDC.64 UR6, c[0x0][0x418] ;  /* 0x0001060000067ab9 */ /* 0x000fc80000000a00 */
[----:B------:R0:W5:Y:S01]  /*1090*/  @P0 LDG.E R3, desc[UR44][R4.64] ;  /* 0x0000002c04030981 */ /* 0x000162000c1e1900 */
[----:B------:R-:W-:Y:S01]  /*10a0*/  ISETP.NE.U32.AND P0, PT, RZ, UR8, PT ;  /* 0x00000008ff007c0c */ /* 0x000fe2000bf05070 */
[----:B------:R-:W-:-:S03]  /*10b0*/  UISETP.NE.U32.AND UP0, UPT, UR6, URZ, UPT ;  /* 0x0000003f0600728c */ /* 0x000fc6000bf05070 */
[----:B------:R-:W-:Y:S01]  /*10c0*/  ISETP.NE.AND.EX P0, PT, RZ, UR9, PT, P0 ;  /* 0x00000009ff007c0c */ /* 0x000fe2000bf05300 */
[----:B------:R-:W-:Y:S01]  /*10d0*/  UISETP.NE.AND.EX UP0, UPT, UR7, URZ, UPT, UP0 ;  /* 0x0000003f0700728c */ /* 0x000fe2000bf05300 */
[----:B------:R-:W-:-:S03]  /*10e0*/  ULDC UR6, c[0x0][0x2f0] ;  /* 0x0000bc0000067ab9 */ /* 0x000fc60000000800 */
[----:B------:R-:W-:-:S04]  /*10f0*/  USEL UR5, UR5, 0x1, UP0 ;  /* 0x0000000105057887 */ /* 0x000fc80008000000 */
[----:B------:R-:W-:-:S04]  /*1100*/  UIMAD UR5, UR5, UR6, URZ ;  /* 0x00000006050572a4 */ /* 0x000fc8000f8e023f */
[C---:B0-----:R-:W-:Y:S02]  /*1110*/  @P0 LEA R4, P1, R186.reuse, UR8, 0x2 ;  /* 0x00000008ba040c11 */ /* 0x041fe4000f8210ff */
[----:B------:R-:W-:Y:S02]  /*1120*/  IMAD.U32 R168, RZ, RZ, UR5 ;  /* 0x00000005ffa87e24 */ /* 0x000fe4000f8e00ff */
[----:B------:R-:W-:-:S05]  /*1130*/  @P0 LEA.HI.X R5, R186, UR9, R194, 0x2, P1 ;  /* 0x00000009ba050c11 */ /* 0x000fca00088f14c2 */
[----:B------:R0:W5:Y:S01]  /*1140*/  @P0 LDG.E R168, desc[UR44][R4.64] ;  /* 0x0000002c04a80981 */ /* 0x000162000c1e1900 */
[----:B------:R-:W-:Y:S01]  /*1150*/  UMOV UR42, UR4 ;  /* 0x00000004002a7c82 */ /* 0x000fe20008000000 */
[----:B-1-3--:R-:W-:Y:S05]  /*1160*/  @P0 BRA `(.L_x_985) ;  /* 0x0000000000240947 */ /* 0x00afea0003800000 */
[----:B------:R-:W-:Y:S02]  /*1170*/  ULDC.64 UR4, c[0x0][0xb00] ;  /* 0x0002c00000047ab9 */ /* 0x000fe40000000a00 */
[----:B------:R-:W-:-:S04]  /*1180*/  ISETP.NE.U32.AND P0, PT, RZ, UR4, PT ;  /* 0x00000004ff007c0c */ /* 0x000fc8000bf05070 */
[----:B------:R-:W-:-:S13]  /*1190*/  ISETP.NE.AND.EX P0, PT, RZ, UR5, PT, P0 ;  /* 0x00000005ff007c0c */ /* 0x000fda000bf05300 */
[----:B------:R-:W-:Y:S05]  /*11a0*/  @!P0 BRA `(.L_x_985) ;  /* 0x0000000000148947 */ /* 0x000fea0003800000 */
[----:B0-----:R-:W0:Y:S02]  /*11b0*/  LDC.64 R4, c[0x0][0xb00] ;  /* 0x0002c000ff047b82 */ /* 0x001e240000000a00 */
[----:B0-----:R-:W-:-:S05]  /*11c0*/  IMAD.WIDE R4, R186, 0x4, R4 ;  /* 0x00000004ba047825 */ /* 0x001fca00078e0204 */
[----:B-----5:R-:W2:Y:S04]  /*11d0*/  LDG.E R168, desc[UR44][R4.64] ;  /* 0x0000002c04a87981 */ /* 0x020ea8000c1e1900 */
[----:B------:R-:W2:Y:S02]  /*11e0*/  LDG.E R7, desc[UR44][R4.64+0x4] ;  /* 0x0000042c04077981 */ /* 0x000ea4000c1e1900 */
[----:B--2---:R-:W-:-:S07]  /*11f0*/  IMAD.IADD R168, R7, 0x1, -R168 ;  /* 0x0000000107a87824 */ /* 0x004fce00078e0aa8 */
.L_x_985:
[----:B------:R-:W-:Y:S01]  /*1200*/  UISETP.NE.AND UP0, UPT, UR37, 0x1, UPT ;  /* 0x000000012500788c */ /* 0x000fe2000bf05270 */
[----:B-----5:R-:W-:Y:S01]  /*1210*/  IMAD.IADD R168, R168, 0x1, -R3 ;  /* 0x00000001a8a87824 */ /* 0x020fe200078e0a03 */
[----:B------:R-:W-:Y:S01]  /*1220*/  CS2R R166, SRZ ;  /* 0x0000000000a67805 */ /* 0x000fe2000001ff00 */
[----:B------:R-:W-:Y:S01]  /*1230*/  IMAD.MOV.U32 R187, RZ, RZ, R6 ;  /* 0x000000ffffbb7224 */ /* 0x000fe200078e0006 */
[----:B------:R-:W-:Y:S01]  /*1240*/  CS2R R164, SRZ ;  /* 0x0000000000a47805 */ /* 0x000fe2000001ff00 */
[----:B------:R-:W-:Y:S01]  /*1250*/  VIADD R0, R168, 0x3f ;  /* 0x0000003fa8007836 */ /* 0x000fe20000000000 */
[----:B------:R-:W-:Y:S01]  /*1260*/  PLOP3.LUT P0, PT, PT, PT, UP0, 0x80, 0x0 ;  /* 0x000000000000781c */ /* 0x000fe20003f0f008 */
[----:B------:R-:W-:Y:S01]  /*1270*/  IMAD.MOV.U32 R150, RZ, RZ, RZ ;  /* 0x000000ffff967224 */ /* 0x000fe200078e00ff */
[----:B------:R-:W-:Y:S02]  /*1280*/  CS2R R148, SRZ ;  /* 0x0000000000947805 */ /* 0x000fe4000001ff00 */
[----:B------:R-:W-:-:S02]  /*1290*/  CS2R R146, SRZ ;  /* 0x0000000000927805 */ /* 0x000fc4000001ff00 */
[----:B------:R-:W-:Y:S02]  /*12a0*/  SHF.R.S32.HI R3, RZ, 0x1f, R0 ;  /* 0x0000001fff037819 */ /* 0x000fe40000011400 */
[----:B------:R-:W-:Y:S02]  /*12b0*/  CS2R R144, SRZ ;  /* 0x0000000000907805 */ /* 0x000fe4000001ff00 */
[----:B------:R-:W-:Y:S02]  /*12c0*/  CS2R R142, SRZ ;  /* 0x00000000008e7805 */ /* 0x000fe4000001ff00 */
[----:B------:R-:W-:Y:S02]  /*12d0*/  CS2R R140, SRZ ;  /* 0x00000000008c7805 */ /* 0x000fe4000001ff00 */
[----:B------:R-:W-:Y:S01]  /*12e0*/  LEA.HI R3, R3, R0, RZ, 0x6 ;  /* 0x0000000003037211 */ /* 0x000fe200078f30ff */
[----:B------:R-:W-:Y:S01]  /*12f0*/  IMAD.MOV.U32 R0, RZ, RZ, RZ ;  /* 0x000000ffff007224 */ /* 0x000fe200078e00ff */
        /* <DEDUP_REMOVED lines=45> */
[----:B------:R-:W-:Y:S01]  /*15d0*/  CS2R R12, SRZ ;  /* 0x00000000000c7805 */ /* 0x000fe2000001ff00 */
[----:B------:R-:W-:Y:S01]  /*15e0*/  IMAD.MOV.U32 R169, RZ, RZ, RZ ;  /* 0x000000ffffa97224 */ /* 0x000fe200078e00ff */
        /* <DEDUP_REMOVED lines=8> */
[----:B------:R-:W-:Y:S01]  /*1670*/  CS2R R10, SRZ ;  /* 0x00000000000a7805 */ /* 0x000fe2000001ff00 */
[----:B------:R-:W-:Y:S01]  /*1680*/  IMAD.MOV.U32 R20, RZ, RZ, RZ ;  /* 0x000000ffff147224 */ /* 0x000fe200078e00ff */
[----:B------:R-:W-:Y:S01]  /*1690*/  CS2R R8, SRZ ;  /* 0x0000000000087805 */ /* 0x000fe2000001ff00 */
[----:B------:R-:W-:Y:S01]  /*16a0*/  IMAD.MOV.U32 R27, RZ, RZ, RZ ;  /* 0x000000ffff1b7224 */ /* 0x000fe200078e00ff */
[----:B------:R-:W-:Y:S01]  /*16b0*/  SHF.R.S32.HI R176, RZ, 0x6, R3 ;  /* 0x00000006ffb07819 */ /* 0x000fe20000011403 */
[----:B------:R-:W-:Y:S06]  /*16c0*/  @!P0 BRA `(.L_x_986) ;  /* 0x0000001400d88947 */ /* 0x000fec0003800000 */
[----:B------:R-:W-:Y:S02]  /*16d0*/  ISETP.GE.AND P1, PT, R168, 0x1, PT ;  /* 0x00000001a800780c */ /* 0x000fe40003f26270 */
[----:B------:R-:W-:-:S11]  /*16e0*/  PLOP3.LUT P0, PT, PT, PT, PT, 0x80, 0x0 ;  /* 0x000000000000781c */ /* 0x000fd60003f0f070 */
[----:B------:R-:W-:Y:S05]  /*16f0*/  @!P1 BRA `(.L_x_987) ;  /* 0x0000007000c89947 */ /* 0x000fea0003800000 */
[----:B------:R-:W1:Y:S01]  /*1700*/  SHFL.IDX PT, R0, R197, RZ, 0x1f ;  /* 0x00001fffc5007589 */ /* 0x000e6200000e0000 */
[----:B------:R-:W-:Y:S01]  /*1710*/  UMOV UR7, 0x40000040 ;  /* 0x4000004000077882 */ /* 0x000fe20000000000 */
[----:B------:R-:W-:Y:S01]  /*1720*/  UMOV UR13, 0x40000040 ;  /* 0x40000040000d7882 */ /* 0x000fe20000000000 */
[----:B------:R-:W-:Y:S01]  /*1730*/  UMOV UR15, 0x40000040 ;  /* 0x40000040000f7882 */ /* 0x000fe20000000000 */
[----:B------:R-:W-:Y:S01]  /*1740*/  BAR.SYNC.DEFER_BLOCKING 0xe, 0x100 ;  /* 0x0384000000007b1d */ /* 0x000fe20000010000 */
[----:B------:R-:W-:-:S05]  /*1750*/  UISETP.NE.AND UP0, UPT, UR41, 0x3, UPT ;  /* 0x000000032900788c */ /* 0x000fca000bf05270 */
[----:B------:R-:W-:Y:S01]  /*1760*/  UMOV UR17, 0x40000040 ;  /* 0x4000004000117882 */ /* 0x000fe20000000000 */
[----:B------:R-:W-:Y:S01]  /*1770*/  UMOV UR19, 0x40000040 ;  /* 0x4000004000137882 */ /* 0x000fe20000000000 */
[----:B------:R-:W-:Y:S01]  /*1780*/  UMOV UR9, 0x40000040 ;  /* 0x4000004000097882 */ /* 0x000fe20000000000 */
[----:B------:R-:W-:Y:S01]  /*1790*/  UMOV UR11, 0x40000040 ;  /* 0x40000040000b7882 */ /* 0x000fe20000000000 */
[----:B------:R-:W-:Y:S02]  /*17a0*/  PLOP3.LUT P1, PT, PT, PT, UP0, 0x80, 0x0 ;  /* 0x000000000000781c */ /* 0x000fe40003f2f008 */
[----:B-1----:R-:W-:Y:S01]  /*17b0*/  R2UR UR4, R0 ;  /* 0x00000000000472ca */ /* 0x002fe200000e0000 */
        /* <DEDUP_REMOVED lines=15> */
[----:B------:R-:W-:Y:S01]  /*18b0*/  ULEA UR6, UR36, UR20, 0xc ;  /* 0x0000001424067291 */ /* 0x000fe2000f8e603f */
[----:B------:R-:W-:Y:S01]  /*18c0*/  UMOV UR5, 0x40000040 ;  /* 0x4000004000057882 */ /* 0x000fe20000000000 */
[----:B------:R-:W-:Y:S02]  /*18d0*/  UIADD3 UR8, UR4, 0x6, URZ ;  /* 0x0000000604087890 */ /* 0x000fe4000fffe03f */
[----:B------:R-:W-:Y:S02]  /*18e0*/  UIADD3 UR14, UR6, 0x80, URZ ;  /* 0x00000080060e7890 */ /* 0x000fe4000fffe03f */
[----:B------:R-:W-:-:S03]  /*18f0*/  UIADD3 UR18, UR6, 0x100, URZ ;  /* 0x0000010006127890 */ /* 0x000fc6000fffe03f */
[----:B------:R-:W-:Y:S01]  /*1900*/  HGMMA.64x256x16.F32 R24, gdesc[UR4].tnspB, RZ, !UPT, gsb0 ;  /* 0x43e00000041879f0 */ /* 0x000fe2000c0008ff */
[----:B------:R-:W-:Y:S02]  /*1910*/  UIADD3 UR10, UR6, 0x180, URZ ;  /* 0x00000180060a7890 */ /* 0x000fe4000fffe03f */
        /* <DEDUP_REMOVED lines=16> */
.L_x_988:
[----:B------:R-:W-:Y:S01]  /*1a20*/  ULEA UR6, UR36, UR40, 0x3 ;  /* 0x0000002824067291 */ /* 0x000fe2000f8e183f */
[----:B------:R-:W-:-:S03]  /*1a30*/  ISETP.GE.AND P0, PT, R168, 0x41, PT ;  /* 0x00000041a800780c */ /* 0x000fc60003f06270 */
[----:B------:R-:W-:-:S04]  /*1a40*/  UIADD3 UR6, UR6, 0x38860, URZ ;  /* 0x0003886006067890 */ /* 0x000fc8000fffe03f */
[----:B------:R-:W-:-:S09]  /*1a50*/  UPRMT UR6, UR39, 0x654, UR6 ;  /* 0x0000065427067896 */ /* 0x000fd20008000006 */
[----:B------:R-:W-:Y:S01]  /*1a60*/  SYNCS.ARRIVE.TRANS64.RED.A1T0 RZ, [UR6], RZ ;  /* 0x000000ffffff79a7 */ /* 0x000fe20008100406 */
[----:B------:R-:W-:Y:S05]  /*1a70*/  @!P0 BRA `(.L_x_989) ;  /* 0x0000000800b48947 */ /* 0x000fea0003800000 */
[----:B------:R-:W-:-:S07]  /*1a80*/  VIADD R176, R176, 0xfffffffe ;  /* 0xfffffffeb0b07836 */ /* 0x000fce0000000000 */
.L_x_991:
        /* <DEDUP_REMOVED lines=16> */
[----:B------:R-:W1:Y:S01]  /*1b90*/  LDS R3, [R0+0x38400] ;  /* 0x0384000000037984 */ /* 0x000e620000000800 */
[----:B------:R-:W-:-:S03]  /*1ba0*/  UIADD3 UR10, UR6, 0x180, URZ ;  /* 0x00000180060a7890 */ /* 0x000fc6000fffe03f */
[----:B0-----:R-:W0:Y:S01]  /*1bb0*/  LDS R4, [R0+0x38420] ;  /* 0x0384200000047984 */ /* 0x001e220000000800 */
        /* <DEDUP_REMOVED lines=129> */
[----:B------:R-:W-:Y:S01]  /*23d0*/  HGMMA.64x256x16.F32 R24, gdesc[UR4].tnspB, R24, gsb0 ;  /* 0x43e00000041879f0 */ /* 0x000fe20008000818 */
[----:B------:R-:W-:-:S06]  /*23e0*/  USEL UR6, URZ, 0x1, UP0 ;  /* 0x000000013f067887 */ /* 0x000fcc0008000000 */
[----:B------:R-:W-:Y:S01]  /*23f0*/  LOP3.LUT R2, R2, UR6, RZ, 0x3c, !PT ;  /* 0x0000000602027c12 */ /* 0x000fe2000f8e3cff */
[----:B------:R-:W-:Y:S02]  /*2400*/  WARPGROUP.DEPBAR.LE gsb0, 0x0 ;  /* 0x00008000000079c5 */ /* 0x000fe40000010000 */
[----:B------:R-:W-:-:S15]  /*2410*/  WARPGROUP.ARRIVE ;  /* 0x00000000000079c5 */ /* 0x000fde0000000000 */
[----:B------:R-:W-:-:S03]  /*2420*/  NOP ;  /* 0x0000000000007918 */ /* 0x000fc60000000000 */
        /* <DEDUP_REMOVED lines=13> */
.L_x_990:
[----:B------:R-:W-:-:S04]  /*2500*/  ULEA UR6, UR36, UR40, 0x3 ;  /* 0x0000002824067291 */ /* 0x000fc8000f8e183f */
[----:B------:R-:W-:-:S04]  /*2510*/  UIADD3 UR6, UR6, 0x38860, URZ ;  /* 0x0003886006067890 */ /* 0x000fc8000fffe03f */
[----:B------:R-:W-:-:S09]  /*2520*/  UPRMT UR6, UR39, 0x654, UR6 ;  /* 0x0000065427067896 */ /* 0x000fd20008000006 */
[----:B------:R-:W-:Y:S01]  /*2530*/  SYNCS.ARRIVE.TRANS64.RED.A1T0 RZ, [UR6], RZ ;  /* 0x000000ffffff79a7 */ /* 0x000fe20008100406 */
[----:B------:R-:W-:Y:S05]  /*2540*/  @P0 BRA `(.L_x_991) ;  /* 0xfffffff400500947 */ /* 0x000fea000383ffff */
.L_x_989:
[----:B------:R-:W-:Y:S01]  /*2550*/  BAR.SYNC.DEFER_BLOCKING 0xe, 0x100 ;  /* 0x0384000000007b1d */ /* 0x000fe20000010000 */
[----:B------:R-:W-:Y:S01]  /*2560*/  IMAD.U32 R0, RZ, RZ, UR36 ;  /* 0x00000024ff007e24 */ /* 0x000fe2000f8e00ff */
[----:B------:R-:W-:Y:S01]  /*2570*/  UIADD3 UR36, UR36, 0x1, URZ ;  /* 0x0000000124247890 */ /* 0x000fe2000fffe03f */
[----:B------:R-:W-:Y:S02]  /*2580*/  PLOP3.LUT P0, PT, PT, PT, PT, 0x8, 0x0 ;  /* 0x000000000000781c */ /* 0x000fe40003f0e170 */
[----:B------:R-:W-:Y:S01]  /*2590*/  IMAD R0, R0, 0x40, R17 ;  /* 0x0000004000007824 */ /* 0x000fe200078e0211 */
[----:B------:R-:W-:-:S04]  /*25a0*/  UISETP.NE.AND UP0, UPT, UR36, 0x2, UPT ;  /* 0x000000022400788c */ /* 0x000fc8000bf05270 */
[----:B0-----:R-:W-:Y:S01]  /*25b0*/  LEA R4, R0, UR40, 0x2 ;  /* 0x0000002800047c11 */ /* 0x001fe2000f8e10ff */
        /* <DEDUP_REMOVED lines=135> */
.L_x_986:
[----:B------:R-:W-:Y:S02]  /*2e30*/  ISETP.GE.AND P1, PT, R168, 0x1, PT ;  /* 0x00000001a800780c */ /* 0x000fe40003f26270 */
[----:B------:R-:W-:-:S11]  /*2e40*/  PLOP3.LUT P0, PT, PT, PT, PT, 0x80, 0x0 ;  /* 0x000000000000781c */ /* 0x000fd60003f0f070 */
[----:B------:R-:W-:Y:S05]  /*2e50*/  @!P1 BRA `(.L_x_987) ;  /* 0x0000005800f09947 */ /* 0x000fea0003800000 */
[----:B------:R-:W1:Y:S02]  /*2e60*/  SHFL.IDX PT, R0, R197, RZ, 0x1f ;  /* 0x00001fffc5007589 */ /* 0x000e6400000e0000 */
[----:B-1----:R-:W-:-:S13]  /*2e70*/  R2UR UR4, R0 ;  /* 0x00000000000472ca */ /* 0x002fda00000e0000 */
        /* <DEDUP_REMOVED lines=14> */
[----:B0-----:R-:W-:Y:S01]  /*2f60*/  IMAD.U32 R4, RZ, RZ, UR4 ;  /* 0x00000004ff047e24 */ /* 0x001fe2000f8e00ff */
[----:B------:R0:W1:Y:S01]  /*2f70*/  LDC.64 R14, c[0x4][R0] ;  /* 0x01000000000e7b82 */ /* 0x0000620000000a00 */
[----:B------:R-:W-:Y:S01]  /*2f80*/  IMAD.U32 R5, RZ, RZ, UR5 ;  /* 0x00000005ff057e24 */ /* 0x000fe2000f8e00ff */
[----:B------:R-:W-:Y:S01]  /*2f90*/  ULDC.64 UR4, c[0x4][0x98] ;  /* 0x0100260000047ab9 */ /* 0x000fe20000000a00 */
        /* <DEDUP_REMOVED lines=9> */
.L_x_992:
[----:B------:R-:W-:-:S04]  /*3030*/  LEA.HI R0, R196, R196, RZ, 0x1 ;  /* 0x000000c4c4007211 */ /* 0x000fc800078f08ff */
[----:B------:R-:W-:Y:S01]  /*3040*/  LOP3.LUT R3, R0, 0xfffffffe, RZ, 0xc0, !PT ;  /* 0xfffffffe00037812 */ /* 0x000fe200078ec0ff */
[----:B------:R-:W-:-:S04]  /*3050*/  IMAD.U32 R0, RZ, RZ, UR41 ;  /* 0x00000029ff007e24 */ /* 0x000fc8000f8e00ff */
[----:B------:R-:W-:Y:S01]  /*3060*/  IMAD.IADD R3, R196, 0x1, -R3 ;  /* 0x00000001c4037824 */ /* 0x000fe200078e0a03 */
[----:B------:R-:W-:-:S04]  /*3070*/  ISETP.NE.AND P0, PT, R0, 0x3, PT ;  /* 0x000000030000780c */ /* 0x000fc80003f05270 */
[----:B------:R-:W-:-:S04]  /*3080*/  SHF.L.U32 R3, R3, 0x1f, RZ ;  /* 0x0000001f03037819 */ /* 0x000fc800000006ff */
[----:B------:R-:W1:Y:S02]  /*3090*/  SYNCS.PHASECHK.TRANS64.TRYWAIT P1, [UR40+0x38800], R3 ;  /* 0x03880003ff0075a7 */ /* 0x000e640008020168 */
[----:B-1----:R-:W-:Y:S05]  /*30a0*/  @!P1 BRA `(.L_x_993) ;  /* 0x000000e800ac9947 */ /* 0x002fea0003800000 */
.L_x_1120:
[----:B------:R-:W-:Y:S05]  /*30b0*/  @!P0 BRA `(.L_x_994) ;  /* 0x0000000000048947 */ /* 0x000fea0003800000 */
[----:B------:R-:W-:Y:S01]  /*30c0*/  BPT.TRAP 0x1 ;  /* 0x000000040000795c */ /* 0x000fe20000300000 */
.L_x_994:
[----:B0-----:R-:W-:Y:S01]  /*30d0*/  IMAD.U32 R5, RZ, RZ, UR36 ;  /* 0x00000024ff057e24 */ /* 0x001fe2000f8e00ff */
[----:B------:R-:W-:-:S04]  /*30e0*/  SHF.L.U32 R4, R2, 0x1f, RZ ;  /* 0x0000001f02047819 */ /* 0x000fc800000006ff */
[----:B------:R-:W-:-:S04]  /*30f0*/  LEA R5, R5, UR40, 0x3 ;  /* 0x0000002805057c11 */ /* 0x000fc8000f8e18ff */
[----:B------:R0:W2:Y:S01]  /*3100*/  SYNCS.PHASECHK.TRANS64.TRYWAIT P1, [R5+URZ+0x38830], R4 ;  /* 0x03883004050075a7 */ /* 0x0000a2000802017f */
[----:B------:R-:W-:Y:S05]  /*3110*/  @!P0 BRA `(.L_x_995) ;  /* 0x0000000000048947 */ /* 0x000fea0003800000 */
[----:B------:R-:W-:Y:S01]  /*3120*/  BPT.TRAP 0x1 ;  /* 0x000000040000795c */ /* 0x000fe20000300000 */
.L_x_995:
[----:B--2---:R-:W-:Y:S05]  /*3130*/  @P1 BRA `(.L_x_996) ;  /* 0x0000000000081947 */ /* 0x004fea0003800000 */
[----:B------:R-:W2:Y:S02]  /*3140*/  SYNCS.PHASECHK.TRANS64.TRYWAIT P1, [R5+URZ+0x38830], R4 ;  /* 0x03883004050075a7 */ /* 0x000ea4000802017f */
[----:B--2---:R-:W-:Y:S05]  /*3150*/  @!P1 BRA `(.L_x_997) ;  /* 0x000000e800989947 */ /* 0x004fea0003800000 */
.L_x_996:
[----:B------:R-:W-:-:S04]  /*3160*/  UIADD3 UR4, UR40, 0x22400, URZ ;  /* 0x0002240028047890 */ /* 0x000fc8000fffe03f */
[----:B------:R-:W-:-:S04]  /*3170*/  USHF.R.U32.HI UR4, URZ, 0x4, UR4 ;  /* 0x000000043f047899 */ /* 0x000fc80008011604 */
[----:B------:R-:W-:-:S06]  /*3180*/  ULOP3.LUT UR4, UR4, 0x3fff, URZ, 0xc0, !UPT ;  /* 0x00003fff04047892 */ /* 0x000fcc000f8ec03f */
[----:B-1----:R-:W-:Y:S01]  /*3190*/  IMAD.U32 R0, RZ, RZ, UR4 ;  /* 0x00000004ff007e24 */ /* 0x002fe2000f8e00ff */
        /* <DEDUP_REMOVED lines=34> */
[----:B------:R-:W1:Y:S02]  /*33c0*/  SYNCS.PHASECHK.TRANS64.TRYWAIT P1, [UR40+0x38810], R3 ;  /* 0x03881003ff0075a7 */ /* 0x000e640008020168 */
[----:B-1----:R-:W-:Y:S05]  /*33d0*/  @!P1 BRA `(.L_x_998) ;  /* 0x000000e8000c9947 */ /* 0x002fea0003800000 */
.L_x_1121:
[----:B------:R-:W-:Y:S05]  /*33e0*/  @!P0 BRA `(.L_x_999) ;  /* 0x0000000000048947 */ /* 0x000fea0003800000 */
[----:B------:R-:W-:Y:S01]  /*33f0*/  BPT.TRAP 0x1 ;  /* 0x000000040000795c */ /* 0x000fe20000300000 */
.L_x_999:
[----:B------:R3:W4:Y:S01]  /*3400*/  SYNCS.PHASECHK.TRANS64.TRYWAIT P1, [R5+URZ+0x38850], R4 ;  /* 0x03885004050075a7 */ /* 0x000722000802017f */
[----:B------:R-:W-:Y:S05]  /*3410*/  @!P0 BRA `(.L_x_1000) ;  /* 0x0000000000048947 */ /* 0x000fea0003800000 */
[----:B------:R-:W-:Y:S01]  /*3420*/  BPT.TRAP 0x1 ;  /* 0x000000040000795c */ /* 0x000fe20000300000 */
.L_x_1000:
[----:B----4-:R-:W-:Y:S05]  /*3430*/  @P1 BRA `(.L_x_1001) ;  /* 0x0000000000081947 */ /* 0x010fea0003800000 */
[----:B------:R-:W4:Y:S02]  /*3440*/  SYNCS.PHASECHK.TRANS64.TRYWAIT P1, [R5+URZ+0x38850], R4 ;  /* 0x03885004050075a7 */ /* 0x000f24000802017f */
[----:B----4-:R-:W-:Y:S05]  /*3450*/  @!P1 BRA `(.L_x_1002) ;  /* 0x000000e800049947 */ /* 0x010fea0003800000 */
.L_x_1001:
[----:B------:R-:W-:Y:S01]  /*3460*/  UIADD3 UR4, UR40, 0x400, URZ ;  /* 0x0000040028047890 */ /* 0x000fe2000fffe03f */
[----:B------:R-:W-:Y:S01]  /*3470*/  WARPGROUP.ARRIVE ;  /* 0x00000000000079c5 */ /* 0x000fe20000000000 */
[----:B------:R-:W-:-:S05]  /*3480*/  UIADD3 UR5, UR40, 0x26400, URZ ;  /* 0x0002640028057890 */ /* 0x000fca000fffe03f */
[----:B-1----:R-:W1:Y:S01]  /*3490*/  S2R R3, SR_TID.X ;  /* 0x0000000000037919 */ /* 0x002e620000002100 */
        /* <DEDUP_REMOVED lines=18> */
[----:B-1----:R-:W-:-:S06]  /*35c0*/  SHF.R.U32.HI R3, RZ, 0x7, R3 ;  /* 0x00000007ff037819 */ /* 0x002fcc0000011603 */
[----:B------:R-:W1:Y:S02]  /*35d0*/  SHFL.IDX PT, R3, R3, RZ, 0x1f ;  /* 0x00001fff03037589 */ /* 0x000e6400000e0000 */
[----:B-1----:R-:W-:-:S13]  /*35e0*/  R2UR UR7, R3 ;  /* 0x00000000030772ca */ /* 0x002fda00000e0000 */
        /* <DEDUP_REMOVED lines=251> */
.L_x_1003:
[----:B------:R-:W-:Y:S01]  /*45a0*/  IMAD R3, R176, -0x40, R168 ;  /* 0xffffffc0b0037824 */ /* 0x000fe200078e02a8 */
[----:B------:R-:W-:Y:S01]  /*45b0*/  ULDC UR18, c[0x0][0xa80] ;  /* 0x0002a00000127ab9 */ /* 0x000fe20000000800 */
[----:B------:R-:W-:Y:S01]  /*45c0*/  R2UR UR5, R5 ;  /* 0x00000000050572ca */ /* 0x000fe200000e0000 */
[----:B------:R-:W-:Y:S02]  /*45d0*/  ULOP3.LUT UR43, UR43, 0x2000000, URZ, 0xfc, !UPT ;  /* 0x020000002b2b7892 */ /* 0x000fe4000f8efc3f */
[----:B------:R-:W-:Y:S01]  /*45e0*/  IADD3 R3, -R18, 0x40, R3 ;  /* 0x0000004012037810 */ /* 0x000fe20007ffe103 */
[----:B------:R-:W-:Y:S01]  /*45f0*/  UMOV UR11, 0x40000040 ;  /* 0x40000040000b7882 */ /* 0x000fe20000000000 */
[----:B------:R-:W-:Y:S02]  /*4600*/  ULEA UR10, UR36, UR43, 0xc ;  /* 0x0000002b240a7291 */ /* 0x000fe4000f8e603f */
[C---:B------:R-:W-:Y:S01]  /*4610*/  ISETP.GT.AND P5, PT, R3.reuse, RZ, PT ;  /* 0x000000ff0300720c */ /* 0x040fe20003fa4270 */
[----:B------:R-:W-:Y:S01]  /*4620*/  UMOV UR15, 0x40000040 ;  /* 0x40000040000f7882 */ /* 0x000fe20000000000 */
[C---:B------:R-:W-:Y:S01]  /*4630*/  ISETP.GT.AND P4, PT, R3.reuse, 0x1, PT ;  /* 0x000000010300780c */ /* 0x040fe20003f84270 */
[----:B------:R-:W-:Y:S01]  /*4640*/  UIADD3 UR14, UR10, 0x80, URZ ;  /* 0x000000800a0e7890 */ /* 0x000fe2000fffe03f */
[----:B------:R-:W-:-:S02]  /*4650*/  ISETP.GT.AND P3, PT, R3, 0x8, PT ;  /* 0x000000080300780c */ /* 0x000fc40003f64270 */
[----:B------:R-:W-:Y:S01]  /*4660*/  FSEL R24, R24, -INF , P5 ;  /* 0xff80000018187808 */ /* 0x000fe20002800000 */
[----:B------:R-:W-:Y:S01]  /*4670*/  UIADD3 UR5, UR5, 0x38840, URZ ;  /* 0x0003884005057890 */ /* 0x000fe2000fffe03f */
[----:B------:R-:W-:Y:S02]  /*4680*/  FSEL R25, R25, -INF , P4 ;  /* 0xff80000019197808 */ /* 0x000fe40002000000 */
[C---:B------:R-:W-:Y:S01]  /*4690*/  ISETP.GT.AND P2, PT, R3.reuse, 0x9, PT ;  /* 0x000000090300780c */ /* 0x040fe20003f44270 */
[----:B------:R-:W-:Y:S01]  /*46a0*/  UPRMT UR5, UR39, 0x654, UR5 ;  /* 0x0000065427057896 */ /* 0x000fe20008000005 */
[----:B------:R-:W-:Y:S02]  /*46b0*/  FSEL R28, R28, -INF , P3 ;  /* 0xff8000001c1c7808 */ /* 0x000fe40001800000 */
[----:B------:R-:W-:Y:S02]  /*46c0*/  FMNMX.FTZ R7, R24, R25, !PT ;  /* 0x0000001918077209 */ /* 0x000fe40007810000 */
[----:B------:R-:W-:-:S02]  /*46d0*/  ISETP.GT.AND P1, PT, R3, 0x10, PT ;  /* 0x000000100300780c */ /* 0x000fc40003f24270 */
[----:B------:R-:W-:Y:S02]  /*46e0*/  FSEL R29, R29, -INF , P2 ;  /* 0xff8000001d1d7808 */ /* 0x000fe40001000000 */
[----:B0-234-:R-:W-:Y:S01]  /*46f0*/  FMNMX.FTZ R4, R28, R7, !PT ;  /* 0x000000071c047209 */ /* 0x01dfe20007810000 */
[----:B------:R-:W-:Y:S01]  /*4700*/  SYNCS.ARRIVE.TRANS64.RED.A1T0 RZ, [UR5], RZ ;  /* 0x000000ffffff79a7 */ /* 0x000fe20008100405 */
        /* <DEDUP_REMOVED lines=39> */
[----:B------:R-:W-:Y:S01]  /*4980*/  FSEL R43, R43, -INF , P2 ;  /* 0xff8000002b2b7808 */ /* 0x000fe20001000000 */
[----:B------:R-:W-:Y:S01]  /*4990*/  BAR.SYNC.DEFER_BLOCKING 0xf, 0x100 ;  /* 0x03c4000000007b1d */ /* 0x000fe20000010000 */
[----:B------:R-:W-:-:S02]  /*49a0*/  ISETP.GT.AND P2, PT, R3, 0x39, PT ;  /* 0x000000390300780c */ /* 0x000fc40003f44270 */
[----:B------:R-:W-:Y:S02]  /*49b0*/  FSEL R52, R52, -INF , P3 ;  /* 0xff80000034347808 */ /* 0x000fe40001800000 */
[----:B------:R-:W-:Y:S02]  /*49c0*/  FMNMX.FTZ R3, R49, R4, !PT ;  /* 0x0000000431037209 */ /* 0x000fe40007810000 */
[----:B------:R-:W-:Y:S02]  /*49d0*/  FSEL R53, R53, -INF , P2 ;  /* 0xff80000035357808 */ /* 0x000fe40001000000 */
[----:B------:R-:W-:Y:S02]  /*49e0*/  FMNMX.FTZ R4, R52, R3, !PT ;  /* 0x0000000334047209 */ /* 0x000fe40007810000 */
[----:B------:R-:W-:Y:S02]  /*49f0*/  FSEL R46, R46, -INF , P1 ;  /* 0xff8000002e2e7808 */ /* 0x000fe40000800000 */
[----:B------:R-:W-:-:S02]  /*4a00*/  FMNMX.FTZ R6, R53, R4, !PT ;  /* 0x0000000435067209 */ /* 0x000fc40007810000 */
[----:B------:R-:W-:Y:S02]  /*4a10*/  FSEL R47, R47, -INF , P6 ;  /* 0xff8000002f2f7808 */ /* 0x000fe40003000000 */
[----:B------:R-:W-:Y:S01]  /*4a20*/  FSEL R50, R50, -INF , P5 ;  /* 0xff80000032327808 */ /* 0x000fe20002800000 */
[----:B------:R-:W0:Y:S01]  /*4a30*/  SHFL.BFLY PT, R3, R6, 0x2, 0x1f ;  /* 0x0c401f0006037f89 */ /* 0x000e2200000e0000 */
[----:B------:R-:W-:Y:S02]  /*4a40*/  FSEL R51, R51, -INF , P4 ;  /* 0xff80000033337808 */ /* 0x000fe40002000000 */
[----:B------:R-:W-:Y:S02]  /*4a50*/  FSEL R54, R54, -INF , P3 ;  /* 0xff80000036367808 */ /* 0x000fe40001800000 */
[----:B------:R-:W-:Y:S02]  /*4a60*/  FSEL R55, R55, -INF , P2 ;  /* 0xff80000037377808 */ /* 0x000fe40001000000 */
[----:B0-----:R-:W-:-:S02]  /*4a70*/  FMNMX.FTZ R8, R6, R3, !PT ;  /* 0x0000000306087209 */ /* 0x001fc40007810000 */
[----:B------:R-:W-:-:S03]  /*4a80*/  FMNMX.FTZ R3, R26, R27, !PT ;  /* 0x0000001b1a037209 */ /* 0x000fc60007810000 */
[----:B------:R-:W0:Y:S01]  /*4a90*/  SHFL.BFLY PT, R7, R8, 0x1, 0x1f ;  /* 0x0c201f0008077f89 */ /* 0x000e2200000e0000 */
        /* <DEDUP_REMOVED lines=33> */
[----:B------:R-:W-:Y:S02]  /*4cb0*/  MUFU.EX2 R6, R6 ;  /* 0x0000000600067308 */ /* 0x000fe40000000800 */
[----:B------:R-:W0:Y:S06]  /*4cc0*/  SHFL.BFLY PT, R15, R4, 0x2, 0x1f ;  /* 0x0c401f00040f7f89 */ /* 0x000e2c00000e0000 */
[----:B------:R-:W1:Y:S08]  /*4cd0*/  MUFU.EX2 R7, R7 ;  /* 0x0000000700077308 */ /* 0x000e700000000800 */
[----:B------:R-:W-:Y:S08]  /*4ce0*/  MUFU.EX2 R8, R8 ;  /* 0x0000000800087308 */ /* 0x000ff00000000800 */
[----:B------:R-:W2:Y:S01]  /*4cf0*/  MUFU.EX2 R9, R9 ;  /* 0x0000000900097308 */ /* 0x000ea20000000800 */
[----:B-1----:R-:W-:Y:S01]  /*4d00*/  F2FP.F16.F32.PACK_AB R152, R7, R6 ;  /* 0x000000060798723e */ /* 0x002fe200000000ff */
[----:B------:R-:W-:Y:S01]  /*4d10*/  FADD.FTZ R7, R6, R7 ;  /* 0x0000000706077221 */ /* 0x000fe20000010000 */
[----:B0-----:R-:W-:Y:S01]  /*4d20*/  FMNMX.FTZ R24, R4, R15, !PT ;  /* 0x0000000f04187209 */ /* 0x001fe20007810000 */
[----:B------:R-:W-:-:S04]  /*4d30*/  FFMA.FTZ R15, R41, UR18, -R56 ;  /* 0x00000012290f7c23 */ /* 0x000fc80008010838 */
[----:B------:R-:W0:Y:S01]  /*4d40*/  SHFL.BFLY PT, R25, R24, 0x1, 0x1f ;  /* 0x0c201f0018197f89 */ /* 0x000e2200000e0000 */
[----:B------:R-:W-:Y:S08]  /*4d50*/  MUFU.EX2 R10, R10 ;  /* 0x0000000a000a7308 */ /* 0x000ff00000000800 */
[----:B------:R-:W1:Y:S01]  /*4d60*/  MUFU.EX2 R11, R11 ;  /* 0x0000000b000b7308 */ /* 0x000e620000000800 */
[----:B--2---:R-:W-:Y:S01]  /*4d70*/  F2FP.F16.F32.PACK_AB R154, R9, R8 ;  /* 0x00000008099a723e */ /* 0x004fe200000000ff */
[----:B------:R-:W-:-:S04]  /*4d80*/  FADD.FTZ R8, R8, R7 ;  /* 0x0000000708087221 */ /* 0x000fc80000010000 */
[----:B------:R-:W-:Y:S02]  /*4d90*/  FADD.FTZ R9, R9, R8 ;  /* 0x0000000809097221 */ /* 0x000fe40000010000 */
[----:B------:R-:W-:Y:S01]  /*4da0*/  MUFU.EX2 R12, R12 ;  /* 0x0000000c000c7308 */ /* 0x000fe20000000800 */
[----:B0-----:R-:W-:-:S07]  /*4db0*/  FMNMX.FTZ R4, R24, R25, !PT ;  /* 0x0000001918047209 */ /* 0x001fce0007810000 */
[----:B------:R-:W0:Y:S01]  /*4dc0*/  MUFU.EX2 R13, R13 ;  /* 0x0000000d000d7308 */ /* 0x000e220000000800 */
[C---:B-1----:R-:W-:Y:S01]  /*4dd0*/  F2FP.F16.F32.PACK_AB R156, R11.reuse, R10 ;  /* 0x0000000a0b9c723e */ /* 0x042fe200000000ff */
[----:B------:R-:W-:Y:S01]  /*4de0*/  FADD.FTZ R10, R10, R9 ;  /* 0x000000090a0a7221 */ /* 0x000fe20000010000 */
[C---:B------:R-:W-:Y:S01]  /*4df0*/  FSETP.NEU.FTZ.AND P1, PT, R4.reuse, -INF , PT ;  /* 0xff8000000400780b */ /* 0x040fe20003f3d000 */
[----:B------:R-:W-:Y:S02]  /*4e00*/  FMUL.FTZ R24, R4, UR18 ;  /* 0x0000001204187c20 */ /* 0x000fe40008410000 */
[----:B------:R-:W-:Y:S02]  /*4e10*/  FADD.FTZ R11, R11, R10 ;  /* 0x0000000a0b0b7221 */ /* 0x000fe40000010000 */
[----:B------:R-:W-:Y:S01]  /*4e20*/  MUFU.EX2 R14, R14 ;  /* 0x0000000e000e7308 */ /* 0x000fe20000000800 */
[----:B------:R-:W-:-:S05]  /*4e30*/  FSEL R24, R24, RZ, P1 ;  /* 0x000000ff18187208 */ /* 0x000fca0000800000 */
[--C-:B------:R-:W-:Y:S01]  /*4e40*/  FFMA.FTZ R173, R26, UR18, -R24.reuse ;  /* 0x000000121aad7c23 */ /* 0x100fe20008010818 */
        /* <DEDUP_REMOVED lines=14> */
[----:B------:R-:W-:Y:S01]  /*4f30*/  FFMA.FTZ R216, R55, UR18, -R24 ;  /* 0x0000001237d87c23 */ /* 0x000fe20008010818 */
[----:B------:R-:W-:Y:S01]  /*4f40*/  MUFU.EX2 R173, R173 ;  /* 0x000000ad00ad7308 */ /* 0x000fe20000000800 */
[----:B0-----:R-:W-:Y:S01]  /*4f50*/  F2FP.F16.F32.PACK_AB R158, R13, R12 ;  /* 0x0000000c0d9e723e */ /* 0x001fe200000000ff */
[----:B------:R-:W-:-:S04]  /*4f60*/  FADD.FTZ R12, R12, R11 ;  /* 0x0000000b0c0c7221 */ /* 0x000fc80000010000 */
[----:B------:R-:W-:Y:S02]  /*4f70*/  FADD.FTZ R13, R13, R12 ;  /* 0x0000000c0d0d7221 */ /* 0x000fe40000010000 */
[----:B------:R-:W0:Y:S08]  /*4f80*/  MUFU.EX2 R174, R174 ;  /* 0x000000ae00ae7308 */ /* 0x000e300000000800 */
        /* <DEDUP_REMOVED lines=15> */
[----:B------:R-:W0:Y:S08]  /*5080*/  MUFU.EX2 R15, R15 ;  /* 0x0000000f000f7308 */ /* 0x000e300000000800 */
[----:B------:R-:W-:Y:S01]  /*5090*/  MUFU.EX2 R20, R20 ;  /* 0x0000001400147308 */ /* 0x000fe20000000800 */
[----:B--2---:R-:W-:Y:S01]  /*50a0*/  F2FP.F16.F32.PACK_AB R159, R182, R179 ;  /* 0x000000b3b69f723e */ /* 0x004fe200000000ff */
[----:B------:R-:W-:-:S04]  /*50b0*/  FADD.FTZ R179, R179, R180 ;  /* 0x000000b4b3b37221 */ /* 0x000fc80000010000 */
[----:B------:R1:W-:Y:S01]  /*50c0*/  STSM.16.M88.4 [R23], R156 ;  /* 0x0000009c17007844 */ /* 0x0003e20000000200 */
[----:B------:R-:W-:Y:S01]  /*50d0*/  FADD.FTZ R182, R182, R179 ;  /* 0x000000b3b6b67221 */ /* 0x000fe20000010000 */
        /* <DEDUP_REMOVED lines=34> */
[----:B------:R-:W-:Y:S01]  /*5300*/  FADD.FTZ R214, R214, R211 ;  /* 0x000000d3d6d67221 */ /* 0x000fe20000010000 */
[----:B--2---:R-:W-:-:S03]  /*5310*/  F2FP.F16.F32.PACK_AB R167, R216, R213 ;  /* 0x000000d5d8a7723e */ /* 0x004fc600000000ff */
[----:B------:R-:W-:Y:S02]  /*5320*/  FADD.FTZ R213, R213, R214 ;  /* 0x000000d6d5d57221 */ /* 0x000fe40000010000 */
[----:B------:R1:W-:Y:S01]  /*5330*/  STSM.16.M88.4 [R184], R164 ;  /* 0x000000a4b8007844 */ /* 0x0003e20000000200 */
[----:B------:R-:W-:Y:S01]  /*5340*/  WARPGROUP.ARRIVE ;  /* 0x00000000000079c5 */ /* 0x000fe20000000000 */
[----:B------:R-:W-:-:S05]  /*5350*/  FADD.FTZ R8, R216, R213 ;  /* 0x000000d5d8087221 */ /* 0x000fca0000010000 */
        /* <DEDUP_REMOVED lines=24> */
.L_x_1004:
        /* <DEDUP_REMOVED lines=10> */
.L_x_1016:
        /* <DEDUP_REMOVED lines=9> */
.L_x_1006:
[----:B------:R-:W-:Y:S01]  /*5610*/  ULEA UR5, UR36, UR40, 0x3 ;  /* 0x0000002824057291 */ /* 0x000fe2000f8e183f */
[----:B------:R-:W-:-:S08]  /*5620*/  SHF.L.U32 R3, R2, 0x1f, RZ ;  /* 0x0000001f02037819 */ /* 0x000fd000000006ff */
[----:B------:R0:W1:Y:S01]  /*5630*/  SYNCS.PHASECHK.TRANS64.TRYWAIT P2, [UR5+0x38830], R3 ;  /* 0x03883003ff0075a7 */ /* 0x0000620008040145 */
[----:B------:R-:W-:Y:S05]  /*5640*/  @!P0 BRA `(.L_x_1007) ;  /* 0x0000000000048947 */ /* 0x000fea0003800000 */
[----:B------:R-:W-:Y:S01]  /*5650*/  BPT.TRAP 0x1 ;  /* 0x000000040000795c */ /* 0x000fe20000300000 */
.L_x_1007:
[----:B-1----:R-:W-:Y:S05]  /*5660*/  @P2 BRA `(.L_x_1008) ;  /* 0x0000000000082947 */ /* 0x002fea0003800000 */
[----:B------:R-:W1:Y:S02]  /*5670*/  SYNCS.PHASECHK.TRANS64.TRYWAIT P2, [UR5+0x38830], R3 ;  /* 0x03883003ff0075a7 */ /* 0x000e640008040145 */
[----:B-1----:R-:W-:Y:S05]  /*5680*/  @!P2 BRA `(.L_x_1009) ;  /* 0x000000c4008ca947 */ /* 0x002fea0003800000 */
.L_x_1008:
        /* <DEDUP_REMOVED lines=28> */
.L_x_1010:
[----:B------:R2:W3:Y:S01]  /*5850*/  SYNCS.PHASECHK.TRANS64.TRYWAIT P2, [UR5+0x38850], R3 ;  /* 0x03885003ff0075a7 */ /* 0x0004e20008040145 */
[----:B------:R-:W-:Y:S05]  /*5860*/  @!P0 BRA `(.L_x_1011) ;  /* 0x0000000000048947 */ /* 0x000fea0003800000 */
[----:B------:R-:W-:Y:S01]  /*5870*/  BPT.TRAP 0x1 ;  /* 0x000000040000795c */ /* 0x000fe20000300000 */
.L_x_1011:
[----:B---3--:R-:W-:Y:S05]  /*5880*/  @P2 BRA `(.L_x_1012) ;  /* 0x0000000000082947 */ /* 0x008fea0003800000 */
[----:B------:R-:W3:Y:S02]  /*5890*/  SYNCS.PHASECHK.TRANS64.TRYWAIT P2, [UR5+0x38850], R3 ;  /* 0x03885003ff0075a7 */ /* 0x000ee40008040145 */
[----:B---3--:R-:W-:Y:S05]  /*58a0*/  @!P2 BRA `(.L_x_1013) ;  /* 0x000000c4001ca947 */ /* 0x008fea0003800000 */
.L_x_1012:
        /* <DEDUP_REMOVED lines=17> */
[----:B------:R-:W-:Y:S01]  /*59c0*/  UIADD3 UR22, UR10, 0x2, URZ ;  /* 0x000000020a167890 */ /* 0x000fe2000fffe03f */
[----:B------:R-:W-:Y:S01]  /*59d0*/  UMOV UR20, UR18 ;  /* 0x0000001200147c82 */ /* 0x000fe20008000000 */
[----:B------:R-:W-:Y:S01]  /*59e0*/  UMOV UR21, 0x40000040 ;  /* 0x4000004000157882 */ /* 0x000fe20000000000 */
[----:B------:R-:W-:Y:S01]  /*59f0*/  UMOV UR23, 0x40000040 ;  /* 0x4000004000177882 */ /* 0x000fe20000000000 */
[----:B------:R-:W-:Y:S01]  /*5a00*/  UIADD3 UR18, UR10, 0x800, URZ ;  /* 0x000008000a127890 */ /* 0x000fe2000fffe03f */
        /* <DEDUP_REMOVED lines=254> */
.L_x_1014:
[----:B------:R-:W-:Y:S01]  /*69f0*/  FMNMX.FTZ R4, R152, R5, !PT ;  /* 0x0000000598047209 */ /* 0x000fe20007810000 */
[----:B------:R-:W-:Y:S01]  /*6a00*/  ULDC UR18, c[0x0][0xa80] ;  /* 0x0002a00000127ab9 */ /* 0x000fe20000000800 */
[----:B------:R-:W-:Y:S02]  /*6a10*/  UIADD3 UR10, UR5, 0x38840, URZ ;  /* 0x00038840050a7890 */ /* 0x000fe4000fffe03f */
[----:B------:R-:W-:Y:S01]  /*6a20*/  FMNMX.FTZ R3, R153, R4, !PT ;  /* 0x0000000499037209 */ /* 0x000fe20007810000 */
[----:B------:R-:W-:Y:S02]  /*6a30*/  ULEA UR14, UR36, UR43, 0xc ;  /* 0x0000002b240e7291 */ /* 0x000fe4000f8e603f */
[----:B------:R-:W-:Y:S01]  /*6a40*/  UPRMT UR10, UR39, 0x654, UR10 ;  /* 0x00000654270a7896 */ /* 0x000fe2000800000a */
[----:B------:R-:W-:Y:S01]  /*6a50*/  FMNMX.FTZ R4, R156, R3, !PT ;  /* 0x000000039c047209 */ /* 0x000fe20007810000 */
[----:B------:R-:W-:Y:S01]  /*6a60*/  UMOV UR15, 0x40000040 ;  /* 0x40000040000f7882 */ /* 0x000fe20000000000 */
[----:B------:R-:W-:-:S02]  /*6a70*/  UMOV UR11, 0x40000040 ;  /* 0x40000040000b7882 */ /* 0x000fc40000000000 */
[----:B------:R-:W-:-:S04]  /*6a80*/  FMNMX.FTZ R3, R157, R4, !PT ;  /* 0x000000049d037209 */ /* 0x000fc80007810000 */
[----:B------:R-:W-:Y:S01]  /*6a90*/  FMNMX.FTZ R4, R160, R3, !PT ;  /* 0x00000003a0047209 */ /* 0x000fe20007810000 */
[----:B------:R-:W-:Y:S01]  /*6aa0*/  SYNCS.ARRIVE.TRANS64.RED.A1T0 RZ, [UR10], RZ ;  /* 0x000000ffffff79a7 */ /* 0x000fe2000810040a */
[----:B------:R-:W-:Y:S02]  /*6ab0*/  UIADD3 UR10, UR14, 0x80, URZ ;  /* 0x000000800e0a7890 */ /* 0x000fe4000fffe03f */
        /* <DEDUP_REMOVED lines=41> */
[----:B------:R-:W-:Y:S01]  /*6d50*/  FMUL.FTZ R5, R5, UR18 ;  /* 0x0000001205057c20 */ /* 0x000fe20008410000 */
[--C-:B------:R-:W-:Y:S01]  /*6d60*/  FFMA.FTZ R11, R156, UR18, -R210.reuse ;  /* 0x000000129c0b7c23 */ /* 0x100fe200080108d2 */
[--C-:B------:R-:W-:Y:S01]  /*6d70*/  FFMA.FTZ R12, R157, UR18, -R210.reuse ;  /* 0x000000129d0c7c23 */ /* 0x100fe200080108d2 */
[----:B------:R-:W-:Y:S01]  /*6d80*/  FMNMX.FTZ R4, R182, R13, !PT ;  /* 0x0000000db6047209 */ /* 0x000fe20007810000 */
[--C-:B------:R-:W-:Y:S01]  /*6d90*/  FFMA.FTZ R13, R160, UR18, -R210.reuse ;  /* 0x00000012a00d7c23 */ /* 0x100fe200080108d2 */
[--C-:B------:R-:W-:Y:S01]  /*6da0*/  FFMA.FTZ R14, R161, UR18, -R210.reuse ;  /* 0x00000012a10e7c23 */ /* 0x100fe200080108d2 */
[----:B------:R-:W0:Y:S01]  /*6db0*/  MUFU.EX2 R5, R5 ;  /* 0x0000000500057308 */ /* 0x000e220000000800 */
[----:B------:R-:W-:Y:S01]  /*6dc0*/  FMNMX.FTZ R4, R183, R4, !PT ;  /* 0x00000004b7047209 */ /* 0x000fe20007810000 */
[--C-:B------:R-:W-:Y:S01]  /*6dd0*/  FFMA.FTZ R15, R164, UR18, -R210.reuse ;  /* 0x00000012a40f7c23 */ /* 0x100fe200080108d2 */
[----:B------:R-:W-:-:S03]  /*6de0*/  FFMA.FTZ R20, R165, UR18, -R210 ;  /* 0x00000012a5147c23 */ /* 0x000fc600080108d2 */
[----:B------:R-:W1:Y:S02]  /*6df0*/  SHFL.BFLY PT, R153, R4, 0x2, 0x1f ;  /* 0x0c401f0004997f89 */ /* 0x000e6400000e0000 */
[----:B------:R-:W-:Y:S08]  /*6e00*/  MUFU.EX2 R10, R10 ;  /* 0x0000000a000a7308 */ /* 0x000ff00000000800 */
[----:B------:R-:W-:Y:S01]  /*6e10*/  MUFU.EX2 R9, R9 ;  /* 0x0000000900097308 */ /* 0x000fe20000000800 */
[-C--:B0-----:R-:W-:Y:S01]  /*6e20*/  FMUL.FTZ R24, R24, R5.reuse ;  /* 0x0000000518187220 */ /* 0x081fe20000410000 */
        /* <DEDUP_REMOVED lines=11> */
[----:B------:R-:W-:Y:S01]  /*6ee0*/  FMUL.FTZ R45, R45, R5 ;  /* 0x000000052d2d7220 */ /* 0x000fe20000410000 */
[----:B-1----:R-:W-:Y:S01]  /*6ef0*/  FMNMX.FTZ R153, R4, R153, !PT ;  /* 0x0000009904997209 */ /* 0x002fe20007810000 */
[-C--:B------:R-:W-:Y:S01]  /*6f00*/  FMUL.FTZ R48, R48, R5.reuse ;  /* 0x0000000530307220 */ /* 0x080fe20000410000 */
[----:B------:R-:W-:Y:S01]  /*6f10*/  MUFU.EX2 R12, R12 ;  /* 0x0000000c000c7308 */ /* 0x000fe20000000800 */
[-C--:B------:R-:W-:Y:S01]  /*6f20*/  FMUL.FTZ R49, R49, R5.reuse ;  /* 0x0000000531317220 */ /* 0x080fe20000410000 */
[-C--:B------:R-:W-:Y:S01]  /*6f30*/  FMUL.FTZ R52, R52, R5.reuse ;  /* 0x0000000534347220 */ /* 0x080fe20000410000 */
[----:B------:R-:W0:Y:S01]  /*6f40*/  SHFL.BFLY PT, R4, R153, 0x1, 0x1f ;  /* 0x0c201f0099047f89 */ /* 0x000e2200000e0000 */
        /* <DEDUP_REMOVED lines=22> */
[----:B------:R-:W-:Y:S01]  /*70b0*/  FMUL.FTZ R92, R92, R5 ;  /* 0x000000055c5c7220 */ /* 0x000fe20000410000 */
[----:B0-----:R-:W-:Y:S01]  /*70c0*/  FMNMX.FTZ R4, R153, R4, !PT ;  /* 0x0000000499047209 */ /* 0x001fe20007810000 */
[----:B------:R-:W-:-:S02]  /*70d0*/  IMAD.MOV R153, RZ, RZ, -R19 ;  /* 0x000000ffff997224 */ /* 0x000fc400078e0a13 */
[-C--:B------:R-:W-:Y:S01]  /*70e0*/  FMUL.FTZ R93, R93, R5.reuse ;  /* 0x000000055d5d7220 */ /* 0x080fe20000410000 */
[-C--:B------:R-:W-:Y:S01]  /*70f0*/  FMUL.FTZ R96, R96, R5.reuse ;  /* 0x0000000560607220 */ /* 0x080fe20000410000 */
[----:B------:R-:W-:Y:S01]  /*7100*/  FMUL.FTZ R97, R97, R5 ;  /* 0x0000000561617220 */ /* 0x000fe20000410000 */
[----:B------:R-:W-:Y:S01]  /*7110*/  FADD.FTZ R152, -R4, R211 ;  /* 0x000000d304987221 */ /* 0x000fe20000010100 */
[----:B------:R-:W-:Y:S01]  /*7120*/  ISETP.NE.AND P2, PT, R18, R153, PT ;  /* 0x000000991200720c */ /* 0x000fe20003f45270 */
[----:B------:R-:W-:Y:S01]  /*7130*/  MUFU.EX2 R20, R20 ;  /* 0x0000001400147308 */ /* 0x000fe20000000800 */
[----:B-1----:R-:W-:Y:S01]  /*7140*/  F2FP.F16.F32.PACK_AB R156, R14, R13 ;  /* 0x0000000d0e9c723e */ /* 0x002fe200000000ff */
[----:B------:R-:W-:Y:S01]  /*7150*/  FMUL.FTZ R181, R152, UR18 ;  /* 0x0000001298b57c20 */ /* 0x000fe20008410000 */
[----:B------:R-:W-:Y:S01]  /*7160*/  FMUL.FTZ R152, R4, UR18 ;  /* 0x0000001204987c20 */ /* 0x000fe20008410000 */
[-C--:B------:R-:W-:Y:S01]  /*7170*/  FMUL.FTZ R100, R100, R5.reuse ;  /* 0x0000000564647220 */ /* 0x080fe20000410000 */
[-C--:B------:R-:W-:Y:S01]  /*7180*/  FMUL.FTZ R101, R101, R5.reuse ;  /* 0x0000000565657220 */ /* 0x080fe20000410000 */
[----:B------:R-:W-:Y:S01]  /*7190*/  FMUL.FTZ R104, R104, R5 ;  /* 0x0000000568687220 */ /* 0x000fe20000410000 */
[----:B------:R-:W-:Y:S01]  /*71a0*/  FFMA.FTZ R210, R154, UR18, -R152 ;  /* 0x000000129ad27c23 */ /* 0x000fe20008010898 */
[----:B------:R-:W0:Y:S01]  /*71b0*/  MUFU.EX2 R181, R181 ;  /* 0x000000b500b57308 */ /* 0x000e220000000800 */
[----:B------:R-:W-:-:S02]  /*71c0*/  IMAD.U32 R154, RZ, RZ, UR7 ;  /* 0x00000007ff9a7e24 */ /* 0x000fc4000f8e00ff */
[--C-:B------:R-:W-:Y:S01]  /*71d0*/  FFMA.FTZ R211, R155, UR18, -R152.reuse ;  /* 0x000000129bd37c23 */ /* 0x100fe20008010898 */
[--C-:B------:R-:W-:Y:S01]  /*71e0*/  FFMA.FTZ R212, R158, UR18, -R152.reuse ;  /* 0x000000129ed47c23 */ /* 0x100fe20008010898 */
[--C-:B------:R-:W-:Y:S01]  /*71f0*/  FFMA.FTZ R213, R159, UR18, -R152.reuse ;  /* 0x000000129fd57c23 */ /* 0x100fe20008010898 */
[----:B------:R-:W-:Y:S02]  /*7200*/  @!P2 IMAD R153, R154, 0x40, R17 ;  /* 0x000000409a99a824 */ /* 0x000fe400078e0211 */
[--C-:B------:R-:W-:Y:S01]  /*7210*/  FFMA.FTZ R214, R162, UR18, -R152.reuse ;  /* 0x00000012a2d67c23 */ /* 0x100fe20008010898 */
[--C-:B------:R-:W-:Y:S01]  /*7220*/  FFMA.FTZ R215, R163, UR18, -R152.reuse ;  /* 0x00000012a3d77c23 */ /* 0x100fe20008010898 */
[--C-:B------:R-:W-:Y:S01]  /*7230*/  FFMA.FTZ R216, R166, UR18, -R152.reuse ;  /* 0x00000012a6d87c23 */ /* 0x100fe20008010898 */
[--C-:B------:R-:W-:Y:S01]  /*7240*/  FFMA.FTZ R217, R167, UR18, -R152.reuse ;  /* 0x00000012a7d97c23 */ /* 0x100fe20008010898 */
[----:B------:R-:W-:Y:S01]  /*7250*/  @!P2 LEA R154, R153, UR40, 0x2 ;  /* 0x00000028999aac11 */ /* 0x000fe2000f8e10ff */
        /* <DEDUP_REMOVED lines=8> */
[----:B------:R-:W-:Y:S01]  /*72e0*/  @!P2 STS [R154+0x38400], R5 ;  /* 0x038400059a00a388 */ /* 0x000fe20000000800 */
[----:B------:R-:W-:Y:S01]  /*72f0*/  MUFU.EX2 R210, R210 ;  /* 0x000000d200d27308 */ /* 0x000fe20000000800 */
[----:B------:R-:W-:Y:S01]  /*7300*/  F2FP.F16.F32.PACK_AB R152, R9, R10 ;  /* 0x0000000a0998723e */ /* 0x000fe200000000ff */
[----:B0-----:R-:W-:Y:S01]  /*7310*/  FMUL.FTZ R26, R26, R181 ;  /* 0x000000b51a1a7220 */ /* 0x001fe20000410000 */
[----:B------:R0:W-:Y:S01]  /*7320*/  @!P2 STS [R154+0x38420], R181 ;  /* 0x038420b59a00a388 */ /* 0x0001e20000000800 */
[----:B------:R-:W-:Y:S01]  /*7330*/  F2FP.F16.F32.PACK_AB R158, R20, R15 ;  /* 0x0000000f149e723e */ /* 0x000fe200000000ff */
[-C--:B------:R-:W-:Y:S01]  /*7340*/  FMUL.FTZ R27, R27, R181.reuse ;  /* 0x000000b51b1b7220 */ /* 0x080fe20000410000 */
[-C--:B------:R-:W-:Y:S01]  /*7350*/  FMUL.FTZ R30, R30, R181.reuse ;  /* 0x000000b51e1e7220 */ /* 0x080fe20000410000 */
        /* <DEDUP_REMOVED lines=47> */
[----:B------:R-:W-:Y:S01]  /*7650*/  FMUL.FTZ R105, R105, R5 ;  /* 0x0000000569697220 */ /* 0x000fe20000410000 */
[-C--:B------:R-:W-:Y:S01]  /*7660*/  FMUL.FTZ R106, R106, R181.reuse ;  /* 0x000000b56a6a7220 */ /* 0x080fe20000410000 */
[----:B------:R-:W0:Y:S01]  /*7670*/  MUFU.EX2 R217, R217 ;  /* 0x000000d900d97308 */ /* 0x000e220000000800 */
[----:B-1----:R-:W-:Y:S01]  /*7680*/  F2FP.F16.F32.PACK_AB R157, R215, R214 ;  /* 0x000000d6d79d723e */ /* 0x002fe200000000ff */
[----:B------:R-:W-:Y:S01]  /*7690*/  FMUL.FTZ R107, R107, R181 ;  /* 0x000000b56b6b7220 */ /* 0x000fe20000410000 */
[-C--:B------:R-:W-:Y:S01]  /*76a0*/  FMUL.FTZ R108, R108, R5.reuse ;  /* 0x000000056c6c7220 */ /* 0x080fe20000410000 */
[----:B------:R-:W-:Y:S01]  /*76b0*/  FMUL.FTZ R109, R109, R5 ;  /* 0x000000056d6d7220 */ /* 0x000fe20000410000 */
[-C--:B------:R-:W-:Y:S01]  /*76c0*/  FMUL.FTZ R110, R110, R181.reuse ;  /* 0x000000b56e6e7220 */ /* 0x080fe20000410000 */
[----:B------:R-:W-:Y:S01]  /*76d0*/  FMUL.FTZ R111, R111, R181 ;  /* 0x000000b56f6f7220 */ /* 0x000fe20000410000 */
[-C--:B------:R-:W-:Y:S01]  /*76e0*/  FMUL.FTZ R112, R112, R5.reuse ;  /* 0x0000000570707220 */ /* 0x080fe20000410000 */
[----:B------:R-:W-:Y:S01]  /*76f0*/  MUFU.EX2 R21, R21 ;  /* 0x0000001500157308 */ /* 0x000fe20000000800 */
[----:B------:R-:W-:Y:S01]  /*7700*/  FMUL.FTZ R113, R113, R5 ;  /* 0x0000000571717220 */ /* 0x000fe20000410000 */
[-C--:B------:R-:W-:Y:S01]  /*7710*/  FMUL.FTZ R114, R114, R181.reuse ;  /* 0x000000b572727220 */ /* 0x080fe20000410000 */
[----:B------:R-:W-:Y:S01]  /*7720*/  FMUL.FTZ R115, R115, R181 ;  /* 0x000000b573737220 */ /* 0x000fe20000410000 */
[-C--:B------:R-:W-:Y:S01]  /*7730*/  FMUL.FTZ R116, R116, R5.reuse ;  /* 0x0000000574747220 */ /* 0x080fe20000410000 */
[----:B------:R-:W-:Y:S01]  /*7740*/  FMUL.FTZ R117, R117, R5 ;  /* 0x0000000575757220 */ /* 0x000fe20000410000 */
[-C--:B------:R-:W-:Y:S01]  /*7750*/  FMUL.FTZ R118, R118, R181.reuse ;  /* 0x000000b576767220 */ /* 0x080fe20000410000 */
[----:B------:R-:W-:Y:S01]  /*7760*/  FMUL.FTZ R119, R119, R181 ;  /* 0x000000b577777220 */ /* 0x000fe20000410000 */
[----:B------:R-:W1:Y:S01]  /*7770*/  MUFU.EX2 R168, R168 ;  /* 0x000000a800a87308 */ /* 0x000e620000000800 */
[----:B0-----:R-:W-:Y:S01]  /*7780*/  F2FP.F16.F32.PACK_AB R159, R217, R216 ;  /* 0x000000d8d99f723e */ /* 0x001fe200000000ff */
[-C--:B------:R-:W-:Y:S01]  /*7790*/  FMUL.FTZ R120, R120, R5.reuse ;  /* 0x0000000578787220 */ /* 0x080fe20000410000 */
[----:B------:R-:W-:Y:S01]  /*77a0*/  FMUL.FTZ R121, R121, R5 ;  /* 0x0000000579797220 */ /* 0x000fe20000410000 */
[-C--:B------:R-:W-:Y:S01]  /*77b0*/  FMUL.FTZ R122, R122, R181.reuse ;  /* 0x000000b57a7a7220 */ /* 0x080fe20000410000 */
[----:B------:R-:W-:Y:S01]  /*77c0*/  FMUL.FTZ R123, R123, R181 ;  /* 0x000000b57b7b7220 */ /* 0x000fe20000410000 */
[-C--:B------:R-:W-:Y:S01]  /*77d0*/  FMUL.FTZ R124, R124, R5.reuse ;  /* 0x000000057c7c7220 */ /* 0x080fe20000410000 */
[----:B------:R-:W-:Y:S01]  /*77e0*/  FMUL.FTZ R125, R125, R5 ;  /* 0x000000057d7d7220 */ /* 0x000fe20000410000 */
[----:B------:R-:W-:Y:S01]  /*77f0*/  MUFU.EX2 R169, R169 ;  /* 0x000000a900a97308 */ /* 0x000fe20000000800 */
[-C--:B------:R-:W-:Y:S01]  /*7800*/  FMUL.FTZ R126, R126, R181.reuse ;  /* 0x000000b57e7e7220 */ /* 0x080fe20000410000 */
[----:B------:R-:W-:Y:S01]  /*7810*/  FMUL.FTZ R127, R127, R181 ;  /* 0x000000b57f7f7220 */ /* 0x000fe20000410000 */
[-C--:B------:R-:W-:Y:S01]  /*7820*/  FMUL.FTZ R128, R128, R5.reuse ;  /* 0x0000000580807220 */ /* 0x080fe20000410000 */
[----:B------:R-:W-:Y:S01]  /*7830*/  FMUL.FTZ R129, R129, R5 ;  /* 0x0000000581817220 */ /* 0x000fe20000410000 */
[-C--:B------:R-:W-:Y:S01]  /*7840*/  FMUL.FTZ R130, R130, R181.reuse ;  /* 0x000000b582827220 */ /* 0x080fe20000410000 */
[----:B------:R-:W-:Y:S01]  /*7850*/  FMUL.FTZ R131, R131, R181 ;  /* 0x000000b583837220 */ /* 0x000fe20000410000 */
[----:B------:R-:W-:Y:S01]  /*7860*/  FMUL.FTZ R132, R132, R5 ;  /* 0x0000000584847220 */ /* 0x000fe20000410000 */
        /* <DEDUP_REMOVED lines=25> */
[----:B------:R0:W-:Y:S01]  /*7a00*/  STSM.16.M88.4 [R22+0x36400], R152 ;  /* 0x0364009816007844 */ /* 0x0001e20000000200 */
[----:B------:R-:W-:Y:S01]  /*7a10*/  FFMA.FTZ R6, R5, R6, R10 ;  /* 0x0000000605067223 */ /* 0x000fe2000001000a */
[----:B------:R-:W-:-:S02]  /*7a20*/  FFMA.FTZ R8, R181, R8, R210 ;  /* 0x00000008b5087223 */ /* 0x000fc400000100d2 */
[----:B------:R0:W-:Y:S01]  /*7a30*/  STSM.16.M88.4 [R23], R156 ;  /* 0x0000009c17007844 */ /* 0x0001e20000000200 */
[----:B------:R-:W-:Y:S01]  /*7a40*/  FADD.FTZ R6, R9, R6 ;  /* 0x0000000609067221 */ /* 0x000fe20000010000 */
[----:B------:R-:W-:Y:S01]  /*7a50*/  FADD.FTZ R211, R211, R8 ;  /* 0x00000008d3d37221 */ /* 0x000fe20000010000 */
[----:B------:R-:W2:Y:S01]  /*7a60*/  MUFU.EX2 R175, R175 ;  /* 0x000000af00af7308 */ /* 0x000ea20000000800 */
[----:B-1----:R-:W-:Y:S01]  /*7a70*/  F2FP.F16.F32.PACK_AB R161, R171, R170 ;  /* 0x000000aaaba1723e */ /* 0x002fe200000000ff */
        /* <DEDUP_REMOVED lines=9> */
[----:B------:R-:W1:Y:S01]  /*7b10*/  MUFU.EX2 R176, R176 ;  /* 0x000000b000b07308 */ /* 0x000e620000000800 */
        /* <DEDUP_REMOVED lines=18> */
[----:B------:R-:W-:-:S04]  /*7c40*/  FADD.FTZ R173, R173, R172 ;  /* 0x000000acadad7221 */ /* 0x000fc80000010000 */
[----:B------:R-:W-:Y:S01]  /*7c50*/  FADD.FTZ R176, R176, R173 ;  /* 0x000000adb0b07221 */ /* 0x000fe20000010000 */
[----:B------:R-:W1:Y:S01]  /*7c60*/  MUFU.EX2 R179, R179 ;  /* 0x000000b300b37308 */ /* 0x000e620000000800 */
[----:B--2---:R-:W-:Y:S02]  /*7c70*/  F2FP.F16.F32.PACK_AB R166, R180, R177 ;  /* 0x000000b1b4a6723e */ /* 0x004fe400000000ff */
[----:B------:R-:W-:-:S04]  /*7c80*/  FADD.FTZ R177, R177, R176 ;  /* 0x000000b0b1b17221 */ /* 0x000fc80000010000 */
[----:B------:R-:W-:Y:S01]  /*7c90*/  FADD.FTZ R6, R180, R177 ;  /* 0x000000b1b4067221 */ /* 0x000fe20000010000 */
[----:B------:R-:W2:Y:S08]  /*7ca0*/  MUFU.EX2 R182, R182 ;  /* 0x000000b600b67308 */ /* 0x000eb00000000800 */
[----:B------:R-:W3:Y:S01]  /*7cb0*/  MUFU.EX2 R183, R183 ;  /* 0x000000b700b77308 */ /* 0x000ee20000000800 */
[----:B-1----:R-:W-:Y:S01]  /*7cc0*/  F2FP.F16.F32.PACK_AB R165, R179, R178 ;  /* 0x000000b2b3a5723e */ /* 0x002fe200000000ff */
[----:B------:R-:W-:-:S04]  /*7cd0*/  FADD.FTZ R178, R178, R175 ;  /* 0x000000afb2b27221 */ /* 0x000fc80000010000 */
[----:B------:R-:W-:-:S04]  /*7ce0*/  FADD.FTZ R179, R179, R178 ;  /* 0x000000b2b3b37221 */ /* 0x000fc80000010000 */
[----:B--2---:R-:W-:Y:S01]  /*7cf0*/  FADD.FTZ R8, R182, R179 ;  /* 0x000000b3b6087221 */ /* 0x004fe20000010000 */
[----:B---3--:R-:W-:-:S03]  /*7d00*/  F2FP.F16.F32.PACK_AB R167, R183, R182 ;  /* 0x000000b6b7a7723e */ /* 0x008fc600000000ff */
[----:B------:R-:W-:Y:S02]  /*7d10*/  FADD.FTZ R8, R183, R8 ;  /* 0x00000008b7087221 */ /* 0x000fe40000010000 */
[----:B------:R0:W-:Y:S01]  /*7d20*/  STSM.16.M88.4 [R184], R164 ;  /* 0x000000a4b8007844 */ /* 0x0001e20000000200 */
[----:B------:R-:W-:-:S06]  /*7d30*/  WARPGROUP.ARRIVE ;  /* 0x00000000000079c5 */ /* 0x000fcc0000000000 */
        /* <DEDUP_REMOVED lines=23> */
[----:B-1----:R-:W1:Y:S02]  /*7eb0*/  FENCE.VIEW.ASYNC.S ;  /* 0x00000000000073c6 */ /* 0x002e640000000000 */
[----:B-1----:R-:W-:Y:S01]  /*7ec0*/  NOP ;  /* 0x0000000000007918 */ /* 0x002fe20000000000 */
[----:B------:R-:W-:Y:S06]  /*7ed0*/  BAR.ARV 0xe, 0x100 ;  /* 0x0384000000007b1d */ /* 0x000fec0000002000 */
[----:B0-----:R-:W-:Y:S05]  /*7ee0*/  @!P0 BRA `(.L_x_1015) ;  /* 0x0000000000048947 */ /* 0x001fea0003800000 */
[----:B------:R-:W-:Y:S01]  /*7ef0*/  BPT.TRAP 0x1 ;  /* 0x000000040000795c */ /* 0x000fe20000300000 */
.L_x_1015:
[----:B------:R-:W-:Y:S01]  /*7f00*/  UIADD3 UR5, UR5, 0x38860, URZ ;  /* 0x0003886005057890 */ /* 0x000fe2000fffe03f */
[----:B------:R-:W-:Y:S01]  /*7f10*/  IMAD.MOV.U32 R211, RZ, RZ, R4 ;  /* 0x000000ffffd37224 */ /* 0x000fe200078e0004 */
[----:B------:R-:W-:Y:S01]  /*7f20*/  UMOV UR7, UR36 ;  /* 0x0000002400077c82 */ /* 0x000fe20008000000 */
[----:B------:R-:W-:Y:S01]  /*7f30*/  IMAD.MOV.U32 R5, RZ, RZ, R3 ;  /* 0x000000ffff057224 */ /* 0x000fe200078e0003 */
[----:B------:R-:W-:-:S09]  /*7f40*/  UPRMT UR5, UR39, 0x654, UR5 ;  /* 0x0000065427057896 */ /* 0x000fd20008000005 */
[----:B------:R-:W-:Y:S01]  /*7f50*/  SYNCS.ARRIVE.TRANS64.RED.A1T0 RZ, [UR5], RZ ;  /* 0x000000ffffff79a7 */ /* 0x000fe20008100405 */
[----:B------:R-:W-:Y:S05]  /*7f60*/  @P1 BRA `(.L_x_1016) ;  /* 0xffffffd400841947 */ /* 0x000fea000383ffff */
.L_x_1005:
[----:B------:R-:W0:Y:S01]  /*7f70*/  SHFL.BFLY PT, R5, R6, 0x2, 0x1f ;  /* 0x0c401f0006057f89 */ /* 0x000e2200000e0000 */
[----:B------:R-:W-:Y:S02]  /*7f80*/  IMAD.MOV R11, RZ, RZ, -R19 ;  /* 0x000000ffff0b7224 */ /* 0x000fe400078e0a13 */
[----:B------:R-:W-:Y:S01]  /*7f90*/  IMAD.U32 R13, RZ, RZ, UR18 ;  /* 0x00000012ff0d7e24 */ /* 0x000fe2000f8e00ff */
[----:B------:R-:W1:Y:S01]  /*7fa0*/  SHFL.BFLY PT, R9, R8, 0x2, 0x1f ;  /* 0x0c401f0008097f89 */ /* 0x000e6200000e0000 */
[----:B------:R-:W-:Y:S01]  /*7fb0*/  IMAD.MOV.U32 R165, RZ, RZ, -0x800000 ;  /* 0xff800000ffa57424 */ /* 0x000fe200078e00ff */
[----:B------:R-:W-:Y:S08]  /*7fc0*/  BAR.ARV 0x8, 0x100 ;  /* 0x0204000000007b1d */ /* 0x000ff00000002000 */
[----:B------:R-:W-:Y:S01]  /*7fd0*/  BAR.SYNC.DEFER_BLOCKING 0xf, 0x100 ;  /* 0x03c4000000007b1d */ /* 0x000fe20000010000 */
[----:B------:R-:W-:Y:S01]  /*7fe0*/  ISETP.NE.AND P0, PT, R18, R11, PT ;  /* 0x0000000b1200720c */ /* 0x000fe20003f05270 */
[----:B------:R-:W-:-:S02]  /*7ff0*/  IMAD.U32 R11, RZ, RZ, UR18 ;  /* 0x00000012ff0b7e24 */ /* 0x000fc4000f8e00ff */
[----:B------:R-:W-:Y:S02]  /*8000*/  IMAD.MOV.U32 R166, RZ, RZ, -0x800000 ;  /* 0xff800000ffa67424 */ /* 0x000fe400078e00ff */
[----:B------:R-:W-:Y:S02]  /*8010*/  VIADD R196, R196, 0x1 ;  /* 0x00000001c4c47836 */ /* 0x000fe40000000000 */
[----:B0-----:R-:W-:Y:S01]  /*8020*/  FADD.FTZ R0, R5, R6 ;  /* 0x0000000605007221 */ /* 0x001fe20000010000 */
[----:B------:R-:W-:Y:S02]  /*8030*/  IMAD.MOV.U32 R5, RZ, RZ, RZ ;  /* 0x000000ffff057224 */ /* 0x000fe400078e00ff */
[----:B-1----:R-:W-:Y:S02]  /*8040*/  FADD.FTZ R9, R9, R8 ;  /* 0x0000000809097221 */ /* 0x002fe40000010000 */
[----:B------:R-:W0:Y:S04]  /*8050*/  SHFL.BFLY PT, R7, R0, 0x1, 0x1f ;  /* 0x0c201f0000077f89 */ /* 0x000e2800000e0000 */
[----:B------:R-:W1:Y:S01]  /*8060*/  SHFL.BFLY PT, R10, R9, 0x1, 0x1f ;  /* 0x0c201f00090a7f89 */ /* 0x000e6200000e0000 */
[----:B0-----:R-:W-:Y:S01]  /*8070*/  FADD.FTZ R7, R0, R7 ;  /* 0x0000000700077221 */ /* 0x001fe20000010000 */
[----:B------:R-:W-:Y:S01]  /*8080*/  IMAD.U32 R0, RZ, RZ, UR36 ;  /* 0x00000024ff007e24 */ /* 0x000fe2000f8e00ff */
[----:B------:R-:W-:Y:S01]  /*8090*/  UIADD3 UR36, UR36, 0x1, URZ ;  /* 0x0000000124247890 */ /* 0x000fe2000fffe03f */
[----:B-1----:R-:W-:-:S02]  /*80a0*/  FADD.FTZ R6, R9, R10 ;  /* 0x0000000a09067221 */ /* 0x002fc40000010000 */
[----:B------:R-:W-:Y:S01]  /*80b0*/  FSETP.NE.FTZ.AND P1, PT, R7, RZ, PT ;  /* 0x000000ff0700720b */ /* 0x000fe20003f35000 */
[----:B------:R-:W-:Y:S01]  /*80c0*/  @!P0 IMAD R9, R0, 0x40, R17 ;  /* 0x0000004000098824 */ /* 0x000fe200078e0211 */
[----:B------:R-:W-:Y:S01]  /*80d0*/  UISETP.NE.AND UP0, UPT, UR36, 0x2, UPT ;  /* 0x000000022400788c */ /* 0x000fe2000bf05270 */
[----:B------:R-:W-:Y:S01]  /*80e0*/  IMAD.MOV.U32 R0, RZ, RZ, RZ ;  /* 0x000000ffff007224 */ /* 0x000fe200078e00ff */
[----:B------:R-:W-:Y:S02]  /*80f0*/  FSETP.NE.FTZ.AND P2, PT, R6, RZ, PT ;  /* 0x000000ff0600720b */ /* 0x000fe40003f55000 */
[----:B------:R-:W-:Y:S01]  /*8100*/  @!P0 LEA R9, R9, UR40, 0x2 ;  /* 0x0000002809098c11 */ /* 0x000fe2000f8e10ff */
[----:B------:R-:W-:Y:S02]  /*8110*/  USEL UR4, URZ, 0x1, UP0 ;  /* 0x000000013f047887 */ /* 0x000fe40008000000 */
[----:B------:R-:W-:-:S04]  /*8120*/  USEL UR36, UR36, URZ, UP0 ;  /* 0x0000003f24247287 */ /* 0x000fc80008000000 */
[----:B------:R-:W0:Y:S01]  /*8130*/  @P1 MUFU.RCP R5, R7 ;  /* 0x0000000700051308 */ /* 0x000e220000001000 */
[----:B------:R-:W-:-:S07]  /*8140*/  LOP3.LUT R2, R2, UR4, RZ, 0x3c, !PT ;  /* 0x0000000402027c12 */ /* 0x000fce000f8e3cff */
[----:B------:R-:W1:Y:S08]  /*8150*/  @P2 MUFU.RCP R0, R6 ;  /* 0x0000000600002308 */ /* 0x000e700000001000 */
[----:B------:R-:W2:Y:S01]  /*8160*/  @P1 MUFU.LG2 R7, R7 ;  /* 0x0000000700071308 */ /* 0x000ea20000000c00 */
[----:B0-----:R-:W-:Y:S01]  /*8170*/  @!P0 STS [R9+0x38400], R5 ;  /* 0x0384000509008388 */ /* 0x001fe20000000800 */
[-C--:B------:R-:W-:Y:S01]  /*8180*/  FMUL.FTZ R175, R24, R5.reuse ;  /* 0x0000000518af7220 */ /* 0x080fe20000410000 */
[-C--:B------:R-:W-:Y:S01]  /*8190*/  FMUL.FTZ R20, R28, R5.reuse ;  /* 0x000000051c147220 */ /* 0x080fe20000410000 */
[-C--:B------:R-:W-:Y:S01]  /*81a0*/  FMUL.FTZ R8, R25, R5.reuse ;  /* 0x0000000519087220 */ /* 0x080fe20000410000 */
[-C--:B------:R-:W-:Y:S01]  /*81b0*/  FMUL.FTZ R10, R29, R5.reuse ;  /* 0x000000051d0a7220 */ /* 0x080fe20000410000 */
[-C--:B------:R-:W-:Y:S01]  /*81c0*/  FMUL.FTZ R174, R32, R5.reuse ;  /* 0x0000000520ae7220 */ /* 0x080fe20000410000 */
[-C--:B------:R-:W-:Y:S01]  /*81d0*/  FMUL.FTZ R24, R33, R5.reuse ;  /* 0x0000000521187220 */ /* 0x080fe20000410000 */
[----:B------:R0:W3:Y:S01]  /*81e0*/  @P2 MUFU.LG2 R21, R6 ;  /* 0x0000000600152308 */ /* 0x0000e20000000c00 */
        /* <DEDUP_REMOVED lines=60> */
[----:B------:R-:W-:Y:S01]  /*85b0*/  @P1 FMUL.FTZ R5, R11, 0.69314718246459960938 ;  /* 0x3f3172180b051820 */ /* 0x000fe20000410000 */
        /* <DEDUP_REMOVED lines=70> */
.L_x_987:
[----:B------:R-:W1:Y:S08]  /*8a20*/  S2UR UR39, SR_CgaCtaId ;  /* 0x00000000002779c3 */ /* 0x000e700000008800 */
[----:B------:R-:W-:Y:S06]  /*8a30*/  BAR.SYNC.DEFER_BLOCKING 0x5, 0x180 ;  /* 0x0146000000007b1d */ /* 0x000fec0000010000 */
[----:B------:R-:W-:Y:S01]  /*8a40*/  UMOV UR40, 0x400 ;  /* 0x0000040000287882 */ /* 0x000fe20000000000 */
[----:B------:R-:W-:Y:S01]  /*8a50*/  BSSY B0, `(.L_x_1017) ;  /* 0x00002e2000007945 */ /* 0x000fe20003800000 */
[----:B-1----:R-:W-:-:S09]  /*8a60*/  ULEA UR40, UR39, UR40, 0x18 ;  /* 0x0000002827287291 */ /* 0x002fd2000f8ec03f */
[----:B0-----:R-:W0:Y:S02]  /*8a70*/  LDS.128 R4, [UR40+0x388d0] ;  /* 0x0388d028ff047984 */ /* 0x001e240008000c00 */
[----:B0-----:R-:W-:Y:S02]  /*8a80*/  R2UR UR4, R5 ;  /* 0x00000000050472ca */ /* 0x001fe400000e0000 */
[----:B------:R-:W-:Y:S01]  /*8a90*/  R2UR UR5, R7 ;  /* 0x00000000070572ca */ /* 0x000fe200000e0000 */
[----:B------:R-:W-:Y:S06]  /*8aa0*/  BAR.ARV 0x4, 0x180 ;  /* 0x0106000000007b1d */ /* 0x000fec0000002000 */
[----:B------:R-:W-:Y:S08]  /*8ab0*/  @P0 BRA `(.L_x_1018) ;  /* 0x00000020000c0947 */ /* 0x000ff00003800000 */
[----:B------:R-:W0:Y:S08]  /*8ac0*/  S2UR UR8, SR_SWINHI ;  /* 0x00000000000879c3 */ /* 0x000e300000002f00 */
[----:B------:R-:W-:Y:S01]  /*8ad0*/  BAR.SYNC.DEFER_BLOCKING 0x1, 0x100 ;  /* 0x0044000000007b1d */ /* 0x000fe20000010000 */
        /* <DEDUP_REMOVED lines=21> */
[----:B------:R-:W-:-:S02]  /*8c30*/  F2FP.F16.F32.PACK_AB R80, R81, R80 ;  /* 0x000000505150723e */ /* 0x000fc400000000ff */
[----:B------:R-:W-:Y:S02]  /*8c40*/  F2FP.F16.F32.PACK_AB R74, R77, R76 ;  /* 0x0000004c4d4a723e */ /* 0x000fe400000000ff */
[C---:B------:R-:W-:Y:S02]  /*8c50*/  IADD3 R151, P1, R118.reuse, 0x20, RZ ;  /* 0x0000002076977810 */ /* 0x040fe40007f3e0ff */
[----:B------:R-:W-:Y:S02]  /*8c60*/  IADD3 R183, P3, R118, 0x2000, RZ ;  /* 0x0000200076b77810 */ /* 0x000fe40007f7e0ff */
[----:B------:R-:W-:Y:S01]  /*8c70*/  LOP3.LUT R32, R151, 0x380, RZ, 0xc0, !PT ;  /* 0x0000038097207812 */ /* 0x000fe200078ec0ff */
[--C-:B------:R-:W-:Y:S01]  /*8c80*/  IMAD.X R33, RZ, RZ, R119.reuse, P1 ;  /* 0x000000ffff217224 */ /* 0x100fe200008e0677 */
[----:B------:R-:W-:Y:S01]  /*8c90*/  LOP3.LUT R44, R183, 0x380, RZ, 0xc0, !PT ;  /* 0x00000380b72c7812 */ /* 0x000fe200078ec0ff */
[----:B------:R-:W-:Y:S01]  /*8ca0*/  IMAD.X R45, RZ, RZ, R119, P3 ;  /* 0x000000ffff2d7224 */ /* 0x000fe200018e0677 */
[----:B------:R-:W-:-:S02]  /*8cb0*/  SHF.R.U64 R32, R32, 0x3, RZ ;  /* 0x0000000320207819 */ /* 0x000fc400000012ff */
[----:B------:R-:W-:Y:S02]  /*8cc0*/  IADD3 R48, P6, R118, 0x2020, RZ ;  /* 0x0000202076307810 */ /* 0x000fe40007fde0ff */
[----:B------:R-:W-:Y:S02]  /*8cd0*/  SHF.R.U64 R44, R44, 0x3, RZ ;  /* 0x000000032c2c7819 */ /* 0x000fe400000012ff */
[C---:B------:R-:W-:Y:S01]  /*8ce0*/  IADD3 R60, P1, R118.reuse, 0x4000, RZ ;  /* 0x00004000763c7810 */ /* 0x040fe20007f3e0ff */
[--C-:B------:R-:W-:Y:S01]  /*8cf0*/  IMAD.X R49, RZ, RZ, R119.reuse, P6 ;  /* 0x000000ffff317224 */ /* 0x100fe200030e0677 */
[----:B------:R-:W-:Y:S02]  /*8d00*/  IADD3 R179, P0, R118, 0x40, RZ ;  /* 0x0000004076b37810 */ /* 0x000fe40007f1e0ff */
[----:B------:R-:W-:Y:S01]  /*8d10*/  LOP3.LUT R32, R32, R151, RZ, 0x3c, !PT ;  /* 0x0000009720207212 */ /* 0x000fe200078e3cff */
[--C-:B------:R-:W-:Y:S01]  /*8d20*/  IMAD.X R61, RZ, RZ, R119.reuse, P1 ;  /* 0x000000ffff3d7224 */ /* 0x100fe200008e0677 */
[----:B------:R-:W-:Y:S01]  /*8d30*/  LOP3.LUT R44, R44, R183, RZ, 0x3c, !PT ;  /* 0x000000b72c2c7212 */ /* 0x000fe200078e3cff */
[----:B------:R-:W-:Y:S01]  /*8d40*/  IMAD.X R37, RZ, RZ, R119, P0 ;  /* 0x000000ffff257224 */ /* 0x000fe200000e0677 */
[----:B------:R-:W-:-:S02]  /*8d50*/  LOP3.LUT R151, R48, 0x380, RZ, 0xc0, !PT ;  /* 0x0000038030977812 */ /* 0x000fc400078ec0ff */
        /* <DEDUP_REMOVED lines=9> */
[C---:B------:R-:W-:Y:S01]  /*8df0*/  IADD3 R52, P5, R118.reuse, 0x2040, RZ ;  /* 0x0000204076347810 */ /* 0x040fe20007fbe0ff */
[--C-:B------:R-:W-:Y:S01]  /*8e00*/  IMAD.X R41, RZ, RZ, R119.reuse, P4 ;  /* 0x000000ffff297224 */ /* 0x100fe200020e0677 */
[----:B------:R-:W-:Y:S02]  /*8e10*/  IADD3 R56, P2, R118, 0x2060, RZ ;  /* 0x0000206076387810 */ /* 0x000fe40007f5e0ff */
[----:B------:R-:W-:Y:S02]  /*8e20*/  LOP3.LUT R60, R183, R60, RZ, 0x3c, !PT ;  /* 0x0000003cb73c7212 */ /* 0x000fe400078e3cff */
[----:B------:R-:W-:Y:S01]  /*8e30*/  LOP3.LUT R151, R26, 0x380, RZ, 0xc0, !PT ;  /* 0x000003801a977812 */ /* 0x000fe200078ec0ff */
[----:B------:R-:W-:Y:S01]  /*8e40*/  IMAD.X R57, RZ, RZ, R119, P2 ;  /* 0x000000ffff397224 */ /* 0x000fe200010e0677 */
[----:B------:R-:W-:-:S02]  /*8e50*/  LOP3.LUT R183, R30, 0x380, RZ, 0xc0, !PT ;  /* 0x000003801eb77812 */ /* 0x000fc400078ec0ff */
[----:B------:R-:W-:Y:S02]  /*8e60*/  LOP3.LUT R40, R181, 0x380, RZ, 0xc0, !PT ;  /* 0x00000380b5287812 */ /* 0x000fe400078ec0ff */
[C---:B------:R-:W-:Y:S02]  /*8e70*/  LOP3.LUT R5, R118.reuse, 0x380, RZ, 0xc0, !PT ;  /* 0x0000038076057812 */ /* 0x040fe400078ec0ff */
[----:B------:R-:W-:Y:S02]  /*8e80*/  IADD3.X R53, RZ, R119, RZ, P5, !PT ;  /* 0x00000077ff357210 */ /* 0x000fe40002ffe4ff */
[----:B------:R-:W-:Y:S02]  /*8e90*/  LOP3.LUT R36, R179, 0x380, RZ, 0xc0, !PT ;  /* 0x00000380b3247812 */ /* 0x000fe400078ec0ff */
[----:B------:R-:W-:Y:S02]  /*8ea0*/  SHF.R.U64 R151, R151, 0x3, RZ ;  /* 0x0000000397977819 */ /* 0x000fe400000012ff */
[----:B------:R-:W-:-:S02]  /*8eb0*/  IADD3 R3, P5, R118, 0x6020, RZ ;  /* 0x0000602076037810 */ /* 0x000fc40007fbe0ff */
[----:B------:R-:W-:Y:S02]  /*8ec0*/  SHF.R.U64 R183, R183, 0x3, RZ ;  /* 0x00000003b7b77819 */ /* 0x000fe400000012ff */
[C---:B------:R-:W-:Y:S01]  /*8ed0*/  IADD3 R4, P2, R118.reuse, 0x6040, RZ ;  /* 0x0000604076047810 */ /* 0x040fe20007f5e0ff */
[--C-:B------:R-:W-:Y:S01]  /*8ee0*/  IMAD.X R115, RZ, RZ, R119.reuse, P5 ;  /* 0x000000ffff737224 */ /* 0x100fe200028e0677 */
[----:B------:R-:W-:Y:S02]  /*8ef0*/  IADD3 R7, P1, R118, 0x6060, RZ ;  /* 0x0000606076077810 */ /* 0x000fe40007f3e0ff */
[----:B------:R-:W-:Y:S02]  /*8f00*/  SHF.R.U64 R40, R40, 0x3, RZ ;  /* 0x0000000328287819 */ /* 0x000fe400000012ff */
[----:B------:R-:W-:Y:S01]  /*8f10*/  SHF.R.U64 R5, R5, 0x3, RZ ;  /* 0x0000000305057819 */ /* 0x000fe200000012ff */
[----:B------:R-:W-:Y:S01]  /*8f20*/  IMAD.X R21, RZ, RZ, R119, P1 ;  /* 0x000000ffff157224 */ /* 0x000fe200008e0677 */
[----:B------:R-:W-:-:S02]  /*8f30*/  SHF.R.U64 R36, R36, 0x3, RZ ;  /* 0x0000000324247819 */ /* 0x000fc400000012ff */
[----:B------:R-:W-:Y:S02]  /*8f40*/  LOP3.LUT R98, R151, R26, RZ, 0x3c, !PT ;  /* 0x0000001a97627212 */ /* 0x000fe400078e3cff */
[----:B------:R-:W-:Y:S02]  /*8f50*/  LOP3.LUT R110, R183, R30, RZ, 0x3c, !PT ;  /* 0x0000001eb76e7212 */ /* 0x000fe400078e3cff */
[----:B------:R-:W-:Y:S02]  /*8f60*/  LOP3.LUT R26, R3, 0x380, RZ, 0xc0, !PT ;  /* 0x00000380031a7812 */ /* 0x000fe400078ec0ff */
[----:B------:R-:W-:Y:S02]  /*8f70*/  LOP3.LUT R27, R4, 0x380, RZ, 0xc0, !PT ;  /* 0x00000380041b7812 */ /* 0x000fe400078ec0ff */
[----:B------:R-:W-:Y:S02]  /*8f80*/  LOP3.LUT R30, R7, 0x380, RZ, 0xc0, !PT ;  /* 0x00000380071e7812 */ /* 0x000fe400078ec0ff */
[----:B------:R-:W-:-:S02]  /*8f90*/  IADD3 R102, P4, R118, 0x4040, RZ ;  /* 0x0000404076667810 */ /* 0x000fc40007f9e0ff */
[----:B------:R-:W-:Y:S02]  /*8fa0*/  IADD3 R106, P3, R118, 0x4060, RZ ;  /* 0x00004060766a7810 */ /* 0x000fe40007f7e0ff */
[----:B------:R-:W-:Y:S01]  /*8fb0*/  LOP3.LUT R40, R40, R181, RZ, 0x3c, !PT ;  /* 0x000000b528287212 */ /* 0x000fe200078e3cff */
[--C-:B------:R-:W-:Y:S01]  /*8fc0*/  IMAD.X R103, RZ, RZ, R119.reuse, P4 ;  /* 0x000000ffff677224 */ /* 0x100fe200020e0677 */
[----:B------:R-:W-:Y:S01]  /*8fd0*/  LOP3.LUT R118, R5, R118, RZ, 0x3c, !PT ;  /* 0x0000007605767212 */ /* 0x000fe200078e3cff */
[--C-:B------:R-:W-:Y:S01]  /*8fe0*/  IMAD.X R107, RZ, RZ, R119.reuse, P3 ;  /* 0x000000ffff6b7224 */ /* 0x100fe200018e0677 */
[----:B------:R-:W-:Y:S01]  /*8ff0*/  LOP3.LUT R36, R36, R179, RZ, 0x3c, !PT ;  /* 0x000000b324247212 */ /* 0x000fe200078e3cff */
[----:B------:R-:W-:Y:S01]  /*9000*/  IMAD.X R5, RZ, RZ, R119, P2 ;  /* 0x000000ffff057224 */ /* 0x000fe200010e0677 */
[----:B------:R-:W-:Y:S02]  /*9010*/  LOP3.LUT R181, R56, 0x380, RZ, 0xc0, !PT ;  /* 0x0000038038b57812 */ /* 0x000fe400078ec0ff */
[----:B------:R-:W-:-:S02]  /*9020*/  LOP3.LUT R179, R52, 0x380, RZ, 0xc0, !PT ;  /* 0x0000038034b37812 */ /* 0x000fc400078ec0ff */
[----:B------:R-:W-:Y:S02]  /*9030*/  SHF.R.U64 R20, R26, 0x3, RZ ;  /* 0x000000031a147819 */ /* 0x000fe400000012ff */
[----:B------:R-:W-:Y:S02]  /*9040*/  SHF.R.U64 R27, R27, 0x3, RZ ;  /* 0x000000031b1b7819 */ /* 0x000fe400000012ff */
[----:B------:R-:W-:Y:S02]  /*9050*/  SHF.R.U64 R26, R30, 0x3, RZ ;  /* 0x000000031e1a7819 */ /* 0x000fe400000012ff */
[----:B------:R-:W-:Y:S02]  /*9060*/  SHF.R.U64 R181, R181, 0x3, RZ ;  /* 0x00000003b5b57819 */ /* 0x000fe400000012ff */
[----:B------:R-:W-:Y:S02]  /*9070*/  MOV R118, R118 ;  /* 0x0000007600767202 */ /* 0x000fe40000000f00 */
[----:B------:R-:W-:-:S02]  /*9080*/  SHF.R.U64 R179, R179, 0x3, RZ ;  /* 0x00000003b3b37819 */ /* 0x000fc400000012ff */
[----:B------:R-:W-:Y:S01]  /*9090*/  LOP3.LUT R114, R20, R3, RZ, 0x3c, !PT ;  /* 0x0000000314727212 */ /* 0x000fe200078e3cff */
[----:B------:R0:W-:Y:S01]  /*90a0*/  STSM.16.M88.4 [R118], R8 ;  /* 0x0000000876007844 */ /* 0x0001e20000000200 */
[----:B------:R-:W-:Y:S02]  /*90b0*/  LOP3.LUT R4, R27, R4, RZ, 0x3c, !PT ;  /* 0x000000041b047212 */ /* 0x000fe400078e3cff */
[----:B------:R-:W-:Y:S02]  /*90c0*/  LOP3.LUT R20, R26, R7, RZ, 0x3c, !PT ;  /* 0x000000071a147212 */ /* 0x000fe400078e3cff */
[----:B------:R-:W-:Y:S02]  /*90d0*/  MOV R33, R32 ;  /* 0x0000002000217202 */ /* 0x000fe40000000f00 */
[----:B------:R-:W-:Y:S02]  /*90e0*/  F2FP.F16.F32.PACK_AB R26, R171, R173 ;  /* 0x000000adab1a723e */ /* 0x000fe400000000ff */
[----:B------:R-:W-:-:S02]  /*90f0*/  F2FP.F16.F32.PACK_AB R27, R39, R38 ;  /* 0x00000026271b723e */ /* 0x000fc400000000ff */
[----:B------:R-:W-:Y:S02]  /*9100*/  LOP3.LUT R56, R181, R56, RZ, 0x3c, !PT ;  /* 0x00000038b5387212 */ /* 0x000fe400078e3cff */
[----:B------:R-:W-:Y:S01]  /*9110*/  MOV R36, R36 ;  /* 0x0000002400247202 */ /* 0x000fe20000000f00 */
[----:B------:R1:W-:Y:S01]  /*9120*/  STSM.16.M88.4 [R33], R24 ;  /* 0x0000001821007844 */ /* 0x0003e20000000200 */
[----:B------:R-:W-:Y:S02]  /*9130*/  F2FP.F16.F32.PACK_AB R30, R167, R170 ;  /* 0x000000aaa71e723e */ /* 0x000fe400000000ff */
[----:B------:R-:W-:Y:S02]  /*9140*/  LOP3.LUT R52, R179, R52, RZ, 0x3c, !PT ;  /* 0x00000034b3347212 */ /* 0x000fe400078e3cff */
[----:B------:R-:W-:Y:S01]  /*9150*/  LOP3.LUT R181, R106, 0x380, RZ, 0xc0, !PT ;  /* 0x000003806ab57812 */ /* 0x000fe200078ec0ff */
[----:B------:R-:W-:Y:S01]  /*9160*/  STSM.16.M88.4 [R36], R28 ;  /* 0x0000001c24007844 */ /* 0x000fe20000000200 */
[----:B------:R-:W-:-:S02]  /*9170*/  MOV R40, R40 ;  /* 0x0000002800287202 */ /* 0x000fc40000000f00 */
[----:B------:R-:W-:Y:S02]  /*9180*/  LOP3.LUT R179, R102, 0x380, RZ, 0xc0, !PT ;  /* 0x0000038066b37812 */ /* 0x000fe400078ec0ff */
[----:B------:R-:W-:Y:S01]  /*9190*/  MOV R44, R44 ;  /* 0x0000002c002c7202 */ /* 0x000fe20000000f00 */
[----:B------:R-:W-:Y:S01]  /*91a0*/  STSM.16.M88.4 [R40], R12 ;  /* 0x0000000c28007844 */ /* 0x000fe20000000200 */
[----:B0-----:R-:W-:Y:S02]  /*91b0*/  F2FP.F16.F32.PACK_AB R8, R154, R163 ;  /* 0x000000a39a08723e */ /* 0x001fe400000000ff */
[----:B------:R-:W-:Y:S02]  /*91c0*/  F2FP.F16.F32.PACK_AB R9, R59, R58 ;  /* 0x0000003a3b09723e */ /* 0x000fe400000000ff */
[----:B------:R-:W-:Y:S02]  /*91d0*/  F2FP.F16.F32.PACK_AB R10, R152, R160 ;  /* 0x000000a0980a723e */ /* 0x000fe400000000ff */
[----:B------:R-:W-:-:S02]  /*91e0*/  F2FP.F16.F32.PACK_AB R11, R63, R62 ;  /* 0x0000003e3f0b723e */ /* 0x000fc400000000ff */
[----:B------:R-:W-:Y:S02]  /*91f0*/  SHF.R.U64 R181, R181, 0x3, RZ ;  /* 0x00000003b5b57819 */ /* 0x000fe400000012ff */
[----:B------:R-:W-:Y:S01]  /*9200*/  SHF.R.U64 R179, R179, 0x3, RZ ;  /* 0x00000003b3b37819 */ /* 0x000fe200000012ff */
[----:B------:R0:W-:Y:S01]  /*9210*/  STSM.16.M88.4 [R44], R8 ;  /* 0x000000082c007844 */ /* 0x0001e20000000200 */
[----:B------:R-:W-:Y:S02]  /*9220*/  LOP3.LUT R106, R181, R106, RZ, 0x3c, !PT ;  /* 0x0000006ab56a7212 */ /* 0x000fe400078e3cff */
[----:B------:R-:W-:Y:S02]  /*9230*/  MOV R48, R48 ;  /* 0x0000003000307202 */ /* 0x000fe40000000f00 */
[----:B-1----:R-:W-:Y:S02]  /*9240*/  F2FP.F16.F32.PACK_AB R24, R65, R64 ;  /* 0x000000404118723e */ /* 0x002fe400000000ff */
[----:B------:R-:W-:-:S02]  /*9250*/  F2FP.F16.F32.PACK_AB R25, R67, R66 ;  /* 0x000000424319723e */ /* 0x000fc400000000ff */
[----:B------:R-:W-:Y:S02]  /*9260*/  F2FP.F16.F32.PACK_AB R26, R69, R68 ;  /* 0x00000044451a723e */ /* 0x000fe400000000ff */
[----:B------:R-:W-:Y:S02]  /*9270*/  F2FP.F16.F32.PACK_AB R27, R71, R70 ;  /* 0x00000046471b723e */ /* 0x000fe400000000ff */
[----:B------:R-:W-:Y:S02]  /*9280*/  LOP3.LUT R102, R179, R102, RZ, 0x3c, !PT ;  /* 0x00000066b3667212 */ /* 0x000fe400078e3cff */
[----:B------:R-:W-:Y:S01]  /*9290*/  MOV R52, R52 ;  /* 0x0000003400347202 */ /* 0x000fe20000000f00 */
[----:B0-----:R-:W0:Y:S01]  /*92a0*/  LDC.64 R8, c[0x0][0xd00] ;  /* 0x00034000ff087b82 */ /* 0x001e220000000a00 */
[----:B------:R-:W-:Y:S01]  /*92b0*/  F2FP.F16.F32.PACK_AB R75, R79, R78 ;  /* 0x0000004e4f4b723e */ /* 0x000fe200000000ff */
[----:B------:R-:W-:Y:S01]  /*92c0*/  STSM.16.M88.4 [R48], R24 ;  /* 0x0000001830007844 */ /* 0x000fe20000000200 */
[----:B------:R-:W-:-:S02]  /*92d0*/  F2FP.F16.F32.PACK_AB R81, R83, R82 ;  /* 0x000000525351723e */ /* 0x000fc400000000ff */
[----:B------:R-:W-:Y:S01]  /*92e0*/  F2FP.F16.F32.PACK_AB R88, R89, R88 ;  /* 0x000000585958723e */ /* 0x000fe200000000ff */
[----:B------:R-:W-:Y:S01]  /*92f0*/  STSM.16.M88.4 [R52], R72 ;  /* 0x0000004834007844 */ /* 0x000fe20000000200 */
[----:B------:R-:W-:Y:S02]  /*9300*/  MOV R56, R56 ;  /* 0x0000003800387202 */ /* 0x000fe40000000f00 */
[----:B------:R-:W-:Y:S02]  /*9310*/  F2FP.F16.F32.PACK_AB R82, R85, R84 ;  /* 0x000000545552723e */ /* 0x000fe400000000ff */
[----:B------:R-:W-:Y:S02]  /*9320*/  F2FP.F16.F32.PACK_AB R83, R87, R86 ;  /* 0x000000565753723e */ /* 0x000fe400000000ff */
[----:B------:R-:W-:Y:S02]  /*9330*/  F2FP.F16.F32.PACK_AB R89, R91, R90 ;  /* 0x0000005a5b59723e */ /* 0x000fe400000000ff */
[----:B------:R-:W-:Y:S01]  /*9340*/  MOV R60, R60 ;  /* 0x0000003c003c7202 */ /* 0x000fe20000000f00 */
        /* <DEDUP_REMOVED lines=10> */
[----:B------:R-:W-:Y:S02]  /*93f0*/  F2FP.F16.F32.PACK_AB R104, R105, R104 ;  /* 0x000000686968723e */ /* 0x000fe400000000ff */
[----:B------:R-:W-:Y:S01]  /*9400*/  MOV R102, R102 ;  /* 0x0000006600667202 */ /* 0x000fe20000000f00 */
[----:B------:R1:W-:Y:S01]  /*9410*/  STSM.16.M88.4 [R7], R96 ;  /* 0x0000006007007844 */ /* 0x0003e20000000200 */
[----:B------:R-:W-:Y:S02]  /*9420*/  MOV R3, R114 ;  /* 0x0000007200037202 */ /* 0x000fe40000000f00 */
[----:B------:R-:W-:Y:S02]  /*9430*/  F2FP.F16.F32.PACK_AB R105, R155, R153 ;  /* 0x000000999b69723e */ /* 0x000fe400000000ff */
[----:B------:R-:W-:-:S02]  /*9440*/  F2FP.F16.F32.PACK_AB R106, R109, R108 ;  /* 0x0000006c6d6a723e */ /* 0x000fc400000000ff */
[----:B------:R-:W-:Y:S02]  /*9450*/  F2FP.F16.F32.PACK_AB R107, R157, R156 ;  /* 0x0000009c9d6b723e */ /* 0x000fe400000000ff */
[----:B------:R-:W-:Y:S02]  /*9460*/  F2FP.F16.F32.PACK_AB R112, R113, R112 ;  /* 0x000000707170723e */ /* 0x000fe400000000ff */
[----:B------:R-:W-:Y:S01]  /*9470*/  F2FP.F16.F32.PACK_AB R120, R121, R120 ;  /* 0x000000787978723e */ /* 0x000fe200000000ff */
[----:B------:R-:W-:Y:S01]  /*9480*/  STSM.16.M88.4 [R102], R104 ;  /* 0x0000006866007844 */ /* 0x000fe20000000200 */
[----:B------:R-:W-:Y:S02]  /*9490*/  F2FP.F16.F32.PACK_AB R113, R159, R158 ;  /* 0x0000009e9f71723e */ /* 0x000fe400000000ff */
[----:B------:R-:W-:Y:S01]  /*94a0*/  F2FP.F16.F32.PACK_AB R114, R117, R116 ;  /* 0x000000747572723e */ /* 0x000fe200000000ff */
[----:B-1----:R-:W-:Y:S01]  /*94b0*/  IMAD.SHL.U32 R7, R186, 0x4, RZ ;  /* 0x00000004ba077824 */ /* 0x002fe200078e00ff */
[----:B------:R-:W-:-:S02]  /*94c0*/  F2FP.F16.F32.PACK_AB R115, R162, R161 ;  /* 0x000000a1a273723e */ /* 0x000fc400000000ff */
[----:B------:R-:W-:Y:S02]  /*94d0*/  F2FP.F16.F32.PACK_AB R121, R123, R122 ;  /* 0x0000007a7b79723e */ /* 0x000fe400000000ff */
[----:B------:R-:W-:Y:S01]  /*94e0*/  F2FP.F16.F32.PACK_AB R128, R129, R128 ;  /* 0x000000808180723e */ /* 0x000fe200000000ff */
[----:B------:R-:W-:Y:S01]  /*94f0*/  STSM.16.M88.4 [R32], R112 ;  /* 0x0000007020007844 */ /* 0x000fe20000000200 */
[----:B------:R-:W-:Y:S02]  /*9500*/  MOV R110, R110 ;  /* 0x0000006e006e7202 */ /* 0x000fe40000000f00 */
        /* <DEDUP_REMOVED lines=15> */
[----:B------:R1:W-:Y:S01]  /*9600*/  STSM.16.M88.4 [R4], R136 ;  /* 0x0000008804007844 */ /* 0x0003e20000000200 */
[----:B------:R-:W-:Y:S02]  /*9610*/  F2FP.F16.F32.PACK_AB R146, R149, R148 ;  /* 0x000000949592723e */ /* 0x000fe400000000ff */
[----:B------:R-:W-:-:S02]  /*9620*/  F2FP.F16.F32.PACK_AB R147, R0, R150 ;  /* 0x000000960093723e */ /* 0x000fc400000000ff */
[----:B------:R-:W-:Y:S02]  /*9630*/  ISETP.NE.U32.AND P6, PT, RZ, UR6, PT ;  /* 0x00000006ff007c0c */ /* 0x000fe4000bfc5070 */
[----:B0-----:R-:W-:Y:S01]  /*9640*/  ISETP.NE.U32.AND P0, PT, R8, RZ, PT ;  /* 0x000000ff0800720c */ /* 0x001fe20003f05070 */
[----:B------:R0:W-:Y:S01]  /*9650*/  STSM.16.M88.4 [R20], R144 ;  /* 0x0000009014007844 */ /* 0x0001e20000000200 */
[----:B------:R-:W-:Y:S01]  /*9660*/  BAR.SYNC.DEFER_BLOCKING 0x1, 0x100 ;  /* 0x0044000000007b1d */ /* 0x000fe20000010000 */
[----:B------:R-:W-:Y:S01]  /*9670*/  ISETP.NE.AND.EX P6, PT, RZ, UR7, PT, P6 ;  /* 0x00000007ff007c0c */ /* 0x000fe2000bfc5360 */
[----:B------:R-:W-:Y:S01]  /*9680*/  IMAD R5, R195, 0x40, R16 ;  /* 0x00000040c3057824 */ /* 0x000fe200078e0210 */
[----:B------:R-:W-:Y:S01]  /*9690*/  ISETP.NE.AND.EX P0, PT, R9, RZ, PT, P0 ;  /* 0x000000ff0900720c */ /* 0x000fe20003f05300 */
[----:B------:R-:W-:Y:S01]  /*96a0*/  IMAD.MOV.U32 R0, RZ, RZ, RZ ;  /* 0x000000ffff007224 */ /* 0x000fe200078e00ff */
[----:B------:R-:W-:Y:S02]  /*96b0*/  SHF.L.U64.HI R10, R186, 0x2, R194 ;  /* 0x00000002ba0a7819 */ /* 0x000fe400000102c2 */
[----:B------:R-:W-:Y:S01]  /*96c0*/  IADD3 R8, P1, R7, R8, RZ ;  /* 0x0000000807087210 */ /* 0x000fe20007f3e0ff */
[----:B------:R-:W-:-:S04]  /*96d0*/  IMAD.WIDE R176, R5, 0x2, R176 ;  /* 0x0000000205b07825 */ /* 0x000fc800078e02b0 */
[C---:B------:R-:W-:Y:S02]  /*96e0*/  IMAD.X R9, R10.reuse, 0x1, R9, P1 ;  /* 0x000000010a097824 */ /* 0x040fe400008e0609 */
[----:B-1----:R-:W-:Y:S01]  /*96f0*/  @P6 IADD3 R4, P4, R7, UR6, RZ ;  /* 0x0000000607046c10 */ /* 0x002fe2000ff9e0ff */
[----:B------:R-:W-:Y:S02]  /*9700*/  ULDC UR6, c[0x0][0xb88] ;  /* 0x0002e20000067ab9 */ /* 0x000fe40000000800 */
[----:B------:R-:W-:Y:S01]  /*9710*/  IMAD.U32 R3, RZ, RZ, UR6 ;  /* 0x00000006ff037e24 */ /* 0x000fe2000f8e00ff */
[----:B------:R-:W-:Y:S01]  /*9720*/  @P6 IADD3.X R5, R10, UR7, RZ, P4, !PT ;  /* 0x000000070a056c10 */ /* 0x000fe2000a7fe4ff */
[----:B------:R0:W5:Y:S01]  /*9730*/  @P0 LDG.E R0, desc[UR44][R8.64] ;  /* 0x0000002c08000981 */ /* 0x000162000c1e1900 */
[C---:B------:R-:W-:Y:S02]  /*9740*/  IADD3 R13, P1, R176.reuse, 0x1000, RZ ;  /* 0x00001000b00d7810 */ /* 0x040fe40007f3e0ff */
[C---:B------:R-:W-:Y:S01]  /*9750*/  IADD3 R25, P2, R176.reuse, 0x2000, RZ ;  /* 0x00002000b0197810 */ /* 0x040fe20007f5e0ff */
[----:B------:R0:W5:Y:S01]  /*9760*/  @P6 LDG.E R3, desc[UR44][R4.64] ;  /* 0x0000002c04036981 */ /* 0x000162000c1e1900 */
[----:B------:R-:W-:-:S02]  /*9770*/  IADD3 R29, P3, R176, 0x3000, RZ ;  /* 0x00003000b01d7810 */ /* 0x000fc40007f7e0ff */
[----:B------:R-:W-:Y:S02]  /*9780*/  IADD3 R33, P4, R176, 0x4000, RZ ;  /* 0x00004000b0217810 */ /* 0x000fe40007f9e0ff */
[----:B------:R-:W-:Y:S02]  /*9790*/  LOP3.LUT R12, R13, 0x380, RZ, 0xc0, !PT ;  /* 0x000003800d0c7812 */ /* 0x000fe400078ec0ff */
[----:B------:R-:W-:Y:S02]  /*97a0*/  LOP3.LUT R24, R25, 0x380, RZ, 0xc0, !PT ;  /* 0x0000038019187812 */ /* 0x000fe400078ec0ff */
[----:B------:R-:W-:Y:S02]  /*97b0*/  LOP3.LUT R28, R29, 0x380, RZ, 0xc0, !PT ;  /* 0x000003801d1c7812 */ /* 0x000fe400078ec0ff */
[----:B------:R-:W-:Y:S02]  /*97c0*/  LOP3.LUT R32, R33, 0x380, RZ, 0xc0, !PT ;  /* 0x0000038021207812 */ /* 0x000fe400078ec0ff */
[----:B------:R-:W-:-:S02]  /*97d0*/  SHF.R.U64 R12, R12, 0x3, RZ ;  /* 0x000000030c0c7819 */ /* 0x000fc400000012ff */
[----:B------:R-:W-:Y:S02]  /*97e0*/  SHF.R.U64 R24, R24, 0x3, RZ ;  /* 0x0000000318187819 */ /* 0x000fe400000012ff */
[----:B------:R-:W-:Y:S02]  /*97f0*/  SHF.R.U64 R28, R28, 0x3, RZ ;  /* 0x000000031c1c7819 */ /* 0x000fe400000012ff */
[----:B------:R-:W-:Y:S02]  /*9800*/  SHF.R.U64 R32, R32, 0x3, RZ ;  /* 0x0000000320207819 */ /* 0x000fe400000012ff */
[----:B------:R-:W-:Y:S02]  /*9810*/  IADD3 R37, P5, R176, 0x5000, RZ ;  /* 0x00005000b0257810 */ /* 0x000fe40007fbe0ff */
        /* <DEDUP_REMOVED lines=8> */
[----:B------:R-:W-:-:S02]  /*98a0*/  P2R R7, PR, RZ, 0x20 ;  /* 0x00000020ff077803 */ /* 0x000fc40000000000 */
[C---:B------:R-:W-:Y:S02]  /*98b0*/  IADD3 R41, P1, R176.reuse, 0x6000, RZ ;  /* 0x00006000b0297810 */ /* 0x040fe40007f3e0ff */
[C---:B------:R-:W-:Y:S02]  /*98c0*/  IADD3 R45, P2, R176.reuse, 0x7000, RZ ;  /* 0x00007000b02d7810 */ /* 0x040fe40007f5e0ff */
[C---:B------:R-:W-:Y:S02]  /*98d0*/  IADD3 R49, P3, R176.reuse, 0x8000, RZ ;  /* 0x00008000b0317810 */ /* 0x040fe40007f7e0ff */
[C---:B------:R-:W-:Y:S02]  /*98e0*/  IADD3 R53, P4, R176.reuse, 0x9000, RZ ;  /* 0x00009000b0357810 */ /* 0x040fe40007f9e0ff */
[----:B------:R-:W-:Y:S02]  /*98f0*/  IADD3 R57, P5, R176, 0xa000, RZ ;  /* 0x0000a000b0397810 */ /* 0x000fe40007fbe0ff */
[----:B------:R-:W-:-:S02]  /*9900*/  LOP3.LUT R36, R37, 0x380, RZ, 0xc0, !PT ;  /* 0x0000038025247812 */ /* 0x000fc400078ec0ff */
[----:B------:R-:W-:Y:S02]  /*9910*/  LOP3.LUT R40, R41, 0x380, RZ, 0xc0, !PT ;  /* 0x0000038029287812 */ /* 0x000fe400078ec0ff */
        /* <DEDUP_REMOVED lines=8> */
[----:B------:R-:W-:Y:S02]  /*99a0*/  SHF.R.U64 R52, R52, 0x3, RZ ;  /* 0x0000000334347819 */ /* 0x000fe400000012ff */
[----:B------:R-:W-:Y:S02]  /*99b0*/  SHF.R.U64 R56, R56, 0x3, RZ ;  /* 0x0000000338387819 */ /* 0x000fe400000012ff */
[----:B------:R-:W-:-:S02]  /*99c0*/  LOP3.LUT R36, R36, R37, RZ, 0x3c, !PT ;  /* 0x0000002524247212 */ /* 0x000fc400078e3cff */
        /* <DEDUP_REMOVED lines=10> */
.L_x_1019:
[----:B------:R-:W0:Y:S01]  /*9a70*/  SHFL.IDX PT, R4, R197, RZ, 0x1f ;  /* 0x00001fffc5047589 */ /* 0x000e2200000e0000 */
[----:B------:R-:W-:Y:S01]  /*9a80*/  ISETP.NE.AND P6, PT, R7, RZ, PT ;  /* 0x000000ff0700720c */ /* 0x000fe20003fc5270 */
[--C-:B------:R-:W-:Y:S01]  /*9a90*/  IMAD.X R57, RZ, RZ, R177.reuse, P5 ;  /* 0x000000ffff397224 */ /* 0x100fe200028e06b1 */
[C---:B------:R-:W-:Y:S01]  /*9aa0*/  LOP3.LUT R7, R176.reuse, 0x380, RZ, 0xc0, !PT ;  /* 0x00000380b0077812 */ /* 0x040fe200078ec0ff */
[--C-:B------:R-:W-:Y:S01]  /*9ab0*/  IMAD.X R41, RZ, RZ, R177.reuse, P1 ;  /* 0x000000ffff297224 */ /* 0x100fe200008e06b1 */
[C---:B------:R-:W-:Y:S01]  /*9ac0*/  IADD3 R65, P1, R176.reuse, 0xc000, RZ ;  /* 0x0000c000b0417810 */ /* 0x040fe20007f3e0ff */
[--C-:B------:R-:W-:Y:S01]  /*9ad0*/  IMAD.X R37, RZ, RZ, R177.reuse, P6 ;  /* 0x000000ffff257224 */ /* 0x100fe200030e06b1 */
[C---:B------:R-:W-:Y:S01]  /*9ae0*/  IADD3 R61, P6, R176.reuse, 0xb000, RZ ;  /* 0x0000b000b03d7810 */ /* 0x040fe20007fde0ff */
[--C-:B------:R-:W-:Y:S01]  /*9af0*/  IMAD.X R45, RZ, RZ, R177.reuse, P2 ;  /* 0x000000ffff2d7224 */ /* 0x100fe200010e06b1 */
[C---:B------:R-:W-:Y:S01]  /*9b00*/  IADD3 R69, P2, R176.reuse, 0xd000, RZ ;  /* 0x0000d000b0457810 */ /* 0x040fe20007f5e0ff */
[--C-:B------:R-:W-:Y:S01]  /*9b10*/  IMAD.X R49, RZ, RZ, R177.reuse, P3 ;  /* 0x000000ffff317224 */ /* 0x100fe200018e06b1 */
[C---:B------:R-:W-:Y:S01]  /*9b20*/  IADD3 R73, P3, R176.reuse, 0xe000, RZ ;  /* 0x0000e000b0497810 */ /* 0x040fe20007f7e0ff */
[----:B------:R-:W-:Y:S01]  /*9b30*/  IMAD.X R53, RZ, RZ, R177, P4 ;  /* 0x000000ffff357224 */ /* 0x000fe200020e06b1 */
[----:B------:R-:W-:-:S02]  /*9b40*/  IADD3 R5, P4, R176, 0xf000, RZ ;  /* 0x0000f000b0057810 */ /* 0x000fc40007f9e0ff */
[----:B------:R-:W-:Y:S02]  /*9b50*/  LOP3.LUT R60, R61, 0x380, RZ, 0xc0, !PT ;  /* 0x000003803d3c7812 */ /* 0x000fe400078ec0ff */
[----:B------:R-:W-:Y:S01]  /*9b60*/  LOP3.LUT R64, R65, 0x380, RZ, 0xc0, !PT ;  /* 0x0000038041407812 */ /* 0x000fe200078ec0ff */
[----:B------:R-:W-:Y:S01]  /*9b70*/  IMAD.X R77, RZ, RZ, R177, P4 ;  /* 0x000000ffff4d7224 */ /* 0x000fe200020e06b1 */
[----:B------:R-:W-:Y:S02]  /*9b80*/  LOP3.LUT R68, R69, 0x380, RZ, 0xc0, !PT ;  /* 0x0000038045447812 */ /* 0x000fe400078ec0ff */
[----:B------:R-:W-:Y:S02]  /*9b90*/  LOP3.LUT R72, R73, 0x380, RZ, 0xc0, !PT ;  /* 0x0000038049487812 */ /* 0x000fe400078ec0ff */
[----:B------:R-:W-:Y:S02]  /*9ba0*/  SHF.R.U64 R60, R60, 0x3, RZ ;  /* 0x000000033c3c7819 */ /* 0x000fe400000012ff */
[----:B0-----:R-:W-:-:S02]  /*9bb0*/  ISETP.NE.AND P5, PT, R4, RZ, PT ;  /* 0x000000ff0400720c */ /* 0x001fc40003fa5270 */
[----:B------:R-:W-:Y:S02]  /*9bc0*/  LOP3.LUT R4, R5, 0x380, RZ, 0xc0, !PT ;  /* 0x0000038005047812 */ /* 0x000fe400078ec0ff */
[----:B------:R-:W-:Y:S02]  /*9bd0*/  SHF.R.U64 R64, R64, 0x3, RZ ;  /* 0x0000000340407819 */ /* 0x000fe400000012ff */
[----:B------:R-:W-:Y:S02]  /*9be0*/  SHF.R.U64 R68, R68, 0x3, RZ ;  /* 0x0000000344447819 */ /* 0x000fe400000012ff */
[----:B------:R-:W-:Y:S02]  /*9bf0*/  SHF.R.U64 R72, R72, 0x3, RZ ;  /* 0x0000000348487819 */ /* 0x000fe400000012ff */
[----:B------:R-:W-:Y:S02]  /*9c00*/  SHF.R.U64 R7, R7, 0x3, RZ ;  /* 0x0000000307077819 */ /* 0x000fe400000012ff */
[----:B------:R-:W-:-:S02]  /*9c10*/  SHF.R.U64 R4, R4, 0x3, RZ ;  /* 0x0000000304047819 */ /* 0x000fc400000012ff */
        /* <DEDUP_REMOVED lines=8> */
[----:B------:R-:W-:Y:S02]  /*9ca0*/  LOP3.LUT R176, R7, R176, RZ, 0x3c, !PT ;  /* 0x000000b007b07212 */ /* 0x000fe400078e3cff */
[----:B------:R-:W-:-:S02]  /*9cb0*/  LOP3.LUT R76, R4, R5, RZ, 0x3c, !PT ;  /* 0x00000005044c7212 */ /* 0x000fc400078e3cff */
[----:B------:R-:W-:Y:S02]  /*9cc0*/  SHF.R.S32.HI R20, RZ, 0x1f, R187 ;  /* 0x0000001fff147819 */ /* 0x000fe400000114bb */
[----:B------:R-:W-:Y:S02]  /*9cd0*/  SEL R81, R186, RZ, !P0 ;  /* 0x000000ffba517207 */ /* 0x000fe40004000000 */
[----:B------:R-:W-:Y:S02]  /*9ce0*/  SEL R80, R194, RZ, !P0 ;  /* 0x000000ffc2507207 */ /* 0x000fe40004000000 */
[----:B-----5:R-:W-:Y:S01]  /*9cf0*/  SHF.R.S32.HI R21, RZ, 0x1f, R0 ;  /* 0x0000001fff157819 */ /* 0x020fe20000011400 */
[----:B------:R-:W-:Y:S06]  /*9d00*/  @P5 BRA `(.L_x_1020) ;  /* 0x0000000000c05947 */ /* 0x000fec0003800000 */
[----:B------:R-:W0:Y:S01]  /*9d10*/  LDC R10, c[0x0][0xce8] ;  /* 0x00033a00ff0a7b82 */ /* 0x000e220000000800 */
[----:B------:R-:W-:Y:S01]  /*9d20*/  IMAD.U32 R5, RZ, RZ, UR42 ;  /* 0x0000002aff057e24 */ /* 0x000fe2000f8e00ff */
[----:B------:R-:W-:Y:S01]  /*9d30*/  ULDC.64 UR6, c[0x0][0xc90] ;  /* 0x0003240000067ab9 */ /* 0x000fe20000000a00 */
[----:B------:R-:W-:Y:S02]  /*9d40*/  IMAD.MOV.U32 R4, RZ, RZ, R0 ;  /* 0x000000ffff047224 */ /* 0x000fe400078e0000 */
[----:B------:R-:W-:Y:S02]  /*9d50*/  IMAD R8, R20, UR6, RZ ;  /* 0x0000000614087c24 */ /* 0x000fe4000f8e02ff */
[----:B------:R-:W-:Y:S02]  /*9d60*/  IMAD R14, R5, 0x40, R200 ;  /* 0x00000040050e7824 */ /* 0x000fe400078e02c8 */
[----:B------:R-:W-:Y:S02]  /*9d70*/  IMAD R9, R187, UR7, R8 ;  /* 0x00000007bb097c24 */ /* 0x000fe4000f8e0208 */
[----:B------:R-:W-:-:S02]  /*9d80*/  IMAD.MOV.U32 R5, RZ, RZ, R21 ;  /* 0x000000ffff057224 */ /* 0x000fc400078e0015 */
[----:B------:R-:W-:Y:S02]  /*9d90*/  IMAD.U32 R26, RZ, RZ, UR42 ;  /* 0x0000002aff1a7e24 */ /* 0x000fe4000f8e00ff */
[----:B------:R-:W-:Y:S01]  /*9da0*/  IMAD.WIDE.U32 R4, R187, UR6, R4 ;  /* 0x00000006bb047c25 */ /* 0x000fe2000f8e0004 */
[----:B------:R-:W-:-:S03]  /*9db0*/  ULDC.64 UR6, c[0x0][0xc98] ;  /* 0x0003260000067ab9 */ /* 0x000fc60000000a00 */
[----:B------:R-:W-:Y:S02]  /*9dc0*/  IMAD.IADD R5, R5, 0x1, R9 ;  /* 0x0000000105057824 */ /* 0x000fe400078e0209 */
[----:B------:R-:W-:Y:S02]  /*9dd0*/  IMAD R15, R26, 0x40, R17 ;  /* 0x000000401a0f7824 */ /* 0x000fe400078e0211 */
[----:B------:R-:W-:Y:S01]  /*9de0*/  IMAD.WIDE.U32 R4, R81, UR6, R4 ;  /* 0x0000000651047c25 */ /* 0x000fe2000f8e0004 */
[----:B0-----:R-:W-:-:S13]  /*9df0*/  ISETP.NE.AND P0, PT, R10, 0x1, PT ;  /* 0x000000010a00780c */ /* 0x001fda0003f05270 */
[----:B------:R-:W0:Y:S08]  /*9e00*/  @P0 LDC R7, c[0x0][0xcec] ;  /* 0x00033b00ff070b82 */ /* 0x000e300000000800 */
[----:B------:R-:W1:Y:S01]  /*9e10*/  @P0 LDC R11, c[0x0][0xcf0] ;  /* 0x00033c00ff0b0b82 */ /* 0x000e620000000800 */
[----:B0-----:R-:W-:-:S04]  /*9e20*/  @P0 IMAD.HI.U32 R8, R14, R7, RZ ;  /* 0x000000070e080227 */ /* 0x001fc800078e00ff */
[----:B------:R-:W-:Y:S01]  /*9e30*/  IMAD.MOV.U32 R7, RZ, RZ, R14 ;  /* 0x000000ffff077224 */ /* 0x000fe200078e000e */
[----:B-1----:R-:W-:Y:S01]  /*9e40*/  @P0 SHF.R.U32.HI R7, RZ, R11, R8 ;  /* 0x0000000bff070219 */ /* 0x002fe20000011608 */
[----:B------:R-:W-:-:S03]  /*9e50*/  IMAD R8, R80, UR6, RZ ;  /* 0x0000000650087c24 */ /* 0x000fc6000f8e02ff */
[--C-:B------:R-:W-:Y:S01]  /*9e60*/  SHF.R.S32.HI R11, RZ, 0x1f, R7.reuse ;  /* 0x0000001fff0b7819 */ /* 0x100fe20000011407 */
[----:B------:R-:W-:Y:S01]  /*9e70*/  IMAD.MOV R9, RZ, RZ, -R7 ;  /* 0x000000ffff097224 */ /* 0x000fe200078e0a07 */
[----:B------:R-:W-:Y:S01]  /*9e80*/  IADD3 R4, P0, R7, R4, RZ ;  /* 0x0000000407047210 */ /* 0x000fe20007f1e0ff */
[----:B------:R-:W-:Y:S01]  /*9e90*/  IMAD R8, R81, UR7, R8 ;  /* 0x0000000751087c24 */ /* 0x000fe2000f8e0208 */
[----:B------:R-:W-:Y:S01]  /*9ea0*/  ULDC.64 UR6, c[0x0][0xc88] ;  /* 0x0003220000067ab9 */ /* 0x000fe20000000a00 */
[----:B------:R-:W-:Y:S02]  /*9eb0*/  IMAD R9, R10, R9, R14 ;  /* 0x000000090a097224 */ /* 0x000fe400078e020e */
[----:B------:R-:W-:Y:S01]  /*9ec0*/  IMAD R10, R3, R10, RZ ;  /* 0x0000000a030a7224 */ /* 0x000fe200078e02ff */
[----:B------:R-:W-:Y:S02]  /*9ed0*/  IADD3.X R5, R11, R5, R8, P0, !PT ;  /* 0x000000050b057210 */ /* 0x000fe400007fe408 */
[----:B------:R-:W-:Y:S01]  /*9ee0*/  SHF.R.S32.HI R7, RZ, 0x1f, R9 ;  /* 0x0000001fff077819 */ /* 0x000fe20000011409 */
[----:B------:R-:W-:-:S04]  /*9ef0*/  IMAD.WIDE.U32 R4, R9, UR6, R4 ;  /* 0x0000000609047c25 */ /* 0x000fc8000f8e0004 */
[----:B------:R-:W-:Y:S02]  /*9f00*/  IMAD R8, R7, UR6, RZ ;  /* 0x0000000607087c24 */ /* 0x000fe4000f8e02ff */
[----:B------:R-:W-:Y:S02]  /*9f10*/  IMAD.MOV R7, RZ, RZ, -R19 ;  /* 0x000000ffff077224 */ /* 0x000fe400078e0a13 */
[----:B------:R-:W-:Y:S01]  /*9f20*/  IMAD R9, R9, UR7, R8 ;  /* 0x0000000709097c24 */ /* 0x000fe2000f8e0208 */
[----:B------:R-:W-:Y:S02]  /*9f30*/  ULDC.64 UR6, c[0x0][0xc50] ;  /* 0x0003140000067ab9 */ /* 0x000fe40000000a00 */
[----:B------:R-:W-:Y:S01]  /*9f40*/  LEA R11, P0, R4, UR6, 0x2 ;  /* 0x00000006040b7c11 */ /* 0x000fe2000f8010ff */
[----:B------:R-:W-:-:S04]  /*9f50*/  IMAD.IADD R5, R5, 0x1, R9 ;  /* 0x0000000105057824 */ /* 0x000fc800078e0209 */
[----:B------:R-:W-:Y:S01]  /*9f60*/  SHFL.IDX PT, R8, R11, 0x1, 0x1c1f ;  /* 0x003c1f000b087f89 */ /* 0x000fe200000e0000 */
[----:B------:R-:W-:Y:S02]  /*9f70*/  LEA.HI.X R14, R4, UR7, R5, 0x2, P0 ;  /* 0x00000007040e7c11 */ /* 0x000fe400080f1405 */
        /* <DEDUP_REMOVED lines=9> */
.L_x_1020:
[----:B------:R-:W1:Y:S01]  /*a010*/  LDC R84, c[0x0][0xce8] ;  /* 0x00033a00ff547b82 */ /* 0x000e620000000800 */
[----:B------:R-:W-:Y:S01]  /*a020*/  ULDC UR10, c[0x0][0xbc8] ;  /* 0x0002f200000a7ab9 */ /* 0x000fe20000000800 */
[----:B------:R-:W-:Y:S01]  /*a030*/  ULDC.64 UR6, c[0x0][0xba0] ;  /* 0x0002e80000067ab9 */ /* 0x000fe20000000a00 */
[----:B------:R-:W-:Y:S01]  /*a040*/  ISETP.GE.AND P0, PT, R192, UR10, PT ;  /* 0x0000000ac0007c0c */ /* 0x000fe2000bf06270 */
[----:B0-----:R-:W-:Y:S01]  /*a050*/  IMAD R5, R21, UR6, RZ ;  /* 0x0000000615057c24 */ /* 0x001fe2000f8e02ff */
[----:B------:R-:W-:Y:S01]  /*a060*/  ISETP.GE.AND P1, PT, R16, UR10, PT ;  /* 0x0000000a10007c0c */ /* 0x000fe2000bf26270 */
[----:B------:R-:W-:Y:S01]  /*a070*/  IMAD.U32 R87, RZ, RZ, UR42 ;  /* 0x0000002aff577e24 */ /* 0x000fe2000f8e00ff */
[----:B------:R-:W-:Y:S01]  /*a080*/  SEL R7, RZ, 0xffffffff, P0 ;  /* 0xffffffffff077807 */ /* 0x000fe20000000000 */
[C---:B------:R-:W-:Y:S01]  /*a090*/  IMAD R21, R0.reuse, UR7, R5 ;  /* 0x0000000700157c24 */ /* 0x040fe2000f8e0205 */
[----:B------:R0:W5:Y:S01]  /*a0a0*/  LD.E.128 R8, desc[UR44][R176.64] ;  /* 0x0000002cb0087980 */ /* 0x000162000c101d00 */
[----:B------:R-:W-:Y:S01]  /*a0b0*/  IMAD.WIDE.U32 R4, R0, UR6, RZ ;  /* 0x0000000600047c25 */ /* 0x000fe2000f8e00ff */
[----:B------:R-:W-:Y:S01]  /*a0c0*/  SEL R0, RZ, 0x1, P1 ;  /* 0x00000001ff007807 */ /* 0x000fe20000800000 */
[----:B------:R-:W-:Y:S01]  /*a0d0*/  ULDC.64 UR6, c[0x0][0xbe8] ;  /* 0x0002fa0000067ab9 */ /* 0x000fe20000000a00 */
[----:B------:R-:W5:Y:S04]  /*a0e0*/  LD.E.128 R12, desc[UR44][R12.64] ;  /* 0x0000002c0c0c7980 */ /* 0x000f68000c101d00 */
[----:B------:R-:W5:Y:S04]  /*a0f0*/  LD.E.128 R24, desc[UR44][R24.64] ;  /* 0x0000002c18187980 */ /* 0x000f68000c101d00 */
[----:B------:R-:W5:Y:S04]  /*a100*/  LD.E.128 R28, desc[UR44][R28.64] ;  /* 0x0000002c1c1c7980 */ /* 0x000f68000c101d00 */
[----:B------:R-:W5:Y:S01]  /*a110*/  LD.E.128 R32, desc[UR44][R32.64] ;  /* 0x0000002c20207980 */ /* 0x000f62000c101d00 */
[----:B-1----:R-:W-:Y:S01]  /*a120*/  ISETP.NE.AND P2, PT, R84, 0x1, PT ;  /* 0x000000015400780c */ /* 0x002fe20003f45270 */
[----:B------:R-:W-:Y:S01]  /*a130*/  IMAD.SHL.U32 R7, R7, 0x2, RZ ;  /* 0x0000000207077824 */ /* 0x000fe200078e00ff */
[----:B------:R-:W-:Y:S01]  /*a140*/  ISETP.GE.AND P0, PT, R191, UR10, PT ;  /* 0x0000000abf007c0c */ /* 0x000fe2000bf06270 */
[----:B------:R-:W5:Y:S04]  /*a150*/  LD.E.128 R36, desc[UR44][R36.64] ;  /* 0x0000002c24247980 */ /* 0x000f68000c101d00 */
[----:B------:R-:W5:Y:S01]  /*a160*/  LD.E.128 R40, desc[UR44][R40.64] ;  /* 0x0000002c28287980 */ /* 0x000f62000c101d00 */
[----:B------:R-:W-:-:S03]  /*a170*/  LOP3.LUT R0, R7, 0x2, R0, 0xe2, !PT ;  /* 0x0000000207007812 */ /* 0x000fc600078ee200 */
[----:B------:R-:W5:Y:S04]  /*a180*/  LD.E.128 R44, desc[UR44][R44.64] ;  /* 0x0000002c2c2c7980 */ /* 0x000f68000c101d00 */
[----:B------:R-:W5:Y:S01]  /*a190*/  LD.E.128 R48, desc[UR44][R48.64] ;  /* 0x0000002c30307980 */ /* 0x000f62000c101d00 */
[----:B------:R-:W1:Y:S01]  /*a1a0*/  @P2 LDC R83, c[0x0][0xcec] ;  /* 0x00033b00ff532b82 */ /* 0x000e620000000800 */
[----:B------:R-:W-:Y:S02]  /*a1b0*/  SEL R7, RZ, 0xffffffff, P0 ;  /* 0xffffffffff077807 */ /* 0x000fe40000000000 */
[----:B------:R-:W5:Y:S04]  /*a1c0*/  LD.E.128 R52, desc[UR44][R52.64] ;  /* 0x0000002c34347980 */ /* 0x000f68000c101d00 */
[----:B------:R-:W5:Y:S01]  /*a1d0*/  LD.E.128 R56, desc[UR44][R56.64] ;  /* 0x0000002c38387980 */ /* 0x000f62000c101d00 */
[----:B------:R-:W2:Y:S01]  /*a1e0*/  @P2 LDC R85, c[0x0][0xcf0] ;  /* 0x00033c00ff552b82 */ /* 0x000ea20000000800 */
[----:B------:R-:W-:Y:S01]  /*a1f0*/  IMAD.SHL.U32 R7, R7, 0x4, RZ ;  /* 0x0000000407077824 */ /* 0x000fe200078e00ff */
[----:B------:R-:W-:Y:S01]  /*a200*/  ISETP.GE.AND P0, PT, R190, UR10, PT ;  /* 0x0000000abe007c0c */ /* 0x000fe2000bf06270 */
[----:B------:R-:W-:Y:S01]  /*a210*/  IMAD R20, R20, UR6, RZ ;  /* 0x0000000614147c24 */ /* 0x000fe2000f8e02ff */
[----:B------:R-:W5:Y:S01]  /*a220*/  LD.E.128 R60, desc[UR44][R60.64] ;  /* 0x0000002c3c3c7980 */ /* 0x000f62000c101d00 */
[----:B------:R-:W-:Y:S01]  /*a230*/  IMAD.IADD R5, R5, 0x1, R21 ;  /* 0x0000000105057824 */ /* 0x000fe200078e0215 */
[----:B------:R-:W-:Y:S01]  /*a240*/  LOP3.LUT R7, R7, 0x4, R0, 0xe2, !PT ;  /* 0x0000000407077812 */ /* 0x000fe200078ee200 */
[----:B------:R-:W-:Y:S01]  /*a250*/  IMAD R21, R187, UR7, R20 ;  /* 0x00000007bb157c24 */ /* 0x000fe2000f8e0214 */
[----:B------:R-:W-:Y:S01]  /*a260*/  SEL R20, RZ, 0xffffffff, P0 ;  /* 0xffffffffff147807 */ /* 0x000fe20000000000 */
[----:B------:R-:W-:Y:S01]  /*a270*/  IMAD R0, R193, 0x20, R195 ;  /* 0x00000020c1007824 */ /* 0x000fe200078e02c3 */
[----:B------:R-:W-:Y:S01]  /*a280*/  ISETP.GE.AND P0, PT, R189, UR10, PT ;  /* 0x0000000abd007c0c */ /* 0x000fe2000bf06270 */
[----:B------:R-:W-:Y:S01]  /*a290*/  IMAD.WIDE.U32 R4, R187, UR6, R4 ;  /* 0x00000006bb047c25 */ /* 0x000fe2000f8e0004 */
[----:B------:R-:W-:Y:S01]  /*a2a0*/  ULDC.64 UR6, c[0x0][0xbf0] ;  /* 0x0002fc0000067ab9 */ /* 0x000fe20000000a00 */
[----:B------:R-:W5:Y:S01]  /*a2b0*/  LD.E.128 R64, desc[UR44][R64.64] ;  /* 0x0000002c40407980 */ /* 0x000f62000c101d00 */
[----:B------:R-:W-:Y:S01]  /*a2c0*/  ULDC.64 UR8, c[0x0][0xb80] ;  /* 0x0002e00000087ab9 */ /* 0x000fe20000000a00 */
[----:B------:R-:W-:-:S02]  /*a2d0*/  IMAD R82, R87, 0x40, R0 ;  /* 0x0000004057527824 */ /* 0x000fc400078e0200 */
[----:B------:R-:W-:Y:S01]  /*a2e0*/  IMAD.IADD R5, R5, 0x1, R21 ;  /* 0x0000000105057824 */ /* 0x000fe200078e0215 */
[----:B------:R-:W-:Y:S01]  /*a2f0*/  SEL R21, RZ, 0xffffffff, P0 ;  /* 0xffffffffff157807 */ /* 0x000fe20000000000 */
[----:B------:R-:W-:Y:S01]  /*a300*/  IMAD.SHL.U32 R20, R20, 0x8, RZ ;  /* 0x0000000814147824 */ /* 0x000fe200078e00ff */
[----:B------:R-:W5:Y:S01]  /*a310*/  LD.E.128 R68, desc[UR44][R68.64] ;  /* 0x0000002c44447980 */ /* 0x000f62000c101d00 */
[----:B------:R-:W-:Y:S02]  /*a320*/  IMAD R80, R80, UR6, RZ ;  /* 0x0000000650507c24 */ /* 0x000fe4000f8e02ff */
[----:B-1----:R-:W-:Y:S01]  /*a330*/  @P2 IMAD.HI.U32 R0, R82, R83, RZ ;  /* 0x0000005352002227 */ /* 0x002fe200078e00ff */
[----:B------:R-:W-:Y:S01]  /*a340*/  LOP3.LUT R20, R20, 0x8, R7, 0xe2, !PT ;  /* 0x0000000814147812 */ /* 0x000fe200078ee207 */
[----:B------:R-:W5:Y:S02]  /*a350*/  LD.E.128 R72, desc[UR44][R72.64] ;  /* 0x0000002c48487980 */ /* 0x000f64000c101d00 */
[----:B------:R-:W-:-:S02]  /*a360*/  IMAD.SHL.U32 R83, R21, 0x10, RZ ;  /* 0x0000001015537824 */ /* 0x000fc400078e00ff */
[----:B------:R-:W-:Y:S01]  /*a370*/  IMAD.MOV.U32 R7, RZ, RZ, R82 ;  /* 0x000000ffff077224 */ /* 0x000fe200078e0052 */
[----:B--2---:R-:W-:Y:S01]  /*a380*/  @P2 SHF.R.U32.HI R7, RZ, R85, R0 ;  /* 0x00000055ff072219 */ /* 0x004fe20000011600 */
[C---:B------:R-:W-:Y:S01]  /*a390*/  IMAD R21, R81.reuse, UR7, R80 ;  /* 0x0000000751157c24 */ /* 0x040fe2000f8e0250 */
[----:B------:R-:W5:Y:S01]  /*a3a0*/  LD.E.128 R76, desc[UR44][R76.64] ;  /* 0x0000002c4c4c7980 */ /* 0x000f62000c101d00 */
[----:B------:R-:W-:Y:S01]  /*a3b0*/  IMAD.WIDE.U32 R4, R81, UR6, R4 ;  /* 0x0000000651047c25 */ /* 0x000fe2000f8e0004 */
[----:B------:R-:W-:Y:S01]  /*a3c0*/  ISETP.GE.AND P0, PT, R188, UR10, PT ;  /* 0x0000000abc007c0c */ /* 0x000fe2000bf06270 */
[----:B------:R-:W-:Y:S01]  /*a3d0*/  ULDC.64 UR6, c[0x0][0xbe0] ;  /* 0x0002f80000067ab9 */ /* 0x000fe20000000a00 */
[----:B------:R-:W-:Y:S01]  /*a3e0*/  LOP3.LUT R20, R83, 0x10, R20, 0xe2, !PT ;  /* 0x0000001053147812 */ /* 0x000fe200078ee214 */
        /* <DEDUP_REMOVED lines=9> */
[----:B-1----:R-:W1:Y:S01]  /*a480*/  FENCE.VIEW.ASYNC.S ;  /* 0x00000000000073c6 */ /* 0x002e620000000000 */
[----:B------:R-:W-:Y:S01]  /*a490*/  ISETP.GE.AND P0, PT, R199, UR10, PT ;  /* 0x0000000ac7007c0c */ /* 0x000fe2000bf06270 */
[----:B------:R-:W-:Y:S01]  /*a4a0*/  IMAD R80, R21, UR6, RZ ;  /* 0x0000000615507c24 */ /* 0x000fe2000f8e02ff */
[----:B------:R-:W-:Y:S01]  /*a4b0*/  BSSY B1, `(.L_x_1021) ;  /* 0x000003d000017945 */ /* 0x000fe20003800000 */
[----:B------:R-:W-:-:S02]  /*a4c0*/  IMAD R21, R84, R81, R82 ;  /* 0x0000005154157224 */ /* 0x000fc400078e0252 */
[----:B------:R-:W-:Y:S02]  /*a4d0*/  IMAD.SHL.U32 R83, R0, 0x20, RZ ;  /* 0x0000002000537824 */ /* 0x000fe400078e00ff */
[C---:B------:R-:W-:Y:S01]  /*a4e0*/  IMAD R81, R7.reuse, UR7, R80 ;  /* 0x0000000707517c24 */ /* 0x040fe2000f8e0250 */
[----:B------:R-:W-:Y:S01]  /*a4f0*/  SHF.R.S32.HI R0, RZ, 0x1f, R21 ;  /* 0x0000001fff007819 */ /* 0x000fe20000011415 */
[----:B------:R-:W-:Y:S01]  /*a500*/  IMAD.WIDE.U32 R4, R7, UR6, R4 ;  /* 0x0000000607047c25 */ /* 0x000fe2000f8e0004 */
[----:B------:R-:W-:Y:S01]  /*a510*/  ULDC.64 UR6, c[0x0][0xbd8] ;  /* 0x0002f60000067ab9 */ /* 0x000fe20000000a00 */
[----:B------:R-:W-:Y:S02]  /*a520*/  SEL R7, RZ, 0x40, P0 ;  /* 0x00000040ff077807 */ /* 0x000fe40000000000 */
[----:B------:R-:W-:Y:S01]  /*a530*/  IMAD.U32 R88, RZ, RZ, UR42 ;  /* 0x0000002aff587e24 */ /* 0x000fe2000f8e00ff */
[----:B------:R-:W-:Y:S01]  /*a540*/  ISETP.GE.AND P0, PT, R198, UR10, PT ;  /* 0x0000000ac6007c0c */ /* 0x000fe2000bf06270 */
[----:B------:R-:W-:Y:S01]  /*a550*/  IMAD.IADD R5, R5, 0x1, R81 ;  /* 0x0000000105057824 */ /* 0x000fe200078e0251 */
[----:B------:R-:W-:Y:S01]  /*a560*/  LOP3.LUT R20, R83, 0x20, R20, 0xe2, !PT ;  /* 0x0000002053147812 */ /* 0x000fe200078ee214 */
[----:B------:R-:W-:-:S02]  /*a570*/  IMAD R0, R0, UR6, RZ ;  /* 0x0000000600007c24 */ /* 0x000fc4000f8e02ff */
[----:B------:R-:W-:Y:S01]  /*a580*/  IMAD R89, R3, R84, RZ ;  /* 0x0000005403597224 */ /* 0x000fe200078e02ff */
[----:B------:R-:W-:Y:S01]  /*a590*/  LOP3.LUT R7, R20, R7, RZ, 0xfc, !PT ;  /* 0x0000000714077212 */ /* 0x000fe200078efcff */
[----:B------:R-:W-:Y:S02]  /*a5a0*/  IMAD R88, R88, 0x40, R195 ;  /* 0x0000004058587824 */ /* 0x000fe400078e02c3 */
[C---:B------:R-:W-:Y:S01]  /*a5b0*/  IMAD R3, R21.reuse, UR7, R0 ;  /* 0x0000000715037c24 */ /* 0x040fe2000f8e0200 */
[----:B------:R-:W-:Y:S01]  /*a5c0*/  SEL R0, RZ, 0x80, P0 ;  /* 0x00000080ff007807 */ /* 0x000fe20000000000 */
[----:B------:R-:W-:Y:S01]  /*a5d0*/  IMAD.WIDE.U32 R4, R21, UR6, R4 ;  /* 0x0000000615047c25 */ /* 0x000fe2000f8e0004 */
[----:B------:R-:W-:Y:S01]  /*a5e0*/  UIADD3 UR6, UR40, 0x38820, URZ ;  /* 0x0003882028067890 */ /* 0x000fe2000fffe03f */
[----:B------:R-:W-:Y:S02]  /*a5f0*/  ISETP.GE.AND P0, PT, R88, R89, PT ;  /* 0x000000595800720c */ /* 0x000fe40003f06270 */
[----:B------:R-:W-:Y:S01]  /*a600*/  IMAD.IADD R3, R5, 0x1, R3 ;  /* 0x0000000105037824 */ /* 0x000fe200078e0203 */
[----:B------:R-:W-:Y:S01]  /*a610*/  UPRMT UR6, URZ, 0x654, UR6 ;  /* 0x000006543f067896 */ /* 0x000fe20008000006 */
[----:B------:R-:W-:-:S02]  /*a620*/  LEA R86, P1, R4, UR8, 0x1 ;  /* 0x0000000804567c11 */ /* 0x000fc4000f8208ff */
[----:B------:R-:W-:Y:S02]  /*a630*/  LOP3.LUT R0, R7, R0, RZ, 0xfc, !PT ;  /* 0x0000000007007212 */ /* 0x000fe400078efcff */
[----:B------:R-:W-:Y:S01]  /*a640*/  LEA.HI.X R87, R4, UR9, R3, 0x1, P1 ;  /* 0x0000000904577c11 */ /* 0x000fe200088f0c03 */
[----:B-1----:R0:W1:Y:S03]  /*a650*/  SHFL.IDX PT, R20, R86, RZ, 0x181f ;  /* 0x00181fff56147589 */ /* 0x00206600000e0000 */
[----:B------:R-:W-:Y:S01]  /*a660*/  SYNCS.ARRIVE.TRANS64.RED.A1T0 RZ, [UR6], RZ ;  /* 0x000000ffffff79a7 */ /* 0x000fe20008100406 */
[----:B------:R0:W2:Y:S01]  /*a670*/  SHFL.IDX PT, R21, R87, RZ, 0x181f ;  /* 0x00181fff57157589 */ /* 0x0000a200000e0000 */
[----:B------:R-:W-:Y:S05]  /*a680*/  @P0 BRA `(.L_x_1022) ;  /* 0x00000000007c0947 */ /* 0x000fea0003800000 */
        /* <DEDUP_REMOVED lines=31> */
.L_x_1022:
[----:B------:R-:W-:Y:S05]  /*a880*/  BSYNC B1 ;  /* 0x0000000000017941 */ /* 0x000fea0003800000 */
.L_x_1021:
[----:B------:R-:W-:Y:S01]  /*a890*/  VIADD R3, R88, 0x20 ;  /* 0x0000002058037836 */ /* 0x000fe20000000000 */
[----:B---3-5:R4:W3:Y:S04]  /*a8a0*/  SHFL.IDX PT, R9, R87, 0x1, 0x181f ;  /* 0x00381f0057097f89 */ /* 0x0288e800000e0000 */
        /* <DEDUP_REMOVED lines=10> */
[----:B-1----:R-:W-:Y:S01]  /*a950*/  @!P3 LEA R20, P6, R191, R8, 0x1 ;  /* 0x00000008bf14b211 */ /* 0x002fe200078c08ff */
[----:B------:R0:W-:Y:S01]  /*a960*/  @!P0 ST.E.128 desc[UR44][R4.64], R12 ;  /* 0x0000000c04008985 */ /* 0x0001e2000c101d2c */
[----:B------:R-:W-:Y:S02]  /*a970*/  ISETP.GE.AND P0, PT, R188, UR10, PT ;  /* 0x0000000abc007c0c */ /* 0x000fe4000bf06270 */
[----:B------:R-:W-:Y:S02]  /*a980*/  @!P5 LEA.HI.X R11, R192, R9, R209, 0x1, P4 ;  /* 0x00000009c00bd211 */ /* 0x000fe400020f0cd1 */
[----:B------:R-:W-:-:S02]  /*a990*/  LOP3.LUT P4, RZ, R7, 0x40, RZ, 0xc0, !PT ;  /* 0x0000004007ff7812 */ /* 0x000fc4000788c0ff */
[----:B--2---:R-:W-:Y:S01]  /*a9a0*/  @!P3 LEA.HI.X R21, R191, R9, R208, 0x1, P6 ;  /* 0x00000009bf15b211 */ /* 0x004fe200030f0cd0 */
        /* <DEDUP_REMOVED lines=20> */
.L_x_1018:
[----:B------:R-:W0:Y:S01]  /*aaf0*/  LDC.64 R8, c[0x0][0xd00] ;  /* 0x00034000ff087b82 */ /* 0x000e220000000a00 */
[----:B------:R-:W-:Y:S01]  /*ab00*/  ULDC.64 UR6, c[0x0][0xd08] ;  /* 0x0003420000067ab9 */ /* 0x000fe20000000a00 */
[----:B------:R-:W-:-:S06]  /*ab10*/  IMAD.MOV.U32 R3, RZ, RZ, RZ ;  /* 0x000000ffff037224 */ /* 0x000fcc00078e00ff */
[----:B------:R-:W1:Y:S01]  /*ab20*/  LDC.64 R4, c[0x0][0xd00] ;  /* 0x00034000ff047b82 */ /* 0x000e620000000a00 */
[----:B------:R-:W-:-:S04]  /*ab30*/  ISETP.NE.U32.AND P1, PT, RZ, UR6, PT ;  /* 0x00000006ff007c0c */ /* 0x000fc8000bf25070 */
[----:B------:R-:W-:-:S03]  /*ab40*/  ISETP.NE.AND.EX P1, PT, RZ, UR7, PT, P1 ;  /* 0x00000007ff007c0c */ /* 0x000fc6000bf25310 */
[----:B------:R-:W2:Y:S01]  /*ab50*/  LDC R25, c[0x0][0xce8] ;  /* 0x00033a00ff197b82 */ /* 0x000ea20000000800 */
[----:B0-----:R-:W-:-:S04]  /*ab60*/  ISETP.NE.U32.AND P0, PT, R8, RZ, PT ;  /* 0x000000ff0800720c */ /* 0x001fc80003f05070 */
[----:B------:R-:W-:Y:S01]  /*ab70*/  ISETP.NE.AND.EX P0, PT, R9, RZ, PT, P0 ;  /* 0x000000ff0900720c */ /* 0x000fe20003f05300 */
[----:B-1----:R-:W-:-:S04]  /*ab80*/  IMAD.WIDE R8, R186, 0x4, R4 ;  /* 0x00000004ba087825 */ /* 0x002fc800078e0204 */
[----:B------:R-:W0:Y:S01]  /*ab90*/  @P1 LDC.64 R4, c[0x0][0xd08] ;  /* 0x00034200ff041b82 */ /* 0x000e220000000a00 */
[----:B------:R-:W-:Y:S02]  /*aba0*/  ULDC UR6, c[0x0][0xb88] ;  /* 0x0002e20000067ab9 */ /* 0x000fe40000000800 */
[----:B------:R-:W-:-:S05]  /*abb0*/  IMAD.U32 R0, RZ, RZ, UR6 ;  /* 0x00000006ff007e24 */ /* 0x000fca000f8e00ff */
[----:B------:R1:W5:Y:S01]  /*abc0*/  @P0 LDG.E R3, desc[UR44][R8.64] ;  /* 0x0000002c08030981 */ /* 0x000362000c1e1900 */
[----:B0-----:R-:W-:-:S05]  /*abd0*/  @P1 IMAD.WIDE R4, R186, 0x4, R4 ;  /* 0x00000004ba041825 */ /* 0x001fca00078e0204 */
[----:B------:R1:W5:Y:S01]  /*abe0*/  @P1 LDG.E R0, desc[UR44][R4.64] ;  /* 0x0000002c04001981 */ /* 0x000362000c1e1900 */
[----:B------:R-:W-:Y:S01]  /*abf0*/  ISETP.GE.AND P2, PT, R202, 0x40, PT ;  /* 0x00000040ca00780c */ /* 0x000fe20003f46270 */
[----:B--2---:R-:W-:-:S12]  /*ac00*/  @P1 BRA `(.L_x_1024) ;  /* 0x0000000000101947 */ /* 0x004fd80003800000 */
[----:B------:R-:W-:Y:S05]  /*ac10*/  @!P0 BRA `(.L_x_1024) ;  /* 0x00000000000c8947 */ /* 0x000fea0003800000 */
[----:B-1----:R-:W2:Y:S04]  /*ac20*/  LDG.E R5, desc[UR44][R8.64] ;  /* 0x0000002c08057981 */ /* 0x002ea8000c1e1900 */
[----:B-----5:R-:W2:Y:S02]  /*ac30*/  LDG.E R0, desc[UR44][R8.64+0x4] ;  /* 0x0000042c08007981 */ /* 0x020ea4000c1e1900 */
[----:B--2---:R-:W-:-:S07]  /*ac40*/  IMAD.IADD R0, R0, 0x1, -R5 ;  /* 0x0000000100007824 */ /* 0x004fce00078e0a05 */
.L_x_1024:
[----:B------:R-:W-:Y:S01]  /*ac50*/  BSSY B1, `(.L_x_1025) ;  /* 0x000002f000017945 */ /* 0x000fe20003800000 */
[----:B------:R-:W-:Y:S02]  /*ac60*/  SHF.R.S32.HI R13, RZ, 0x1f, R187 ;  /* 0x0000001fff0d7819 */ /* 0x000fe400000114bb */
[----:B------:R-:W-:Y:S02]  /*ac70*/  SEL R15, R186, RZ, !P0 ;  /* 0x000000ffba0f7207 */ /* 0x000fe40004000000 */
[----:B------:R-:W-:Y:S02]  /*ac80*/  SEL R194, R194, RZ, !P0 ;  /* 0x000000ffc2c27207 */ /* 0x000fe40004000000 */
[----:B-----5:R-:W-:Y:S01]  /*ac90*/  SHF.R.S32.HI R12, RZ, 0x1f, R3 ;  /* 0x0000001fff0c7819 */ /* 0x020fe20000011403 */
[----:B------:R-:W-:Y:S06]  /*aca0*/  @P2 BRA `(.L_x_1026) ;  /* 0x0000000000a42947 */ /* 0x000fec0003800000 */
[----:B-1----:R-:W0:Y:S01]  /*acb0*/  S2R R5, SR_TID.X ;  /* 0x0000000000057919 */ /* 0x002e220000002100 */
[----:B------:R-:W1:Y:S01]  /*acc0*/  LDC R11, c[0x0][0xce8] ;  /* 0x00033a00ff0b7b82 */ /* 0x000e620000000800 */
[----:B------:R-:W-:-:S04]  /*acd0*/  IMAD.U32 R4, RZ, RZ, UR42 ;  /* 0x0000002aff047e24 */ /* 0x000fc8000f8e00ff */
[----:B0-----:R-:W-:Y:S02]  /*ace0*/  IMAD R4, R4, 0x40, R5 ;  /* 0x0000004004047824 */ /* 0x001fe400078e0205 */
[----:B-1----:R-:W-:Y:S02]  /*acf0*/  IMAD R5, R0, R11, RZ ;  /* 0x0000000b00057224 */ /* 0x002fe400078e02ff */
[----:B------:R-:W-:-:S05]  /*ad00*/  VIADD R14, R4, 0xffffff80 ;  /* 0xffffff80040e7836 */ /* 0x000fca0000000000 */
        /* <DEDUP_REMOVED lines=10> */
[----:B------:R-:W1:Y:S01]  /*adb0*/  @P0 LDC R21, c[0x0][0xcf0] ;  /* 0x00033c00ff150b82 */ /* 0x000e620000000800 */
[----:B0-----:R-:W-:-:S04]  /*adc0*/  @P0 IMAD.HI.U32 R8, R14, R9, RZ ;  /* 0x000000090e080227 */ /* 0x001fc800078e00ff */
[----:B------:R-:W-:Y:S01]  /*add0*/  IMAD R9, R187, UR7, R10 ;  /* 0x00000007bb097c24 */ /* 0x000fe2000f8e020a */
[----:B------:R-:W-:Y:S01]  /*ade0*/  ULDC.64 UR6, c[0x0][0xc98] ;  /* 0x0003260000067ab9 */ /* 0x000fe20000000a00 */
[----:B-1----:R-:W-:Y:S02]  /*adf0*/  @P0 SHF.R.U32.HI R7, RZ, R21, R8 ;  /* 0x00000015ff070219 */ /* 0x002fe40000011608 */
        /* <DEDUP_REMOVED lines=20> */
.L_x_1026:
[----:B------:R-:W-:Y:S05]  /*af40*/  BSYNC B1 ;  /* 0x0000000000017941 */ /* 0x000fea0003800000 */
.L_x_1025:
[----:B------:R-:W-:Y:S01]  /*af50*/  ISETP.NE.AND P0, PT, R25, 0x1, PT ;  /* 0x000000011900780c */ /* 0x000fe20003f05270 */
[----:B------:R-:W-:Y:S01]  /*af60*/  ULDC.64 UR6, c[0x0][0xba0] ;  /* 0x0002e80000067ab9 */ /* 0x000fe20000000a00 */
[----:B------:R-:W-:Y:S01]  /*af70*/  ULDC UR8, c[0x0][0xbc8] ;  /* 0x0002f20000087ab9 */ /* 0x000fe20000000800 */
[----:B01----:R-:W-:Y:S01]  /*af80*/  IMAD R8, R12, UR6, RZ ;  /* 0x000000060c087c24 */ /* 0x003fe2000f8e02ff */
[----:B------:R-:W-:Y:S01]  /*af90*/  ISETP.GE.AND P1, PT, R192, UR8, PT ;  /* 0x00000008c0007c0c */ /* 0x000fe2000bf26270 */
[C---:B------:R-:W-:Y:S01]  /*afa0*/  IMAD.WIDE.U32 R4, R3.reuse, UR6, RZ ;  /* 0x0000000603047c25 */ /* 0x040fe2000f8e00ff */
[----:B------:R-:W-:Y:S01]  /*afb0*/  ISETP.GE.AND P2, PT, R16, UR8, PT ;  /* 0x0000000810007c0c */ /* 0x000fe2000bf46270 */
[----:B------:R-:W-:Y:S01]  /*afc0*/  BSSY B1, `(.L_x_1027) ;  /* 0x0000066000017945 */ /* 0x000fe20003800000 */
[----:B------:R-:W-:Y:S01]  /*afd0*/  SEL R9, RZ, 0xffffffff, P1 ;  /* 0xffffffffff097807 */ /* 0x000fe20000800000 */
[----:B------:R-:W-:Y:S01]  /*afe0*/  IMAD R3, R3, UR7, R8 ;  /* 0x0000000703037c24 */ /* 0x000fe2000f8e0208 */
[----:B------:R-:W-:Y:S01]  /*aff0*/  ULDC.64 UR6, c[0x0][0xbe8] ;  /* 0x0002fa0000067ab9 */ /* 0x000fe20000000a00 */
[----:B------:R-:W-:Y:S01]  /*b000*/  IMAD R7, R193, 0x20, R195 ;  /* 0x00000020c1077824 */ /* 0x000fe200078e02c3 */
[----:B------:R-:W-:Y:S01]  /*b010*/  ISETP.GE.AND P1, PT, R191, UR8, PT ;  /* 0x00000008bf007c0c */ /* 0x000fe2000bf26270 */
[----:B------:R-:W0:Y:S01]  /*b020*/  @P0 LDC R11, c[0x0][0xcec] ;  /* 0x00033b00ff0b0b82 */ /* 0x000e220000000800 */
[----:B------:R-:W-:-:S02]  /*b030*/  IMAD.U32 R10, RZ, RZ, UR42 ;  /* 0x0000002aff0a7e24 */ /* 0x000fc4000f8e00ff */
[----:B------:R-:W-:Y:S02]  /*b040*/  IMAD R8, R13, UR6, RZ ;  /* 0x000000060d087c24 */ /* 0x000fe4000f8e02ff */
[----:B------:R-:W-:Y:S01]  /*b050*/  IMAD R10, R10, 0x40, R7 ;  /* 0x000000400a0a7824 */ /* 0x000fe200078e0207 */
[----:B------:R-:W-:Y:S01]  /*b060*/  SEL R7, RZ, 0xffffffff, P1 ;  /* 0xffffffffff077807 */ /* 0x000fe20000800000 */
[----:B------:R-:W-:Y:S01]  /*b070*/  IMAD.IADD R5, R5, 0x1, R3 ;  /* 0x0000000105057824 */ /* 0x000fe200078e0203 */
[----:B------:R-:W1:Y:S01]  /*b080*/  @P0 LDC R12, c[0x0][0xcf0] ;  /* 0x00033c00ff0c0b82 */ /* 0x000e620000000800 */
[----:B------:R-:W-:Y:S01]  /*b090*/  IMAD R3, R187, UR7, R8 ;  /* 0x00000007bb037c24 */ /* 0x000fe2000f8e0208 */
[----:B------:R-:W-:Y:S01]  /*b0a0*/  SEL R8, RZ, 0x1, P2 ;  /* 0x00000001ff087807 */ /* 0x000fe20001000000 */
[----:B------:R-:W-:Y:S01]  /*b0b0*/  IMAD.SHL.U32 R9, R9, 0x2, RZ ;  /* 0x0000000209097824 */ /* 0x000fe200078e00ff */
[----:B------:R-:W-:Y:S01]  /*b0c0*/  ISETP.GE.AND P1, PT, R190, UR8, PT ;  /* 0x00000008be007c0c */ /* 0x000fe2000bf26270 */
[----:B------:R-:W-:Y:S01]  /*b0d0*/  IMAD.WIDE.U32 R4, R187, UR6, R4 ;  /* 0x00000006bb047c25 */ /* 0x000fe2000f8e0004 */
[----:B------:R-:W-:Y:S01]  /*b0e0*/  ULDC.64 UR6, c[0x0][0xbf0] ;  /* 0x0002fc0000067ab9 */ /* 0x000fe20000000a00 */
[----:B------:R-:W-:-:S02]  /*b0f0*/  ISETP.GE.AND P2, PT, R198, UR8, PT ;  /* 0x00000008c6007c0c */ /* 0x000fc4000bf46270 */
[----:B------:R-:W-:Y:S01]  /*b100*/  IMAD.SHL.U32 R7, R7, 0x4, RZ ;  /* 0x0000000407077824 */ /* 0x000fe200078e00ff */
[----:B------:R-:W-:Y:S01]  /*b110*/  LOP3.LUT R8, R9, 0x2, R8, 0xe2, !PT ;  /* 0x0000000209087812 */ /* 0x000fe200078ee208 */
[----:B------:R-:W-:Y:S01]  /*b120*/  IMAD.IADD R5, R5, 0x1, R3 ;  /* 0x0000000105057824 */ /* 0x000fe200078e0203 */
[----:B------:R-:W-:Y:S01]  /*b130*/  SEL R13, RZ, 0xffffffff, P1 ;  /* 0xffffffffff0d7807 */ /* 0x000fe20000800000 */
[----:B------:R-:W-:Y:S01]  /*b140*/  IMAD R3, R194, UR6, RZ ;  /* 0x00000006c2037c24 */ /* 0x000fe2000f8e02ff */
[----:B------:R-:W-:Y:S01]  /*b150*/  LOP3.LUT R8, R7, 0x4, R8, 0xe2, !PT ;  /* 0x0000000407087812 */ /* 0x000fe200078ee208 */
[----:B------:R-:W-:-:S04]  /*b160*/  IMAD.WIDE.U32 R4, R15, UR6, R4 ;  /* 0x000000060f047c25 */ /* 0x000fc8000f8e0004 */
[----:B0-----:R-:W-:-:S04]  /*b170*/  @P0 IMAD.HI.U32 R7, R10, R11, RZ ;  /* 0x0000000b0a070227 */ /* 0x001fc800078e00ff */
[----:B------:R-:W-:Y:S01]  /*b180*/  IMAD R9, R15, UR7, R3 ;  /* 0x000000070f097c24 */ /* 0x000fe2000f8e0203 */
[----:B------:R-:W-:Y:S01]  /*b190*/  ULDC.64 UR6, c[0x0][0xbe0] ;  /* 0x0002f80000067ab9 */ /* 0x000fe20000000a00 */
[----:B------:R-:W-:Y:S01]  /*b1a0*/  IMAD.MOV.U32 R3, RZ, RZ, R10 ;  /* 0x000000ffff037224 */ /* 0x000fe200078e000a */
[----:B-1----:R-:W-:Y:S01]  /*b1b0*/  @P0 SHF.R.U32.HI R3, RZ, R12, R7 ;  /* 0x0000000cff030219 */ /* 0x002fe20000011607 */
[----:B------:R-:W-:Y:S01]  /*b1c0*/  IMAD.SHL.U32 R11, R13, 0x8, RZ ;  /* 0x000000080d0b7824 */ /* 0x000fe200078e00ff */
[----:B------:R-:W-:Y:S01]  /*b1d0*/  ISETP.GE.AND P0, PT, R189, UR8, PT ;  /* 0x00000008bd007c0c */ /* 0x000fe2000bf06270 */
[----:B------:R-:W-:Y:S01]  /*b1e0*/  IMAD.IADD R5, R5, 0x1, R9 ;  /* 0x0000000105057824 */ /* 0x000fe200078e0209 */
[--C-:B------:R-:W-:Y:S01]  /*b1f0*/  SHF.R.S32.HI R7, RZ, 0x1f, R3.reuse ;  /* 0x0000001fff077819 */ /* 0x100fe20000011403 */
[----:B------:R-:W-:Y:S01]  /*b200*/  IMAD.MOV R9, RZ, RZ, -R3 ;  /* 0x000000ffff097224 */ /* 0x000fe200078e0a03 */
[----:B------:R-:W-:Y:S01]  /*b210*/  LOP3.LUT R11, R11, 0x8, R8, 0xe2, !PT ;  /* 0x000000080b0b7812 */ /* 0x000fe200078ee208 */
[----:B------:R-:W-:Y:S01]  /*b220*/  IMAD.WIDE.U32 R4, R3, UR6, R4 ;  /* 0x0000000603047c25 */ /* 0x000fe2000f8e0004 */
[----:B------:R-:W-:-:S02]  /*b230*/  SEL R12, RZ, 0xffffffff, P0 ;  /* 0xffffffffff0c7807 */ /* 0x000fc40000000000 */
[----:B------:R-:W-:Y:S01]  /*b240*/  ISETP.GE.AND P0, PT, R188, UR8, PT ;  /* 0x00000008bc007c0c */ /* 0x000fe2000bf06270 */
[----:B------:R-:W-:Y:S02]  /*b250*/  IMAD R8, R7, UR6, RZ ;  /* 0x0000000607087c24 */ /* 0x000fe4000f8e02ff */
[----:B------:R-:W-:Y:S01]  /*b260*/  IMAD R7, R25, R9, R10 ;  /* 0x0000000919077224 */ /* 0x000fe200078e020a */
[----:B------:R-:W-:Y:S01]  /*b270*/  SEL R10, RZ, 0xffffffff, P0 ;  /* 0xffffffffff0a7807 */ /* 0x000fe20000000000 */
[----:B------:R-:W-:Y:S01]  /*b280*/  IMAD R9, R3, UR7, R8 ;  /* 0x0000000703097c24 */ /* 0x000fe2000f8e0208 */
[----:B------:R-:W-:Y:S01]  /*b290*/  ULDC.64 UR6, c[0x0][0xbd8] ;  /* 0x0002f60000067ab9 */ /* 0x000fe20000000a00 */
[----:B------:R-:W-:Y:S01]  /*b2a0*/  IMAD.U32 R26, RZ, RZ, UR42 ;  /* 0x0000002aff1a7e24 */ /* 0x000fe2000f8e00ff */
[----:B------:R-:W-:Y:S01]  /*b2b0*/  SHF.R.S32.HI R3, RZ, 0x1f, R7 ;  /* 0x0000001fff037819 */ /* 0x000fe20000011407 */
[----:B------:R-:W-:Y:S01]  /*b2c0*/  IMAD R27, R0, R25, RZ ;  /* 0x00000019001b7224 */ /* 0x000fe200078e02ff */
[----:B------:R-:W-:Y:S01]  /*b2d0*/  IADD3 R5, R5, R9, RZ ;  /* 0x0000000905057210 */ /* 0x000fe20007ffe0ff */
[----:B------:R-:W-:Y:S01]  /*b2e0*/  IMAD R26, R26, 0x40, R195 ;  /* 0x000000401a1a7824 */ /* 0x000fe200078e02c3 */
[----:B------:R-:W-:Y:S01]  /*b2f0*/  ISETP.GE.AND P0, PT, R199, UR8, PT ;  /* 0x00000008c7007c0c */ /* 0x000fe2000bf06270 */
[----:B------:R-:W-:-:S02]  /*b300*/  IMAD R0, R3, UR6, RZ ;  /* 0x0000000603007c24 */ /* 0x000fc4000f8e02ff */
[----:B------:R-:W-:Y:S02]  /*b310*/  IMAD.SHL.U32 R12, R12, 0x10, RZ ;  /* 0x000000100c0c7824 */ /* 0x000fe400078e00ff */
[C---:B------:R-:W-:Y:S01]  /*b320*/  IMAD R3, R7.reuse, UR7, R0 ;  /* 0x0000000707037c24 */ /* 0x040fe2000f8e0200 */
[----:B------:R-:W-:Y:S01]  /*b330*/  SEL R0, RZ, 0x40, P0 ;  /* 0x00000040ff007807 */ /* 0x000fe20000000000 */
[----:B------:R-:W-:Y:S01]  /*b340*/  IMAD.WIDE.U32 R4, R7, UR6, R4 ;  /* 0x0000000607047c25 */ /* 0x000fe2000f8e0004 */
[----:B------:R-:W-:Y:S01]  /*b350*/  ISETP.GE.AND P0, PT, R26, R27, PT ;  /* 0x0000001b1a00720c */ /* 0x000fe20003f06270 */
[----:B------:R-:W-:Y:S01]  /*b360*/  ULDC.64 UR6, c[0x0][0xb80] ;  /* 0x0002e00000067ab9 */ /* 0x000fe20000000a00 */
[----:B------:R-:W-:Y:S01]  /*b370*/  LOP3.LUT R11, R12, 0x10, R11, 0xe2, !PT ;  /* 0x000000100c0b7812 */ /* 0x000fe200078ee20b */
[----:B------:R-:W-:Y:S01]  /*b380*/  IMAD.SHL.U32 R10, R10, 0x20, RZ ;  /* 0x000000200a0a7824 */ /* 0x000fe200078e00ff */
[----:B------:R-:W-:Y:S01]  /*b390*/  LEA R7, P1, R4, UR6, 0x1 ;  /* 0x0000000604077c11 */ /* 0x000fe2000f8208ff */
[----:B------:R-:W-:Y:S01]  /*b3a0*/  IMAD.IADD R3, R5, 0x1, R3 ;  /* 0x0000000105037824 */ /* 0x000fe200078e0203 */
[----:B------:R-:W-:-:S02]  /*b3b0*/  SEL R5, RZ, 0x80, P2 ;  /* 0x00000080ff057807 */ /* 0x000fc40001000000 */
[----:B------:R-:W-:Y:S01]  /*b3c0*/  LOP3.LUT R11, R10, 0x20, R11, 0xe2, !PT ;  /* 0x000000200a0b7812 */ /* 0x000fe200078ee20b */
[----:B------:R0:W1:Y:S01]  /*b3d0*/  SHFL.IDX PT, R8, R7, RZ, 0x181f ;  /* 0x00181fff07087589 */ /* 0x00006200000e0000 */
[----:B------:R-:W-:Y:S02]  /*b3e0*/  LEA.HI.X R3, R4, UR7, R3, 0x1, P1 ;  /* 0x0000000704037c11 */ /* 0x000fe400088f0c03 */
[----:B------:R-:W-:-:S03]  /*b3f0*/  LOP3.LUT R24, R11, R0, RZ, 0xfc, !PT ;  /* 0x000000000b187212 */ /* 0x000fc600078efcff */
        /* <DEDUP_REMOVED lines=34> */
.L_x_1028:
[----:B------:R-:W-:Y:S05]  /*b620*/  BSYNC B1 ;  /* 0x0000000000017941 */ /* 0x000fea0003800000 */
.L_x_1027:
        /* <DEDUP_REMOVED lines=10> */
[-C--:B-1----:R-:W-:Y:S02]  /*b6d0*/  @!P2 LEA R10, P0, R192, R8.reuse, 0x1 ;  /* 0x00000008c00aa211 */ /* 0x082fe400078008ff */
        /* <DEDUP_REMOVED lines=25> */
.L_x_1023:
[----:B------:R-:W-:Y:S05]  /*b870*/  BSYNC B0 ;  /* 0x0000000000007941 */ /* 0x000fea0003800000 */
.L_x_1017:
[----:B------:R-:W-:Y:S02]  /*b880*/  ULDC UR6, c[0x0][0xd3c] ;  /* 0x00034f0000067ab9 */ /* 0x000fe40000000800 */
[----:B------:R-:W-:-:S06]  /*b890*/  UISETP.GE.AND UP0, UPT, UR5, UR6, UPT ;  /* 0x000000060500728c */ /* 0x000fcc000bf06270 */
[----:B------:R-:W-:-:S13]  /*b8a0*/  PLOP3.LUT P0, PT, PT, PT, UP0, 0x80, 0x0 ;  /* 0x000000000000781c */ /* 0x000fda0003f0f008 */
[----:B------:R-:W-:Y:S05]  /*b8b0*/  @!P0 BRA `(.L_x_1029) ;  /* 0xffffff5400b88947 */ /* 0x000fea000383ffff */
[----:B------:R-:W-:Y:S05]  /*b8c0*/  EXIT ;  /* 0x000000000000794d */ /* 0x000fea0003800000 */
.L_x_983:
        /* <DEDUP_REMOVED lines=16> */
.L_x_1030:
        /* <DEDUP_REMOVED lines=40> */
.L_x_1036:
        /* <DEDUP_REMOVED lines=12> */
.L_x_1035:
[----:B------:R-:W-:Y:S05]  /*bd10*/  BSYNC B0 ;  /* 0x0000000000007941 */ /* 0x000fea0003800000 */
.L_x_1034:
        /* <DEDUP_REMOVED lines=21> */
.L_x_1032:
        /* <DEDUP_REMOVED lines=15> */
.L_x_1037:
        /* <DEDUP_REMOVED lines=28> */
.L_x_1033:
[----:B------:R-:W-:Y:S01]  /*c120*/  ULDC UR4, c[0x0][0xd3c] ;  /* 0x00034f0000047ab9 */ /* 0x000fe20000000800 */
[----:B------:R-:W-:Y:S02]  /*c130*/  IMAD.MOV.U32 R17, RZ, RZ, RZ ;  /* 0x000000ffff117224 */ /* 0x000fe400078e00ff */
[----:B------:R-:W-:Y:S02]  /*c140*/  IMAD.U32 R16, RZ, RZ, UR6 ;  /* 0x00000006ff107e24 */ /* 0x000fe4000f8e00ff */
[----:B------:R-:W-:Y:S02]  /*c150*/  IMAD.MOV.U32 R18, RZ, RZ, RZ ;  /* 0x000000ffff127224 */ /* 0x000fe400078e00ff */
[----:B------:R-:W-:-:S07]  /*c160*/  IMAD.U32 R19, RZ, RZ, UR4 ;  /* 0x00000004ff137e24 */ /* 0x000fce000f8e00ff */
.L_x_1038:
[----:B------:R-:W-:-:S13]  /*c170*/  ISETP.NE.AND P0, PT, R5, RZ, PT ;  /* 0x000000ff0500720c */ /* 0x000fda0003f05270 */
[----:B------:R-:W0:Y:S01]  /*c180*/  @!P0 S2R R3, SR_CgaCtaId ;  /* 0x0000000000038919 */ /* 0x000e220000008800 */
[----:B------:R-:W-:-:S04]  /*c190*/  @!P0 MOV R0, 0x400 ;  /* 0x0000040000008802 */ /* 0x000fc80000000f00 */
[----:B0-----:R-:W-:-:S05]  /*c1a0*/  @!P0 LEA R0, R3, R0, 0x18 ;  /* 0x0000000003008211 */ /* 0x001fca00078ec0ff */
[----:B------:R1:W-:Y:S01]  /*c1b0*/  @!P0 STS.128 [R0+0x388d0], R16 ;  /* 0x0388d01000008388 */ /* 0x0003e20000000c00 */
[----:B------:R-:W-:Y:S06]  /*c1c0*/  BAR.ARV 0x5, 0x180 ;  /* 0x0146000000007b1d */ /* 0x000fec0000002000 */
.L_x_1031:
        /* <DEDUP_REMOVED lines=18> */
[----:B-1----:R-:W-:-:S05]  /*c2f0*/  IMAD.SHL.U32 R0, R5, 0x8, RZ ;  /* 0x0000000805007824 */ /* 0x002fca00078e00ff */
[----:B------:R-:W-:-:S04]  /*c300*/  LOP3.LUT R2, R0, 0x1f8, RZ, 0xc0, !PT ;  /* 0x000001f800027812 */ /* 0x000fc800078ec0ff */
[----:B------:R-:W-:Y:S01]  /*c310*/  LOP3.LUT R3, R2, 0x38, R5, 0x78, !PT ;  /* 0x0000003802037812 */ /* 0x000fe200078e7805 */
[----:B------:R-:W-:Y:S01]  /*c320*/  IMAD.SHL.U32 R2, R5, 0x10, RZ ;  /* 0x0000001005027824 */ /* 0x000fe200078e00ff */
[----:B------:R-:W-:Y:S02]  /*c330*/  SHF.R.U32.HI R5, RZ, 0x3, R4 ;  /* 0x00000003ff057819 */ /* 0x000fe40000011604 */
[----:B------:R-:W-:Y:S02]  /*c340*/  LOP3.LUT R4, R0, 0x38, RZ, 0xc0, !PT ;  /* 0x0000003800047812 */ /* 0x000fe400078ec0ff */
[----:B------:R-:W-:Y:S02]  /*c350*/  LOP3.LUT R34, R3, 0x200, R0, 0xf8, !PT ;  /* 0x0000020003227812 */ /* 0x000fe400078ef800 */
[----:B------:R-:W-:Y:S02]  /*c360*/  LOP3.LUT R2, R5, 0x70, R2, 0xf8, !PT ;  /* 0x0000007005027812 */ /* 0x000fe400078ef802 */
[----:B------:R-:W-:Y:S01]  /*c370*/  LOP3.LUT R0, R4, 0x40, RZ, 0xfc, !PT ;  /* 0x0000004004007812 */ /* 0x000fe200078efcff */
[----:B------:R-:W-:Y:S01]  /*c380*/  IMAD R25, R34, 0x2, R23 ;  /* 0x0000000222197824 */ /* 0x000fe200078e0217 */
[----:B------:R-:W-:-:S02]  /*c390*/  LOP3.LUT R3, R4, 0x80, RZ, 0xfc, !PT ;  /* 0x0000008004037812 */ /* 0x000fc400078efcff */
[C---:B------:R-:W-:Y:S02]  /*c3a0*/  LOP3.LUT R2, R4.reuse, 0xc0, RZ, 0xfc, !PT ;  /* 0x000000c004027812 */ /* 0x040fe400078efcff */
[C---:B------:R-:W-:Y:S02]  /*c3b0*/  LOP3.LUT R0, R4.reuse, 0x100, RZ, 0xfc, !PT ;  /* 0x0000010004007812 */ /* 0x040fe400078efcff */
[C---:B------:R-:W-:Y:S02]  /*c3c0*/  LOP3.LUT R3, R4.reuse, 0x140, RZ, 0xfc, !PT ;  /* 0x0000014004037812 */ /* 0x040fe400078efcff */
[C---:B------:R-:W-:Y:S02]  /*c3d0*/  LOP3.LUT R2, R4.reuse, 0x180, RZ, 0xfc, !PT ;  /* 0x0000018004027812 */ /* 0x040fe400078efcff */
[----:B---3--:R-:W-:-:S07]  /*c3e0*/  LOP3.LUT R0, R4, 0x1c0, RZ, 0xfc, !PT ;  /* 0x000001c004007812 */ /* 0x008fce00078efcff */
.L_x_1106:
[----:B------:R-:W0:Y:S02]  /*c3f0*/  LDC.64 R2, c[0x0][0xd88] ;  /* 0x00036200ff027b82 */ /* 0x000e240000000a00 */
[----:B0-----:R-:W-:-:S05]  /*c400*/  IMAD.WIDE R2, R19, 0x4, R2 ;  /* 0x0000000413027825 */ /* 0x001fca00078e0202 */
[----:B--2---:R-:W2:Y:S01]  /*c410*/  LDG.E R35, desc[UR44][R2.64] ;  /* 0x0000002c02237981 */ /* 0x004ea2000c1e1900 */
[----:B------:R-:W-:Y:S05]  /*c420*/  YIELD ;  /* 0x0000000000007946 */ /* 0x000fea0003800000 */
[----:B------:R-:W-:Y:S01]  /*c430*/  ULDC.64 UR4, c[0x0][0xb20] ;  /* 0x0002c80000047ab9 */ /* 0x000fe20000000a00 */
[----:B------:R-:W-:Y:S01]  /*c440*/  IMAD.MOV.U32 R32, RZ, RZ, RZ ;  /* 0x000000ffff207224 */ /* 0x000fe200078e00ff */
[----:B------:R-:W-:Y:S01]  /*c450*/  ISETP.NE.U32.AND P0, PT, RZ, UR4, PT ;  /* 0x00000004ff007c0c */ /* 0x000fe2000bf05070 */
[----:B------:R-:W-:-:S03]  /*c460*/  ULDC.64 UR6, c[0x0][0xb10] ;  /* 0x0002c40000067ab9 */ /* 0x000fc60000000a00 */
[----:B------:R-:W-:Y:S01]  /*c470*/  ISETP.NE.AND.EX P0, PT, RZ, UR5, PT, P0 ;  /* 0x00000005ff007c0c */ /* 0x000fe2000bf05300 */
[----:B------:R-:W-:Y:S01]  /*c480*/  IMAD.MOV.U32 R36, RZ, RZ, RZ ;  /* 0x000000ffff247224 */ /* 0x000fe200078e00ff */
[----:B--2---:R-:W-:-:S11]  /*c490*/  SHF.R.S32.HI R0, RZ, 0x1f, R35 ;  /* 0x0000001fff007819 */ /* 0x004fd60000011423 */
        /* <DEDUP_REMOVED lines=8> */
[----:B------:R-:W-:Y:S02]  /*c520*/  LOP3.LUT R22, R22, 0xffffffbf, RZ, 0xc0, !PT ;  /* 0xffffffbf16167812 */ /* 0x000fe400078ec0ff */
[----:B------:R-:W-:Y:S02]  /*c530*/  ISETP.NE.AND.EX P2, PT, RZ, UR5, PT, P0 ;  /* 0x00000005ff007c0c */ /* 0x000fe4000bf45300 */
[----:B------:R-:W-:Y:S02]  /*c540*/  ISETP.NE.U32.AND P0, PT, RZ, UR6, PT ;  /* 0x00000006ff007c0c */ /* 0x000fe4000bf05070 */
[----:B-1----:R-:W-:Y:S02]  /*c550*/  IADD3 R2, P1, R27, UR4, RZ ;  /* 0x000000041b027c10 */ /* 0x002fe4000ff3e0ff */
[----:B------:R-:W-:-:S02]  /*c560*/  ISETP.NE.AND.EX P0, PT, RZ, UR7, PT, P0 ;  /* 0x00000007ff007c0c */ /* 0x000fc4000bf05300 */
[----:B------:R-:W-:Y:S01]  /*c570*/  IADD3.X R3, R28, UR5, RZ, P1, !PT ;  /* 0x000000051c037c10 */ /* 0x000fe20008ffe4ff */
[----:B------:R-:W-:-:S04]  /*c580*/  ULDC.64 UR4, c[0x0][0x418] ;  /* 0x0001060000047ab9 */ /* 0x000fc80000000a00 */
[----:B------:R-:W-:Y:S01]  /*c590*/  @P2 LOP3.LUT R22, R22, 0x40, RZ, 0xfc, !PT ;  /* 0x0000004016162812 */ /* 0x000fe200078efcff */
[----:B------:R1:W5:Y:S05]  /*c5a0*/  @P2 LDG.E R36, desc[UR44][R2.64] ;  /* 0x0000002c02242981 */ /* 0x00036a000c1e1900 */
[----:B------:R-:W-:-:S04]  /*c5b0*/  @P0 IADD3 R4, P1, R27, UR6, RZ ;  /* 0x000000061b040c10 */ /* 0x000fc8000ff3e0ff */
[----:B------:R-:W-:-:S05]  /*c5c0*/  @P0 IADD3.X R5, R28, UR7, RZ, P1, !PT ;  /* 0x000000071c050c10 */ /* 0x000fca0008ffe4ff */
        /* <DEDUP_REMOVED lines=9> */
[----:B---34-:R-:W-:Y:S05]  /*c660*/  @P0 BRA `(.L_x_1040) ;  /* 0x0000000000200947 */ /* 0x018fea0003800000 */
[----:B------:R-:W-:Y:S02]  /*c670*/  ULDC UR4, c[0x0][0x288] ;  /* 0x0000a20000047ab9 */ /* 0x000fe40000000800 */
[----:B-1----:R-:W-:-:S05]  /*c680*/  IMAD.U32 R0, RZ, RZ, UR4 ;  /* 0x00000004ff007e24 */ /* 0x002fca000f8e00ff */
[----:B------:R0:W-:Y:S01]  /*c690*/  STL [R1+0x10], R0 ;  /* 0x0000100001007387 */ /* 0x0001e20000100800 */
[----:B------:R-:W-:Y:S05]  /*c6a0*/  @!P2 BRA `(.L_x_1040) ;  /* 0x000000000010a947 */ /* 0x000fea0003800000 */
[----:B------:R-:W2:Y:S04]  /*c6b0*/  LDG.E R5, desc[UR44][R2.64] ;  /* 0x0000002c02057981 */ /* 0x000ea8000c1e1900 */
[----:B0-----:R-:W2:Y:S02]  /*c6c0*/  LDG.E R0, desc[UR44][R2.64+0x4] ;  /* 0x0000042c02007981 */ /* 0x001ea4000c1e1900 */
[----:B--2---:R-:W-:-:S05]  /*c6d0*/  IMAD.IADD R0, R0, 0x1, -R5 ;  /* 0x0000000100007824 */ /* 0x004fca00078e0a05 */
[----:B------:R2:W-:Y:S02]  /*c6e0*/  STL [R1+0x10], R0 ;  /* 0x0000100001007387 */ /* 0x0005e40000100800 */
.L_x_1040:
        /* <DEDUP_REMOVED lines=9> */
.L_x_1041:
[----:B------:R-:W-:Y:S02]  /*c780*/  ULDC.64 UR4, c[0x0][0xb00] ;  /* 0x0002c00000047ab9 */ /* 0x000fe40000000a00 */
[----:B------:R-:W-:-:S04]  /*c790*/  ISETP.NE.U32.AND P0, PT, RZ, UR4, PT ;  /* 0x00000004ff007c0c */ /* 0x000fc8000bf05070 */
[----:B------:R-:W-:-:S13]  /*c7a0*/  ISETP.NE.AND.EX P0, PT, RZ, UR5, PT, P0 ;  /* 0x00000005ff007c0c */ /* 0x000fda000bf05300 */
[----:B------:R-:W-:Y:S05]  /*c7b0*/  @!P0 BRA `(.L_x_1042) ;  /* 0x0000000000148947 */ /* 0x000fea0003800000 */
[----:B-1----:R-:W1:Y:S02]  /*c7c0*/  LDC.64 R2, c[0x0][0xb00] ;  /* 0x0002c000ff027b82 */ /* 0x002e640000000a00 */
[----:B-1----:R-:W-:-:S05]  /*c7d0*/  IMAD.WIDE R2, R29, 0x4, R2 ;  /* 0x000000041d027825 */ /* 0x002fca00078e0202 */
[----:B------:R-:W3:Y:S04]  /*c7e0*/  LDG.E R7, desc[UR44][R2.64] ;  /* 0x0000002c02077981 */ /* 0x000ee8000c1e1900 */
[----:B0-2---:R-:W3:Y:S02]  /*c7f0*/  LDG.E R0, desc[UR44][R2.64+0x4] ;  /* 0x0000042c02007981 */ /* 0x005ee4000c1e1900 */
[----:B---3--:R-:W-:-:S07]  /*c800*/  IMAD.IADD R7, R0, 0x1, -R7 ;  /* 0x0000000100077824 */ /* 0x008fce00078e0a07 */
.L_x_1042:
[----:B-----5:R-:W-:Y:S01]  /*c810*/  IMAD.IADD R33, R7, 0x1, -R32 ;  /* 0x0000000107217824 */ /* 0x020fe200078e0a20 */
[----:B------:R-:W-:Y:S03]  /*c820*/  BSSY B7, `(.L_x_1043) ;  /* 0x000045a000077945 */ /* 0x000fe60003800000 */
[C---:B012---:R-:W-:Y:S01]  /*c830*/  VIADD R0, R33.reuse, 0x3f ;  /* 0x0000003f21007836 */ /* 0x047fe20000000000 */
[----:B------:R0:W-:Y:S01]  /*c840*/  STL [R1+0x4], R33 ;  /* 0x0000042101007387 */ /* 0x0001e20000100800 */
[----:B------:R-:W-:-:S03]  /*c850*/  ISETP.GT.AND P0, PT, R33, RZ, PT ;  /* 0x000000ff2100720c */ /* 0x000fc60003f04270 */
[----:B------:R-:W-:-:S04]  /*c860*/  SHF.R.S32.HI R3, RZ, 0x1f, R0 ;  /* 0x0000001fff037819 */ /* 0x000fc80000011400 */
        /* <DEDUP_REMOVED lines=11> */
[----:B0-----:R-:W1:Y:S02]  /*c920*/  FLO.U32 R0, UR4 ;  /* 0x0000000400007d00 */ /* 0x001e6400080e0000 */
[----:B-1----:R-:W-:-:S06]  /*c930*/  ISETP.EQ.U32.AND P0, PT, R0, R5, PT ;  /* 0x000000050000720c */ /* 0x002fcc0003f02070 */
[----:B------:R-:W2:Y:S07]  /*c940*/  POPC R5, UR4 ;  /* 0x0000000400057d09 */ /* 0x000eae0008000000 */
[----:B--2---:R-:W2:Y:S01]  /*c950*/  @P0 ATOMG.E.ADD.STRONG.GPU PT, R3, desc[UR44][R2.64], R5 ;  /* 0x00000005020309a8 */ /* 0x004ea200081ee1ec */
[----:B------:R-:W0:Y:S02]  /*c960*/  S2R R4, SR_LTMASK ;  /* 0x0000000000047919 */ /* 0x000e240000003900 */
[----:B0-----:R-:W-:-:S04]  /*c970*/  LOP3.LUT R4, R4, UR4, RZ, 0xc0, !PT ;  /* 0x0000000404047c12 */ /* 0x001fc8000f8ec0ff */
[----:B------:R-:W0:Y:S01]  /*c980*/  POPC R7, R4 ;  /* 0x0000000400077309 */ /* 0x000e220000000000 */
[----:B--2---:R-:W0:Y:S02]  /*c990*/  SHFL.IDX PT, R0, R3, R0, 0x1f ;  /* 0x00001f0003007589 */ /* 0x004e2400000e0000 */
[----:B0-----:R-:W-:Y:S01]  /*c9a0*/  IADD3 R16, R0, UR37, R7 ;  /* 0x0000002500107c10 */ /* 0x001fe2000fffe007 */
[----:B------:R-:W-:Y:S06]  /*c9b0*/  BRA `(.L_x_1045) ;  /* 0x0000004400007947 */ /* 0x000fec0003800000 */
.L_x_1044:
[----:B0-----:R-:W-:Y:S01]  /*c9c0*/  VIADD R0, R23, 0x22400 ;  /* 0x0002240017007836 */ /* 0x001fe20000000000 */
[----:B------:R-:W-:Y:S04]  /*c9d0*/  BSSY B6, `(.L_x_1046) ;  /* 0x0000013000067945 */ /* 0x000fe80003800000 */
[----:B------:R-:W-:-:S13]  /*c9e0*/  LOP3.LUT P0, RZ, R0, 0x3ff, RZ, 0xc0, !PT ;  /* 0x000003ff00ff7812 */ /* 0x000fda000780c0ff */
[----:B------:R-:W-:Y:S05]  /*c9f0*/  @!P0 BRA `(.L_x_1047) ;  /* 0x0000000000408947 */ /* 0x000fea0003800000 */
        /* <DEDUP_REMOVED lines=15> */
[----:B0-----:R-:W-:Y:S05]  /*caf0*/  CALL.ABS.NOINC R2 ;  /* 0x0000000002007343 */ /* 0x001fea0003c00000 */
.L_x_1047:
[----:B------:R-:W-:Y:S05]  /*cb00*/  BSYNC B6 ;  /* 0x0000000000067941 */ /* 0x000fea0003800000 */
.L_x_1046:
        /* <DEDUP_REMOVED lines=8> */
[----:B------:R0:W1:Y:S01]  /*cb90*/  LDC.64 R2, c[0x4][R30] ;  /* 0x010000001e027b82 */ /* 0x0000620000000a00 */
        /* <DEDUP_REMOVED lines=11> */
.L_x_1050:
[----:B------:R0:W1:Y:S01]  /*cc50*/  LDC.64 R2, c[0x4][R30] ;  /* 0x010000001e027b82 */ /* 0x0000620000000a00 */
[----:B------:R-:W-:Y:S01]  /*cc60*/  ULDC.64 UR6, c[0x4][0x90] ;  /* 0x0100240000067ab9 */ /* 0x000fe20000000a00 */
[----:B------:R-:W-:Y:S01]  /*cc70*/  ULDC.64 UR8, c[0x4][0x98] ;  /* 0x0100260000087ab9 */ /* 0x000fe20000000a00 */
[----:B------:R-:W-:Y:S01]  /*cc80*/  ULDC.64 UR4, c[0x4][0x18] ;  /* 0x0100060000047ab9 */ /* 0x000fe20000000a00 */
[----:B------:R-:W-:Y:S01]  /*cc90*/  IMAD.U32 R4, RZ, RZ, UR6 ;  /* 0x00000006ff047e24 */ /* 0x000fe2000f8e00ff */
[----:B------:R-:W-:Y:S01]  /*cca0*/  MOV R12, 0x1 ;  /* 0x00000001000c7802 */ /* 0x000fe20000000f00 */
[----:B------:R-:W-:Y:S02]  /*ccb0*/  IMAD.U32 R5, RZ, RZ, UR7 ;  /* 0x00000007ff057e24 */ /* 0x000fe4000f8e00ff */
[----:B------:R-:W-:Y:S02]  /*ccc0*/  IMAD.U32 R6, RZ, RZ, UR8 ;  /* 0x00000008ff067e24 */ /* 0x000fe4000f8e00ff */
[----:B------:R-:W-:-:S02]  /*ccd0*/  IMAD.U32 R7, RZ, RZ, UR9 ;  /* 0x00000009ff077e24 */ /* 0x000fc4000f8e00ff */
[----:B------:R-:W-:Y:S02]  /*cce0*/  IMAD.U32 R10, RZ, RZ, UR4 ;  /* 0x00000004ff0a7e24 */ /* 0x000fe4000f8e00ff */
[----:B------:R-:W-:Y:S02]  /*ccf0*/  IMAD.U32 R11, RZ, RZ, UR5 ;  /* 0x00000005ff0b7e24 */ /* 0x000fe4000f8e00ff */
[----:B------:R-:W-:Y:S02]  /*cd00*/  IMAD.MOV.U32 R8, RZ, RZ, 0x70 ;  /* 0x00000070ff087424 */ /* 0x000fe400078e00ff */
[----:B0-----:R-:W-:-:S07]  /*cd10*/  IMAD.MOV.U32 R13, RZ, RZ, RZ ;  /* 0x000000ffff0d7224 */ /* 0x001fce00078e00ff */
[----:B------:R-:W-:-:S07]  /*cd20*/  LEPC R20, `(.L_x_1049) ;  /* 0x000000001014794e */ /* 0x000fce0000000000 */
[----:B-1----:R-:W-:Y:S05]  /*cd30*/  CALL.ABS.NOINC R2 ;  /* 0x0000000002007343 */ /* 0x002fea0003c00000 */
.L_x_1049:
[----:B------:R-:W-:Y:S05]  /*cd40*/  BSYNC B6 ;  /* 0x0000000000067941 */ /* 0x000fea0003800000 */
.L_x_1048:
[----:B------:R-:W2:Y:S01]  /*cd50*/  LDL R5, [R1+0x28] ;  /* 0x0000280001057983 */ /* 0x000ea20000100800 */
[----:B------:R-:W-:Y:S01]  /*cd60*/  ULDC.64 UR4, c[0x0][0xaf0] ;  /* 0x0002bc0000047ab9 */ /* 0x000fe20000000a00 */
[----:B------:R-:W0:Y:S01]  /*cd70*/  LDC R20, c[0x0][0x430] ;  /* 0x00010c00ff147b82 */ /* 0x000e220000000800 */
[----:B------:R-:W-:Y:S01]  /*cd80*/  ISETP.NE.U32.AND P0, PT, RZ, UR4, PT ;  /* 0x00000004ff007c0c */ /* 0x000fe2000bf05070 */
[----:B------:R-:W1:Y:S03]  /*cd90*/  S2R R21, SR_TID.X ;  /* 0x0000000000157919 */ /* 0x000e660000002100 */
[----:B------:R-:W-:Y:S01]  /*cda0*/  ISETP.NE.AND.EX P0, PT, RZ, UR5, PT, P0 ;  /* 0x00000005ff007c0c */ /* 0x000fe2000bf05300 */
[----:B------:R-:W3:-:S12]  /*cdb0*/  S2R R4, SR_TID.X ;  /* 0x0000000000047919 */ /* 0x000ed80000002100 */
        /* <DEDUP_REMOVED lines=8> */
[----:B------:R-:W-:-:S04]  /*ce40*/  LOP3.LUT R21, R21, 0x38, RZ, 0xc0, !PT ;  /* 0x0000003815157812 */ /* 0x000fc800078ec0ff */
[C---:B------:R-:W-:Y:S02]  /*ce50*/  LOP3.LUT R0, R21.reuse, 0x40, RZ, 0xfc, !PT ;  /* 0x0000004015007812 */ /* 0x040fe400078efcff */
[----:B------:R-:W-:Y:S02]  /*ce60*/  LOP3.LUT R31, R21, 0x180, RZ, 0xfc, !PT ;  /* 0x00000180151f7812 */ /* 0x000fe400078efcff */
[----:B------:R-:W1:Y:S01]  /*ce70*/  S2R R21, SR_TID.X ;  /* 0x0000000000157919 */ /* 0x000e620000002100 */
[----:B------:R-:W-:Y:S02]  /*ce80*/  ISETP.GE.AND P0, PT, R0, UR4, PT ;  /* 0x0000000400007c0c */ /* 0x000fe4000bf06270 */
[----:B------:R-:W-:Y:S02]  /*ce90*/  ISETP.GE.AND P1, PT, R31, UR4, PT ;  /* 0x000000041f007c0c */ /* 0x000fe4000bf26270 */
[----:B------:R-:W-:-:S04]  /*cea0*/  LOP3.LUT R30, R30, 0x38, RZ, 0xc0, !PT ;  /* 0x000000381e1e7812 */ /* 0x000fc800078ec0ff */
[C---:B------:R-:W-:Y:S02]  /*ceb0*/  ISETP.GE.AND P2, PT, R30.reuse, UR4, PT ;  /* 0x000000041e007c0c */ /* 0x040fe4000bf46270 */
[----:B------:R-:W-:-:S03]  /*cec0*/  LOP3.LUT R30, R30, 0x140, RZ, 0xfc, !PT ;  /* 0x000001401e1e7812 */ /* 0x000fc600078efcff */
        /* <DEDUP_REMOVED lines=9> */
[----:B------:R-:W-:Y:S02]  /*cf60*/  LOP3.LUT R0, R31, 0x80, RZ, 0xfc, !PT ;  /* 0x000000801f007812 */ /* 0x000fe400078efcff */
[----:B------:R-:W-:Y:S02]  /*cf70*/  LOP3.LUT R21, R21, 0xc0, RZ, 0xfc, !PT ;  /* 0x000000c015157812 */ /* 0x000fe400078efcff */
[----:B------:R-:W-:Y:S02]  /*cf80*/  ISETP.GE.AND P5, PT, R0, UR4, PT ;  /* 0x0000000400007c0c */ /* 0x000fe4000bfa6270 */
[----:B------:R-:W-:-:S02]  /*cf90*/  ISETP.GE.AND P4, PT, R21, UR4, PT ;  /* 0x0000000415007c0c */ /* 0x000fc4000bf86270 */
[----:B------:R-:W1:Y:S01]  /*cfa0*/  S2R R21, SR_TID.X ;  /* 0x0000000000157919 */ /* 0x000e620000002100 */
[----:B------:R-:W-:Y:S02]  /*cfb0*/  LOP3.LUT R31, R31, 0x1c0, RZ, 0xfc, !PT ;  /* 0x000001c01f1f7812 */ /* 0x000fe400078efcff */
[----:B------:R-:W-:Y:S02]  /*cfc0*/  SEL R0, RZ, 0x40, P1 ;  /* 0x00000040ff007807 */ /* 0x000fe40000800000 */
[----:B------:R-:W-:Y:S01]  /*cfd0*/  ISETP.GE.AND P0, PT, R31, UR4, PT ;  /* 0x000000041f007c0c */ /* 0x000fe2000bf06270 */
[C---:B------:R-:W-:Y:S01]  /*cfe0*/  IMAD.SHL.U32 R31, R4.reuse, 0x8, RZ ;  /* 0x00000008041f7824 */ /* 0x040fe200078e00ff */
[----:B------:R-:W-:Y:S02]  /*cff0*/  LOP3.LUT R4, R4, 0x7f, RZ, 0xc0, !PT ;  /* 0x0000007f04047812 */ /* 0x000fe400078ec0ff */
[----:B------:R-:W-:Y:S02]  /*d000*/  @P5 LOP3.LUT R22, R22, 0x20, RZ, 0xfc, !PT ;  /* 0x0000002016165812 */ /* 0x000fe400078efcff */
[----:B------:R-:W-:-:S02]  /*d010*/  LOP3.LUT R31, R31, 0x38, RZ, 0xc0, !PT ;  /* 0x000000381f1f7812 */ /* 0x000fc400078ec0ff */
[----:B------:R-:W-:-:S04]  /*d020*/  LOP3.LUT R22, R22, 0xffffffef, RZ, 0xc0, !PT ;  /* 0xffffffef16167812 */ /* 0x000fc800078ec0ff */
[----:B------:R-:W-:-:S04]  /*d030*/  @P4 LOP3.LUT R22, R22, 0x10, RZ, 0xfc, !PT ;  /* 0x0000001016164812 */ /* 0x000fc800078efcff */
[----:B------:R-:W-:-:S04]  /*d040*/  LOP3.LUT R22, R22, 0xfffffffb, RZ, 0xc0, !PT ;  /* 0xfffffffb16167812 */ /* 0x000fc800078ec0ff */
[----:B------:R-:W-:Y:S01]  /*d050*/  LOP3.LUT R22, R22, 0xfffffff7, RZ, 0xc0, !PT ;  /* 0xfffffff716167812 */ /* 0x000fe200078ec0ff */
[----:B-1----:R-:W-:Y:S01]  /*d060*/  IMAD.SHL.U32 R9, R21, 0x10, RZ ;  /* 0x0000001015097824 */ /* 0x002fe200078e00ff */
[----:B--2---:R-:W-:Y:S02]  /*d070*/  LEA R27, R5, 0xffffffc0, 0x6 ;  /* 0xffffffc0051b7811 */ /* 0x004fe400078e30ff */
[----:B------:R-:W-:Y:S02]  /*d080*/  SHF.R.U32.HI R5, RZ, 0x3, R4 ;  /* 0x00000003ff057819 */ /* 0x000fe40000011604 */
[----:B------:R-:W-:Y:S02]  /*d090*/  LOP3.LUT R4, R31, 0x100, RZ, 0xfc, !PT ;  /* 0x000001001f047812 */ /* 0x000fe400078efcff */
[----:B------:R-:W-:Y:S02]  /*d0a0*/  LOP3.LUT R9, R5, 0x70, R9, 0xf8, !PT ;  /* 0x0000007005097812 */ /* 0x000fe400078ef809 */
[----:B------:R-:W-:-:S02]  /*d0b0*/  ISETP.GE.AND P3, PT, R4, UR4, PT ;  /* 0x0000000404007c0c */ /* 0x000fc4000bf66270 */
[----:B------:R-:W-:Y:S01]  /*d0c0*/  SEL R31, RZ, 0x80, P0 ;  /* 0x00000080ff1f7807 */ /* 0x000fe20000000000 */
[----:B------:R-:W-:-:S10]  /*d0d0*/  IMAD.IADD R6, R9, 0x1, R27 ;  /* 0x0000000109067824 */ /* 0x000fd400078e021b */
[----:B------:R-:W-:-:S04]  /*d0e0*/  @P3 LOP3.LUT R22, R22, 0x8, RZ, 0xfc, !PT ;  /* 0x0000000816163812 */ /* 0x000fc800078efcff */
[----:B------:R-:W-:Y:S01]  /*d0f0*/  @P2 LOP3.LUT R22, R22, 0x4, RZ, 0xfc, !PT ;  /* 0x0000000416162812 */ /* 0x000fe200078efcff */
[----:B0---4-:R-:W-:Y:S06]  /*d100*/  BRA.DIV UR5, `(.L_x_1051) ;  /* 0x0000004e051c7947 */ /* 0x011fec000b800000 */
.L_x_1124:
[----:B------:R-:W-:Y:S01]  /*d110*/  ISETP.NE.AND P1, PT, R20, 0x1, PT ;  /* 0x000000011400780c */ /* 0x000fe20003f25270 */
[----:B------:R-:W-:Y:S01]  /*d120*/  IMAD.MOV.U32 R37, RZ, RZ, RZ ;  /* 0x000000ffff257224 */ /* 0x000fe200078e00ff */
[C---:B------:R-:W-:Y:S01]  /*d130*/  ISETP.GE.AND P0, PT, R6.reuse, R33, PT ;  /* 0x000000210600720c */ /* 0x040fe20003f06270 */
[----:B------:R-:W-:Y:S01]  /*d140*/  IMAD.IADD R6, R6, 0x1, R32 ;  /* 0x0000000106067824 */ /* 0x000fe200078e0220 */
[----:B-----5:R-:W-:Y:S02]  /*d150*/  SHF.R.S32.HI R33, RZ, 0x1f, R29 ;  /* 0x0000001fff217819 */ /* 0x020fe4000001141d */
[----:B------:R-:W-:Y:S01]  /*d160*/  ISETP.GT.U32.OR P0, PT, R9, 0x3f, P0 ;  /* 0x0000003f0900780c */ /* 0x000fe20000704470 */
[----:B------:R-:W-:Y:S01]  /*d170*/  IMAD.MOV.U32 R7, RZ, RZ, R6 ;  /* 0x000000ffff077224 */ /* 0x000fe200078e0006 */
[C---:B------:R-:W-:Y:S02]  /*d180*/  LOP3.LUT P6, RZ, R22.reuse, 0x400, RZ, 0xc0, !PT ;  /* 0x0000040016ff7812 */ /* 0x040fe400078cc0ff */
[----:B------:R-:W-:-:S03]  /*d190*/  LOP3.LUT R22, R22, 0xffffdfff, RZ, 0xc0, !PT ;  /* 0xffffdfff16167812 */ /* 0x000fc600078ec0ff */
[----:B------:R-:W0:Y:S01]  /*d1a0*/  @P1 LDC R3, c[0x0][0x434] ;  /* 0x00010d00ff031b82 */ /* 0x000e220000000800 */
[----:B------:R-:W-:-:S07]  /*d1b0*/  @P1 LOP3.LUT R22, R22, 0x2000, RZ, 0xfc, !PT ;  /* 0x0000200016161812 */ /* 0x000fce00078efcff */
        /* <DEDUP_REMOVED lines=30> */
[----:B------:R-:W-:Y:S01]  /*d3a0*/  IMAD.U32 R2, RZ, RZ, UR36 ;  /* 0x00000024ff027e24 */ /* 0x000fe2000f8e00ff */
[----:B------:R-:W-:Y:S01]  /*d3b0*/  LOP3.LUT R31, R10, R31, RZ, 0xfc, !PT ;  /* 0x0000001f0a1f7212 */ /* 0x000fe200078efcff */
[----:B------:R-:W-:Y:S01]  /*d3c0*/  IMAD R0, R20, R0, R6 ;  /* 0x0000000014007224 */ /* 0x000fe200078e0206 */
[----:B------:R0:W-:Y:S02]  /*d3d0*/  STL [R1+0x24], R10 ;  /* 0x0000240a01007387 */ /* 0x0001e40000100800 */
[----:B------:R-:W-:Y:S02]  /*d3e0*/  ISETP.NE.AND P0, PT, R2, 0x3, PT ;  /* 0x000000030200780c */ /* 0x000fe40003f05270 */
[----:B------:R0:W-:Y:S11]  /*d3f0*/  STL [R1], R0 ;  /* 0x0000000001007387 */ /* 0x0001f60000100800 */
[----:B------:R-:W-:-:S04]  /*d400*/  @P0 LOP3.LUT R22, R22, 0x1000, RZ, 0xfc, !PT ;  /* 0x0000100016160812 */ /* 0x000fc800078efcff */
[----:B------:R-:W-:-:S04]  /*d410*/  LOP3.LUT R22, R22, 0xfffffffe, RZ, 0xc0, !PT ;  /* 0xfffffffe16167812 */ /* 0x000fc800078ec0ff */
[----:B------:R-:W-:Y:S01]  /*d420*/  @P1 LOP3.LUT R22, R22, 0x1, RZ, 0xfc, !PT ;  /* 0x0000000116161812 */ /* 0x000fe200078efcff */
[----:B0-----:R-:W-:Y:S06]  /*d430*/  @!P0 BRA `(.L_x_1052) ;  /* 0x0000000000048947 */ /* 0x001fec0003800000 */
[----:B------:R-:W-:Y:S01]  /*d440*/  BPT.TRAP 0x1 ;  /* 0x000000040000795c */ /* 0x000fe20000300000 */
.L_x_1052:
[----:B------:R-:W-:Y:S01]  /*d450*/  IMAD R30, R24, 0x8, R23 ;  /* 0x00000008181e7824 */ /* 0x000fe200078e0217 */
[----:B------:R-:W-:Y:S01]  /*d460*/  SHF.L.U32 R0, R26, 0x1f, RZ ;  /* 0x0000001f1a007819 */ /* 0x000fe200000006ff */
[----:B------:R-:W-:Y:S03]  /*d470*/  BSSY B0, `(.L_x_1053) ;  /* 0x0000003000007945 */ /* 0x000fe60003800000 */
[----:B------:R-:W0:Y:S02]  /*d480*/  SYNCS.PHASECHK.TRANS64.TRYWAIT P0, [R30+URZ+0x38840], R0 ;  /* 0x038840001e0075a7 */ /* 0x000e24000800017f */
[----:B0-----:R-:W-:Y:S05]  /*d490*/  @!P0 BRA `(.L_x_1054) ;  /* 0x0000004800688947 */ /* 0x001fea0003800000 */
.L_x_1125:
[----:B------:R-:W-:Y:S05]  /*d4a0*/  BSYNC B0 ;  /* 0x0000000000007941 */ /* 0x000fea0003800000 */
.L_x_1053:
[----:B------:R-:W0:Y:S01]  /*d4b0*/  LDL R2, [R1] ;  /* 0x0000000001027983 */ /* 0x000e220000100800 */
[----:B------:R-:W-:-:S03]  /*d4c0*/  ULDC.64 UR4, c[0x0][0x300] ;  /* 0x0000c00000047ab9 */ /* 0x000fc60000000a00 */
[----:B------:R-:W2:Y:S01]  /*d4d0*/  LDL R7, [R1+0x4] ;  /* 0x0000040001077983 */ /* 0x000ea20000100800 */
[----:B-----5:R-:W-:Y:S02]  /*d4e0*/  SHF.R.S32.HI R4, RZ, 0x1f, R37 ;  /* 0x0000001fff047819 */ /* 0x020fe40000011425 */
        /* <DEDUP_REMOVED lines=19> */
[----:B0-----:R-:W-:Y:S02]  /*d620*/  LOP3.LUT R5, R4, 0x7f, RZ, 0xc0, !PT ;  /* 0x0000007f04057812 */ /* 0x001fe400078ec0ff */
[----:B------:R-:W-:Y:S01]  /*d630*/  IMAD.IADD R4, R3, 0x1, R0 ;  /* 0x0000000103047824 */ /* 0x000fe200078e0200 */
[C---:B------:R-:W-:Y:S01]  /*d640*/  LEA R0, P0, R2.reuse, UR4, 0x1 ;  /* 0x0000000402007c11 */ /* 0x040fe2000f8008ff */
[----:B------:R-:W-:Y:S01]  /*d650*/  ULDC UR4, c[0x0][0x2f4] ;  /* 0x0000bd0000047ab9 */ /* 0x000fe20000000800 */
[----:B------:R-:W-:Y:S02]  /*d660*/  SHF.R.U32.HI R6, RZ, 0x3, R5 ;  /* 0x00000003ff067819 */ /* 0x000fe40000011605 */
[----:B------:R-:W0:Y:S01]  /*d670*/  S2R R5, SR_TID.X ;  /* 0x0000000000057919 */ /* 0x000e220000002100 */
[----:B------:R-:W-:Y:S01]  /*d680*/  LEA.HI.X R4, R2, UR5, R4, 0x1, P0 ;  /* 0x0000000502047c11 */ /* 0x000fe200080f0c04 */
[----:B------:R-:W-:Y:S01]  /*d690*/  UMOV UR5, 0xffffffff ;  /* 0xffffffff00057882 */ /* 0x000fe20000000000 */
[----:B--2---:R-:W-:-:S04]  /*d6a0*/  IADD3 R27, -R6, R7, -R27 ;  /* 0x00000007061b7210 */ /* 0x004fc80007ffe91b */
        /* <DEDUP_REMOVED lines=39> */
.L_x_1135:
        /* <DEDUP_REMOVED lines=10> */
.L_x_1056:
        /* <DEDUP_REMOVED lines=11> */
.L_x_1057:
[----:B------:R1:W5:Y:S01]  /*da70*/  LDL.LU R0, [R1+0xc] ;  /* 0x00000c0001007983 */ /* 0x0003620000300800 */
[----:B------:R-:W-:Y:S01]  /*da80*/  LOP3.LUT P0, RZ, R22, 0x40, RZ, 0xc0, !PT ;  /* 0x0000004016ff7812 */ /* 0x000fe2000780c0ff */
[----:B------:R1:W-:-:S12]  /*da90*/  SYNCS.ARRIVE.TRANS64.A1T0 RZ, [R30+URZ+0x38830], RZ ;  /* 0x038830ff1eff79a7 */ /* 0x0003d8000810003f */
[----:B------:R-:W-:Y:S05]  /*daa0*/  WARPSYNC.ALL ;  /* 0x0000000000007948 */ /* 0x000fea0003800000 */
[----:B0-----:R-:W-:Y:S01]  /*dab0*/  SEL R2, R35, RZ, !P0 ;  /* 0x000000ff23027207 */ /* 0x001fe20004000000 */
[----:B------:R-:W-:Y:S04]  /*dac0*/  BSSY B6, `(.L_x_1058) ;  /* 0x000001a000067945 */ /* 0x000fe80003800000 */
[----:B------:R0:W-:Y:S01]  /*dad0*/  STL [R1+0x8], R2 ;  /* 0x0000080201007387 */ /* 0x0001e20000100800 */
[----:B------:R-:W-:Y:S01]  /*dae0*/  BAR.SYNC.DEFER_BLOCKING 0x8, 0x100 ;  /* 0x0204000000007b1d */ /* 0x000fe20000010000 */
[----:B-----5:R-:W-:Y:S01]  /*daf0*/  SEL R35, R0, RZ, !P0 ;  /* 0x000000ff00237207 */ /* 0x020fe20004000000 */
[----:B------:R-:W-:-:S04]  /*db00*/  VIADD R0, R23, 0x20400 ;  /* 0x0002040017007836 */ /* 0x000fc80000000000 */
[----:B------:R0:W-:Y:S01]  /*db10*/  STL [R1+0x14], R35 ;  /* 0x0000142301007387 */ /* 0x0001e20000100800 */
[----:B------:R-:W-:Y:S02]  /*db20*/  LOP3.LUT P0, RZ, R0, 0x3ff, RZ, 0xc0, !PT ;  /* 0x000003ff00ff7812 */ /* 0x000fe4000780c0ff */
[----:B------:R-:W-:-:S05]  /*db30*/  SHF.R.S32.HI R0, RZ, 0x1f, R36 ;  /* 0x0000001fff007819 */ /* 0x000fca0000011424 */
[----:B------:R0:W-:Y:S06]  /*db40*/  STL [R1+0xc], R0 ;  /* 0x00000c0001007387 */ /* 0x0001ec0000100800 */
[----:B------:R-:W-:Y:S05]  /*db50*/  @!P0 BRA `(.L_x_1059) ;  /* 0x0000000000408947 */ /* 0x000fea0003800000 */
        /* <DEDUP_REMOVED lines=16> */
.L_x_1059:
[----:B------:R-:W-:Y:S05]  /*dc60*/  BSYNC B6 ;  /* 0x0000000000067941 */ /* 0x000fea0003800000 */
.L_x_1058:
[----:B------:R-:W2:Y:S01]  /*dc70*/  LDL R4, [R1+0xc] ;  /* 0x00000c0001047983 */ /* 0x000ea20000100800 */
[----:B------:R-:W3:Y:S01]  /*dc80*/  LDC R10, c[0x0][0x448] ;  /* 0x00011200ff0a7b82 */ /* 0x000ee20000000800 */
[----:B0-----:R-:W0:Y:S01]  /*dc90*/  S2R R2, SR_TID.X ;  /* 0x0000000000027919 */ /* 0x001e220000002100 */
[----:B------:R-:W-:Y:S01]  /*dca0*/  IMAD.MOV.U32 R21, RZ, RZ, R35 ;  /* 0x000000ffff157224 */ /* 0x000fe200078e0023 */
[----:B------:R-:W-:Y:S01]  /*dcb0*/  ULDC.64 UR4, c[0x0][0x298] ;  /* 0x0000a60000047ab9 */ /* 0x000fe20000000a00 */
[----:B------:R-:W4:Y:S04]  /*dcc0*/  LDL R20, [R1+0x8] ;  /* 0x0000080001147983 */ /* 0x000f280000100800 */
[----:B------:R0:W5:Y:S01]  /*dcd0*/  LDL R9, [R1+0x10] ;  /* 0x0000100001097983 */ /* 0x0001620000100800 */
[----:B------:R-:W1:Y:S01]  /*dce0*/  S2R R35, SR_TID.X ;  /* 0x0000000000237919 */ /* 0x000e620000002100 */
[----:B---3--:R-:W-:-:S02]  /*dcf0*/  ISETP.NE.AND P0, PT, R10, 0x1, PT ;  /* 0x000000010a00780c */ /* 0x008fc40003f05270 */
[----:B0-----:R-:W-:-:S11]  /*dd00*/  LOP3.LUT R2, R2, 0x7f, RZ, 0xc0, !PT ;  /* 0x0000007f02027812 */ /* 0x001fd600078ec0ff */
[----:B------:R-:W0:Y:S01]  /*dd10*/  @P0 LDC R3, c[0x0][0x44c] ;  /* 0x00011300ff030b82 */ /* 0x000e220000000800 */
[----:B------:R-:W-:Y:S01]  /*dd20*/  SHF.R.U32.HI R2, RZ, 0x3, R2 ;  /* 0x00000003ff027819 */ /* 0x000fe20000011602 */
[----:B-1----:R-:W-:-:S05]  /*dd30*/  IMAD.SHL.U32 R35, R35, 0x10, RZ ;  /* 0x0000001023237824 */ /* 0x002fca00078e00ff */
[----:B------:R-:W-:Y:S02]  /*dd40*/  LOP3.LUT R35, R2, 0x70, R35, 0xf8, !PT ;  /* 0x0000007002237812 */ /* 0x000fe400078ef823 */
[----:B------:R-:W1:Y:S03]  /*dd50*/  @P0 LDC R2, c[0x0][0x450] ;  /* 0x00011400ff020b82 */ /* 0x000e660000000800 */
[----:B------:R-:W-:-:S04]  /*dd60*/  IMAD R35, R17, 0x40, R35 ;  /* 0x0000004011237824 */ /* 0x000fc800078e0223 */
[----:B0-----:R-:W-:-:S04]  /*dd70*/  @P0 IMAD.HI.U32 R3, R35, R3, RZ ;  /* 0x0000000323030227 */ /* 0x001fc800078e00ff */
[----:B------:R-:W-:Y:S01]  /*dd80*/  IMAD.MOV.U32 R0, RZ, RZ, R35 ;  /* 0x000000ffff007224 */ /* 0x000fe200078e0023 */
[----:B-1----:R-:W-:Y:S01]  /*dd90*/  @P0 SHF.R.U32.HI R0, RZ, R2, R3 ;  /* 0x00000002ff000219 */ /* 0x002fe20000011603 */
[----:B------:R-:W-:Y:S01]  /*dda0*/  IMAD.WIDE.U32 R2, R36, UR4, RZ ;  /* 0x0000000424027c25 */ /* 0x000fe2000f8e00ff */
[----:B------:R-:W0:Y:S01]  /*ddb0*/  S2R R5, SR_TID.X ;  /* 0x0000000000057919 */ /* 0x000e220000002100 */
[----:B------:R-:W-:-:S04]  /*ddc0*/  LOP3.LUT R22, R22, 0xfffff7ff, RZ, 0xc0, !PT ;  /* 0xfffff7ff16167812 */ /* 0x000fc800078ec0ff */
[----:B------:R-:W-:Y:S01]  /*ddd0*/  @P0 LOP3.LUT R22, R22, 0x800, RZ, 0xfc, !PT ;  /* 0x0000080016160812 */ /* 0x000fe200078efcff */
[----:B0-----:R-:W-:-:S05]  /*dde0*/  IMAD.SHL.U32 R7, R5, 0x8, RZ ;  /* 0x0000000805077824 */ /* 0x001fca00078e00ff */
[----:B------:R-:W-:Y:S01]  /*ddf0*/  LOP3.LUT R7, R7, 0x38, RZ, 0xc0, !PT ;  /* 0x0000003807077812 */ /* 0x000fe200078ec0ff */
[----:B--2---:R-:W-:-:S04]  /*de00*/  IMAD R4, R4, UR4, RZ ;  /* 0x0000000404047c24 */ /* 0x004fc8000f8e02ff */
        /* <DEDUP_REMOVED lines=9> */
[----:B----4-:R-:W-:-:S04]  /*dea0*/  IMAD.WIDE.U32 R2, R20, UR4, R2 ;  /* 0x0000000414027c25 */ /* 0x010fc8000f8e0002 */
[----:B------:R-:W-:Y:S01]  /*deb0*/  IMAD R4, R20, UR5, R4 ;  /* 0x0000000514047c24 */ /* 0x000fe2000f8e0204 */
[----:B------:R-:W-:-:S03]  /*dec0*/  ULDC.64 UR4, c[0x0][0x2d0] ;  /* 0x0000b40000047ab9 */ /* 0x000fc60000000a00 */
[----:B------:R-:W-:Y:S01]  /*ded0*/  IMAD.IADD R3, R3, 0x1, R4 ;  /* 0x0000000103037824 */ /* 0x000fe200078e0204 */
[----:B------:R-:W-:-:S05]  /*dee0*/  SHF.R.S32.HI R4, RZ, 0x1f, R0 ;  /* 0x0000001fff047819 */ /* 0x000fca0000011400 */
[----:B------:R-:W-:Y:S02]  /*def0*/  IMAD R4, R4, UR4, RZ ;  /* 0x0000000404047c24 */ /* 0x000fe4000f8e02ff */
[----:B------:R-:W-:-:S04]  /*df00*/  IMAD.WIDE.U32 R2, R0, UR4, R2 ;  /* 0x0000000400027c25 */ /* 0x000fc8000f8e0002 */
[----:B------:R-:W-:Y:S01]  /*df10*/  IMAD R4, R0, UR5, R4 ;  /* 0x0000000500047c24 */ /* 0x000fe2000f8e0204 */
[----:B------:R-:W-:Y:S01]  /*df20*/  ULDC.64 UR4, c[0x0][0x2c8] ;  /* 0x0000b20000047ab9 */ /* 0x000fe20000000a00 */
[----:B------:R-:W-:-:S04]  /*df30*/  IMAD.MOV R0, RZ, RZ, -R0 ;  /* 0x000000ffff007224 */ /* 0x000fc800078e0a00 */
[----:B------:R-:W-:Y:S02]  /*df40*/  IMAD R0, R10, R0, R35 ;  /* 0x000000000a007224 */ /* 0x000fe400078e0223 */
[----:B------:R-:W-:-:S03]  /*df50*/  IMAD.IADD R3, R3, 0x1, R4 ;  /* 0x0000000103037824 */ /* 0x000fc600078e0204 */
[----:B------:R-:W-:Y:S01]  /*df60*/  SHF.R.S32.HI R4, RZ, 0x1f, R0 ;  /* 0x0000001fff047819 */ /* 0x000fe20000011400 */
[----:B------:R-:W-:-:S04]  /*df70*/  IMAD.WIDE.U32 R2, R0, UR4, R2 ;  /* 0x0000000400027c25 */ /* 0x000fc8000f8e0002 */
[----:B------:R-:W-:-:S04]  /*df80*/  IMAD R4, R4, UR4, RZ ;  /* 0x0000000404047c24 */ /* 0x000fc8000f8e02ff */
[----:B------:R-:W-:Y:S01]  /*df90*/  IMAD R4, R0, UR5, R4 ;  /* 0x0000000500047c24 */ /* 0x000fe2000f8e0204 */
[----:B------:R-:W-:Y:S02]  /*dfa0*/  ULDC.64 UR4, c[0x0][0x280] ;  /* 0x0000a00000047ab9 */ /* 0x000fe40000000a00 */
[----:B------:R-:W-:Y:S01]  /*dfb0*/  LEA R0, P0, R2, UR4, 0x1 ;  /* 0x0000000402007c11 */ /* 0x000fe2000f8008ff */
[----:B------:R-:W-:Y:S01]  /*dfc0*/  IMAD.IADD R3, R3, 0x1, R4 ;  /* 0x0000000103037824 */ /* 0x000fe200078e0204 */
[----:B------:R-:W-:Y:S01]  /*dfd0*/  ULDC UR4, c[0x0][0x2b8] ;  /* 0x0000ae0000047ab9 */ /* 0x000fe20000000800 */
[----:B------:R-:W-:-:S03]  /*dfe0*/  LOP3.LUT R20, R5, 0x7f, RZ, 0xc0, !PT ;  /* 0x0000007f05147812 */ /* 0x000fc600078ec0ff */
[----:B------:R-:W-:Y:S01]  /*dff0*/  LEA.HI.X R2, R2, UR5, R3, 0x1, P0 ;  /* 0x0000000502027c11 */ /* 0x000fe200080f0c03 */
[----:B------:R-:W-:Y:S01]  /*e000*/  UMOV UR5, 0xffffffff ;  /* 0xffffffff00057882 */ /* 0x000fe20000000000 */
[----:B------:R-:W-:Y:S02]  /*e010*/  ISETP.GE.AND P0, PT, R7, UR4, PT ;  /* 0x0000000407007c0c */ /* 0x000fe4000bf06270 */
[----:B------:R-:W-:Y:S01]  /*e020*/  SHF.R.U32.HI R8, RZ, 0x3, R20 ;  /* 0x00000003ff087819 */ /* 0x000fe20000011614 */
[----:B------:R-:W-:Y:S10]  /*e030*/  BRA.DIV UR5, `(.L_x_1060) ;  /* 0x0000004205e47947 */ /* 0x000ff4000b800000 */
[----:B------:R-:W0:Y:S01]  /*e040*/  SHFL.IDX PT, R5, R0, RZ, 0x181f ;  /* 0x00181fff00057589 */ /* 0x000e2200000e0000 */
[----:B-----5:R-:W-:Y:S01]  /*e050*/  IMAD R3, R9, R10, RZ ;  /* 0x0000000a09037224 */ /* 0x020fe200078e02ff */
[----:B------:R-:W-:Y:S01]  /*e060*/  LOP3.LUT R22, R22, 0xfffffeff, RZ, 0xc0, !PT ;  /* 0xfffffeff16167812 */ /* 0x000fe200078ec0ff */
[----:B------:R-:W-:Y:S01]  /*e070*/  IMAD R17, R17, 0x40, R8 ;  /* 0x0000004011117824 */ /* 0x000fe200078e0208 */
[----:B------:R-:W1:Y:S04]  /*e080*/  SHFL.IDX PT, R4, R2, RZ, 0x181f ;  /* 0x00181fff02047589 */ /* 0x000e6800000e0000 */
[----:B------:R-:W-:-:S13]  /*e090*/  ISETP.GE.AND P2, PT, R17, R3, PT ;  /* 0x000000031100720c */ /* 0x000fda0003f46270 */
[----:B------:R-:W-:Y:S02]  /*e0a0*/  @P2 LOP3.LUT R22, R22, 0x100, RZ, 0xfc, !PT ;  /* 0x0000010016162812 */ /* 0x000fe400078efcff */
[----:B0-----:R-:W-:Y:S02]  /*e0b0*/  @!P2 LEA R5, P1, R7, R5, 0x1 ;  /* 0x000000050705a211 */ /* 0x001fe400078208ff */
[----:B------:R-:W-:-:S03]  /*e0c0*/  LOP3.LUT R22, R22, 0xffffff7f, RZ, 0xc0, !PT ;  /* 0xffffff7f16167812 */ /* 0x000fc600078ec0ff */
        /* <DEDUP_REMOVED lines=10> */
[----:B------:R-:W-:-:S04]  /*e170*/  @P2 LOP3.LUT R22, R22, 0x80, RZ, 0xfc, !PT ;  /* 0x0000008016162812 */ /* 0x000fc800078efcff */
[----:B------:R-:W-:Y:S02]  /*e180*/  LOP3.LUT R22, R22, 0xffffffbf, RZ, 0xc0, !PT ;  /* 0xffffffbf16167812 */ /* 0x000fe400078ec0ff */
        /* <DEDUP_REMOVED lines=11> */
[----:B------:R-:W-:-:S02]  /*e240*/  @P2 LOP3.LUT R22, R22, 0x40, RZ, 0xfc, !PT ;  /* 0x0000004016162812 */ /* 0x000fc400078efcff */
[----:B0-----:R-:W-:-:S05]  /*e250*/  @!P2 LEA R5, P1, R7, R5, 0x1 ;  /* 0x000000050705a211 */ /* 0x001fca00078208ff */
[----:B-1----:R-:W-:-:S05]  /*e260*/  @!P2 IMAD.X R4, RZ, RZ, R4, P1 ;  /* 0x000000ffff04a224 */ /* 0x002fca00008e0604 */
[----:B------:R-:W-:-:S04]  /*e270*/  @!P2 LOP3.LUT R5, R5, R4, RZ, 0x3c, !PT ;  /* 0x000000040505a212 */ /* 0x000fc800078e3cff */
[----:B------:R-:W-:-:S04]  /*e280*/  @!P2 LOP3.LUT R4, R5, R4, RZ, 0x3c, !PT ;  /* 0x000000040504a212 */ /* 0x000fc800078e3cff */
[----:B------:R-:W-:-:S05]  /*e290*/  @!P2 LOP3.LUT R5, R5, R4, RZ, 0x3c, !PT ;  /* 0x000000040505a212 */ /* 0x000fca00078e3cff */
[----:B------:R0:W-:Y:S04]  /*e2a0*/  @!P2 LDGSTS.E.BYPASS.LTC128B.128 [R25+0x21400], desc[UR44][R4.64], !P0 ;  /* 0x214000000419afae */ /* 0x0001e8000c101d6c */
[----:B0-----:R0:W1:Y:S02]  /*e2b0*/  SHFL.IDX PT, R4, R2, 0x3, 0x181f ;  /* 0x00781f0002047f89 */ /* 0x00106400000e0000 */
.L_x_1144:
[----:B------:R-:W-:Y:S01]  /*e2c0*/  VIADD R17, R17, 0x30 ;  /* 0x0000003011117836 */ /* 0x000fe20000000000 */
[----:B------:R-:W-:-:S04]  /*e2d0*/  LOP3.LUT R22, R22, 0xfffeffff, RZ, 0xc0, !PT ;  /* 0xfffeffff16167812 */ /* 0x000fc800078ec0ff */
[----:B------:R-:W-:-:S13]  /*e2e0*/  ISETP.GE.AND P2, PT, R17, R3, PT ;  /* 0x000000031100720c */ /* 0x000fda0003f46270 */
[----:B0-----:R-:W-:Y:S02]  /*e2f0*/  @!P2 LEA R2, P1, R7, R0, 0x1 ;  /* 0x000000000702a211 */ /* 0x001fe400078208ff */
[----:B------:R-:W-:-:S03]  /*e300*/  @P2 LOP3.LUT R22, R22, 0x10000, RZ, 0xfc, !PT ;  /* 0x0001000016162812 */ /* 0x000fc600078efcff */
[----:B-1----:R-:W-:-:S05]  /*e310*/  @!P2 IMAD.X R3, RZ, RZ, R4, P1 ;  /* 0x000000ffff03a224 */ /* 0x002fca00008e0604 */
[----:B------:R-:W-:Y:S01]  /*e320*/  @!PT LDS RZ, [RZ] ;  /* 0x00000000fffff984 */ /* 0x000fe20000000800 */
[----:B------:R-:W-:Y:S01]  /*e330*/  @!PT LDS RZ, [RZ] ;  /* 0x00000000fffff984 */ /* 0x000fe20000000800 */
[----:B------:R-:W-:Y:S01]  /*e340*/  @!PT LDS RZ, [RZ] ;  /* 0x00000000fffff984 */ /* 0x000fe20000000800 */
[----:B------:R0:W-:Y:S01]  /*e350*/  @!P2 LDGSTS.E.BYPASS.LTC128B.128 [R25+0x21c00], desc[UR44][R2.64], !P0 ;  /* 0x21c000000219afae */ /* 0x0001e2000c101d6c */
[----:B------:R-:W-:Y:S01]  /*e360*/  PLOP3.LUT P0, PT, PT, PT, PT, 0x80, 0x0 ;  /* 0x000000000000781c */ /* 0x000fe20003f0f070 */
[----:B------:R-:W-:-:S12]  /*e370*/  NOP ;  /* 0x0000000000007918 */ /* 0x000fd80000000000 */
.L_x_1061:
[----:B------:R-:W-:Y:S02]  /*e380*/  PLOP3.LUT P1, PT, P1, P0, PT, 0xa2, 0x0 ;  /* 0x000000000000781c */ /* 0x000fe40000f21472 */
[----:B------:R-:W-:-:S08]  /*e390*/  @P0 R2UR P1, UR4, R23 ;  /* 0x00000000170402ca */ /* 0x000fd00000020000 */
[----:B------:R-:W-:-:S05]  /*e3a0*/  @P0 PLOP3.LUT P0, PT, P1, PT, PT, 0x80, 0x0 ;  /* 0x000000000000081c */ /* 0x000fca0000f0f070 */
[----:B------:R-:W-:Y:S01]  /*e3b0*/  @!P1 SYNCS.ARRIVE.TRANS64.RED.A0T1 RZ, [UR4+0x38800], RZ ;  /* 0x038800ffffff99a7 */ /* 0x000fe20008200404 */
[----:B------:R-:W-:Y:S07]  /*e3c0*/  @!P1 ARRIVES.LDGSTSBAR.64.TRANSCNT [UR4+0x38800] ;  /* 0x03880000ff0099b0 */ /* 0x000fee0008000a84 */
[----:B------:R-:W-:Y:S05]  /*e3d0*/  @P0 BRA.U.ANY `(.L_x_1061) ;  /* 0xfffffffd00e80947 */ /* 0x000fea000393ffff */
[----:B------:R-:W-:Y:S01]  /*e3e0*/  NOP ;  /* 0x0000000000007918 */ /* 0x000fe20000000000 */
[----:B------:R-:W-:Y:S01]  /*e3f0*/  VIADD R0, R23, 0x26400 ;  /* 0x0002640017007836 */ /* 0x000fe20000000000 */
[----:B------:R1:W-:Y:S01]  /*e400*/  SYNCS.ARRIVE.TRANS64.A1T0 RZ, [R23+URZ+0x38800], RZ ;  /* 0x038800ff17ff79a7 */ /* 0x0003e2000810003f */
[----:B------:R-:W-:Y:S03]  /*e410*/  BSSY B6, `(.L_x_1062) ;  /* 0x0000013000067945 */ /* 0x000fe60003800000 */
[----:B------:R-:W-:-:S13]  /*e420*/  LOP3.LUT P0, RZ, R0, 0x3ff, RZ, 0xc0, !PT ;  /* 0x000003ff00ff7812 */ /* 0x000fda000780c0ff */
[----:B-1----:R-:W-:Y:S05]  /*e430*/  @!P0 BRA `(.L_x_1063) ;  /* 0x0000000000408947 */ /* 0x002fea0003800000 */
        /* <DEDUP_REMOVED lines=16> */
.L_x_1063:
[----:B------:R-:W-:Y:S05]  /*e540*/  BSYNC B6 ;  /* 0x0000000000067941 */ /* 0x000fea0003800000 */
.L_x_1062:
[----:B------:R-:W2:Y:S01]  /*e550*/  LDL.LU R21, [R1+0xc] ;  /* 0x00000c0001157983 */ /* 0x000ea20000300800 */
[----:B0-----:R-:W0:Y:S01]  /*e560*/  LDC R2, c[0x0][0x448] ;  /* 0x00011200ff027b82 */ /* 0x001e220000000800 */
[----:B------:R-:W-:Y:S02]  /*e570*/  ULDC.64 UR4, c[0x0][0x398] ;  /* 0x0000e60000047ab9 */ /* 0x000fe40000000a00 */
[----:B------:R-:W3:Y:S04]  /*e580*/  LDL.LU R20, [R1+0x14] ;  /* 0x0000140001147983 */ /* 0x000ee80000300800 */
[----:B------:R-:W4:Y:S01]  /*e590*/  LDL.LU R17, [R1+0x8] ;  /* 0x0000080001117983 */ /* 0x000f220000300800 */
[----:B0-----:R-:W-:-:S13]  /*e5a0*/  ISETP.NE.AND P6, PT, R2, 0x1, PT ;  /* 0x000000010200780c */ /* 0x001fda0003fc5270 */
[----:B------:R-:W0:Y:S08]  /*e5b0*/  @P6 LDC R3, c[0x0][0x44c] ;  /* 0x00011300ff036b82 */ /* 0x000e300000000800 */
[----:B------:R-:W1:Y:S01]  /*e5c0*/  @P6 LDC R2, c[0x0][0x450] ;  /* 0x00011400ff026b82 */ /* 0x000e620000000800 */
[----:B------:R-:W-:Y:S01]  /*e5d0*/  IMAD.MOV.U32 R0, RZ, RZ, R35 ;  /* 0x000000ffff007224 */ /* 0x000fe200078e0023 */
[----:B------:R-:W5:Y:S01]  /*e5e0*/  S2R R7, SR_TID.X ;  /* 0x0000000000077919 */ /* 0x000f620000002100 */
[----:B0-----:R-:W-:-:S05]  /*e5f0*/  @P6 IMAD.HI.U32 R3, R35, R3, RZ ;  /* 0x0000000323036227 */ /* 0x001fca00078e00ff */
[----:B-1----:R-:W-:Y:S01]  /*e600*/  @P6 SHF.R.U32.HI R0, RZ, R2, R3 ;  /* 0x00000002ff006219 */ /* 0x002fe20000011603 */
[----:B------:R-:W-:Y:S01]  /*e610*/  IMAD.WIDE.U32 R2, R36, UR4, RZ ;  /* 0x0000000424027c25 */ /* 0x000fe2000f8e00ff */
[----:B------:R-:W0:Y:S02]  /*e620*/  S2R R10, SR_TID.X ;  /* 0x00000000000a7919 */ /* 0x000e240000002100 */
[----:B------:R-:W-:Y:S01]  /*e630*/  SHF.R.S32.HI R5, RZ, 0x1f, R0 ;  /* 0x0000001fff057819 */ /* 0x000fe20000011400 */
[----:B------:R-:W1:Y:S01]  /*e640*/  S2R R9, SR_TID.X ;  /* 0x0000000000097919 */ /* 0x000e620000002100 */
[----:B------:R-:W-:Y:S01]  /*e650*/  LOP3.LUT R22, R22, 0xfffff7ff, RZ, 0xc0, !PT ;  /* 0xfffff7ff16167812 */ /* 0x000fe200078ec0ff */
[----:B-1----:R-:W-:-:S05]  /*e660*/  IMAD.SHL.U32 R8, R9, 0x8, RZ ;  /* 0x0000000809087824 */ /* 0x002fca00078e00ff */
        /* <DEDUP_REMOVED lines=10> */
[----:B---3--:R-:W-:Y:S02]  /*e710*/  IMAD R4, R20, UR4, RZ ;  /* 0x0000000414047c24 */ /* 0x008fe4000f8e02ff */
[----:B----4-:R-:W-:Y:S01]  /*e720*/  IMAD.WIDE.U32 R2, R17, UR4, R2 ;  /* 0x0000000411027c25 */ /* 0x010fe2000f8e0002 */
        /* <DEDUP_REMOVED lines=10> */
[----:B------:R-:W-:Y:S01]  /*e7d0*/  ULDC.64 UR4, c[0x0][0x3c8] ;  /* 0x0000f20000047ab9 */ /* 0x000fe20000000a00 */
[----:B-----5:R-:W-:Y:S02]  /*e7e0*/  IMAD.SHL.U32 R20, R7, 0x8, RZ ;  /* 0x0000000807147824 */ /* 0x020fe400078e00ff */
[----:B------:R-:W-:Y:S02]  /*e7f0*/  IMAD.IADD R3, R3, 0x1, R5 ;  /* 0x0000000103037824 */ /* 0x000fe400078e0205 */
[----:B------:R-:W-:Y:S01]  /*e800*/  IMAD R0, R0, UR4, RZ ;  /* 0x0000000400007c24 */ /* 0x000fe2000f8e02ff */
[----:B------:R-:W-:Y:S01]  /*e810*/  LOP3.LUT R20, R20, 0x38, RZ, 0xc0, !PT ;  /* 0x0000003814147812 */ /* 0x000fe200078ec0ff */
[----:B------:R-:W-:-:S04]  /*e820*/  IMAD.WIDE.U32 R2, R4, UR4, R2 ;  /* 0x0000000404027c25 */ /* 0x000fc8000f8e0002 */
[----:B------:R-:W-:Y:S01]  /*e830*/  IMAD R0, R4, UR5, R0 ;  /* 0x0000000504007c24 */ /* 0x000fe2000f8e0200 */
[----:B------:R-:W-:Y:S01]  /*e840*/  ULDC.64 UR4, c[0x0][0x390] ;  /* 0x0000e40000047ab9 */ /* 0x000fe20000000a00 */
[----:B------:R-:W-:Y:S01]  /*e850*/  IMAD.SHL.U32 R17, R7, 0x8, RZ ;  /* 0x0000000807117824 */ /* 0x000fe200078e00ff */
[----:B------:R-:W-:Y:S01]  /*e860*/  LOP3.LUT R7, R20, 0x80, RZ, 0xfc, !PT ;  /* 0x0000008014077812 */ /* 0x000fe200078efcff */
[----:B------:R-:W-:Y:S01]  /*e870*/  IMAD.IADD R6, R3, 0x1, R0 ;  /* 0x0000000103067824 */ /* 0x000fe200078e0200 */
[----:B------:R-:W-:Y:S01]  /*e880*/  LEA R0, P0, R2, UR4, 0x1 ;  /* 0x0000000402007c11 */ /* 0x000fe2000f8008ff */
[----:B------:R-:W-:Y:S01]  /*e890*/  ULDC UR4, c[0x0][0x3b8] ;  /* 0x0000ee0000047ab9 */ /* 0x000fe20000000800 */
[----:B------:R-:W-:Y:S02]  /*e8a0*/  LOP3.LUT R17, R17, 0x38, RZ, 0xc0, !PT ;  /* 0x0000003811117812 */ /* 0x000fe400078ec0ff */
[----:B------:R-:W-:Y:S02]  /*e8b0*/  ISETP.GE.AND P4, PT, R7, UR4, PT ;  /* 0x0000000407007c0c */ /* 0x000fe4000bf86270 */
[----:B------:R-:W-:Y:S01]  /*e8c0*/  LOP3.LUT R7, R17, 0x40, RZ, 0xfc, !PT ;  /* 0x0000004011077812 */ /* 0x000fe200078efcff */
[----:B0-----:R-:W-:-:S05]  /*e8d0*/  IMAD.SHL.U32 R17, R10, 0x8, RZ ;  /* 0x000000080a117824 */ /* 0x001fca00078e00ff */
[----:B------:R-:W-:Y:S02]  /*e8e0*/  LOP3.LUT R17, R17, 0x38, RZ, 0xc0, !PT ;  /* 0x0000003811117812 */ /* 0x000fe400078ec0ff */
[----:B------:R-:W-:Y:S02]  /*e8f0*/  ISETP.GE.AND P5, PT, R7, UR4, PT ;  /* 0x0000000407007c0c */ /* 0x000fe4000bfa6270 */
[----:B------:R-:W-:Y:S01]  /*e900*/  LOP3.LUT R7, R17, 0x100, RZ, 0xfc, !PT ;  /* 0x0000010011077812 */ /* 0x000fe200078efcff */
[----:B------:R-:W-:Y:S01]  /*e910*/  IMAD.SHL.U32 R17, R10, 0x8, RZ ;  /* 0x000000080a117824 */ /* 0x000fe200078e00ff */
[----:B------:R-:W-:-:S04]  /*e920*/  ISETP.GE.AND P1, PT, R8, UR4, PT ;  /* 0x0000000408007c0c */ /* 0x000fc8000bf26270 */
[----:B------:R-:W-:Y:S01]  /*e930*/  LOP3.LUT R17, R17, 0x38, RZ, 0xc0, !PT ;  /* 0x0000003811117812 */ /* 0x000fe200078ec0ff */
[----:B------:R-:W-:Y:S01]  /*e940*/  IMAD.SHL.U32 R20, R9, 0x8, RZ ;  /* 0x0000000809147824 */ /* 0x000fe200078e00ff */
[----:B------:R-:W-:Y:S02]  /*e950*/  ISETP.GE.AND P2, PT, R7, UR4, PT ;  /* 0x0000000407007c0c */ /* 0x000fe4000bf46270 */
[----:B------:R-:W-:Y:S01]  /*e960*/  LOP3.LUT R7, R17, 0xc0, RZ, 0xfc, !PT ;  /* 0x000000c011077812 */ /* 0x000fe200078efcff */
[----:B------:R-:W-:Y:S01]  /*e970*/  IMAD.SHL.U32 R17, R9, 0x8, RZ ;  /* 0x0000000809117824 */ /* 0x000fe200078e00ff */
[----:B------:R-:W-:Y:S02]  /*e980*/  LOP3.LUT R20, R20, 0x38, RZ, 0xc0, !PT ;  /* 0x0000003814147812 */ /* 0x000fe400078ec0ff */
[----:B------:R-:W-:Y:S02]  /*e990*/  LEA.HI.X R6, R2, UR5, R6, 0x1, P0 ;  /* 0x0000000502067c11 */ /* 0x000fe400080f0c06 */
[----:B------:R-:W-:-:S02]  /*e9a0*/  LOP3.LUT R17, R17, 0x38, RZ, 0xc0, !PT ;  /* 0x0000003811117812 */ /* 0x000fc400078ec0ff */
[----:B------:R-:W-:Y:S02]  /*e9b0*/  SEL R2, RZ, 0x1, P1 ;  /* 0x00000001ff027807 */ /* 0x000fe40000800000 */
[----:B------:R-:W-:Y:S02]  /*e9c0*/  SEL R3, RZ, 0x4, P4 ;  /* 0x00000004ff037807 */ /* 0x000fe40002000000 */
[----:B------:R-:W-:Y:S02]  /*e9d0*/  SEL R4, RZ, 0x2, P5 ;  /* 0x00000002ff047807 */ /* 0x000fe40002800000 */
[----:B------:R-:W-:Y:S02]  /*e9e0*/  ISETP.GE.AND P3, PT, R7, UR4, PT ;  /* 0x0000000407007c0c */ /* 0x000fe4000bf66270 */
[----:B------:R-:W-:Y:S02]  /*e9f0*/  LOP3.LUT R7, R20, 0x180, RZ, 0xfc, !PT ;  /* 0x0000018014077812 */ /* 0x000fe400078efcff */
[----:B------:R-:W-:-:S02]  /*ea00*/  LOP3.LUT R9, R17, 0x140, RZ, 0xfc, !PT ;  /* 0x0000014011097812 */ /* 0x000fc400078efcff */
[----:B------:R-:W-:Y:S02]  /*ea10*/  IADD3 R2, R3, R4, R2 ;  /* 0x0000000403027210 */ /* 0x000fe40007ffe002 */
[----:B------:R-:W-:Y:S02]  /*ea20*/  SEL R3, RZ, 0x10, P2 ;  /* 0x00000010ff037807 */ /* 0x000fe40001000000 */
[----:B------:R-:W-:Y:S02]  /*ea30*/  SEL R4, RZ, 0x8, P3 ;  /* 0x00000008ff047807 */ /* 0x000fe40001800000 */
[----:B------:R-:W-:Y:S02]  /*ea40*/  @P1 LOP3.LUT R22, R22, 0x800, RZ, 0xfc, !PT ;  /* 0x0000080016161812 */ /* 0x000fe400078efcff */
[----:B------:R-:W-:Y:S02]  /*ea50*/  ISETP.GE.AND P0, PT, R7, UR4, PT ;  /* 0x0000000407007c0c */ /* 0x000fe4000bf06270 */
[----:B------:R-:W-:-:S02]  /*ea60*/  LOP3.LUT R7, R17, 0x1c0, RZ, 0xfc, !PT ;  /* 0x000001c011077812 */ /* 0x000fc400078efcff */
[----:B------:R-:W-:Y:S02]  /*ea70*/  ISETP.GE.AND P1, PT, R9, UR4, PT ;  /* 0x0000000409007c0c */ /* 0x000fe4000bf26270 */
[----:B------:R-:W-:Y:S02]  /*ea80*/  IADD3 R4, R3, R2, R4 ;  /* 0x0000000203047210 */ /* 0x000fe40007ffe004 */
[----:B------:R-:W-:Y:S02]  /*ea90*/  SEL R2, RZ, 0x40, P0 ;  /* 0x00000040ff027807 */ /* 0x000fe40000000000 */
[----:B------:R-:W-:Y:S02]  /*eaa0*/  SEL R3, RZ, 0x20, P1 ;  /* 0x00000020ff037807 */ /* 0x000fe40000800000 */
[----:B------:R-:W-:Y:S01]  /*eab0*/  ISETP.GE.AND P0, PT, R7, UR4, PT ;  /* 0x0000000407007c0c */ /* 0x000fe2000bf06270 */
[----:B------:R-:W-:Y:S01]  /*eac0*/  UMOV UR4, 0xffffffff ;  /* 0xffffffff00047882 */ /* 0x000fe20000000000 */
[----:B------:R-:W-:-:S02]  /*ead0*/  IADD3 R4, R2, R4, R3 ;  /* 0x0000000402047210 */ /* 0x000fc40007ffe003 */
[----:B------:R-:W-:-:S05]  /*eae0*/  SEL R5, RZ, 0x80, P0 ;  /* 0x00000080ff057807 */ /* 0x000fca0000000000 */
[----:B------:R-:W-:Y:S01]  /*eaf0*/  IMAD.IADD R5, R4, 0x1, R5 ;  /* 0x0000000104057824 */ /* 0x000fe200078e0205 */
[----:B------:R-:W-:Y:S06]  /*eb00*/  BRA.DIV UR4, `(.L_x_1064) ;  /* 0x0000003e048c7947 */ /* 0x000fec000b800000 */
[C---:B------:R-:W-:Y:S01]  /*eb10*/  LOP3.LUT P6, RZ, R22.reuse, 0x40, RZ, 0xc0, !PT ;  /* 0x0000004016ff7812 */ /* 0x040fe200078cc0ff */
[----:B------:R-:W0:Y:S01]  /*eb20*/  SHFL.IDX PT, R3, R0, RZ, 0x181f ;  /* 0x00181fff00037589 */ /* 0x000e2200000e0000 */
[----:B------:R-:W-:-:S03]  /*eb30*/  LOP3.LUT R22, R22, 0xffbfffff, RZ, 0xc0, !PT ;  /* 0xffbfffff16167812 */ /* 0x000fc600078ec0ff */
[----:B------:R-:W1:Y:S08]  /*eb40*/  SHFL.IDX PT, R2, R6, RZ, 0x181f ;  /* 0x00181fff06027589 */ /* 0x000e7000000e0000 */
[----:B------:R-:W-:-:S04]  /*eb50*/  @P6 LOP3.LUT R22, R22, 0x400000, RZ, 0xfc, !PT ;  /* 0x0040000016166812 */ /* 0x000fc800078efcff */
[C---:B------:R-:W-:Y:S02]  /*eb60*/  LOP3.LUT P6, RZ, R22.reuse, 0x80, RZ, 0xc0, !PT ;  /* 0x0000008016ff7812 */ /* 0x040fe400078cc0ff */
[----:B------:R-:W-:-:S11]  /*eb70*/  LOP3.LUT R22, R22, 0xff7fffff, RZ, 0xc0, !PT ;  /* 0xff7fffff16167812 */ /* 0x000fd600078ec0ff */
[----:B------:R-:W-:-:S04]  /*eb80*/  @P6 LOP3.LUT R22, R22, 0x800000, RZ, 0xfc, !PT ;  /* 0x0080000016166812 */ /* 0x000fc800078efcff */
[----:B------:R-:W-:-:S13]  /*eb90*/  LOP3.LUT P6, RZ, R22, 0x100, RZ, 0xc0, !PT ;  /* 0x0000010016ff7812 */ /* 0x000fda00078cc0ff */
[----:B0-----:R-:W-:Y:S02]  /*eba0*/  @!P6 LEA R3, P0, R8, R3, 0x1 ;  /* 0x000000030803e211 */ /* 0x001fe400078008ff */
[----:B------:R-:W-:-:S03]  /*ebb0*/  @!P6 LOP3.LUT R7, R4, 0x40, RZ, 0xc0, !PT ;  /* 0x000000400407e812 */ /* 0x000fc600078ec0ff */
[----:B-1----:R-:W-:Y:S01]  /*ebc0*/  @!P6 IMAD.X R2, RZ, RZ, R2, P0 ;  /* 0x000000ffff02e224 */ /* 0x002fe200000e0602 */
[----:B------:R-:W-:Y:S02]  /*ebd0*/  LOP3.LUT P0, RZ, R22, 0x800, RZ, 0xc0, !PT ;  /* 0x0000080016ff7812 */ /* 0x000fe4000780c0ff */
[----:B------:R-:W-:Y:S02]  /*ebe0*/  @!P6 SHF.R.U32.HI R7, RZ, 0x2, R7 ;  /* 0x00000002ff07e819 */ /* 0x000fe40000011607 */
[----:B------:R-:W-:-:S04]  /*ebf0*/  @!P6 LOP3.LUT R3, R3, R2, RZ, 0x3c, !PT ;  /* 0x000000020303e212 */ /* 0x000fc800078e3cff */
[----:B------:R-:W-:-:S04]  /*ec00*/  @!P6 LOP3.LUT R2, R3, R2, RZ, 0x3c, !PT ;  /* 0x000000020302e212 */ /* 0x000fc800078e3cff */
[----:B------:R-:W-:-:S05]  /*ec10*/  @!P6 LOP3.LUT R3, R3, R2, RZ, 0x3c, !PT ;  /* 0x000000020303e212 */ /* 0x000fca00078e3cff */
[----:B------:R-:W-:Y:S01]  /*ec20*/  @!PT LDS RZ, [RZ] ;  /* 0x00000000fffff984 */ /* 0x000fe20000000800 */
[----:B------:R-:W-:Y:S01]  /*ec30*/  @!P6 LDGSTS.E.BYPASS.LTC128B.128 [R25+0x26400], desc[UR44][R2.64], !P0 ;  /* 0x264000000219efae */ /* 0x000fe2000c101d6c */
[----:B------:R-:W-:Y:S02]  /*ec40*/  @!P6 ISETP.NE.U32.AND P0, PT, R7, RZ, PT ;  /* 0x000000ff0700e20c */ /* 0x000fe40003f05070 */
[----:B------:R-:W-:Y:S01]  /*ec50*/  @!P6 LOP3.LUT R7, R5, 0x80, RZ, 0xc0, !PT ;  /* 0x000000800507e812 */ /* 0x000fe200078ec0ff */
[----:B------:R-:W-:Y:S03]  /*ec60*/  @!P6 LDGSTS.E.BYPASS.LTC128B.128 [R25+0x28400], desc[UR44][R2.64+0x80], !P5 ;  /* 0x284000800219efae */ /* 0x000fe6000e901d6c */
[----:B------:R-:W-:Y:S01]  /*ec70*/  @!P6 SHF.R.U32.HI R7, RZ, 0x3, R7 ;  /* 0x00000003ff07e819 */ /* 0x000fe20000011607 */
[----:B------:R-:W-:Y:S04]  /*ec80*/  @!P6 LDGSTS.E.BYPASS.LTC128B.128 [R25+0x2a400], desc[UR44][R2.64+0x100], !P4 ;  /* 0x2a4001000219efae */ /* 0x000fe8000e101d6c */
[----:B------:R-:W-:Y:S04]  /*ec90*/  @!P6 LDGSTS.E.BYPASS.LTC128B.128 [R25+0x2c400], desc[UR44][R2.64+0x180], !P3 ;  /* 0x2c4001800219efae */ /* 0x000fe8000d901d6c */
[----:B------:R-:W-:Y:S04]  /*eca0*/  @!P6 LDGSTS.E.BYPASS.LTC128B.128 [R25+0x2e400], desc[UR44][R2.64+0x200], !P2 ;  /* 0x2e4002000219efae */ /* 0x000fe8000d101d6c */
[----:B------:R-:W-:Y:S04]  /*ecb0*/  @!P6 LDGSTS.E.BYPASS.LTC128B.128 [R25+0x30400], desc[UR44][R2.64+0x280], !P1 ;  /* 0x304002800219efae */ /* 0x000fe8000c901d6c */
[----:B------:R-:W-:Y:S01]  /*ecc0*/  @!P6 LDGSTS.E.BYPASS.LTC128B.128 [R25+0x32400], desc[UR44][R2.64+0x300], P0 ;  /* 0x324003000219efae */ /* 0x000fe20008101d6c */
[----:B------:R-:W-:-:S03]  /*ecd0*/  @!P6 ISETP.NE.U32.AND P0, PT, R7, RZ, PT ;  /* 0x000000ff0700e20c */ /* 0x000fc60003f05070 */
[----:B------:R-:W-:Y:S10]  /*ece0*/  SHFL.IDX PT, R7, R6, 0x1, 0x181f ;  /* 0x00381f0006077f89 */ /* 0x000ff400000e0000 */
[----:B------:R0:W-:Y:S01]  /*ecf0*/  @!P6 LDGSTS.E.BYPASS.LTC128B.128 [R25+0x34400], desc[UR44][R2.64+0x380], P0 ;  /* 0x344003800219efae */ /* 0x0001e20008101d6c */
[----:B------:R-:W-:-:S03]  /*ed00*/  LOP3.LUT P6, RZ, R22, 0x800000, RZ, 0xc0, !PT ;  /* 0x0080000016ff7812 */ /* 0x000fc600078cc0ff */
[----:B0-----:R-:W0:Y:S10]  /*ed10*/  SHFL.IDX PT, R2, R0, 0x1, 0x181f ;  /* 0x00381f0000027f89 */ /* 0x001e3400000e0000 */
[----:B0-----:R-:W-:-:S04]  /*ed20*/  @!P6 LEA R2, P0, R8, R2, 0x1 ;  /* 0x000000020802e211 */ /* 0x001fc800078008ff */
[----:B------:R-:W-:Y:S02]  /*ed30*/  @!P6 IADD3.X R3, RZ, R7, RZ, P0, !PT ;  /* 0x00000007ff03e210 */ /* 0x000fe400007fe4ff */
[----:B------:R-:W-:Y:S02]  /*ed40*/  LOP3.LUT P0, RZ, R22, 0x800, RZ, 0xc0, !PT ;  /* 0x0000080016ff7812 */ /* 0x000fe4000780c0ff */
[----:B------:R-:W-:-:S04]  /*ed50*/  @!P6 LOP3.LUT R7, R4, 0x40, RZ, 0xc0, !PT ;  /* 0x000000400407e812 */ /* 0x000fc800078ec0ff */
[----:B------:R-:W-:-:S07]  /*ed60*/  @!P6 SHF.R.U32.HI R7, RZ, 0x2, R7 ;  /* 0x00000002ff07e819 */ /* 0x000fce0000011607 */
        /* <DEDUP_REMOVED lines=11> */
[----:B------:R-:W-:Y:S04]  /*ee20*/  SHFL.IDX PT, R7, R6, 0x2, 0x181f ;  /* 0x00581f0006077f89 */ /* 0x000fe800000e0000 */
[----:B------:R-:W-:Y:S06]  /*ee30*/  SHFL.IDX PT, R6, R6, 0x3, 0x181f ;  /* 0x00781f0006067f89 */ /* 0x000fec00000e0000 */
[----:B------:R0:W-:Y:S01]  /*ee40*/  @!P6 LDGSTS.E.BYPASS.LTC128B.128 [R25+0x34c00], desc[UR44][R2.64+0x380], P0 ;  /* 0x34c003800219efae */ /* 0x0001e20008101d6c */
[----:B------:R-:W-:-:S03]  /*ee50*/  LOP3.LUT P6, RZ, R22, 0x400000, RZ, 0xc0, !PT ;  /* 0x0040000016ff7812 */ /* 0x000fc600078cc0ff */
[----:B0-----:R-:W0:Y:S04]  /*ee60*/  SHFL.IDX PT, R2, R0, 0x2, 0x181f ;  /* 0x00581f0000027f89 */ /* 0x001e2800000e0000 */
[----:B------:R-:W1:Y:S06]  /*ee70*/  SHFL.IDX PT, R0, R0, 0x3, 0x181f ;  /* 0x00781f0000007f89 */ /* 0x000e6c00000e0000 */
[----:B0-----:R-:W-:-:S05]  /*ee80*/  @!P6 LEA R2, P0, R8, R2, 0x1 ;  /* 0x000000020802e211 */ /* 0x001fca00078008ff */
[----:B------:R-:W-:Y:S01]  /*ee90*/  @!P6 IMAD.X R3, RZ, RZ, R7, P0 ;  /* 0x000000ffff03e224 */ /* 0x000fe200000e0607 */
[----:B------:R-:W-:Y:S02]  /*eea0*/  LOP3.LUT P0, RZ, R22, 0x800, RZ, 0xc0, !PT ;  /* 0x0000080016ff7812 */ /* 0x000fe4000780c0ff */
[----:B------:R-:W-:-:S04]  /*eeb0*/  @!P6 LOP3.LUT R7, R4, 0x40, RZ, 0xc0, !PT ;  /* 0x000000400407e812 */ /* 0x000fc800078ec0ff */
[----:B------:R-:W-:-:S07]  /*eec0*/  @!P6 SHF.R.U32.HI R7, RZ, 0x2, R7 ;  /* 0x00000002ff07e819 */ /* 0x000fce0000011607 */
[----:B------:R0:W-:Y:S01]  /*eed0*/  @!P6 LDGSTS.E.BYPASS.LTC128B.128 [R25+0x27400], desc[UR44][R2.64], !P0 ;  /* 0x274000000219efae */ /* 0x0001e2000c101d6c */
[----:B------:R-:W-:Y:S02]  /*eee0*/  @!P6 ISETP.NE.U32.AND P0, PT, R7, RZ, PT ;  /* 0x000000ff0700e20c */ /* 0x000fe40003f05070 */
[----:B------:R-:W-:Y:S01]  /*eef0*/  @!P6 LOP3.LUT R7, R5, 0x80, RZ, 0xc0, !PT ;  /* 0x000000800507e812 */ /* 0x000fe200078ec0ff */
[----:B------:R0:W-:Y:S03]  /*ef00*/  @!P6 LDGSTS.E.BYPASS.LTC128B.128 [R25+0x29400], desc[UR44][R2.64+0x80], !P5 ;  /* 0x294000800219efae */ /* 0x0001e6000e901d6c */
[----:B------:R-:W-:Y:S01]  /*ef10*/  @!P6 SHF.R.U32.HI R7, RZ, 0x3, R7 ;  /* 0x00000003ff07e819 */ /* 0x000fe20000011607 */
[----:B------:R0:W-:Y:S04]  /*ef20*/  @!P6 LDGSTS.E.BYPASS.LTC128B.128 [R25+0x2b400], desc[UR44][R2.64+0x100], !P4 ;  /* 0x2b4001000219efae */ /* 0x0001e8000e101d6c */
[----:B------:R0:W-:Y:S04]  /*ef30*/  @!P6 LDGSTS.E.BYPASS.LTC128B.128 [R25+0x2d400], desc[UR44][R2.64+0x180], !P3 ;  /* 0x2d4001800219efae */ /* 0x0001e8000d901d6c */
[----:B------:R0:W-:Y:S04]  /*ef40*/  @!P6 LDGSTS.E.BYPASS.LTC128B.128 [R25+0x2f400], desc[UR44][R2.64+0x200], !P2 ;  /* 0x2f4002000219efae */ /* 0x0001e8000d101d6c */
[----:B------:R0:W-:Y:S04]  /*ef50*/  @!P6 LDGSTS.E.BYPASS.LTC128B.128 [R25+0x31400], desc[UR44][R2.64+0x280], !P1 ;  /* 0x314002800219efae */ /* 0x0001e8000c901d6c */
[----:B------:R0:W-:Y:S01]  /*ef60*/  @!P6 LDGSTS.E.BYPASS.LTC128B.128 [R25+0x33400], desc[UR44][R2.64+0x300], P0 ;  /* 0x334003000219efae */ /* 0x0001e20008101d6c */
[----:B------:R-:W-:-:S13]  /*ef70*/  @!P6 ISETP.NE.U32.AND P0, PT, R7, RZ, PT ;  /* 0x000000ff0700e20c */ /* 0x000fda0003f05070 */
[----:B-1----:R0:W-:Y:S02]  /*ef80*/  @!P6 LDGSTS.E.BYPASS.LTC128B.128 [R25+0x35400], desc[UR44][R2.64+0x380], P0 ;  /* 0x354003800219efae */ /* 0x0021e40008101d6c */
.L_x_1154:
[----:B------:R-:W-:Y:S01]  /*ef90*/  LOP3.LUT P0, RZ, R22, 0x10000, RZ, 0xc0, !PT ;  /* 0x0001000016ff7812 */ /* 0x000fe2000780c0ff */
[----:B------:R-:W-:-:S12]  /*efa0*/  BSSY B0, `(.L_x_1065) ;  /* 0x0000016000007945 */ /* 0x000fd80003800000 */
[----:B------:R-:W-:Y:S05]  /*efb0*/  @P0 BRA `(.L_x_1066) ;  /* 0x0000000000500947 */ /* 0x000fea0003800000 */
[----:B------:R-:W-:Y:S02]  /*efc0*/  LOP3.LUT R4, R4, 0x40, RZ, 0xc0, !PT ;  /* 0x0000004004047812 */ /* 0x000fe400078ec0ff */
[----:B------:R-:W-:Y:S02]  /*efd0*/  LOP3.LUT P6, RZ, R22, 0x800, RZ, 0xc0, !PT ;  /* 0x0000080016ff7812 */ /* 0x000fe400078cc0ff */
[----:B0-----:R-:W-:Y:S02]  /*efe0*/  LEA R2, P0, R8, R0, 0x1 ;  /* 0x0000000008027211 */ /* 0x001fe400078008ff */
[----:B------:R-:W-:Y:S02]  /*eff0*/  SHF.R.U32.HI R4, RZ, 0x2, R4 ;  /* 0x00000002ff047819 */ /* 0x000fe40000011604 */
[----:B------:R-:W-:Y:S01]  /*f000*/  LOP3.LUT R5, R5, 0x80, RZ, 0xc0, !PT ;  /* 0x0000008005057812 */ /* 0x000fe200078ec0ff */
[----:B------:R-:W-:Y:S01]  /*f010*/  IMAD.X R3, RZ, RZ, R6, P0 ;  /* 0x000000ffff037224 */ /* 0x000fe200000e0606 */
[----:B------:R-:W-:-:S02]  /*f020*/  ISETP.NE.U32.AND P0, PT, R4, RZ, PT ;  /* 0x000000ff0400720c */ /* 0x000fc40003f05070 */
[----:B------:R-:W-:-:S03]  /*f030*/  SHF.R.U32.HI R5, RZ, 0x3, R5 ;  /* 0x00000003ff057819 */ /* 0x000fc60000011605 */
[----:B------:R-:W-:Y:S01]  /*f040*/  @!PT LDS RZ, [RZ] ;  /* 0x00000000fffff984 */ /* 0x000fe20000000800 */
[----:B------:R-:W-:Y:S01]  /*f050*/  @!PT LDS RZ, [RZ] ;  /* 0x00000000fffff984 */ /* 0x000fe20000000800 */
[----:B------:R-:W-:Y:S01]  /*f060*/  @!PT LDS RZ, [RZ] ;  /* 0x00000000fffff984 */ /* 0x000fe20000000800 */
[----:B------:R1:W-:Y:S04]  /*f070*/  LDGSTS.E.BYPASS.LTC128B.128 [R25+0x27c00], desc[UR44][R2.64], !P6 ;  /* 0x27c0000002197fae */ /* 0x0003e8000f101d6c */
[----:B------:R1:W-:Y:S04]  /*f080*/  LDGSTS.E.BYPASS.LTC128B.128 [R25+0x29c00], desc[UR44][R2.64+0x80], !P5 ;  /* 0x29c0008002197fae */ /* 0x0003e8000e901d6c */
[----:B------:R1:W-:Y:S04]  /*f090*/  LDGSTS.E.BYPASS.LTC128B.128 [R25+0x2bc00], desc[UR44][R2.64+0x100], !P4 ;  /* 0x2bc0010002197fae */ /* 0x0003e8000e101d6c */
[----:B------:R1:W-:Y:S04]  /*f0a0*/  LDGSTS.E.BYPASS.LTC128B.128 [R25+0x2dc00], desc[UR44][R2.64+0x180], !P3 ;  /* 0x2dc0018002197fae */ /* 0x0003e8000d901d6c */
[----:B------:R1:W-:Y:S04]  /*f0b0*/  LDGSTS.E.BYPASS.LTC128B.128 [R25+0x2fc00], desc[UR44][R2.64+0x200], !P2 ;  /* 0x2fc0020002197fae */ /* 0x0003e8000d101d6c */
[----:B------:R1:W-:Y:S04]  /*f0c0*/  LDGSTS.E.BYPASS.LTC128B.128 [R25+0x31c00], desc[UR44][R2.64+0x280], !P1 ;  /* 0x31c0028002197fae */ /* 0x0003e8000c901d6c */
[----:B------:R1:W-:Y:S01]  /*f0d0*/  LDGSTS.E.BYPASS.LTC128B.128 [R25+0x33c00], desc[UR44][R2.64+0x300], P0 ;  /* 0x33c0030002197fae */ /* 0x0003e20008101d6c */
[----:B------:R-:W-:-:S13]  /*f0e0*/  ISETP.NE.U32.AND P0, PT, R5, RZ, PT ;  /* 0x000000ff0500720c */ /* 0x000fda0003f05070 */
[----:B------:R1:W-:Y:S02]  /*f0f0*/  LDGSTS.E.BYPASS.LTC128B.128 [R25+0x35c00], desc[UR44][R2.64+0x380], P0 ;  /* 0x35c0038002197fae */ /* 0x0003e40008101d6c */
.L_x_1066:
[----:B------:R-:W-:Y:S05]  /*f100*/  BSYNC B0 ;  /* 0x0000000000007941 */ /* 0x000fea0003800000 */
.L_x_1065:
[----:B------:R-:W-:Y:S01]  /*f110*/  NOP ;  /* 0x0000000000007918 */ /* 0x000fe20000000000 */
[----:B------:R-:W-:-:S13]  /*f120*/  PLOP3.LUT P0, PT, PT, PT, PT, 0x80, 0x0 ;  /* 0x000000000000781c */ /* 0x000fda0003f0f070 */
.L_x_1067:
[----:B------:R-:W-:Y:S02]  /*f130*/  PLOP3.LUT P1, PT, P1, P0, PT, 0xa2, 0x0 ;  /* 0x000000000000781c */ /* 0x000fe40000f21472 */
[----:B------:R-:W-:-:S08]  /*f140*/  @P0 R2UR P1, UR4, R23 ;  /* 0x00000000170402ca */ /* 0x000fd00000020000 */
[----:B------:R-:W-:-:S05]  /*f150*/  @P0 PLOP3.LUT P0, PT, P1, PT, PT, 0x80, 0x0 ;  /* 0x000000000000081c */ /* 0x000fca0000f0f070 */
[----:B------:R-:W-:Y:S01]  /*f160*/  @!P1 SYNCS.ARRIVE.TRANS64.RED.A0T1 RZ, [UR4+0x38810], RZ ;  /* 0x038810ffffff99a7 */ /* 0x000fe20008200404 */
[----:B------:R-:W-:Y:S07]  /*f170*/  @!P1 ARRIVES.LDGSTSBAR.64.TRANSCNT [UR4+0x38810] ;  /* 0x03881000ff0099b0 */ /* 0x000fee0008000a84 */
[----:B------:R-:W-:Y:S05]  /*f180*/  @P0 BRA.U.ANY `(.L_x_1067) ;  /* 0xfffffffd00e80947 */ /* 0x000fea000393ffff */
[----:B01----:R-:W2:Y:S02]  /*f190*/  LDL.LU R2, [R1+0x20] ;  /* 0x0000200001027983 */ /* 0x003ea40000300800 */
        /* <DEDUP_REMOVED lines=11> */
.L_x_1155:
[----:B------:R-:W-:Y:S05]  /*f250*/  BSYNC B0 ;  /* 0x0000000000007941 */ /* 0x000fea0003800000 */
.L_x_1068:
[----:B------:R-:W-:-:S05]  /*f260*/  IMAD.U32 R2, RZ, RZ, UR36 ;  /* 0x00000024ff027e24 */ /* 0x000fca000f8e00ff */
[----:B------:R-:W-:-:S13]  /*f270*/  ISETP.NE.AND P0, PT, R2, 0x3, PT ;  /* 0x000000030200780c */ /* 0x000fda0003f05270 */
[----:B------:R-:W-:Y:S05]  /*f280*/  @!P0 BRA `(.L_x_1070) ;  /* 0x0000000000048947 */ /* 0x000fea0003800000 */
[----:B------:R-:W-:Y:S01]  /*f290*/  BPT.TRAP 0x1 ;  /* 0x000000040000795c */ /* 0x000fe20000300000 */
.L_x_1070:
[----:B0-----:R-:W-:Y:S01]  /*f2a0*/  SHF.L.U32 R0, R26, 0x1f, RZ ;  /* 0x0000001f1a007819 */ /* 0x001fe200000006ff */
[----:B------:R-:W-:Y:S03]  /*f2b0*/  BSSY B0, `(.L_x_1071) ;  /* 0x0000003000007945 */ /* 0x000fe60003800000 */
[----:B------:R-:W0:Y:S02]  /*f2c0*/  SYNCS.PHASECHK.TRANS64.TRYWAIT P0, [R30+URZ+0x38860], R0 ;  /* 0x038860001e0075a7 */ /* 0x000e24000800017f */
[----:B0-----:R-:W-:Y:S05]  /*f2d0*/  @!P0 BRA `(.L_x_1072) ;  /* 0x0000004000688947 */ /* 0x001fea0003800000 */
.L_x_1156:
[----:B------:R-:W-:Y:S05]  /*f2e0*/  BSYNC B0 ;  /* 0x0000000000007941 */ /* 0x000fea0003800000 */
.L_x_1071:
        /* <DEDUP_REMOVED lines=24> */
[----:B------:R-:W0:Y:S01]  /*f470*/  S2R R3, SR_TID.X ;  /* 0x0000000000037919 */ /* 0x000e220000002100 */
[----:B------:R-:W-:Y:S01]  /*f480*/  IMAD R5, R5, 0x2, R23 ;  /* 0x0000000205057824 */ /* 0x000fe200078e0217 */
[C---:B------:R-:W-:Y:S01]  /*f490*/  LOP3.LUT P5, RZ, R31.reuse, 0x2, RZ, 0xc0, !PT ;  /* 0x000000021fff7812 */ /* 0x040fe200078ac0ff */
[----:B------:R-:W1:Y:S01]  /*f4a0*/  SHFL.IDX PT, R2, R4, RZ, 0x181f ;  /* 0x00181fff04027589 */ /* 0x000e6200000e0000 */
[C---:B------:R-:W-:Y:S02]  /*f4b0*/  LOP3.LUT P4, RZ, R31.reuse, 0x4, RZ, 0xc0, !PT ;  /* 0x000000041fff7812 */ /* 0x040fe4000788c0ff */
[C---:B------:R-:W-:Y:S02]  /*f4c0*/  LOP3.LUT P3, RZ, R31.reuse, 0x8, RZ, 0xc0, !PT ;  /* 0x000000081fff7812 */ /* 0x040fe4000786c0ff */
[----:B------:R-:W-:Y:S02]  /*f4d0*/  LOP3.LUT P2, RZ, R31, 0x10, RZ, 0xc0, !PT ;  /* 0x000000101fff7812 */ /* 0x000fe4000784c0ff */
[----:B------:R-:W-:Y:S01]  /*f4e0*/  LOP3.LUT R22, R22, 0xffffffbf, RZ, 0xc0, !PT ;  /* 0xffffffbf16167812 */ /* 0x000fe200078ec0ff */
[----:B0-----:R-:W-:-:S02]  /*f4f0*/  IMAD.SHL.U32 R7, R3, 0x8, RZ ;  /* 0x0000000803077824 */ /* 0x001fc400078e00ff */
[----:B------:R-:W0:Y:S03]  /*f500*/  SHFL.IDX PT, R3, R6, RZ, 0x181f ;  /* 0x00181fff06037589 */ /* 0x000e2600000e0000 */
[----:B------:R-:W-:-:S05]  /*f510*/  LOP3.LUT R7, R7, 0x38, RZ, 0xc0, !PT ;  /* 0x0000003807077812 */ /* 0x000fca00078ec0ff */
[----:B------:R-:W-:Y:S01]  /*f520*/  IMAD.SHL.U32 R0, R7, 0x2, RZ ;  /* 0x0000000207007824 */ /* 0x000fe200078e00ff */
[----:B------:R-:W-:-:S04]  /*f530*/  LOP3.LUT R7, R31, 0x1, RZ, 0xc0, !PT ;  /* 0x000000011f077812 */ /* 0x000fc800078ec0ff */
[----:B-1----:R-:W-:Y:S02]  /*f540*/  IADD3 R2, P0, R2, R0, RZ ;  /* 0x0000000002027210 */ /* 0x002fe40007f1e0ff */
[----:B------:R-:W-:Y:S02]  /*f550*/  ISETP.NE.U32.AND P1, PT, R7, 0x1, PT ;  /* 0x000000010700780c */ /* 0x000fe40003f25070 */
[----:B------:R-:W-:Y:S01]  /*f560*/  PRMT R7, R31, 0x8880, RZ ;  /* 0x000088801f077816 */ /* 0x000fe200000000ff */
[----:B0-----:R-:W-:Y:S01]  /*f570*/  IMAD.X R3, RZ, RZ, R3, P0 ;  /* 0x000000ffff037224 */ /* 0x001fe200000e0603 */
[----:B------:R-:W-:-:S09]  /*f580*/  ISETP.LT.OR P0, PT, R27, 0x1, P1 ;  /* 0x000000011b00780c */ /* 0x000fd20000f01670 */
[----:B------:R-:W-:Y:S02]  /*f590*/  @P1 LOP3.LUT R22, R22, 0x40, RZ, 0xfc, !PT ;  /* 0x0000004016161812 */ /* 0x000fe400078efcff */
[----:B------:R-:W-:Y:S02]  /*f5a0*/  LOP3.LUT P1, RZ, R31, 0x20, RZ, 0xc0, !PT ;  /* 0x000000201fff7812 */ /* 0x000fe4000782c0ff */
[----:B------:R-:W-:Y:S01]  /*f5b0*/  LOP3.LUT R22, R22, 0xffffff7f, RZ, 0xc0, !PT ;  /* 0xffffff7f16167812 */ /* 0x000fe200078ec0ff */
        /* <DEDUP_REMOVED lines=65> */
.L_x_1166:
        /* <DEDUP_REMOVED lines=34> */
.L_x_1074:
        /* <DEDUP_REMOVED lines=11> */
.L_x_1075:
[----:B------:R-:W2:Y:S01]  /*fca0*/  LDL.LU R2, [R1+0x4] ;  /* 0x0000040001027983 */ /* 0x000ea20000300800 */
[----:B------:R1:W-:Y:S01]  /*fcb0*/  SYNCS.ARRIVE.TRANS64.A1T0 RZ, [R30+URZ+0x38850], RZ ;  /* 0x038850ff1eff79a7 */ /* 0x0003e2000810003f */
[----:B------:R-:W-:Y:S01]  /*fcc0*/  BSSY B0, `(.L_x_1076) ;  /* 0x00000f8000007945 */ /* 0x000fe20003800000 */
[----:B--2---:R-:W-:-:S13]  /*fcd0*/  ISETP.GE.AND P0, PT, R2, 0x41, PT ;  /* 0x000000410200780c */ /* 0x004fda0003f06270 */
[----:B-1----:R-:W-:Y:S05]  /*fce0*/  @!P0 BRA `(.L_x_1077) ;  /* 0x0000000c00d48947 */ /* 0x002fea0003800000 */
[----:B------:R-:W2:Y:S04]  /*fcf0*/  LDL.LU R2, [R1+0x24] ;  /* 0x0000240001027983 */ /* 0x000ea80000300800 */
[----:B------:R-:W3:Y:S01]  /*fd00*/  LDL.LU R3, [R1+0x28] ;  /* 0x0000280001037983 */ /* 0x000ee20000300800 */
[----:B------:R-:W-:-:S04]  /*fd10*/  LOP3.LUT R30, R31, 0x80, RZ, 0xc0, !PT ;  /* 0x000000801f1e7812 */ /* 0x000fc800078ec0ff */
[----:B------:R-:W-:Y:S02]  /*fd20*/  SHF.R.U32.HI R30, RZ, 0x3, R30 ;  /* 0x00000003ff1e7819 */ /* 0x000fe4000001161e */
[----:B--2---:R-:W-:Y:S01]  /*fd30*/  LOP3.LUT R2, R2, 0x40, RZ, 0xc0, !PT ;  /* 0x0000004002027812 */ /* 0x004fe200078ec0ff */
[----:B---3--:R-:W-:-:S03]  /*fd40*/  VIADD R7, R3, 0xfffffffe ;  /* 0xfffffffe03077836 */ /* 0x008fc60000000000 */
[----:B------:R-:W-:-:S07]  /*fd50*/  SHF.R.U32.HI R31, RZ, 0x2, R2 ;  /* 0x00000002ff1f7819 */ /* 0x000fce0000011602 */
.L_x_1090:
[----:B-1----:R-:W1:Y:S01]  /*fd60*/  S2R R2, SR_TID.X ;  /* 0x0000000000027919 */ /* 0x002e620000002100 */
[----:B0-----:R-:W0:Y:S01]  /*fd70*/  LDC R4, c[0x0][0x430] ;  /* 0x00010c00ff047b82 */ /* 0x001e220000000800 */
[----:B--23--:R-:W-:Y:S01]  /*fd80*/  IMAD R6, R7, 0x40, R32 ;  /* 0x0000004007067824 */ /* 0x00cfe200078e0220 */
[----:B------:R-:W-:Y:S05]  /*fd90*/  YIELD ;  /* 0x0000000000007946 */ /* 0x000fea0003800000 */
[----:B------:R-:W2:Y:S01]  /*fda0*/  S2R R3, SR_TID.X ;  /* 0x0000000000037919 */ /* 0x000ea20000002100 */
[----:B------:R-:W-:Y:S01]  /*fdb0*/  IMAD.U32 R11, RZ, RZ, UR36 ;  /* 0x00000024ff0b7e24 */ /* 0x000fe2000f8e00ff */
[----:B------:R-:W-:Y:S01]  /*fdc0*/  ULDC UR4, c[0x0][0x430] ;  /* 0x00010c0000047ab9 */ /* 0x000fe20000000800 */
[----:B------:R-:W-:Y:S01]  /*fdd0*/  VIADD R24, R24, 0x1 ;  /* 0x0000000118187836 */ /* 0x000fe20000000000 */
[----:B0-----:R-:W-:-:S02]  /*fde0*/  ISETP.NE.AND P0, PT, R4, 0x1, PT ;  /* 0x000000010400780c */ /* 0x001fc40003f05270 */
[----:B-1----:R-:W-:-:S04]  /*fdf0*/  LOP3.LUT R2, R2, 0x7f, RZ, 0xc0, !PT ;  /* 0x0000007f02027812 */ /* 0x002fc800078ec0ff */
[----:B------:R-:W-:Y:S01]  /*fe00*/  SHF.R.U32.HI R2, RZ, 0x3, R2 ;  /* 0x00000003ff027819 */ /* 0x000fe20000011602 */
[----:B--2---:R-:W-:-:S06]  /*fe10*/  IMAD.SHL.U32 R4, R3, 0x10, RZ ;  /* 0x0000001003047824 */ /* 0x004fcc00078e00ff */
[----:B------:R-:W0:Y:S01]  /*fe20*/  @P0 LDC R3, c[0x0][0x434] ;  /* 0x00010d00ff030b82 */ /* 0x000e220000000800 */
[----:B------:R-:W-:-:S04]  /*fe30*/  LOP3.LUT R4, R2, 0x70, R4, 0xf8, !PT ;  /* 0x0000007002047812 */ /* 0x000fc800078ef804 */
[----:B------:R-:W-:-:S03]  /*fe40*/  ISETP.GT.U32.AND P1, PT, R4, 0x3f, PT ;  /* 0x0000003f0400780c */ /* 0x000fc60003f24070 */
[----:B------:R-:W1:Y:S01]  /*fe50*/  @P0 LDC R2, c[0x0][0x438] ;  /* 0x00010e00ff020b82 */ /* 0x000e620000000800 */
[----:B------:R-:W-:-:S04]  /*fe60*/  IMAD.IADD R6, R4, 0x1, R6 ;  /* 0x0000000104067824 */ /* 0x000fc800078e0206 */
[----:B------:R-:W-:-:S05]  /*fe70*/  IMAD.MOV.U32 R10, RZ, RZ, R6 ;  /* 0x000000ffff0a7224 */ /* 0x000fca00078e0006 */
[----:B------:R-:W2:Y:S01]  /*fe80*/  @!P1 LDC.64 R4, c[0x0][0x428] ;  /* 0x00010a00ff049b82 */ /* 0x000ea20000000a00 */
[----:B0-----:R-:W-:-:S07]  /*fe90*/  @P0 IMAD.HI.U32 R3, R6, R3, RZ ;  /* 0x0000000306030227 */ /* 0x001fce00078e00ff */
[----:B------:R-:W0:Y:S01]  /*fea0*/  @!P1 LDC.64 R8, c[0x0][0x418] ;  /* 0x00010600ff089b82 */ /* 0x000e220000000a00 */
[----:B-1----:R-:W-:-:S04]  /*feb0*/  @P0 SHF.R.U32.HI R10, RZ, R2, R3 ;  /* 0x00000002ff0a0219 */ /* 0x002fc80000011603 */
[--C-:B------:R-:W-:Y:S01]  /*fec0*/  @!P1 SHF.R.S32.HI R3, RZ, 0x1f, R10.reuse ;  /* 0x0000001fff039819 */ /* 0x100fe2000001140a */
[----:B------:R-:W-:-:S04]  /*fed0*/  @!P1 IMAD.MOV.U32 R2, RZ, RZ, R10 ;  /* 0x000000ffff029224 */ /* 0x000fc800078e000a */
[----:B--2---:R-:W-:-:S04]  /*fee0*/  @!P1 IMAD.WIDE.U32 R2, R29, R4, R2 ;  /* 0x000000041d029225 */ /* 0x004fc800078e0002 */
[----:B------:R-:W-:-:S04]  /*fef0*/  @!P1 IMAD R4, R33, R4, RZ ;  /* 0x0000000421049224 */ /* 0x000fc800078e02ff */
[----:B------:R-:W-:Y:S01]  /*ff00*/  @!P1 IMAD R5, R29, R5, R4 ;  /* 0x000000051d059224 */ /* 0x000fe200078e0204 */
[----:B0-----:R-:W-:Y:S01]  /*ff10*/  @!P1 LEA R8, P0, R2, R8, 0x2 ;  /* 0x0000000802089211 */ /* 0x001fe200078010ff */
        /* <DEDUP_REMOVED lines=16> */
.L_x_1078:
[----:B------:R-:W-:Y:S01]  /*10020*/  IMAD R6, R24, 0x8, R23 ;  /* 0x0000000818067824 */ /* 0x000fe200078e0217 */
[----:B------:R-:W-:Y:S01]  /*10030*/  SHF.L.U32 R17, R26, 0x1f, RZ ;  /* 0x0000001f1a117819 */ /* 0x000fe200000006ff */
[----:B------:R-:W-:Y:S01]  /*10040*/  BSSY B1, `(.L_x_1079) ;  /* 0x0000004000017945 */ /* 0x000fe20003800000 */
[----:B------:R-:W-:Y:S02]  /*10050*/  SHF.R.S32.HI R9, RZ, 0x1f, R5 ;  /* 0x0000001fff097819 */ /* 0x000fe40000011405 */
[----:B------:R-:W0:Y:S02]  /*10060*/  SYNCS.PHASECHK.TRANS64.TRYWAIT P0, [R6+URZ+0x38840], R17 ;  /* 0x03884011060075a7 */ /* 0x000e24000800017f */
[----:B0-----:R-:W-:Y:S05]  /*10070*/  @!P0 BRA `(.L_x_1080) ;  /* 0x0000003c003c8947 */ /* 0x001fea0003800000 */
.L_x_1167:
[----:B------:R-:W-:Y:S05]  /*10080*/  BSYNC B1 ;  /* 0x0000000000017941 */ /* 0x000fea0003800000 */
.L_x_1079:
        /* <DEDUP_REMOVED lines=42> */
.L_x_1177:
        /* <DEDUP_REMOVED lines=8> */
.L_x_1082:
[----:B------:R-:W-:Y:S02]  /*103b0*/  PLOP3.LUT P1, PT, P1, P0, PT, 0xa2, 0x0 ;  /* 0x000000000000781c */ /* 0x000fe40000f21472 */
[----:B------:R-:W-:-:S08]  /*103c0*/  @P0 R2UR P1, UR4, R6 ;  /* 0x00000000060402ca */ /* 0x000fd00000020000 */
[----:B------:R-:W-:-:S05]  /*103d0*/  @P0 PLOP3.LUT P0, PT, P1, PT, PT, 0x80, 0x0 ;  /* 0x000000000000081c */ /* 0x000fca0000f0f070 */
[----:B------:R-:W-:Y:S01]  /*103e0*/  @!P1 SYNCS.ARRIVE.TRANS64.RED.A0T1 RZ, [UR4+0x38830], RZ ;  /* 0x038830ffffff99a7 */ /* 0x000fe20008200404 */
[----:B------:R-:W-:Y:S07]  /*103f0*/  @!P1 ARRIVES.LDGSTSBAR.64.TRANSCNT [UR4+0x38830] ;  /* 0x03883000ff0099b0 */ /* 0x000fee0008000a84 */
[----:B------:R-:W-:Y:S05]  /*10400*/  @P0 BRA.U.ANY `(.L_x_1082) ;  /* 0xfffffffd00e80947 */ /* 0x000fea000393ffff */
[----:B------:R-:W-:Y:S01]  /*10410*/  NOP ;  /* 0x0000000000007918 */ /* 0x000fe20000000000 */
[----:B--2---:R-:W-:-:S05]  /*10420*/  IMAD.U32 R2, RZ, RZ, UR36 ;  /* 0x00000024ff027e24 */ /* 0x004fca000f8e00ff */
[----:B------:R-:W-:-:S13]  /*10430*/  ISETP.NE.AND P2, PT, R2, 0x3, PT ;  /* 0x000000030200780c */ /* 0x000fda0003f45270 */
[----:B------:R-:W-:Y:S05]  /*10440*/  @!P2 BRA `(.L_x_1083) ;  /* 0x000000000004a947 */ /* 0x000fea0003800000 */
[----:B------:R-:W-:Y:S01]  /*10450*/  BPT.TRAP 0x1 ;  /* 0x000000040000795c */ /* 0x000fe20000300000 */
.L_x_1083:
[----:B------:R2:W-:Y:S01]  /*10460*/  SYNCS.ARRIVE.TRANS64.A1T0 RZ, [R6+URZ+0x38830], RZ ;  /* 0x038830ff06ff79a7 */ /* 0x0005e2000810003f */
[----:B------:R-:W-:Y:S05]  /*10470*/  @!P2 BRA `(.L_x_1084) ;  /* 0x000000000004a947 */ /* 0x000fea0003800000 */
[----:B------:R-:W-:Y:S01]  /*10480*/  BPT.TRAP 0x1 ;  /* 0x000000040000795c */ /* 0x000fe20000300000 */
.L_x_1084:
[----:B------:R-:W3:Y:S01]  /*10490*/  SYNCS.PHASECHK.TRANS64.TRYWAIT P0, [R6+URZ+0x38860], R17 ;  /* 0x03886011060075a7 */ /* 0x000ee2000800017f */
[----:B------:R-:W-:Y:S04]  /*104a0*/  BSSY B1, `(.L_x_1085) ;  /* 0x0000002000017945 */ /* 0x000fe80003800000 */
[----:B---3--:R-:W-:Y:S05]  /*104b0*/  @!P0 BRA `(.L_x_1086) ;  /* 0x0000003c005c8947 */ /* 0x008fea0003800000 */
.L_x_1178:
[----:B------:R-:W-:Y:S05]  /*104c0*/  BSYNC B1 ;  /* 0x0000000000017941 */ /* 0x000fea0003800000 */
.L_x_1085:
        /* <DEDUP_REMOVED lines=81> */
.L_x_1188:
        /* <DEDUP_REMOVED lines=25> */
.L_x_1088:
        /* <DEDUP_REMOVED lines=11> */
.L_x_1089:
[----:B------:R3:W-:Y:S01]  /*10c20*/  SYNCS.ARRIVE.TRANS64.A1T0 RZ, [R6+URZ+0x38850], RZ ;  /* 0x038850ff06ff79a7 */ /* 0x0007e2000810003f */
[----:B------:R-:W-:Y:S05]  /*10c30*/  @P3 BRA `(.L_x_1090) ;  /* 0xfffffff000483947 */ /* 0x000fea000383ffff */
.L_x_1077:
[----:B------:R-:W-:Y:S05]  /*10c40*/  BSYNC B0 ;  /* 0x0000000000007941 */ /* 0x000fea0003800000 */
.L_x_1076:
        /* <DEDUP_REMOVED lines=21> */
.L_x_1092:
[----:B------:R-:W-:Y:S05]  /*10da0*/  BSYNC B0 ;  /* 0x0000000000007941 */ /* 0x000fea0003800000 */
.L_x_1091:
[----:B------:R-:W-:-:S07]  /*10db0*/  SEL R24, R24, RZ, P0 ;  /* 0x000000ff18187207 */ /* 0x000fce0000000000 */
.L_x_1045:
[----:B------:R-:W-:Y:S05]  /*10dc0*/  BSYNC B7 ;  /* 0x0000000000077941 */ /* 0x000fea0003800000 */
.L_x_1043:
        /* <DEDUP_REMOVED lines=11> */
.L_x_1093:
        /* <DEDUP_REMOVED lines=8> */
[----:B------:R-:W0:Y:S02]  /*10f00*/  @!P1 LDC.64 R2, c[0x0][0xd80] ;  /* 0x00036000ff029b82 */ /* 0x000e240000000a00 */
[----:B0-----:R-:W-:-:S06]  /*10f10*/  @!P1 IMAD.WIDE R2, R5, 0x4, R2 ;  /* 0x0000000405029825 */ /* 0x001fcc00078e0202 */
[----:B------:R-:W4:Y:S01]  /*10f20*/  @!P1 LDG.E R2, desc[UR44][R2.64] ;  /* 0x0000002c02029981 */ /* 0x000f22000c1e1900 */
[----:B------:R-:W-:Y:S01]  /*10f30*/  IMAD.MOV.U32 R5, RZ, RZ, RZ ;  /* 0x000000ffff057224 */ /* 0x000fe200078e00ff */
[C---:B------:R-:W-:Y:S02]  /*10f40*/  ISETP.GE.U32.AND P2, PT, R8.reuse, 0x2, PT ;  /* 0x000000020800780c */ /* 0x040fe40003f46070 */
[C---:B------:R-:W-:Y:S01]  /*10f50*/  ISETP.GE.U32.AND P3, PT, R8.reuse, 0x4, PT ;  /* 0x000000040800780c */ /* 0x040fe20003f66070 */
[----:B------:R-:W-:Y:S01]  /*10f60*/  SHFL.IDX PT, R0, R16, RZ, 0x1f ;  /* 0x00001fff10007589 */ /* 0x000fe200000e0000 */
[C---:B------:R-:W-:Y:S02]  /*10f70*/  ISETP.GE.U32.AND P4, PT, R8.reuse, 0x8, PT ;  /* 0x000000080800780c */ /* 0x040fe40003f86070 */
[C---:B------:R-:W-:Y:S01]  /*10f80*/  ISETP.GE.U32.AND P5, PT, R8.reuse, 0x10, PT ;  /* 0x000000100800780c */ /* 0x040fe20003fa6070 */
[----:B------:R-:W-:Y:S01]  /*10f90*/  SHFL.IDX PT, R4, R16, 0x1, 0x1f ;  /* 0x00201f0010047f89 */ /* 0x000fe200000e0000 */
        /* <DEDUP_REMOVED lines=17> */
[----:B------:R0:W2:Y:S02]  /*110b0*/  SHFL.IDX PT, R14, R2, 0x1f, 0x1f ;  /* 0x03e01f00020e7f89 */ /* 0x0000a400000e0000 */
.L_x_1198:
[----:B------:R-:W-:Y:S02]  /*110c0*/  ULDC UR4, c[0x0][0xd38] ;  /* 0x00034e0000047ab9 */ /* 0x000fe40000000800 */
[----:B------:R-:W-:-:S04]  /*110d0*/  IMAD.U32 R7, RZ, RZ, UR4 ;  /* 0x00000004ff077e24 */ /* 0x000fc8000f8e00ff */
[----:B--2---:R-:W-:-:S04]  /*110e0*/  IMAD R14, R14, R7, RZ ;  /* 0x000000070e0e7224 */ /* 0x004fc800078e02ff */
[----:B------:R-:W-:-:S05]  /*110f0*/  IMAD.IADD R9, R4, 0x1, R14 ;  /* 0x0000000104097824 */ /* 0x000fca00078e020e */
[----:B------:R-:W-:-:S13]  /*11100*/  ISETP.GT.AND P6, PT, R9, R0, PT ;  /* 0x000000000900720c */ /* 0x000fda0003fc4270 */
[----:B------:R-:W-:Y:S05]  /*11110*/  @P6 BRA `(.L_x_1096) ;  /* 0x00000000009c6947 */ /* 0x000fea0003800000 */
.L_x_1101:
        /* <DEDUP_REMOVED lines=14> */
.L_x_1099:
[----:B------:R-:W-:Y:S05]  /*11200*/  BSYNC B0 ;  /* 0x0000000000007941 */ /* 0x000fea0003800000 */
.L_x_1098:
        /* <DEDUP_REMOVED lines=18> */
.L_x_1206:
[----:B------:R-:W-:Y:S02]  /*11330*/  ULDC UR4, c[0x0][0xd38] ;  /* 0x00034e0000047ab9 */ /* 0x000fe40000000800 */
[----:B------:R-:W-:-:S04]  /*11340*/  IMAD.U32 R7, RZ, RZ, UR4 ;  /* 0x00000004ff077e24 */ /* 0x000fc8000f8e00ff */
[----:B--2---:R-:W-:-:S04]  /*11350*/  IMAD R14, R14, R7, RZ ;  /* 0x000000070e0e7224 */ /* 0x004fc800078e02ff */
[----:B------:R-:W-:-:S05]  /*11360*/  IMAD.IADD R9, R14, 0x1, R9 ;  /* 0x000000010e097824 */ /* 0x000fca00078e0209 */
[----:B------:R-:W-:-:S13]  /*11370*/  ISETP.GT.AND P6, PT, R9, R0, PT ;  /* 0x000000000900720c */ /* 0x000fda0003fc4270 */
[----:B------:R-:W-:Y:S05]  /*11380*/  @!P6 BRA `(.L_x_1101) ;  /* 0xfffffffc0064e947 */ /* 0x000fea000383ffff */
.L_x_1096:
        /* <DEDUP_REMOVED lines=8> */
.L_x_1210:
[----:B------:R-:W-:Y:S01]  /*11410*/  ISETP.NE.AND P0, PT, R3, RZ, PT ;  /* 0x000000ff0300720c */ /* 0x000fe20003f05270 */
[----:B------:R-:W-:-:S12]  /*11420*/  IMAD.MOV.U32 R14, RZ, RZ, RZ ;  /* 0x000000ffff0e7224 */ /* 0x000fd800078e00ff */
[----:B------:R-:W-:Y:S05]  /*11430*/  @!P0 BRA `(.L_x_1103) ;  /* 0x0000000000108947 */ /* 0x000fea0003800000 */
[----:B------:R-:W-:Y:S01]  /*11440*/  UMOV UR4, 0xffffffff ;  /* 0xffffffff00047882 */ /* 0x000fe20000000000 */
[----:B------:R-:W-:Y:S02]  /*11450*/  VIADD R12, R4, 0xffffffff ;  /* 0xffffffff040c7836 */ /* 0x000fe40000000000 */
[----:B------:R-:W-:Y:S05]  /*11460*/  BRA.DIV UR4, `(.L_x_1104) ;  /* 0x0000003e04887947 */ /* 0x000fea000b800000 */
[----:B------:R4:W0:Y:S02]  /*11470*/  SHFL.IDX PT, R14, R2, R12, 0x1f ;  /* 0x00001f0c020e7589 */ /* 0x00082400000e0000 */
.L_x_1103:
[----:B---3--:R-:W-:Y:S01]  /*11480*/  IABS R6, R5 ;  /* 0x0000000500067213 */ /* 0x008fe20000000000 */
[----:B0-----:R-:W-:Y:S02]  /*11490*/  IMAD R16, R14, R7, R16 ;  /* 0x000000070e107224 */ /* 0x001fe400078e0210 */
[----:B------:R-:W-:Y:S01]  /*114a0*/  IMAD.IADD R19, R4, 0x1, R19 ;  /* 0x0000000104137824 */ /* 0x000fe200078e0213 */
[----:B------:R-:W0:Y:S01]  /*114b0*/  I2F.RP R8, R6 ;  /* 0x0000000600087306 */ /* 0x000e220000209400 */
[----:B------:R-:W-:-:S05]  /*114c0*/  IMAD.IADD R10, R0, 0x1, -R16 ;  /* 0x00000001000a7824 */ /* 0x000fca00078e0a10 */
[----:B------:R-:W-:Y:S02]  /*114d0*/  IABS R0, R10 ;  /* 0x0000000a00007213 */ /* 0x000fe40000000000 */
[----:B0-----:R-:W4:Y:S02]  /*114e0*/  MUFU.RCP R8, R8 ;  /* 0x0000000800087308 */ /* 0x001f240000001000 */
[----:B----4-:R-:W-:-:S06]  /*114f0*/  VIADD R2, R8, 0xffffffe ;  /* 0x0ffffffe08027836 */ /* 0x010fcc0000000000 */
[----:B------:R0:W3:Y:S02]  /*11500*/  F2I.FTZ.U32.TRUNC.NTZ R3, R2 ;  /* 0x0000000200037305 */ /* 0x0000e4000021f000 */
[----:B0-----:R-:W-:Y:S02]  /*11510*/  IMAD.MOV.U32 R2, RZ, RZ, RZ ;  /* 0x000000ffff027224 */ /* 0x001fe400078e00ff */
[----:B---3--:R-:W-:-:S04]  /*11520*/  IMAD.MOV R7, RZ, RZ, -R3 ;  /* 0x000000ffff077224 */ /* 0x008fc800078e0a03 */
        /* <DEDUP_REMOVED lines=15> */
[----:B------:R-:W-:-:S04]  /*11620*/  @!P1 LOP3.LUT R3, RZ, R5, RZ, 0x33, !PT ;  /* 0x00000005ff039212 */ /* 0x000fc800078e33ff */
[----:B------:R-:W-:Y:S01]  /*11630*/  MOV R18, R3 ;  /* 0x0000000300127202 */ /* 0x000fe20000000f00 */
[----:B------:R-:W-:-:S04]  /*11640*/  IMAD.MOV R0, RZ, RZ, -R3 ;  /* 0x000000ffff007224 */ /* 0x000fc800078e0a03 */
[----:B------:R-:W-:Y:S01]  /*11650*/  IMAD R17, R5, R0, R10 ;  /* 0x0000000005117224 */ /* 0x000fe200078e020a */
[----:B------:R-:W-:Y:S06]  /*11660*/  BRA `(.L_x_1105) ;  /* 0x00000000001c7947 */ /* 0x000fec0003800000 */
.L_x_1097:
[----:B------:R-:W-:Y:S01]  /*11670*/  UMOV UR4, URZ ;  /* 0x0000003f00047c82 */ /* 0x000fe20008000000 */
[----:B------:R-:W-:Y:S01]  /*11680*/  UMOV UR5, URZ ;  /* 0x0000003f00057c82 */ /* 0x000fe20008000000 */
[----:B------:R-:W-:Y:S01]  /*11690*/  ULDC UR6, c[0x0][0xd3c] ;  /* 0x00034f0000067ab9 */ /* 0x000fe20000000800 */
[----:B------:R-:W-:Y:S02]  /*116a0*/  IMAD.MOV.U32 R16, RZ, RZ, R0 ;  /* 0x000000ffff107224 */ /* 0x000fe400078e0000 */
[----:B------:R-:W-:Y:S02]  /*116b0*/  IMAD.U32 R17, RZ, RZ, UR4 ;  /* 0x00000004ff117e24 */ /* 0x000fe4000f8e00ff */
[----:B------:R-:W-:Y:S02]  /*116c0*/  IMAD.U32 R18, RZ, RZ, UR5 ;  /* 0x00000005ff127e24 */ /* 0x000fe4000f8e00ff */
[----:B------:R-:W-:-:S07]  /*116d0*/  IMAD.U32 R19, RZ, RZ, UR6 ;  /* 0x00000006ff137e24 */ /* 0x000fce000f8e00ff */
.L_x_1105:
        /* <DEDUP_REMOVED lines=10> */
.L_x_1094:
[----:B------:R-:W-:Y:S02]  /*11780*/  ULDC UR4, c[0x0][0xd3c] ;  /* 0x00034f0000047ab9 */ /* 0x000fe40000000800 */
[----:B0-----:R-:W-:-:S13]  /*11790*/  ISETP.GE.AND P0, PT, R19, UR4, PT ;  /* 0x0000000413007c0c */ /* 0x001fda000bf06270 */
[----:B------:R-:W-:Y:S05]  /*117a0*/  @!P0 BRA `(.L_x_1106) ;  /* 0xffffffac00108947 */ /* 0x000fea000383ffff */
[----:B------:R-:W-:Y:S05]  /*117b0*/  BSYNC B8 ;  /* 0x0000000000087941 */ /* 0x000fea0003800000 */
.L_x_1039:
        /* <DEDUP_REMOVED lines=12> */
.L_x_1213:
[----:B------:R-:W-:Y:S05]  /*11880*/  BSYNC B0 ;  /* 0x0000000000007941 */ /* 0x000fea0003800000 */
.L_x_1107:
[----:B------:R-:W-:-:S03]  /*11890*/  UMOV UR4, 0xffffffff ;  /* 0xffffffff00047882 */ /* 0x000fc60000000000 */
[----:B------:R-:W-:Y:S05]  /*118a0*/  BRA.DIV UR4, `(.L_x_1109) ;  /* 0x0000003a04b07947 */ /* 0x000fea000b800000 */
[----:B0-----:R-:W0:Y:S02]  /*118b0*/  S2R R0, SR_TID.X ;  /* 0x0000000000007919 */ /* 0x001e240000002100 */
[----:B0-----:R-:W-:-:S04]  /*118c0*/  SHF.R.U32.HI R0, RZ, 0x5, R0 ;  /* 0x00000005ff007819 */ /* 0x001fc80000011600 */
[----:B------:R-:W-:-:S05]  /*118d0*/  LOP3.LUT R0, R0, 0x3, RZ, 0xc0, !PT ;  /* 0x0000000300007812 */ /* 0x000fca00078ec0ff */
[----:B------:R0:W1:Y:S02]  /*118e0*/  SHFL.IDX PT, R14, R0, RZ, 0x1f ;  /* 0x00001fff000e7589 */ /* 0x00006400000e0000 */
.L_x_1216:
[----:B-1----:R-:W-:Y:S01]  /*118f0*/  ISETP.NE.AND P0, PT, R14, RZ, PT ;  /* 0x000000ff0e00720c */ /* 0x002fe20003f05270 */
[----:B------:R-:W-:-:S12]  /*11900*/  BSSY B0, `(.L_x_1110) ;  /* 0x0000024000007945 */ /* 0x000fd80003800000 */
[----:B------:R-:W-:Y:S05]  /*11910*/  @P0 BRA `(.L_x_1111) ;  /* 0x0000000000880947 */ /* 0x000fea0003800000 */
[----:B------:R-:W-:-:S03]  /*11920*/  UMOV UR4, 0xffffffff ;  /* 0xffffffff00047882 */ /* 0x000fc60000000000 */
[----:B------:R-:W-:Y:S05]  /*11930*/  BRA.DIV UR4, `(.L_x_1112) ;  /* 0x0000003a04c07947 */ /* 0x000fea000b800000 */
[----:B------:R-:W-:-:S13]  /*11940*/  ELECT P6, URZ, PT ;  /* 0x00000000003f782f */ /* 0x000fda00038c0000 */
.L_x_1219:
[----:B------:R-:W-:Y:S05]  /*11950*/  @!P6 BRA `(.L_x_1111) ;  /* 0x000000000078e947 */ /* 0x000fea0003800000 */
[----:B------:R-:W-:-:S06]  /*11960*/  ULOP3.LUT UR4, UR38, 0x2, URZ, 0xfc, !UPT ;  /* 0x0000000226047892 */ /* 0x000fcc000f8efc3f */
[----:B0-----:R-:W-:-:S05]  /*11970*/  IMAD.U32 R0, RZ, RZ, UR4 ;  /* 0x00000004ff007e24 */ /* 0x001fca000f8e00ff */
[----:B------:R-:W-:-:S13]  /*11980*/  ISETP.NE.AND P0, PT, R0, 0x3, PT ;  /* 0x000000030000780c */ /* 0x000fda0003f05270 */
[----:B------:R-:W-:Y:S05]  /*11990*/  @!P0 BRA `(.L_x_1113) ;  /* 0x0000000000048947 */ /* 0x000fea0003800000 */
[----:B------:R-:W-:Y:S01]  /*119a0*/  BPT.TRAP 0x1 ;  /* 0x000000040000795c */ /* 0x000fe20000300000 */
.L_x_1113:
[----:B------:R-:W-:Y:S01]  /*119b0*/  IMAD R5, R24, 0x8, R7 ;  /* 0x0000000818057824 */ /* 0x000fe200078e0207 */
[----:B------:R-:W-:Y:S01]  /*119c0*/  SHF.L.U32 R0, R26, 0x1f, RZ ;  /* 0x0000001f1a007819 */ /* 0x000fe200000006ff */
[----:B------:R-:W-:-:S03]  /*119d0*/  VIADD R24, R24, 0x1 ;  /* 0x0000000118187836 */ /* 0x000fc60000000000 */
[----:B------:R-:W0:Y:S02]  /*119e0*/  SYNCS.PHASECHK.TRANS64.TRYWAIT P1, [R5+URZ+0x38840], R0 ;  /* 0x03884000050075a7 */ /* 0x000e24000802017f */
[----:B------:R-:W-:-:S04]  /*119f0*/  ISETP.NE.AND P2, PT, R24, 0x2, PT ;  /* 0x000000021800780c */ /* 0x000fc80003f45270 */
[----:B------:R-:W-:Y:S01]  /*11a00*/  SEL R3, RZ, 0x1, P2 ;  /* 0x00000001ff037807 */ /* 0x000fe20001000000 */
[----:B0-----:R-:W-:Y:S08]  /*11a10*/  @!P1 BRA `(.L_x_1114) ;  /* 0x0000003800a89947 */ /* 0x001ff00003800000 */
.L_x_1220:
[----:B------:R-:W-:Y:S02]  /*11a20*/  SEL R24, R24, RZ, P2 ;  /* 0x000000ff18187207 */ /* 0x000fe40001000000 */
[----:B------:R-:W-:Y:S01]  /*11a30*/  LOP3.LUT R2, R26, R3, RZ, 0x3c, !PT ;  /* 0x000000031a027212 */ /* 0x000fe200078e3cff */
[----:B------:R-:W-:Y:S06]  /*11a40*/  @!P0 BRA `(.L_x_1115) ;  /* 0x0000000000048947 */ /* 0x000fec0003800000 */
[----:B------:R-:W-:Y:S01]  /*11a50*/  BPT.TRAP 0x1 ;  /* 0x000000040000795c */ /* 0x000fe20000300000 */
.L_x_1115:
[----:B------:R-:W-:Y:S01]  /*11a60*/  IMAD R3, R24, 0x8, R7 ;  /* 0x0000000818037824 */ /* 0x000fe200078e0207 */
[----:B------:R-:W-:-:S04]  /*11a70*/  SHF.L.U32 R2, R2, 0x1f, RZ ;  /* 0x0000001f02027819 */ /* 0x000fc800000006ff */
[----:B------:R-:W1:Y:S02]  /*11a80*/  SYNCS.PHASECHK.TRANS64.TRYWAIT P1, [R3+URZ+0x38840], R2 ;  /* 0x03884002030075a7 */ /* 0x000e64000802017f */
[----:B-1----:R-:W-:Y:S05]  /*11a90*/  @!P1 BRA `(.L_x_1116) ;  /* 0x00000038009c9947 */ /* 0x002fea0003800000 */
.L_x_1221:
[----:B------:R-:W-:Y:S05]  /*11aa0*/  @!P0 BRA `(.L_x_1117) ;  /* 0x0000000000048947 */ /* 0x000fea0003800000 */
[----:B------:R-:W-:Y:S01]  /*11ab0*/  BPT.TRAP 0x1 ;  /* 0x000000040000795c */ /* 0x000fe20000300000 */
.L_x_1117:
[----:B------:R-:W5:Y:S02]  /*11ac0*/  SYNCS.PHASECHK.TRANS64.TRYWAIT P1, [R5+URZ+0x38860], R0 ;  /* 0x03886000050075a7 */ /* 0x000f64000802017f */
[----:B-----5:R-:W-:Y:S05]  /*11ad0*/  @!P1 BRA `(.L_x_1118) ;  /* 0x0000003800a09947 */ /* 0x020fea0003800000 */
.L_x_1222:
[----:B------:R-:W-:Y:S05]  /*11ae0*/  @!P0 BRA `(.L_x_1119) ;  /* 0x0000000000048947 */ /* 0x000fea0003800000 */
[----:B------:R-:W-:Y:S01]  /*11af0*/  BPT.TRAP 0x1 ;  /* 0x000000040000795c */ /* 0x000fe20000300000 */
.L_x_1119:
[----:B------:R0:W0:Y:S02]  /*11b00*/  SYNCS.PHASECHK.TRANS64.TRYWAIT P0, [R3+URZ+0x38860], R2 ;  /* 0x03886002030075a7 */ /* 0x000024000800017f */
[----:B0-----:R-:W-:Y:S05]  /*11b10*/  @!P0 NANOSLEEP.SYNCS 0x989680 ;  /* 0x009896800000895d */ /* 0x001fea0003900000 */
[----:B------:R-:W0:Y:S02]  /*11b20*/  @!P0 SYNCS.PHASECHK.TRANS64 P0, [R3+URZ+0x38860], R2 ;  /* 0x03886002030085a7 */ /* 0x000e24000800007f */
[----:B0-----:R-:W-:Y:S05]  /*11b30*/  @!P0 BRA `(.L_x_1119) ;  /* 0xfffffffc00f08947 */ /* 0x001fea000383ffff */
.L_x_1111:
[----:B------:R-:W-:Y:S05]  /*11b40*/  BSYNC B0 ;  /* 0x0000000000007941 */ /* 0x000fea0003800000 */
.L_x_1110:
[----:B------:R-:W-:Y:S05]  /*11b50*/  EXIT ;  /* 0x000000000000794d */ /* 0x000fea0003800000 */
.L_x_993:
[----:B-1----:R-:W-:-:S04]  /*11b60*/  IMAD.U32 R0, RZ, RZ, UR40 ;  /* 0x00000028ff007e24 */ /* 0x002fc8000f8e00ff */
[----:B------:R1:W2:Y:S03]  /*11b70*/  SYNCS.PHASECHK.TRANS64.TRYWAIT P1, [R0+URZ+0x38800], R3 ;  /* 0x03880003000075a7 */ /* 0x0002a6000802017f */
[----:B--2---:R-:W-:Y:S05]  /*11b80*/  @!P1 NANOSLEEP.SYNCS 0x989680 ;  /* 0x009896800000995d */ /* 0x004fea0003900000 */
[----:B------:R-:W2:Y:S02]  /*11b90*/  @!P1 SYNCS.PHASECHK.TRANS64 P1, [R0+URZ+0x38800], R3 ;  /* 0x03880003000095a7 */ /* 0x000ea4000802007f */
[----:B--2---:R-:W-:Y:S05]  /*11ba0*/  @!P1 BRA `(.L_x_993) ;  /* 0xfffffffc00ec9947 */ /* 0x004fea000383ffff */
[----:B------:R-:W-:Y:S05]  /*11bb0*/  BRA `(.L_x_1120) ;  /* 0xffffff14003c7947 */ /* 0x000fea000383ffff */
.L_x_997:
[----:B--2---:R2:W3:Y:S02]  /*11bc0*/  SYNCS.PHASECHK.TRANS64.TRYWAIT P1, [R5+URZ+0x38830], R4 ;  /* 0x03883004050075a7 */ /* 0x0044e4000802017f */
[----:B---3--:R-:W-:Y:S05]  /*11bd0*/  @!P1 NANOSLEEP.SYNCS 0x989680 ;  /* 0x009896800000995d */ /* 0x008fea0003900000 */
[----:B------:R-:W3:Y:S02]  /*11be0*/  @!P1 SYNCS.PHASECHK.TRANS64 P1, [R5+URZ+0x38830], R4 ;  /* 0x03883004050095a7 */ /* 0x000ee4000802007f */
[----:B---3--:R-:W-:Y:S05]  /*11bf0*/  @!P1 BRA `(.L_x_997) ;  /* 0xfffffffc00f09947 */ /* 0x008fea000383ffff */
[----:B------:R-:W-:Y:S05]  /*11c00*/  BRA `(.L_x_996) ;  /* 0xffffff1400547947 */ /* 0x000fea000383ffff */
.L_x_998:
[----:B-1----:R-:W-:-:S04]  /*11c10*/  IMAD.U32 R6, RZ, RZ, UR40 ;  /* 0x00000028ff067e24 */ /* 0x002fc8000f8e00ff */
[----:B------:R1:W3:Y:S03]  /*11c20*/  SYNCS.PHASECHK.TRANS64.TRYWAIT P1, [R6+URZ+0x38810], R3 ;  /* 0x03881003060075a7 */ /* 0x0002e6000802017f */
[----:B---3--:R-:W-:Y:S05]  /*11c30*/  @!P1 NANOSLEEP.SYNCS 0x989680 ;  /* 0x009896800000995d */ /* 0x008fea0003900000 */
[----:B------:R-:W3:Y:S02]  /*11c40*/  @!P1 SYNCS.PHASECHK.TRANS64 P1, [R6+URZ+0x38810], R3 ;  /* 0x03881003060095a7 */ /* 0x000ee4000802007f */
[----:B---3--:R-:W-:Y:S05]  /*11c50*/  @!P1 BRA `(.L_x_998) ;  /* 0xfffffffc00ec9947 */ /* 0x008fea000383ffff */
[----:B------:R-:W-:Y:S05]  /*11c60*/  BRA `(.L_x_1121) ;  /* 0xffffff1400dc7947 */ /* 0x000fea000383ffff */
.L_x_1002:
[----:B----4-:R4:W0:Y:S02]  /*11c70*/  SYNCS.PHASECHK.TRANS64.TRYWAIT P1, [R5+URZ+0x38850], R4 ;  /* 0x03885004050075a7 */ /* 0x010824000802017f */
[----:B0-----:R-:W-:Y:S05]  /*11c80*/  @!P1 NANOSLEEP.SYNCS 0x989680 ;  /* 0x009896800000995d */ /* 0x001fea0003900000 */
[----:B------:R-:W0:Y:S02]  /*11c90*/  @!P1 SYNCS.PHASECHK.TRANS64 P1, [R5+URZ+0x38850], R4 ;  /* 0x03885004050095a7 */ /* 0x000e24000802007f */
[----:B0-----:R-:W-:Y:S05]  /*11ca0*/  @!P1 BRA `(.L_x_1002) ;  /* 0xfffffffc00f09947 */ /* 0x001fea000383ffff */
[----:B------:R-:W-:Y:S05]  /*11cb0*/  BRA `(.L_x_1001) ;  /* 0xffffff1400e87947 */ /* 0x000fea000383ffff */
.L_x_1009:
[----:B-1----:R-:W-:-:S04]  /*11cc0*/  IMAD.U32 R4, RZ, RZ, UR5 ;  /* 0x00000005ff047e24 */ /* 0x002fc8000f8e00ff */
[----:B------:R1:W2:Y:S03]  /*11cd0*/  SYNCS.PHASECHK.TRANS64.TRYWAIT P2, [R4+URZ+0x38830], R3 ;  /* 0x03883003040075a7 */ /* 0x0002a6000804017f */
[----:B--2---:R-:W-:Y:S05]  /*11ce0*/  @!P2 NANOSLEEP.SYNCS 0x989680 ;  /* 0x009896800000a95d */ /* 0x004fea0003900000 */
[----:B------:R-:W2:Y:S02]  /*11cf0*/  @!P2 SYNCS.PHASECHK.TRANS64 P2, [R4+URZ+0x38830], R3 ;  /* 0x038830030400a5a7 */ /* 0x000ea4000804007f */
[----:B--2---:R-:W-:Y:S05]  /*11d00*/  @!P2 BRA `(.L_x_1009) ;  /* 0xfffffffc00eca947 */ /* 0x004fea000383ffff */
[----:B------:R-:W-:Y:S05]  /*11d10*/  BRA `(.L_x_1008) ;  /* 0xffffff38005c7947 */ /* 0x000fea000383ffff */
.L_x_1013:
[----:B-1----:R-:W-:-:S04]  /*11d20*/  IMAD.U32 R4, RZ, RZ, UR5 ;  /* 0x00000005ff047e24 */ /* 0x002fc8000f8e00ff */
[----:B------:R1:W3:Y:S03]  /*11d30*/  SYNCS.PHASECHK.TRANS64.TRYWAIT P2, [R4+URZ+0x38850], R3 ;  /* 0x03885003040075a7 */ /* 0x0002e6000804017f */
[----:B---3--:R-:W-:Y:S05]  /*11d40*/  @!P2 NANOSLEEP.SYNCS 0x989680 ;  /* 0x009896800000a95d */ /* 0x008fea0003900000 */
[----:B------:R-:W3:Y:S02]  /*11d50*/  @!P2 SYNCS.PHASECHK.TRANS64 P2, [R4+URZ+0x38850], R3 ;  /* 0x038850030400a5a7 */ /* 0x000ee4000804007f */
[----:B---3--:R-:W-:Y:S05]  /*11d60*/  @!P2 BRA `(.L_x_1013) ;  /* 0xfffffffc00eca947 */ /* 0x008fea000383ffff */
[----:B------:R-:W-:Y:S05]  /*11d70*/  BRA `(.L_x_1012) ;  /* 0xffffff3800cc7947 */ /* 0x000fea000383ffff */
.L_x_1051:
[----:B------:R-:W-:Y:S01]  /*11d80*/  SHF.R.U32.HI R21, RZ, 0x5, R21 ;  /* 0x00000005ff157819 */ /* 0x000fe20000011615 */
[----:B------:R-:W-:Y:S01]  /*11d90*/  BSSY B0, `(.L_x_1122) ;  /* 0x0000009000007945 */ /* 0x000fe20003800000 */
[----:B------:R-:W-:Y:S02]  /*11da0*/  IMAD.MOV.U32 R12, RZ, RZ, RZ ;  /* 0x000000ffff0c7224 */ /* 0x000fe400078e00ff */
[----:B------:R-:W-:Y:S01]  /*11db0*/  LOP3.LUT R21, R21, 0x3, RZ, 0xc0, !PT ;  /* 0x0000000315157812 */ /* 0x000fe200078ec0ff */
[----:B------:R-:W-:Y:S02]  /*11dc0*/  IMAD.MOV.U32 R11, RZ, RZ, 0x1f ;  /* 0x0000001fff0b7424 */ /* 0x000fe400078e00ff */
[----:B------:R-:W-:Y:S02]  /*11dd0*/  IMAD.MOV.U32 R15, RZ, RZ, -0x1 ;  /* 0xffffffffff0f7424 */ /* 0x000fe400078e00ff */
[----:B------:R-:W-:-:S07]  /*11de0*/  IMAD.MOV.U32 R13, RZ, RZ, R21 ;  /* 0x000000ffff0d7224 */ /* 0x000fce00078e0015 */
[----:B-----5:R-:W-:Y:S05]  /*11df0*/  WARPSYNC.COLLECTIVE R15, `(.L_x_1123) ;  /* 0x000000000f087348 */ /* 0x020fea0003c00000 */
[----:B------:R0:W1:Y:S02]  /*11e00*/  SHFL.IDX P6, R14, R13, R12, R11 ;  /* 0x0000000c0d0e7389 */ /* 0x00006400000c000b */
[----:B01---5:R-:W-:Y:S01]  /*11e10*/  ENDCOLLECTIVE ;  /* 0x000000000000791b */ /* 0x023fe20003800000 */
.L_x_1123:
[----:B------:R-:W-:Y:S05]  /*11e20*/  BSYNC B0 ;  /* 0x0000000000007941 */ /* 0x000fea0003800000 */
.L_x_1122:
[----:B------:R-:W-:Y:S05]  /*11e30*/  BRA `(.L_x_1124) ;  /* 0xffffffb000b47947 */ /* 0x000fea000383ffff */
.L_x_1054:
[----:B0-----:R0:W1:Y:S02]  /*11e40*/  SYNCS.PHASECHK.TRANS64.TRYWAIT P0, [R30+URZ+0x38840], R0 ;  /* 0x038840001e0075a7 */ /* 0x001064000800017f */
[----:B-1----:R-:W-:Y:S05]  /*11e50*/  @!P0 NANOSLEEP.SYNCS 0x989680 ;  /* 0x009896800000895d */ /* 0x002fea0003900000 */
[----:B------:R-:W1:Y:S02]  /*11e60*/  @!P0 SYNCS.PHASECHK.TRANS64 P0, [R30+URZ+0x38840], R0 ;  /* 0x038840001e0085a7 */ /* 0x000e64000800007f */
[----:B-1----:R-:W-:Y:S05]  /*11e70*/  @!P0 BRA `(.L_x_1054) ;  /* 0xfffffffc00f08947 */ /* 0x002fea000383ffff */
[----:B------:R-:W-:Y:S05]  /*11e80*/  BRA `(.L_x_1125) ;  /* 0xffffffb400847947 */ /* 0x000fea000383ffff */
.L_x_1055:
        /* <DEDUP_REMOVED lines=8> */
.L_x_1127:
[----:B------:R-:W-:Y:S05]  /*11f10*/  BSYNC B0 ;  /* 0x0000000000007941 */ /* 0x000fea0003800000 */
.L_x_1126:
[----:B------:R-:W-:Y:S02]  /*11f20*/  IMAD.MOV.U32 R13, RZ, RZ, R0 ;  /* 0x000000ffff0d7224 */ /* 0x000fe400078e0000 */
        /* <DEDUP_REMOVED lines=8> */
.L_x_1128:
[----:B------:R-:W-:Y:S02]  /*11fb0*/  IMAD.MOV.U32 R13, RZ, RZ, R4 ;  /* 0x000000ffff0d7224 */ /* 0x000fe400078e0004 */
[----:B------:R-:W-:Y:S02]  /*11fc0*/  IMAD.MOV.U32 R12, RZ, RZ, 0x1 ;  /* 0x00000001ff0c7424 */ /* 0x000fe400078e00ff */
[----:B------:R-:W-:-:S07]  /*11fd0*/  IMAD.MOV.U32 R3, RZ, RZ, R14 ;  /* 0x000000ffff037224 */ /* 0x000fce00078e000e */
[----:B------:R-:W-:Y:S05]  /*11fe0*/  WARPSYNC.COLLECTIVE R15, `(.L_x_1129) ;  /* 0x000000000f087348 */ /* 0x000fea0003c00000 */
[----:B------:R0:W1:Y:S02]  /*11ff0*/  SHFL.IDX P6, R14, R13, R12, R11 ;  /* 0x0000000c0d0e7389 */ /* 0x00006400000c000b */
[----:B01----:R-:W-:Y:S01]  /*12000*/  ENDCOLLECTIVE ;  /* 0x000000000000791b */ /* 0x003fe20003800000 */
.L_x_1129:
        /* <DEDUP_REMOVED lines=15> */
.L_x_1130:
[----:B------:R-:W-:Y:S02]  /*12100*/  @P0 IMAD R6, R5, 0x2, R23 ;  /* 0x0000000205060824 */ /* 0x000fe400078e0217 */
[----:B------:R-:W-:Y:S02]  /*12110*/  IMAD.MOV.U32 R13, RZ, RZ, R4 ;  /* 0x000000ffff0d7224 */ /* 0x000fe400078e0004 */
[----:B------:R-:W-:Y:S02]  /*12120*/  IMAD.MOV.U32 R12, RZ, RZ, 0x2 ;  /* 0x00000002ff0c7424 */ /* 0x000fe400078e00ff */
[----:B------:R-:W-:-:S07]  /*12130*/  IMAD.MOV.U32 R3, RZ, RZ, R14 ;  /* 0x000000ffff037224 */ /* 0x000fce00078e000e */
[----:B------:R-:W-:Y:S05]  /*12140*/  WARPSYNC.COLLECTIVE R15, `(.L_x_1131) ;  /* 0x000000000f087348 */ /* 0x000fea0003c00000 */
[----:B------:R0:W1:Y:S02]  /*12150*/  SHFL.IDX P6, R14, R13, R12, R11 ;  /* 0x0000000c0d0e7389 */ /* 0x00006400000c000b */
[----:B01----:R-:W-:Y:S01]  /*12160*/  ENDCOLLECTIVE ;  /* 0x000000000000791b */ /* 0x003fe20003800000 */
.L_x_1131:
        /* <DEDUP_REMOVED lines=15> */
.L_x_1132:
[----:B------:R-:W-:Y:S02]  /*12260*/  @P0 IMAD R6, R5, 0x2, R23 ;  /* 0x0000000205060824 */ /* 0x000fe400078e0217 */
[----:B------:R-:W-:Y:S02]  /*12270*/  IMAD.MOV.U32 R13, RZ, RZ, R4 ;  /* 0x000000ffff0d7224 */ /* 0x000fe400078e0004 */
[----:B------:R-:W-:Y:S02]  /*12280*/  IMAD.MOV.U32 R12, RZ, RZ, 0x3 ;  /* 0x00000003ff0c7424 */ /* 0x000fe400078e00ff */
[----:B------:R-:W-:-:S07]  /*12290*/  IMAD.MOV.U32 R3, RZ, RZ, R14 ;  /* 0x000000ffff037224 */ /* 0x000fce00078e000e */
[----:B------:R-:W-:Y:S05]  /*122a0*/  WARPSYNC.COLLECTIVE R15, `(.L_x_1133) ;  /* 0x000000000f087348 */ /* 0x000fea0003c00000 */
[----:B------:R0:W1:Y:S02]  /*122b0*/  SHFL.IDX P6, R14, R13, R12, R11 ;  /* 0x0000000c0d0e7389 */ /* 0x00006400000c000b */
[----:B01----:R-:W-:Y:S01]  /*122c0*/  ENDCOLLECTIVE ;  /* 0x000000000000791b */ /* 0x003fe20003800000 */
.L_x_1133:
        /* <DEDUP_REMOVED lines=10> */
.L_x_1134:
[----:B------:R-:W-:Y:S01]  /*12370*/  @!PT LDS RZ, [RZ] ;  /* 0x00000000fffff984 */ /* 0x000fe20000000800 */
[----:B------:R-:W-:Y:S01]  /*12380*/  @!PT LDS RZ, [RZ] ;  /* 0x00000000fffff984 */ /* 0x000fe20000000800 */
[----:B------:R-:W-:Y:S01]  /*12390*/  @!PT LDS RZ, [RZ] ;  /* 0x00000000fffff984 */ /* 0x000fe20000000800 */
[----:B------:R0:W-:Y:S01]  /*123a0*/  @P0 LDGSTS.E.BYPASS.LTC128B.128 [R6+0x23400], desc[UR44][R2.64], !P2 ;  /* 0x2340000002060fae */ /* 0x0001e2000d101d6c */
[----:B------:R-:W-:Y:S01]  /*123b0*/  IMAD.MOV.U32 R0, RZ, RZ, R14 ;  /* 0x000000ffff007224 */ /* 0x000fe200078e000e */
[----:B------:R-:W-:Y:S06]  /*123c0*/  BRA `(.L_x_1135) ;  /* 0xffffffb400547947 */ /* 0x000fec000383ffff */
.L_x_1060:
[----:B------:R-:W-:Y:S01]  /*123d0*/  IMAD.MOV.U32 R13, RZ, RZ, R2 ;  /* 0x000000ffff0d7224 */ /* 0x000fe200078e0002 */
[----:B------:R-:W-:Y:S01]  /*123e0*/  LOP3.LUT R22, R22, 0xfffffeff, RZ, 0xc0, !PT ;  /* 0xfffffeff16167812 */ /* 0x000fe200078ec0ff */
        /* <DEDUP_REMOVED lines=8> */
.L_x_1136:
[C---:B------:R-:W-:Y:S01]  /*12470*/  VIADD R6, R17.reuse, 0x10 ;  /* 0x0000001011067836 */ /* 0x040fe20000000000 */
[----:B------:R-:W-:Y:S01]  /*12480*/  ISETP.GE.AND P2, PT, R17, R3, PT ;  /* 0x000000031100720c */ /* 0x000fe20003f46270 */
[----:B------:R-:W-:-:S12]  /*12490*/  IMAD.MOV.U32 R13, RZ, RZ, R0 ;  /* 0x000000ffff0d7224 */ /* 0x000fd800078e0000 */
[----:B------:R-:W-:-:S04]  /*124a0*/  @P2 LOP3.LUT R22, R22, 0x100, RZ, 0xfc, !PT ;  /* 0x0000010016162812 */ /* 0x000fc800078efcff */
[----:B------:R-:W-:Y:S01]  /*124b0*/  LOP3.LUT R22, R22, 0xffffff7f, RZ, 0xc0, !PT ;  /* 0xffffff7f16167812 */ /* 0x000fe200078ec0ff */
[----:B------:R-:W-:-:S07]  /*124c0*/  IMAD.MOV.U32 R4, RZ, RZ, R14 ;  /* 0x000000ffff047224 */ /* 0x000fce00078e000e */
[----:B------:R-:W-:Y:S05]  /*124d0*/  WARPSYNC.COLLECTIVE R15, `(.L_x_1137) ;  /* 0x000000000f087348 */ /* 0x000fea0003c00000 */
[----:B------:R0:W1:Y:S02]  /*124e0*/  SHFL.IDX P6, R14, R13, R12, R11 ;  /* 0x0000000c0d0e7389 */ /* 0x00006400000c000b */
[----:B01----:R-:W-:Y:S01]  /*124f0*/  ENDCOLLECTIVE ;  /* 0x000000000000791b */ /* 0x003fe20003800000 */
.L_x_1137:
[----:B------:R-:W-:Y:S02]  /*12500*/  IMAD.MOV.U32 R13, RZ, RZ, R2 ;  /* 0x000000ffff0d7224 */ /* 0x000fe400078e0002 */
[----:B------:R-:W-:Y:S02]  /*12510*/  IMAD.MOV.U32 R12, RZ, RZ, 0x1 ;  /* 0x00000001ff0c7424 */ /* 0x000fe400078e00ff */
[----:B------:R-:W-:-:S07]  /*12520*/  IMAD.MOV.U32 R5, RZ, RZ, R14 ;  /* 0x000000ffff057224 */ /* 0x000fce00078e000e */
[----:B------:R-:W-:Y:S05]  /*12530*/  WARPSYNC.COLLECTIVE R15, `(.L_x_1138) ;  /* 0x000000000f087348 */ /* 0x000fea0003c00000 */
[----:B------:R0:W1:Y:S02]  /*12540*/  SHFL.IDX P6, R14, R13, R12, R11 ;  /* 0x0000000c0d0e7389 */ /* 0x00006400000c000b */
[----:B01----:R-:W-:Y:S01]  /*12550*/  ENDCOLLECTIVE ;  /* 0x000000000000791b */ /* 0x003fe20003800000 */
.L_x_1138:
        /* <DEDUP_REMOVED lines=15> */
.L_x_1139:
        /* <DEDUP_REMOVED lines=8> */
.L_x_1140:
        /* <DEDUP_REMOVED lines=16> */
.L_x_1141:
[----:B------:R-:W-:Y:S01]  /*127d0*/  @P2 LOP3.LUT R22, R22, 0x40, RZ, 0xfc, !PT ;  /* 0x0000004016162812 */ /* 0x000fe200078efcff */
[----:B------:R-:W-:Y:S02]  /*127e0*/  IMAD.MOV.U32 R13, RZ, RZ, R2 ;  /* 0x000000ffff0d7224 */ /* 0x000fe400078e0002 */
[----:B------:R-:W-:Y:S02]  /*127f0*/  IMAD.MOV.U32 R12, RZ, RZ, 0x3 ;  /* 0x00000003ff0c7424 */ /* 0x000fe400078e00ff */
[----:B------:R-:W-:-:S07]  /*12800*/  IMAD.MOV.U32 R5, RZ, RZ, R14 ;  /* 0x000000ffff057224 */ /* 0x000fce00078e000e */
[----:B------:R-:W-:Y:S05]  /*12810*/  WARPSYNC.COLLECTIVE R15, `(.L_x_1142) ;  /* 0x000000000f087348 */ /* 0x000fea0003c00000 */
[----:B------:R0:W1:Y:S02]  /*12820*/  SHFL.IDX P6, R14, R13, R12, R11 ;  /* 0x0000000c0d0e7389 */ /* 0x00006400000c000b */
[----:B01----:R-:W-:Y:S01]  /*12830*/  ENDCOLLECTIVE ;  /* 0x000000000000791b */ /* 0x003fe20003800000 */
.L_x_1142:
        /* <DEDUP_REMOVED lines=14> */
.L_x_1143:
[----:B------:R-:W-:Y:S01]  /*12920*/  IMAD.MOV.U32 R0, RZ, RZ, R14 ;  /* 0x000000ffff007224 */ /* 0x000fe200078e000e */
[----:B------:R-:W-:Y:S06]  /*12930*/  BRA `(.L_x_1144) ;  /* 0xffffffb800607947 */ /* 0x000fec000383ffff */
.L_x_1064:
[----:B------:R-:W-:Y:S01]  /*12940*/  LOP3.LUT R22, R22, 0xff7fffff, RZ, 0xc0, !PT ;  /* 0xff7fffff16167812 */ /* 0x000fe200078ec0ff */
[----:B------:R-:W-:Y:S01]  /*12950*/  BSSY B0, `(.L_x_1145) ;  /* 0x000002e000007945 */ /* 0x000fe20003800000 */
[----:B------:R-:W-:Y:S02]  /*12960*/  IMAD.MOV.U32 R13, RZ, RZ, R6 ;  /* 0x000000ffff0d7224 */ /* 0x000fe400078e0006 */
[----:B------:R-:W-:Y:S01]  /*12970*/  @P2 LOP3.LUT R22, R22, 0x800000, RZ, 0xfc, !PT ;  /* 0x0080000016162812 */ /* 0x000fe200078efcff */
[----:B------:R-:W-:Y:S02]  /*12980*/  IMAD.MOV.U32 R12, RZ, RZ, RZ ;  /* 0x000000ffff0c7224 */ /* 0x000fe400078e00ff */
[----:B------:R-:W-:Y:S01]  /*12990*/  IMAD.MOV.U32 R11, RZ, RZ, 0x181f ;  /* 0x0000181fff0b7424 */ /* 0x000fe200078e00ff */
[----:B------:R-:W-:Y:S01]  /*129a0*/  LOP3.LUT R22, R22, 0xffbfffff, RZ, 0xc0, !PT ;  /* 0xffbfffff16167812 */ /* 0x000fe200078ec0ff */
[----:B------:R-:W-:-:S03]  /*129b0*/  IMAD.MOV.U32 R15, RZ, RZ, -0x1 ;  /* 0xffffffffff0f7424 */ /* 0x000fc600078e00ff */
[----:B------:R-:W-:-:S04]  /*129c0*/  @P1 LOP3.LUT R22, R22, 0x400000, RZ, 0xfc, !PT ;  /* 0x0040000016161812 */ /* 0x000fc800078efcff */
[C---:B------:R-:W-:Y:S02]  /*129d0*/  LOP3.LUT P1, RZ, R22.reuse, 0x100, RZ, 0xc0, !PT ;  /* 0x0000010016ff7812 */ /* 0x040fe4000782c0ff */
[C---:B------:R-:W-:Y:S02]  /*129e0*/  LOP3.LUT P0, RZ, R22.reuse, 0x80, RZ, 0xc0, !PT ;  /* 0x0000008016ff7812 */ /* 0x040fe4000780c0ff */
[C---:B------:R-:W-:Y:S02]  /*129f0*/  LOP3.LUT P6, RZ, R22.reuse, 0x40, RZ, 0xc0, !PT ;  /* 0x0000004016ff7812 */ /* 0x040fe400078cc0ff */
[----:B------:R-:W-:-:S07]  /*12a00*/  LOP3.LUT R22, R22, 0xffff7fff, RZ, 0xc0, !PT ;  /* 0xffff7fff16167812 */ /* 0x000fce00078ec0ff */
[----:B------:R-:W-:-:S04]  /*12a10*/  @!P1 LOP3.LUT R7, R4, 0x40, RZ, 0xc0, !PT ;  /* 0x0000004004079812 */ /* 0x000fc800078ec0ff */
[----:B------:R-:W-:-:S04]  /*12a20*/  @!P1 SHF.R.U32.HI R7, RZ, 0x2, R7 ;  /* 0x00000002ff079819 */ /* 0x000fc80000011607 */
[----:B------:R-:W-:Y:S02]  /*12a30*/  @!P1 ISETP.NE.U32.AND P2, PT, R7, RZ, PT ;  /* 0x000000ff0700920c */ /* 0x000fe40003f45070 */
[----:B------:R-:W-:-:S04]  /*12a40*/  @!P1 LOP3.LUT R7, R5, 0x80, RZ, 0xc0, !PT ;  /* 0x0000008005079812 */ /* 0x000fc800078ec0ff */
[----:B------:R-:W-:-:S04]  /*12a50*/  @!P1 SHF.R.U32.HI R7, RZ, 0x3, R7 ;  /* 0x00000003ff079819 */ /* 0x000fc80000011607 */
[----:B------:R-:W-:Y:S02]  /*12a60*/  @!P1 ISETP.NE.U32.AND P1, PT, R7, RZ, PT ;  /* 0x000000ff0700920c */ /* 0x000fe40003f25070 */
[----:B------:R-:W-:Y:S02]  /*12a70*/  @!P0 LOP3.LUT R7, R4, 0x40, RZ, 0xc0, !PT ;  /* 0x0000004004078812 */ /* 0x000fe400078ec0ff */
[----:B------:R-:W-:Y:S02]  /*12a80*/  @P2 LOP3.LUT R22, R22, 0x8000, RZ, 0xfc, !PT ;  /* 0x0000800016162812 */ /* 0x000fe400078efcff */
[----:B------:R-:W-:Y:S02]  /*12a90*/  @!P0 SHF.R.U32.HI R7, RZ, 0x2, R7 ;  /* 0x00000002ff078819 */ /* 0x000fe40000011607 */
[C---:B------:R-:W-:Y:S02]  /*12aa0*/  LOP3.LUT P2, RZ, R22.reuse, 0x800000, RZ, 0xc0, !PT ;  /* 0x0080000016ff7812 */ /* 0x040fe4000784c0ff */
[----:B------:R-:W-:-:S04]  /*12ab0*/  LOP3.LUT R22, R22, 0xffffbfff, RZ, 0xc0, !PT ;  /* 0xffffbfff16167812 */ /* 0x000fc800078ec0ff */
[----:B------:R-:W-:Y:S02]  /*12ac0*/  @P1 LOP3.LUT R22, R22, 0x4000, RZ, 0xfc, !PT ;  /* 0x0000400016161812 */ /* 0x000fe400078efcff */
[----:B------:R-:W-:Y:S02]  /*12ad0*/  @!P0 ISETP.NE.U32.AND P1, PT, R7, RZ, PT ;  /* 0x000000ff0700820c */ /* 0x000fe40003f25070 */
[----:B------:R-:W-:Y:S02]  /*12ae0*/  @!P0 LOP3.LUT R7, R5, 0x80, RZ, 0xc0, !PT ;  /* 0x0000008005078812 */ /* 0x000fe400078ec0ff */
[----:B------:R-:W-:Y:S02]  /*12af0*/  LOP3.LUT R22, R22, 0xfffbffff, RZ, 0xc0, !PT ;  /* 0xfffbffff16167812 */ /* 0x000fe400078ec0ff */
        /* <DEDUP_REMOVED lines=11> */
[----:B------:R-:W-:-:S07]  /*12bb0*/  @!P6 SHF.R.U32.HI R7, RZ, 0x3, R7 ;  /* 0x00000003ff07e819 */ /* 0x000fce0000011607 */
[----:B------:R-:W-:Y:S02]  /*12bc0*/  @P0 LOP3.LUT R22, R22, 0x100000, RZ, 0xfc, !PT ;  /* 0x0010000016160812 */ /* 0x000fe400078efcff */
[----:B------:R-:W-:Y:S02]  /*12bd0*/  @!P6 ISETP.NE.U32.AND P0, PT, R7, RZ, PT ;  /* 0x000000ff0700e20c */ /* 0x000fe40003f05070 */
[----:B------:R-:W-:-:S11]  /*12be0*/  LOP3.LUT R22, R22, 0xfff7ffff, RZ, 0xc0, !PT ;  /* 0xfff7ffff16167812 */ /* 0x000fd600078ec0ff */
[----:B------:R-:W-:-:S07]  /*12bf0*/  @P0 LOP3.LUT R22, R22, 0x80000, RZ, 0xfc, !PT ;  /* 0x0008000016160812 */ /* 0x000fce00078efcff */
[----:B------:R-:W-:Y:S05]  /*12c00*/  WARPSYNC.COLLECTIVE R15, `(.L_x_1146) ;  /* 0x000000000f087348 */ /* 0x000fea0003c00000 */
[----:B------:R0:W1:Y:S02]  /*12c10*/  SHFL.IDX P6, R14, R13, R12, R11 ;  /* 0x0000000c0d0e7389 */ /* 0x00006400000c000b */
[----:B01----:R-:W-:Y:S01]  /*12c20*/  ENDCOLLECTIVE ;  /* 0x000000000000791b */ /* 0x003fe20003800000 */
.L_x_1146:
[----:B------:R-:W-:Y:S05]  /*12c30*/  BSYNC B0 ;  /* 0x0000000000007941 */ /* 0x000fea0003800000 */
.L_x_1145:
[----:B------:R-:W-:Y:S01]  /*12c40*/  IMAD.MOV.U32 R13, RZ, RZ, R0 ;  /* 0x000000ffff0d7224 */ /* 0x000fe200078e0000 */
[----:B------:R-:W-:Y:S01]  /*12c50*/  LOP3.LUT R22, R22, 0xbfffffff, RZ, 0xc0, !PT ;  /* 0xbfffffff16167812 */ /* 0x000fe200078ec0ff */
[----:B------:R-:W-:Y:S02]  /*12c60*/  IMAD.MOV.U32 R12, RZ, RZ, RZ ;  /* 0x000000ffff0c7224 */ /* 0x000fe400078e00ff */
[----:B------:R-:W-:Y:S01]  /*12c70*/  IMAD.MOV.U32 R11, RZ, RZ, 0x181f ;  /* 0x0000181fff0b7424 */ /* 0x000fe200078e00ff */
[----:B------:R-:W-:Y:S01]  /*12c80*/  @P2 LOP3.LUT R22, R22, 0x40000000, RZ, 0xfc, !PT ;  /* 0x4000000016162812 */ /* 0x000fe200078efcff */
[----:B------:R-:W-:Y:S02]  /*12c90*/  IMAD.MOV.U32 R15, RZ, RZ, -0x1 ;  /* 0xffffffffff0f7424 */ /* 0x000fe400078e00ff */
[----:B------:R-:W-:Y:S01]  /*12ca0*/  IMAD.MOV.U32 R2, RZ, RZ, R14 ;  /* 0x000000ffff027224 */ /* 0x000fe200078e000e */
[----:B------:R-:W-:-:S13]  /*12cb0*/  LOP3.LUT P2, RZ, R22, 0x100, RZ, 0xc0, !PT ;  /* 0x0000010016ff7812 */ /* 0x000fda000784c0ff */
[----:B------:R-:W-:Y:S05]  /*12cc0*/  WARPSYNC.COLLECTIVE R15, `(.L_x_1147) ;  /* 0x000000000f087348 */ /* 0x000fea0003c00000 */
[----:B------:R0:W1:Y:S02]  /*12cd0*/  SHFL.IDX P6, R14, R13, R12, R11 ;  /* 0x0000000c0d0e7389 */ /* 0x00006400000c000b */
[----:B01----:R-:W-:Y:S01]  /*12ce0*/  ENDCOLLECTIVE ;  /* 0x000000000000791b */ /* 0x003fe20003800000 */
.L_x_1147:
[----:B------:R-:W-:-:S04]  /*12cf0*/  LOP3.LUT R22, R22, 0xdfffffff, RZ, 0xc0, !PT ;  /* 0xdfffffff16167812 */ /* 0x000fc800078ec0ff */
[----:B------:R-:W-:-:S04]  /*12d00*/  @P1 LOP3.LUT R22, R22, 0x20000000, RZ, 0xfc, !PT ;  /* 0x2000000016161812 */ /* 0x000fc800078efcff */
[C---:B------:R-:W-:Y:S01]  /*12d10*/  LOP3.LUT P1, RZ, R22.reuse, 0x800, RZ, 0xc0, !PT ;  /* 0x0000080016ff7812 */ /* 0x040fe2000782c0ff */
[----:B------:R-:W-:Y:S02]  /*12d20*/  IMAD.MOV.U32 R13, RZ, RZ, R6 ;  /* 0x000000ffff0d7224 */ /* 0x000fe400078e0006 */
[----:B------:R-:W-:Y:S01]  /*12d30*/  IMAD.MOV.U32 R12, RZ, RZ, 0x1 ;  /* 0x00000001ff0c7424 */ /* 0x000fe200078e00ff */
[C---:B------:R-:W-:Y:S02]  /*12d40*/  LOP3.LUT P6, RZ, R22.reuse, 0x4000, RZ, 0xc0, !PT ;  /* 0x0000400016ff7812 */ /* 0x040fe400078cc0ff */
[----:B------:R-:W-:Y:S02]  /*12d50*/  MOV R3, R14 ;  /* 0x0000000e00037202 */ /* 0x000fe40000000f00 */
[----:B------:R-:W-:Y:S02]  /*12d60*/  LOP3.LUT R22, R22, 0xefffffff, RZ, 0xc0, !PT ;  /* 0xefffffff16167812 */ /* 0x000fe400078ec0ff */
[----:B------:R-:W-:-:S05]  /*12d70*/  @!P2 LEA R3, P0, R8, R3, 0x1 ;  /* 0x000000030803a211 */ /* 0x000fca00078008ff */
[----:B------:R-:W-:Y:S02]  /*12d80*/  @!P2 IMAD.X R2, RZ, RZ, R2, P0 ;  /* 0x000000ffff02a224 */ /* 0x000fe400000e0602 */
[----:B------:R-:W-:-:S04]  /*12d90*/  @P6 LOP3.LUT R22, R22, 0x10000000, RZ, 0xfc, !PT ;  /* 0x1000000016166812 */ /* 0x000fc800078efcff */
[C---:B------:R-:W-:Y:S02]  /*12da0*/  LOP3.LUT P0, RZ, R22.reuse, 0x100, RZ, 0xc0, !PT ;  /* 0x0000010016ff7812 */ /* 0x040fe4000780c0ff */
[C---:B------:R-:W-:Y:S02]  /*12db0*/  LOP3.LUT P6, RZ, R22.reuse, 0x8000, RZ, 0xc0, !PT ;  /* 0x0000800016ff7812 */ /* 0x040fe400078cc0ff */
[----:B------:R-:W-:-:S09]  /*12dc0*/  LOP3.LUT P2, RZ, R22, 0x40000000, RZ, 0xc0, !PT ;  /* 0x4000000016ff7812 */ /* 0x000fd2000784c0ff */
[----:B------:R-:W-:-:S04]  /*12dd0*/  @!P0 LOP3.LUT R3, R3, R2, RZ, 0x3c, !PT ;  /* 0x0000000203038212 */ /* 0x000fc800078e3cff */
[----:B------:R-:W-:-:S04]  /*12de0*/  @!P0 LOP3.LUT R2, R3, R2, RZ, 0x3c, !PT ;  /* 0x0000000203028212 */ /* 0x000fc800078e3cff */
[----:B------:R-:W-:-:S05]  /*12df0*/  @!P0 LOP3.LUT R3, R3, R2, RZ, 0x3c, !PT ;  /* 0x0000000203038212 */ /* 0x000fca00078e3cff */
[----:B------:R-:W-:Y:S01]  /*12e00*/  @!PT LDS RZ, [RZ] ;  /* 0x00000000fffff984 */ /* 0x000fe20000000800 */
[----:B------:R-:W-:Y:S01]  /*12e10*/  @!PT LDS RZ, [RZ] ;  /* 0x00000000fffff984 */ /* 0x000fe20000000800 */
[----:B------:R-:W-:Y:S01]  /*12e20*/  @!PT LDS RZ, [RZ] ;  /* 0x00000000fffff984 */ /* 0x000fe20000000800 */
[----:B------:R0:W-:Y:S01]  /*12e30*/  @!P0 LDGSTS.E.BYPASS.LTC128B.128 [R25+0x26400], desc[UR44][R2.64], !P1 ;  /* 0x2640000002198fae */ /* 0x0001e2000c901d6c */
[C---:B------:R-:W-:Y:S02]  /*12e40*/  LOP3.LUT P1, RZ, R22.reuse, 0x20000000, RZ, 0xc0, !PT ;  /* 0x2000000016ff7812 */ /* 0x040fe4000782c0ff */
[----:B------:R-:W-:Y:S01]  /*12e50*/  LOP3.LUT R22, R22, 0xfbffffff, RZ, 0xc0, !PT ;  /* 0xfbffffff16167812 */ /* 0x000fe200078ec0ff */
[----:B------:R0:W-:Y:S03]  /*12e60*/  @!P0 LDGSTS.E.BYPASS.LTC128B.128 [R25+0x28400], desc[UR44][R2.64+0x80], !P5 ;  /* 0x2840008002198fae */ /* 0x0001e6000e901d6c */
[----:B------:R-:W-:Y:S01]  /*12e70*/  @P5 LOP3.LUT R22, R22, 0x4000000, RZ, 0xfc, !PT ;  /* 0x0400000016165812 */ /* 0x000fe200078efcff */
[----:B------:R0:W-:Y:S03]  /*12e80*/  @!P0 LDGSTS.E.BYPASS.LTC128B.128 [R25+0x2a400], desc[UR44][R2.64+0x100], !P4 ;  /* 0x2a40010002198fae */ /* 0x0001e6000e101d6c */
[C---:B------:R-:W-:Y:S01]  /*12e90*/  LOP3.LUT P5, RZ, R22.reuse, 0x800, RZ, 0xc0, !PT ;  /* 0x0000080016ff7812 */ /* 0x040fe200078ac0ff */
[----:B------:R0:W-:Y:S01]  /*12ea0*/  @!P0 LDGSTS.E.BYPASS.LTC128B.128 [R25+0x2c400], desc[UR44][R2.64+0x180], !P3 ;  /* 0x2c40018002198fae */ /* 0x0001e2000d901d6c */
[----:B------:R-:W-:-:S03]  /*12eb0*/  LOP3.LUT R22, R22, 0xf7ffffff, RZ, 0xc0, !PT ;  /* 0xf7ffffff16167812 */ /* 0x000fc600078ec0ff */
[----:B------:R0:W-:Y:S04]  /*12ec0*/  @!P0 LDGSTS.E.BYPASS.LTC128B.128 [R25+0x2e400], desc[UR44][R2.64+0x200], !P2 ;  /* 0x2e40020002198fae */ /* 0x0001e8000d101d6c */
[----:B------:R0:W-:Y:S04]  /*12ed0*/  @!P0 LDGSTS.E.BYPASS.LTC128B.128 [R25+0x30400], desc[UR44][R2.64+0x280], !P1 ;  /* 0x3040028002198fae */ /* 0x0001e8000c901d6c */
[----:B------:R-:W-:Y:S01]  /*12ee0*/  @P5 LOP3.LUT R22, R22, 0x8000000, RZ, 0xfc, !PT ;  /* 0x0800000016165812 */ /* 0x000fe200078efcff */
[----:B------:R0:W-:Y:S03]  /*12ef0*/  @!P0 LDGSTS.E.BYPASS.LTC128B.128 [R25+0x32400], desc[UR44][R2.64+0x300], P6 ;  /* 0x3240030002198fae */ /* 0x0001e6000b101d6c */
[----:B------:R-:W-:-:S02]  /*12f00*/  LOP3.LUT P6, RZ, R22, 0x10000000, RZ, 0xc0, !PT ;  /* 0x1000000016ff7812 */ /* 0x000fc400078cc0ff */
[----:B------:R-:W-:-:S11]  /*12f10*/  LOP3.LUT P5, RZ, R22, 0x80, RZ, 0xc0, !PT ;  /* 0x0000008016ff7812 */ /* 0x000fd600078ac0ff */
[----:B------:R0:W-:Y:S02]  /*12f20*/  @!P0 LDGSTS.E.BYPASS.LTC128B.128 [R25+0x34400], desc[UR44][R2.64+0x380], P6 ;  /* 0x3440038002198fae */ /* 0x0001e4000b101d6c */
[----:B0-----:R-:W-:Y:S05]  /*12f30*/  WARPSYNC.COLLECTIVE R15, `(.L_x_1148) ;  /* 0x000000000f087348 */ /* 0x001fea0003c00000 */
[----:B------:R1:W2:Y:S02]  /*12f40*/  SHFL.IDX P6, R14, R13, R12, R11 ;  /* 0x0000000c0d0e7389 */ /* 0x0002a400000c000b */
[----:B012---:R-:W-:Y:S01]  /*12f50*/  ENDCOLLECTIVE ;  /* 0x000000000000791b */ /* 0x007fe20003800000 */
.L_x_1148:
[----:B------:R-:W-:Y:S02]  /*12f60*/  IMAD.MOV.U32 R13, RZ, RZ, R0 ;  /* 0x000000ffff0d7224 */ /* 0x000fe400078e0000 */
[----:B------:R-:W-:-:S07]  /*12f70*/  IMAD.MOV.U32 R7, RZ, RZ, R14 ;  /* 0x000000ffff077224 */ /* 0x000fce00078e000e */
[----:B------:R-:W-:Y:S05]  /*12f80*/  WARPSYNC.COLLECTIVE R15, `(.L_x_1149) ;  /* 0x000000000f087348 */ /* 0x000fea0003c00000 */
[----:B------:R0:W1:Y:S02]  /*12f90*/  SHFL.IDX P6, R14, R13, R12, R11 ;  /* 0x0000000c0d0e7389 */ /* 0x00006400000c000b */
[----:B01----:R-:W-:Y:S01]  /*12fa0*/  ENDCOLLECTIVE ;  /* 0x000000000000791b */ /* 0x003fe20003800000 */
.L_x_1149:
[----:B------:R-:W-:Y:S02]  /*12fb0*/  IMAD.MOV.U32 R13, RZ, RZ, R6 ;  /* 0x000000ffff0d7224 */ /* 0x000fe400078e0006 */
[----:B------:R-:W-:Y:S01]  /*12fc0*/  IMAD.MOV.U32 R12, RZ, RZ, 0x2 ;  /* 0x00000002ff0c7424 */ /* 0x000fe200078e00ff */
[C---:B------:R-:W-:Y:S01]  /*12fd0*/  LOP3.LUT P6, RZ, R22.reuse, 0x20000, RZ, 0xc0, !PT ;  /* 0x0002000016ff7812 */ /* 0x040fe200078cc0ff */
[----:B------:R-:W-:Y:S01]  /*12fe0*/  IMAD.MOV.U32 R2, RZ, RZ, R14 ;  /* 0x000000ffff027224 */ /* 0x000fe200078e000e */
[----:B------:R-:W-:-:S04]  /*12ff0*/  LOP3.LUT R22, R22, 0xfdffffff, RZ, 0xc0, !PT ;  /* 0xfdffffff16167812 */ /* 0x000fc800078ec0ff */
[----:B------:R-:W-:-:S05]  /*13000*/  @!P5 LEA R2, P0, R8, R2, 0x1 ;  /* 0x000000020802d211 */ /* 0x000fca00078008ff */
[----:B------:R-:W-:Y:S02]  /*13010*/  @!P5 IMAD.X R3, RZ, RZ, R7, P0 ;  /* 0x000000ffff03d224 */ /* 0x000fe400000e0607 */
[----:B------:R-:W-:-:S04]  /*13020*/  @P6 LOP3.LUT R22, R22, 0x2000000, RZ, 0xfc, !PT ;  /* 0x0200000016166812 */ /* 0x000fc800078efcff */
[C---:B------:R-:W-:Y:S02]  /*13030*/  LOP3.LUT P5, RZ, R22.reuse, 0x8000000, RZ, 0xc0, !PT ;  /* 0x0800000016ff7812 */ /* 0x040fe400078ac0ff */
[C---:B------:R-:W-:Y:S02]  /*13040*/  LOP3.LUT P0, RZ, R22.reuse, 0x80, RZ, 0xc0, !PT ;  /* 0x0000008016ff7812 */ /* 0x040fe4000780c0ff */
[----:B------:R-:W-:-:S11]  /*13050*/  LOP3.LUT P6, RZ, R22, 0x40000, RZ, 0xc0, !PT ;  /* 0x0004000016ff7812 */ /* 0x000fd600078cc0ff */
[----:B------:R-:W-:Y:S01]  /*13060*/  @!PT LDS RZ, [RZ] ;  /* 0x00000000fffff984 */ /* 0x000fe20000000800 */
[----:B------:R-:W-:Y:S01]  /*13070*/  @!PT LDS RZ, [RZ] ;  /* 0x00000000fffff984 */ /* 0x000fe20000000800 */
[----:B------:R-:W-:Y:S01]  /*13080*/  @!PT LDS RZ, [RZ] ;  /* 0x00000000fffff984 */ /* 0x000fe20000000800 */
[----:B------:R0:W-:Y:S01]  /*13090*/  @!P0 LDGSTS.E.BYPASS.LTC128B.128 [R25+0x26c00], desc[UR44][R2.64], !P5 ;  /* 0x26c0000002198fae */ /* 0x0001e2000e901d6c */
[C---:B------:R-:W-:Y:S02]  /*130a0*/  LOP3.LUT P5, RZ, R22.reuse, 0x4000000, RZ, 0xc0, !PT ;  /* 0x0400000016ff7812 */ /* 0x040fe400078ac0ff */
[----:B------:R-:W-:-:S11]  /*130b0*/  LOP3.LUT R22, R22, 0xff7fffff, RZ, 0xc0, !PT ;  /* 0xff7fffff16167812 */ /* 0x000fd600078ec0ff */
        /* <DEDUP_REMOVED lines=8> */
[----:B------:R0:W-:Y:S03]  /*13140*/  @!P0 LDGSTS.E.BYPASS.LTC128B.128 [R25+0x30c00], desc[UR44][R2.64+0x280], !P1 ;  /* 0x30c0028002198fae */ /* 0x0001e6000c901d6c */
[C---:B------:R-:W-:Y:S01]  /*13150*/  LOP3.LUT P5, RZ, R22.reuse, 0x40, RZ, 0xc0, !PT ;  /* 0x0000004016ff7812 */ /* 0x040fe200078ac0ff */
[----:B------:R0:W-:Y:S01]  /*13160*/  @!P0 LDGSTS.E.BYPASS.LTC128B.128 [R25+0x32c00], desc[UR44][R2.64+0x300], P6 ;  /* 0x32c0030002198fae */ /* 0x0001e2000b101d6c */
[----:B------:R-:W-:-:S13]  /*13170*/  LOP3.LUT P6, RZ, R22, 0x2000000, RZ, 0xc0, !PT ;  /* 0x0200000016ff7812 */ /* 0x000fda00078cc0ff */
[----:B------:R0:W-:Y:S02]  /*13180*/  @!P0 LDGSTS.E.BYPASS.LTC128B.128 [R25+0x34c00], desc[UR44][R2.64+0x380], P6 ;  /* 0x34c0038002198fae */ /* 0x0001e4000b101d6c */
[----:B0-----:R-:W-:Y:S05]  /*13190*/  WARPSYNC.COLLECTIVE R15, `(.L_x_1150) ;  /* 0x000000000f087348 */ /* 0x001fea0003c00000 */
[----:B------:R1:W2:Y:S02]  /*131a0*/  SHFL.IDX P6, R14, R13, R12, R11 ;  /* 0x0000000c0d0e7389 */ /* 0x0002a400000c000b */
[----:B012---:R-:W-:Y:S01]  /*131b0*/  ENDCOLLECTIVE ;  /* 0x000000000000791b */ /* 0x007fe20003800000 */
.L_x_1150:
[----:B------:R-:W-:Y:S02]  /*131c0*/  IMAD.MOV.U32 R13, RZ, RZ, R0 ;  /* 0x000000ffff0d7224 */ /* 0x000fe400078e0000 */
[----:B------:R-:W-:-:S07]  /*131d0*/  IMAD.MOV.U32 R7, RZ, RZ, R14 ;  /* 0x000000ffff077224 */ /* 0x000fce00078e000e */
[----:B------:R-:W-:Y:S05]  /*131e0*/  WARPSYNC.COLLECTIVE R15, `(.L_x_1151) ;  /* 0x000000000f087348 */ /* 0x000fea0003c00000 */
[----:B------:R0:W1:Y:S02]  /*131f0*/  SHFL.IDX P6, R14, R13, R12, R11 ;  /* 0x0000000c0d0e7389 */ /* 0x00006400000c000b */
[----:B01----:R-:W-:Y:S01]  /*13200*/  ENDCOLLECTIVE ;  /* 0x000000000000791b */ /* 0x003fe20003800000 */
.L_x_1151:
        /* <DEDUP_REMOVED lines=15> */
[----:B------:R-:W-:-:S13]  /*13300*/  LOP3.LUT P5, RZ, R22, 0x800000, RZ, 0xc0, !PT ;  /* 0x0080000016ff7812 */ /* 0x000fda00078ac0ff */
[----:B------:R0:W-:Y:S04]  /*13310*/  @!P0 LDGSTS.E.BYPASS.LTC128B.128 [R25+0x29400], desc[UR44][R2.64+0x80], !P5 ;  /* 0x2940008002198fae */ /* 0x0001e8000e901d6c */
[----:B------:R0:W-:Y:S04]  /*13320*/  @!P0 LDGSTS.E.BYPASS.LTC128B.128 [R25+0x2b400], desc[UR44][R2.64+0x100], !P4 ;  /* 0x2b40010002198fae */ /* 0x0001e8000e101d6c */
[----:B------:R0:W-:Y:S04]  /*13330*/  @!P0 LDGSTS.E.BYPASS.LTC128B.128 [R25+0x2d400], desc[UR44][R2.64+0x180], !P3 ;  /* 0x2d40018002198fae */ /* 0x0001e8000d901d6c */
[----:B------:R0:W-:Y:S04]  /*13340*/  @!P0 LDGSTS.E.BYPASS.LTC128B.128 [R25+0x2f400], desc[UR44][R2.64+0x200], !P2 ;  /* 0x2f40020002198fae */ /* 0x0001e8000d101d6c */
[----:B------:R0:W-:Y:S04]  /*13350*/  @!P0 LDGSTS.E.BYPASS.LTC128B.128 [R25+0x31400], desc[UR44][R2.64+0x280], !P1 ;  /* 0x3140028002198fae */ /* 0x0001e8000c901d6c */
[----:B------:R0:W-:Y:S01]  /*13360*/  @!P0 LDGSTS.E.BYPASS.LTC128B.128 [R25+0x33400], desc[UR44][R2.64+0x300], P6 ;  /* 0x3340030002198fae */ /* 0x0001e2000b101d6c */
[----:B------:R-:W-:-:S13]  /*13370*/  LOP3.LUT P6, RZ, R22, 0x400000, RZ, 0xc0, !PT ;  /* 0x0040000016ff7812 */ /* 0x000fda00078cc0ff */
[----:B------:R0:W-:Y:S02]  /*13380*/  @!P0 LDGSTS.E.BYPASS.LTC128B.128 [R25+0x35400], desc[UR44][R2.64+0x380], P6 ;  /* 0x3540038002198fae */ /* 0x0001e4000b101d6c */
[----:B0-----:R-:W-:Y:S05]  /*13390*/  WARPSYNC.COLLECTIVE R15, `(.L_x_1152) ;  /* 0x000000000f087348 */ /* 0x001fea0003c00000 */
[----:B------:R1:W2:Y:S02]  /*133a0*/  SHFL.IDX P6, R14, R13, R12, R11 ;  /* 0x0000000c0d0e7389 */ /* 0x0002a400000c000b */
[----:B012---:R-:W-:Y:S01]  /*133b0*/  ENDCOLLECTIVE ;  /* 0x000000000000791b */ /* 0x007fe20003800000 */
.L_x_1152:
[----:B------:R-:W-:Y:S02]  /*133c0*/  IMAD.MOV.U32 R13, RZ, RZ, R0 ;  /* 0x000000ffff0d7224 */ /* 0x000fe400078e0000 */
[----:B------:R-:W-:-:S07]  /*133d0*/  IMAD.MOV.U32 R6, RZ, RZ, R14 ;  /* 0x000000ffff067224 */ /* 0x000fce00078e000e */
[----:B------:R-:W-:Y:S05]  /*133e0*/  WARPSYNC.COLLECTIVE R15, `(.L_x_1153) ;  /* 0x000000000f087348 */ /* 0x000fea0003c00000 */
[----:B------:R0:W1:Y:S02]  /*133f0*/  SHFL.IDX P6, R14, R13, R12, R11 ;  /* 0x0000000c0d0e7389 */ /* 0x00006400000c000b */
[----:B01----:R-:W-:Y:S01]  /*13400*/  ENDCOLLECTIVE ;  /* 0x000000000000791b */ /* 0x003fe20003800000 */
.L_x_1153:
[----:B------:R-:W-:Y:S01]  /*13410*/  IMAD.MOV.U32 R0, RZ, RZ, R14 ;  /* 0x000000ffff007224 */ /* 0x000fe200078e000e */
[----:B------:R-:W-:Y:S06]  /*13420*/  BRA `(.L_x_1154) ;  /* 0xffffffb800d87947 */ /* 0x000fec000383ffff */
.L_x_1069:
[----:B0-----:R0:W1:Y:S02]  /*13430*/  SYNCS.PHASECHK.TRANS64.TRYWAIT P0, [R23+URZ+0x38820], R0 ;  /* 0x03882000170075a7 */ /* 0x001064000800017f */
[----:B-1----:R-:W-:Y:S05]  /*13440*/  @!P0 NANOSLEEP.SYNCS 0x989680 ;  /* 0x009896800000895d */ /* 0x002fea0003900000 */
[----:B------:R-:W1:Y:S02]  /*13450*/  @!P0 SYNCS.PHASECHK.TRANS64 P0, [R23+URZ+0x38820], R0 ;  /* 0x03882000170085a7 */ /* 0x000e64000800007f */
[----:B-1----:R-:W-:Y:S05]  /*13460*/  @!P0 BRA `(.L_x_1069) ;  /* 0xfffffffc00f08947 */ /* 0x002fea000383ffff */
[----:B------:R-:W-:Y:S05]  /*13470*/  BRA `(.L_x_1155) ;  /* 0xffffffbc00747947 */ /* 0x000fea000383ffff */
.L_x_1072:
[----:B0-----:R0:W1:Y:S02]  /*13480*/  SYNCS.PHASECHK.TRANS64.TRYWAIT P0, [R30+URZ+0x38860], R0 ;  /* 0x038860001e0075a7 */ /* 0x001064000800017f */
[----:B-1----:R-:W-:Y:S05]  /*13490*/  @!P0 NANOSLEEP.SYNCS 0x989680 ;  /* 0x009896800000895d */ /* 0x002fea0003900000 */
[----:B------:R-:W1:Y:S02]  /*134a0*/  @!P0 SYNCS.PHASECHK.TRANS64 P0, [R30+URZ+0x38860], R0 ;  /* 0x038860001e0085a7 */ /* 0x000e64000800007f */
[----:B-1----:R-:W-:Y:S05]  /*134b0*/  @!P0 BRA `(.L_x_1072) ;  /* 0xfffffffc00f08947 */ /* 0x002fea000383ffff */
[----:B------:R-:W-:Y:S05]  /*134c0*/  BRA `(.L_x_1156) ;  /* 0xffffffbc00847947 */ /* 0x000fea000383ffff */
.L_x_1073:
        /* <DEDUP_REMOVED lines=8> */
.L_x_1158:
[----:B------:R-:W-:Y:S05]  /*13550*/  BSYNC B0 ;  /* 0x0000000000007941 */ /* 0x000fea0003800000 */
.L_x_1157:
[----:B------:R-:W0:Y:S01]  /*13560*/  S2R R7, SR_TID.X ;  /* 0x0000000000077919 */ /* 0x000e220000002100 */
[----:B------:R-:W-:Y:S01]  /*13570*/  IMAD.MOV.U32 R13, RZ, RZ, R4 ;  /* 0x000000ffff0d7224 */ /* 0x000fe200078e0004 */
[C---:B------:R-:W-:Y:S01]  /*13580*/  LOP3.LUT P5, RZ, R31.reuse, 0x2, RZ, 0xc0, !PT ;  /* 0x000000021fff7812 */ /* 0x040fe200078ac0ff */
[----:B------:R-:W-:Y:S01]  /*13590*/  IMAD.MOV.U32 R12, RZ, RZ, RZ ;  /* 0x000000ffff0c7224 */ /* 0x000fe200078e00ff */
[C---:B------:R-:W-:Y:S01]  /*135a0*/  LOP3.LUT P4, RZ, R31.reuse, 0x4, RZ, 0xc0, !PT ;  /* 0x000000041fff7812 */ /* 0x040fe2000788c0ff */
[----:B------:R-:W-:Y:S01]  /*135b0*/  IMAD.MOV.U32 R11, RZ, RZ, 0x181f ;  /* 0x0000181fff0b7424 */ /* 0x000fe200078e00ff */
[C---:B------:R-:W-:Y:S01]  /*135c0*/  LOP3.LUT P3, RZ, R31.reuse, 0x8, RZ, 0xc0, !PT ;  /* 0x000000081fff7812 */ /* 0x040fe2000786c0ff */
[----:B------:R-:W-:Y:S01]  /*135d0*/  IMAD.MOV.U32 R15, RZ, RZ, -0x1 ;  /* 0xffffffffff0f7424 */ /* 0x000fe200078e00ff */
[----:B------:R-:W-:Y:S01]  /*135e0*/  LOP3.LUT P2, RZ, R31, 0x10, RZ, 0xc0, !PT ;  /* 0x000000101fff7812 */ /* 0x000fe2000784c0ff */
[----:B------:R-:W-:Y:S01]  /*135f0*/  IMAD.MOV.U32 R3, RZ, RZ, R14 ;  /* 0x000000ffff037224 */ /* 0x000fe200078e000e */
[----:B------:R-:W-:Y:S01]  /*13600*/  LOP3.LUT R22, R22, 0xffffffbf, RZ, 0xc0, !PT ;  /* 0xffffffbf16167812 */ /* 0x000fe200078ec0ff */
[----:B------:R-:W-:-:S10]  /*13610*/  IMAD R5, R5, 0x2, R23 ;  /* 0x0000000205057824 */ /* 0x000fd400078e0217 */
[----:B0-----:R-:W-:Y:S05]  /*13620*/  WARPSYNC.COLLECTIVE R15, `(.L_x_1159) ;  /* 0x000000000f087348 */ /* 0x001fea0003c00000 */
[----:B------:R1:W2:Y:S02]  /*13630*/  SHFL.IDX P6, R14, R13, R12, R11 ;  /* 0x0000000c0d0e7389 */ /* 0x0002a400000c000b */
[----:B012---:R-:W-:Y:S01]  /*13640*/  ENDCOLLECTIVE ;  /* 0x000000000000791b */ /* 0x007fe20003800000 */
.L_x_1159:
[----:B------:R-:W-:Y:S02]  /*13650*/  IMAD.MOV.U32 R13, RZ, RZ, R6 ;  /* 0x000000ffff0d7224 */ /* 0x000fe400078e0006 */
[----:B------:R-:W-:Y:S02]  /*13660*/  IMAD.MOV.U32 R12, RZ, RZ, 0x1 ;  /* 0x00000001ff0c7424 */ /* 0x000fe400078e00ff */
[----:B------:R-:W-:Y:S02]  /*13670*/  IMAD.SHL.U32 R7, R7, 0x8, RZ ;  /* 0x0000000807077824 */ /* 0x000fe400078e00ff */
[----:B------:R-:W-:-:S03]  /*13680*/  IMAD.MOV.U32 R2, RZ, RZ, R14 ;  /* 0x000000ffff027224 */ /* 0x000fc600078e000e */
[----:B------:R-:W-:-:S05]  /*13690*/  LOP3.LUT R7, R7, 0x38, RZ, 0xc0, !PT ;  /* 0x0000003807077812 */ /* 0x000fca00078ec0ff */
[----:B------:R-:W-:Y:S01]  /*136a0*/  IMAD.SHL.U32 R0, R7, 0x2, RZ ;  /* 0x0000000207007824 */ /* 0x000fe200078e00ff */
[----:B------:R-:W-:-:S04]  /*136b0*/  LOP3.LUT R7, R31, 0x1, RZ, 0xc0, !PT ;  /* 0x000000011f077812 */ /* 0x000fc800078ec0ff */
[----:B------:R-:W-:Y:S02]  /*136c0*/  IADD3 R2, P0, R2, R0, RZ ;  /* 0x0000000002027210 */ /* 0x000fe40007f1e0ff */
[----:B------:R-:W-:Y:S02]  /*136d0*/  ISETP.NE.U32.AND P1, PT, R7, 0x1, PT ;  /* 0x000000010700780c */ /* 0x000fe40003f25070 */
[----:B------:R-:W-:Y:S01]  /*136e0*/  PRMT R7, R31, 0x8880, RZ ;  /* 0x000088801f077816 */ /* 0x000fe200000000ff */
        /* <DEDUP_REMOVED lines=8> */
[----:B------:R-:W-:Y:S02]  /*13770*/  ISETP.LT.OR P0, PT, R27, 0x1, !P5 ;  /* 0x000000011b00780c */ /* 0x000fe40006f01670 */
[----:B------:R-:W-:-:S11]  /*13780*/  LOP3.LUT R22, R22, 0xffffff7f, RZ, 0xc0, !PT ;  /* 0xffffff7f16167812 */ /* 0x000fd600078ec0ff */
        /* <DEDUP_REMOVED lines=10> */
[----:B------:R-:W-:-:S13]  /*13830*/  ISETP.LT.OR P6, PT, R27, 0x1, !P0 ;  /* 0x000000011b00780c */ /* 0x000fda00047c1670 */
[----:B------:R0:W-:Y:S01]  /*13840*/  LDGSTS.E.BYPASS.LTC128B.128 [R5+0xc400], desc[UR44][R2.64+0x300], !P6 ;  /* 0x0c40030002057fae */ /* 0x0001e2000f101d6c */
[----:B------:R-:W-:-:S13]  /*13850*/  ISETP.GT.AND P6, PT, R7, -0x1, PT ;  /* 0xffffffff0700780c */ /* 0x000fda0003fc4270 */
[----:B------:R-:W-:Y:S02]  /*13860*/  @P6 LOP3.LUT R22, R22, 0x80, RZ, 0xfc, !PT ;  /* 0x0000008016166812 */ /* 0x000fe400078efcff */
[----:B------:R-:W-:-:S13]  /*13870*/  ISETP.LT.OR P6, PT, R27, 0x1, P6 ;  /* 0x000000011b00780c */ /* 0x000fda00037c1670 */
[----:B------:R0:W-:Y:S02]  /*13880*/  LDGSTS.E.BYPASS.LTC128B.128 [R5+0xe400], desc[UR44][R2.64+0x380], !P6 ;  /* 0x0e40038002057fae */ /* 0x0001e4000f101d6c */
[----:B0-----:R-:W-:Y:S05]  /*13890*/  WARPSYNC.COLLECTIVE R15, `(.L_x_1160) ;  /* 0x000000000f087348 */ /* 0x001fea0003c00000 */
[----:B------:R1:W2:Y:S02]  /*138a0*/  SHFL.IDX P6, R14, R13, R12, R11 ;  /* 0x0000000c0d0e7389 */ /* 0x0002a400000c000b */
[----:B012---:R-:W-:Y:S01]  /*138b0*/  ENDCOLLECTIVE ;  /* 0x000000000000791b */ /* 0x007fe20003800000 */
.L_x_1160:
[----:B------:R-:W-:Y:S02]  /*138c0*/  IMAD.MOV.U32 R13, RZ, RZ, R4 ;  /* 0x000000ffff0d7224 */ /* 0x000fe400078e0004 */
[----:B------:R-:W-:-:S07]  /*138d0*/  IMAD.MOV.U32 R3, RZ, RZ, R14 ;  /* 0x000000ffff037224 */ /* 0x000fce00078e000e */
[----:B------:R-:W-:Y:S05]  /*138e0*/  WARPSYNC.COLLECTIVE R15, `(.L_x_1161) ;  /* 0x000000000f087348 */ /* 0x000fea0003c00000 */
[----:B------:R0:W1:Y:S02]  /*138f0*/  SHFL.IDX P6, R14, R13, R12, R11 ;  /* 0x0000000c0d0e7389 */ /* 0x00006400000c000b */
[----:B01----:R-:W-:Y:S01]  /*13900*/  ENDCOLLECTIVE ;  /* 0x000000000000791b */ /* 0x003fe20003800000 */
.L_x_1161:
        /* <DEDUP_REMOVED lines=29> */
.L_x_1162:
[----:B------:R-:W-:Y:S02]  /*13ae0*/  IMAD.MOV.U32 R13, RZ, RZ, R4 ;  /* 0x000000ffff0d7224 */ /* 0x000fe400078e0004 */
[----:B------:R-:W-:-:S07]  /*13af0*/  IMAD.MOV.U32 R7, RZ, RZ, R14 ;  /* 0x000000ffff077224 */ /* 0x000fce00078e000e */
[----:B------:R-:W-:Y:S05]  /*13b00*/  WARPSYNC.COLLECTIVE R15, `(.L_x_1163) ;  /* 0x000000000f087348 */ /* 0x000fea0003c00000 */
[----:B------:R0:W1:Y:S02]  /*13b10*/  SHFL.IDX P6, R14, R13, R12, R11 ;  /* 0x0000000c0d0e7389 */ /* 0x00006400000c000b */
[----:B01----:R-:W-:Y:S01]  /*13b20*/  ENDCOLLECTIVE ;  /* 0x000000000000791b */ /* 0x003fe20003800000 */
.L_x_1163:
        /* <DEDUP_REMOVED lines=29> */
.L_x_1164:
[----:B------:R-:W-:Y:S02]  /*13d00*/  IMAD.MOV.U32 R13, RZ, RZ, R4 ;  /* 0x000000ffff0d7224 */ /* 0x000fe400078e0004 */
[----:B------:R-:W-:-:S07]  /*13d10*/  IMAD.MOV.U32 R6, RZ, RZ, R14 ;  /* 0x000000ffff067224 */ /* 0x000fce00078e000e */
[----:B------:R-:W-:Y:S05]  /*13d20*/  WARPSYNC.COLLECTIVE R15, `(.L_x_1165) ;  /* 0x000000000f087348 */ /* 0x000fea0003c00000 */
[----:B------:R0:W1:Y:S02]  /*13d30*/  SHFL.IDX P6, R14, R13, R12, R11 ;  /* 0x0000000c0d0e7389 */ /* 0x00006400000c000b */
[----:B01----:R-:W-:Y:S01]  /*13d40*/  ENDCOLLECTIVE ;  /* 0x000000000000791b */ /* 0x003fe20003800000 */
.L_x_1165:
[----:B------:R-:W-:Y:S01]  /*13d50*/  IMAD.MOV.U32 R2, RZ, RZ, R14 ;  /* 0x000000ffff027224 */ /* 0x000fe200078e000e */
[----:B------:R-:W-:Y:S06]  /*13d60*/  BRA `(.L_x_1166) ;  /* 0xffffffbc00187947 */ /* 0x000fec000383ffff */
.L_x_1080:
[----:B0-----:R0:W1:Y:S02]  /*13d70*/  SYNCS.PHASECHK.TRANS64.TRYWAIT P0, [R6+URZ+0x38840], R17 ;  /* 0x03884011060075a7 */ /* 0x001064000800017f */
[----:B-1----:R-:W-:Y:S05]  /*13d80*/  @!P0 NANOSLEEP.SYNCS 0x989680 ;  /* 0x009896800000895d */ /* 0x002fea0003900000 */
[----:B------:R-:W1:Y:S02]  /*13d90*/  @!P0 SYNCS.PHASECHK.TRANS64 P0, [R6+URZ+0x38840], R17 ;  /* 0x03884011060085a7 */ /* 0x000e64000800007f */
[----:B-1----:R-:W-:Y:S05]  /*13da0*/  @!P0 BRA `(.L_x_1080) ;  /* 0xfffffffc00f08947 */ /* 0x002fea000383ffff */
[----:B------:R-:W-:Y:S05]  /*13db0*/  BRA `(.L_x_1167) ;  /* 0xffffffc000b07947 */ /* 0x000fea000383ffff */
.L_x_1081:
        /* <DEDUP_REMOVED lines=8> */
.L_x_1169:
[----:B------:R-:W-:Y:S05]  /*13e40*/  BSYNC B1 ;  /* 0x0000000000017941 */ /* 0x000fea0003800000 */
.L_x_1168:
[----:B------:R-:W-:Y:S02]  /*13e50*/  IMAD.MOV.U32 R13, RZ, RZ, R20 ;  /* 0x000000ffff0d7224 */ /* 0x000fe400078e0014 */
[----:B------:R-:W-:Y:S02]  /*13e60*/  IMAD.MOV.U32 R12, RZ, RZ, RZ ;  /* 0x000000ffff0c7224 */ /* 0x000fe400078e00ff */
[----:B------:R-:W-:Y:S02]  /*13e70*/  IMAD.MOV.U32 R11, RZ, RZ, 0x181f ;  /* 0x0000181fff0b7424 */ /* 0x000fe400078e00ff */
[----:B------:R-:W-:Y:S02]  /*13e80*/  IMAD.MOV.U32 R15, RZ, RZ, -0x1 ;  /* 0xffffffffff0f7424 */ /* 0x000fe400078e00ff */
[----:B------:R-:W-:Y:S02]  /*13e90*/  IMAD.MOV.U32 R3, RZ, RZ, R14 ;  /* 0x000000ffff037224 */ /* 0x000fe400078e000e */
[----:B------:R-:W-:-:S07]  /*13ea0*/  IMAD R21, R8, 0x2, R23 ;  /* 0x0000000208157824 */ /* 0x000fce00078e0217 */
[----:B------:R-:W-:Y:S05]  /*13eb0*/  WARPSYNC.COLLECTIVE R15, `(.L_x_1170) ;  /* 0x000000000f087348 */ /* 0x000fea0003c00000 */
[----:B------:R0:W1:Y:S02]  /*13ec0*/  SHFL.IDX P6, R14, R13, R12, R11 ;  /* 0x0000000c0d0e7389 */ /* 0x00006400000c000b */
[----:B01----:R-:W-:Y:S01]  /*13ed0*/  ENDCOLLECTIVE ;  /* 0x000000000000791b */ /* 0x003fe20003800000 */
.L_x_1170:
[----:B------:R-:W-:Y:S02]  /*13ee0*/  IMAD.MOV.U32 R13, RZ, RZ, R27 ;  /* 0x000000ffff0d7224 */ /* 0x000fe400078e001b */
[----:B------:R-:W-:Y:S02]  /*13ef0*/  IMAD.MOV.U32 R12, RZ, RZ, 0x1 ;  /* 0x00000001ff0c7424 */ /* 0x000fe400078e00ff */
[----:B------:R-:W-:-:S07]  /*13f00*/  IMAD.MOV.U32 R2, RZ, RZ, R14 ;  /* 0x000000ffff027224 */ /* 0x000fce00078e000e */
[----:B------:R-:W-:Y:S05]  /*13f10*/  WARPSYNC.COLLECTIVE R15, `(.L_x_1171) ;  /* 0x000000000f087348 */ /* 0x000fea0003c00000 */
[----:B------:R0:W1:Y:S02]  /*13f20*/  SHFL.IDX P6, R14, R13, R12, R11 ;  /* 0x0000000c0d0e7389 */ /* 0x00006400000c000b */
[----:B01----:R-:W-:Y:S01]  /*13f30*/  ENDCOLLECTIVE ;  /* 0x000000000000791b */ /* 0x003fe20003800000 */
.L_x_1171:
        /* <DEDUP_REMOVED lines=11> */
.L_x_1172:
[----:B------:R-:W-:Y:S02]  /*13ff0*/  IMAD.MOV.U32 R13, RZ, RZ, R27 ;  /* 0x000000ffff0d7224 */ /* 0x000fe400078e001b */
[----:B------:R-:W-:Y:S02]  /*14000*/  IMAD.MOV.U32 R12, RZ, RZ, 0x2 ;  /* 0x00000002ff0c7424 */ /* 0x000fe400078e00ff */
[----:B------:R-:W-:-:S07]  /*14010*/  IMAD.MOV.U32 R2, RZ, RZ, R14 ;  /* 0x000000ffff027224 */ /* 0x000fce00078e000e */
[----:B------:R-:W-:Y:S05]  /*14020*/  WARPSYNC.COLLECTIVE R15, `(.L_x_1173) ;  /* 0x000000000f087348 */ /* 0x000fea0003c00000 */
[----:B------:R0:W1:Y:S02]  /*14030*/  SHFL.IDX P6, R14, R13, R12, R11 ;  /* 0x0000000c0d0e7389 */ /* 0x00006400000c000b */
[----:B01----:R-:W-:Y:S01]  /*14040*/  ENDCOLLECTIVE ;  /* 0x000000000000791b */ /* 0x003fe20003800000 */
.L_x_1173:
        /* <DEDUP_REMOVED lines=11> */
.L_x_1174:
[----:B------:R-:W-:Y:S02]  /*14100*/  IMAD.MOV.U32 R13, RZ, RZ, R27 ;  /* 0x000000ffff0d7224 */ /* 0x000fe400078e001b */
[----:B------:R-:W-:Y:S02]  /*14110*/  IMAD.MOV.U32 R12, RZ, RZ, 0x3 ;  /* 0x00000003ff0c7424 */ /* 0x000fe400078e00ff */
[----:B------:R-:W-:-:S07]  /*14120*/  IMAD.MOV.U32 R2, RZ, RZ, R14 ;  /* 0x000000ffff027224 */ /* 0x000fce00078e000e */
[----:B------:R-:W-:Y:S05]  /*14130*/  WARPSYNC.COLLECTIVE R15, `(.L_x_1175) ;  /* 0x000000000f087348 */ /* 0x000fea0003c00000 */
[----:B------:R0:W1:Y:S02]  /*14140*/  SHFL.IDX P6, R14, R13, R12, R11 ;  /* 0x0000000c0d0e7389 */ /* 0x00006400000c000b */
[----:B01----:R-:W-:Y:S01]  /*14150*/  ENDCOLLECTIVE ;  /* 0x000000000000791b */ /* 0x003fe20003800000 */
.L_x_1175:
        /* <DEDUP_REMOVED lines=11> */
.L_x_1176:
[----:B------:R-:W-:Y:S01]  /*14210*/  IMAD.MOV.U32 R2, RZ, RZ, R14 ;  /* 0x000000ffff027224 */ /* 0x000fe200078e000e */
[----:B------:R-:W-:Y:S06]  /*14220*/  BRA `(.L_x_1177) ;  /* 0xffffffc000407947 */ /* 0x000fec000383ffff */
.L_x_1086:
[----:B---3--:R3:W4:Y:S02]  /*14230*/  SYNCS.PHASECHK.TRANS64.TRYWAIT P0, [R6+URZ+0x38860], R17 ;  /* 0x03886011060075a7 */ /* 0x008724000800017f */
[----:B----4-:R-:W-:Y:S05]  /*14240*/  @!P0 NANOSLEEP.SYNCS 0x989680 ;  /* 0x009896800000895d */ /* 0x010fea0003900000 */
[----:B------:R-:W4:Y:S02]  /*14250*/  @!P0 SYNCS.PHASECHK.TRANS64 P0, [R6+URZ+0x38860], R17 ;  /* 0x03886011060085a7 */ /* 0x000f24000800007f */
[----:B----4-:R-:W-:Y:S05]  /*14260*/  @!P0 BRA `(.L_x_1086) ;  /* 0xfffffffc00f08947 */ /* 0x010fea000383ffff */
[----:B------:R-:W-:Y:S05]  /*14270*/  BRA `(.L_x_1178) ;  /* 0xffffffc000907947 */ /* 0x000fea000383ffff */
.L_x_1087:
        /* <DEDUP_REMOVED lines=8> */
.L_x_1180:
[----:B------:R-:W-:Y:S05]  /*14300*/  BSYNC B1 ;  /* 0x0000000000017941 */ /* 0x000fea0003800000 */
.L_x_1179:
[----:B------:R-:W-:Y:S01]  /*14310*/  IMAD.MOV.U32 R13, RZ, RZ, R9 ;  /* 0x000000ffff0d7224 */ /* 0x000fe200078e0009 */
[----:B------:R-:W-:Y:S01]  /*14320*/  MOV R15, 0xffffffff ;  /* 0xffffffff000f7802 */ /* 0x000fe20000000f00 */
[----:B------:R-:W-:Y:S01]  /*14330*/  IMAD.MOV.U32 R12, RZ, RZ, RZ ;  /* 0x000000ffff0c7224 */ /* 0x000fe200078e00ff */
[C---:B------:R-:W-:Y:S01]  /*14340*/  LOP3.LUT P2, RZ, R22.reuse, 0x200, RZ, 0xc0, !PT ;  /* 0x0000020016ff7812 */ /* 0x040fe2000784c0ff */
[----:B------:R-:W-:Y:S01]  /*14350*/  IMAD.MOV.U32 R11, RZ, RZ, 0x181f ;  /* 0x0000181fff0b7424 */ /* 0x000fe200078e00ff */
[C---:B------:R-:W-:Y:S01]  /*14360*/  LOP3.LUT P1, RZ, R22.reuse, 0x20, RZ, 0xc0, !PT ;  /* 0x0000002016ff7812 */ /* 0x040fe2000782c0ff */
[----:B------:R-:W-:Y:S01]  /*14370*/  IMAD.MOV.U32 R3, RZ, RZ, R14 ;  /* 0x000000ffff037224 */ /* 0x000fe200078e000e */
[----:B------:R-:W-:Y:S01]  /*14380*/  LOP3.LUT R22, R22, 0xffbfffff, RZ, 0xc0, !PT ;  /* 0xffbfffff16167812 */ /* 0x000fe200078ec0ff */
[----:B------:R-:W-:-:S10]  /*14390*/  IMAD R17, R17, 0x2, R23 ;  /* 0x0000000211117824 */ /* 0x000fd400078e0217 */
[----:B------:R-:W-:Y:S05]  /*143a0*/  WARPSYNC.COLLECTIVE R15, `(.L_x_1181) ;  /* 0x000000000f087348 */ /* 0x000fea0003c00000 */
[----:B------:R0:W1:Y:S02]  /*143b0*/  SHFL.IDX P6, R14, R13, R12, R11 ;  /* 0x0000000c0d0e7389 */ /* 0x00006400000c000b */
[----:B01----:R-:W-:Y:S01]  /*143c0*/  ENDCOLLECTIVE ;  /* 0x000000000000791b */ /* 0x003fe20003800000 */
.L_x_1181:
        /* <DEDUP_REMOVED lines=18> */
.L_x_1182:
        /* <DEDUP_REMOVED lines=16> */
.L_x_1183:
        /* <DEDUP_REMOVED lines=19> */
.L_x_1184:
        /* <DEDUP_REMOVED lines=14> */
.L_x_1185:
        /* <DEDUP_REMOVED lines=16> */
.L_x_1186:
        /* <DEDUP_REMOVED lines=14> */
.L_x_1187:
[----:B------:R-:W-:Y:S05]  /*149e0*/  BRA `(.L_x_1188) ;  /* 0xffffffbc00fc7947 */ /* 0x000fea000383ffff */
.L_x_1095:
        /* <DEDUP_REMOVED lines=8> */
.L_x_1190:
[----:B------:R-:W-:Y:S05]  /*14a70*/  BSYNC B0 ;  /* 0x0000000000007941 */ /* 0x000fea0003800000 */
.L_x_1189:
[----:B------:R-:W-:Y:S02]  /*14a80*/  IMAD.MOV.U32 R13, RZ, RZ, R16 ;  /* 0x000000ffff0d7224 */ /* 0x000fe400078e0010 */
        /* <DEDUP_REMOVED lines=8> */
.L_x_1191:
[----:B------:R-:W-:Y:S02]  /*14b10*/  ULDC UR4, c[0x0][0xd3c] ;  /* 0x00034f0000047ab9 */ /* 0x000fe40000000800 */
[----:B------:R-:W-:-:S13]  /*14b20*/  ISETP.GE.OR P1, PT, R5, UR4, !P0 ;  /* 0x0000000405007c0c */ /* 0x000fda000c726670 */
[----:B------:R-:W0:Y:S01]  /*14b30*/  @!P1 LDC.64 R2, c[0x0][0xd80] ;  /* 0x00036000ff029b82 */ /* 0x000e220000000a00 */
[----:B------:R-:W-:Y:S02]  /*14b40*/  IMAD.MOV.U32 R11, RZ, RZ, RZ ;  /* 0x000000ffff0b7224 */ /* 0x000fe400078e00ff */
        /* <DEDUP_REMOVED lines=14> */
.L_x_1192:
[----:B------:R-:W-:Y:S01]  /*14c30*/  IMAD.MOV.U32 R12, RZ, RZ, 0x2 ;  /* 0x00000002ff0c7424 */ /* 0x000fe200078e00ff */
[----:B------:R-:W-:-:S05]  /*14c40*/  SEL R6, R14, RZ, P1 ;  /* 0x000000ff0e067207 */ /* 0x000fca0000800000 */
[----:B------:R-:W-:-:S04]  /*14c50*/  IMAD.IADD R6, R5, 0x1, R6 ;  /* 0x0000000105067824 */ /* 0x000fc800078e0206 */
[----:B------:R-:W-:-:S07]  /*14c60*/  IMAD.MOV.U32 R13, RZ, RZ, R6 ;  /* 0x000000ffff0d7224 */ /* 0x000fce00078e0006 */
[----:B------:R-:W-:Y:S05]  /*14c70*/  WARPSYNC.COLLECTIVE R15, `(.L_x_1193) ;  /* 0x000000000f087348 */ /* 0x000fea0003c00000 */
[----:B------:R0:W1:Y:S02]  /*14c80*/  SHFL.UP P6, R14, R13, R12, R11 ;  /* 0x0400000c0d0e7389 */ /* 0x00006400000c000b */
[----:B01----:R-:W-:Y:S01]  /*14c90*/  ENDCOLLECTIVE ;  /* 0x000000000000791b */ /* 0x003fe20003800000 */
.L_x_1193:
[----:B------:R-:W-:Y:S01]  /*14ca0*/  IMAD.MOV.U32 R12, RZ, RZ, 0x4 ;  /* 0x00000004ff0c7424 */ /* 0x000fe200078e00ff */
[----:B------:R-:W-:-:S05]  /*14cb0*/  SEL R7, R14, RZ, P2 ;  /* 0x000000ff0e077207 */ /* 0x000fca0001000000 */
[----:B------:R-:W-:-:S04]  /*14cc0*/  IMAD.IADD R7, R6, 0x1, R7 ;  /* 0x0000000106077824 */ /* 0x000fc800078e0207 */
[----:B------:R-:W-:-:S07]  /*14cd0*/  IMAD.MOV.U32 R13, RZ, RZ, R7 ;  /* 0x000000ffff0d7224 */ /* 0x000fce00078e0007 */
[----:B------:R-:W-:Y:S05]  /*14ce0*/  WARPSYNC.COLLECTIVE R15, `(.L_x_1194) ;  /* 0x000000000f087348 */ /* 0x000fea0003c00000 */
[----:B------:R0:W1:Y:S02]  /*14cf0*/  SHFL.UP P6, R14, R13, R12, R11 ;  /* 0x0400000c0d0e7389 */ /* 0x00006400000c000b */
[----:B01----:R-:W-:Y:S01]  /*14d00*/  ENDCOLLECTIVE ;  /* 0x000000000000791b */ /* 0x003fe20003800000 */
.L_x_1194:
[----:B------:R-:W-:Y:S01]  /*14d10*/  IMAD.MOV.U32 R12, RZ, RZ, 0x8 ;  /* 0x00000008ff0c7424 */ /* 0x000fe200078e00ff */
[----:B------:R-:W-:-:S05]  /*14d20*/  SEL R2, R14, RZ, P3 ;  /* 0x000000ff0e027207 */ /* 0x000fca0001800000 */
[----:B------:R-:W-:-:S04]  /*14d30*/  IMAD.IADD R2, R7, 0x1, R2 ;  /* 0x0000000107027824 */ /* 0x000fc800078e0202 */
[----:B------:R-:W-:-:S07]  /*14d40*/  IMAD.MOV.U32 R13, RZ, RZ, R2 ;  /* 0x000000ffff0d7224 */ /* 0x000fce00078e0002 */
[----:B------:R-:W-:Y:S05]  /*14d50*/  WARPSYNC.COLLECTIVE R15, `(.L_x_1195) ;  /* 0x000000000f087348 */ /* 0x000fea0003c00000 */
[----:B------:R0:W1:Y:S02]  /*14d60*/  SHFL.UP P6, R14, R13, R12, R11 ;  /* 0x0400000c0d0e7389 */ /* 0x00006400000c000b */
[----:B01----:R-:W-:Y:S01]  /*14d70*/  ENDCOLLECTIVE ;  /* 0x000000000000791b */ /* 0x003fe20003800000 */
.L_x_1195:
[----:B------:R-:W-:Y:S01]  /*14d80*/  IMAD.MOV.U32 R12, RZ, RZ, 0x10 ;  /* 0x00000010ff0c7424 */ /* 0x000fe200078e00ff */
[----:B------:R-:W-:-:S05]  /*14d90*/  SEL R3, R14, RZ, P4 ;  /* 0x000000ff0e037207 */ /* 0x000fca0002000000 */
[----:B------:R-:W-:-:S04]  /*14da0*/  IMAD.IADD R3, R2, 0x1, R3 ;  /* 0x0000000102037824 */ /* 0x000fc800078e0203 */
[----:B------:R-:W-:-:S07]  /*14db0*/  IMAD.MOV.U32 R13, RZ, RZ, R3 ;  /* 0x000000ffff0d7224 */ /* 0x000fce00078e0003 */
[----:B------:R-:W-:Y:S05]  /*14dc0*/  WARPSYNC.COLLECTIVE R15, `(.L_x_1196) ;  /* 0x000000000f087348 */ /* 0x000fea0003c00000 */
[----:B------:R0:W1:Y:S02]  /*14dd0*/  SHFL.UP P6, R14, R13, R12, R11 ;  /* 0x0400000c0d0e7389 */ /* 0x00006400000c000b */
[----:B01----:R-:W-:Y:S01]  /*14de0*/  ENDCOLLECTIVE ;  /* 0x000000000000791b */ /* 0x003fe20003800000 */
.L_x_1196:
        /* <DEDUP_REMOVED lines=8> */
.L_x_1197:
[----:B------:R-:W-:Y:S05]  /*14e70*/  BRA `(.L_x_1198) ;  /* 0xffffffc000907947 */ /* 0x000fea000383ffff */
.L_x_1100:
        /* <DEDUP_REMOVED lines=8> */
.L_x_1200:
[----:B------:R-:W-:Y:S05]  /*14f00*/  BSYNC B0 ;  /* 0x0000000000007941 */ /* 0x000fea0003800000 */
.L_x_1199:
        /* <DEDUP_REMOVED lines=8> */
.L_x_1201:
[----:B------:R-:W-:Y:S01]  /*14f90*/  IMAD.MOV.U32 R12, RZ, RZ, 0x4 ;  /* 0x00000004ff0c7424 */ /* 0x000fe200078e00ff */
[----:B------:R-:W-:-:S05]  /*14fa0*/  SEL R2, R14, RZ, P2 ;  /* 0x000000ff0e027207 */ /* 0x000fca0001000000 */
[----:B------:R-:W-:-:S04]  /*14fb0*/  IMAD.IADD R2, R13, 0x1, R2 ;  /* 0x000000010d027824 */ /* 0x000fc800078e0202 */
[----:B------:R-:W-:-:S07]  /*14fc0*/  IMAD.MOV.U32 R13, RZ, RZ, R2 ;  /* 0x000000ffff0d7224 */ /* 0x000fce00078e0002 */
[----:B------:R-:W-:Y:S05]  /*14fd0*/  WARPSYNC.COLLECTIVE R15, `(.L_x_1202) ;  /* 0x000000000f087348 */ /* 0x000fea0003c00000 */
[----:B------:R0:W1:Y:S02]  /*14fe0*/  SHFL.UP P6, R14, R13, R12, R11 ;  /* 0x0400000c0d0e7389 */ /* 0x00006400000c000b */
[----:B01----:R-:W-:Y:S01]  /*14ff0*/  ENDCOLLECTIVE ;  /* 0x000000000000791b */ /* 0x003fe20003800000 */
.L_x_1202:
[----:B------:R-:W-:Y:S01]  /*15000*/  IMAD.MOV.U32 R12, RZ, RZ, 0x8 ;  /* 0x00000008ff0c7424 */ /* 0x000fe200078e00ff */
[----:B------:R-:W-:-:S05]  /*15010*/  SEL R3, R14, RZ, P3 ;  /* 0x000000ff0e037207 */ /* 0x000fca0001800000 */
[----:B------:R-:W-:-:S04]  /*15020*/  IMAD.IADD R3, R2, 0x1, R3 ;  /* 0x0000000102037824 */ /* 0x000fc800078e0203 */
[----:B------:R-:W-:-:S07]  /*15030*/  IMAD.MOV.U32 R13, RZ, RZ, R3 ;  /* 0x000000ffff0d7224 */ /* 0x000fce00078e0003 */
[----:B------:R-:W-:Y:S05]  /*15040*/  WARPSYNC.COLLECTIVE R15, `(.L_x_1203) ;  /* 0x000000000f087348 */ /* 0x000fea0003c00000 */
[----:B------:R0:W1:Y:S02]  /*15050*/  SHFL.UP P6, R14, R13, R12, R11 ;  /* 0x0400000c0d0e7389 */ /* 0x00006400000c000b */
[----:B01----:R-:W-:Y:S01]  /*15060*/  ENDCOLLECTIVE ;  /* 0x000000000000791b */ /* 0x003fe20003800000 */
.L_x_1203:
[----:B------:R-:W-:Y:S01]  /*15070*/  IMAD.MOV.U32 R12, RZ, RZ, 0x10 ;  /* 0x00000010ff0c7424 */ /* 0x000fe200078e00ff */
[----:B------:R-:W-:-:S05]  /*15080*/  SEL R4, R14, RZ, P4 ;  /* 0x000000ff0e047207 */ /* 0x000fca0002000000 */
[----:B------:R-:W-:-:S04]  /*15090*/  IMAD.IADD R4, R3, 0x1, R4 ;  /* 0x0000000103047824 */ /* 0x000fc800078e0204 */
[----:B------:R-:W-:-:S07]  /*150a0*/  IMAD.MOV.U32 R13, RZ, RZ, R4 ;  /* 0x000000ffff0d7224 */ /* 0x000fce00078e0004 */
[----:B------:R-:W-:Y:S05]  /*150b0*/  WARPSYNC.COLLECTIVE R15, `(.L_x_1204) ;  /* 0x000000000f087348 */ /* 0x000fea0003c00000 */
[----:B------:R0:W1:Y:S02]  /*150c0*/  SHFL.UP P6, R14, R13, R12, R11 ;  /* 0x0400000c0d0e7389 */ /* 0x00006400000c000b */
[----:B01----:R-:W-:Y:S01]  /*150d0*/  ENDCOLLECTIVE ;  /* 0x000000000000791b */ /* 0x003fe20003800000 */
.L_x_1204:
        /* <DEDUP_REMOVED lines=8> */
.L_x_1205:
[----:B------:R-:W-:Y:S05]  /*15160*/  BRA `(.L_x_1206) ;  /* 0xffffffc000707947 */ /* 0x000fea000383ffff */
.L_x_1102:
[----:B------:R-:W-:Y:S01]  /*15170*/  BSSY B0, `(.L_x_1207) ;  /* 0x0000006000007945 */ /* 0x000fe20003800000 */
[----:B------:R-:W-:Y:S01]  /*15180*/  PLOP3.LUT P6, PT, P6, PT, PT, 0x8, 0x0 ;  /* 0x000000000000781c */ /* 0x000fe200037ce170 */
[----:B------:R-:W-:-:S12]  /*15190*/  IMAD.MOV.U32 R15, RZ, RZ, -0x1 ;  /* 0xffffffffff0f7424 */ /* 0x000fd800078e00ff */
[----:B01----:R-:W-:Y:S05]  /*151a0*/  WARPSYNC.COLLECTIVE R15, `(.L_x_1208) ;  /* 0x000000000f087348 */ /* 0x003fea0003c00000 */
[----:B------:R-:W-:Y:S01]  /*151b0*/  VOTE.ANY R14, PT, P6 ;  /* 0x00000000000e7806 */ /* 0x000fe200030e0100 */
[----:B01----:R-:W-:Y:S06]  /*151c0*/  ENDCOLLECTIVE ;  /* 0x000000000000791b */ /* 0x003fec0003800000 */
.L_x_1208:
[----:B------:R-:W-:Y:S05]  /*151d0*/  BSYNC B0 ;  /* 0x0000000000007941 */ /* 0x000fea0003800000 */
.L_x_1207:
        /* <DEDUP_REMOVED lines=9> */
.L_x_1209:
[----:B------:R-:W-:Y:S01]  /*15270*/  IMAD.MOV.U32 R5, RZ, RZ, R14 ;  /* 0x000000ffff057224 */ /* 0x000fe200078e000e */
[----:B------:R-:W-:Y:S06]  /*15280*/  BRA `(.L_x_1210) ;  /* 0xffffffc000607947 */ /* 0x000fec000383ffff */
.L_x_1104:
[----:B------:R-:W-:Y:S01]  /*15290*/  BSSY B0, `(.L_x_1211) ;  /* 0x0000007000007945 */ /* 0x000fe20003800000 */
[----:B------:R-:W-:Y:S02]  /*152a0*/  IMAD.MOV.U32 R13, RZ, RZ, R2 ;  /* 0x000000ffff0d7224 */ /* 0x000fe400078e0002 */
[----:B------:R-:W-:Y:S02]  /*152b0*/  IMAD.MOV.U32 R11, RZ, RZ, 0x1f ;  /* 0x0000001fff0b7424 */ /* 0x000fe400078e00ff */
[----:B------:R-:W-:-:S07]  /*152c0*/  IMAD.MOV.U32 R15, RZ, RZ, -0x1 ;  /* 0xffffffffff0f7424 */ /* 0x000fce00078e00ff */
[----:B0123--:R-:W-:Y:S05]  /*152d0*/  WARPSYNC.COLLECTIVE R15, `(.L_x_1212) ;  /* 0x000000000f087348 */ /* 0x00ffea0003c00000 */
[----:B------:R4:W0:Y:S02]  /*152e0*/  SHFL.IDX P6, R14, R13, R12, R11 ;  /* 0x0000000c0d0e7389 */ /* 0x00082400000c000b */
[----:B01234-:R-:W-:Y:S01]  /*152f0*/  ENDCOLLECTIVE ;  /* 0x000000000000791b */ /* 0x01ffe20003800000 */
.L_x_1212:
[----:B------:R-:W-:Y:S05]  /*15300*/  BSYNC B0 ;  /* 0x0000000000007941 */ /* 0x000fea0003800000 */
.L_x_1211:
[----:B------:R-:W-:Y:S05]  /*15310*/  BRA `(.L_x_1103) ;  /* 0xffffffc000587947 */ /* 0x000fea000383ffff */
.L_x_1108:
[----:B0-----:R0:W1:Y:S02]  /*15320*/  SYNCS.PHASECHK.TRANS64.TRYWAIT P0, [R7+URZ+0x38820], R0 ;  /* 0x03882000070075a7 */ /* 0x001064000800017f */
[----:B-1----:R-:W-:Y:S05]  /*15330*/  @!P0 NANOSLEEP.SYNCS 0x989680 ;  /* 0x009896800000895d */ /* 0x002fea0003900000 */
[----:B------:R-:W1:Y:S02]  /*15340*/  @!P0 SYNCS.PHASECHK.TRANS64 P0, [R7+URZ+0x38820], R0 ;  /* 0x03882000070085a7 */ /* 0x000e64000800007f */
[----:B-1----:R-:W-:Y:S05]  /*15350*/  @!P0 BRA `(.L_x_1108) ;  /* 0xfffffffc00f08947 */ /* 0x002fea000383ffff */
[----:B------:R-:W-:Y:S05]  /*15360*/  BRA `(.L_x_1213) ;  /* 0xffffffc400447947 */ /* 0x000fea000383ffff */
.L_x_1109:
        /* <DEDUP_REMOVED lines=11> */
.L_x_1215:
[----:B------:R-:W-:Y:S05]  /*15420*/  BSYNC B0 ;  /* 0x0000000000007941 */ /* 0x000fea0003800000 */
.L_x_1214:
[----:B------:R-:W-:Y:S05]  /*15430*/  BRA `(.L_x_1216) ;  /* 0xffffffc4002c7947 */ /* 0x000fea000383ffff */
.L_x_1112:
[----:B------:R-:W-:Y:S01]  /*15440*/  BSSY B1, `(.L_x_1217) ;  /* 0x0000006000017945 */ /* 0x000fe20003800000 */
[----:B------:R-:W-:-:S07]  /*15450*/  IMAD.MOV.U32 R15, RZ, RZ, -0x1 ;  /* 0xffffffffff0f7424 */ /* 0x000fce00078e00ff */
[----:B0-234-:R-:W-:Y:S05]  /*15460*/  WARPSYNC.COLLECTIVE R15, `(.L_x_1218) ;  /* 0x000000000f0c7348 */ /* 0x01dfea0003c00000 */
[----:B------:R-:W-:Y:S02]  /*15470*/  ELECT P6, UR62, PT ;  /* 0x00000000003e782f */ /* 0x000fe400038c0000 */
[----:B------:R-:W-:Y:S01]  /*15480*/  MOV R14, UR62 ;  /* 0x0000003e000e7c02 */ /* 0x000fe20008000f00 */
[----:B0-234-:R-:W-:Y:S10]  /*15490*/  ENDCOLLECTIVE ;  /* 0x000000000000791b */ /* 0x01dff40003800000 */
.L_x_1218:
[----:B------:R-:W-:Y:S05]  /*154a0*/  BSYNC B1 ;  /* 0x0000000000017941 */ /* 0x000fea0003800000 */
.L_x_1217:
[----:B------:R-:W-:Y:S05]  /*154b0*/  BRA `(.L_x_1219) ;  /* 0xffffffc400247947 */ /* 0x000fea000383ffff */
.L_x_1114:
[----:B0-----:R0:W1:Y:S02]  /*154c0*/  SYNCS.PHASECHK.TRANS64.TRYWAIT P1, [R5+URZ+0x38840], R0 ;  /* 0x03884000050075a7 */ /* 0x001064000802017f */
[----:B-1----:R-:W-:Y:S05]  /*154d0*/  @!P1 NANOSLEEP.SYNCS 0x989680 ;  /* 0x009896800000995d */ /* 0x002fea0003900000 */
[----:B------:R-:W1:Y:S02]  /*154e0*/  @!P1 SYNCS.PHASECHK.TRANS64 P1, [R5+URZ+0x38840], R0 ;  /* 0x03884000050095a7 */ /* 0x000e64000802007f */
[----:B-1----:R-:W-:Y:S05]  /*154f0*/  @!P1 BRA `(.L_x_1114) ;  /* 0xfffffffc00f09947 */ /* 0x002fea000383ffff */
[----:B------:R-:W-:Y:S05]  /*15500*/  BRA `(.L_x_1220) ;  /* 0xffffffc400447947 */ /* 0x000fea000383ffff */
.L_x_1116:
[----:B-1----:R1:W0:Y:S02]  /*15510*/  SYNCS.PHASECHK.TRANS64.TRYWAIT P1, [R3+URZ+0x38840], R2 ;  /* 0x03884002030075a7 */ /* 0x002224000802017f */
[----:B0-----:R-:W-:Y:S05]  /*15520*/  @!P1 NANOSLEEP.SYNCS 0x989680 ;  /* 0x009896800000995d */ /* 0x001fea0003900000 */
[----:B------:R-:W0:Y:S02]  /*15530*/  @!P1 SYNCS.PHASECHK.TRANS64 P1, [R3+URZ+0x38840], R2 ;  /* 0x03884002030095a7 */ /* 0x000e24000802007f */
[----:B0-----:R-:W-:Y:S05]  /*15540*/  @!P1 BRA `(.L_x_1116) ;  /* 0xfffffffc00f09947 */ /* 0x001fea000383ffff */
[----:B------:R-:W-:Y:S05]  /*15550*/  BRA `(.L_x_1221) ;  /* 0xffffffc400507947 */ /* 0x000fea000383ffff */
.L_x_1118:
[----:B------:R0:W0:Y:S02]  /*15560*/  SYNCS.PHASECHK.TRANS64.TRYWAIT P1, [R5+URZ+0x38860], R0 ;  /* 0x03886000050075a7 */ /* 0x000024000802017f */
[----:B0-----:R-:W-:Y:S05]  /*15570*/  @!P1 NANOSLEEP.SYNCS 0x989680 ;  /* 0x009896800000995d */ /* 0x001fea0003900000 */
[----:B------:R-:W0:Y:S02]  /*15580*/  @!P1 SYNCS.PHASECHK.TRANS64 P1, [R5+URZ+0x38860], R0 ;  /* 0x03886000050095a7 */ /* 0x000e24000802007f */
[----:B0-----:R-:W-:Y:S05]  /*15590*/  @!P1 BRA `(.L_x_1118) ;  /* 0xfffffffc00f09947 */ /* 0x001fea000383ffff */
[----:B------:R-:W-:Y:S05]  /*155a0*/  BRA `(.L_x_1222) ;  /* 0xffffffc4004c7947 */ /* 0x000fea000383ffff */
.L_x_1223:
        /* <DEDUP_REMOVED lines=13> */
.L_x_5637:


//--------------------- .text._ZN7cutlass13device_kernelIN5flash11enable_sm90INS1_16FlashAttnFwdSm90INS1_25CollectiveMainloopFwdSm90ILi2EN4cute5tupleIJNS5_1CILi1EEES8_S8_EEENS6_IJNS7_ILi64EEESA_SA_EEELi512ENS_6half_tEfNS_4arch4Sm90ELb0ELb0ELb0ELb1ELb1ELb1ELb1ELb0ELb0ELb1ELb0ELb0EEENS1_21CollectiveEpilogueFwdINS6_IJSA_NS7_ILi512EEESA_EEES9_SC_SE_Li256ELb1ELb1ELb0ELb0EEENS1_36VarlenDynamicPersistentTileSchedulerILi64ELi64ELi256ELi128ELb0ELb1ELb1ELb0ELb1ELb1EEEEEEEEEvNT_6ParamsE --------------------------
	.section	.text._ZN7cutlass13device_kernelIN5flash11enable_sm90INS1_16FlashAttnFwdSm90INS1_25CollectiveMainloopFwdSm90ILi2EN4cute5tupleIJNS5_1CILi1EEES8_S8_EEENS6_IJNS7_ILi64EEESA_SA_EEELi512ENS_6half_tEfNS_4arch4Sm90ELb0ELb0ELb0ELb1ELb1ELb1ELb1ELb0ELb0ELb1ELb0ELb0EEENS1_21CollectiveEpilogueFwdINS6_IJSA_NS7_ILi512EEESA_EEES9_SC_SE_Li256ELb1ELb1ELb0ELb0EEENS1_36VarlenDynamicPersistentTileSchedulerILi64ELi64ELi256ELi128ELb0ELb1ELb1ELb0ELb1ELb1EEEEEEEEEvNT_6ParamsE,"ax",@progbits
	.align	128
.text._ZN7cutlass13device_kernelIN5flash11enable_sm90INS1_16FlashAttnFwdSm90INS1_25CollectiveMainloopFwdSm90ILi2EN4cute5tupleIJNS5_1CILi1EEES8_S8_EEENS6_IJNS7_ILi64EEESA_SA_EEELi512ENS_6half_tEfNS_4arch4Sm90ELb0ELb0ELb0ELb1ELb1ELb1ELb1ELb0ELb0ELb1ELb0ELb0EEENS1_21CollectiveEpilogueFwdINS6_IJSA_NS7_ILi512EEESA_EEES9_SC_SE_Li256ELb1ELb1ELb0ELb0EEENS1_36VarlenDynamicPersistentTileSchedulerILi64ELi64ELi256ELi128ELb0ELb1ELb1ELb0ELb1ELb1EEEEEEEEEvNT_6ParamsE:
        .type           _ZN7cutlass13device_kernelIN5flash11enable_sm90INS1_16FlashAttnFwdSm90INS1_25CollectiveMainloopFwdSm90ILi2EN4cute5tupleIJNS5_1CILi1EEES8_S8_EEENS6_IJNS7_ILi64EEESA_SA_EEELi512ENS_6half_tEfNS_4arch4Sm90ELb0ELb0ELb0ELb1ELb1ELb1ELb1ELb0ELb0ELb1ELb0ELb0EEENS1_21CollectiveEpilogueFwdINS6_IJSA_NS7_ILi512EEESA_EEES9_SC_SE_Li256ELb1ELb1ELb0ELb0EEENS1_36VarlenDynamicPersistentTileSchedulerILi64ELi64ELi256ELi128ELb0ELb1ELb1ELb0ELb1ELb1EEEEEEEEEvNT_6ParamsE,@function
        .size           _ZN7cutlass13device_kernelIN5flash11enable_sm90INS1_16FlashAttnFwdSm90INS1_25CollectiveMainloopFwdSm90ILi2EN4cute5tupleIJNS5_1CILi1EEES8_S8_EEENS6_IJNS7_ILi64EEESA_SA_EEELi512ENS_6half_tEfNS_4arch4Sm90ELb0ELb0ELb0ELb1ELb1ELb1ELb1ELb0ELb0ELb1ELb0ELb0EEENS1_21CollectiveEpilogueFwdINS6_IJSA_NS7_ILi512EEESA_EEES9_SC_SE_Li256ELb1ELb1ELb0ELb0EEENS1_36VarlenDynamicPersistentTileSchedulerILi64ELi64ELi256ELi128ELb0ELb1ELb1ELb0ELb1ELb1EEEEEEEEEvNT_6ParamsE,(.L_x_5638 - _ZN7cutlass13device_kernelIN5flash11enable_sm90INS1_16FlashAttnFwdSm90INS1_25CollectiveMainloopFwdSm90ILi2EN4cute5tupleIJNS5_1CILi1EEES8_S8_EEENS6_IJNS7_ILi64EEESA_SA_EEELi512ENS_6half_tEfNS_4arch4Sm90ELb0ELb0ELb0ELb1ELb1ELb1ELb1ELb0ELb0ELb1ELb0ELb0EEENS1_21CollectiveEpilogueFwdINS6_IJSA_NS7_ILi512EEESA_EEES9_SC_SE_Li256ELb1ELb1ELb0ELb0EEENS1_36VarlenDynamicPersistentTileSchedulerILi64ELi64ELi256ELi128ELb0ELb1ELb1ELb0ELb1ELb1EEEEEEEEEvNT_6ParamsE)
        .other          _ZN7cutlass13device_kernelIN5flash11enable_sm90INS1_16FlashAttnFwdSm90INS1_25CollectiveMainloopFwdSm90ILi2EN4cute5tupleIJNS5_1CILi1EEES8_S8_EEENS6_IJNS7_ILi64EEESA_SA_EEELi512ENS_6half_tEfNS_4arch4Sm90ELb0ELb0ELb0ELb1ELb1ELb1ELb1ELb0ELb0ELb1ELb0ELb0EEENS1_21CollectiveEpilogueFwdINS6_IJSA_NS7_ILi512EEESA_EEES9_SC_SE_Li256ELb1ELb1ELb0ELb0EEENS1_36VarlenDynamicPersistentTileSchedulerILi64ELi64ELi256ELi128ELb0ELb1ELb1ELb0ELb1ELb1EEEEEEEEEvNT_6ParamsE,@"STO_CUDA_ENTRY STV_DEFAULT"
_ZN7cutlass13device_kernelIN5flash11enable_sm90INS1_16FlashAttnFwdSm90INS1_25CollectiveMainloopFwdSm90ILi2EN4cute5tupleIJNS5_1CILi1EEES8_S8_EEENS6_IJNS7_ILi64EEESA_SA_EEELi512ENS_6half_tEfNS_4arch4Sm90ELb0ELb0ELb0ELb1ELb1ELb1ELb1ELb0ELb0ELb1ELb0ELb0EEENS1_21CollectiveEpilogueFwdINS6_IJSA_NS7_ILi512EEESA_EEES9_SC_SE_Li256ELb1ELb1ELb0ELb0EEENS1_36VarlenDynamicPersistentTileSchedulerILi64ELi64ELi256ELi128ELb0ELb1ELb1ELb0ELb1ELb1EEEEEEEEEvNT_6ParamsE:
        /* <DEDUP_REMOVED lines=17> */
.L_x_1225:
[----:B------:R-:W-:Y:S05]  /*0110*/  BSYNC B0 ;  /* 0x0000000000007941 */ /* 0x000fea0003800000 */
.L_x_1224:
        /* <DEDUP_REMOVED lines=12> */
[----:B------:R-:W-:Y:S01]  /*01e0*/  VOTEU.ANY UP2, P0 ;  /* 0x00000000003f7886 */ /* 0x000fe20000040100 */
        /* <DEDUP_REMOVED lines=8> */
[----:B-1----:R0:W1:Y:S01]  /*0270*/  @UP0 SYNCS.EXCH.64 URZ, [UR8+0x38800], UR4 ;  /* 0x03880004083f05b2 */ /* 0x0020620008000100 */
[----:B------:R0:W2:Y:S05]  /*0280*/  @UP1 SYNCS.EXCH.64 URZ, [UR8+0x38810], UR4 ;  /* 0x03881004083f15b2 */ /* 0x0000aa0008000100 */
[----:B------:R0:W3:Y:S02]  /*0290*/  @UP2 SYNCS.EXCH.64 URZ, [UR8+0x38820], UR6 ;  /* 0x03882006083f25b2 */ /* 0x0000e40008000100 */
        /* <DEDUP_REMOVED lines=15> */
.L_x_1226:
        /* <DEDUP_REMOVED lines=22> */
.L_x_1227:
        /* <DEDUP_REMOVED lines=18> */
.L_x_1228:
        /* <DEDUP_REMOVED lines=22> */
.L_x_1229:
        /* <DEDUP_REMOVED lines=22> */
.L_x_1230:
[----:B------:R-:W-:Y:S01]  /*08d0*/  IMAD.MOV.U32 R3, RZ, RZ, 0x1 ;  /* 0x00000001ff037424 */ /* 0x000fe200078e00ff */
[----:B------:R-:W-:Y:S01]  /*08e0*/  ISETP.NE.AND P0, PT, R4, RZ, PT ;  /* 0x000000ff0400720c */ /* 0x000fe20003f05270 */
[----:B------:R-:W-:Y:S01]  /*08f0*/  NOP ;  /* 0x0000000000007918 */ /* 0x000fe20000000000 */
[----:B------:R-:W-:Y:S01]  /*0900*/  ULDC.64 UR40, c[0x0][0x208] ;  /* 0x0000820000287ab9 */ /* 0x000fe20000000a00 */
[----:B------:R-:W-:Y:S01]  /*0910*/  BSSY B9, `(.L_x_1231) ;  /* 0x0001a49000097945 */ /* 0x000fe20003800000 */
[----:B------:R-:W-:-:S05]  /*0920*/  SEL R3, R3, 0x2, !P0 ;  /* 0x0000000203037807 */ /* 0x000fca0004000000 */
[----:B------:R0:W-:Y:S02]  /*0930*/  STL [R1+0x8], R3 ;  /* 0x0000080301007387 */ /* 0x0001e40000100800 */
[----:B01234-:R-:W-:Y:S06]  /*0940*/  BAR.SYNC.DEFER_BLOCKING 0x0 ;  /* 0x0000000000007b1d */ /* 0x01ffec0000010000 */
[----:B------:R-:W-:Y:S05]  /*0950*/  @!P0 BRA `(.L_x_1232) ;  /* 0x0000012400388947 */ /* 0x000fea0003800000 */
.L_x_1233:
        /* <DEDUP_REMOVED lines=19> */
[----:B------:R-:W2:Y:S01]  /*0a90*/  LDL.LU R18, [R1+0x8] ;  /* 0x0000080001127983 */ /* 0x000ea20000300800 */
[----:B------:R-:W-:Y:S01]  /*0aa0*/  VIADD R19, R0, 0xffffff80 ;  /* 0xffffff8000137836 */ /* 0x000fe20000000000 */
[----:B------:R-:W-:Y:S01]  /*0ab0*/  CS2R R184, SRZ ;  /* 0x0000000000b87805 */ /* 0x000fe2000001ff00 */
[----:B------:R-:W-:Y:S02]  /*0ac0*/  IMAD.MOV.U32 R227, RZ, RZ, 0x40 ;  /* 0x00000040ffe37424 */ /* 0x000fe400078e00ff */
[----:B------:R-:W-:Y:S01]  /*0ad0*/  IMAD.MOV.U32 R22, RZ, RZ, RZ ;  /* 0x000000ffff167224 */ /* 0x000fe200078e00ff */
[----:B------:R-:W-:-:S04]  /*0ae0*/  SHF.R.S32.HI R0, RZ, 0x1f, R19 ;  /* 0x0000001fff007819 */ /* 0x000fc80000011413 */
        /* <DEDUP_REMOVED lines=15> */
[----:B------:R-:W-:Y:S02]  /*0be0*/  LOP3.LUT R14, R7, 0x1ffffffe, RZ, 0xc0, !PT ;  /* 0x1ffffffe070e7812 */ /* 0x000fe400078ec0ff */
[----:B------:R-:W-:Y:S02]  /*0bf0*/  LEA.HI R13, R13, R222, RZ, 0x2 ;  /* 0x000000de0d0d7211 */ /* 0x000fe400078f10ff */
[----:B------:R-:W-:Y:S01]  /*0c00*/  SHF.R.S32.HI R7, RZ, 0x2, R6 ;  /* 0x00000002ff077819 */ /* 0x000fe20000011406 */
[----:B------:R-:W-:Y:S01]  /*0c10*/  IMAD.IADD R14, R11, 0x1, -R14 ;  /* 0x000000010b0e7824 */ /* 0x000fe200078e0a0e */
[----:B------:R-:W-:Y:S02]  /*0c20*/  SHF.R.S32.HI R8, RZ, 0x1f, R6 ;  /* 0x0000001fff087819 */ /* 0x000fe40000011406 */
[----:B------:R-:W-:Y:S01]  /*0c30*/  SHF.R.S32.HI R15, RZ, 0x7, R3 ;  /* 0x00000007ff0f7819 */ /* 0x000fe20000011403 */
[----:B------:R-:W-:Y:S01]  /*0c40*/  IMAD.SHL.U32 R14, R14, 0x8, RZ ;  /* 0x000000080e0e7824 */ /* 0x000fe200078e00ff */
[----:B------:R-:W-:-:S02]  /*0c50*/  LOP3.LUT R13, R13, 0x3ffffc, RZ, 0xc0, !PT ;  /* 0x003ffffc0d0d7812 */ /* 0x000fc400078ec0ff */
[----:B------:R-:W-:Y:S01]  /*0c60*/  LEA.HI R8, R8, R7, RZ, 0x3 ;  /* 0x0000000708087211 */ /* 0x000fe200078f18ff */
[----:B------:R-:W-:Y:S01]  /*0c70*/  IMAD R16, R15, 0x100, R9 ;  /* 0x000001000f107824 */ /* 0x000fe200078e0209 */
[----:B------:R-:W-:Y:S01]  /*0c80*/  LOP3.LUT R12, R10, 0xfffffff8, RZ, 0xc0, !PT ;  /* 0xfffffff80a0c7812 */ /* 0x000fe200078ec0ff */
[----:B------:R-:W-:Y:S01]  /*0c90*/  IMAD.IADD R13, R222, 0x1, -R13 ;  /* 0x00000001de0d7824 */ /* 0x000fe200078e0a0d */
[----:B------:R-:W-:Y:S01]  /*0ca0*/  LOP3.LUT R8, R8, 0xfffffff8, RZ, 0xc0, !PT ;  /* 0xfffffff808087812 */ /* 0x000fe200078ec0ff */
[----:B------:R-:W-:Y:S01]  /*0cb0*/  IMAD.SHL.U32 R10, R10, 0x40, RZ ;  /* 0x000000400a0a7824 */ /* 0x000fe200078e00ff */
[----:B------:R-:W-:Y:S01]  /*0cc0*/  LEA.HI R5, R5, R4, RZ, 0x5 ;  /* 0x0000000405057211 */ /* 0x000fe200078f28ff */
[----:B------:R-:W-:Y:S01]  /*0cd0*/  IMAD.IADD R12, R9, 0x1, -R12 ;  /* 0x00000001090c7824 */ /* 0x000fe200078e0a0c */
[----:B------:R-:W-:Y:S01]  /*0ce0*/  LOP3.LUT R11, R6, 0x7ffffffc, RZ, 0xc0, !PT ;  /* 0x7ffffffc060b7812 */ /* 0x000fe200078ec0ff */
[----:B------:R-:W-:Y:S01]  /*0cf0*/  IMAD R13, R13, 0x10, R16 ;  /* 0x000000100d0d7824 */ /* 0x000fe200078e0210 */
[----:B------:R-:W-:Y:S01]  /*0d00*/  SHF.R.S32.HI R5, RZ, 0x5, R5 ;  /* 0x00000005ff057819 */ /* 0x000fe20000011405 */
[----:B------:R-:W-:Y:S01]  /*0d10*/  IMAD.IADD R8, R7, 0x1, -R8 ;  /* 0x0000000107087824 */ /* 0x000fe200078e0a08 */
[----:B------:R-:W-:Y:S01]  /*0d20*/  LEA.HI R3, R3, R15, RZ, 0x1 ;  /* 0x0000000f03037211 */ /* 0x000fe200078f08ff */
[----:B------:R-:W-:Y:S01]  /*0d30*/  IMAD.IADD R11, R4, 0x1, -R11 ;  /* 0x00000001040b7824 */ /* 0x000fe200078e0a0b */
[-C--:B------:R-:W-:Y:S01]  /*0d40*/  LEA.HI R4, R0, R19.reuse, RZ, 0x3 ;  /* 0x0000001300047211 */ /* 0x080fe200078f18ff */
[----:B------:R-:W-:Y:S01]  /*0d50*/  IMAD.SHL.U32 R9, R12, 0x40, RZ ;  /* 0x000000400c097824 */ /* 0x000fe200078e00ff */
[----:B------:R-:W-:Y:S01]  /*0d60*/  LEA.HI R0, R0, R19, RZ, 0x2 ;  /* 0x0000001300007211 */ /* 0x000fe200078f10ff */
[----:B------:R-:W-:Y:S01]  /*0d70*/  IMAD.U32 R7, R13, 0x40, R14 ;  /* 0x000000400d077824 */ /* 0x000fe200078e000e */
[----:B------:R-:W-:Y:S01]  /*0d80*/  LOP3.LUT R3, R3, 0xfffffe, RZ, 0xc0, !PT ;  /* 0x00fffffe03037812 */ /* 0x000fe200078ec0ff */
[----:B------:R-:W-:Y:S01]  /*0d90*/  IMAD R194, R5, 0x10, R8 ;  /* 0x0000001005c27824 */ /* 0x000fe200078e0208 */
[----:B------:R-:W-:Y:S01]  /*0da0*/  SHF.R.S32.HI R5, RZ, 0x3, R4 ;  /* 0x00000003ff057819 */ /* 0x000fe20000011404 */
[----:B------:R-:W-:Y:S01]  /*0db0*/  IMAD.SHL.U32 R223, R11, 0x2, RZ ;  /* 0x000000020bdf7824 */ /* 0x000fe200078e00ff */
[----:B------:R-:W-:Y:S01]  /*0dc0*/  LOP3.LUT R4, R4, 0xfffffff8, RZ, 0xc0, !PT ;  /* 0xfffffff804047812 */ /* 0x000fe200078ec0ff */
[----:B------:R0:W-:Y:S01]  /*0dd0*/  STL [R1+0x78], R7 ;  /* 0x0000780701007387 */ /* 0x0001e20000100800 */
[----:B------:R-:W-:Y:S01]  /*0de0*/  LOP3.LUT R9, R9, 0x1c0, RZ, 0xc0, !PT ;  /* 0x000001c009097812 */ /* 0x000fe200078ec0ff */
[----:B------:R-:W-:Y:S01]  /*0df0*/  IMAD.IADD R3, R15, 0x1, -R3 ;  /* 0x000000010f037824 */ /* 0x000fe200078e0a03 */
[----:B------:R-:W-:Y:S01]  /*0e00*/  SHF.R.S32.HI R23, RZ, 0x2, R0 ;  /* 0x00000002ff177819 */ /* 0x000fe20000011400 */
[----:B------:R-:W-:Y:S01]  /*0e10*/  STL [R1+0x54], RZ ;  /* 0x000054ff01007387 */ /* 0x000fe20000100800 */
[----:B------:R-:W-:Y:S01]  /*0e20*/  LOP3.LUT R14, R9, 0x8, R14, 0xf8, !PT ;  /* 0x00000008090e7812 */ /* 0x000fe200078ef80e */
[----:B------:R-:W-:Y:S01]  /*0e30*/  IMAD.SHL.U32 R224, R3, 0x100, RZ ;  /* 0x0000010003e07824 */ /* 0x000fe200078e00ff */
[----:B------:R-:W-:-:S02]  /*0e40*/  SHF.R.S32.HI R6, RZ, 0x1f, R0 ;  /* 0x0000001fff067819 */ /* 0x000fc40000011400 */
[----:B------:R-:W-:Y:S02]  /*0e50*/  SHF.R.U32.HI R9, RZ, 0x3, R9 ;  /* 0x00000003ff097819 */ /* 0x000fe40000011609 */
[----:B0-----:R-:W-:Y:S01]  /*0e60*/  LOP3.LUT R7, R10, 0x7ffffe00, RZ, 0xc0, !PT ;  /* 0x7ffffe000a077812 */ /* 0x001fe200078ec0ff */
[C---:B------:R-:W-:Y:S01]  /*0e70*/  IMAD.IADD R10, R19.reuse, 0x1, -R4 ;  /* 0x00000001130a7824 */ /* 0x040fe200078e0a04 */
[----:B------:R-:W-:Y:S02]  /*0e80*/  LOP3.LUT R0, R0, 0xfffffffc, RZ, 0xc0, !PT ;  /* 0xfffffffc00007812 */ /* 0x000fe400078ec0ff */
[----:B------:R-:W-:Y:S01]  /*0e90*/  LOP3.LUT R14, R14, R9, RZ, 0x3c, !PT ;  /* 0x000000090e0e7212 */ /* 0x000fe200078e3cff */
[----:B------:R-:W-:Y:S01]  /*0ea0*/  IMAD.SHL.U32 R192, R10, 0x8, RZ ;  /* 0x000000080ac07824 */ /* 0x000fe200078e00ff */
[----:B------:R-:W-:Y:S01]  /*0eb0*/  LEA.HI R6, R6, R23, RZ, 0x3 ;  /* 0x0000001706067211 */ /* 0x000fe200078f18ff */
[----:B------:R-:W-:Y:S01]  /*0ec0*/  IMAD.IADD R8, R19, 0x1, -R0 ;  /* 0x0000000113087824 */ /* 0x000fe200078e0a00 */
[----:B------:R-:W-:Y:S01]  /*0ed0*/  R2P PR, R12, 0x6 ;  /* 0x000000060c007804 */ /* 0x000fe20000000000 */
[----:B------:R-:W-:Y:S01]  /*0ee0*/  VIADD R9, R23, 0x20 ;  /* 0x0000002017097836 */ /* 0x000fe20000000000 */
[C---:B------:R-:W-:Y:S01]  /*0ef0*/  IADD3 R30, R192.reuse, 0x1c0, RZ ;  /* 0x000001c0c01e7810 */ /* 0x040fe20007ffe0ff */
[----:B------:R-:W-:Y:S01]  /*0f00*/  VIADD R37, R192, 0x40 ;  /* 0x00000040c0257836 */ /* 0x000fe20000000000 */
[----:B------:R-:W-:Y:S01]  /*0f10*/  LEA.HI R0, R8, R8, RZ, 0x1 ;  /* 0x0000000808007211 */ /* 0x000fe200078f08ff */
[C---:B------:R-:W-:Y:S01]  /*0f20*/  VIADD R36, R192.reuse, 0x80 ;  /* 0x00000080c0247836 */ /* 0x040fe20000000000 */
[----:B------:R-:W-:Y:S01]  /*0f30*/  SHF.R.S32.HI R5, RZ, 0x1f, R9 ;  /* 0x0000001fff057819 */ /* 0x000fe20000011409 */
[----:B------:R-:W-:Y:S01]  /*0f40*/  VIADD R35, R192, 0xc0 ;  /* 0x000000c0c0237836 */ /* 0x000fe20000000000 */
[----:B------:R-:W-:Y:S01]  /*0f50*/  SHF.L.U32 R16, R8, 0x3, RZ ;  /* 0x0000000308107819 */ /* 0x000fe200000006ff */
[----:B------:R-:W-:Y:S01]  /*0f60*/  VIADD R34, R192, 0x100 ;  /* 0x00000100c0227836 */ /* 0x000fe20000000000 */
[----:B------:R-:W-:Y:S01]  /*0f70*/  SHF.R.S32.HI R38, RZ, 0x1f, R37 ;  /* 0x0000001fff267819 */ /* 0x000fe20000011425 */
[----:B------:R-:W-:Y:S01]  /*0f80*/  IMAD.SHL.U32 R4, R9, 0x40, RZ ;  /* 0x0000004009047824 */ /* 0x000fe200078e00ff */
[----:B------:R-:W-:Y:S01]  /*0f90*/  SHF.R.S32.HI R37, RZ, 0x1f, R36 ;  /* 0x0000001fff257819 */ /* 0x000fe20000011424 */
[----:B------:R-:W-:Y:S01]  /*0fa0*/  IMAD.SHL.U32 R186, R8, 0x4, RZ ;  /* 0x0000000408ba7824 */ /* 0x000fe200078e00ff */
[----:B------:R-:W-:Y:S01]  /*0fb0*/  LOP3.LUT R0, R0, 0x1ffffffe, RZ, 0xc0, !PT ;  /* 0x1ffffffe00007812 */ /* 0x000fe200078ec0ff */
[C---:B------:R-:W-:Y:S01]  /*0fc0*/  VIADD R33, R192.reuse, 0x140 ;  /* 0x00000140c0217836 */ /* 0x040fe20000000000 */
        /* <DEDUP_REMOVED lines=14> */
[----:B------:R-:W-:Y:S01]  /*10b0*/  LOP3.LUT R6, R6, 0xfffffff8, RZ, 0xc0, !PT ;  /* 0xfffffff806067812 */ /* 0x000fe200078ec0ff */
[----:B------:R-:W-:Y:S01]  /*10c0*/  VIADD R213, R16, 0xa0 ;  /* 0x000000a010d57836 */ /* 0x000fe20000000000 */
[----:B------:R-:W-:Y:S01]  /*10d0*/  LOP3.LUT R0, R4, 0x38, R16, 0xf8, !PT ;  /* 0x0000003804007812 */ /* 0x000fe200078ef810 */
[C---:B------:R-:W-:Y:S01]  /*10e0*/  VIADD R212, R16.reuse, 0xc0 ;  /* 0x000000c010d47836 */ /* 0x040fe20000000000 */
[----:B------:R-:W-:Y:S01]  /*10f0*/  SHF.R.U32.HI R28, RZ, 0x3, R4 ;  /* 0x00000003ff1c7819 */ /* 0x000fe20000011604 */
[C---:B------:R-:W-:Y:S01]  /*1100*/  VIADD R211, R16.reuse, 0xe0 ;  /* 0x000000e010d37836 */ /* 0x040fe20000000000 */
[----:B------:R-:W-:Y:S01]  /*1110*/  SHF.R.S32.HI R4, RZ, 0x1f, R215 ;  /* 0x0000001fff047819 */ /* 0x000fe200000114d7 */
[----:B------:R0:W-:Y:S01]  /*1120*/  STL [R1+0x64], R30 ;  /* 0x0000641e01007387 */ /* 0x0001e20000100800 */
[----:B------:R-:W-:Y:S01]  /*1130*/  SHF.R.S32.HI R9, RZ, 0x1f, R214 ;  /* 0x0000001fff097819 */ /* 0x000fe200000114d6 */
[----:B------:R-:W-:Y:S01]  /*1140*/  IMAD.IADD R190, R23, 0x1, -R6 ;  /* 0x0000000117be7824 */ /* 0x000fe200078e0a06 */
[----:B------:R-:W-:Y:S01]  /*1150*/  LOP3.LUT R5, R5, 0xfffffe00, RZ, 0xc0, !PT ;  /* 0xfffffe0005057812 */ /* 0x000fe200078ec0ff */
[C---:B------:R-:W-:Y:S01]  /*1160*/  VIADD R210, R16.reuse, 0x100 ;  /* 0x0000010010d27836 */ /* 0x040fe20000000000 */
[----:B------:R-:W-:Y:S01]  /*1170*/  SHF.R.S32.HI R6, RZ, 0x1f, R213 ;  /* 0x0000001fff067819 */ /* 0x000fe200000114d5 */
[C---:B------:R-:W-:Y:S01]  /*1180*/  VIADD R209, R16.reuse, 0x120 ;  /* 0x0000012010d17836 */ /* 0x040fe20000000000 */
[----:B------:R-:W-:Y:S01]  /*1190*/  SHF.R.S32.HI R13, RZ, 0x1f, R212 ;  /* 0x0000001fff0d7819 */ /* 0x000fe200000114d4 */
[C---:B------:R-:W-:Y:S01]  /*11a0*/  VIADD R208, R16.reuse, 0x140 ;  /* 0x0000014010d07836 */ /* 0x040fe20000000000 */
[----:B------:R-:W-:Y:S01]  /*11b0*/  SHF.R.S32.HI R8, RZ, 0x1f, R211 ;  /* 0x0000001fff087819 */ /* 0x000fe200000114d3 */
[----:B------:R-:W-:Y:S01]  /*11c0*/  STL [R1+0x70], R5 ;  /* 0x0000700501007387 */ /* 0x000fe20000100800 */
[----:B0-----:R-:W-:Y:S01]  /*11d0*/  SHF.L.U64.HI R30, R215, 0x1, R4 ;  /* 0x00000001d71e7819 */ /* 0x001fe20000010204 */
[----:B------:R-:W-:Y:S01]  /*11e0*/  VIADD R207, R16, 0x160 ;  /* 0x0000016010cf7836 */ /* 0x000fe20000000000 */
[----:B------:R-:W-:Y:S01]  /*11f0*/  SHF.L.U64.HI R4, R214, 0x1, R9 ;  /* 0x00000001d6047819 */ /* 0x000fe20000010209 */
[----:B------:R-:W-:Y:S01]  /*1200*/  VIADD R206, R16, 0x180 ;  /* 0x0000018010ce7836 */ /* 0x000fe20000000000 */
[----:B------:R-:W-:Y:S01]  /*1210*/  SHF.L.U64.HI R9, R213, 0x1, R6 ;  /* 0x00000001d5097819 */ /* 0x000fe20000010206 */
[----:B------:R-:W-:Y:S01]  /*1220*/  STL [R1], R30 ;  /* 0x0000001e01007387 */ /* 0x000fe20000100800 */
[----:B------:R-:W-:Y:S01]  /*1230*/  SHF.L.U64.HI R6, R212, 0x1, R13 ;  /* 0x00000001d4067819 */ /* 0x000fe2000001020d */
[----:B------:R-:W-:Y:S01]  /*1240*/  IMAD R7, R222, 0x400, R7 ;  /* 0x00000400de077824 */ /* 0x000fe200078e0207 */
[----:B------:R-:W-:Y:S01]  /*1250*/  SHF.R.S32.HI R15, RZ, 0x1f, R210 ;  /* 0x0000001fff0f7819 */ /* 0x000fe200000114d2 */
[----:B------:R0:W-:Y:S01]  /*1260*/  STL [R1+0x4], R4 ;  /* 0x0000040401007387 */ /* 0x0001e20000100800 */
[----:B------:R-:W-:Y:S01]  /*1270*/  SHF.R.S32.HI R10, RZ, 0x1f, R209 ;  /* 0x0000001fff0a7819 */ /* 0x000fe200000114d1 */
[C---:B------:R-:W-:Y:S01]  /*1280*/  VIADD R195, R16.reuse, 0x1a0 ;  /* 0x000001a010c37836 */ /* 0x040fe20000000000 */
[----:B------:R-:W-:Y:S01]  /*1290*/  SHF.R.S32.HI R21, RZ, 0x1f, R208 ;  /* 0x0000001fff157819 */ /* 0x000fe200000114d0 */
[----:B------:R-:W-:Y:S01]  /*12a0*/  STL [R1+0x8], R9 ;  /* 0x0000080901007387 */ /* 0x000fe20000100800 */
[----:B------:R-:W-:Y:S01]  /*12b0*/  SHF.R.S32.HI R12, RZ, 0x1f, R207 ;  /* 0x0000001fff0c7819 */ /* 0x000fe200000114cf */
[----:B------:R-:W-:Y:S01]  /*12c0*/  IMAD.IADD R7, R7, 0x1, R14 ;  /* 0x0000000107077824 */ /* 0x000fe200078e020e */
[----:B------:R-:W-:Y:S01]  /*12d0*/  SHF.R.S32.HI R29, RZ, 0x1f, R206 ;  /* 0x0000001fff1d7819 */ /* 0x000fe200000114ce */
[----:B------:R1:W-:Y:S01]  /*12e0*/  STL [R1+0xc], R6 ;  /* 0x00000c0601007387 */ /* 0x0003e20000100800 */
[C---:B------:R-:W-:Y:S01]  /*12f0*/  VIADD R218, R16.reuse, 0x1c0 ;  /* 0x000001c010da7836 */ /* 0x040fe20000000000 */
[----:B0-----:R-:W-:Y:S01]  /*1300*/  SHF.L.U64.HI R4, R211, 0x1, R8 ;  /* 0x00000001d3047819 */ /* 0x001fe20000010208 */
[----:B------:R-:W-:Y:S01]  /*1310*/  VIADD R217, R16, 0x1e0 ;  /* 0x000001e010d97836 */ /* 0x000fe20000000000 */
[----:B------:R-:W-:Y:S01]  /*1320*/  SHF.L.U64.HI R8, R210, 0x1, R15 ;  /* 0x00000001d2087819 */ /* 0x000fe2000001020f */
[----:B------:R-:W-:Y:S01]  /*1330*/  IMAD R225, R7, 0x2, R2 ;  /* 0x0000000207e17824 */ /* 0x000fe200078e0202 */
[----:B------:R-:W-:Y:S01]  /*1340*/  SHF.R.S32.HI R14, RZ, 0x1f, R195 ;  /* 0x0000001fff0e7819 */ /* 0x000fe200000114c3 */
[----:B------:R0:W-:Y:S01]  /*1350*/  STL [R1+0x10], R4 ;  /* 0x0000100401007387 */ /* 0x0001e20000100800 */
[----:B------:R-:W-:Y:S01]  /*1360*/  SHF.R.S32.HI R31, RZ, 0x1f, R218 ;  /* 0x0000001fff1f7819 */ /* 0x000fe200000114da */
[----:B------:R-:W-:Y:S01]  /*1370*/  VIADD R216, R16, 0x40 ;  /* 0x0000004010d87836 */ /* 0x000fe20000000000 */
[----:B-1----:R-:W-:Y:S01]  /*1380*/  SHF.L.U64.HI R6, R209, 0x1, R10 ;  /* 0x00000001d1067819 */ /* 0x002fe2000001020a */
[----:B------:R1:W-:Y:S01]  /*1390*/  STL [R1+0x14], R8 ;  /* 0x0000140801007387 */ /* 0x0003e20000100800 */
[----:B------:R-:W-:Y:S01]  /*13a0*/  SHF.R.S32.HI R20, RZ, 0x1f, R217 ;  /* 0x0000001fff147819 */ /* 0x000fe200000114d9 */
[C---:B------:R-:W-:Y:S01]  /*13b0*/  VIADD R228, R225.reuse, 0x36400 ;  /* 0x00036400e1e47836 */ /* 0x040fe20000000000 */
[----:B------:R-:W-:Y:S01]  /*13c0*/  SHF.R.S32.HI R24, RZ, 0x1f, R193 ;  /* 0x0000001fff187819 */ /* 0x000fe200000114c1 */
[----:B------:R3:W-:Y:S01]  /*13d0*/  STL [R1+0x18], R6 ;  /* 0x0000180601007387 */ /* 0x0007e20000100800 */
[----:B------:R-:W-:Y:S01]  /*13e0*/  SHF.L.U64.HI R7, R218, 0x1, R31 ;  /* 0x00000001da077819 */ /* 0x000fe2000001021f */
[----:B------:R-:W-:Y:S01]  /*13f0*/  VIADD R19, R16, 0x20 ;  /* 0x0000002010137836 */ /* 0x000fe20000000000 */
[----:B0-----:R-:W-:Y:S01]  /*1400*/  SHF.L.U64.HI R4, R208, 0x1, R21 ;  /* 0x00000001d0047819 */ /* 0x001fe20000010215 */
[----:B------:R-:W-:Y:S01]  /*1410*/  VIADD R226, R225, 0x36420 ;  /* 0x00036420e1e27836 */ /* 0x000fe20000000000 */
[----:B------:R-:W-:Y:S01]  /*1420*/  LOP3.LUT R5, R5, R0, R28, 0xf6, !PT ;  /* 0x0000000005057212 */ /* 0x000fe200078ef61c */
[----:B------:R-:W-:Y:S01]  /*1430*/  IMAD R0, R3, 0x8, R194 ;  /* 0x0000000803007824 */ /* 0x000fe200078e02c2 */
[----:B-1----:R-:W-:Y:S01]  /*1440*/  SHF.L.U64.HI R8, R207, 0x1, R12 ;  /* 0x00000001cf087819 */ /* 0x002fe2000001020c */
[----:B------:R0:W-:Y:S01]  /*1450*/  STL [R1+0x1c], R4 ;  /* 0x00001c0401007387 */ /* 0x0001e20000100800 */
[----:B------:R-:W-:Y:S01]  /*1460*/  SEL R227, R227, 0xffffffc0, !P2 ;  /* 0xffffffc0e3e37807 */ /* 0x000fe20005000000 */
[----:B------:R-:W-:Y:S01]  /*1470*/  @P1 VIADD R226, R228, 0xffffffe0 ;  /* 0xffffffe0e4e21836 */ /* 0x000fe20000000000 */
[----:B---3--:R-:W-:Y:S01]  /*1480*/  SHF.L.U64.HI R6, R206, 0x1, R29 ;  /* 0x00000001ce067819 */ /* 0x008fe2000001021d */
[----:B------:R-:W-:Y:S01]  /*1490*/  STL [R1+0x20], R8 ;  /* 0x0000200801007387 */ /* 0x000fe20000100800 */
[----:B------:R-:W-:Y:S01]  /*14a0*/  SHF.R.S32.HI R229, RZ, 0x1f, R216 ;  /* 0x0000001fffe57819 */ /* 0x000fe200000114d8 */
[----:B------:R-:W-:Y:S01]  /*14b0*/  IMAD.IADD R228, R228, 0x1, R227 ;  /* 0x00000001e4e47824 */ /* 0x000fe200078e02e3 */
[----:B------:R-:W-:Y:S01]  /*14c0*/  SHF.R.S32.HI R17, RZ, 0x1f, R16 ;  /* 0x0000001fff117819 */ /* 0x000fe20000011410 */
[----:B------:R1:W-:Y:S01]  /*14d0*/  STL [R1+0x24], R6 ;  /* 0x0000240601007387 */ /* 0x0003e20000100800 */
[----:B------:R-:W-:Y:S01]  /*14e0*/  SHF.R.S32.HI R191, RZ, 0x1f, R19 ;  /* 0x0000001fffbf7819 */ /* 0x000fe20000011413 */
[----:B------:R-:W-:Y:S01]  /*14f0*/  IMAD.IADD R227, R227, 0x1, R226 ;  /* 0x00000001e3e37824 */ /* 0x000fe200078e02e2 */
[----:B0-----:R-:W-:-:S02]  /*1500*/  SHF.L.U64.HI R4, R195, 0x1, R14 ;  /* 0x00000001c3047819 */ /* 0x001fc4000001020e */
[----:B------:R-:W-:-:S03]  /*1510*/  SHF.L.U64.HI R229, R216, 0x1, R229 ;  /* 0x00000001d8e57819 */ /* 0x000fc600000102e5 */
[----:B------:R0:W-:Y:S01]  /*1520*/  STL [R1+0x28], R4 ;  /* 0x0000280401007387 */ /* 0x0001e20000100800 */
[----:B-1----:R-:W-:-:S03]  /*1530*/  SHF.L.U64.HI R6, R217, 0x1, R20 ;  /* 0x00000001d9067819 */ /* 0x002fc60000010214 */
[----:B------:R-:W-:Y:S04]  /*1540*/  STL [R1+0x2c], R7 ;  /* 0x00002c0701007387 */ /* 0x000fe80000100800 */
[----:B------:R-:W-:Y:S01]  /*1550*/  STL [R1+0x30], R6 ;  /* 0x0000300601007387 */ /* 0x000fe20000100800 */
[----:B0-----:R-:W-:-:S05]  /*1560*/  SHF.L.U64.HI R4, R193, 0x1, R24 ;  /* 0x00000001c1047819 */ /* 0x001fca0000010218 */
[----:B------:R0:W-:Y:S02]  /*1570*/  STL [R1+0x60], R4 ;  /* 0x0000600401007387 */ /* 0x0001e40000100800 */
[----:B0-----:R-:W-:-:S05]  /*1580*/  IMAD R4, R5, 0x2, R2 ;  /* 0x0000000205047824 */ /* 0x001fca00078e0202 */
[----:B------:R0:W-:Y:S04]  /*1590*/  STL [R1+0x68], R4 ;  /* 0x0000680401007387 */ /* 0x0001e80000100800 */
[----:B------:R0:W-:Y:S01]  /*15a0*/  STL [R1+0x74], R0 ;  /* 0x0000740001007387 */ /* 0x0001e20000100800 */
[----:B--2---:R-:W-:Y:S01]  /*15b0*/  LOP3.LUT R188, R18, 0x1, RZ, 0xfc, !PT ;  /* 0x0000000112bc7812 */ /* 0x004fe200078efcff */
[----:B0-----:R-:W-:-:S07]  /*15c0*/  IMAD.MOV.U32 R18, RZ, RZ, RZ ;  /* 0x000000ffff127224 */ /* 0x001fce00078e00ff */
.L_x_1355:
        /* <DEDUP_REMOVED lines=23> */
[----:B0-----:R-:W-:-:S02]  /*1740*/  IMAD.MOV.U32 R3, RZ, RZ, RZ ;  /* 0x000000ffff037224 */ /* 0x001fc400078e00ff */
[----:B------:R-:W-:Y:S01]  /*1750*/  IADD3.X R9, R30, UR7, RZ, P4, !PT ;  /* 0x000000071e097c10 */ /* 0x000fe2000a7fe4ff */
[----:B------:R-:W-:Y:S01]  /*1760*/  IMAD.U32 R24, RZ, RZ, UR4 ;  /* 0x00000004ff187e24 */ /* 0x000fe2000f8e00ff */
[----:B------:R1:W-:Y:S01]  /*1770*/  STL [R1+0x3c], R30 ;  /* 0x00003c1e01007387 */ /* 0x0003e20000100800 */
[----:B------:R-:W-:-:S03]  /*1780*/  ULDC.64 UR4, c[0x0][0x418] ;  /* 0x0001060000047ab9 */ /* 0x000fc60000000a00 */
        /* <DEDUP_REMOVED lines=28> */
.L_x_1235:
[----:B------:R-:W-:Y:S02]  /*1950*/  IMAD.U32 R40, RZ, RZ, UR5 ;  /* 0x00000005ff287e24 */ /* 0x000fe4000f8e00ff */
[----:B------:R-:W-:Y:S01]  /*1960*/  IMAD.U32 R28, RZ, RZ, UR4 ;  /* 0x00000004ff1c7e24 */ /* 0x000fe2000f8e00ff */
[----:B------:R-:W-:Y:S06]  /*1970*/  @!P2 BRA `(.L_x_1236) ;  /* 0x000000000010a947 */ /* 0x000fec0003800000 */
[----:B-1----:R-:W-:-:S04]  /*1980*/  IADD3 R4, P0, R31, UR8, RZ ;  /* 0x000000081f047c10 */ /* 0x002fc8000ff1e0ff */
[----:B------:R-:W-:-:S05]  /*1990*/  IADD3.X R5, R30, UR9, RZ, P0, !PT ;  /* 0x000000091e057c10 */ /* 0x000fca00087fe4ff */
[----:B------:R0:W5:Y:S01]  /*19a0*/  LDG.E R28, desc[UR40][R4.64] ;  /* 0x00000028041c7981 */ /* 0x000162000c1e1900 */
[----:B------:R-:W-:Y:S05]  /*19b0*/  BRA `(.L_x_1237) ;  /* 0x0000000000107947 */ /* 0x000fea0003800000 */
.L_x_1236:
[----:B------:R-:W-:Y:S05]  /*19c0*/  @!P0 BRA `(.L_x_1237) ;  /* 0x00000000000c8947 */ /* 0x000fea0003800000 */
[----:B-1----:R-:W2:Y:S04]  /*19d0*/  LDG.E R5, desc[UR40][R8.64] ;  /* 0x0000002808057981 */ /* 0x002ea8000c1e1900 */
[----:B------:R-:W2:Y:S02]  /*19e0*/  LDG.E R28, desc[UR40][R8.64+0x4] ;  /* 0x00000428081c7981 */ /* 0x000ea4000c1e1900 */
[----:B--2---:R-:W-:-:S07]  /*19f0*/  IMAD.IADD R28, R28, 0x1, -R5 ;  /* 0x000000011c1c7824 */ /* 0x004fce00078e0a05 */
.L_x_1237:
        /* <DEDUP_REMOVED lines=17> */
[----:B--2---:R-:W-:-:S04]  /*1b10*/  @P0 IMAD.IADD R40, R9, 0x1, -R0 ;  /* 0x0000000109280824 */ /* 0x004fc800078e0a00 */
[----:B------:R-:W-:-:S05]  /*1b20*/  IMAD.IADD R169, R11, 0x1, R40 ;  /* 0x000000010ba97824 */ /* 0x000fca00078e0228 */
[----:B------:R-:W-:-:S04]  /*1b30*/  IADD3 R0, R169, 0x3f, RZ ;  /* 0x0000003fa9007810 */ /* 0x000fc80007ffe0ff */
        /* <DEDUP_REMOVED lines=35> */
.L_x_1240:
[----:B------:R-:W-:Y:S05]  /*1d70*/  BSYNC B6 ;  /* 0x0000000000067941 */ /* 0x000fea0003800000 */
.L_x_1239:
        /* <DEDUP_REMOVED lines=20> */
.L_x_1242:
[----:B------:R-:W-:Y:S05]  /*1ec0*/  BSYNC B6 ;  /* 0x0000000000067941 */ /* 0x000fea0003800000 */
.L_x_1241:
[----:B------:R-:W-:Y:S01]  /*1ed0*/  ULDC.64 UR4, c[0x0][0xaf0] ;  /* 0x0002bc0000047ab9 */ /* 0x000fe20000000a00 */
[----:B------:R-:W0:Y:S01]  /*1ee0*/  LDC R51, c[0x0][0x3f4] ;  /* 0x0000fd00ff337b82 */ /* 0x000e220000000800 */
[----:B------:R-:W-:-:S04]  /*1ef0*/  ISETP.NE.U32.AND P0, PT, RZ, UR4, PT ;  /* 0x00000004ff007c0c */ /* 0x000fc8000bf05070 */
[----:B------:R-:W-:-:S03]  /*1f00*/  ISETP.NE.AND.EX P0, PT, RZ, UR5, PT, P0 ;  /* 0x00000005ff007c0c */ /* 0x000fc6000bf05300 */
[----:B------:R-:W1:Y:S08]  /*1f10*/  LDC.64 R4, c[0x0][0x3f8] ;  /* 0x0000fe00ff047b82 */ /* 0x000e700000000a00 */
[----:B------:R-:W2:Y:S02]  /*1f20*/  LDC.64 R46, c[0x0][0x408] ;  /* 0x00010200ff2e7b82 */ /* 0x000ea40000000a00 */
[----:B------:R-:W-:-:S02]  /*1f30*/  @P0 IADD3 R6, P1, R31, UR4, RZ ;  /* 0x000000041f060c10 */ /* 0x000fc4000ff3e0ff */
[----:B------:R-:W-:Y:S01]  /*1f40*/  SHF.R.S32.HI R3, RZ, 0x1f, R23 ;  /* 0x0000001fff037819 */ /* 0x000fe20000011417 */
[----:B------:R-:W3:Y:S01]  /*1f50*/  S2R R12, SR_TID.X ;  /* 0x00000000000c7919 */ /* 0x000ee20000002100 */
[----:B------:R-:W-:Y:S02]  /*1f60*/  @P0 IADD3.X R7, R30, UR5, RZ, P1, !PT ;  /* 0x000000051e070c10 */ /* 0x000fe40008ffe4ff */
[----:B------:R-:W-:Y:S01]  /*1f70*/  SHF.R.S32.HI R187, RZ, 0x1f, R186 ;  /* 0x0000001fffbb7819 */ /* 0x000fe200000114ba */
[----:B------:R-:W-:Y:S01]  /*1f80*/  IMAD.SHL.U32 R44, R190, 0x40, RZ ;  /* 0x00000040be2c7824 */ /* 0x000fe200078e00ff */
[----:B0-----:R-:W-:Y:S01]  /*1f90*/  ISETP.GE.AND P3, PT, R16, R51, PT ;  /* 0x000000331000720c */ /* 0x001fe20003f66270 */
[----:B------:R0:W4:Y:S01]  /*1fa0*/  @P0 LDG.E R41, desc[UR40][R6.64] ;  /* 0x0000002806290981 */ /* 0x000122000c1e1900 */
[----:B------:R-:W-:Y:S01]  /*1fb0*/  ULDC UR4, c[0x0][0x2f4] ;  /* 0x0000bd0000047ab9 */ /* 0x000fe20000000800 */
[----:B------:R-:W-:Y:S01]  /*1fc0*/  SHF.R.S32.HI R48, RZ, 0x1f, R26 ;  /* 0x0000001fff307819 */ /* 0x000fe2000001141a */
[----:B------:R-:W3:Y:S01]  /*1fd0*/  S2R R30, SR_TID.X ;  /* 0x00000000001e7919 */ /* 0x000ee20000002100 */
[-C--:B-1----:R-:W-:Y:S01]  /*1fe0*/  IMAD R0, R3, R4.reuse, RZ ;  /* 0x0000000403007224 */ /* 0x082fe200078e02ff */
[----:B------:R-:W-:Y:S01]  /*1ff0*/  LOP3.LUT R44, R44, 0x1c0, RZ, 0xc0, !PT ;  /* 0x000001c02c2c7812 */ /* 0x000fe200078ec0ff */
[----:B------:R-:W-:Y:S01]  /*2000*/  IMAD.WIDE.U32 R20, R23, R4, R186 ;  /* 0x0000000417147225 */ /* 0x000fe200078e00ba */
[----:B------:R-:W-:-:S02]  /*2010*/  SHF.L.U64.HI R42, R4, 0x6, R5 ;  /* 0x00000006042a7819 */ /* 0x000fc40000010205 */
[----:B0----5:R-:W-:Y:S01]  /*2020*/  SHF.R.S32.HI R7, RZ, 0x1f, R27 ;  /* 0x0000001fff077819 */ /* 0x021fe2000001141b */
[----:B------:R-:W-:Y:S01]  /*2030*/  IMAD R9, R23, R5, R0 ;  /* 0x0000000517097224 */ /* 0x000fe200078e0200 */
[----:B------:R-:W-:Y:S01]  /*2040*/  ISETP.GE.AND P2, PT, R16, UR4, PT ;  /* 0x0000000410007c0c */ /* 0x000fe2000bf46270 */
[----:B--2---:R-:W-:Y:S01]  /*2050*/  IMAD R8, R3, R46, RZ ;  /* 0x0000002e03087224 */ /* 0x004fe200078e02ff */
[----:B------:R-:W-:Y:S01]  /*2060*/  SEL R3, R51, RZ, P3 ;  /* 0x000000ff33037207 */ /* 0x000fe20001800000 */
[----:B------:R-:W-:Y:S01]  /*2070*/  IMAD.WIDE.U32 R32, R23, R4, R16 ;  /* 0x0000000417207225 */ /* 0x000fe200078e0010 */
[----:B------:R-:W-:Y:S02]  /*2080*/  SHF.L.U64.HI R45, R46, 0x6, R47 ;  /* 0x000000062e2d7819 */ /* 0x000fe4000001022f */
[----:B------:R-:W-:Y:S01]  /*2090*/  ISETP.GE.AND P1, PT, R19, UR4, PT ;  /* 0x0000000413007c0c */ /* 0x000fe2000bf26270 */
[----:B------:R-:W-:Y:S02]  /*20a0*/  IMAD.IADD R3, R16, 0x1, R3 ;  /* 0x0000000110037824 */ /* 0x000fe400078e0203 */
[----:B------:R-:W-:-:S02]  /*20b0*/  IMAD.IADD R21, R21, 0x1, R9 ;  /* 0x0000000115157824 */ /* 0x000fc400078e0209 */
[----:B------:R-:W-:Y:S01]  /*20c0*/  IMAD.IADD R33, R9, 0x1, R33 ;  /* 0x0000000109217824 */ /* 0x000fe200078e0221 */
[----:B------:R-:W-:Y:S01]  /*20d0*/  SHF.R.S32.HI R6, RZ, 0x1f, R3 ;  /* 0x0000001fff067819 */ /* 0x000fe20000011403 */
[----:B------:R-:W-:Y:S01]  /*20e0*/  IMAD R11, R23, R47, R8 ;  /* 0x0000002f170b7224 */ /* 0x000fe200078e0208 */
[----:B---3--:R-:W-:Y:S01]  /*20f0*/  SHF.R.U32.HI R12, RZ, 0x7, R12 ;  /* 0x00000007ff0c7819 */ /* 0x008fe2000001160c */
[C---:B------:R-:W-:Y:S01]  /*2100*/  IMAD R8, R7.reuse, R4, RZ ;  /* 0x0000000407087224 */ /* 0x040fe200078e02ff */
[----:B------:R-:W-:Y:S01]  /*2110*/  LEA.HI R3, R6, R3, RZ, 0x3 ;  /* 0x0000000306037211 */ /* 0x000fe200078f18ff */
[----:B------:R-:W-:Y:S02]  /*2120*/  IMAD R6, R7, R46, RZ ;  /* 0x0000002e07067224 */ /* 0x000fe400078e02ff */
[----:B------:R-:W-:Y:S01]  /*2130*/  IMAD.WIDE.U32 R20, R27, R4, R20 ;  /* 0x000000041b147225 */ /* 0x000fe200078e0014 */
[----:B------:R-:W-:-:S03]  /*2140*/  LOP3.LUT R58, R3, 0xfffffff8, RZ, 0xc0, !PT ;  /* 0xfffffff8033a7812 */ /* 0x000fc600078ec0ff */
[----:B------:R-:W-:Y:S01]  /*2150*/  IMAD.WIDE.U32 R32, R27, R4, R32 ;  /* 0x000000041b207225 */ /* 0x000fe200078e0020 */
[----:B------:R-:W-:-:S03]  /*2160*/  SHF.R.S32.HI R61, RZ, 0x1f, R58 ;  /* 0x0000001fff3d7819 */ /* 0x000fc6000001143a */
[----:B------:R-:W-:Y:S02]  /*2170*/  VIADD R30, R30, 0xffffff80 ;  /* 0xffffff801e1e7836 */ /* 0x000fe40000000000 */
[----:B------:R-:W-:Y:S01]  /*2180*/  IMAD.SHL.U32 R43, R4, 0x40, RZ ;  /* 0x00000040042b7824 */ /* 0x000fe200078e00ff */
[----:B------:R-:W-:Y:S01]  /*2190*/  LOP3.LUT R4, R44, 0x18, R16, 0xf8, !PT ;  /* 0x000000182c047812 */ /* 0x000fe200078ef810 */
[----:B------:R-:W-:Y:S01]  /*21a0*/  IMAD R59, R27, R47, R6 ;  /* 0x0000002f1b3b7224 */ /* 0x000fe200078e0206 */
[----:B------:R-:W-:Y:S01]  /*21b0*/  SHF.R.S32.HI R10, RZ, 0x1f, R30 ;  /* 0x0000001fff0a7819 */ /* 0x000fe2000001141e */
[C---:B------:R-:W-:Y:S01]  /*21c0*/  IMAD.WIDE.U32 R34, R23.reuse, R46, R186 ;  /* 0x0000002e17227225 */ /* 0x040fe200078e00ba */
[----:B------:R-:W-:Y:S02]  /*21d0*/  SHF.R.U32.HI R47, RZ, 0x3, R44 ;  /* 0x00000003ff2f7819 */ /* 0x000fe4000001162c */
[----:B------:R-:W-:Y:S01]  /*21e0*/  LEA.HI R10, R10, R30, RZ, 0x2 ;  /* 0x0000001e0a0a7211 */ /* 0x000fe200078f10ff */
[----:B------:R-:W-:Y:S01]  /*21f0*/  IMAD.WIDE.U32 R36, R23, R46, R16 ;  /* 0x0000002e17247225 */ /* 0x000fe200078e0010 */
[----:B------:R-:W-:-:S02]  /*2200*/  IADD3 R35, R35, R11, RZ ;  /* 0x0000000b23237210 */ /* 0x000fc40007ffe0ff */
[----:B------:R-:W-:Y:S01]  /*2210*/  LOP3.LUT R10, R10, 0xfffffffc, RZ, 0xc0, !PT ;  /* 0xfffffffc0a0a7812 */ /* 0x000fe200078ec0ff */
[----:B------:R-:W-:Y:S01]  /*2220*/  IMAD R9, R27, R5, R8 ;  /* 0x000000051b097224 */ /* 0x000fe200078e0208 */
[----:B------:R-:W-:Y:S01]  /*2230*/  LOP3.LUT R5, R4, R47, RZ, 0x3c, !PT ;  /* 0x0000002f04057212 */ /* 0x000fe200078e3cff */
[----:B------:R-:W-:Y:S01]  /*2240*/  IMAD.IADD R37, R11, 0x1, R37 ;  /* 0x000000010b257824 */ /* 0x000fe200078e0225 */
[----:B------:R-:W-:Y:S01]  /*2250*/  LOP3.LUT R4, R44, 0x38, R3, 0xf8, !PT ;  /* 0x000000382c047812 */ /* 0x000fe200078ef803 */
[----:B------:R-:W-:-:S04]  /*2260*/  IMAD.WIDE.U32 R34, R27, R46, R34 ;  /* 0x0000002e1b227225 */ /* 0x000fc800078e0022 */
[----:B------:R-:W-:Y:S01]  /*2270*/  IMAD R52, R222, 0x200, R5 ;  /* 0x00000200de347824 */ /* 0x000fe200078e0205 */
[----:B------:R-:W-:Y:S01]  /*2280*/  LOP3.LUT R5, R4, R47, RZ, 0x3c, !PT ;  /* 0x0000002f04057212 */ /* 0x000fe200078e3cff */
[----:B------:R-:W-:-:S04]  /*2290*/  IMAD.WIDE.U32 R36, R27, R46, R36 ;  /* 0x0000002e1b247225 */ /* 0x000fc800078e0024 */
[----:B------:R-:W-:Y:S02]  /*22a0*/  IMAD.IADD R10, R30, 0x1, -R10 ;  /* 0x000000011e0a7824 */ /* 0x000fe400078e0a0a */
[----:B------:R-:W-:Y:S02]  /*22b0*/  IMAD.IADD R55, R35, 0x1, R59 ;  /* 0x0000000123377824 */ /* 0x000fe400078e023b */
[----:B------:R-:W-:Y:S02]  /*22c0*/  IMAD.IADD R0, R29, 0x1, R28 ;  /* 0x000000011d007824 */ /* 0x000fe400078e021c */
[----:B------:R-:W-:Y:S02]  /*22d0*/  IMAD.SHL.U32 R46, R46, 0x40, RZ ;  /* 0x000000402e2e7824 */ /* 0x000fe400078e00ff */
[----:B------:R-:W-:Y:S02]  /*22e0*/  VIADD R49, R12, 0x8 ;  /* 0x000000080c317836 */ /* 0x000fe40000000000 */
[----:B------:R-:W-:-:S02]  /*22f0*/  IMAD R50, R10, 0x40, R23 ;  /* 0x000000400a327824 */ /* 0x000fc400078e0217 */
[----:B------:R-:W-:Y:S02]  /*2300*/  IMAD.SHL.U32 R51, R51, 0x2, RZ ;  /* 0x0000000233337824 */ /* 0x000fe400078e00ff */
[----:B------:R-:W-:Y:S02]  /*2310*/  IMAD.IADD R53, R21, 0x1, R9 ;  /* 0x0000000115357824 */ /* 0x000fe400078e0209 */
[----:B------:R-:W-:Y:S02]  /*2320*/  IMAD.IADD R54, R9, 0x1, R33 ;  /* 0x0000000109367824 */ /* 0x000fe400078e0221 */
[----:B------:R-:W-:Y:S02]  /*2330*/  IMAD.IADD R59, R59, 0x1, R37 ;  /* 0x000000013b3b7824 */ /* 0x000fe400078e0225 */
[----:B------:R-:W-:Y:S01]  /*2340*/  IMAD R62, R222, 0x200, R5 ;  /* 0x00000200de3e7824 */ /* 0x000fe200078e0205 */
[----:B----4-:R-:W-:-:S07]  /*2350*/  SHF.R.S32.HI R60, RZ, 0x1f, R41 ;  /* 0x0000001fff3c7819 */ /* 0x010fce0000011429 */
.L_x_1275:
[----:B0-----:R-:W0:Y:S01]  /*2360*/  LDC R65, c[0x0][0x430] ;  /* 0x00010c00ff417b82 */ /* 0x001e220000000800 */
[----:B------:R-:W-:Y:S02]  /*2370*/  VIADD R38, R38, 0xffffffff ;  /* 0xffffffff26267836 */ /* 0x000fe40000000000 */
[----:B------:R-:W-:Y:S02]  /*2380*/  IMAD.MOV.U32 R64, RZ, RZ, RZ ;  /* 0x000000ffff407224 */ /* 0x000fe400078e00ff */
[----:B------:R-:W-:-:S03]  /*2390*/  IMAD R5, R38, 0x40, R50 ;  /* 0x0000004026057824 */ /* 0x000fc600078e0232 */
[----:B-1----:R-:W1:Y:S01]  /*23a0*/  LDC R73, c[0x0][0x3f4] ;  /* 0x0000fd00ff497b82 */ /* 0x002e620000000800 */
        /* <DEDUP_REMOVED lines=22> */
[----:B------:R-:W-:Y:S01]  /*2510*/  IMAD.MOV R6, RZ, RZ, -R8 ;  /* 0x000000ffff067224 */ /* 0x000fe200078e0a08 */
[----:B------:R-:W-:Y:S01]  /*2520*/  BSSY B0, `(.L_x_1243) ;  /* 0x00001a3000007945 */ /* 0x000fe20003800000 */
[----:B------:R-:W-:Y:S01]  /*2530*/  IMAD.IADD R75, R52, 0x1, R71 ;  /* 0x00000001344b7824 */ /* 0x000fe200078e0247 */
[----:B------:R-:W-:Y:S01]  /*2540*/  ISETP.GT.AND P4, PT, R38, R39, PT ;  /* 0x000000272600720c */ /* 0x000fe20003f84270 */
[----:B------:R-:W-:-:S02]  /*2550*/  IMAD R65, R65, R6, R12 ;  /* 0x0000000641417224 */ /* 0x000fc400078e020c */
[----:B------:R-:W-:Y:S01]  /*2560*/  IMAD R75, R75, 0x2, R2 ;  /* 0x000000024b4b7824 */ /* 0x000fe200078e0202 */
        /* <DEDUP_REMOVED lines=13> */
[----:B------:R-:W-:Y:S02]  /*2640*/  IADD3 R5, R5, R7, RZ ;  /* 0x0000000705057210 */ /* 0x000fe40007ffe0ff */
        /* <DEDUP_REMOVED lines=46> */
.L_x_1247:
[----:B------:R-:W-:Y:S05]  /*2930*/  BSYNC B1 ;  /* 0x0000000000017941 */ /* 0x000fea0003800000 */
.L_x_1246:
[----:B------:R-:W-:Y:S01]  /*2940*/  ISETP.NE.AND P5, PT, R188, 0x3, PT ;  /* 0x00000003bc00780c */ /* 0x000fe20003fa5270 */
[----:B0----5:R-:W-:Y:S02]  /*2950*/  IMAD.MOV.U32 R4, RZ, RZ, R8 ;  /* 0x000000ffff047224 */ /* 0x021fe400078e0008 */
[----:B------:R-:W-:Y:S02]  /*2960*/  IMAD.MOV.U32 R5, RZ, RZ, R9 ;  /* 0x000000ffff057224 */ /* 0x000fe400078e0009 */
        /* <DEDUP_REMOVED lines=12> */
.L_x_1248:
[----:B------:R-:W-:Y:S01]  /*2a30*/  IMAD R63, R22, 0x8, R2 ;  /* 0x00000008163f7824 */ /* 0x000fe200078e0202 */
[----:B------:R-:W-:Y:S01]  /*2a40*/  SHF.L.U32 R74, R185, 0x1f, RZ ;  /* 0x0000001fb94a7819 */ /* 0x000fe200000006ff */
[----:B------:R-:W-:Y:S03]  /*2a50*/  BSSY B1, `(.L_x_1249) ;  /* 0x0000003000017945 */ /* 0x000fe60003800000 */
[----:B------:R-:W0:Y:S02]  /*2a60*/  SYNCS.PHASECHK.TRANS64.TRYWAIT P6, [R63+URZ+0x38890], R74 ;  /* 0x0388904a3f0075a7 */ /* 0x000e2400080c017f */
[----:B0-----:R-:W-:Y:S05]  /*2a70*/  @!P6 BRA `(.L_x_1250) ;  /* 0x0000018000d0e947 */ /* 0x001fea0003800000 */
.L_x_1490:
[----:B------:R-:W-:Y:S05]  /*2a80*/  BSYNC B1 ;  /* 0x0000000000017941 */ /* 0x000fea0003800000 */
.L_x_1249:
[----:B------:R-:W-:-:S03]  /*2a90*/  UMOV UR4, 0xffffffff ;  /* 0xffffffff00047882 */ /* 0x000fc60000000000 */
[----:B------:R-:W-:Y:S05]  /*2aa0*/  BRA.DIV UR4, `(.L_x_1251) ;  /* 0x0000018204d87947 */ /* 0x000fea000b800000 */
[----:B------:R1:W2:Y:S04]  /*2ab0*/  SHFL.IDX PT, R72, R69, RZ, 0x1c1f ;  /* 0x001c1fff45487589 */ /* 0x0002a800000e0000 */
[----:B------:R1:W3:Y:S02]  /*2ac0*/  SHFL.IDX PT, R14, R70, RZ, 0x1c1f ;  /* 0x001c1fff460e7589 */ /* 0x0002e400000e0000 */
.L_x_1494:
        /* <DEDUP_REMOVED lines=10> */
[----:B0-----:R-:W-:Y:S01]  /*2b70*/  IMAD.MOV.U32 R12, RZ, RZ, R6 ;  /* 0x000000ffff0c7224 */ /* 0x001fe200078e0006 */
[----:B------:R-:W-:Y:S01]  /*2b80*/  SHF.R.U32.HI R30, RZ, 0x10, R31 ;  /* 0x00000010ff1e7819 */ /* 0x000fe2000001161f */
[--C-:B------:R-:W-:Y:S01]  /*2b90*/  HADD2.F32 R6, -RZ, R5.reuse.H1_H1 ;  /* 0x30000005ff067230 */ /* 0x100fe20000004100 */
[--C-:B------:R-:W-:Y:S01]  /*2ba0*/  SHF.R.U64 R31, R56, 0x10, R57.reuse ;  /* 0x00000010381f7819 */ /* 0x100fe20000001239 */
[----:B------:R-:W-:Y:S01]  /*2bb0*/  HADD2.F32 R5, -RZ, R5.H0_H0 ;  /* 0x20000005ff057230 */ /* 0x000fe20000004100 */
[----:B------:R-:W-:Y:S01]  /*2bc0*/  SHF.R.U32.HI R56, RZ, 0x10, R57 ;  /* 0x00000010ff387819 */ /* 0x000fe20000011639 */
[----:B------:R-:W-:Y:S02]  /*2bd0*/  HADD2.F32 R15, -RZ, R15.H0_H0 ;  /* 0x2000000fff0f7230 */ /* 0x000fe40000004100 */
[----:B------:R-:W-:Y:S02]  /*2be0*/  HADD2.F32 R31, -RZ, R31.H0_H0 ;  /* 0x2000001fff1f7230 */ /* 0x000fe40000004100 */
[----:B------:R-:W-:-:S02]  /*2bf0*/  HADD2.F32 R56, -RZ, R56.H0_H0 ;  /* 0x20000038ff387230 */ /* 0x000fc40000004100 */
[--C-:B------:R-:W-:Y:S02]  /*2c00*/  HADD2.F32 R13, -RZ, R7.reuse.H1_H1 ;  /* 0x30000007ff0d7230 */ /* 0x100fe40000004100 */
[CC--:B-1----:R-:W-:Y:S01]  /*2c10*/  FMUL.FTZ R70, R6.reuse, R31.reuse ;  /* 0x0000001f06467220 */ /* 0x0c2fe20000410000 */
[----:B------:R-:W-:Y:S02]  /*2c20*/  HADD2.F32 R7, -RZ, R7.H0_H0 ;  /* 0x20000007ff077230 */ /* 0x000fe40000004100 */
[C---:B------:R-:W-:Y:S01]  /*2c30*/  FMUL.FTZ R31, R5.reuse, R31 ;  /* 0x0000001f051f7220 */ /* 0x040fe20000410000 */
[----:B------:R-:W-:Y:S02]  /*2c40*/  HADD2.F32 R30, -RZ, R30.H0_H0 ;  /* 0x2000001eff1e7230 */ /* 0x000fe40000004100 */
[-C--:B------:R-:W-:Y:S01]  /*2c50*/  FFMA.FTZ R70, R5, R15.reuse, -R70 ;  /* 0x0000000f05467223 */ /* 0x080fe20000010846 */
[----:B------:R-:W-:Y:S01]  /*2c60*/  FMUL.FTZ R76, R13, R56 ;  /* 0x000000380d4c7220 */ /* 0x000fe20000410000 */
        /* <DEDUP_REMOVED lines=24> */
.L_x_1256:
[----:B------:R-:W-:Y:S05]  /*2df0*/  BSYNC B2 ;  /* 0x0000000000027941 */ /* 0x000fea0003800000 */
.L_x_1255:
[----:B0-----:R4:W-:Y:S02]  /*2e00*/  ST.E.128 desc[UR40][R10.64], R4 ;  /* 0x000000040a007985 */ /* 0x0019e4000c101d28 */
.L_x_1254:
[----:B------:R-:W-:Y:S05]  /*2e10*/  BSYNC B1 ;  /* 0x0000000000017941 */ /* 0x000fea0003800000 */
.L_x_1253:
        /* <DEDUP_REMOVED lines=53> */
.L_x_1258:
[----:B------:R-:W-:Y:S05]  /*3170*/  BSYNC B1 ;  /* 0x0000000000017941 */ /* 0x000fea0003800000 */
.L_x_1257:
[----:B--2---:R2:W-:Y:S01]  /*3180*/  ST.E.128 desc[UR40][R10.64], R4 ;  /* 0x000000040a007985 */ /* 0x0045e2000c101d28 */
[----:B------:R-:W-:Y:S05]  /*3190*/  BRA `(.L_x_1252) ;  /* 0x0000000c006c7947 */ /* 0x000fea0003800000 */
.L_x_1245:
        /* <DEDUP_REMOVED lines=34> */
[----:B------:R-:W-:-:S02]  /*33c0*/  IMAD.MOV.U32 R9, RZ, RZ, R28 ;  /* 0x000000ffff097224 */ /* 0x000fc400078e001c */
[----:B------:R-:W-:Y:S01]  /*33d0*/  IMAD.MOV.U32 R11, RZ, RZ, R29 ;  /* 0x000000ffff0b7224 */ /* 0x000fe200078e001d */
[----:B------:R-:W-:Y:S02]  /*33e0*/  PRMT R79, R8, 0x7610, R79 ;  /* 0x00007610084f7816 */ /* 0x000fe4000000004f */
[----:B------:R-:W-:Y:S02]  /*33f0*/  PRMT R86, R10, 0x5410, R9 ;  /* 0x000054100a567816 */ /* 0x000fe40000000009 */
[----:B------:R-:W-:Y:S01]  /*3400*/  PRMT R76, R11, 0x7610, R76 ;  /* 0x000076100b4c7816 */ /* 0x000fe2000000004c */
[----:B------:R-:W-:Y:S06]  /*3410*/  @!P5 BRA `(.L_x_1259) ;  /* 0x000000000004d947 */ /* 0x000fec0003800000 */
[----:B------:R-:W-:Y:S01]  /*3420*/  BPT.TRAP 0x1 ;  /* 0x000000040000795c */ /* 0x000fe20000300000 */
.L_x_1259:
[----:B------:R-:W-:Y:S01]  /*3430*/  IMAD R63, R22, 0x8, R2 ;  /* 0x00000008163f7824 */ /* 0x000fe200078e0202 */
[----:B------:R-:W-:Y:S01]  /*3440*/  SHF.L.U32 R74, R185, 0x1f, RZ ;  /* 0x0000001fb94a7819 */ /* 0x000fe200000006ff */
[----:B------:R-:W-:Y:S03]  /*3450*/  BSSY B1, `(.L_x_1260) ;  /* 0x0000003000017945 */ /* 0x000fe60003800000 */
[----:B------:R-:W0:Y:S02]  /*3460*/  SYNCS.PHASECHK.TRANS64.TRYWAIT P6, [R63+URZ+0x38890], R74 ;  /* 0x0388904a3f0075a7 */ /* 0x000e2400080c017f */
[----:B0-----:R-:W-:Y:S05]  /*3470*/  @!P6 BRA `(.L_x_1261) ;  /* 0x0000017800ace947 */ /* 0x001fea0003800000 */
.L_x_1495:
[----:B------:R-:W-:Y:S05]  /*3480*/  BSYNC B1 ;  /* 0x0000000000017941 */ /* 0x000fea0003800000 */
.L_x_1260:
[----:B------:R-:W-:-:S03]  /*3490*/  UMOV UR4, 0xffffffff ;  /* 0xffffffff00047882 */ /* 0x000fc60000000000 */
[----:B------:R-:W-:Y:S05]  /*34a0*/  BRA.DIV UR4, `(.L_x_1262) ;  /* 0x0000017a04b47947 */ /* 0x000fea000b800000 */
[----:B------:R-:W1:Y:S04]  /*34b0*/  SHFL.IDX PT, R69, R69, RZ, 0x1c1f ;  /* 0x001c1fff45457589 */ /* 0x000e6800000e0000 */
[----:B------:R-:W2:Y:S02]  /*34c0*/  SHFL.IDX PT, R70, R70, RZ, 0x1c1f ;  /* 0x001c1fff46467589 */ /* 0x000ea400000e0000 */
.L_x_1499:
        /* <DEDUP_REMOVED lines=10> */
[----:B------:R-:W-:-:S04]  /*3570*/  SHF.R.S32.HI R8, RZ, 0x4, R9 ;  /* 0x00000004ff087819 */ /* 0x000fc80000011409 */
[----:B------:R-:W-:-:S05]  /*3580*/  LEA.HI.SX32 R8, R3, R8, 0x1d ;  /* 0x0000000803087211 */ /* 0x000fca00078feaff */
[----:B------:R-:W-:-:S05]  /*3590*/  IMAD.SHL.U32 R73, R8, 0x8, RZ ;  /* 0x0000000808497824 */ /* 0x000fca00078e00ff */
[----:B------:R-:W-:-:S04]  /*35a0*/  LOP3.LUT R8, R44, 0x38, R73, 0xf8, !PT ;  /* 0x000000382c087812 */ /* 0x000fc800078ef849 */
[----:B------:R-:W-:-:S05]  /*35b0*/  LOP3.LUT R9, R8, R47, RZ, 0x3c, !PT ;  /* 0x0000002f08097212 */ /* 0x000fca00078e3cff */
[----:B------:R-:W-:Y:S02]  /*35c0*/  IMAD R8, R222, 0x200, R9 ;  /* 0x00000200de087824 */ /* 0x000fe400078e0209 */
[----:B------:R-:W-:Y:S02]  /*35d0*/  IMAD.IADD R9, R62, 0x1, R71 ;  /* 0x000000013e097824 */ /* 0x000fe400078e0247 */
[----:B------:R-:W-:Y:S02]  /*35e0*/  IMAD.IADD R71, R71, 0x1, R8 ;  /* 0x0000000147477824 */ /* 0x000fe400078e0208 */
[--C-:B------:R-:W-:Y:S02]  /*35f0*/  IMAD R9, R9, 0x2, R2.reuse ;  /* 0x0000000209097824 */ /* 0x100fe400078e0202 */
[----:B------:R-:W-:-:S04]  /*3600*/  IMAD R71, R71, 0x2, R2 ;  /* 0x0000000247477824 */ /* 0x000fc800078e0202 */
[----:B------:R-:W1:Y:S04]  /*3610*/  LDS.128 R8, [R9+0x22400] ;  /* 0x0224000009087984 */ /* 0x000e680000000c00 */
        /* <DEDUP_REMOVED lines=84> */
.L_x_1264:
[----:B------:R-:W-:Y:S05]  /*3b60*/  BSYNC B1 ;  /* 0x0000000000017941 */ /* 0x000fea0003800000 */
.L_x_1263:
[----:B-1----:R1:W-:Y:S01]  /*3b70*/  ST.E.128 desc[UR40][R56.64], R8 ;  /* 0x0000000838007985 */ /* 0x0023e2000c101d28 */
[----:B------:R-:W-:Y:S01]  /*3b80*/  ISETP.GE.AND P0, PT, R73, R72, PT ;  /* 0x000000484900720c */ /* 0x000fe20003f06270 */
[----:B------:R-:W-:Y:S02]  /*3b90*/  IMAD.MOV.U32 R4, RZ, RZ, R70 ;  /* 0x000000ffff047224 */ /* 0x000fe400078e0046 */
[----:B------:R-:W-:-:S10]  /*3ba0*/  IMAD.MOV.U32 R5, RZ, RZ, R69 ;  /* 0x000000ffff057224 */ /* 0x000fd400078e0045 */
[----:B------:R-:W-:Y:S05]  /*3bb0*/  @P0 BRA `(.L_x_1252) ;  /* 0x0000000000e40947 */ /* 0x000fea0003800000 */
[----:B------:R-:W-:-:S05]  /*3bc0*/  IMAD.WIDE R4, R73, 0x2, R4 ;  /* 0x0000000249047825 */ /* 0x000fca00078e0204 */
[----:B---3--:R3:W-:Y:S01]  /*3bd0*/  ST.E.128 desc[UR40][R4.64], R12 ;  /* 0x0000000c04007985 */ /* 0x0087e2000c101d28 */
[----:B------:R-:W-:Y:S05]  /*3be0*/  BRA `(.L_x_1252) ;  /* 0x0000000000d87947 */ /* 0x000fea0003800000 */
.L_x_1244:
[----:B------:R-:W-:-:S13]  /*3bf0*/  ISETP.NE.AND P5, PT, R188, 0x3, PT ;  /* 0x00000003bc00780c */ /* 0x000fda0003fa5270 */
[----:B------:R-:W-:Y:S05]  /*3c00*/  @!P5 BRA `(.L_x_1265) ;  /* 0x000000000004d947 */ /* 0x000fea0003800000 */
[----:B------:R-:W-:Y:S01]  /*3c10*/  BPT.TRAP 0x1 ;  /* 0x000000040000795c */ /* 0x000fe20000300000 */
.L_x_1265:
[----:B------:R-:W-:Y:S01]  /*3c20*/  IMAD R63, R22, 0x8, R2 ;  /* 0x00000008163f7824 */ /* 0x000fe200078e0202 */
[----:B------:R-:W-:Y:S01]  /*3c30*/  SHF.L.U32 R74, R185, 0x1f, RZ ;  /* 0x0000001fb94a7819 */ /* 0x000fe200000006ff */
[----:B------:R-:W-:Y:S01]  /*3c40*/  BSSY B1, `(.L_x_1266) ;  /* 0x0000004000017945 */ /* 0x000fe20003800000 */
[----:B------:R-:W-:Y:S02]  /*3c50*/  SHF.R.S32.HI R67, RZ, 0x1f, R65 ;  /* 0x0000001fff437819 */ /* 0x000fe40000011441 */
[----:B------:R-:W0:Y:S02]  /*3c60*/  SYNCS.PHASECHK.TRANS64.TRYWAIT P0, [R63+URZ+0x38890], R74 ;  /* 0x0388904a3f0075a7 */ /* 0x000e24000800017f */
[----:B0-----:R-:W-:Y:S05]  /*3c70*/  @!P0 BRA `(.L_x_1267) ;  /* 0x00000174000c8947 */ /* 0x001fea0003800000 */
.L_x_1500:
[----:B------:R-:W-:Y:S05]  /*3c80*/  BSYNC B1 ;  /* 0x0000000000017941 */ /* 0x000fea0003800000 */
.L_x_1266:
        /* <DEDUP_REMOVED lines=26> */
.L_x_1504:
        /* <DEDUP_REMOVED lines=18> */
.L_x_1252:
[----:B------:R-:W-:Y:S05]  /*3f50*/  BSYNC B0 ;  /* 0x0000000000007941 */ /* 0x000fea0003800000 */
.L_x_1243:
        /* <DEDUP_REMOVED lines=12> */
[----:B------:R-:W-:-:S05]  /*4020*/  @!P0 VIADD R4, R63, 0x388a0 ;  /* 0x000388a03f048836 */ /* 0x000fca0000000000 */
[----:B------:R-:W-:-:S04]  /*4030*/  @!P0 PRMT R4, RZ, 0x654, R4 ;  /* 0x00000654ff048816 */ /* 0x000fc80000000004 */
[----:B------:R1:W-:Y:S01]  /*4040*/  @!P0 SYNCS.ARRIVE.TRANS64.RED.A1T0 RZ, [R4+URZ], RZ ;  /* 0x000000ff04ff89a7 */ /* 0x0003e2000810043f */
[----:B------:R-:W-:Y:S05]  /*4050*/  @!P5 BRA `(.L_x_1270) ;  /* 0x000000000004d947 */ /* 0x000fea0003800000 */
[----:B------:R-:W-:Y:S01]  /*4060*/  BPT.TRAP 0x1 ;  /* 0x000000040000795c */ /* 0x000fe20000300000 */
.L_x_1270:
[----:B------:R-:W-:Y:S05]  /*4070*/  BSYNC B0 ;  /* 0x0000000000007941 */ /* 0x000fea0003800000 */
.L_x_1269:
[----:B------:R-:W2:Y:S01]  /*4080*/  SYNCS.PHASECHK.TRANS64.TRYWAIT P5, [R63+URZ+0x388b0], R74 ;  /* 0x0388b04a3f0075a7 */ /* 0x000ea200080a017f */
[----:B------:R-:W-:Y:S04]  /*4090*/  BSSY B0, `(.L_x_1271) ;  /* 0x0000002000007945 */ /* 0x000fe80003800000 */
[----:B--2---:R-:W-:Y:S05]  /*40a0*/  @!P5 BRA `(.L_x_1272) ;  /* 0x000001700058d947 */ /* 0x004fea0003800000 */
.L_x_1505:
[----:B------:R-:W-:Y:S05]  /*40b0*/  BSYNC B0 ;  /* 0x0000000000007941 */ /* 0x000fea0003800000 */
.L_x_1271:
[----:B------:R-:W-:Y:S01]  /*40c0*/  ULDC.64 UR4, c[0x0][0x328] ;  /* 0x0000ca0000047ab9 */ /* 0x000fe20000000a00 */
[----:B------:R-:W-:Y:S01]  /*40d0*/  BSSY B0, `(.L_x_1273) ;  /* 0x000007a000007945 */ /* 0x000fe20003800000 */
[----:B------:R-:W-:Y:S02]  /*40e0*/  IMAD R6, R67, UR4, RZ ;  /* 0x0000000443067c24 */ /* 0x000fe4000f8e02ff */
[----:B-1----:R-:W-:-:S04]  /*40f0*/  IMAD.WIDE.U32 R4, R65, UR4, RZ ;  /* 0x0000000441047c25 */ /* 0x002fc8000f8e00ff */
[----:B------:R-:W-:Y:S01]  /*4100*/  IMAD R65, R65, UR5, R6 ;  /* 0x0000000541417c24 */ /* 0x000fe2000f8e0206 */
[----:B------:R-:W-:Y:S02]  /*4110*/  ULDC.64 UR4, c[0x0][0x338] ;  /* 0x0000ce0000047ab9 */ /* 0x000fe40000000a00 */
        /* <DEDUP_REMOVED lines=17> */
[----:B------:R-:W4:Y:S01]  /*4230*/  LDL R31, [R1] ;  /* 0x00000000011f7983 */ /* 0x000f220000100800 */
[----:B------:R-:W-:-:S03]  /*4240*/  ULDC UR4, c[0x0][0x320] ;  /* 0x0000c80000047ab9 */ /* 0x000fc60000000800 */
[----:B------:R-:W5:Y:S04]  /*4250*/  LDL R30, [R1+0x4] ;  /* 0x00000400011e7983 */ /* 0x000f680000100800 */
[----:B------:R-:W2:Y:S04]  /*4260*/  LDL R29, [R1+0x8] ;  /* 0x00000800011d7983 */ /* 0x000ea80000100800 */
[----:B------:R-:W2:Y:S01]  /*4270*/  LDL R28, [R1+0xc] ;  /* 0x00000c00011c7983 */ /* 0x000ea20000100800 */
[----:B------:R-:W-:Y:S01]  /*4280*/  ISETP.GE.AND P6, PT, R16, UR4, PT ;  /* 0x0000000410007c0c */ /* 0x000fe2000bfc6270 */
[----:B------:R-:W-:-:S02]  /*4290*/  IMAD R9, R22, 0x8000, R52 ;  /* 0x0000800016097824 */ /* 0x000fc400078e0234 */
[----:B------:R-:W2:Y:S02]  /*42a0*/  LDL R15, [R1+0x10] ;  /* 0x00001000010f7983 */ /* 0x000ea40000100800 */
[C---:B------:R-:W-:Y:S01]  /*42b0*/  IMAD R12, R9.reuse, 0x2, R2 ;  /* 0x00000002090c7824 */ /* 0x040fe200078e0202 */
[----:B------:R-:W-:Y:S01]  /*42c0*/  LOP3.LUT P5, RZ, R190, 0x4, RZ, 0xc0, !PT ;  /* 0x00000004beff7812 */ /* 0x000fe200078ac0ff */
[----:B------:R-:W2:Y:S01]  /*42d0*/  LDL R14, [R1+0x14] ;  /* 0x00001400010e7983 */ /* 0x000ea20000100800 */
[----:B------:R-:W-:-:S03]  /*42e0*/  VIADD R13, R9, 0x20 ;  /* 0x00000020090d7836 */ /* 0x000fc60000000000 */
[----:B------:R-:W2:Y:S04]  /*42f0*/  LDL R56, [R1+0x18] ;  /* 0x0000180001387983 */ /* 0x000ea80000100800 */
[----:B------:R-:W0:Y:S04]  /*4300*/  @!P6 LDS.128 R4, [R12+0x400] ;  /* 0x000400000c04e984 */ /* 0x000e280000000c00 */
        /* <DEDUP_REMOVED lines=18> */
[----:B----4-:R-:W-:Y:S01]  /*4430*/  @!P5 IMAD.X R9, R10, 0x1, R31, P6 ;  /* 0x000000010a09d824 */ /* 0x010fe200030e061f */
[C---:B------:R-:W-:Y:S01]  /*4440*/  ISETP.GE.AND P6, PT, R214.reuse, UR4, PT ;  /* 0x00000004d6007c0c */ /* 0x040fe2000bfc6270 */
[----:B------:R-:W3:Y:S04]  /*4450*/  LDL R31, [R1+0x1c] ;  /* 0x00001c00011f7983 */ /* 0x000ee80000100800 */
[----:B-1----:R0:W-:Y:S08]  /*4460*/  @!P5 ST.E.128 desc[UR40][R8.64], R4 ;  /* 0x000000040800d985 */ /* 0x0021f0000c101d28 */
[----:B------:R-:W1:Y:S01]  /*4470*/  @!P6 LDS.128 R4, [R12+0x4400] ;  /* 0x004400000c04e984 */ /* 0x000e620000000c00 */
[----:B0-----:R-:W-:-:S05]  /*4480*/  @!P6 LEA R8, P5, R214, R11, 0x1 ;  /* 0x0000000bd608e211 */ /* 0x001fca00078a08ff */
[----:B-----5:R-:W-:Y:S02]  /*4490*/  @!P6 IMAD.X R9, R10, 0x1, R30, P5 ;  /* 0x000000010a09e824 */ /* 0x020fe400028e061e */
[----:B------:R-:W4:Y:S01]  /*44a0*/  LDL R30, [R1+0x20] ;  /* 0x00002000011e7983 */ /* 0x000f220000100800 */
[----:B------:R-:W-:-:S03]  /*44b0*/  ISETP.GE.AND P5, PT, R213, UR4, PT ;  /* 0x00000004d5007c0c */ /* 0x000fc6000bfa6270 */
[----:B-1----:R0:W-:Y:S10]  /*44c0*/  @!P6 ST.E.128 desc[UR40][R8.64], R4 ;  /* 0x000000040800e985 */ /* 0x0021f4000c101d28 */
[----:B------:R-:W1:Y:S01]  /*44d0*/  @!P5 LDS.128 R4, [R13+0x4400] ;  /* 0x004400000d04d984 */ /* 0x000e620000000c00 */
[----:B0-----:R-:W-:-:S05]  /*44e0*/  @!P5 LEA R8, P6, R213, R11, 0x1 ;  /* 0x0000000bd508d211 */ /* 0x001fca00078c08ff */
[----:B--2---:R-:W-:Y:S02]  /*44f0*/  @!P5 IMAD.X R9, R10, 0x1, R29, P6 ;  /* 0x000000010a09d824 */ /* 0x004fe400030e061d */
[----:B------:R-:W2:Y:S01]  /*4500*/  LDL R29, [R1+0x24] ;  /* 0x00002400011d7983 */ /* 0x000ea20000100800 */
[----:B------:R-:W-:-:S03]  /*4510*/  ISETP.GE.AND P6, PT, R212, UR4, PT ;  /* 0x00000004d4007c0c */ /* 0x000fc6000bfc6270 */
[----:B-1----:R0:W-:Y:S10]  /*4520*/  @!P5 ST.E.128 desc[UR40][R8.64], R4 ;  /* 0x000000040800d985 */ /* 0x0021f4000c101d28 */
[----:B------:R-:W1:Y:S01]  /*4530*/  @!P6 LDS.128 R4, [R12+0x6400] ;  /* 0x006400000c04e984 */ /* 0x000e620000000c00 */
[----:B0-----:R-:W-:-:S05]  /*4540*/  @!P6 LEA R8, P5, R212, R11, 0x1 ;  /* 0x0000000bd408e211 */ /* 0x001fca00078a08ff */
[----:B------:R-:W-:Y:S02]  /*4550*/  @!P6 IMAD.X R9, R10, 0x1, R28, P5 ;  /* 0x000000010a09e824 */ /* 0x000fe400028e061c */
[----:B------:R-:W5:Y:S01]  /*4560*/  LDL R28, [R1+0x28] ;  /* 0x00002800011c7983 */ /* 0x000f620000100800 */
        /* <DEDUP_REMOVED lines=21> */
[----:B---3--:R-:W-:Y:S01]  /*46c0*/  @!P6 IMAD.X R9, R10, 0x1, R31, P5 ;  /* 0x000000010a09e824 */ /* 0x008fe200028e061f */
[----:B------:R-:W-:-:S04]  /*46d0*/  ISETP.GE.AND P5, PT, R207, UR4, PT ;  /* 0x00000004cf007c0c */ /* 0x000fc8000bfa6270 */
[----:B-1----:R0:W-:Y:S09]  /*46e0*/  @!P6 ST.E.128 desc[UR40][R8.64], R4 ;  /* 0x000000040800e985 */ /* 0x0021f2000c101d28 */
[----:B------:R-:W1:Y:S01]  /*46f0*/  @!P5 LDS.128 R4, [R13+0xa400] ;  /* 0x00a400000d04d984 */ /* 0x000e620000000c00 */
[----:B0-----:R-:W-:-:S05]  /*4700*/  @!P5 LEA R8, P6, R207, R11, 0x1 ;  /* 0x0000000bcf08d211 */ /* 0x001fca00078c08ff */
[----:B----4-:R-:W-:Y:S01]  /*4710*/  @!P5 IMAD.X R9, R10, 0x1, R30, P6 ;  /* 0x000000010a09d824 */ /* 0x010fe200030e061e */
        /* <DEDUP_REMOVED lines=9> */
[----:B-----5:R-:W-:Y:S01]  /*47b0*/  @!P5 IMAD.X R9, R10, 0x1, R28, P6 ;  /* 0x000000010a09d824 */ /* 0x020fe200030e061c */
        /* <DEDUP_REMOVED lines=11> */
.L_x_1274:
[----:B------:R-:W-:Y:S05]  /*4870*/  BSYNC B0 ;  /* 0x0000000000007941 */ /* 0x000fea0003800000 */
.L_x_1273:
        /* <DEDUP_REMOVED lines=17> */
.L_x_1238:
[----:B------:R-:W2:Y:S01]  /*4990*/  LDL R4, [R1+0x6c] ;  /* 0x00006c0001047983 */ /* 0x000ea20000100800 */
[----:B------:R-:W-:Y:S01]  /*49a0*/  BSSY B0, `(.L_x_1276) ;  /* 0x0000046000007945 */ /* 0x000fe20003800000 */
[----:B------:R-:W-:Y:S01]  /*49b0*/  CS2R R160, SRZ ;  /* 0x0000000000a07805 */ /* 0x000fe2000001ff00 */
[----:B------:R-:W-:Y:S01]  /*49c0*/  IMAD.MOV.U32 R162, RZ, RZ, RZ ;  /* 0x000000ffffa27224 */ /* 0x000fe200078e00ff */
        /* <DEDUP_REMOVED lines=29> */
[----:B------:R-:W-:-:S02]  /*4ba0*/  CS2R R94, SRZ ;  /* 0x00000000005e7805 */ /* 0x000fc4000001ff00 */
[----:B------:R-:W-:Y:S02]  /*4bb0*/  CS2R R92, SRZ ;  /* 0x00000000005c7805 */ /* 0x000fe4000001ff00 */
[----:B------:R-:W-:Y:S01]  /*4bc0*/  MOV R91, RZ ;  /* 0x000000ff005b7202 */ /* 0x000fe20000000f00 */
[----:B------:R-:W-:Y:S01]  /*4bd0*/  IMAD.MOV.U32 R37, RZ, RZ, RZ ;  /* 0x000000ffff257224 */ /* 0x000fe200078e00ff */
[----:B------:R-:W-:Y:S02]  /*4be0*/  CS2R R88, SRZ ;  /* 0x0000000000587805 */ /* 0x000fe4000001ff00 */
        /* <DEDUP_REMOVED lines=11> */
[----:B------:R-:W-:Y:S02]  /*4ca0*/  CS2R R14, SRZ ;  /* 0x00000000000e7805 */ /* 0x000fe4000001ff00 */
[----:B------:R-:W-:Y:S01]  /*4cb0*/  CS2R R68, SRZ ;  /* 0x0000000000447805 */ /* 0x000fe2000001ff00 */
[----:B------:R-:W-:Y:S01]  /*4cc0*/  IMAD.MOV.U32 R67, RZ, RZ, RZ ;  /* 0x000000ffff437224 */ /* 0x000fe200078e00ff */
[----:B------:R-:W-:-:S02]  /*4cd0*/  CS2R R12, SRZ ;  /* 0x00000000000c7805 */ /* 0x000fc4000001ff00 */
[----:B------:R-:W-:Y:S02]  /*4ce0*/  CS2R R64, SRZ ;  /* 0x0000000000407805 */ /* 0x000fe4000001ff00 */
[----:B0-----:R-:W-:Y:S02]  /*4cf0*/  CS2R R62, SRZ ;  /* 0x00000000003e7805 */ /* 0x001fe4000001ff00 */
[----:B------:R-:W-:Y:S02]  /*4d00*/  CS2R R60, SRZ ;  /* 0x00000000003c7805 */ /* 0x000fe4000001ff00 */
[----:B------:R-:W-:Y:S01]  /*4d10*/  CS2R R58, SRZ ;  /* 0x00000000003a7805 */ /* 0x000fe2000001ff00 */
[----:B------:R-:W-:Y:S01]  /*4d20*/  IMAD.MOV.U32 R155, RZ, RZ, RZ ;  /* 0x000000ffff9b7224 */ /* 0x000fe200078e00ff */
[----:B------:R-:W-:Y:S02]  /*4d30*/  CS2R R156, SRZ ;  /* 0x00000000009c7805 */ /* 0x000fe4000001ff00 */
[----:B------:R-:W-:-:S02]  /*4d40*/  CS2R R54, SRZ ;  /* 0x0000000000367805 */ /* 0x000fc4000001ff00 */
[----:B------:R-:W-:Y:S02]  /*4d50*/  CS2R R158, SRZ ;  /* 0x00000000009e7805 */ /* 0x000fe4000001ff00 */
[----:B------:R-:W-:Y:S02]  /*4d60*/  CS2R R50, SRZ ;  /* 0x0000000000327805 */ /* 0x000fe4000001ff00 */
        /* <DEDUP_REMOVED lines=9> */
.L_x_1277:
[----:B------:R-:W-:Y:S05]  /*4e00*/  BSYNC B0 ;  /* 0x0000000000007941 */ /* 0x000fea0003800000 */
.L_x_1276:
[----:B------:R-:W-:Y:S01]  /*4e10*/  BSSY B7, `(.L_x_1278) ;  /* 0x0000ad3000077945 */ /* 0x000fe20003800000 */
[----:B---3--:R-:W-:Y:S01]  /*4e20*/  IMAD.MOV.U32 R10, RZ, RZ, RZ ;  /* 0x000000ffff0a7224 */ /* 0x008fe200078e00ff */
[----:B------:R-:W-:Y:S01]  /*4e30*/  CS2R R8, SRZ ;  /* 0x0000000000087805 */ /* 0x000fe2000001ff00 */
[----:B------:R-:W-:Y:S01]  /*4e40*/  IMAD.MOV.U32 R36, RZ, RZ, RZ ;  /* 0x000000ffff247224 */ /* 0x000fe200078e00ff */
[----:B------:R-:W-:Y:S01]  /*4e50*/  CS2R R6, SRZ ;  /* 0x0000000000067805 */ /* 0x000fe2000001ff00 */
[----:B------:R-:W-:Y:S01]  /*4e60*/  IMAD.MOV.U32 R35, RZ, RZ, RZ ;  /* 0x000000ffff237224 */ /* 0x000fe200078e00ff */
[----:B------:R-:W-:Y:S01]  /*4e70*/  CS2R R4, SRZ ;  /* 0x0000000000047805 */ /* 0x000fe2000001ff00 */
[----:B------:R-:W-:Y:S02]  /*4e80*/  IMAD.MOV.U32 R32, RZ, RZ, RZ ;  /* 0x000000ffff207224 */ /* 0x000fe400078e00ff */
[----:B------:R-:W-:Y:S02]  /*4e90*/  IMAD.MOV.U32 R31, RZ, RZ, RZ ;  /* 0x000000ffff1f7224 */ /* 0x000fe400078e00ff */
[----:B------:R-:W-:-:S02]  /*4ea0*/  IMAD.MOV.U32 R152, RZ, RZ, RZ ;  /* 0x000000ffff987224 */ /* 0x000fc400078e00ff */
[----:B------:R-:W-:Y:S02]  /*4eb0*/  IMAD.MOV.U32 R154, RZ, RZ, RZ ;  /* 0x000000ffff9a7224 */ /* 0x000fe400078e00ff */
[----:B------:R-:W-:Y:S01]  /*4ec0*/  IMAD.MOV.U32 R0, RZ, RZ, RZ ;  /* 0x000000ffff007224 */ /* 0x000fe200078e00ff */
[----:B------:R-:W-:Y:S06]  /*4ed0*/  @!P1 BRA `(.L_x_1279) ;  /* 0x0000001800689947 */ /* 0x000fec0003800000 */
[----:B------:R-:W-:Y:S02]  /*4ee0*/  ISETP.GE.AND P1, PT, R169, 0x1, PT ;  /* 0x00000001a900780c */ /* 0x000fe40003f26270 */
[----:B------:R-:W-:-:S11]  /*4ef0*/  PLOP3.LUT P0, PT, PT, PT, PT, 0x80, 0x0 ;  /* 0x000000000000781c */ /* 0x000fd60003f0f070 */
[----:B------:R-:W-:Y:S05]  /*4f00*/  @!P1 BRA `(.L_x_1280) ;  /* 0x000000ac000c9947 */ /* 0x000fea0003800000 */
[----:B------:R-:W0:Y:S01]  /*4f10*/  S2R R20, SR_TID.X ;  /* 0x0000000000147919 */ /* 0x000e220000002100 */
[----:B------:R-:W-:Y:S01]  /*4f20*/  IMAD.MOV.U32 R5, RZ, RZ, 0x40000040 ;  /* 0x40000040ff057424 */ /* 0x000fe200078e00ff */
[----:B------:R-:W-:Y:S01]  /*4f30*/  BAR.SYNC.DEFER_BLOCKING 0xe, 0x100 ;  /* 0x0384000000007b1d */ /* 0x000fe20000010000 */
[----:B------:R-:W-:-:S03]  /*4f40*/  IMAD.MOV.U32 R7, RZ, RZ, 0x40000040 ;  /* 0x40000040ff077424 */ /* 0x000fc600078e00ff */
[----:B------:R-:W-:Y:S01]  /*4f50*/  R2UR UR5, R5 ;  /* 0x00000000050572ca */ /* 0x000fe200000e0000 */
[----:B------:R-:W-:Y:S01]  /*4f60*/  IMAD.MOV.U32 R11, RZ, RZ, 0x40000040 ;  /* 0x40000040ff0b7424 */ /* 0x000fe200078e00ff */
[----:B------:R-:W-:Y:S01]  /*4f70*/  ISETP.NE.AND P2, PT, R188, 0x3, PT ;  /* 0x00000003bc00780c */ /* 0x000fe20003f45270 */
[----:B------:R-:W-:Y:S01]  /*4f80*/  IMAD.MOV.U32 R9, RZ, RZ, 0x40000040 ;  /* 0x40000040ff097424 */ /* 0x000fe200078e00ff */
[----:B------:R-:W-:Y:S01]  /*4f90*/  R2UR UR7, R7 ;  /* 0x00000000070772ca */ /* 0x000fe200000e0000 */
[----:B------:R-:W-:Y:S01]  /*4fa0*/  IMAD.MOV.U32 R7, RZ, RZ, 0x40000040 ;  /* 0x40000040ff077424 */ /* 0x000fe200078e00ff */
[----:B------:R-:W-:Y:S01]  /*4fb0*/  R2UR UR15, R11 ;  /* 0x000000000b0f72ca */ /* 0x000fe200000e0000 */
[----:B------:R-:W-:Y:S01]  /*4fc0*/  IMAD.MOV.U32 R11, RZ, RZ, 0x40000040 ;  /* 0x40000040ff0b7424 */ /* 0x000fe200078e00ff */
[----:B------:R-:W-:Y:S01]  /*4fd0*/  R2UR UR11, R9 ;  /* 0x00000000090b72ca */ /* 0x000fe200000e0000 */
[----:B------:R-:W-:-:S03]  /*4fe0*/  IMAD.MOV.U32 R9, RZ, RZ, 0x40000040 ;  /* 0x40000040ff097424 */ /* 0x000fc600078e00ff */
[----:B------:R-:W-:Y:S02]  /*4ff0*/  R2UR UR9, R11 ;  /* 0x000000000b0972ca */ /* 0x000fe400000e0000 */
[----:B------:R-:W-:Y:S01]  /*5000*/  R2UR UR13, R9 ;  /* 0x00000000090d72ca */ /* 0x000fe200000e0000 */
[----:B-----5:R-:W-:Y:S01]  /*5010*/  WARPGROUP.ARRIVE ;  /* 0x00000000000079c5 */ /* 0x020fe20000000000 */
        /* <DEDUP_REMOVED lines=10> */
[----:B------:R-:W-:Y:S01]  /*50c0*/  SHF.R.U32.HI R4, RZ, 0x4, R0 ;  /* 0x00000004ff047819 */ /* 0x000fe20000011600 */
[----:B------:R-:W-:-:S03]  /*50d0*/  VIADD R3, R3, 0x400 ;  /* 0x0000040003037836 */ /* 0x000fc60000000000 */
[----:B------:R-:W-:Y:S02]  /*50e0*/  LOP3.LUT R4, R4, 0x3fff, RZ, 0xc0, !PT ;  /* 0x00003fff04047812 */ /* 0x000fe400078ec0ff */
[----:B------:R-:W-:Y:S02]  /*50f0*/  SHF.R.U32.HI R3, RZ, 0x4, R3 ;  /* 0x00000004ff037819 */ /* 0x000fe40000011603 */
[----:B------:R-:W-:Y:S02]  /*5100*/  LOP3.LUT R4, R4, 0x10000, RZ, 0xfc, !PT ;  /* 0x0001000004047812 */ /* 0x000fe400078efcff */
[----:B------:R-:W-:Y:S02]  /*5110*/  LOP3.LUT R0, R3, 0x3fff, RZ, 0xc0, !PT ;  /* 0x00003fff03007812 */ /* 0x000fe400078ec0ff */
[----:B------:R-:W-:Y:S02]  /*5120*/  R2UR UR4, R4 ;  /* 0x00000000040472ca */ /* 0x000fe400000e0000 */
[----:B------:R-:W-:-:S05]  /*5130*/  LOP3.LUT R0, R0, 0x2000000, RZ, 0xfc, !PT ;  /* 0x0200000000007812 */ /* 0x000fca00078efcff */
[----:B------:R-:W-:-:S04]  /*5140*/  IMAD R6, R18, 0x1000, R0 ;  /* 0x0000100012067824 */ /* 0x000fc800078e0200 */
[C---:B------:R-:W-:Y:S01]  /*5150*/  VIADD R10, R6.reuse, 0x100 ;  /* 0x00000100060a7836 */ /* 0x040fe20000000000 */
[C---:B------:R-:W-:Y:S02]  /*5160*/  R2UR UR6, R6.reuse ;  /* 0x00000000060672ca */ /* 0x040fe400000e0000 */
[C---:B------:R-:W-:Y:S01]  /*5170*/  IADD3 R8, R6.reuse, 0x80, RZ ;  /* 0x0000008006087810 */ /* 0x040fe20007ffe0ff */
[----:B------:R-:W-:Y:S01]  /*5180*/  VIADD R6, R6, 0x180 ;  /* 0x0000018006067836 */ /* 0x000fe20000000000 */
[----:B------:R-:W-:Y:S01]  /*5190*/  R2UR UR14, R10 ;  /* 0x000000000a0e72ca */ /* 0x000fe200000e0000 */
[----:B------:R-:W-:Y:S01]  /*51a0*/  VIADD R10, R4, 0x2 ;  /* 0x00000002040a7836 */ /* 0x000fe20000000000 */
[----:B------:R-:W-:Y:S01]  /*51b0*/  R2UR UR10, R8 ;  /* 0x00000000080a72ca */ /* 0x000fe200000e0000 */
[----:B------:R-:W-:-:S03]  /*51c0*/  VIADD R8, R4, 0x4 ;  /* 0x0000000404087836 */ /* 0x000fc60000000000 */
[----:B------:R-:W-:Y:S02]  /*51d0*/  R2UR UR8, R10 ;  /* 0x000000000a0872ca */ /* 0x000fe400000e0000 */
[----:B------:R-:W-:Y:S01]  /*51e0*/  R2UR UR12, R8 ;  /* 0x00000000080c72ca */ /* 0x000fe200000e0000 */
[----:B------:R-:W-:Y:S01]  /*51f0*/  HGMMA.64x256x16.F32 R24, gdesc[UR4].tnspB, RZ, !UPT, gsb0 ;  /* 0x43e00000041879f0 */ /* 0x000fe2000c0008ff */
[----:B------:R-:W-:Y:S01]  /*5200*/  R2UR UR6, R6 ;  /* 0x00000000060672ca */ /* 0x000fe200000e0000 */
[----:B------:R-:W-:Y:S01]  /*5210*/  VIADD R6, R4, 0x6 ;  /* 0x0000000604067836 */ /* 0x000fe20000000000 */
[----:B------:R-:W-:Y:S01]  /*5220*/  R2UR UR7, R7 ;  /* 0x00000000070772ca */ /* 0x000fe200000e0000 */
[----:B------:R-:W-:-:S03]  /*5230*/  IMAD.MOV.U32 R7, RZ, RZ, 0x40000040 ;  /* 0x40000040ff077424 */ /* 0x000fc600078e00ff */
[----:B------:R-:W-:Y:S02]  /*5240*/  R2UR UR4, R6 ;  /* 0x00000000060472ca */ /* 0x000fe400000e0000 */
[----:B------:R-:W-:Y:S01]  /*5250*/  R2UR UR5, R7 ;  /* 0x00000000070572ca */ /* 0x000fe200000e0000 */
        /* <DEDUP_REMOVED lines=16> */
.L_x_1281:
[----:B------:R-:W-:Y:S01]  /*5360*/  IMAD R3, R18, 0x8, R2 ;  /* 0x0000000812037824 */ /* 0x000fe200078e0202 */
[----:B------:R-:W-:Y:S01]  /*5370*/  ISETP.GE.AND P0, PT, R169, 0x41, PT ;  /* 0x00000041a900780c */ /* 0x000fe20003f06270 */
[----:B------:R-:W-:Y:S02]  /*5380*/  BSSY B0, `(.L_x_1282) ;  /* 0x00000c2000007945 */ /* 0x000fe40003800000 */
[----:B------:R-:W-:-:S05]  /*5390*/  VIADD R3, R3, 0x38860 ;  /* 0x0003886003037836 */ /* 0x000fca0000000000 */
[----:B------:R-:W-:-:S04]  /*53a0*/  PRMT R3, R189, 0x654, R3 ;  /* 0x00000654bd037816 */ /* 0x000fc80000000003 */
[----:B------:R0:W-:Y:S01]  /*53b0*/  SYNCS.ARRIVE.TRANS64.RED.A1T0 RZ, [R3+URZ], RZ ;  /* 0x000000ff03ff79a7 */ /* 0x0001e2000810043f */
[----:B------:R-:W-:Y:S05]  /*53c0*/  @!P0 BRA `(.L_x_1283) ;  /* 0x0000000800f48947 */ /* 0x000fea0003800000 */
[----:B------:R-:W-:-:S07]  /*53d0*/  VIADD R170, R170, 0xfffffffe ;  /* 0xfffffffeaaaa7836 */ /* 0x000fce0000000000 */
.L_x_1285:
[----:B------:R-:W-:Y:S01]  /*53e0*/  BAR.SYNC.DEFER_BLOCKING 0xe, 0x100 ;  /* 0x0384000000007b1d */ /* 0x000fe20000010000 */
[----:B01----:R-:W-:Y:S01]  /*53f0*/  IMAD R3, R18, 0x40, R194 ;  /* 0x0000004012037824 */ /* 0x003fe200078e02c2 */
[----:B------:R-:W-:Y:S01]  /*5400*/  R2UR UR4, R4 ;  /* 0x00000000040472ca */ /* 0x000fe200000e0000 */
[----:B------:R-:W-:Y:S01]  /*5410*/  VIADD R18, R18, 0x1 ;  /* 0x0000000112127836 */ /* 0x000fe20000000000 */
[----:B------:R-:W-:Y:S01]  /*5420*/  R2UR UR5, R5 ;  /* 0x00000000050572ca */ /* 0x000fe200000e0000 */
[----:B------:R-:W-:Y:S02]  /*5430*/  IMAD R3, R3, 0x4, R2 ;  /* 0x0000000403037824 */ /* 0x000fe400078e0202 */
[----:B------:R-:W-:Y:S01]  /*5440*/  IMAD.MOV.U32 R13, RZ, RZ, 0x40000040 ;  /* 0x40000040ff0d7424 */ /* 0x000fe200078e00ff */
[----:B------:R-:W-:Y:S01]  /*5450*/  ISETP.NE.AND P0, PT, R18, 0x2, PT ;  /* 0x000000021200780c */ /* 0x000fe20003f05270 */
[----:B------:R-:W-:-:S03]  /*5460*/  IMAD.MOV.U32 R15, RZ, RZ, 0x40000040 ;  /* 0x40000040ff0f7424 */ /* 0x000fc600078e00ff */
[----:B------:R-:W-:Y:S02]  /*5470*/  SEL R18, R18, RZ, P0 ;  /* 0x000000ff12127207 */ /* 0x000fe40000000000 */
[----:B------:R-:W-:Y:S01]  /*5480*/  R2UR UR7, R13 ;  /* 0x000000000d0772ca */ /* 0x000fe200000e0000 */
[----:B------:R-:W-:Y:S01]  /*5490*/  IMAD.MOV.U32 R13, RZ, RZ, 0x40000040 ;  /* 0x40000040ff0d7424 */ /* 0x000fe200078e00ff */
        /* <DEDUP_REMOVED lines=66> */
[----:B------:R-:W-:-:S02]  /*58c0*/  IMAD R12, R18, 0x1000, R0 ;  /* 0x00001000120c7824 */ /* 0x000fc400078e0200 */
[-C--:B-1----:R-:W-:Y:S01]  /*58d0*/  FMUL.FTZ R26, R26, R3.reuse ;  /* 0x000000031a1a7220 */ /* 0x082fe20000410000 */
[-C--:B------:R-:W-:Y:S01]  /*58e0*/  FMUL.FTZ R27, R27, R3.reuse ;  /* 0x000000031b1b7220 */ /* 0x080fe20000410000 */
[-C--:B------:R-:W-:Y:S01]  /*58f0*/  FMUL.FTZ R30, R30, R3.reuse ;  /* 0x000000031e1e7220 */ /* 0x080fe20000410000 */
[-C--:B------:R-:W-:Y:S01]  /*5900*/  FMUL.FTZ R31, R31, R3.reuse ;  /* 0x000000031f1f7220 */ /* 0x080fe20000410000 */
[----:B------:R-:W-:Y:S01]  /*5910*/  R2UR UR6, R12 ;  /* 0x000000000c0672ca */ /* 0x000fe200000e0000 */
        /* <DEDUP_REMOVED lines=60> */
[----:B------:R-:W-:-:S02]  /*5ce0*/  VIADD R14, R12, 0x80 ;  /* 0x000000800c0e7836 */ /* 0x000fc40000000000 */
[----:B------:R-:W-:Y:S01]  /*5cf0*/  IMAD.MOV.U32 R3, RZ, RZ, R170 ;  /* 0x000000ffff037224 */ /* 0x000fe200078e00aa */
[----:B------:R-:W-:Y:S02]  /*5d00*/  IADD3 R170, R170, -0x1, RZ ;  /* 0xffffffffaaaa7810 */ /* 0x000fe40007ffe0ff */
[----:B------:R-:W-:Y:S02]  /*5d10*/  WARPGROUP.ARRIVE ;  /* 0x00000000000079c5 */ /* 0x000fe40000000000 */
[----:B------:R-:W-:Y:S02]  /*5d20*/  ISETP.GT.AND P1, PT, R3, RZ, PT ;  /* 0x000000ff0300720c */ /* 0x000fe40003f24270 */
[----:B------:R-:W-:Y:S02]  /*5d30*/  SEL R3, RZ, 0x1, P0 ;  /* 0x00000001ff037807 */ /* 0x000fe40000000000 */
[----:B------:R-:W-:Y:S01]  /*5d40*/  HGMMA.64x256x16.F32 R24, gdesc[UR4].tnspB, R24, gsb0 ;  /* 0x43e00000041879f0 */ /* 0x000fe20008000818 */
[----:B------:R-:W-:Y:S01]  /*5d50*/  R2UR UR6, R14 ;  /* 0x000000000e0672ca */ /* 0x000fe200000e0000 */
[----:B------:R-:W-:Y:S01]  /*5d60*/  VIADD R14, R12, 0x100 ;  /* 0x000001000c0e7836 */ /* 0x000fe20000000000 */
[----:B------:R-:W-:Y:S01]  /*5d70*/  R2UR UR7, R15 ;  /* 0x000000000f0772ca */ /* 0x000fe200000e0000 */
[----:B------:R-:W-:Y:S01]  /*5d80*/  IMAD.MOV.U32 R15, RZ, RZ, 0x40000040 ;  /* 0x40000040ff0f7424 */ /* 0x000fe200078e00ff */
[----:B------:R-:W-:Y:S01]  /*5d90*/  R2UR UR4, R10 ;  /* 0x000000000a0472ca */ /* 0x000fe200000e0000 */
[----:B------:R-:W-:Y:S01]  /*5da0*/  VIADD R12, R12, 0x180 ;  /* 0x000001800c0c7836 */ /* 0x000fe20000000000 */
[----:B------:R-:W-:-:S02]  /*5db0*/  R2UR UR5, R11 ;  /* 0x000000000b0572ca */ /* 0x000fc400000e0000 */
[----:B------:R-:W-:Y:S01]  /*5dc0*/  LOP3.LUT R184, R184, R3, RZ, 0x3c, !PT ;  /* 0x00000003b8b87212 */ /* 0x000fe200078e3cff */
[----:B------:R-:W-:Y:S02]  /*5dd0*/  WARPGROUP.DEPBAR.LE gsb0, 0x0 ;  /* 0x00008000000079c5 */ /* 0x000fe40000010000 */
[----:B------:R-:W-:-:S15]  /*5de0*/  WARPGROUP.ARRIVE ;  /* 0x00000000000079c5 */ /* 0x000fde0000000000 */
[----:B------:R-:W-:-:S01]  /*5df0*/  NOP ;  /* 0x0000000000007918 */ /* 0x000fc20000000000 */
[----:B------:R-:W-:Y:S01]  /*5e00*/  HGMMA.64x256x16.F32 R24, gdesc[UR4].tnspB, R24, gsb0 ;  /* 0x43e00000041879f0 */ /* 0x000fe20008000818 */
[----:B------:R-:W-:Y:S02]  /*5e10*/  R2UR UR6, R14 ;  /* 0x000000000e0672ca */ /* 0x000fe400000e0000 */
[----:B------:R-:W-:Y:S02]  /*5e20*/  R2UR UR7, R15 ;  /* 0x000000000f0772ca */ /* 0x000fe400000e0000 */
[----:B------:R-:W-:Y:S02]  /*5e30*/  R2UR UR4, R8 ;  /* 0x00000000080472ca */ /* 0x000fe400000e0000 */
[----:B------:R-:W-:Y:S01]  /*5e40*/  R2UR UR5, R9 ;  /* 0x00000000090572ca */ /* 0x000fe200000e0000 */
[----:B------:R-:W-:Y:S02]  /*5e50*/  WARPGROUP.DEPBAR.LE gsb0, 0x0 ;  /* 0x00008000000079c5 */ /* 0x000fe40000010000 */
[----:B------:R-:W-:-:S15]  /*5e60*/  WARPGROUP.ARRIVE ;  /* 0x00000000000079c5 */ /* 0x000fde0000000000 */
[----:B------:R-:W-:-:S03]  /*5e70*/  NOP ;  /* 0x0000000000007918 */ /* 0x000fc60000000000 */
        /* <DEDUP_REMOVED lines=8> */
[----:B------:R-:W-:Y:S03]  /*5f00*/  HGMMA.64x256x16.F32 R24, gdesc[UR4].tnspB, R24, gsb0 ;  /* 0x43e00000041879f0 */ /* 0x000fe60008000818 */
[----:B------:R-:W-:Y:S02]  /*5f10*/  WARPGROUP.DEPBAR.LE gsb0, 0x0 ;  /* 0x00008000000079c5 */ /* 0x000fe40000010000 */
[----:B------:R-:W-:Y:S06]  /*5f20*/  BAR.ARV 0xf, 0x100 ;  /* 0x03c4000000007b1d */ /* 0x000fec0000002000 */
[----:B------:R-:W-:Y:S05]  /*5f30*/  @!P2 BRA `(.L_x_1284) ;  /* 0x000000000004a947 */ /* 0x000fea0003800000 */
[----:B------:R-:W-:Y:S01]  /*5f40*/  BPT.TRAP 0x1 ;  /* 0x000000040000795c */ /* 0x000fe20000300000 */
.L_x_1284:
[----:B------:R-:W-:-:S04]  /*5f50*/  IMAD R3, R18, 0x8, R2 ;  /* 0x0000000812037824 */ /* 0x000fc800078e0202 */
[----:B------:R-:W-:-:S05]  /*5f60*/  VIADD R3, R3, 0x38860 ;  /* 0x0003886003037836 */ /* 0x000fca0000000000 */
[----:B------:R-:W-:-:S04]  /*5f70*/  PRMT R3, R189, 0x654, R3 ;  /* 0x00000654bd037816 */ /* 0x000fc80000000003 */
[----:B------:R1:W-:Y:S01]  /*5f80*/  SYNCS.ARRIVE.TRANS64.RED.A1T0 RZ, [R3+URZ], RZ ;  /* 0x000000ff03ff79a7 */ /* 0x0003e2000810043f */
[----:B------:R-:W-:Y:S05]  /*5f90*/  @P1 BRA `(.L_x_1285) ;  /* 0xfffffff400101947 */ /* 0x000fea000383ffff */
.L_x_1283:
[----:B------:R-:W-:Y:S05]  /*5fa0*/  BSYNC B0 ;  /* 0x0000000000007941 */ /* 0x000fea0003800000 */
.L_x_1282:
[----:B------:R-:W-:Y:S01]  /*5fb0*/  BAR.SYNC.DEFER_BLOCKING 0xe, 0x100 ;  /* 0x0384000000007b1d */ /* 0x000fe20000010000 */
[C---:B01----:R-:W-:Y:S01]  /*5fc0*/  IMAD R3, R18.reuse, 0x40, R194 ;  /* 0x0000004012037824 */ /* 0x043fe200078e02c2 */
[----:B------:R-:W-:Y:S01]  /*5fd0*/  PLOP3.LUT P0, PT, PT, PT, PT, 0x8, 0x0 ;  /* 0x000000000000781c */ /* 0x000fe20003f0e170 */
[----:B------:R-:W-:Y:S02]  /*5fe0*/  VIADD R18, R18, 0x1 ;  /* 0x0000000112127836 */ /* 0x000fe40000000000 */
[----:B------:R-:W-:-:S03]  /*5ff0*/  IMAD R3, R3, 0x4, R2 ;  /* 0x0000000403037824 */ /* 0x000fc600078e0202 */
[----:B------:R-:W-:-:S04]  /*6000*/  ISETP.NE.AND P1, PT, R18, 0x2, PT ;  /* 0x000000021200780c */ /* 0x000fc80003f25270 */
[----:B------:R-:W-:Y:S01]  /*6010*/  SEL R18, R18, RZ, P1 ;  /* 0x000000ff12127207 */ /* 0x000fe20000800000 */
[----:B------:R-:W0:Y:S04]  /*6020*/  LDS R0, [R3+0x38400] ;  /* 0x0384000003007984 */ /* 0x000e280000000800 */
[----:B------:R1:W2:Y:S02]  /*6030*/  LDS R2, [R3+0x38420] ;  /* 0x0384200003027984 */ /* 0x0002a40000000800 */
[----:B-1----:R-:W-:-:S04]  /*6040*/  SEL R3, RZ, 0x1, P1 ;  /* 0x00000001ff037807 */ /* 0x002fc80000800000 */
[----:B------:R-:W-:Y:S01]  /*6050*/  LOP3.LUT R184, R184, R3, RZ, 0x3c, !PT ;  /* 0x00000003b8b87212 */ /* 0x000fe200078e3cff */
        /* <DEDUP_REMOVED lines=64> */
[-C--:B--2---:R-:W-:Y:S01]  /*6460*/  FMUL.FTZ R5, R26, R2.reuse ;  /* 0x000000021a057220 */ /* 0x084fe20000410000 */
        /* <DEDUP_REMOVED lines=65> */
.L_x_1279:
        /* <DEDUP_REMOVED lines=36> */
.L_x_1287:
[----:B------:R-:W-:Y:S05]  /*6ac0*/  BSYNC B6 ;  /* 0x0000000000067941 */ /* 0x000fea0003800000 */
.L_x_1286:
        /* <DEDUP_REMOVED lines=13> */
.L_x_1291:
[----:B-1----:R1:W2:Y:S02]  /*6ba0*/  SYNCS.PHASECHK.TRANS64.TRYWAIT P0, [R2+URZ+0x38800], R3 ;  /* 0x03880003020075a7 */ /* 0x0022a4000800017f */
[----:B--2---:R-:W-:Y:S05]  /*6bb0*/  @!P0 NANOSLEEP.SYNCS 0x989680 ;  /* 0x009896800000895d */ /* 0x004fea0003900000 */
[----:B------:R-:W2:Y:S02]  /*6bc0*/  @!P0 SYNCS.PHASECHK.TRANS64 P0, [R2+URZ+0x38800], R3 ;  /* 0x03880003020085a7 */ /* 0x000ea4000800007f */
[----:B--2---:R-:W-:Y:S05]  /*6bd0*/  @!P0 BRA `(.L_x_1291) ;  /* 0xfffffffc00f08947 */ /* 0x004fea000383ffff */
.L_x_1290:
[----:B------:R-:W-:Y:S05]  /*6be0*/  BSYNC B0 ;  /* 0x0000000000007941 */ /* 0x000fea0003800000 */
.L_x_1289:
[----:B------:R-:W-:Y:S05]  /*6bf0*/  BRA `(.L_x_1292) ;  /* 0x0000002000b87947 */ /* 0x000fea0003800000 */
.L_x_1288:
[----:B-----5:R-:W-:Y:S01]  /*6c00*/  SHF.R.S32.HI R0, RZ, 0x1f, R27 ;  /* 0x0000001fff007819 */ /* 0x020fe2000001141b */
[----:B------:R-:W-:Y:S01]  /*6c10*/  VIADD R3, R2, 0x20400 ;  /* 0x0002040002037836 */ /* 0x000fe20000000000 */
[----:B------:R-:W-:Y:S01]  /*6c20*/  ULDC.64 UR4, c[0x0][0x3f8] ;  /* 0x0000fe0000047ab9 */ /* 0x000fe20000000a00 */
[----:B------:R-:W-:Y:S01]  /*6c30*/  ULDC.64 UR6, c[0x0][0x408] ;  /* 0x0001020000067ab9 */ /* 0x000fe20000000a00 */
[----:B------:R-:W-:Y:S01]  /*6c40*/  IMAD.WIDE.U32 R4, R27, UR4, RZ ;  /* 0x000000041b047c25 */ /* 0x000fe2000f8e00ff */
[----:B------:R-:W-:Y:S01]  /*6c50*/  BSSY B6, `(.L_x_1293) ;  /* 0x0000020000067945 */ /* 0x000fe20003800000 */
[----:B------:R-:W-:Y:S02]  /*6c60*/  LOP3.LUT P0, RZ, R3, 0x3ff, RZ, 0xc0, !PT ;  /* 0x000003ff03ff7812 */ /* 0x000fe4000780c0ff */
[C---:B------:R-:W-:Y:S02]  /*6c70*/  IMAD R6, R0.reuse, UR4, RZ ;  /* 0x0000000400067c24 */ /* 0x040fe4000f8e02ff */
[----:B------:R-:W-:-:S02]  /*6c80*/  IMAD R0, R0, UR6, RZ ;  /* 0x0000000600007c24 */ /* 0x000fc4000f8e02ff */
[C---:B------:R-:W-:Y:S01]  /*6c90*/  IMAD R3, R27.reuse, UR5, R6 ;  /* 0x000000051b037c24 */ /* 0x040fe2000f8e0206 */
[----:B------:R-:W-:Y:S01]  /*6ca0*/  ULDC.64 UR4, c[0x0][0x3e8] ;  /* 0x0000fa0000047ab9 */ /* 0x000fe20000000a00 */
[----:B------:R-:W-:Y:S01]  /*6cb0*/  IMAD.WIDE.U32 R6, R27, UR6, RZ ;  /* 0x000000061b067c25 */ /* 0x000fe2000f8e00ff */
[----:B------:R-:W-:-:S03]  /*6cc0*/  LEA R26, P1, R4, UR4, 0x1 ;  /* 0x00000004041a7c11 */ /* 0x000fc6000f8208ff */
[----:B------:R-:W-:Y:S01]  /*6cd0*/  IMAD R29, R27, UR7, R0 ;  /* 0x000000071b1d7c24 */ /* 0x000fe2000f8e0200 */
[----:B------:R-:W-:Y:S01]  /*6ce0*/  ULDC.64 UR6, c[0x0][0x400] ;  /* 0x0001000000067ab9 */ /* 0x000fe20000000a00 */
[----:B------:R-:W-:Y:S01]  /*6cf0*/  IMAD.IADD R27, R3, 0x1, R5 ;  /* 0x00000001031b7824 */ /* 0x000fe200078e0205 */
[----:B------:R-:W-:Y:S01]  /*6d00*/  LEA R28, P2, R6, UR6, 0x1 ;  /* 0x00000006061c7c11 */ /* 0x000fe2000f8408ff */
[----:B------:R-:W-:-:S03]  /*6d10*/  IMAD.IADD R29, R29, 0x1, R7 ;  /* 0x000000011d1d7824 */ /* 0x000fc600078e0207 */
[----:B------:R-:W-:Y:S02]  /*6d20*/  LEA.HI.X R27, R4, UR5, R27, 0x1, P1 ;  /* 0x00000005041b7c11 */ /* 0x000fe400088f0c1b */
[----:B------:R-:W-:Y:S01]  /*6d30*/  LEA.HI.X R29, R6, UR7, R29, 0x1, P2 ;  /* 0x00000007061d7c11 */ /* 0x000fe200090f0c1d */
[----:B------:R-:W-:Y:S06]  /*6d40*/  @!P0 BRA `(.L_x_1294) ;  /* 0x0000000000408947 */ /* 0x000fec0003800000 */
        /* <DEDUP_REMOVED lines=15> */
[----:B-1----:R-:W-:Y:S05]  /*6e40*/  CALL.ABS.NOINC R14 ;  /* 0x000000000e007343 */ /* 0x002fea0003c00000 */
.L_x_1294:
[----:B------:R-:W-:Y:S05]  /*6e50*/  BSYNC B6 ;  /* 0x0000000000067941 */ /* 0x000fea0003800000 */
.L_x_1293:
        /* <DEDUP_REMOVED lines=11> */
.L_x_1511:
[----:B------:R-:W5:Y:S01]  /*6f10*/  LDL R10, [R1+0x54] ;  /* 0x00005400010a7983 */ /* 0x000f620000100800 */
[----:B------:R-:W-:Y:S01]  /*6f20*/  ULDC UR4, c[0x0][0x448] ;  /* 0x0001120000047ab9 */ /* 0x000fe20000000800 */
[----:B------:R-:W-:Y:S01]  /*6f30*/  IMAD.SHL.U32 R6, R190, 0x40, RZ ;  /* 0x00000040be067824 */ /* 0x000fe200078e00ff */
[----:B------:R-:W-:Y:S01]  /*6f40*/  BSSY B1, `(.L_x_1298) ;  /* 0x0000026000017945 */ /* 0x000fe20003800000 */
[----:B------:R-:W-:Y:S01]  /*6f50*/  IMAD R13, R24, UR4, RZ ;  /* 0x00000004180d7c24 */ /* 0x000fe2000f8e02ff */
[----:B------:R-:W-:Y:S02]  /*6f60*/  CS2R R20, SRZ ;  /* 0x0000000000147805 */ /* 0x000fe4000001ff00 */
[----:B------:R-:W-:Y:S02]  /*6f70*/  LOP3.LUT R7, R6, 0x1c0, RZ, 0xc0, !PT ;  /* 0x000001c006077812 */ /* 0x000fe400078ec0ff */
[----:B------:R-:W-:Y:S01]  /*6f80*/  ISETP.GE.AND P0, PT, R4, R13, PT ;  /* 0x0000000d0400720c */ /* 0x000fe20003f06270 */
[----:B------:R-:W-:Y:S01]  /*6f90*/  IMAD R13, R25, -0x40, R13 ;  /* 0xffffffc0190d7824 */ /* 0x000fe200078e020d */
[----:B------:R-:W-:-:S02]  /*6fa0*/  LOP3.LUT R8, R7, 0x18, R16, 0xf8, !PT ;  /* 0x0000001807087812 */ /* 0x000fc400078ef810 */
[----:B------:R-:W-:-:S04]  /*6fb0*/  SHF.R.U32.HI R7, RZ, 0x3, R7 ;  /* 0x00000003ff077819 */ /* 0x000fc80000011607 */
[----:B0-----:R-:W-:Y:S02]  /*6fc0*/  LOP3.LUT R29, R8, R7, RZ, 0x3c, !PT ;  /* 0x00000007081d7212 */ /* 0x001fe400078e3cff */
        /* <DEDUP_REMOVED lines=23> */
[----:B------:R-:W-:-:S04]  /*7140*/  @!P2 IMAD.WIDE R14, R186, 0x2, R14 ;  /* 0x00000002ba0ea825 */ /* 0x000fc800078e020e */
[--C-:B------:R-:W-:Y:S01]  /*7150*/  @!P3 IMAD.X R27, R3, 0x1, R28.reuse, P0 ;  /* 0x00000001031bb824 */ /* 0x100fe200000e061c */
[----:B------:R0:W5:Y:S01]  /*7160*/  @!P2 LD.E.64 R8, desc[UR40][R14.64] ;  /* 0x000000280e08a980 */ /* 0x000162000c101b00 */
[----:B------:R-:W-:-:S03]  /*7170*/  @!P3 IMAD.X R5, R5, 0x1, R28, P1 ;  /* 0x000000010505b824 */ /* 0x000fc600008e061c */
[----:B------:R0:W5:Y:S04]  /*7180*/  @!P3 LD.E.64 R10, desc[UR40][R26.64] ;  /* 0x000000281a0ab980 */ /* 0x000168000c101b00 */
[----:B------:R0:W5:Y:S02]  /*7190*/  @!P3 LD.E.64 R6, desc[UR40][R4.64] ;  /* 0x000000280406b980 */ /* 0x000164000c101b00 */
.L_x_1299:
[----:B------:R-:W-:Y:S05]  /*71a0*/  BSYNC B1 ;  /* 0x0000000000017941 */ /* 0x000fea0003800000 */
.L_x_1298:
        /* <DEDUP_REMOVED lines=10> */
[--C-:B------:R-:W-:Y:S01]  /*7250*/  SHF.R.U64 R33, R20, 0x10, R21.reuse ;  /* 0x0000001014217819 */ /* 0x100fe20000001215 */
[--C-:B----4-:R-:W-:Y:S01]  /*7260*/  IMAD.MOV.U32 R14, RZ, RZ, R21.reuse ;  /* 0x000000ffff0e7224 */ /* 0x110fe200078e0015 */
[----:B------:R-:W-:Y:S01]  /*7270*/  SHF.R.U32.HI R20, RZ, 0x10, R21 ;  /* 0x00000010ff147819 */ /* 0x000fe20000011615 */
[--C-:B------:R-:W-:Y:S01]  /*7280*/  IMAD.MOV.U32 R15, RZ, RZ, R11.reuse ;  /* 0x000000ffff0f7224 */ /* 0x100fe200078e000b */
[----:B------:R-:W-:Y:S01]  /*7290*/  SHF.R.U32.HI R11, RZ, 0x10, R11 ;  /* 0x00000010ff0b7819 */ /* 0x000fe2000001160b */
[--C-:B------:R-:W-:Y:S01]  /*72a0*/  IMAD.MOV.U32 R10, RZ, RZ, R9.reuse ;  /* 0x000000ffff0a7224 */ /* 0x100fe200078e0009 */
[----:B------:R-:W-:Y:S01]  /*72b0*/  SHF.R.U32.HI R9, RZ, 0x10, R9 ;  /* 0x00000010ff097819 */ /* 0x000fe20000011609 */
[----:B------:R-:W-:Y:S01]  /*72c0*/  IMAD.MOV.U32 R29, RZ, RZ, R6 ;  /* 0x000000ffff1d7224 */ /* 0x000fe200078e0006 */
[----:B------:R-:W-:Y:S01]  /*72d0*/  VIMNMX R30, R13, 0x40, PT ;  /* 0x000000400d1e7848 */ /* 0x000fe20003fe0100 */
[C---:B------:R-:W-:Y:S01]  /*72e0*/  VIADD R4, R3.reuse, 0x20400 ;  /* 0x0002040003047836 */ /* 0x040fe20000000000 */
[----:B------:R-:W-:Y:S01]  /*72f0*/  BSSY B1, `(.L_x_1300) ;  /* 0x000000f000017945 */ /* 0x000fe20003800000 */
[--C-:B------:R-:W-:Y:S01]  /*7300*/  IMAD.MOV.U32 R8, RZ, RZ, R7.reuse ;  /* 0x000000ffff087224 */ /* 0x100fe200078e0007 */
[--C-:B------:R-:W-:Y:S01]  /*7310*/  SHF.R.U64 R36, R6, 0x10, R7.reuse ;  /* 0x0000001006247819 */ /* 0x100fe20000001207 */
[----:B--2---:R-:W-:Y:S01]  /*7320*/  VIADD R0, R3, 0x20440 ;  /* 0x0002044003007836 */ /* 0x004fe20000000000 */
[----:B------:R-:W-:Y:S01]  /*7330*/  SHF.R.U32.HI R6, RZ, 0x10, R7 ;  /* 0x00000010ff067819 */ /* 0x000fe20000011607 */
[----:B------:R-:W-:Y:S01]  /*7340*/  @P1 VIADD R0, R4, 0xffffffc0 ;  /* 0xffffffc004001836 */ /* 0x000fe20000000000 */
[----:B------:R-:W-:-:S02]  /*7350*/  PRMT R31, R31, 0x5410, R14 ;  /* 0x000054101f1f7816 */ /* 0x000fc4000000000e */
[----:B------:R-:W-:Y:S02]  /*7360*/  PRMT R33, R33, 0x5410, R20 ;  /* 0x0000541021217816 */ /* 0x000fe40000000014 */
[----:B------:R-:W-:Y:S02]  /*7370*/  PRMT R32, R32, 0x5410, R15 ;  /* 0x0000541020207816 */ /* 0x000fe4000000000f */
[----:B------:R-:W-:Y:S02]  /*7380*/  PRMT R34, R34, 0x5410, R11 ;  /* 0x0000541022227816 */ /* 0x000fe4000000000b */
[----:B------:R-:W-:Y:S02]  /*7390*/  ISETP.GE.AND P1, PT, R23, R30, PT ;  /* 0x0000001e1700720c */ /* 0x000fe40003f26270 */
[----:B------:R-:W-:Y:S02]  /*73a0*/  PRMT R27, R27, 0x5410, R10 ;  /* 0x000054101b1b7816 */ /* 0x000fe4000000000a */
[----:B------:R-:W-:-:S02]  /*73b0*/  PRMT R35, R35, 0x5410, R9 ;  /* 0x0000541023237816 */ /* 0x000fc40000000009 */
[----:B------:R-:W-:Y:S01]  /*73c0*/  PRMT R29, R29, 0x5410, R8 ;  /* 0x000054101d1d7816 */ /* 0x000fe20000000008 */
[----:B0-----:R-:W-:Y:S06]  /*73d0*/  @!P0 BRA `(.L_x_1301) ;  /* 0x0000014000108947 */ /* 0x001fec0003800000 */
.L_x_1512:
[----:B------:R-:W-:Y:S05]  /*73e0*/  BSYNC B1 ;  /* 0x0000000000017941 */ /* 0x000fea0003800000 */
.L_x_1300:
        /* <DEDUP_REMOVED lines=46> */
.L_x_1305:
[----:B------:R-:W-:Y:S05]  /*76d0*/  BSYNC B2 ;  /* 0x0000000000027941 */ /* 0x000fea0003800000 */
.L_x_1304:
        /* <DEDUP_REMOVED lines=39> */
.L_x_1303:
[----:B------:R-:W-:Y:S05]  /*7950*/  BSYNC B1 ;  /* 0x0000000000017941 */ /* 0x000fea0003800000 */
.L_x_1302:
[----:B-12---:R-:W-:-:S04]  /*7960*/  IADD3 R4, R23, 0x20, RZ ;  /* 0x0000002017047810 */ /* 0x006fc80007ffe0ff */
        /* <DEDUP_REMOVED lines=45> */
.L_x_1308:
[----:B------:R-:W-:Y:S05]  /*7c40*/  BSYNC B1 ;  /* 0x0000000000017941 */ /* 0x000fea0003800000 */
.L_x_1307:
[----:B------:R-:W-:Y:S05]  /*7c50*/  @P1 BRA `(.L_x_1306) ;  /* 0x00000010007c1947 */ /* 0x000fea0003800000 */
[----:B01----:R-:W0:Y:S01]  /*7c60*/  LDS.128 R4, [R0+0x1000] ;  /* 0x0010000000047984 */ /* 0x003e220000000c00 */
[--C-:B------:R-:W-:Y:S02]  /*7c70*/  HADD2.F32 R15, -RZ, R29.reuse.H0_H0 ;  /* 0x2000001dff0f7230 */ /* 0x100fe40000004100 */
        /* <DEDUP_REMOVED lines=37> */
.L_x_1296:
[----:B------:R-:W-:-:S03]  /*7ed0*/  UMOV UR4, 0xffffffff ;  /* 0xffffffff00047882 */ /* 0x000fc60000000000 */
[----:B------:R-:W-:Y:S05]  /*7ee0*/  BRA.DIV UR4, `(.L_x_1309) ;  /* 0x0000013604607947 */ /* 0x000fea000b800000 */
[----:B------:R0:W1:Y:S04]  /*7ef0*/  SHFL.IDX PT, R0, R27, RZ, 0x1c1f ;  /* 0x001c1fff1b007589 */ /* 0x00006800000e0000 */
[----:B------:R0:W2:Y:S04]  /*7f00*/  SHFL.IDX PT, R3, R26, RZ, 0x1c1f ;  /* 0x001c1fff1a037589 */ /* 0x0000a800000e0000 */
[----:B------:R0:W3:Y:S04]  /*7f10*/  SHFL.IDX PT, R20, R29, RZ, 0x1c1f ;  /* 0x001c1fff1d147589 */ /* 0x0000e800000e0000 */
[----:B------:R0:W4:Y:S02]  /*7f20*/  SHFL.IDX PT, R14, R28, RZ, 0x1c1f ;  /* 0x001c1fff1c0e7589 */ /* 0x00012400000e0000 */
.L_x_1518:
        /* <DEDUP_REMOVED lines=21> */
[--C-:B-1----:R-:W-:Y:S02]  /*8080*/  IMAD.X R25, R0, 0x1, R7.reuse, P0 ;  /* 0x0000000100197824 */ /* 0x102fe400000e0607 */
[----:B---3--:R-:W-:Y:S01]  /*8090*/  IMAD.X R15, R20, 0x1, R7, P1 ;  /* 0x00000001140f7824 */ /* 0x008fe200008e0607 */
[----:B------:R-:W-:Y:S01]  /*80a0*/  CS2R R6, SRZ ;  /* 0x0000000000067805 */ /* 0x000fe2000001ff00 */
[----:B------:R-:W-:Y:S06]  /*80b0*/  @P2 BRA `(.L_x_1311) ;  /* 0x0000000000082947 */ /* 0x000fec0003800000 */
[----:B------:R1:W5:Y:S04]  /*80c0*/  LD.E.128 R8, desc[UR40][R24.64] ;  /* 0x0000002818087980 */ /* 0x000368000c101d00 */
[----:B------:R1:W5:Y:S02]  /*80d0*/  LD.E.128 R4, desc[UR40][R14.64] ;  /* 0x000000280e047980 */ /* 0x000364000c101d00 */
.L_x_1311:
[----:B------:R-:W-:Y:S05]  /*80e0*/  BSYNC B1 ;  /* 0x0000000000017941 */ /* 0x000fea0003800000 */
.L_x_1310:
[----:B------:R-:W0:Y:S01]  /*80f0*/  SYNCS.PHASECHK.TRANS64.TRYWAIT P1, [R2+URZ+0x38800], R21 ;  /* 0x03880015020075a7 */ /* 0x000e22000802017f */
[--C-:B-----5:R-:W-:Y:S01]  /*8100*/  IMAD.MOV.U32 R41, RZ, RZ, R9.reuse ;  /* 0x000000ffff297224 */ /* 0x120fe200078e0009 */
[--C-:B-1----:R-:W-:Y:S01]  /*8110*/  SHF.R.U64 R15, R8, 0x10, R9.reuse ;  /* 0x00000010080f7819 */ /* 0x102fe20000001209 */
[----:B------:R-:W-:Y:S01]  /*8120*/  IMAD.MOV.U32 R40, RZ, RZ, R10 ;  /* 0x000000ffff287224 */ /* 0x000fe200078e000a */
[----:B------:R-:W-:Y:S01]  /*8130*/  SHF.R.U32.HI R42, RZ, 0x10, R9 ;  /* 0x00000010ff2a7819 */ /* 0x000fe20000011609 */
[----:B----4-:R-:W-:Y:S01]  /*8140*/  IMAD.MOV.U32 R14, RZ, RZ, R8 ;  /* 0x000000ffff0e7224 */ /* 0x010fe200078e0008 */
[--C-:B------:R-:W-:Y:S01]  /*8150*/  SHF.R.U64 R9, R10, 0x10, R11.reuse ;  /* 0x000000100a097819 */ /* 0x100fe2000000120b */
[--C-:B------:R-:W-:Y:S01]  /*8160*/  IMAD.MOV.U32 R0, RZ, RZ, R11.reuse ;  /* 0x000000ffff007224 */ /* 0x100fe200078e000b */
[----:B------:R-:W-:Y:S01]  /*8170*/  SHF.R.U32.HI R10, RZ, 0x10, R11 ;  /* 0x00000010ff0a7819 */ /* 0x000fe2000001160b */
[----:B------:R-:W-:Y:S01]  /*8180*/  IMAD.MOV.U32 R38, RZ, RZ, R4 ;  /* 0x000000ffff267224 */ /* 0x000fe200078e0004 */
[--C-:B------:R-:W-:Y:S01]  /*8190*/  SHF.R.U64 R43, R4, 0x10, R5.reuse ;  /* 0x00000010042b7819 */ /* 0x100fe20000001205 */
[--C-:B------:R-:W-:Y:S01]  /*81a0*/  IMAD.MOV.U32 R8, RZ, RZ, R5.reuse ;  /* 0x000000ffff087224 */ /* 0x100fe200078e0005 */
[----:B------:R-:W-:Y:S01]  /*81b0*/  SHF.R.U32.HI R11, RZ, 0x10, R5 ;  /* 0x00000010ff0b7819 */ /* 0x000fe20000011605 */
[----:B------:R-:W-:Y:S01]  /*81c0*/  IMAD.MOV.U32 R39, RZ, RZ, R6 ;  /* 0x000000ffff277224 */ /* 0x000fe200078e0006 */
[--C-:B------:R-:W-:Y:S01]  /*81d0*/  SHF.R.U64 R44, R6, 0x10, R7.reuse ;  /* 0x00000010062c7819 */ /* 0x100fe20000001207 */
[--C-:B------:R-:W-:Y:S01]  /*81e0*/  IMAD.MOV.U32 R5, RZ, RZ, R7.reuse ;  /* 0x000000ffff057224 */ /* 0x100fe200078e0007 */
[----:B--2---:R-:W1:Y:S01]  /*81f0*/  LDC R3, c[0x0][0x3f4] ;  /* 0x0000fd00ff037b82 */ /* 0x004e620000000800 */
[----:B------:R-:W-:Y:S01]  /*8200*/  VIMNMX R4, R13, 0x40, PT ;  /* 0x000000400d047848 */ /* 0x000fe20003fe0100 */
[----:B---3--:R-:W-:Y:S01]  /*8210*/  VIADD R20, R23, 0x20 ;  /* 0x0000002017147836 */ /* 0x008fe20000000000 */
[----:B------:R-:W-:Y:S01]  /*8220*/  SHF.R.U32.HI R6, RZ, 0x10, R7 ;  /* 0x00000010ff067819 */ /* 0x000fe20000011607 */
[----:B------:R-:W-:Y:S01]  /*8230*/  BSSY B1, `(.L_x_1312) ;  /* 0x000000e000017945 */ /* 0x000fe20003800000 */
[----:B------:R-:W-:-:S02]  /*8240*/  PRMT R40, R40, 0x5410, R14 ;  /* 0x0000541028287816 */ /* 0x000fc4000000000e */
[----:B------:R-:W-:Y:S02]  /*8250*/  PRMT R41, R41, 0x5410, R15 ;  /* 0x0000541029297816 */ /* 0x000fe4000000000f */
[----:B------:R-:W-:Y:S02]  /*8260*/  PRMT R0, R10, 0x5410, R0 ;  /* 0x000054100a007816 */ /* 0x000fe40000000000 */
[----:B------:R-:W-:Y:S02]  /*8270*/  PRMT R42, R42, 0x5410, R9 ;  /* 0x000054102a2a7816 */ /* 0x000fe40000000009 */
[----:B------:R-:W-:Y:S02]  /*8280*/  PRMT R38, R38, 0x5410, R8 ;  /* 0x0000541026267816 */ /* 0x000fe40000000008 */
[----:B------:R-:W-:Y:S02]  /*8290*/  PRMT R43, R43, 0x5410, R11 ;  /* 0x000054102b2b7816 */ /* 0x000fe4000000000b */
[----:B------:R-:W-:-:S02]  /*82a0*/  PRMT R39, R39, 0x5410, R5 ;  /* 0x0000541027277816 */ /* 0x000fc40000000005 */
[----:B------:R-:W-:Y:S02]  /*82b0*/  PRMT R44, R44, 0x5410, R6 ;  /* 0x000054102c2c7816 */ /* 0x000fe40000000006 */
[C---:B-1----:R-:W-:Y:S01]  /*82c0*/  ISETP.GE.AND P0, PT, R16.reuse, R3, PT ;  /* 0x000000031000720c */ /* 0x042fe20003f06270 */
[----:B------:R-:W-:-:S03]  /*82d0*/  IMAD.IADD R3, R16, 0x1, R3 ;  /* 0x0000000110037824 */ /* 0x000fc600078e0203 */
[-C--:B------:R-:W-:Y:S02]  /*82e0*/  ISETP.GE.OR P2, PT, R23, R4.reuse, P0 ;  /* 0x000000041700720c */ /* 0x080fe40000746670 */
[----:B------:R-:W-:Y:S01]  /*82f0*/  ISETP.GE.OR P0, PT, R20, R4, P0 ;  /* 0x000000041400720c */ /* 0x000fe20000706670 */
[----:B0-----:R-:W-:-:S12]  /*8300*/  @!P1 BRA `(.L_x_1313) ;  /* 0x0000013000c89947 */ /* 0x001fd80003800000 */
.L_x_1519:
[----:B------:R-:W-:Y:S05]  /*8310*/  BSYNC B1 ;  /* 0x0000000000017941 */ /* 0x000fea0003800000 */
.L_x_1312:
[----:B------:R-:W-:Y:S01]  /*8320*/  BSSY B1, `(.L_x_1314) ;  /* 0x0000059000017945 */ /* 0x000fe20003800000 */
[----:B------:R-:W-:-:S03]  /*8330*/  LOP3.LUT R3, R3, 0x38, RZ, 0xc0, !PT ;  /* 0x0000003803037812 */ /* 0x000fc600078ec0ff */
[----:B------:R-:W-:Y:S05]  /*8340*/  @P2 BRA `(.L_x_1315) ;  /* 0x0000000400582947 */ /* 0x000fea0003800000 */
[----:B------:R-:W-:Y:S02]  /*8350*/  IMAD.SHL.U32 R4, R190, 0x40, RZ ;  /* 0x00000040be047824 */ /* 0x000fe400078e00ff */
[----:B------:R-:W-:Y:S02]  /*8360*/  HADD2.F32 R28, -RZ, R40.H1_H1 ;  /* 0x30000028ff1c7230 */ /* 0x000fe40000004100 */
[--C-:B------:R-:W-:Y:S01]  /*8370*/  HADD2.F32 R30, -RZ, R38.reuse.H0_H0 ;  /* 0x20000026ff1e7230 */ /* 0x100fe20000004100 */
[----:B------:R-:W-:Y:S01]  /*8380*/  LOP3.LUT R9, R4, 0x1c0, RZ, 0xc0, !PT ;  /* 0x000001c004097812 */ /* 0x000fe200078ec0ff */
[----:B------:R-:W-:Y:S02]  /*8390*/  HADD2.F32 R27, -RZ, R43.H0_H0 ;  /* 0x2000002bff1b7230 */ /* 0x000fe40000004100 */
[----:B------:R-:W-:Y:S01]  /*83a0*/  HADD2.F32 R29, -RZ, R38.H1_H1 ;  /* 0x30000026ff1d7230 */ /* 0x000fe20000004100 */
[----:B------:R-:W-:Y:S02]  /*83b0*/  SHF.R.U32.HI R6, RZ, 0x3, R9 ;  /* 0x00000003ff067819 */ /* 0x000fe40000011609 */
[----:B------:R-:W-:-:S02]  /*83c0*/  LOP3.LUT R4, R9, 0x38, R16, 0xf8, !PT ;  /* 0x0000003809047812 */ /* 0x000fc400078ef810 */
[----:B------:R-:W-:Y:S02]  /*83d0*/  LOP3.LUT R9, R6, R3, R9, 0x1e, !PT ;  /* 0x0000000306097212 */ /* 0x000fe400078e1e09 */
[----:B------:R-:W-:-:S03]  /*83e0*/  LOP3.LUT R5, R4, R6, RZ, 0x3c, !PT ;  /* 0x0000000604057212 */ /* 0x000fc600078e3cff */
[C---:B------:R-:W-:Y:S02]  /*83f0*/  IMAD R9, R222.reuse, 0x200, R9 ;  /* 0x00000200de097824 */ /* 0x040fe400078e0209 */
[----:B------:R-:W-:Y:S02]  /*8400*/  IMAD R5, R222, 0x200, R5 ;  /* 0x00000200de057824 */ /* 0x000fe400078e0205 */
[--C-:B------:R-:W-:Y:S02]  /*8410*/  IMAD R37, R9, 0x2, R2.reuse ;  /* 0x0000000209257824 */ /* 0x100fe400078e0202 */
[----:B------:R-:W-:-:S03]  /*8420*/  IMAD R35, R5, 0x2, R2 ;  /* 0x0000000205237824 */ /* 0x000fc600078e0202 */
[----:B------:R-:W0:Y:S04]  /*8430*/  LDS.128 R8, [R37+0x20400] ;  /* 0x0204000025087984 */ /* 0x000e280000000c00 */
[----:B------:R-:W1:Y:S01]  /*8440*/  LDS.128 R4, [R35+0x20400] ;  /* 0x0204000023047984 */ /* 0x000e620000000c00 */
[--C-:B0-----:R-:W-:Y:S02]  /*8450*/  HADD2.F32 R21, -RZ, R8.reuse.H0_H0 ;  /* 0x20000008ff157230 */ /* 0x101fe40000004100 */
[----:B------:R-:W-:Y:S02]  /*8460*/  HADD2.F32 R8, -RZ, R8.H1_H1 ;  /* 0x30000008ff087230 */ /* 0x000fe40000004100 */
[----:B-1----:R-:W-:Y:S02]  /*8470*/  HADD2.F32 R13, -RZ, R4.H0_H0 ;  /* 0x20000004ff0d7230 */ /* 0x002fe40000004100 */
[C---:B------:R-:W-:Y:S01]  /*8480*/  FMUL.FTZ R32, R21.reuse, R30 ;  /* 0x0000001e15207220 */ /* 0x040fe20000410000 */
[----:B------:R-:W-:Y:S01]  /*8490*/  FMUL.FTZ R34, R21, R28 ;  /* 0x0000001c15227220 */ /* 0x000fe20000410000 */
[----:B------:R-:W-:-:S02]  /*84a0*/  HADD2.F32 R21, -RZ, R41.H1_H1 ;  /* 0x30000029ff157230 */ /* 0x000fc40000004100 */
[C---:B------:R-:W-:Y:S01]  /*84b0*/  FMUL.FTZ R31, R8.reuse, R27 ;  /* 0x0000001b081f7220 */ /* 0x040fe20000410000 */
[----:B------:R-:W-:Y:S02]  /*84c0*/  HADD2.F32 R4, -RZ, R4.H1_H1 ;  /* 0x30000004ff047230 */ /* 0x000fe40000004100 */
[C---:B------:R-:W-:Y:S01]  /*84d0*/  FFMA.FTZ R32, R13.reuse, R28, -R32 ;  /* 0x0000001c0d207223 */ /* 0x040fe20000010820 */
[----:B------:R-:W-:Y:S02]  /*84e0*/  HADD2.F32 R24, -RZ, R9.H0_H0 ;  /* 0x20000009ff187230 */ /* 0x000fe40000004100 */
[----:B------:R-:W-:Y:S01]  /*84f0*/  FFMA.FTZ R34, R13, R30, R34 ;  /* 0x0000001e0d227223 */ /* 0x000fe20000010022 */
[----:B------:R-:W-:Y:S02]  /*8500*/  HADD2.F32 R13, -RZ, R41.H0_H0 ;  /* 0x20000029ff0d7230 */ /* 0x000fe40000004100 */
[-C--:B------:R-:W-:Y:S01]  /*8510*/  FMUL.FTZ R33, R8, R21.reuse ;  /* 0x0000001508217220 */ /* 0x080fe20000410000 */
[----:B------:R-:W-:Y:S01]  /*8520*/  FFMA.FTZ R31, R4, R21, -R31 ;  /* 0x00000015041f7223 */ /* 0x000fe2000001081f */
[----:B------:R-:W-:-:S02]  /*8530*/  HADD2.F32 R14, -RZ, R5.H0_H0 ;  /* 0x20000005ff0e7230 */ /* 0x000fc40000004100 */
[C---:B------:R-:W-:Y:S01]  /*8540*/  FMUL.FTZ R21, R24.reuse, R29 ;  /* 0x0000001d18157220 */ /* 0x040fe20000410000 */
[----:B------:R-:W-:Y:S02]  /*8550*/  HADD2.F32 R9, -RZ, R9.H1_H1 ;  /* 0x30000009ff097230 */ /* 0x000fe40000004100 */
[----:B------:R-:W-:Y:S01]  /*8560*/  FMUL.FTZ R24, R24, R13 ;  /* 0x0000000d18187220 */ /* 0x000fe20000410000 */
[----:B------:R-:W-:Y:S02]  /*8570*/  HADD2.F32 R28, -RZ, R43.H1_H1 ;  /* 0x3000002bff1c7230 */ /* 0x000fe40000004100 */
[----:B------:R-:W-:Y:S01]  /*8580*/  FFMA.FTZ R33, R4, R27, R33 ;  /* 0x0000001b04217223 */ /* 0x000fe20000010021 */
[----:B------:R-:W-:Y:S02]  /*8590*/  HADD2.F32 R4, -RZ, R42.H0_H0 ;  /* 0x2000002aff047230 */ /* 0x000fe40000004100 */
[----:B------:R-:W-:Y:S01]  /*85a0*/  FFMA.FTZ R21, R14, R13, -R21 ;  /* 0x0000000d0e157223 */ /* 0x000fe20000010815 */
[----:B------:R-:W-:-:S02]  /*85b0*/  HADD2.F32 R5, -RZ, R5.H1_H1 ;  /* 0x30000005ff057230 */ /* 0x000fc40000004100 */
[----:B------:R-:W-:Y:S01]  /*85c0*/  FFMA.FTZ R24, R14, R29, R24 ;  /* 0x0000001d0e187223 */ /* 0x000fe20000010018 */
[----:B------:R-:W-:Y:S02]  /*85d0*/  HADD2.F32 R25, -RZ, R10.H0_H0 ;  /* 0x2000000aff197230 */ /* 0x000fe40000004100 */
[C---:B------:R-:W-:Y:S01]  /*85e0*/  FMUL.FTZ R30, R9.reuse, R28 ;  /* 0x0000001c091e7220 */ /* 0x040fe20000410000 */
[----:B------:R-:W-:Y:S02]  /*85f0*/  HADD2.F32 R8, -RZ, R40.H0_H0 ;  /* 0x20000028ff087230 */ /* 0x000fe40000004100 */
[-C--:B------:R-:W-:Y:S01]  /*8600*/  FMUL.FTZ R36, R9, R4.reuse ;  /* 0x0000000409247220 */ /* 0x080fe20000410000 */
[----:B------:R-:W-:Y:S02]  /*8610*/  HADD2.F32 R14, -RZ, R39.H0_H0 ;  /* 0x20000027ff0e7230 */ /* 0x000fe40000004100 */
[----:B------:R-:W-:Y:S01]  /*8620*/  FFMA.FTZ R30, R5, R4, -R30 ;  /* 0x00000004051e7223 */ /* 0x000fe2000001081e */
[----:B------:R-:W-:-:S02]  /*8630*/  HADD2.F32 R10, -RZ, R10.H1_H1 ;  /* 0x3000000aff0a7230 */ /* 0x000fc40000004100 */
[C---:B------:R-:W-:Y:S01]  /*8640*/  FMUL.FTZ R29, R25.reuse, R8 ;  /* 0x00000008191d7220 */ /* 0x040fe20000410000 */
[----:B------:R-:W-:Y:S02]  /*8650*/  HADD2.F32 R13, -RZ, R44.H0_H0 ;  /* 0x2000002cff0d7230 */ /* 0x000fe40000004100 */
[----:B------:R-:W-:Y:S01]  /*8660*/  FMUL.FTZ R4, R25, R14 ;  /* 0x0000000e19047220 */ /* 0x000fe20000410000 */
[----:B------:R-:W-:Y:S02]  /*8670*/  HADD2.F32 R15, -RZ, R6.H0_H0 ;  /* 0x20000006ff0f7230 */ /* 0x000fe40000004100 */
[----:B------:R-:W-:Y:S01]  /*8680*/  FFMA.FTZ R25, R5, R28, R36 ;  /* 0x0000001c05197223 */ /* 0x000fe20000010024 */
[----:B------:R-:W-:Y:S02]  /*8690*/  HADD2.F32 R9, -RZ, R42.H1_H1 ;  /* 0x3000002aff097230 */ /* 0x000fe40000004100 */
[----:B------:R-:W-:Y:S01]  /*86a0*/  FMUL.FTZ R5, R10, R13 ;  /* 0x0000000d0a057220 */ /* 0x000fe20000410000 */
[----:B------:R-:W-:-:S02]  /*86b0*/  HADD2.F32 R6, -RZ, R6.H1_H1 ;  /* 0x30000006ff067230 */ /* 0x000fc40000004100 */
[C---:B------:R-:W-:Y:S01]  /*86c0*/  FFMA.FTZ R27, R15.reuse, R8, -R4 ;  /* 0x000000080f1b7223 */ /* 0x040fe20000010804 */
[----:B------:R-:W-:Y:S01]  /*86d0*/  FFMA.FTZ R29, R15, R14, R29 ;  /* 0x0000000e0f1d7223 */ /* 0x000fe2000001001d */
[-C--:B------:R-:W-:Y:S01]  /*86e0*/  FMUL.FTZ R15, R10, R9.reuse ;  /* 0x000000090a0f7220 */ /* 0x080fe20000410000 */
[----:B------:R-:W-:Y:S02]  /*86f0*/  HADD2.F32 R26, -RZ, R11.H0_H0 ;  /* 0x2000000bff1a7230 */ /* 0x000fe40000004100 */
[C---:B------:R-:W-:Y:S01]  /*8700*/  FFMA.FTZ R10, R6.reuse, R9, -R5 ;  /* 0x00000009060a7223 */ /* 0x040fe20000010805 */
[----:B------:R-:W-:Y:S02]  /*8710*/  HADD2.F32 R9, -RZ, R39.H1_H1 ;  /* 0x30000027ff097230 */ /* 0x000fe40000004100 */
[----:B------:R-:W-:Y:S01]  /*8720*/  FFMA.FTZ R14, R6, R13, R15 ;  /* 0x0000000d060e7223 */ /* 0x000fe2000001000f */
[----:B------:R-:W-:Y:S02]  /*8730*/  HADD2.F32 R5, -RZ, R0.H1_H1 ;  /* 0x30000000ff057230 */ /* 0x000fe40000004100 */
[----:B------:R-:W-:-:S02]  /*8740*/  HADD2.F32 R11, -RZ, R11.H1_H1 ;  /* 0x3000000bff0b7230 */ /* 0x000fc40000004100 */
[C---:B------:R-:W-:Y:S01]  /*8750*/  FMUL.FTZ R13, R26.reuse, R9 ;  /* 0x000000091a0d7220 */ /* 0x040fe20000410000 */
[----:B------:R-:W-:Y:S02]  /*8760*/  HADD2.F32 R8, -RZ, R44.H1_H1 ;  /* 0x3000002cff087230 */ /* 0x000fe40000004100 */
[-C--:B------:R-:W-:Y:S01]  /*8770*/  FMUL.FTZ R26, R26, R5.reuse ;  /* 0x000000051a1a7220 */ /* 0x080fe20000410000 */
[----:B------:R-:W-:Y:S02]  /*8780*/  HADD2.F32 R4, -RZ, R0.H0_H0 ;  /* 0x20000000ff047230 */ /* 0x000fe40000004100 */
[--C-:B------:R-:W-:Y:S02]  /*8790*/  HADD2.F32 R20, -RZ, R7.reuse.H0_H0 ;  /* 0x20000007ff147230 */ /* 0x100fe40000004100 */
[C---:B------:R-:W-:Y:S01]  /*87a0*/  FMUL.FTZ R6, R11.reuse, R8 ;  /* 0x000000080b067220 */ /* 0x040fe20000410000 */
[----:B------:R-:W-:Y:S02]  /*87b0*/  HADD2.F32 R7, -RZ, R7.H1_H1 ;  /* 0x30000007ff077230 */ /* 0x000fe40000004100 */
[-C--:B------:R-:W-:Y:S01]  /*87c0*/  FMUL.FTZ R15, R11, R4.reuse ;  /* 0x000000040b0f7220 */ /* 0x080fe20000410000 */
[C---:B------:R-:W-:Y:S01]  /*87d0*/  FFMA.FTZ R13, R20.reuse, R5, -R13 ;  /* 0x00000005140d7223 */ /* 0x040fe2000001080d */
[----:B------:R-:W-:Y:S01]  /*87e0*/  FFMA.FTZ R11, R20, R9, R26 ;  /* 0x00000009140b7223 */ /* 0x000fe2000001001a */
[C---:B------:R-:W-:Y:S01]  /*87f0*/  FFMA.FTZ R20, R7.reuse, R4, -R6 ;  /* 0x0000000407147223 */ /* 0x040fe20000010806 */
[----:B------:R-:W-:Y:S01]  /*8800*/  FFMA.FTZ R26, R7, R8, R15 ;  /* 0x00000008071a7223 */ /* 0x000fe2000001000f */
[----:B------:R-:W-:-:S02]  /*8810*/  F2FP.F16.F32.PACK_AB R4, R31, R32 ;  /* 0x000000201f04723e */ /* 0x000fc400000000ff */
[----:B------:R-:W-:Y:S02]  /*8820*/  F2FP.F16.F32.PACK_AB R5, R30, R21 ;  /* 0x000000151e05723e */ /* 0x000fe400000000ff */
[----:B------:R-:W-:Y:S02]  /*8830*/  F2FP.F16.F32.PACK_AB R6, R10, R27 ;  /* 0x0000001b0a06723e */ /* 0x000fe400000000ff */
[----:B------:R-:W-:Y:S02]  /*8840*/  F2FP.F16.F32.PACK_AB R7, R20, R13 ;  /* 0x0000000d1407723e */ /* 0x000fe400000000ff */
[----:B------:R-:W-:Y:S02]  /*8850*/  F2FP.F16.F32.PACK_AB R8, R33, R34 ;  /* 0x000000222108723e */ /* 0x000fe400000000ff */
[----:B------:R-:W-:Y:S01]  /*8860*/  F2FP.F16.F32.PACK_AB R9, R25, R24 ;  /* 0x000000181909723e */ /* 0x000fe200000000ff */
[----:B------:R1:W-:Y:S01]  /*8870*/  STS.128 [R35+0x20400], R4 ;  /* 0x0204000423007388 */ /* 0x0003e20000000c00 */
[----:B------:R-:W-:-:S02]  /*8880*/  F2FP.F16.F32.PACK_AB R10, R14, R29 ;  /* 0x0000001d0e0a723e */ /* 0x000fc400000000ff */
[----:B------:R-:W-:-:S05]  /*8890*/  F2FP.F16.F32.PACK_AB R11, R26, R11 ;  /* 0x0000000b1a0b723e */ /* 0x000fca00000000ff */
[----:B------:R1:W-:Y:S02]  /*88a0*/  STS.128 [R37+0x20400], R8 ;  /* 0x0204000825007388 */ /* 0x0003e40000000c00 */
.L_x_1315:
[----:B------:R-:W-:Y:S05]  /*88b0*/  BSYNC B1 ;  /* 0x0000000000017941 */ /* 0x000fea0003800000 */
.L_x_1314:
[----:B------:R-:W-:Y:S05]  /*88c0*/  @P0 BRA `(.L_x_1306) ;  /* 0x0000000400600947 */ /* 0x000fea0003800000 */
[----:B-1----:R-:W2:Y:S01]  /*88d0*/  LDL R8, [R1+0x70] ;  /* 0x0000700001087983 */ /* 0x002ea20000100800 */
[C---:B------:R-:W-:Y:S02]  /*88e0*/  VIADD R4, R23.reuse, 0x20 ;  /* 0x0000002017047836 */ /* 0x040fe40000000000 */
[----:B------:R-:W-:Y:S01]  /*88f0*/  VIADD R5, R23, 0x20 ;  /* 0x0000002017057836 */ /* 0x000fe20000000000 */
[----:B------:R-:W3:Y:S01]  /*8900*/  LDL R45, [R1+0x68] ;  /* 0x00006800012d7983 */ /* 0x000ee20000100800 */
[----:B------:R-:W-:Y:S02]  /*8910*/  IMAD.SHL.U32 R4, R4, 0x40, RZ ;  /* 0x0000004004047824 */ /* 0x000fe400078e00ff */
[----:B------:R-:W-:-:S03]  /*8920*/  IMAD.SHL.U32 R5, R5, 0x40, RZ ;  /* 0x0000004005057824 */ /* 0x000fc600078e00ff */
[----:B------:R-:W-:Y:S02]  /*8930*/  LOP3.LUT R4, R4, 0x1c0, RZ, 0xc0, !PT ;  /* 0x000001c004047812 */ /* 0x000fe400078ec0ff */
[----:B------:R-:W-:Y:S02]  /*8940*/  LOP3.LUT R5, R5, 0x1c0, RZ, 0xc0, !PT ;  /* 0x000001c005057812 */ /* 0x000fe400078ec0ff */
[----:B------:R-:W-:-:S04]  /*8950*/  SHF.R.U32.HI R4, RZ, 0x3, R4 ;  /* 0x00000003ff047819 */ /* 0x000fc80000011604 */
[----:B------:R-:W-:Y:S01]  /*8960*/  LOP3.LUT R3, R4, R3, R5, 0x1e, !PT ;  /* 0x0000000304037212 */ /* 0x000fe200078e1e05 */
[----:B------:R-:W-:Y:S02]  /*8970*/  HADD2.F32 R27, -RZ, R40.H1_H1 ;  /* 0x30000028ff1b7230 */ /* 0x000fe40000004100 */
[--C-:B------:R-:W-:Y:S02]  /*8980*/  HADD2.F32 R29, -RZ, R38.reuse.H0_H0 ;  /* 0x20000026ff1d7230 */ /* 0x100fe40000004100 */
[----:B------:R-:W-:Y:S02]  /*8990*/  HADD2.F32 R36, -RZ, R43.H0_H0 ;  /* 0x2000002bff247230 */ /* 0x000fe40000004100 */
[--C-:B------:R-:W-:Y:S02]  /*89a0*/  HADD2.F32 R32, -RZ, R41.reuse.H1_H1 ;  /* 0x30000029ff207230 */ /* 0x100fe40000004100 */
[----:B------:R-:W-:Y:S02]  /*89b0*/  HADD2.F32 R38, -RZ, R38.H1_H1 ;  /* 0x30000026ff267230 */ /* 0x000fe40000004100 */
[----:B------:R-:W-:-:S02]  /*89c0*/  HADD2.F32 R34, -RZ, R41.H0_H0 ;  /* 0x20000029ff227230 */ /* 0x000fc40000004100 */
[----:B------:R-:W-:Y:S02]  /*89d0*/  HADD2.F32 R35, -RZ, R43.H1_H1 ;  /* 0x3000002bff237230 */ /* 0x000fe40000004100 */
[----:B------:R-:W-:Y:S02]  /*89e0*/  HADD2.F32 R31, -RZ, R42.H0_H0 ;  /* 0x2000002aff1f7230 */ /* 0x000fe40000004100 */
[----:B------:R-:W-:Y:S02]  /*89f0*/  HADD2.F32 R37, -RZ, R39.H0_H0 ;  /* 0x20000027ff257230 */ /* 0x000fe40000004100 */
[----:B------:R-:W-:Y:S02]  /*8a00*/  HADD2.F32 R33, -RZ, R40.H0_H0 ;  /* 0x20000028ff217230 */ /* 0x000fe40000004100 */
[----:B--2---:R-:W-:-:S04]  /*8a10*/  IMAD.IADD R3, R8, 0x1, R3 ;  /* 0x0000000108037824 */ /* 0x004fc800078e0203 */
[----:B------:R-:W-:Y:S01]  /*8a20*/  IMAD R3, R3, 0x2, R2 ;  /* 0x0000000203037824 */ /* 0x000fe200078e0202 */
[----:B---3--:R-:W1:Y:S04]  /*8a30*/  LDS.128 R4, [R45+0x20400] ;  /* 0x020400002d047984 */ /* 0x008e680000000c00 */
[----:B------:R-:W0:Y:S01]  /*8a40*/  LDS.128 R8, [R3+0x20400] ;  /* 0x0204000003087984 */ /* 0x000e220000000c00 */
[----:B-1----:R-:W-:Y:S02]  /*8a50*/  HADD2.F32 R13, -RZ, R4.H0_H0 ;  /* 0x20000004ff0d7230 */ /* 0x002fe40000004100 */
[--C-:B0-----:R-:W-:Y:S02]  /*8a60*/  HADD2.F32 R21, -RZ, R8.reuse.H0_H0 ;  /* 0x20000008ff157230 */ /* 0x101fe40000004100 */
[----:B------:R-:W-:-:S03]  /*8a70*/  HADD2.F32 R8, -RZ, R8.H1_H1 ;  /* 0x30000008ff087230 */ /* 0x000fc60000004100 */
[-C--:B------:R-:W-:Y:S01]  /*8a80*/  FMUL.FTZ R28, R29, R21.reuse ;  /* 0x000000151d1c7220 */ /* 0x080fe20000410000 */
[C---:B------:R-:W-:Y:S01]  /*8a90*/  FMUL.FTZ R30, R27.reuse, R21 ;  /* 0x000000151b1e7220 */ /* 0x040fe20000410000 */
[--C-:B------:R-:W-:Y:S02]  /*8aa0*/  HADD2.F32 R24, -RZ, R9.reuse.H0_H0 ;  /* 0x20000009ff187230 */ /* 0x100fe40000004100 */
[-C--:B------:R-:W-:Y:S01]  /*8ab0*/  FMUL.FTZ R21, R36, R8.reuse ;  /* 0x0000000824157220 */ /* 0x080fe20000410000 */
[----:B------:R-:W-:Y:S02]  /*8ac0*/  HADD2.F32 R4, -RZ, R4.H1_H1 ;  /* 0x30000004ff047230 */ /* 0x000fe40000004100 */
[-C--:B------:R-:W-:Y:S01]  /*8ad0*/  FFMA.FTZ R28, R27, R13.reuse, -R28 ;  /* 0x0000000d1b1c7223 */ /* 0x080fe2000001081c */
[----:B------:R-:W-:Y:S01]  /*8ae0*/  FFMA.FTZ R30, R29, R13, R30 ;  /* 0x0000000d1d1e7223 */ /* 0x000fe2000001001e */
[----:B------:R-:W-:Y:S02]  /*8af0*/  HADD2.F32 R9, -RZ, R9.H1_H1 ;  /* 0x30000009ff097230 */ /* 0x000fe40000004100 */
[----:B------:R-:W-:Y:S01]  /*8b00*/  FMUL.FTZ R13, R32, R8 ;  /* 0x00000008200d7220 */ /* 0x000fe20000410000 */
[----:B------:R-:W-:-:S02]  /*8b10*/  HADD2.F32 R14, -RZ, R5.H0_H0 ;  /* 0x20000005ff0e7230 */ /* 0x000fc40000004100 */
[----:B------:R-:W-:Y:S01]  /*8b20*/  FMUL.FTZ R27, R38, R24 ;  /* 0x00000018261b7220 */ /* 0x000fe20000410000 */
[----:B------:R-:W-:Y:S02]  /*8b30*/  HADD2.F32 R5, -RZ, R5.H1_H1 ;  /* 0x30000005ff057230 */ /* 0x000fe40000004100 */
[----:B------:R-:W-:Y:S01]  /*8b40*/  FFMA.FTZ R21, R32, R4, -R21 ;  /* 0x0000000420157223 */ /* 0x000fe20000010815 */
[--C-:B------:R-:W-:Y:S02]  /*8b50*/  HADD2.F32 R25, -RZ, R10.reuse.H0_H0 ;  /* 0x2000000aff197230 */ /* 0x100fe40000004100 */
[----:B------:R-:W-:Y:S01]  /*8b60*/  FMUL.FTZ R29, R34, R24 ;  /* 0x00000018221d7220 */ /* 0x000fe20000410000 */
[----:B------:R-:W-:Y:S01]  /*8b70*/  FFMA.FTZ R13, R36, R4, R13 ;  /* 0x00000004240d7223 */ /* 0x000fe2000001000d */
[----:B------:R-:W-:Y:S02]  /*8b80*/  HADD2.F32 R10, -RZ, R10.H1_H1 ;  /* 0x3000000aff0a7230 */ /* 0x000fe40000004100 */
[-C--:B------:R-:W-:Y:S01]  /*8b90*/  FMUL.FTZ R4, R35, R9.reuse ;  /* 0x0000000923047220 */ /* 0x080fe20000410000 */
[----:B------:R-:W-:Y:S01]  /*8ba0*/  FMUL.FTZ R8, R31, R9 ;  /* 0x000000091f087220 */ /* 0x000fe20000410000 */
[----:B------:R-:W-:-:S02]  /*8bb0*/  HADD2.F32 R36, -RZ, R44.H0_H0 ;  /* 0x2000002cff247230 */ /* 0x000fc40000004100 */
[-C--:B------:R-:W-:Y:S01]  /*8bc0*/  FFMA.FTZ R27, R34, R14.reuse, -R27 ;  /* 0x0000000e221b7223 */ /* 0x080fe2000001081b */
[----:B------:R-:W-:Y:S02]  /*8bd0*/  HADD2.F32 R15, -RZ, R6.H0_H0 ;  /* 0x20000006ff0f7230 */ /* 0x000fe40000004100 */
[----:B------:R-:W-:Y:S01]  /*8be0*/  FFMA.FTZ R29, R38, R14, R29 ;  /* 0x0000000e261d7223 */ /* 0x000fe2000001001d */
[----:B------:R-:W-:Y:S02]  /*8bf0*/  HADD2.F32 R34, -RZ, R42.H1_H1 ;  /* 0x3000002aff227230 */ /* 0x000fe40000004100 */
[-C--:B------:R-:W-:Y:S01]  /*8c00*/  FFMA.FTZ R14, R31, R5.reuse, -R4 ;  /* 0x000000051f0e7223 */ /* 0x080fe20000010804 */
[----:B------:R-:W-:Y:S02]  /*8c10*/  HADD2.F32 R6, -RZ, R6.H1_H1 ;  /* 0x30000006ff067230 */ /* 0x000fe40000004100 */
[----:B------:R-:W-:Y:S01]  /*8c20*/  FFMA.FTZ R24, R35, R5, R8 ;  /* 0x0000000523187223 */ /* 0x000fe20000010008 */
[-C--:B------:R-:W-:Y:S01]  /*8c30*/  FMUL.FTZ R4, R37, R25.reuse ;  /* 0x0000001925047220 */ /* 0x080fe20000410000 */
[-C--:B------:R-:W-:Y:S01]  /*8c40*/  FMUL.FTZ R5, R36, R10.reuse ;  /* 0x0000000a24057220 */ /* 0x080fe20000410000 */
[----:B------:R-:W-:Y:S01]  /*8c50*/  FMUL.FTZ R32, R33, R25 ;  /* 0x0000001921207220 */ /* 0x000fe20000410000 */
[----:B------:R-:W-:Y:S01]  /*8c60*/  FMUL.FTZ R9, R34, R10 ;  /* 0x0000000a22097220 */ /* 0x000fe20000410000 */
[----:B------:R-:W-:-:S02]  /*8c70*/  HADD2.F32 R26, -RZ, R11.H0_H0 ;  /* 0x2000000bff1a7230 */ /* 0x000fc40000004100 */
[----:B------:R-:W-:Y:S01]  /*8c80*/  FFMA.FTZ R25, R33, R15, -R4 ;  /* 0x0000000f21197223 */ /* 0x000fe20000010804 */
[----:B------:R-:W-:Y:S01]  /*8c90*/  FFMA.FTZ R10, R34, R6, -R5 ;  /* 0x00000006220a7223 */ /* 0x000fe20000010805 */
[----:B------:R-:W-:Y:S02]  /*8ca0*/  HADD2.F32 R11, -RZ, R11.H1_H1 ;  /* 0x3000000bff0b7230 */ /* 0x000fe40000004100 */
[----:B------:R-:W-:Y:S02]  /*8cb0*/  HADD2.F32 R34, -RZ, R39.H1_H1 ;  /* 0x30000027ff227230 */ /* 0x000fe40000004100 */
[----:B------:R-:W-:Y:S02]  /*8cc0*/  HADD2.F32 R8, -RZ, R0.H1_H1 ;  /* 0x30000000ff087230 */ /* 0x000fe40000004100 */
[----:B------:R-:W-:Y:S02]  /*8cd0*/  HADD2.F32 R33, -RZ, R44.H1_H1 ;  /* 0x3000002cff217230 */ /* 0x000fe40000004100 */
[----:B------:R-:W-:-:S02]  /*8ce0*/  HADD2.F32 R31, -RZ, R0.H0_H0 ;  /* 0x20000000ff1f7230 */ /* 0x000fc40000004100 */
[----:B------:R-:W-:Y:S01]  /*8cf0*/  FFMA.FTZ R32, R37, R15, R32 ;  /* 0x0000000f25207223 */ /* 0x000fe20000010020 */
[--C-:B------:R-:W-:Y:S02]  /*8d00*/  HADD2.F32 R20, -RZ, R7.reuse.H0_H0 ;  /* 0x20000007ff147230 */ /* 0x100fe40000004100 */
[----:B------:R-:W-:Y:S01]  /*8d10*/  FFMA.FTZ R15, R36, R6, R9 ;  /* 0x00000006240f7223 */ /* 0x000fe20000010009 */
[----:B------:R-:W-:Y:S02]  /*8d20*/  HADD2.F32 R7, -RZ, R7.H1_H1 ;  /* 0x30000007ff077230 */ /* 0x000fe40000004100 */
[-C--:B------:R-:W-:Y:S01]  /*8d30*/  FMUL.FTZ R5, R34, R26.reuse ;  /* 0x0000001a22057220 */ /* 0x080fe20000410000 */
[C---:B------:R-:W-:Y:S01]  /*8d40*/  FMUL.FTZ R9, R8.reuse, R26 ;  /* 0x0000001a08097220 */ /* 0x040fe20000410000 */
[-C--:B------:R-:W-:Y:S01]  /*8d50*/  FMUL.FTZ R4, R33, R11.reuse ;  /* 0x0000000b21047220 */ /* 0x080fe20000410000 */
[C---:B------:R-:W-:Y:S01]  /*8d60*/  FMUL.FTZ R6, R31.reuse, R11 ;  /* 0x0000000b1f067220 */ /* 0x040fe20000410000 */
[-C--:B------:R-:W-:Y:S01]  /*8d70*/  FFMA.FTZ R0, R8, R20.reuse, -R5 ;  /* 0x0000001408007223 */ /* 0x080fe20000010805 */
[----:B------:R-:W-:Y:S01]  /*8d80*/  FFMA.FTZ R11, R34, R20, R9 ;  /* 0x00000014220b7223 */ /* 0x000fe20000010009 */
[-C--:B------:R-:W-:Y:S01]  /*8d90*/  FFMA.FTZ R31, R31, R7.reuse, -R4 ;  /* 0x000000071f1f7223 */ /* 0x080fe20000010804 */
        /* <DEDUP_REMOVED lines=11> */
.L_x_1306:
[----:B------:R-:W-:Y:S05]  /*8e50*/  BSYNC B0 ;  /* 0x0000000000007941 */ /* 0x000fea0003800000 */
.L_x_1295:
[----:B------:R-:W-:Y:S01]  /*8e60*/  @!PT LDS RZ, [RZ] ;  /* 0x00000000fffff984 */ /* 0x000fe20000000800 */
[----:B------:R-:W-:Y:S01]  /*8e70*/  @!PT LDS RZ, [RZ] ;  /* 0x00000000fffff984 */ /* 0x000fe20000000800 */
[----:B------:R-:W-:Y:S01]  /*8e80*/  @!PT LDS RZ, [RZ] ;  /* 0x00000000fffff984 */ /* 0x000fe20000000800 */
[----:B------:R-:W-:Y:S01]  /*8e90*/  @!PT LDS RZ, [RZ] ;  /* 0x00000000fffff984 */ /* 0x000fe20000000800 */
[----:B------:R4:W-:Y:S06]  /*8ea0*/  MEMBAR.ALL.CTA ;  /* 0x0000000000007992 */ /* 0x0009ec0000008000 */
[----:B----4-:R-:W4:Y:S01]  /*8eb0*/  FENCE.VIEW.ASYNC.S ;  /* 0x00000000000073c6 */ /* 0x010f220000000000 */
[----:B------:R-:W-:Y:S05]  /*8ec0*/  WARPSYNC.ALL ;  /* 0x0000000000007948 */ /* 0x000fea0003800000 */
[----:B----4-:R-:W-:Y:S06]  /*8ed0*/  BAR.SYNC.DEFER_BLOCKING 0xd, 0x80 ;  /* 0x0342000000007b1d */ /* 0x010fec0000010000 */
.L_x_1292:
[----:B------:R-:W-:-:S13]  /*8ee0*/  ISETP.NE.AND P0, PT, R188, 0x3, PT ;  /* 0x00000003bc00780c */ /* 0x000fda0003f05270 */
[----:B------:R-:W-:Y:S05]  /*8ef0*/  @!P0 BRA `(.L_x_1316) ;  /* 0x0000000000048947 */ /* 0x000fea0003800000 */
[----:B------:R-:W-:Y:S01]  /*8f00*/  BPT.TRAP 0x1 ;  /* 0x000000040000795c */ /* 0x000fe20000300000 */
.L_x_1316:
[----:B------:R-:W-:Y:S01]  /*8f10*/  IMAD R13, R18, 0x8, R2 ;  /* 0x00000008120d7824 */ /* 0x000fe200078e0202 */
[----:B------:R-:W-:-:S04]  /*8f20*/  SHF.L.U32 R20, R184, 0x1f, RZ ;  /* 0x0000001fb8147819 */ /* 0x000fc800000006ff */
[----:B------:R4:W0:Y:S01]  /*8f30*/  SYNCS.PHASECHK.TRANS64.TRYWAIT P1, [R13+URZ+0x38830], R20 ;  /* 0x038830140d0075a7 */ /* 0x000822000802017f */
[----:B------:R-:W-:Y:S05]  /*8f40*/  @!P0 BRA `(.L_x_1317) ;  /* 0x0000000000048947 */ /* 0x000fea0003800000 */
[----:B------:R-:W-:Y:S01]  /*8f50*/  BPT.TRAP 0x1 ;  /* 0x000000040000795c */ /* 0x000fe20000300000 */
.L_x_1317:
[C---:B--2---:R-:W-:Y:S01]  /*8f60*/  IADD3 R0, R2.reuse, 0x22400, RZ ;  /* 0x0002240002007810 */ /* 0x044fe20007ffe0ff */
[----:B01-3--:R-:W-:-:S03]  /*8f70*/  VIADD R3, R2, 0x20400 ;  /* 0x0002040002037836 */ /* 0x00bfc60000000000 */
        /* <DEDUP_REMOVED lines=8> */
.L_x_1318:
[----:B------:R-:W-:Y:S01]  /*9000*/  IMAD R10, R18, 0x200, R220 ;  /* 0x00000200120a7824 */ /* 0x000fe200078e02dc */
[----:B------:R-:W-:Y:S01]  /*9010*/  LOP3.LUT R8, R3, 0x10000, RZ, 0xfc, !PT ;  /* 0x0001000003087812 */ /* 0x000fe200078efcff */
[----:B------:R-:W-:Y:S01]  /*9020*/  IMAD.MOV.U32 R9, RZ, RZ, 0x40000040 ;  /* 0x40000040ff097424 */ /* 0x000fe200078e00ff */
[----:B------:R-:W-:Y:S05]  /*9030*/  WARPSYNC.ALL ;  /* 0x0000000000007948 */ /* 0x000fea0003800000 */
[----:B------:R-:W-:Y:S01]  /*9040*/  IMAD.MOV.U32 R11, RZ, RZ, 0x40000040 ;  /* 0x40000040ff0b7424 */ /* 0x000fe200078e00ff */
[C---:B------:R-:W-:Y:S01]  /*9050*/  R2UR UR4, R8.reuse ;  /* 0x00000000080472ca */ /* 0x040fe200000e0000 */
[----:B-----5:R-:W-:Y:S01]  /*9060*/  WARPGROUP.ARRIVE ;  /* 0x00000000000079c5 */ /* 0x020fe20000000000 */
[----:B------:R-:W-:Y:S01]  /*9070*/  R2UR UR5, R9 ;  /* 0x00000000090572ca */ /* 0x000fe200000e0000 */
[----:B------:R-:W-:Y:S01]  /*9080*/  VIADD R4, R8, 0x2 ;  /* 0x0000000208047836 */ /* 0x000fe20000000000 */
[C---:B------:R-:W-:Y:S01]  /*9090*/  R2UR UR6, R10.reuse ;  /* 0x000000000a0672ca */ /* 0x040fe200000e0000 */
[----:B------:R-:W-:Y:S01]  /*90a0*/  VIADD R6, R10, 0x2 ;  /* 0x000000020a067836 */ /* 0x000fe20000000000 */
[----:B------:R-:W-:Y:S01]  /*90b0*/  R2UR UR7, R11 ;  /* 0x000000000b0772ca */ /* 0x000fe200000e0000 */
[----:B------:R-:W-:Y:S01]  /*90c0*/  IMAD.MOV.U32 R5, RZ, RZ, 0x40000040 ;  /* 0x40000040ff057424 */ /* 0x000fe200078e00ff */
[----:B------:R-:W-:Y:S01]  /*90d0*/  SHF.L.U32 R3, R12, 0x1f, RZ ;  /* 0x0000001f0c037819 */ /* 0x000fe200000006ff */
[----:B------:R-:W-:Y:S01]  /*90e0*/  IMAD.MOV.U32 R7, RZ, RZ, 0x40000040 ;  /* 0x40000040ff077424 */ /* 0x000fe200078e00ff */
[----:B------:R-:W-:Y:S01]  /*90f0*/  BSSY B0, `(.L_x_1320) ;  /* 0x0000022000007945 */ /* 0x000fe20003800000 */
[----:B------:R-:W-:-:S02]  /*9100*/  VIADD R14, R10, 0x4 ;  /* 0x000000040a0e7836 */ /* 0x000fc40000000000 */
[----:B------:R-:W-:Y:S02]  /*9110*/  IMAD.MOV.U32 R15, RZ, RZ, 0x40000040 ;  /* 0x40000040ff0f7424 */ /* 0x000fe400078e00ff */
[----:B------:R-:W-:Y:S02]  /*9120*/  VIADD R10, R10, 0x6 ;  /* 0x000000060a0a7836 */ /* 0x000fe40000000000 */
[----:B------:R-:W-:Y:S02]  /*9130*/  IMAD.MOV.U32 R9, RZ, RZ, 0x40000040 ;  /* 0x40000040ff097424 */ /* 0x000fe400078e00ff */
[----:B------:R-:W-:Y:S01]  /*9140*/  HGMMA.64x64x16.F32 R24, gdesc[UR4], RZ, !UPT, gsb0 ;  /* 0x00e00000041879f0 */ /* 0x000fe2000c0008ff */
[----:B------:R-:W-:Y:S01]  /*9150*/  R2UR UR4, R4 ;  /* 0x00000000040472ca */ /* 0x000fe200000e0000 */
[----:B------:R-:W-:Y:S01]  /*9160*/  IMAD.MOV.U32 R11, RZ, RZ, 0x40000040 ;  /* 0x40000040ff0b7424 */ /* 0x000fe200078e00ff */
[----:B------:R-:W-:Y:S02]  /*9170*/  R2UR UR5, R5 ;  /* 0x00000000050572ca */ /* 0x000fe400000e0000 */
[----:B------:R-:W-:Y:S01]  /*9180*/  R2UR UR6, R6 ;  /* 0x00000000060672ca */ /* 0x000fe200000e0000 */
[----:B------:R-:W-:Y:S01]  /*9190*/  VIADD R6, R8, 0x4 ;  /* 0x0000000408067836 */ /* 0x000fe20000000000 */
[----:B------:R-:W-:Y:S01]  /*91a0*/  R2UR UR7, R7 ;  /* 0x00000000070772ca */ /* 0x000fe200000e0000 */
[----:B------:R-:W-:-:S02]  /*91b0*/  IMAD.MOV.U32 R7, RZ, RZ, 0x40000040 ;  /* 0x40000040ff077424 */ /* 0x000fc400078e00ff */
[----:B------:R-:W-:Y:S01]  /*91c0*/  VIADD R8, R8, 0x6 ;  /* 0x0000000608087836 */ /* 0x000fe20000000000 */
[----:B------:R-:W-:Y:S02]  /*91d0*/  WARPGROUP.DEPBAR.LE gsb0, 0x0 ;  /* 0x00008000000079c5 */ /* 0x000fe40000010000 */
[----:B------:R-:W-:-:S07]  /*91e0*/  WARPGROUP.ARRIVE ;  /* 0x00000000000079c5 */ /* 0x000fce0000000000 */
        /* <DEDUP_REMOVED lines=16> */
[----:B------:R-:W1:Y:S02]  /*92f0*/  SYNCS.PHASECHK.TRANS64.TRYWAIT P1, [R2+URZ+0x38810], R3 ;  /* 0x03881003020075a7 */ /* 0x000e64000802017f */
[----:B-1----:R-:W-:Y:S05]  /*9300*/  @!P1 BRA `(.L_x_1321) ;  /* 0x0000012000f09947 */ /* 0x002fea0003800000 */
.L_x_1520:
[----:B------:R-:W-:Y:S05]  /*9310*/  BSYNC B0 ;  /* 0x0000000000007941 */ /* 0x000fea0003800000 */
.L_x_1320:
[----:B------:R-:W-:Y:S05]  /*9320*/  @!P0 BRA `(.L_x_1322) ;  /* 0x0000000000048947 */ /* 0x000fea0003800000 */
[----:B------:R-:W-:Y:S01]  /*9330*/  BPT.TRAP 0x1 ;  /* 0x000000040000795c */ /* 0x000fe20000300000 */
.L_x_1322:
[----:B------:R2:W3:Y:S01]  /*9340*/  SYNCS.PHASECHK.TRANS64.TRYWAIT P1, [R13+URZ+0x38850], R20 ;  /* 0x038850140d0075a7 */ /* 0x0004e2000802017f */
[----:B------:R-:W-:Y:S05]  /*9350*/  @!P0 BRA `(.L_x_1323) ;  /* 0x0000000000048947 */ /* 0x000fea0003800000 */
[----:B------:R-:W-:Y:S01]  /*9360*/  BPT.TRAP 0x1 ;  /* 0x000000040000795c */ /* 0x000fe20000300000 */
.L_x_1323:
[C---:B------:R-:W-:Y:S02]  /*9370*/  VIADD R0, R2.reuse, 0x400 ;  /* 0x0000040002007836 */ /* 0x040fe40000000000 */
[----:B-1----:R-:W-:-:S03]  /*9380*/  VIADD R3, R2, 0x26400 ;  /* 0x0002640002037836 */ /* 0x002fc60000000000 */
[----:B------:R-:W-:Y:S02]  /*9390*/  SHF.R.U32.HI R0, RZ, 0x4, R0 ;  /* 0x00000004ff007819 */ /* 0x000fe40000011600 */
[----:B------:R-:W-:Y:S02]  /*93a0*/  SHF.R.U32.HI R3, RZ, 0x4, R3 ;  /* 0x00000004ff037819 */ /* 0x000fe40000011603 */
[----:B------:R-:W-:Y:S02]  /*93b0*/  LOP3.LUT R0, R0, 0x3fff, RZ, 0xc0, !PT ;  /* 0x00003fff00007812 */ /* 0x000fe400078ec0ff */
[----:B------:R-:W-:Y:S02]  /*93c0*/  LOP3.LUT R3, R3, 0x3fff, RZ, 0xc0, !PT ;  /* 0x00003fff03037812 */ /* 0x000fe400078ec0ff */
[----:B------:R-:W-:Y:S01]  /*93d0*/  LOP3.LUT R221, R0, 0x10000, RZ, 0xfc, !PT ;  /* 0x0001000000dd7812 */ /* 0x000fe200078efcff */
[----:B---3--:R-:W-:Y:S06]  /*93e0*/  @P1 BRA `(.L_x_1324) ;  /* 0x0000000000081947 */ /* 0x008fec0003800000 */
[----:B------:R-:W1:Y:S02]  /*93f0*/  SYNCS.PHASECHK.TRANS64.TRYWAIT P1, [R13+URZ+0x38850], R20 ;  /* 0x038850140d0075a7 */ /* 0x000e64000802017f */
[----:B-1----:R-:W-:Y:S05]  /*9400*/  @!P1 BRA `(.L_x_1325) ;  /* 0x0000012000c49947 */ /* 0x002fea0003800000 */
.L_x_1324:
[----:B------:R-:W-:Y:S01]  /*9410*/  LOP3.LUT R0, R3, 0x10000, RZ, 0xfc, !PT ;  /* 0x0001000003007812 */ /* 0x000fe200078efcff */
[----:B------:R-:W-:Y:S01]  /*9420*/  IMAD R10, R18, 0x1000, R221 ;  /* 0x00001000120a7824 */ /* 0x000fe200078e02dd */
[----:B------:R-:W-:Y:S05]  /*9430*/  WARPSYNC.ALL ;  /* 0x0000000000007948 */ /* 0x000fea0003800000 */
[----:B------:R-:W-:Y:S01]  /*9440*/  IMAD.MOV.U32 R14, RZ, RZ, R0 ;  /* 0x000000ffff0e7224 */ /* 0x000fe200078e0000 */
[----:B------:R-:W-:Y:S01]  /*9450*/  R2UR UR6, R10 ;  /* 0x000000000a0672ca */ /* 0x000fe200000e0000 */
[----:B------:R-:W-:Y:S01]  /*9460*/  IMAD.MOV.U32 R15, RZ, RZ, 0x40000040 ;  /* 0x40000040ff0f7424 */ /* 0x000fe200078e00ff */
[----:B------:R-:W-:Y:S01]  /*9470*/  WARPGROUP.ARRIVE ;  /* 0x00000000000079c5 */ /* 0x000fe20000000000 */
[----:B------:R-:W-:Y:S01]  /*9480*/  IMAD.MOV.U32 R11, RZ, RZ, 0x40000040 ;  /* 0x40000040ff0b7424 */ /* 0x000fe200078e00ff */
[----:B------:R-:W-:Y:S01]  /*9490*/  R2UR UR4, R14 ;  /* 0x000000000e0472ca */ /* 0x000fe200000e0000 */
[----:B------:R-:W-:Y:S01]  /*94a0*/  VIADD R14, R0, 0x2 ;  /* 0x00000002000e7836 */ /* 0x000fe20000000000 */
[----:B------:R-:W-:Y:S01]  /*94b0*/  R2UR UR5, R15 ;  /* 0x000000000f0572ca */ /* 0x000fe200000e0000 */
[----:B012-4-:R-:W-:Y:S01]  /*94c0*/  VIADD R20, R10, 0x2 ;  /* 0x000000020a147836 */ /* 0x017fe20000000000 */
[----:B------:R-:W-:Y:S01]  /*94d0*/  R2UR UR7, R11 ;  /* 0x000000000b0772ca */ /* 0x000fe200000e0000 */
[----:B------:R-:W-:Y:S01]  /*94e0*/  IMAD.MOV.U32 R15, RZ, RZ, 0x40000040 ;  /* 0x40000040ff0f7424 */ /* 0x000fe200078e00ff */
[----:B------:R-:W0:Y:S01]  /*94f0*/  S2R R12, SR_TID.X ;  /* 0x00000000000c7919 */ /* 0x000e220000002100 */
[----:B------:R-:W-:-:S02]  /*9500*/  IMAD.MOV.U32 R21, RZ, RZ, 0x40000040 ;  /* 0x40000040ff157424 */ /* 0x000fc400078e00ff */
[----:B------:R-:W-:Y:S02]  /*9510*/  VIADD R56, R10, 0x800 ;  /* 0x000008000a387836 */ /* 0x000fe40000000000 */
[----:B------:R-:W-:-:S06]  /*9520*/  IMAD.MOV.U32 R57, RZ, RZ, 0x4 ;  /* 0x00000004ff397424 */ /* 0x000fcc00078e00ff */
[----:B------:R-:W-:Y:S01]  /*9530*/  HGMMA.64x64x16.F32 R24, gdesc[UR4], R24, gsb0 ;  /* 0x00e00000041879f0 */ /* 0x000fe20008000818 */
[----:B------:R-:W-:Y:S02]  /*9540*/  R2UR UR4, R14 ;  /* 0x000000000e0472ca */ /* 0x000fe400000e0000 */
[----:B------:R-:W-:Y:S01]  /*9550*/  R2UR UR5, R15 ;  /* 0x000000000f0572ca */ /* 0x000fe200000e0000 */
[----:B------:R-:W-:Y:S01]  /*9560*/  IMAD.MOV.U32 R15, RZ, RZ, 0x40000040 ;  /* 0x40000040ff0f7424 */ /* 0x000fe200078e00ff */
[----:B------:R-:W-:Y:S01]  /*9570*/  R2UR UR6, R20 ;  /* 0x00000000140672ca */ /* 0x000fe200000e0000 */
[----:B------:R-:W-:Y:S01]  /*9580*/  VIADD R20, R10, 0x4 ;  /* 0x000000040a147836 */ /* 0x000fe20000000000 */
[----:B------:R-:W-:Y:S01]  /*9590*/  R2UR UR7, R21 ;  /* 0x00000000150772ca */ /* 0x000fe200000e0000 */
[----:B------:R-:W-:Y:S01]  /*95a0*/  IMAD.MOV.U32 R21, RZ, RZ, 0x40000040 ;  /* 0x40000040ff157424 */ /* 0x000fe200078e00ff */
[----:B------:R-:W-:Y:S02]  /*95b0*/  IADD3 R14, R0, 0x4, RZ ;  /* 0x00000004000e7810 */ /* 0x000fe40007ffe0ff */
[----:B0-----:R-:W-:-:S05]  /*95c0*/  SHF.R.U32.HI R12, RZ, 0x7, R12 ;  /* 0x00000007ff0c7819 */ /* 0x001fca000001160c */
[----:B------:R0:W1:Y:S02]  /*95d0*/  SHFL.IDX PT, R3, R12, RZ, 0x1f ;  /* 0x00001fff0c037589 */ /* 0x00006400000e0000 */
[----:B0-----:R-:W-:Y:S01]  /*95e0*/  VIADD R12, R0, 0x800 ;  /* 0x00000800000c7836 */ /* 0x001fe20000000000 */
[----:B-1----:R-:W-:-:S04]  /*95f0*/  ISETP.GT.AND P1, PT, R3, 0x7f, PT ;  /* 0x0000007f0300780c */ /* 0x002fc80003f24270 */
[----:B------:R-:W-:Y:S02]  /*9600*/  SEL R3, RZ, 0x2, !P1 ;  /* 0x00000002ff037807 */ /* 0x000fe40004800000 */
[C---:B------:R-:W-:Y:S02]  /*9610*/  SEL R11, R57.reuse, 0x2, P1 ;  /* 0x00000002390b7807 */ /* 0x040fe40000800000 */
[----:B------:R-:W-:Y:S01]  /*9620*/  SEL R57, R57, 0x6, !P1 ;  /* 0x0000000639397807 */ /* 0x000fe20004800000 */
[----:B------:R-:W-:Y:S02]  /*9630*/  WARPGROUP.DEPBAR.LE gsb0, 0x0 ;  /* 0x00008000000079c5 */ /* 0x000fe40000010000 */
[----:B------:R-:W-:-:S06]  /*9640*/  WARPGROUP.ARRIVE ;  /* 0x00000000000079c5 */ /* 0x000fcc0000000000 */
[----:B------:R-:W-:Y:S01]  /*9650*/  HGMMA.64x64x16.F32 R24, gdesc[UR4], R24, gsb0 ;  /* 0x00e00000041879f0 */ /* 0x000fe20008000818 */
[----:B------:R-:W-:Y:S01]  /*9660*/  R2UR UR4, R14 ;  /* 0x000000000e0472ca */ /* 0x000fe200000e0000 */
[----:B------:R-:W-:Y:S01]  /*9670*/  VIADD R14, R0, 0x6 ;  /* 0x00000006000e7836 */ /* 0x000fe20000000000 */
[----:B------:R-:W-:Y:S01]  /*9680*/  R2UR UR5, R15 ;  /* 0x000000000f0572ca */ /* 0x000fe200000e0000 */
[----:B------:R-:W-:Y:S01]  /*9690*/  IMAD.MOV.U32 R15, RZ, RZ, 0x40000040 ;  /* 0x40000040ff0f7424 */ /* 0x000fe200078e00ff */
[----:B------:R-:W-:Y:S01]  /*96a0*/  R2UR UR6, R20 ;  /* 0x00000000140672ca */ /* 0x000fe200000e0000 */
[----:B------:R-:W-:Y:S01]  /*96b0*/  VIADD R20, R10, 0x6 ;  /* 0x000000060a147836 */ /* 0x000fe20000000000 */
[----:B------:R-:W-:Y:S01]  /*96c0*/  R2UR UR7, R21 ;  /* 0x00000000150772ca */ /* 0x000fe200000e0000 */
[----:B------:R-:W-:Y:S01]  /*96d0*/  IMAD.MOV.U32 R21, RZ, RZ, 0x40000040 ;  /* 0x40000040ff157424 */ /* 0x000fe200078e00ff */
[----:B------:R-:W-:Y:S02]  /*96e0*/  WARPGROUP.DEPBAR.LE gsb0, 0x0 ;  /* 0x00008000000079c5 */ /* 0x000fe40000010000 */
[----:B------:R-:W-:-:S09]  /*96f0*/  WARPGROUP.ARRIVE ;  /* 0x00000000000079c5 */ /* 0x000fd20000000000 */
        /* <DEDUP_REMOVED lines=51> */
[----:B------:R-:W-:Y:S02]  /*9a30*/  R2UR UR7, R21 ;  /* 0x00000000150772ca */ /* 0x000fe400000e0000 */
[----:B------:R-:W-:Y:S01]  /*9a40*/  MOV R21, 0x40000040 ;  /* 0x4000004000157802 */ /* 0x000fe20000000f00 */
[----:B------:R-:W-:-:S02]  /*9a50*/  WARPGROUP.DEPBAR.LE gsb0, 0x0 ;  /* 0x00008000000079c5 */ /* 0x000fc40000010000 */
[----:B------:R-:W-:-:S08]  /*9a60*/  WARPGROUP.ARRIVE ;  /* 0x00000000000079c5 */ /* 0x000fd00000000000 */
        /* <DEDUP_REMOVED lines=69> */
[----:B------:R-:W-:Y:S02]  /*9ec0*/  R2UR UR5, R15 ;  /* 0x000000000f0572ca */ /* 0x000fe400000e0000 */
[----:B------:R-:W-:Y:S01]  /*9ed0*/  R2UR UR6, R20 ;  /* 0x00000000140672ca */ /* 0x000fe200000e0000 */
[----:B------:R-:W-:Y:S01]  /*9ee0*/  VIADD R20, R10, 0x606 ;  /* 0x000006060a147836 */ /* 0x000fe20000000000 */
[----:B------:R-:W-:Y:S01]  /*9ef0*/  R2UR UR7, R21 ;  /* 0x00000000150772ca */ /* 0x000fe200000e0000 */
[----:B------:R-:W-:Y:S01]  /*9f00*/  IMAD.MOV.U32 R21, RZ, RZ, 0x40000040 ;  /* 0x40000040ff157424 */ /* 0x000fe200078e00ff */
[----:B------:R-:W-:Y:S01]  /*9f10*/  MOV R15, 0x40000040 ;  /* 0x40000040000f7802 */ /* 0x000fe20000000f00 */
[----:B------:R-:W-:-:S02]  /*9f20*/  WARPGROUP.DEPBAR.LE gsb0, 0x0 ;  /* 0x00008000000079c5 */ /* 0x000fc40000010000 */
[----:B------:R-:W-:-:S08]  /*9f30*/  WARPGROUP.ARRIVE ;  /* 0x00000000000079c5 */ /* 0x000fd00000000000 */
[----:B------:R-:W-:Y:S01]  /*9f40*/  HGMMA.64x64x16.F32 R24, gdesc[UR4], R24, gsb0 ;  /* 0x00e00000041879f0 */ /* 0x000fe20008000818 */
[----:B------:R-:W-:Y:S01]  /*9f50*/  R2UR UR4, R14 ;  /* 0x000000000e0472ca */ /* 0x000fe200000e0000 */
[----:B------:R-:W-:Y:S01]  /*9f60*/  IMAD.IADD R14, R3, 0x1, R56 ;  /* 0x00000001030e7824 */ /* 0x000fe200078e0238 */
[----:B------:R-:W-:Y:S01]  /*9f70*/  R2UR UR5, R15 ;  /* 0x000000000f0572ca */ /* 0x000fe200000e0000 */
[----:B------:R-:W-:Y:S01]  /*9f80*/  IMAD.MOV.U32 R15, RZ, RZ, 0x40000040 ;  /* 0x40000040ff0f7424 */ /* 0x000fe200078e00ff */
[----:B------:R-:W-:Y:S01]  /*9f90*/  R2UR UR6, R20 ;  /* 0x00000000140672ca */ /* 0x000fe200000e0000 */
[----:B------:R-:W-:Y:S01]  /*9fa0*/  IMAD.IADD R20, R3, 0x1, R12 ;  /* 0x0000000103147824 */ /* 0x000fe200078e020c */
[----:B------:R-:W-:Y:S01]  /*9fb0*/  R2UR UR7, R21 ;  /* 0x00000000150772ca */ /* 0x000fe200000e0000 */
[----:B------:R-:W-:Y:S01]  /*9fc0*/  IMAD.MOV.U32 R21, RZ, RZ, 0x40000040 ;  /* 0x40000040ff157424 */ /* 0x000fe200078e00ff */
[----:B------:R-:W-:Y:S02]  /*9fd0*/  WARPGROUP.DEPBAR.LE gsb0, 0x0 ;  /* 0x00008000000079c5 */ /* 0x000fe40000010000 */
[----:B------:R-:W-:-:S09]  /*9fe0*/  WARPGROUP.ARRIVE ;  /* 0x00000000000079c5 */ /* 0x000fd20000000000 */
[----:B------:R-:W-:Y:S01]  /*9ff0*/  HGMMA.64x64x16.F32 R24, gdesc[UR4], R24, gsb0 ;  /* 0x00e00000041879f0 */ /* 0x000fe20008000818 */
[----:B------:R-:W-:Y:S01]  /*a000*/  R2UR UR6, R14 ;  /* 0x000000000e0672ca */ /* 0x000fe200000e0000 */
[--C-:B------:R-:W-:Y:S01]  /*a010*/  IMAD.IADD R14, R56, 0x1, R11.reuse ;  /* 0x00000001380e7824 */ /* 0x100fe200078e020b */
        /* <DEDUP_REMOVED lines=16> */
[----:B------:R-:W-:Y:S02]  /*a120*/  IMAD.MOV.U32 R21, RZ, RZ, 0x40000040 ;  /* 0x40000040ff157424 */ /* 0x000fe400078e00ff */
[----:B------:R-:W-:-:S02]  /*a130*/  IMAD.MOV.U32 R12, RZ, RZ, 0x28 ;  /* 0x00000028ff0c7424 */ /* 0x000fc400078e00ff */
[----:B------:R-:W-:-:S03]  /*a140*/  VIADD R56, R10, 0xa00 ;  /* 0x00000a000a387836 */ /* 0x000fc60000000000 */
[----:B------:R-:W-:Y:S01]  /*a150*/  SEL R12, R12, 0x26, P1 ;  /* 0x000000260c0c7807 */ /* 0x000fe20000800000 */
[----:B------:R-:W-:Y:S02]  /*a160*/  WARPGROUP.DEPBAR.LE gsb0, 0x0 ;  /* 0x00008000000079c5 */ /* 0x000fe40000010000 */
[----:B------:R-:W-:-:S06]  /*a170*/  WARPGROUP.ARRIVE ;  /* 0x00000000000079c5 */ /* 0x000fcc0000000000 */
[----:B------:R-:W-:Y:S01]  /*a180*/  HGMMA.64x64x16.F32 R24, gdesc[UR4], R24, gsb0 ;  /* 0x00e00000041879f0 */ /* 0x000fe20008000818 */
[----:B------:R-:W-:Y:S01]  /*a190*/  R2UR UR4, R14 ;  /* 0x000000000e0472ca */ /* 0x000fe200000e0000 */
[----:B------:R-:W-:Y:S01]  /*a1a0*/  IMAD.MOV.U32 R14, RZ, RZ, 0xa00 ;  /* 0x00000a00ff0e7424 */ /* 0x000fe200078e00ff */
[----:B------:R-:W-:Y:S01]  /*a1b0*/  R2UR UR5, R15 ;  /* 0x000000000f0572ca */ /* 0x000fe200000e0000 */
[----:B------:R-:W-:Y:S01]  /*a1c0*/  IMAD.MOV.U32 R15, RZ, RZ, 0x40000040 ;  /* 0x40000040ff0f7424 */ /* 0x000fe200078e00ff */
[----:B------:R-:W-:Y:S02]  /*a1d0*/  R2UR UR6, R20 ;  /* 0x00000000140672ca */ /* 0x000fe400000e0000 */
[----:B------:R-:W-:Y:S02]  /*a1e0*/  R2UR UR7, R21 ;  /* 0x00000000150772ca */ /* 0x000fe400000e0000 */
[----:B------:R-:W-:Y:S02]  /*a1f0*/  SEL R14, R14, 0x980, P1 ;  /* 0x000009800e0e7807 */ /* 0x000fe40000800000 */
[----:B------:R-:W-:Y:S01]  /*a200*/  LOP3.LUT R21, R12, 0x6, RZ, 0xc0, !PT ;  /* 0x000000060c157812 */ /* 0x000fe200078ec0ff */
[----:B------:R-:W-:Y:S01]  /*a210*/  VIADD R12, R0, 0xa00 ;  /* 0x00000a00000c7836 */ /* 0x000fe20000000000 */
[----:B------:R-:W-:-:S04]  /*a220*/  LOP3.LUT R20, R14, 0xa00, RZ, 0xc0, !PT ;  /* 0x00000a000e147812 */ /* 0x000fc800078ec0ff */
[CC--:B------:R-:W-:Y:S02]  /*a230*/  IADD3 R14, R21.reuse, R20.reuse, R0 ;  /* 0x00000014150e7210 */ /* 0x0c0fe40007ffe000 */
[----:B------:R-:W-:Y:S01]  /*a240*/  IADD3 R20, R21, R20, R10 ;  /* 0x0000001415147210 */ /* 0x000fe20007ffe00a */
[----:B------:R-:W-:Y:S01]  /*a250*/  IMAD.MOV.U32 R21, RZ, RZ, 0x40000040 ;  /* 0x40000040ff157424 */ /* 0x000fe200078e00ff */
[----:B------:R-:W-:Y:S02]  /*a260*/  WARPGROUP.DEPBAR.LE gsb0, 0x0 ;  /* 0x00008000000079c5 */ /* 0x000fe40000010000 */
[----:B------:R-:W-:-:S06]  /*a270*/  WARPGROUP.ARRIVE ;  /* 0x00000000000079c5 */ /* 0x000fcc0000000000 */
        /* <DEDUP_REMOVED lines=12> */
[----:B------:R-:W-:Y:S02]  /*a340*/  R2UR UR4, R14 ;  /* 0x000000000e0472ca */ /* 0x000fe400000e0000 */
[----:B------:R-:W-:Y:S01]  /*a350*/  R2UR UR5, R15 ;  /* 0x000000000f0572ca */ /* 0x000fe200000e0000 */
[----:B------:R-:W-:Y:S01]  /*a360*/  IMAD.MOV.U32 R15, RZ, RZ, 0x40000040 ;  /* 0x40000040ff0f7424 */ /* 0x000fe200078e00ff */
[----:B------:R-:W-:Y:S01]  /*a370*/  R2UR UR6, R20 ;  /* 0x00000000140672ca */ /* 0x000fe200000e0000 */
[----:B------:R-:W-:Y:S01]  /*a380*/  IMAD.IADD R20, R11, 0x1, R56 ;  /* 0x000000010b147824 */ /* 0x000fe200078e0238 */
[----:B------:R-:W-:Y:S01]  /*a390*/  R2UR UR7, R21 ;  /* 0x00000000150772ca */ /* 0x000fe200000e0000 */
[----:B------:R-:W-:Y:S01]  /*a3a0*/  IMAD.MOV.U32 R21, RZ, RZ, 0x40000040 ;  /* 0x40000040ff157424 */ /* 0x000fe200078e00ff */
[----:B------:R-:W-:Y:S01]  /*a3b0*/  IADD3 R14, R11, R12, RZ ;  /* 0x0000000c0b0e7210 */ /* 0x000fe20007ffe0ff */
        /* <DEDUP_REMOVED lines=69> */
[----:B------:R-:W-:Y:S02]  /*a810*/  R2UR UR4, R14 ;  /* 0x000000000e0472ca */ /* 0x000fe400000e0000 */
[----:B------:R-:W-:Y:S01]  /*a820*/  R2UR UR5, R15 ;  /* 0x000000000f0572ca */ /* 0x000fe200000e0000 */
[----:B------:R-:W-:Y:S01]  /*a830*/  IMAD.MOV.U32 R15, RZ, RZ, 0x40000040 ;  /* 0x40000040ff0f7424 */ /* 0x000fe200078e00ff */
[----:B------:R-:W-:Y:S02]  /*a840*/  R2UR UR6, R20 ;  /* 0x00000000140672ca */ /* 0x000fe400000e0000 */
[----:B------:R-:W-:Y:S02]  /*a850*/  R2UR UR7, R21 ;  /* 0x00000000150772ca */ /* 0x000fe400000e0000 */
[----:B------:R-:W-:Y:S02]  /*a860*/  MOV R14, 0xe00 ;  /* 0x00000e00000e7802 */ /* 0x000fe40000000f00 */
[----:B------:R-:W-:Y:S01]  /*a870*/  LOP3.LUT R21, R12, 0x6, RZ, 0xc0, !PT ;  /* 0x000000060c157812 */ /* 0x000fe200078ec0ff */
[----:B------:R-:W-:Y:S01]  /*a880*/  VIADD R12, R0, 0xe00 ;  /* 0x00000e00000c7836 */ /* 0x000fe20000000000 */
[----:B------:R-:W-:-:S04]  /*a890*/  SEL R14, R14, 0xd80, P1 ;  /* 0x00000d800e0e7807 */ /* 0x000fc80000800000 */
        /* <DEDUP_REMOVED lines=15> */
[----:B------:R-:W-:-:S05]  /*a990*/  IMAD.MOV.U32 R3, RZ, RZ, 0x40 ;  /* 0x00000040ff037424 */ /* 0x000fca00078e00ff */
[----:B------:R-:W-:-:S04]  /*a9a0*/  SEL R3, R3, 0x3e, P1 ;  /* 0x0000003e03037807 */ /* 0x000fc80000800000 */
[----:B------:R-:W-:Y:S01]  /*a9b0*/  LOP3.LUT R3, R3, 0x6, RZ, 0xc0, !PT ;  /* 0x0000000603037812 */ /* 0x000fe200078ec0ff */
        /* <DEDUP_REMOVED lines=13> */
[----:B------:R-:W-:-:S04]  /*aa90*/  LOP3.LUT R11, R11, 0x1e00, RZ, 0xc0, !PT ;  /* 0x00001e000b0b7812 */ /* 0x000fc800078ec0ff */
[----:B------:R-:W-:Y:S01]  /*aaa0*/  IADD3 R10, R3, R11, R10 ;  /* 0x0000000b030a7210 */ /* 0x000fe20007ffe00a */
        /* <DEDUP_REMOVED lines=17> */
[----:B------:R-:W-:Y:S02]  /*abc0*/  R2UR UR6, R20 ;  /* 0x00000000140672ca */ /* 0x000fe400000e0000 */
[----:B------:R-:W-:Y:S02]  /*abd0*/  R2UR UR7, R21 ;  /* 0x00000000150772ca */ /* 0x000fe400000e0000 */
[----:B------:R-:W-:Y:S01]  /*abe0*/  IADD3 R14, R3, R11, R0 ;  /* 0x0000000b030e7210 */ /* 0x000fe20007ffe000 */
[----:B------:R-:W-:Y:S01]  /*abf0*/  IMAD.MOV.U32 R11, RZ, RZ, 0x40000040 ;  /* 0x40000040ff0b7424 */ /* 0x000fe200078e00ff */
[----:B------:R-:W-:-:S02]  /*ac00*/  WARPGROUP.DEPBAR.LE gsb0, 0x0 ;  /* 0x00008000000079c5 */ /* 0x000fc40000010000 */
        /* <DEDUP_REMOVED lines=12> */
.L_x_1326:
[----:B------:R-:W-:Y:S01]  /*acd0*/  IMAD R10, R170, -0x40, R169 ;  /* 0xffffffc0aa0a7824 */ /* 0x000fe200078e02a9 */
[----:B------:R-:W-:Y:S01]  /*ace0*/  ULDC UR4, c[0x0][0xa80] ;  /* 0x0002a00000047ab9 */ /* 0x000fe20000000800 */
[----:B------:R-:W-:-:S03]  /*acf0*/  LOP3.LUT R219, R219, 0x2000000, RZ, 0xfc, !PT ;  /* 0x02000000dbdb7812 */ /* 0x000fc600078efcff */
        /* <DEDUP_REMOVED lines=57> */
[----:B------:R-:W-:Y:S02]  /*b090*/  FSEL R46, R46, -INF , P1 ;  /* 0xff8000002e2e7808 */ /* 0x000fe40000800000 */
        /* <DEDUP_REMOVED lines=10> */
[----:B------:R-:W-:-:S04]  /*b140*/  FMNMX.FTZ R3, R14, R3, !PT ;  /* 0x000000030e037209 */ /* 0x000fc80007810000 */
[----:B------:R-:W-:Y:S01]  /*b150*/  FMNMX.FTZ R11, R38, R3, !PT ;  /* 0x00000003260b7209 */ /* 0x000fe20007810000 */
[----:B------:R-:W-:-:S03]  /*b160*/  IMAD.U32 R3, RZ, RZ, UR4 ;  /* 0x00000004ff037e24 */ /* 0x000fc6000f8e00ff */
[----:B------:R-:W-:Y:S02]  /*b170*/  FMNMX.FTZ R11, R40, R11, !PT ;  /* 0x0000000b280b7209 */ /* 0x000fe40007810000 */
[----:B0-----:R-:W-:Y:S02]  /*b180*/  FMNMX.FTZ R21, R15, R10, !PT ;  /* 0x0000000a0f157209 */ /* 0x001fe40007810000 */
[----:B------:R-:W-:-:S03]  /*b190*/  FMNMX.FTZ R11, R42, R11, !PT ;  /* 0x0000000b2a0b7209 */ /* 0x000fc60007810000 */
[----:B------:R-:W0:Y:S01]  /*b1a0*/  SHFL.BFLY PT, R10, R21, 0x1, 0x1f ;  /* 0x0c201f00150a7f89 */ /* 0x000e2200000e0000 */
[----:B------:R-:W-:-:S04]  /*b1b0*/  FMNMX.FTZ R11, R20, R11, !PT ;  /* 0x0000000b140b7209 */ /* 0x000fc80007810000 */
[----:B------:R-:W-:-:S04]  /*b1c0*/  FMNMX.FTZ R11, R46, R11, !PT ;  /* 0x0000000b2e0b7209 */ /* 0x000fc80007810000 */
[----:B------:R-:W-:-:S04]  /*b1d0*/  FMNMX.FTZ R11, R48, R11, !PT ;  /* 0x0000000b300b7209 */ /* 0x000fc80007810000 */
[----:B------:R-:W-:Y:S02]  /*b1e0*/  FMNMX.FTZ R11, R50, R11, !PT ;  /* 0x0000000b320b7209 */ /* 0x000fe40007810000 */
[----:B0-----:R-:W-:-:S04]  /*b1f0*/  FMNMX.FTZ R10, R21, R10, !PT ;  /* 0x0000000a150a7209 */ /* 0x001fc80007810000 */
[C---:B------:R-:W-:Y:S01]  /*b200*/  FSETP.NEU.FTZ.AND P1, PT, R10.reuse, -INF , PT ;  /* 0xff8000000a00780b */ /* 0x040fe20003f3d000 */
[----:B------:R-:W-:-:S05]  /*b210*/  FMUL.FTZ R15, R10, R3 ;  /* 0x000000030a0f7220 */ /* 0x000fca0000410000 */
[----:B------:R-:W-:-:S05]  /*b220*/  FSEL R21, R15, RZ, P1 ;  /* 0x000000ff0f157208 */ /* 0x000fca0000800000 */
[-CC-:B------:R-:W-:Y:S01]  /*b230*/  FFMA.FTZ R152, R24, R3.reuse, -R21.reuse ;  /* 0x0000000318987223 */ /* 0x180fe20000010815 */
[----:B------:R-:W-:Y:S01]  /*b240*/  FSEL R24, R51, -INF , P4 ;  /* 0xff80000033187808 */ /* 0x000fe20002000000 */
[-CC-:B------:R-:W-:Y:S01]  /*b250*/  FFMA.FTZ R29, R28, R3.reuse, -R21.reuse ;  /* 0x000000031c1d7223 */ /* 0x180fe20000010815 */
[-CC-:B------:R-:W-:Y:S01]  /*b260*/  FFMA.FTZ R25, R25, R3.reuse, -R21.reuse ;  /* 0x0000000319197223 */ /* 0x180fe20000010815 */
[--C-:B------:R-:W-:Y:S01]  /*b270*/  FFMA.FTZ R56, R56, R3, -R21.reuse ;  /* 0x0000000338387223 */ /* 0x100fe20000010815 */
[----:B------:R-:W-:Y:S01]  /*b280*/  FMNMX.FTZ R11, R24, R11, !PT ;  /* 0x0000000b180b7209 */ /* 0x000fe20007810000 */
[----:B------:R-:W-:Y:S01]  /*b290*/  MUFU.EX2 R152, R152 ;  /* 0x0000009800987308 */ /* 0x000fe20000000800 */
[-CC-:B------:R-:W-:Y:S01]  /*b2a0*/  FFMA.FTZ R32, R32, R3.reuse, -R21.reuse ;  /* 0x0000000320207223 */ /* 0x180fe20000010815 */
[--C-:B------:R-:W-:Y:S01]  /*b2b0*/  FFMA.FTZ R58, R58, R3, -R21.reuse ;  /* 0x000000033a3a7223 */ /* 0x100fe20000010815 */
        /* <DEDUP_REMOVED lines=8> */
[-CC-:B------:R-:W-:Y:S01]  /*b340*/  FFMA.FTZ R70, R70, R3.reuse, -R21.reuse ;  /* 0x0000000346467223 */ /* 0x180fe20000010815 */
[----:B------:R-:W1:Y:S01]  /*b350*/  SHFL.BFLY PT, R28, R15, 0x2, 0x1f ;  /* 0x0c401f000f1c7f89 */ /* 0x000e6200000e0000 */
[----:B------:R-:W-:-:S03]  /*b360*/  FFMA.FTZ R166, R52, R3, -R21 ;  /* 0x0000000334a67223 */ /* 0x000fc60000010815 */
[----:B------:R2:W-:Y:S01]  /*b370*/  MUFU.EX2 R154, R29 ;  /* 0x0000001d009a7308 */ /* 0x0005e20000000800 */
[----:B0-----:R-:W-:-:S07]  /*b380*/  FFMA.FTZ R25, R64, R3, -R21 ;  /* 0x0000000340197223 */ /* 0x001fce0000010815 */
[----:B------:R-:W-:Y:S01]  /*b390*/  MUFU.EX2 R33, R56 ;  /* 0x0000003800217308 */ /* 0x000fe20000000800 */
[-CC-:B--2---:R-:W-:Y:S01]  /*b3a0*/  FFMA.FTZ R29, R66, R3.reuse, -R21.reuse ;  /* 0x00000003421d7223 */ /* 0x184fe20000010815 */
[----:B------:R-:W-:-:S06]  /*b3b0*/  FFMA.FTZ R21, R74, R3, -R21 ;  /* 0x000000034a157223 */ /* 0x000fcc0000010815 */
[----:B------:R-:W-:Y:S01]  /*b3c0*/  MUFU.EX2 R32, R32 ;  /* 0x0000002000207308 */ /* 0x000fe20000000800 */
[----:B-1----:R-:W-:-:S07]  /*b3d0*/  FMNMX.FTZ R28, R15, R28, !PT ;  /* 0x0000001c0f1c7209 */ /* 0x002fce0007810000 */
[----:B------:R-:W0:Y:S01]  /*b3e0*/  MUFU.EX2 R35, R58 ;  /* 0x0000003a00237308 */ /* 0x000e220000000800 */
[----:B------:R-:W1:Y:S07]  /*b3f0*/  SHFL.BFLY PT, R15, R28, 0x1, 0x1f ;  /* 0x0c201f001c0f7f89 */ /* 0x000e6e00000e0000 */
[----:B------:R-:W-:Y:S08]  /*b400*/  MUFU.EX2 R158, R158 ;  /* 0x0000009e009e7308 */ /* 0x000ff00000000800 */
[----:B------:R-:W-:Y:S01]  /*b410*/  MUFU.EX2 R11, R11 ;  /* 0x0000000b000b7308 */ /* 0x000fe20000000800 */
[----:B0-----:R-:W-:-:S07]  /*b420*/  F2FP.F16.F32.PACK_AB R156, R35, R32 ;  /* 0x00000020239c723e */ /* 0x001fce00000000ff */
[----:B------:R0:W-:Y:S01]  /*b430*/  MUFU.EX2 R39, R21 ;  /* 0x0000001500277308 */ /* 0x0001e20000000800 */
[----:B-1----:R-:W-:-:S04]  /*b440*/  FMNMX.FTZ R168, R28, R15, !PT ;  /* 0x0000000f1ca87209 */ /* 0x002fc80007810000 */
[C---:B------:R-:W-:Y:S01]  /*b450*/  FSETP.NEU.FTZ.AND P1, PT, R168.reuse, -INF , PT ;  /* 0xff800000a800780b */ /* 0x040fe20003f3d000 */
[----:B------:R-:W-:Y:S02]  /*b460*/  FMUL.FTZ R15, R168, R3 ;  /* 0x00000003a80f7220 */ /* 0x000fe40000410000 */
[----:B------:R-:W-:Y:S01]  /*b470*/  MUFU.EX2 R160, R160 ;  /* 0x000000a000a07308 */ /* 0x000fe20000000800 */
[----:B0-----:R-:W-:Y:S02]  /*b480*/  IMAD.MOV.U32 R21, RZ, RZ, 0x40000040 ;  /* 0x40000040ff157424 */ /* 0x001fe400078e00ff */
[----:B------:R-:W-:-:S03]  /*b490*/  FSEL R15, R15, RZ, P1 ;  /* 0x000000ff0f0f7208 */ /* 0x000fc60000800000 */
[----:B------:R-:W-:Y:S02]  /*b4a0*/  R2UR UR11, R21 ;  /* 0x00000000150b72ca */ /* 0x000fe400000e0000 */
[-CC-:B------:R-:W-:Y:S01]  /*b4b0*/  FFMA.FTZ R26, R26, R3.reuse, -R15.reuse ;  /* 0x000000031a1a7223 */ /* 0x180fe2000001080f */
[-CC-:B------:R-:W-:Y:S01]  /*b4c0*/  FFMA.FTZ R27, R27, R3.reuse, -R15.reuse ;  /* 0x000000031b1b7223 */ /* 0x180fe2000001080f */
[-CC-:B------:R-:W-:Y:S01]  /*b4d0*/  FFMA.FTZ R30, R30, R3.reuse, -R15.reuse ;  /* 0x000000031e1e7223 */ /* 0x180fe2000001080f */
[-CC-:B------:R-:W-:Y:S01]  /*b4e0*/  FFMA.FTZ R28, R12, R3.reuse, -R15.reuse ;  /* 0x000000030c1c7223 */ /* 0x180fe2000001080f */
[----:B------:R-:W-:Y:S02]  /*b4f0*/  VIADD R12, R13, 0x38840 ;  /* 0x000388400d0c7836 */ /* 0x000fe40000000000 */
[-CC-:B------:R-:W-:Y:S01]  /*b500*/  FFMA.FTZ R34, R34, R3.reuse, -R15.reuse ;  /* 0x0000000322227223 */ /* 0x180fe2000001080f */
[----:B------:R-:W-:Y:S01]  /*b510*/  MUFU.EX2 R26, R26 ;  /* 0x0000001a001a7308 */ /* 0x000fe20000000800 */
[-CC-:B------:R-:W-:Y:S01]  /*b520*/  FFMA.FTZ R14, R14, R3.reuse, -R15.reuse ;  /* 0x000000030e0e7223 */ /* 0x180fe2000001080f */
[-CC-:B------:R-:W-:Y:S01]  /*b530*/  FFMA.FTZ R38, R38, R3.reuse, -R15.reuse ;  /* 0x0000000326267223 */ /* 0x180fe2000001080f */
[----:B------:R-:W-:Y:S01]  /*b540*/  PRMT R12, R189, 0x654, R12 ;  /* 0x00000654bd0c7816 */ /* 0x000fe2000000000c */
[-CC-:B------:R-:W-:Y:S01]  /*b550*/  FFMA.FTZ R40, R40, R3.reuse, -R15.reuse ;  /* 0x0000000328287223 */ /* 0x180fe2000001080f */
[-CC-:B------:R-:W-:Y:S01]  /*b560*/  FFMA.FTZ R42, R42, R3.reuse, -R15.reuse ;  /* 0x000000032a2a7223 */ /* 0x180fe2000001080f */
[-CC-:B------:R-:W-:Y:S01]  /*b570*/  FFMA.FTZ R46, R46, R3.reuse, -R15.reuse ;  /* 0x000000032e2e7223 */ /* 0x180fe2000001080f */
[----:B------:R0:W-:Y:S01]  /*b580*/  SYNCS.ARRIVE.TRANS64.RED.A1T0 RZ, [R12+URZ], RZ ;  /* 0x000000ff0cff79a7 */ /* 0x0001e2000810043f */
[----:B------:R-:W1:Y:S01]  /*b590*/  MUFU.EX2 R27, R27 ;  /* 0x0000001b001b7308 */ /* 0x000e620000000800 */
[-CC-:B------:R-:W-:Y:S01]  /*b5a0*/  FFMA.FTZ R48, R48, R3.reuse, -R15.reuse ;  /* 0x0000000330307223 */ /* 0x180fe2000001080f */
[-CC-:B------:R-:W-:Y:S01]  /*b5b0*/  FFMA.FTZ R50, R50, R3.reuse, -R15.reuse ;  /* 0x0000000332327223 */ /* 0x180fe2000001080f */
[-CC-:B------:R-:W-:Y:S01]  /*b5c0*/  FFMA.FTZ R24, R24, R3.reuse, -R15.reuse ;  /* 0x0000000318187223 */ /* 0x180fe2000001080f */
[-CC-:B------:R-:W-:Y:S01]  /*b5d0*/  FFMA.FTZ R54, R54, R3.reuse, -R15.reuse ;  /* 0x0000000336367223 */ /* 0x180fe2000001080f */
[-CC-:B------:R-:W-:Y:S01]  /*b5e0*/  FFMA.FTZ R72, R72, R3.reuse, -R15.reuse ;  /* 0x0000000348487223 */ /* 0x180fe2000001080f */
[----:B------:R-:W-:Y:S01]  /*b5f0*/  R2UR UR15, R21 ;  /* 0x00000000150f72ca */ /* 0x000fe200000e0000 */
[----:B0-----:R-:W-:Y:S01]  /*b600*/  FFMA.FTZ R12, R20, R3, -R15 ;  /* 0x00000003140c7223 */ /* 0x001fe2000001080f */
[----:B------:R-:W0:Y:S01]  /*b610*/  MUFU.EX2 R30, R30 ;  /* 0x0000001e001e7308 */ /* 0x000e220000000800 */
[----:B------:R-:W-:-:S05]  /*b620*/  IMAD.MOV.U32 R15, RZ, RZ, 0x40000040 ;  /* 0x40000040ff0f7424 */ /* 0x000fca00078e00ff */
[----:B------:R-:W-:Y:S01]  /*b630*/  R2UR UR7, R15 ;  /* 0x000000000f0772ca */ /* 0x000fe200000e0000 */
[----:B------:R-:W-:Y:S01]  /*b640*/  FADD.FTZ R15, R152, R31 ;  /* 0x0000001f980f7221 */ /* 0x000fe20000010000 */
[----:B------:R0:W2:Y:S01]  /*b650*/  MUFU.EX2 R155, R28 ;  /* 0x0000001c009b7308 */ /* 0x0000a20000000800 */
[----:B-1----:R-:W-:Y:S01]  /*b660*/  FADD.FTZ R41, R26, R27 ;  /* 0x0000001b1a297221 */ /* 0x002fe20000010000 */
[----:B------:R-:W-:Y:S02]  /*b670*/  F2FP.F16.F32.PACK_AB R152, R31, R152 ;  /* 0x000000981f98723e */ /* 0x000fe400000000ff */
[----:B------:R-:W-:-:S04]  /*b680*/  F2FP.F16.F32.PACK_AB R153, R27, R26 ;  /* 0x0000001a1b99723e */ /* 0x000fc800000000ff */
[----:B------:R-:W1:Y:S01]  /*b690*/  MUFU.EX2 R34, R34 ;  /* 0x0000002200227308 */ /* 0x000e620000000800 */
[----:B0-----:R-:W-:-:S07]  /*b6a0*/  FADD.FTZ R28, R30, R41 ;  /* 0x000000291e1c7221 */ /* 0x001fce0000010000 */
[----:B------:R0:W3:Y:S01]  /*b6b0*/  MUFU.EX2 R157, R14 ;  /* 0x0000000e009d7308 */ /* 0x0000e20000000800 */
[C---:B--2---:R-:W-:Y:S01]  /*b6c0*/  FADD.FTZ R41, R155.reuse, R28 ;  /* 0x0000001c9b297221 */ /* 0x044fe20000010000 */
[----:B------:R-:W-:-:S06]  /*b6d0*/  F2FP.F16.F32.PACK_AB R155, R155, R30 ;  /* 0x0000001e9b9b723e */ /* 0x000fcc00000000ff */
[----:B------:R2:W-:Y:S01]  /*b6e0*/  MUFU.EX2 R161, R12 ;  /* 0x0000000c00a17308 */ /* 0x0005e20000000800 */
[----:B0-----:R-:W-:Y:S02]  /*b6f0*/  IMAD R14, R18, 0x1000, R219 ;  /* 0x00001000120e7824 */ /* 0x001fe400078e02db */
[----:B-1----:R-:W-:Y:S02]  /*b700*/  FADD.FTZ R28, R34, R41 ;  /* 0x00000029221c7221 */ /* 0x002fe40000010000 */
[C---:B------:R-:W-:Y:S01]  /*b710*/  VIADD R20, R14.reuse, 0x80 ;  /* 0x000000800e147836 */ /* 0x040fe20000000000 */
[----:B------:R-:W-:Y:S02]  /*b720*/  R2UR UR6, R14 ;  /* 0x000000000e0672ca */ /* 0x000fe400000e0000 */
[----:B------:R-:W0:Y:S01]  /*b730*/  MUFU.EX2 R38, R38 ;  /* 0x0000002600267308 */ /* 0x000e220000000800 */
[----:B--2---:R-:W-:Y:S01]  /*b740*/  FADD.FTZ R12, R154, R15 ;  /* 0x0000000f9a0c7221 */ /* 0x004fe20000010000 */
[----:B------:R-:W-:Y:S01]  /*b750*/  R2UR UR10, R20 ;  /* 0x00000000140a72ca */ /* 0x000fe200000e0000 */
[----:B---3--:R-:W-:Y:S01]  /*b760*/  FADD.FTZ R41, R157, R28 ;  /* 0x0000001c9d297221 */ /* 0x008fe20000010000 */
[C---:B------:R-:W-:Y:S01]  /*b770*/  IADD3 R20, R14.reuse, 0x100, RZ ;  /* 0x000001000e147810 */ /* 0x040fe20007ffe0ff */
[C---:B------:R-:W-:Y:S01]  /*b780*/  FADD.FTZ R15, R33.reuse, R12 ;  /* 0x0000000c210f7221 */ /* 0x040fe20000010000 */
[----:B------:R-:W-:Y:S01]  /*b790*/  VIADD R14, R14, 0x180 ;  /* 0x000001800e0e7836 */ /* 0x000fe20000000000 */
[----:B------:R-:W-:Y:S01]  /*b7a0*/  F2FP.F16.F32.PACK_AB R154, R33, R154 ;  /* 0x0000009a219a723e */ /* 0x000fe200000000ff */
[----:B------:R-:W1:Y:S01]  /*b7b0*/  MUFU.EX2 R159, R40 ;  /* 0x00000028009f7308 */ /* 0x000e620000000800 */
[----:B------:R-:W-:Y:S01]  /*b7c0*/  FADD.FTZ R12, R32, R15 ;  /* 0x0000000f200c7221 */ /* 0x000fe20000010000 */
[----:B------:R-:W-:Y:S01]  /*b7d0*/  IMAD.MOV.U32 R15, RZ, RZ, 0x40000040 ;  /* 0x40000040ff0f7424 */ /* 0x000fe200078e00ff */
[----:B------:R-:W-:Y:S01]  /*b7e0*/  R2UR UR18, R14 ;  /* 0x000000000e1272ca */ /* 0x000fe200000e0000 */
[----:B------:R-:W-:Y:S01]  /*b7f0*/  BAR.SYNC.DEFER_BLOCKING 0xf, 0x100 ;  /* 0x03c4000000007b1d */ /* 0x000fe20000010000 */
[----:B------:R-:W-:Y:S01]  /*b800*/  FADD.FTZ R21, R35, R12 ;  /* 0x0000000c23157221 */ /* 0x000fe20000010000 */
[----:B------:R-:W-:-:S02]  /*b810*/  F2FP.F16.F32.PACK_AB R157, R157, R34 ;  /* 0x000000229d9d723e */ /* 0x000fc400000000ff */
[----:B------:R-:W-:Y:S01]  /*b820*/  R2UR UR19, R15 ;  /* 0x000000000f1372ca */ /* 0x000fe200000e0000 */
[----:B------:R-:W-:Y:S01]  /*b830*/  FADD.FTZ R12, R158, R21 ;  /* 0x000000159e0c7221 */ /* 0x000fe20000010000 */
[----:B------:R-:W2:Y:S01]  /*b840*/  MUFU.EX2 R42, R42 ;  /* 0x0000002a002a7308 */ /* 0x000ea20000000800 */
[----:B0-----:R-:W-:Y:S01]  /*b850*/  FADD.FTZ R14, R38, R41 ;  /* 0x00000029260e7221 */ /* 0x001fe20000010000 */
[C---:B------:R-:W-:Y:S01]  /*b860*/  F2FP.F16.F32.PACK_AB R158, R11.reuse, R158 ;  /* 0x0000009e0b9e723e */ /* 0x040fe200000000ff */
[----:B------:R-:W-:Y:S01]  /*b870*/  FADD.FTZ R15, R11, R12 ;  /* 0x0000000c0b0f7221 */ /* 0x000fe20000010000 */
[----:B------:R-:W-:Y:S01]  /*b880*/  R2UR UR14, R20 ;  /* 0x00000000140e72ca */ /* 0x000fe200000e0000 */
[----:B-1----:R-:W-:-:S03]  /*b890*/  FADD.FTZ R21, R159, R14 ;  /* 0x0000000e9f157221 */ /* 0x002fc60000010000 */
[----:B------:R-:W0:Y:S01]  /*b8a0*/  MUFU.EX2 R25, R25 ;  /* 0x0000001900197308 */ /* 0x000e220000000800 */
[----:B------:R-:W-:Y:S01]  /*b8b0*/  FADD.FTZ R12, R160, R15 ;  /* 0x0000000fa00c7221 */ /* 0x000fe20000010000 */
[----:B------:R-:W-:-:S06]  /*b8c0*/  F2FP.F16.F32.PACK_AB R159, R159, R38 ;  /* 0x000000269f9f723e */ /* 0x000fcc00000000ff */
[----:B------:R-:W1:Y:S01]  /*b8d0*/  MUFU.EX2 R162, R162 ;  /* 0x000000a200a27308 */ /* 0x000e620000000800 */
[----:B--2---:R-:W-:Y:S01]  /*b8e0*/  FADD.FTZ R14, R42, R21 ;  /* 0x000000152a0e7221 */ /* 0x004fe20000010000 */
[----:B------:R2:W-:Y:S03]  /*b8f0*/  STSM.16.M88.4 [R225+0x36400], R152 ;  /* 0x03640098e1007844 */ /* 0x0005e60000000200 */
[C---:B------:R-:W-:Y:S01]  /*b900*/  FADD.FTZ R21, R161.reuse, R14 ;  /* 0x0000000ea1157221 */ /* 0x040fe20000010000 */
[----:B------:R-:W-:Y:S01]  /*b910*/  F2FP.F16.F32.PACK_AB R161, R161, R42 ;  /* 0x0000002aa1a1723e */ /* 0x000fe200000000ff */
[----:B------:R2:W-:Y:S01]  /*b920*/  STSM.16.M88.4 [R226], R156 ;  /* 0x0000009ce2007844 */ /* 0x0005e20000000200 */
[----:B------:R-:W3:Y:S01]  /*b930*/  MUFU.EX2 R46, R46 ;  /* 0x0000002e002e7308 */ /* 0x000ee20000000800 */
[C---:B0-----:R-:W-:Y:S01]  /*b940*/  FADD.FTZ R15, R25.reuse, R12 ;  /* 0x0000000c190f7221 */ /* 0x041fe20000010000 */
[----:B------:R-:W-:-:S06]  /*b950*/  F2FP.F16.F32.PACK_AB R160, R25, R160 ;  /* 0x000000a019a0723e */ /* 0x000fcc00000000ff */
[----:B------:R-:W0:Y:S01]  /*b960*/  MUFU.EX2 R29, R29 ;  /* 0x0000001d001d7308 */ /* 0x000e220000000800 */
[----:B-1----:R-:W-:-:S07]  /*b970*/  FADD.FTZ R12, R162, R15 ;  /* 0x0000000fa20c7221 */ /* 0x002fce0000010000 */
[----:B------:R-:W1:Y:S01]  /*b980*/  MUFU.EX2 R163, R48 ;  /* 0x0000003000a37308 */ /* 0x000e620000000800 */
[----:B---3--:R-:W-:-:S07]  /*b990*/  FADD.FTZ R14, R46, R21 ;  /* 0x000000152e0e7221 */ /* 0x008fce0000010000 */
[----:B------:R-:W3:Y:S01]  /*b9a0*/  MUFU.EX2 R164, R164 ;  /* 0x000000a400a47308 */ /* 0x000ee20000000800 */
[C---:B0-----:R-:W-:Y:S01]  /*b9b0*/  FADD.FTZ R11, R29.reuse, R12 ;  /* 0x0000000c1d0b7221 */ /* 0x041fe20000010000 */
[----:B------:R-:W-:-:S06]  /*b9c0*/  F2FP.F16.F32.PACK_AB R162, R29, R162 ;  /* 0x000000a21da2723e */ /* 0x000fcc00000000ff */
[----:B------:R-:W0:Y:S01]  /*b9d0*/  MUFU.EX2 R50, R50 ;  /* 0x0000003200327308 */ /* 0x000e220000000800 */
[C---:B-1----:R-:W-:Y:S01]  /*b9e0*/  FADD.FTZ R15, R163.reuse, R14 ;  /* 0x0000000ea30f7221 */ /* 0x042fe20000010000 */
[----:B------:R-:W-:-:S05]  /*b9f0*/  F2FP.F16.F32.PACK_AB R163, R163, R46 ;  /* 0x0000002ea3a3723e */ /* 0x000fca00000000ff */
[----:B------:R2:W-:Y:S01]  /*ba00*/  STSM.16.M88.4 [R228], R160 ;  /* 0x000000a0e4007844 */ /* 0x0005e20000000200 */
[----:B------:R-:W1:Y:S01]  /*ba10*/  MUFU.EX2 R37, R70 ;  /* 0x0000004600257308 */ /* 0x000e620000000800 */
[----:B---3--:R-:W-:-:S07]  /*ba20*/  FADD.FTZ R12, R164, R11 ;  /* 0x0000000ba40c7221 */ /* 0x008fce0000010000 */
[----:B------:R-:W3:Y:S01]  /*ba30*/  MUFU.EX2 R165, R24 ;  /* 0x0000001800a57308 */ /* 0x000ee20000000800 */
[----:B0-----:R-:W-:-:S07]  /*ba40*/  FADD.FTZ R14, R50, R15 ;  /* 0x0000000f320e7221 */ /* 0x001fce0000010000 */
[----:B------:R-:W0:Y:S01]  /*ba50*/  MUFU.EX2 R166, R166 ;  /* 0x000000a600a67308 */ /* 0x000e220000000800 */
[C---:B-1----:R-:W-:Y:S01]  /*ba60*/  FADD.FTZ R11, R37.reuse, R12 ;  /* 0x0000000c250b7221 */ /* 0x042fe20000010000 */
[----:B------:R-:W-:-:S06]  /*ba70*/  F2FP.F16.F32.PACK_AB R164, R37, R164 ;  /* 0x000000a425a4723e */ /* 0x000fcc00000000ff */
[----:B------:R-:W1:Y:S01]  /*ba80*/  MUFU.EX2 R54, R54 ;  /* 0x0000003600367308 */ /* 0x000e620000000800 */
[C---:B---3--:R-:W-:Y:S01]  /*ba90*/  FADD.FTZ R15, R165.reuse, R14 ;  /* 0x0000000ea50f7221 */ /* 0x048fe20000010000 */
[----:B------:R-:W-:-:S06]  /*baa0*/  F2FP.F16.F32.PACK_AB R165, R165, R50 ;  /* 0x00000032a5a5723e */ /* 0x000fcc00000000ff */
[----:B------:R-:W3:Y:S01]  /*bab0*/  MUFU.EX2 R167, R72 ;  /* 0x0000004800a77308 */ /* 0x000ee20000000800 */
[----:B0-----:R-:W-:Y:S01]  /*bac0*/  FADD.FTZ R12, R166, R11 ;  /* 0x0000000ba60c7221 */ /* 0x001fe20000010000 */
[----:B------:R-:W-:-:S03]  /*bad0*/  F2FP.F16.F32.PACK_AB R166, R39, R166 ;  /* 0x000000a627a6723e */ /* 0x000fc600000000ff */
[----:B------:R-:W-:Y:S01]  /*bae0*/  FADD.FTZ R11, R39, R12 ;  /* 0x0000000c270b7221 */ /* 0x000fe20000010000 */
[----:B-1----:R-:W-:-:S04]  /*baf0*/  FADD.FTZ R14, R54, R15 ;  /* 0x0000000f360e7221 */ /* 0x002fc80000010000 */
[C---:B---3--:R-:W-:Y:S01]  /*bb00*/  FADD.FTZ R12, R167.reuse, R14 ;  /* 0x0000000ea70c7221 */ /* 0x048fe20000010000 */
[----:B------:R-:W-:-:S05]  /*bb10*/  F2FP.F16.F32.PACK_AB R167, R167, R54 ;  /* 0x00000036a7a7723e */ /* 0x000fca00000000ff */
[----:B------:R2:W-:Y:S01]  /*bb20*/  STSM.16.M88.4 [R227], R164 ;  /* 0x000000a4e3007844 */ /* 0x0005e20000000200 */
        /* <DEDUP_REMOVED lines=23> */
[----:B--2---:R-:W-:Y:S05]  /*bca0*/  @!P0 BRA `(.L_x_1327) ;  /* 0x0000000000048947 */ /* 0x004fea0003800000 */
[----:B------:R-:W-:Y:S01]  /*bcb0*/  BPT.TRAP 0x1 ;  /* 0x000000040000795c */ /* 0x000fe20000300000 */
.L_x_1327:
[----:B------:R-:W-:Y:S01]  /*bcc0*/  ISETP.GE.AND P1, PT, R169, 0x41, PT ;  /* 0x00000041a900780c */ /* 0x000fe20003f26270 */
[----:B------:R-:W-:Y:S01]  /*bcd0*/  VIADD R13, R13, 0x38860 ;  /* 0x000388600d0d7836 */ /* 0x000fe20000000000 */
[----:B------:R-:W-:Y:S01]  /*bce0*/  ULDC UR36, c[0x0][0xa80] ;  /* 0x0002a00000247ab9 */ /* 0x000fe20000000800 */
[----:B------:R-:W-:Y:S03]  /*bcf0*/  BSSY B0, `(.L_x_1328) ;  /* 0x000033a000007945 */ /* 0x000fe60003800000 */
[----:B------:R-:W-:-:S04]  /*bd00*/  PRMT R13, R189, 0x654, R13 ;  /* 0x00000654bd0d7816 */ /* 0x000fc8000000000d */
[----:B------:R0:W-:Y:S03]  /*bd10*/  SYNCS.ARRIVE.TRANS64.RED.A1T0 RZ, [R13+URZ], RZ ;  /* 0x000000ff0dff79a7 */ /* 0x0001e6000810043f */
[----:B------:R-:W-:Y:S05]  /*bd20*/  @!P1 BRA `(.L_x_1329) ;  /* 0x0000003000d89947 */ /* 0x000fea0003800000 */
[----:B0-----:R-:W-:Y:S02]  /*bd30*/  VIADD R13, R170, 0xfffffffe ;  /* 0xfffffffeaa0d7836 */ /* 0x001fe40000000000 */
[----:B------:R-:W-:Y:S02]  /*bd40*/  IMAD.MOV.U32 R15, RZ, RZ, R168 ;  /* 0x000000ffff0f7224 */ /* 0x000fe400078e00a8 */
[----:B------:R-:W-:Y:S02]  /*bd50*/  IMAD.MOV.U32 R21, RZ, RZ, R10 ;  /* 0x000000ffff157224 */ /* 0x000fe400078e000a */
[----:B------:R-:W-:-:S07]  /*bd60*/  IMAD.MOV.U32 R20, RZ, RZ, R18 ;  /* 0x000000ffff147224 */ /* 0x000fce00078e0012 */
.L_x_1342:
[----:B------:R-:W-:Y:S02]  /*bd70*/  VIADD R18, R20, 0x1 ;  /* 0x0000000114127836 */ /* 0x000fe40000000000 */
[----:B------:R-:W-:Y:S02]  /*bd80*/  IMAD.MOV.U32 R3, RZ, RZ, R13 ;  /* 0x000000ffff037224 */ /* 0x000fe400078e000d */
[----:B------:R-:W-:Y:S01]  /*bd90*/  VIADD R13, R13, 0xffffffff ;  /* 0xffffffff0d0d7836 */ /* 0x000fe20000000000 */
[C---:B------:R-:W-:Y:S02]  /*bda0*/  ISETP.NE.AND P2, PT, R18.reuse, 0x2, PT ;  /* 0x000000021200780c */ /* 0x040fe40003f45270 */
[----:B------:R-:W-:Y:S02]  /*bdb0*/  ISETP.GT.AND P1, PT, R3, RZ, PT ;  /* 0x000000ff0300720c */ /* 0x000fe40003f24270 */
[----:B------:R-:W-:Y:S02]  /*bdc0*/  SEL R3, RZ, 0x1, P2 ;  /* 0x00000001ff037807 */ /* 0x000fe40001000000 */
[----:B------:R-:W-:-:S02]  /*bdd0*/  SEL R18, R18, RZ, P2 ;  /* 0x000000ff12127207 */ /* 0x000fc40001000000 */
[----:B------:R-:W-:Y:S01]  /*bde0*/  LOP3.LUT R184, R184, R3, RZ, 0x3c, !PT ;  /* 0x00000003b8b87212 */ /* 0x000fe200078e3cff */
[----:B-1----:R-:W-:Y:S06]  /*bdf0*/  @!P0 BRA `(.L_x_1330) ;  /* 0x0000000000048947 */ /* 0x002fec0003800000 */
[----:B------:R-:W-:Y:S01]  /*be00*/  BPT.TRAP 0x1 ;  /* 0x000000040000795c */ /* 0x000fe20000300000 */
.L_x_1330:
[----:B------:R-:W-:Y:S01]  /*be10*/  IMAD R14, R18, 0x8, R2 ;  /* 0x00000008120e7824 */ /* 0x000fe200078e0202 */
[----:B------:R-:W-:-:S04]  /*be20*/  SHF.L.U32 R3, R184, 0x1f, RZ ;  /* 0x0000001fb8037819 */ /* 0x000fc800000006ff */
[----:B------:R0:W1:Y:S01]  /*be30*/  SYNCS.PHASECHK.TRANS64.TRYWAIT P2, [R14+URZ+0x38830], R3 ;  /* 0x038830030e0075a7 */ /* 0x000062000804017f */
[----:B------:R-:W-:Y:S05]  /*be40*/  @!P0 BRA `(.L_x_1331) ;  /* 0x0000000000048947 */ /* 0x000fea0003800000 */
[----:B------:R-:W-:Y:S01]  /*be50*/  BPT.TRAP 0x1 ;  /* 0x000000040000795c */ /* 0x000fe20000300000 */
.L_x_1331:
[----:B------:R-:W-:Y:S01]  /*be60*/  VIADD R10, R2, 0x20400 ;  /* 0x00020400020a7836 */ /* 0x000fe20000000000 */
[----:B------:R-:W-:Y:S01]  /*be70*/  BSSY B1, `(.L_x_1332) ;  /* 0x0000009000017945 */ /* 0x000fe20003800000 */
[----:B------:R-:W-:Y:S02]  /*be80*/  IMAD R156, R18, 0x200, R220 ;  /* 0x00000200129c7824 */ /* 0x000fe400078e02dc */
[----:B------:R-:W-:Y:S01]  /*be90*/  IMAD.MOV.U32 R157, RZ, RZ, 0x40000040 ;  /* 0x40000040ff9d7424 */ /* 0x000fe200078e00ff */
[----:B------:R-:W-:-:S04]  /*bea0*/  SHF.R.U32.HI R10, RZ, 0x4, R10 ;  /* 0x00000004ff0a7819 */ /* 0x000fc8000001160a */
[----:B------:R-:W-:-:S04]  /*beb0*/  LOP3.LUT R10, R10, 0x3fff, RZ, 0xc0, !PT ;  /* 0x00003fff0a0a7812 */ /* 0x000fc800078ec0ff */
[----:B------:R-:W-:Y:S01]  /*bec0*/  LOP3.LUT R152, R10, 0x10000, RZ, 0xfc, !PT ;  /* 0x000100000a987812 */ /* 0x000fe200078efcff */
[----:B-1----:R-:W-:Y:S06]  /*bed0*/  @P2 BRA `(.L_x_1333) ;  /* 0x0000000000082947 */ /* 0x002fec0003800000 */
[----:B------:R-:W1:Y:S02]  /*bee0*/  SYNCS.PHASECHK.TRANS64.TRYWAIT P2, [R14+URZ+0x38830], R3 ;  /* 0x038830030e0075a7 */ /* 0x000e64000804017f */
[----:B-1----:R-:W-:Y:S05]  /*bef0*/  @!P2 BRA `(.L_x_1334) ;  /* 0x000000f8001ca947 */ /* 0x002fea0003800000 */
.L_x_1333:
[----:B------:R-:W-:Y:S05]  /*bf00*/  BSYNC B1 ;  /* 0x0000000000017941 */ /* 0x000fea0003800000 */
.L_x_1332:
[----:B------:R-:W-:Y:S01]  /*bf10*/  IMAD.MOV.U32 R153, RZ, RZ, 0x40000040 ;  /* 0x40000040ff997424 */ /* 0x000fe200078e00ff */
[----:B------:R-:W-:Y:S01]  /*bf20*/  R2UR UR4, R152 ;  /* 0x00000000980472ca */ /* 0x000fe200000e0000 */
[C---:B------:R-:W-:Y:S01]  /*bf30*/  VIADD R154, R156.reuse, 0x2 ;  /* 0x000000029c9a7836 */ /* 0x040fe20000000000 */
[C---:B------:R-:W-:Y:S01]  /*bf40*/  R2UR UR6, R156.reuse ;  /* 0x000000009c0672ca */ /* 0x040fe200000e0000 */
[C---:B------:R-:W-:Y:S01]  /*bf50*/  VIADD R152, R156.reuse, 0x4 ;  /* 0x000000049c987836 */ /* 0x040fe20000000000 */
[----:B------:R-:W-:Y:S01]  /*bf60*/  R2UR UR7, R157 ;  /* 0x000000009d0772ca */ /* 0x000fe200000e0000 */
        /* <DEDUP_REMOVED lines=9> */
[----:B------:R-:W-:Y:S02]  /*c000*/  R2UR UR19, R157 ;  /* 0x000000009d1372ca */ /* 0x000fe400000e0000 */
[----:B------:R-:W-:Y:S01]  /*c010*/  WARPGROUP.ARRIVE ;  /* 0x00000000000079c5 */ /* 0x000fe20000000000 */
[----:B------:R-:W-:Y:S02]  /*c020*/  R2UR UR8, R4 ;  /* 0x00000000040872ca */ /* 0x000fe400000e0000 */
[----:B------:R-:W-:-:S02]  /*c030*/  R2UR UR9, R5 ;  /* 0x00000000050972ca */ /* 0x000fc400000e0000 */
        /* <DEDUP_REMOVED lines=17> */
.L_x_1335:
[----:B------:R2:W3:Y:S01]  /*c150*/  SYNCS.PHASECHK.TRANS64.TRYWAIT P2, [R14+URZ+0x38850], R3 ;  /* 0x038850030e0075a7 */ /* 0x0004e2000804017f */
[----:B------:R-:W-:Y:S05]  /*c160*/  @!P0 BRA `(.L_x_1336) ;  /* 0x0000000000048947 */ /* 0x000fea0003800000 */
[----:B------:R-:W-:Y:S01]  /*c170*/  BPT.TRAP 0x1 ;  /* 0x000000040000795c */ /* 0x000fe20000300000 */
.L_x_1336:
[----:B------:R-:W-:Y:S01]  /*c180*/  VIADD R10, R2, 0x26400 ;  /* 0x00026400020a7836 */ /* 0x000fe20000000000 */
[----:B------:R-:W-:Y:S04]  /*c190*/  BSSY B1, `(.L_x_1337) ;  /* 0x0000005000017945 */ /* 0x000fe80003800000 */
[----:B------:R-:W-:Y:S01]  /*c1a0*/  SHF.R.U32.HI R10, RZ, 0x4, R10 ;  /* 0x00000004ff0a7819 */ /* 0x000fe2000001160a */
[----:B---3--:R-:W-:Y:S06]  /*c1b0*/  @P2 BRA `(.L_x_1338) ;  /* 0x0000000000082947 */ /* 0x008fec0003800000 */
[----:B------:R-:W3:Y:S02]  /*c1c0*/  SYNCS.PHASECHK.TRANS64.TRYWAIT P2, [R14+URZ+0x38850], R3 ;  /* 0x038850030e0075a7 */ /* 0x000ee4000804017f */
[----:B---3--:R-:W-:Y:S05]  /*c1d0*/  @!P2 BRA `(.L_x_1339) ;  /* 0x000000f40078a947 */ /* 0x008fea0003800000 */
.L_x_1338:
[----:B------:R-:W-:Y:S05]  /*c1e0*/  BSYNC B1 ;  /* 0x0000000000017941 */ /* 0x000fea0003800000 */
.L_x_1337:
[----:B0123--:R-:W-:Y:S01]  /*c1f0*/  LOP3.LUT R3, R10, 0x3fff, RZ, 0xc0, !PT ;  /* 0x00003fff0a037812 */ /* 0x00ffe200078ec0ff */
[C---:B------:R-:W-:Y:S01]  /*c200*/  VIADD R198, R0.reuse, 0x2 ;  /* 0x0000000200c67836 */ /* 0x040fe20000000000 */
[----:B------:R-:W-:Y:S01]  /*c210*/  WARPGROUP.ARRIVE ;  /* 0x00000000000079c5 */ /* 0x000fe20000000000 */
[----:B------:R-:W-:-:S05]  /*c220*/  VIADD R200, R0, 0x6 ;  /* 0x0000000600c87836 */ /* 0x000fca0000000000 */
[----:B------:R-:W0:Y:S01]  /*c230*/  S2R R10, SR_TID.X ;  /* 0x00000000000a7919 */ /* 0x000e220000002100 */
[----:B------:R-:W-:Y:S01]  /*c240*/  VIADD R202, R0, 0x4 ;  /* 0x0000000400ca7836 */ /* 0x000fe20000000000 */
[----:B------:R-:W-:Y:S01]  /*c250*/  LOP3.LUT R0, R3, 0x10000, RZ, 0xfc, !PT ;  /* 0x0001000003007812 */ /* 0x000fe200078efcff */
[----:B------:R-:W-:Y:S02]  /*c260*/  IMAD R196, R18, 0x1000, R221 ;  /* 0x0000100012c47824 */ /* 0x000fe400078e02dd */
[----:B------:R-:W-:Y:S01]  /*c270*/  IMAD.MOV.U32 R197, RZ, RZ, 0x40000040 ;  /* 0x40000040ffc57424 */ /* 0x000fe200078e00ff */
[----:B------:R-:W-:Y:S01]  /*c280*/  MOV R204, R0 ;  /* 0x0000000000cc7202 */ /* 0x000fe20000000f00 */
[----:B------:R-:W-:Y:S01]  /*c290*/  IMAD.MOV.U32 R205, RZ, RZ, 0x40000040 ;  /* 0x40000040ffcd7424 */ /* 0x000fe200078e00ff */
[----:B------:R-:W-:Y:S01]  /*c2a0*/  R2UR UR6, R196 ;  /* 0x00000000c40672ca */ /* 0x000fe200000e0000 */
[----:B------:R-:W-:Y:S01]  /*c2b0*/  IMAD.MOV.U32 R199, RZ, RZ, 0x40000040 ;  /* 0x40000040ffc77424 */ /* 0x000fe200078e00ff */
[----:B------:R-:W-:Y:S01]  /*c2c0*/  R2UR UR7, R197 ;  /* 0x00000000c50772ca */ /* 0x000fe200000e0000 */
[----:B------:R-:W-:Y:S01]  /*c2d0*/  IMAD.MOV.U32 R203, RZ, RZ, 0x40000040 ;  /* 0x40000040ffcb7424 */ /* 0x000fe200078e00ff */
[----:B------:R-:W-:Y:S01]  /*c2e0*/  R2UR UR4, R204 ;  /* 0x00000000cc0472ca */ /* 0x000fe200000e0000 */
[----:B------:R-:W-:Y:S01]  /*c2f0*/  IMAD.MOV.U32 R201, RZ, RZ, 0x40000040 ;  /* 0x40000040ffc97424 */ /* 0x000fe200078e00ff */
[----:B------:R-:W-:-:S13]  /*c300*/  R2UR UR5, R205 ;  /* 0x00000000cd0572ca */ /* 0x000fda00000e0000 */
[----:B------:R-:W-:Y:S01]  /*c310*/  HGMMA.64x64x16.F32 R152, gdesc[UR4], R152, gsb0 ;  /* 0x00e00000049879f0 */ /* 0x000fe20008000898 */
[----:B------:R-:W-:Y:S01]  /*c320*/  R2UR UR4, R198 ;  /* 0x00000000c60472ca */ /* 0x000fe200000e0000 */
[----:B------:R-:W-:Y:S01]  /*c330*/  VIADD R198, R196, 0x2 ;  /* 0x00000002c4c67836 */ /* 0x000fe20000000000 */
[----:B------:R-:W-:Y:S01]  /*c340*/  R2UR UR5, R199 ;  /* 0x00000000c70572ca */ /* 0x000fe200000e0000 */
[----:B------:R-:W-:Y:S01]  /*c350*/  IMAD.MOV.U32 R199, RZ, RZ, 0x40000040 ;  /* 0x40000040ffc77424 */ /* 0x000fe200078e00ff */
[----:B0-----:R-:W-:Y:S02]  /*c360*/  SHF.R.U32.HI R10, RZ, 0x7, R10 ;  /* 0x00000007ff0a7819 */ /* 0x001fe4000001160a */
[----:B------:R-:W-:Y:S01]  /*c370*/  R2UR UR6, R198 ;  /* 0x00000000c60672ca */ /* 0x000fe200000e0000 */
[----:B------:R-:W-:Y:S01]  /*c380*/  VIADD R198, R196, 0x4 ;  /* 0x00000004c4c67836 */ /* 0x000fe20000000000 */
[----:B------:R-:W-:Y:S01]  /*c390*/  R2UR UR7, R199 ;  /* 0x00000000c70772ca */ /* 0x000fe200000e0000 */
[----:B------:R-:W-:Y:S01]  /*c3a0*/  IMAD.MOV.U32 R199, RZ, RZ, 0x40000040 ;  /* 0x40000040ffc77424 */ /* 0x000fe200078e00ff */
[----:B------:R0:W1:Y:S02]  /*c3b0*/  SHFL.IDX PT, R3, R10, RZ, 0x1f ;  /* 0x00001fff0a037589 */ /* 0x00006400000e0000 */
[----:B0-----:R-:W-:Y:S01]  /*c3c0*/  IMAD.MOV.U32 R10, RZ, RZ, 0x4 ;  /* 0x00000004ff0a7424 */ /* 0x001fe200078e00ff */
[----:B-1----:R-:W-:-:S04]  /*c3d0*/  ISETP.GT.AND P2, PT, R3, 0x7f, PT ;  /* 0x0000007f0300780c */ /* 0x002fc80003f44270 */
[----:B------:R-:W-:Y:S02]  /*c3e0*/  SEL R3, RZ, 0x2, !P2 ;  /* 0x00000002ff037807 */ /* 0x000fe40005000000 */
[C---:B------:R-:W-:Y:S02]  /*c3f0*/  SEL R197, R10.reuse, 0x2, P2 ;  /* 0x000000020ac57807 */ /* 0x040fe40001000000 */
[----:B------:R-:W-:Y:S01]  /*c400*/  SEL R10, R10, 0x6, !P2 ;  /* 0x000000060a0a7807 */ /* 0x000fe20005000000 */
[----:B------:R-:W-:Y:S02]  /*c410*/  WARPGROUP.DEPBAR.LE gsb0, 0x0 ;  /* 0x00008000000079c5 */ /* 0x000fe40000010000 */
[----:B------:R-:W-:-:S06]  /*c420*/  WARPGROUP.ARRIVE ;  /* 0x00000000000079c5 */ /* 0x000fcc0000000000 */
[----:B------:R-:W-:Y:S01]  /*c430*/  HGMMA.64x64x16.F32 R152, gdesc[UR4], R152, gsb0 ;  /* 0x00e00000049879f0 */ /* 0x000fe20008000898 */
[----:B------:R-:W-:Y:S02]  /*c440*/  R2UR UR4, R202 ;  /* 0x00000000ca0472ca */ /* 0x000fe400000e0000 */
[----:B------:R-:W-:Y:S02]  /*c450*/  R2UR UR5, R203 ;  /* 0x00000000cb0572ca */ /* 0x000fe400000e0000 */
        /* <DEDUP_REMOVED lines=10> */
[----:B------:R-:W-:Y:S01]  /*c500*/  VIADD R201, R0, 0x800 ;  /* 0x0000080000c97836 */ /* 0x000fe20000000000 */
        /* <DEDUP_REMOVED lines=10> */
[----:B------:R-:W-:-:S03]  /*c5b0*/  IMAD.MOV.U32 R199, RZ, RZ, 0x40000040 ;  /* 0x40000040ffc77424 */ /* 0x000fc600078e00ff */
        /* <DEDUP_REMOVED lines=33> */
[----:B------:R-:W-:Y:S02]  /*c7d0*/  R2UR UR4, R198 ;  /* 0x00000000c60472ca */ /* 0x000fe400000e0000 */
[----:B------:R-:W-:Y:S01]  /*c7e0*/  R2UR UR5, R199 ;  /* 0x00000000c70572ca */ /* 0x000fe200000e0000 */
[----:B------:R-:W-:Y:S01]  /*c7f0*/  IMAD.MOV.U32 R199, RZ, RZ, 0x40000040 ;  /* 0x40000040ffc77424 */ /* 0x000fe200078e00ff */
[----:B------:R-:W-:Y:S01]  /*c800*/  IADD3 R198, R196, 0x400, RZ ;  /* 0x00000400c4c67810 */ /* 0x000fe20007ffe0ff */
[----:B------:R-:W-:Y:S02]  /*c810*/  WARPGROUP.DEPBAR.LE gsb0, 0x0 ;  /* 0x00008000000079c5 */ /* 0x000fe40000010000 */
[----:B------:R-:W-:-:S08]  /*c820*/  WARPGROUP.ARRIVE ;  /* 0x00000000000079c5 */ /* 0x000fd00000000000 */
        /* <DEDUP_REMOVED lines=70> */
[----:B------:R-:W-:Y:S02]  /*cc90*/  MOV R199, 0x40000040 ;  /* 0x4000004000c77802 */ /* 0x000fe40000000f00 */
[----:B------:R-:W-:Y:S01]  /*cca0*/  R2UR UR4, R198 ;  /* 0x00000000c60472ca */ /* 0x000fe200000e0000 */
[----:B------:R-:W-:Y:S01]  /*ccb0*/  VIADD R198, R196, 0x606 ;  /* 0x00000606c4c67836 */ /* 0x000fe20000000000 */
[----:B------:R-:W-:Y:S01]  /*ccc0*/  R2UR UR5, R199 ;  /* 0x00000000c70572ca */ /* 0x000fe200000e0000 */
[----:B------:R-:W-:Y:S01]  /*ccd0*/  IMAD.MOV.U32 R199, RZ, RZ, 0x40000040 ;  /* 0x40000040ffc77424 */ /* 0x000fe200078e00ff */
[----:B------:R-:W-:-:S02]  /*cce0*/  WARPGROUP.DEPBAR.LE gsb0, 0x0 ;  /* 0x00008000000079c5 */ /* 0x000fc40000010000 */
[----:B------:R-:W-:-:S09]  /*ccf0*/  WARPGROUP.ARRIVE ;  /* 0x00000000000079c5 */ /* 0x000fd20000000000 */
[----:B------:R-:W-:Y:S01]  /*cd00*/  HGMMA.64x64x16.F32 R152, gdesc[UR4], R152, gsb0 ;  /* 0x00e00000049879f0 */ /* 0x000fe20008000898 */
[----:B------:R-:W-:Y:S01]  /*cd10*/  R2UR UR6, R198 ;  /* 0x00000000c60672ca */ /* 0x000fe200000e0000 */
[----:B------:R-:W-:Y:S01]  /*cd20*/  VIADD R198, R0, 0x606 ;  /* 0x0000060600c67836 */ /* 0x000fe20000000000 */
[----:B------:R-:W-:Y:S01]  /*cd30*/  R2UR UR7, R199 ;  /* 0x00000000c70772ca */ /* 0x000fe200000e0000 */
[----:B------:R-:W-:-:S03]  /*cd40*/  IMAD.MOV.U32 R199, RZ, RZ, 0x40000040 ;  /* 0x40000040ffc77424 */ /* 0x000fc600078e00ff */
        /* <DEDUP_REMOVED lines=35> */
[----:B------:R-:W-:Y:S02]  /*cf80*/  IMAD.MOV.U32 R199, RZ, RZ, 0x40000040 ;  /* 0x40000040ffc77424 */ /* 0x000fe400078e00ff */
[----:B------:R-:W-:Y:S01]  /*cf90*/  IMAD.MOV.U32 R200, RZ, RZ, 0x28 ;  /* 0x00000028ffc87424 */ /* 0x000fe200078e00ff */
[----:B------:R-:W-:Y:S02]  /*cfa0*/  R2UR UR6, R198 ;  /* 0x00000000c60672ca */ /* 0x000fe400000e0000 */
[----:B------:R-:W-:Y:S01]  /*cfb0*/  R2UR UR7, R199 ;  /* 0x00000000c70772ca */ /* 0x000fe200000e0000 */
[----:B------:R-:W-:Y:S01]  /*cfc0*/  IMAD.MOV.U32 R199, RZ, RZ, 0x40000040 ;  /* 0x40000040ffc77424 */ /* 0x000fe200078e00ff */
        /* <DEDUP_REMOVED lines=8> */
[----:B------:R-:W-:Y:S02]  /*d050*/  R2UR UR4, R198 ;  /* 0x00000000c60472ca */ /* 0x000fe400000e0000 */
[----:B------:R-:W-:Y:S01]  /*d060*/  R2UR UR5, R199 ;  /* 0x00000000c70572ca */ /* 0x000fe200000e0000 */
[----:B------:R-:W-:Y:S01]  /*d070*/  IMAD.MOV.U32 R199, RZ, RZ, 0x40000040 ;  /* 0x40000040ffc77424 */ /* 0x000fe200078e00ff */
[----:B------:R-:W-:Y:S01]  /*d080*/  R2UR UR6, R200 ;  /* 0x00000000c80672ca */ /* 0x000fe200000e0000 */
[----:B------:R-:W-:Y:S01]  /*d090*/  VIADD R200, R0, 0xa00 ;  /* 0x00000a0000c87836 */ /* 0x000fe20000000000 */
[----:B------:R-:W-:Y:S02]  /*d0a0*/  R2UR UR7, R201 ;  /* 0x00000000c90772ca */ /* 0x000fe400000e0000 */
[----:B------:R-:W-:Y:S01]  /*d0b0*/  IADD3 R201, R196, 0xa00, RZ ;  /* 0x00000a00c4c97810 */ /* 0x000fe20007ffe0ff */
[----:B------:R-:W-:Y:S01]  /*d0c0*/  IMAD.IADD R198, R200, 0x1, R3 ;  /* 0x00000001c8c67824 */ /* 0x000fe200078e0203 */
[----:B------:R-:W-:-:S02]  /*d0d0*/  WARPGROUP.DEPBAR.LE gsb0, 0x0 ;  /* 0x00008000000079c5 */ /* 0x000fc40000010000 */
[----:B------:R-:W-:-:S07]  /*d0e0*/  WARPGROUP.ARRIVE ;  /* 0x00000000000079c5 */ /* 0x000fce0000000000 */
        /* <DEDUP_REMOVED lines=47> */
[----:B------:R-:W-:Y:S01]  /*d3e0*/  R2UR UR7, R201 ;  /* 0x00000000c90772ca */ /* 0x000fe200000e0000 */
[----:B------:R-:W-:Y:S02]  /*d3f0*/  VIADD R201, R196, 0xc00 ;  /* 0x00000c00c4c97836 */ /* 0x000fe40000000000 */
        /* <DEDUP_REMOVED lines=30> */
[----:B------:R-:W-:Y:S01]  /*d5e0*/  IMAD.MOV.U32 R199, RZ, RZ, 0x40000040 ;  /* 0x40000040ffc77424 */ /* 0x000fe200078e00ff */
[----:B------:R-:W-:Y:S02]  /*d5f0*/  R2UR UR4, R198 ;  /* 0x00000000c60472ca */ /* 0x000fe400000e0000 */
[----:B------:R-:W-:Y:S01]  /*d600*/  IADD3 R198, R10, R201, RZ ;  /* 0x000000c90ac67210 */ /* 0x000fe20007ffe0ff */
[----:B------:R-:W-:Y:S01]  /*d610*/  IMAD.MOV.U32 R201, RZ, RZ, 0xe00 ;  /* 0x00000e00ffc97424 */ /* 0x000fe200078e00ff */
[----:B------:R-:W-:Y:S01]  /*d620*/  R2UR UR7, R199 ;  /* 0x00000000c70772ca */ /* 0x000fe200000e0000 */
[----:B------:R-:W-:Y:S01]  /*d630*/  IMAD.MOV.U32 R199, RZ, RZ, 0x40000040 ;  /* 0x40000040ffc77424 */ /* 0x000fe200078e00ff */
[----:B------:R-:W-:Y:S02]  /*d640*/  R2UR UR6, R198 ;  /* 0x00000000c60672ca */ /* 0x000fe400000e0000 */
        /* <DEDUP_REMOVED lines=22> */
[----:B------:R-:W-:Y:S02]  /*d7b0*/  IMAD.MOV.U32 R199, RZ, RZ, 0x40000040 ;  /* 0x40000040ffc77424 */ /* 0x000fe400078e00ff */
[----:B------:R-:W-:Y:S01]  /*d7c0*/  IMAD.MOV.U32 R3, RZ, RZ, 0x1000 ;  /* 0x00001000ff037424 */ /* 0x000fe200078e00ff */
[----:B------:R-:W-:Y:S01]  /*d7d0*/  R2UR UR4, R198 ;  /* 0x00000000c60472ca */ /* 0x000fe200000e0000 */
[----:B------:R-:W-:Y:S01]  /*d7e0*/  IMAD.IADD R198, R201, 0x1, R197 ;  /* 0x00000001c9c67824 */ /* 0x000fe200078e02c5 */
[----:B------:R-:W-:Y:S01]  /*d7f0*/  R2UR UR5, R199 ;  /* 0x00000000c70572ca */ /* 0x000fe200000e0000 */
[----:B------:R-:W-:Y:S01]  /*d800*/  IMAD.MOV.U32 R199, RZ, RZ, 0x40000040 ;  /* 0x40000040ffc77424 */ /* 0x000fe200078e00ff */
[----:B------:R-:W-:-:S04]  /*d810*/  SEL R3, R3, 0xf80, P2 ;  /* 0x00000f8003037807 */ /* 0x000fc80001000000 */
[----:B------:R-:W-:Y:S01]  /*d820*/  LOP3.LUT R3, R3, 0x1e00, RZ, 0xc0, !PT ;  /* 0x00001e0003037812 */ /* 0x000fe200078ec0ff */
[----:B------:R-:W-:Y:S02]  /*d830*/  WARPGROUP.DEPBAR.LE gsb0, 0x0 ;  /* 0x00008000000079c5 */ /* 0x000fe40000010000 */
[----:B------:R-:W-:-:S06]  /*d840*/  WARPGROUP.ARRIVE ;  /* 0x00000000000079c5 */ /* 0x000fcc0000000000 */
[----:B------:R-:W-:Y:S01]  /*d850*/  HGMMA.64x64x16.F32 R152, gdesc[UR4], R152, gsb0 ;  /* 0x00e00000049879f0 */ /* 0x000fe20008000898 */
[----:B------:R-:W-:Y:S01]  /*d860*/  R2UR UR4, R198 ;  /* 0x00000000c60472ca */ /* 0x000fe200000e0000 */
[--C-:B------:R-:W-:Y:S01]  /*d870*/  IMAD.IADD R198, R197, 0x1, R200.reuse ;  /* 0x00000001c5c67824 */ /* 0x100fe200078e02c8 */
[----:B------:R-:W-:Y:S01]  /*d880*/  R2UR UR5, R199 ;  /* 0x00000000c70572ca */ /* 0x000fe200000e0000 */
[----:B------:R-:W-:Y:S02]  /*d890*/  IMAD.MOV.U32 R199, RZ, RZ, 0x40000040 ;  /* 0x40000040ffc77424 */ /* 0x000fe400078e00ff */
[----:B------:R-:W-:Y:S01]  /*d8a0*/  IMAD.IADD R200, R10, 0x1, R200 ;  /* 0x000000010ac87824 */ /* 0x000fe200078e02c8 */
[----:B------:R-:W-:Y:S01]  /*d8b0*/  R2UR UR6, R198 ;  /* 0x00000000c60672ca */ /* 0x000fe200000e0000 */
[----:B------:R-:W-:Y:S01]  /*d8c0*/  IMAD.IADD R198, R201, 0x1, R10 ;  /* 0x00000001c9c67824 */ /* 0x000fe200078e020a */
[----:B------:R-:W-:Y:S01]  /*d8d0*/  R2UR UR7, R199 ;  /* 0x00000000c70772ca */ /* 0x000fe200000e0000 */
[----:B------:R-:W-:-:S02]  /*d8e0*/  IMAD.MOV.U32 R199, RZ, RZ, 0x40000040 ;  /* 0x40000040ffc77424 */ /* 0x000fc400078e00ff */
        /* <DEDUP_REMOVED lines=28> */
.L_x_1340:
        /* <DEDUP_REMOVED lines=17> */
[----:B0-----:R-:W-:-:S05]  /*dbc0*/  FMNMX.FTZ R10, R3, R10, !PT ;  /* 0x0000000a030a7209 */ /* 0x001fca0007810000 */
[----:B------:R-:W0:Y:S02]  /*dbd0*/  SHFL.BFLY PT, R3, R10, 0x1, 0x1f ;  /* 0x0c201f000a037f89 */ /* 0x000e2400000e0000 */
[----:B0-----:R-:W-:Y:S01]  /*dbe0*/  FMNMX.FTZ R10, R10, R3, !PT ;  /* 0x000000030a0a7209 */ /* 0x001fe20007810000 */
[----:B------:R-:W-:-:S04]  /*dbf0*/  IMAD.U32 R3, RZ, RZ, UR36 ;  /* 0x00000024ff037e24 */ /* 0x000fc8000f8e00ff */
[C---:B------:R-:W-:Y:S01]  /*dc00*/  FMUL.FTZ R196, R10.reuse, R3 ;  /* 0x000000030ac47220 */ /* 0x040fe20000410000 */
[----:B------:R-:W-:-:S03]  /*dc10*/  FADD.FTZ R197, -R10, R21 ;  /* 0x000000150ac57221 */ /* 0x000fc60000010100 */
[-CC-:B------:R-:W-:Y:S01]  /*dc20*/  FFMA.FTZ R21, R157, R3.reuse, -R196.reuse ;  /* 0x000000039d157223 */ /* 0x180fe200000108c4 */
[-CC-:B------:R-:W-:Y:S01]  /*dc30*/  FFMA.FTZ R152, R152, R3.reuse, -R196.reuse ;  /* 0x0000000398987223 */ /* 0x180fe200000108c4 */
[-C--:B------:R-:W-:Y:S01]  /*dc40*/  FMUL.FTZ R157, R197, R3.reuse ;  /* 0x00000003c59d7220 */ /* 0x080fe20000410000 */
        /* <DEDUP_REMOVED lines=12> */
[----:B------:R-:W0:Y:S01]  /*dd10*/  MUFU.EX2 R157, R157 ;  /* 0x0000009d009d7308 */ /* 0x000e220000000800 */
[-CC-:B------:R-:W-:Y:S01]  /*dd20*/  FFMA.FTZ R177, R177, R3.reuse, -R196.reuse ;  /* 0x00000003b1b17223 */ /* 0x180fe200000108c4 */
[-CC-:B------:R-:W-:Y:S01]  /*dd30*/  FFMA.FTZ R180, R180, R3.reuse, -R196.reuse ;  /* 0x00000003b4b47223 */ /* 0x180fe200000108c4 */
[----:B------:R-:W-:-:S05]  /*dd40*/  FFMA.FTZ R181, R181, R3, -R196 ;  /* 0x00000003b5b57223 */ /* 0x000fca00000108c4 */
[----:B------:R-:W1:Y:S08]  /*dd50*/  MUFU.EX2 R153, R153 ;  /* 0x0000009900997308 */ /* 0x000e700000000800 */
[----:B------:R-:W2:Y:S01]  /*dd60*/  MUFU.EX2 R156, R156 ;  /* 0x0000009c009c7308 */ /* 0x000ea20000000800 */
[----:B0-----:R-:W-:Y:S01]  /*dd70*/  FFMA.FTZ R11, R157, R11, R152 ;  /* 0x0000000b9d0b7223 */ /* 0x001fe20000010098 */
[-C--:B------:R-:W-:Y:S01]  /*dd80*/  FMUL.FTZ R24, R24, R157.reuse ;  /* 0x0000009d18187220 */ /* 0x080fe20000410000 */
[-C--:B------:R-:W-:Y:S01]  /*dd90*/  FMUL.FTZ R25, R25, R157.reuse ;  /* 0x0000009d19197220 */ /* 0x080fe20000410000 */
[-C--:B------:R-:W-:Y:S01]  /*dda0*/  FMUL.FTZ R28, R28, R157.reuse ;  /* 0x0000009d1c1c7220 */ /* 0x080fe20000410000 */
[-C--:B------:R-:W-:Y:S01]  /*ddb0*/  FMUL.FTZ R29, R29, R157.reuse ;  /* 0x0000009d1d1d7220 */ /* 0x080fe20000410000 */
[-C--:B------:R-:W-:Y:S01]  /*ddc0*/  FMUL.FTZ R32, R32, R157.reuse ;  /* 0x0000009d20207220 */ /* 0x080fe20000410000 */
[----:B------:R-:W-:Y:S01]  /*ddd0*/  FMUL.FTZ R33, R33, R157 ;  /* 0x0000009d21217220 */ /* 0x000fe20000410000 */
[----:B------:R-:W0:Y:S01]  /*dde0*/  MUFU.EX2 R196, R21 ;  /* 0x0000001500c47308 */ /* 0x000e220000000800 */
[C---:B-1----:R-:W-:Y:S01]  /*ddf0*/  FADD.FTZ R11, R153.reuse, R11 ;  /* 0x0000000b990b7221 */ /* 0x042fe20000010000 */
[----:B------:R-:W-:Y:S01]  /*de00*/  F2FP.F16.F32.PACK_AB R152, R153, R152 ;  /* 0x000000989998723e */ /* 0x000fe200000000ff */
[----:B------:R-:W-:-:S02]  /*de10*/  IMAD.MOV R153, RZ, RZ, -R224 ;  /* 0x000000ffff997224 */ /* 0x000fc400078e0ae0 */
[-C--:B------:R-:W-:Y:S01]  /*de20*/  FMUL.FTZ R36, R36, R157.reuse ;  /* 0x0000009d24247220 */ /* 0x080fe20000410000 */
[-C--:B------:R-:W-:Y:S01]  /*de30*/  FMUL.FTZ R37, R37, R157.reuse ;  /* 0x0000009d25257220 */ /* 0x080fe20000410000 */
[-C--:B------:R-:W-:Y:S01]  /*de40*/  FMUL.FTZ R40, R40, R157.reuse ;  /* 0x0000009d28287220 */ /* 0x080fe20000410000 */
[----:B------:R-:W-:Y:S01]  /*de50*/  FMUL.FTZ R41, R41, R157 ;  /* 0x0000009d29297220 */ /* 0x000fe20000410000 */
[----:B------:R-:W-:Y:S01]  /*de60*/  ISETP.NE.AND P2, PT, R223, R153, PT ;  /* 0x00000099df00720c */ /* 0x000fe20003f45270 */
[----:B------:R-:W-:Y:S01]  /*de70*/  VIADD R153, R14, 0x38840 ;  /* 0x000388400e997836 */ /* 0x000fe20000000000 */
[----:B------:R-:W1:Y:S01]  /*de80*/  MUFU.EX2 R160, R160 ;  /* 0x000000a000a07308 */ /* 0x000e620000000800 */
[----:B--2---:R-:W-:Y:S01]  /*de90*/  FADD.FTZ R11, R156, R11 ;  /* 0x0000000b9c0b7221 */ /* 0x004fe20000010000 */
[-C--:B------:R-:W-:Y:S01]  /*dea0*/  FMUL.FTZ R44, R44, R157.reuse ;  /* 0x0000009d2c2c7220 */ /* 0x080fe20000410000 */
[-C--:B------:R-:W-:Y:S01]  /*deb0*/  FMUL.FTZ R45, R45, R157.reuse ;  /* 0x0000009d2d2d7220 */ /* 0x080fe20000410000 */
[----:B------:R-:W-:Y:S01]  /*dec0*/  PRMT R153, R189, 0x654, R153 ;  /* 0x00000654bd997816 */ /* 0x000fe20000000099 */
[-C--:B------:R-:W-:Y:S01]  /*ded0*/  FMUL.FTZ R48, R48, R157.reuse ;  /* 0x0000009d30307220 */ /* 0x080fe20000410000 */
[-C--:B------:R-:W-:Y:S01]  /*dee0*/  FMUL.FTZ R49, R49, R157.reuse ;  /* 0x0000009d31317220 */ /* 0x080fe20000410000 */
[----:B0-----:R-:W-:Y:S01]  /*def0*/  FADD.FTZ R11, R196, R11 ;  /* 0x0000000bc40b7221 */ /* 0x001fe20000010000 */
[----:B------:R0:W-:Y:S01]  /*df00*/  SYNCS.ARRIVE.TRANS64.RED.A1T0 RZ, [R153+URZ], RZ ;  /* 0x000000ff99ff79a7 */ /* 0x0001e2000810043f */
[----:B------:R-:W2:Y:S01]  /*df10*/  MUFU.EX2 R161, R161 ;  /* 0x000000a100a17308 */ /* 0x000ea20000000800 */
[-C--:B------:R-:W-:Y:S01]  /*df20*/  FMUL.FTZ R52, R52, R157.reuse ;  /* 0x0000009d34347220 */ /* 0x080fe20000410000 */
[----:B------:R-:W-:Y:S01]  /*df30*/  @!P2 LEA R20, R20, R194, 0x6 ;  /* 0x000000c21414a211 */ /* 0x000fe200078e30ff */
[-C--:B------:R-:W-:Y:S01]  /*df40*/  FMUL.FTZ R53, R53, R157.reuse ;  /* 0x0000009d35357220 */ /* 0x080fe20000410000 */
[-C--:B------:R-:W-:Y:S01]  /*df50*/  FMUL.FTZ R56, R56, R157.reuse ;  /* 0x0000009d38387220 */ /* 0x080fe20000410000 */
[-C--:B------:R-:W-:Y:S01]  /*df60*/  FMUL.FTZ R57, R57, R157.reuse ;  /* 0x0000009d39397220 */ /* 0x080fe20000410000 */
[----:B------:R-:W-:Y:S01]  /*df70*/  FMUL.FTZ R60, R60, R157 ;  /* 0x0000009d3c3c7220 */ /* 0x000fe20000410000 */
[----:B0-----:R-:W-:Y:S01]  /*df80*/  FMNMX.FTZ R153, R154, R15, !PT ;  /* 0x0000000f9a997209 */ /* 0x001fe20007810000 */
[----:B------:R-:W0:Y:S01]  /*df90*/  MUFU.EX2 R164, R164 ;  /* 0x000000a400a47308 */ /* 0x000e220000000800 */
[----:B------:R-:W-:-:S02]  /*dfa0*/  @!P2 IMAD R20, R20, 0x4, R2 ;  /* 0x000000041414a824 */ /* 0x000fc400078e0202 */
[----:B-1----:R-:W-:Y:S01]  /*dfb0*/  FADD.FTZ R11, R160, R11 ;  /* 0x0000000ba00b7221 */ /* 0x002fe20000010000 */
[----:B------:R-:W-:Y:S01]  /*dfc0*/  FMNMX.FTZ R153, R155, R153, !PT ;  /* 0x000000999b997209 */ /* 0x000fe20007810000 */
[-C--:B------:R-:W-:Y:S01]  /*dfd0*/  FMUL.FTZ R61, R61, R157.reuse ;  /* 0x0000009d3d3d7220 */ /* 0x080fe20000410000 */
[----:B------:R-:W-:Y:S01]  /*dfe0*/  FMUL.FTZ R64, R64, R157 ;  /* 0x0000009d40407220 */ /* 0x000fe20000410000 */
[----:B------:R-:W-:Y:S01]  /*dff0*/  @!P2 STS [R20+0x38400], R157 ;  /* 0x0384009d1400a388 */ /* 0x000fe20000000800 */
[----:B------:R-:W-:Y:S01]  /*e000*/  FMNMX.FTZ R153, R158, R153, !PT ;  /* 0x000000999e997209 */ /* 0x000fe20007810000 */
[----:B------:R-:W1:Y:S01]  /*e010*/  MUFU.EX2 R197, R197 ;  /* 0x000000c500c57308 */ /* 0x000e620000000800 */
[----:B--2---:R-:W-:Y:S01]  /*e020*/  FADD.FTZ R11, R161, R11 ;  /* 0x0000000ba10b7221 */ /* 0x004fe20000010000 */
[----:B------:R-:W-:Y:S01]  /*e030*/  FMUL.FTZ R65, R65, R157 ;  /* 0x0000009d41417220 */ /* 0x000fe20000410000 */
[----:B------:R-:W-:Y:S01]  /*e040*/  FMNMX.FTZ R153, R159, R153, !PT ;  /* 0x000000999f997209 */ /* 0x000fe20007810000 */
[-C--:B------:R-:W-:Y:S01]  /*e050*/  FMUL.FTZ R68, R68, R157.reuse ;  /* 0x0000009d44447220 */ /* 0x080fe20000410000 */
[-C--:B------:R-:W-:Y:S01]  /*e060*/  FMUL.FTZ R69, R69, R157.reuse ;  /* 0x0000009d45457220 */ /* 0x080fe20000410000 */
[----:B------:R-:W-:Y:S01]  /*e070*/  FMUL.FTZ R72, R72, R157 ;  /* 0x0000009d48487220 */ /* 0x000fe20000410000 */
[----:B------:R-:W-:Y:S01]  /*e080*/  FMNMX.FTZ R153, R162, R153, !PT ;  /* 0x00000099a2997209 */ /* 0x000fe20007810000 */
[----:B------:R-:W2:Y:S01]  /*e090*/  MUFU.EX2 R165, R165 ;  /* 0x000000a500a57308 */ /* 0x000ea20000000800 */
[----:B0-----:R-:W-:Y:S01]  /*e0a0*/  FADD.FTZ R11, R164, R11 ;  /* 0x0000000ba40b7221 */ /* 0x001fe20000010000 */
[----:B------:R-:W-:Y:S01]  /*e0b0*/  FMUL.FTZ R73, R73, R157 ;  /* 0x0000009d49497220 */ /* 0x000fe20000410000 */
[----:B------:R-:W-:Y:S01]  /*e0c0*/  FMNMX.FTZ R153, R163, R153, !PT ;  /* 0x00000099a3997209 */ /* 0x000fe20007810000 */
[-C--:B------:R-:W-:Y:S01]  /*e0d0*/  FMUL.FTZ R76, R76, R157.reuse ;  /* 0x0000009d4c4c7220 */ /* 0x080fe20000410000 */
[-C--:B------:R-:W-:Y:S01]  /*e0e0*/  FMUL.FTZ R77, R77, R157.reuse ;  /* 0x0000009d4d4d7220 */ /* 0x080fe20000410000 */
[----:B------:R-:W-:Y:S01]  /*e0f0*/  FMUL.FTZ R80, R80, R157 ;  /* 0x0000009d50507220 */ /* 0x000fe20000410000 */
[----:B------:R-:W-:Y:S01]  /*e100*/  FMNMX.FTZ R153, R166, R153, !PT ;  /* 0x00000099a6997209 */ /* 0x000fe20007810000 */
[----:B------:R-:W0:Y:S01]  /*e110*/  MUFU.EX2 R169, R169 ;  /* 0x000000a900a97308 */ /* 0x000e220000000800 */
[----:B-1----:R-:W-:Y:S01]  /*e120*/  FADD.FTZ R11, R197, R11 ;  /* 0x0000000bc50b7221 */ /* 0x002fe20000010000 */
[----:B------:R-:W-:Y:S01]  /*e130*/  FMUL.FTZ R81, R81, R157 ;  /* 0x0000009d51517220 */ /* 0x000fe20000410000 */
[----:B------:R-:W-:Y:S01]  /*e140*/  FMNMX.FTZ R153, R167, R153, !PT ;  /* 0x00000099a7997209 */ /* 0x000fe20007810000 */
[-C--:B------:R-:W-:Y:S01]  /*e150*/  FMUL.FTZ R84, R84, R157.reuse ;  /* 0x0000009d54547220 */ /* 0x080fe20000410000 */
[-C--:B------:R-:W-:Y:S01]  /*e160*/  FMUL.FTZ R85, R85, R157.reuse ;  /* 0x0000009d55557220 */ /* 0x080fe20000410000 */
[----:B------:R-:W-:Y:S01]  /*e170*/  FMUL.FTZ R88, R88, R157 ;  /* 0x0000009d58587220 */ /* 0x000fe20000410000 */
        /* <DEDUP_REMOVED lines=31> */
[-C--:B------:R-:W-:Y:S01]  /*e370*/  FMUL.FTZ R120, R120, R157.reuse ;  /* 0x0000009d78787220 */ /* 0x080fe20000410000 */
[-C--:B------:R-:W-:Y:S01]  /*e380*/  FMUL.FTZ R121, R121, R157.reuse ;  /* 0x0000009d79797220 */ /* 0x080fe20000410000 */
[----:B------:R-:W2:Y:S01]  /*e390*/  SHFL.BFLY PT, R153, R168, 0x2, 0x1f ;  /* 0x0c401f00a8997f89 */ /* 0x000ea200000e0000 */
[----:B------:R-:W-:Y:S01]  /*e3a0*/  MUFU.EX2 R199, R181 ;  /* 0x000000b500c77308 */ /* 0x000fe20000000800 */
[----:B0-----:R-:W-:Y:S01]  /*e3b0*/  FADD.FTZ R11, R176, R11 ;  /* 0x0000000bb00b7221 */ /* 0x001fe20000010000 */
[-C--:B------:R-:W-:Y:S01]  /*e3c0*/  FMUL.FTZ R124, R124, R157.reuse ;  /* 0x0000009d7c7c7220 */ /* 0x080fe20000410000 */
[-C--:B------:R-:W-:Y:S01]  /*e3d0*/  FMUL.FTZ R125, R125, R157.reuse ;  /* 0x0000009d7d7d7220 */ /* 0x080fe20000410000 */
[-C--:B------:R-:W-:Y:S01]  /*e3e0*/  FMUL.FTZ R128, R128, R157.reuse ;  /* 0x0000009d80807220 */ /* 0x080fe20000410000 */
[-C--:B------:R-:W-:Y:S01]  /*e3f0*/  FMUL.FTZ R129, R129, R157.reuse ;  /* 0x0000009d81817220 */ /* 0x080fe20000410000 */
[-C--:B------:R-:W-:Y:S01]  /*e400*/  FMUL.FTZ R132, R132, R157.reuse ;  /* 0x0000009d84847220 */ /* 0x080fe20000410000 */
[-C--:B------:R-:W-:Y:S01]  /*e410*/  FMUL.FTZ R133, R133, R157.reuse ;  /* 0x0000009d85857220 */ /* 0x080fe20000410000 */
[----:B-1----:R-:W-:Y:S01]  /*e420*/  FADD.FTZ R11, R177, R11 ;  /* 0x0000000bb10b7221 */ /* 0x002fe20000010000 */
        /* <DEDUP_REMOVED lines=8> */
[----:B--2---:R-:W-:-:S05]  /*e4b0*/  FMNMX.FTZ R168, R168, R153, !PT ;  /* 0x00000099a8a87209 */ /* 0x004fca0007810000 */
[----:B------:R-:W0:Y:S02]  /*e4c0*/  SHFL.BFLY PT, R153, R168, 0x1, 0x1f ;  /* 0x0c201f00a8997f89 */ /* 0x000e2400000e0000 */
[----:B0-----:R-:W-:-:S05]  /*e4d0*/  FMNMX.FTZ R168, R168, R153, !PT ;  /* 0x00000099a8a87209 */ /* 0x001fca0007810000 */
[----:B------:R-:W-:-:S04]  /*e4e0*/  FADD.FTZ R15, -R168, R15 ;  /* 0x0000000fa80f7221 */ /* 0x000fc80000010100 */
[----:B------:R-:W-:-:S06]  /*e4f0*/  FMUL.FTZ R15, R15, R3 ;  /* 0x000000030f0f7220 */ /* 0x000fcc0000410000 */
[----:B------:R-:W0:Y:S02]  /*e500*/  MUFU.EX2 R15, R15 ;  /* 0x0000000f000f7308 */ /* 0x000e240000000800 */
[----:B0-----:R0:W-:Y:S01]  /*e510*/  @!P2 STS [R20+0x38420], R15 ;  /* 0x0384200f1400a388 */ /* 0x0011e20000000800 */
        /* <DEDUP_REMOVED lines=9> */
[----:B0-----:R-:W-:Y:S01]  /*e5b0*/  FMUL.FTZ R20, R168, R3 ;  /* 0x00000003a8147220 */ /* 0x001fe20000410000 */
        /* <DEDUP_REMOVED lines=17> */
[----:B------:R-:W1:Y:S01]  /*e6d0*/  MUFU.EX2 R153, R153 ;  /* 0x0000009900997308 */ /* 0x000e620000000800 */
[-CC-:B------:R-:W-:Y:S01]  /*e6e0*/  FFMA.FTZ R155, R174, R3.reuse, -R20.reuse ;  /* 0x00000003ae9b7223 */ /* 0x180fe20000010814 */
[-CC-:B------:R-:W-:Y:S01]  /*e6f0*/  FFMA.FTZ R159, R175, R3.reuse, -R20.reuse ;  /* 0x00000003af9f7223 */ /* 0x180fe20000010814 */
[----:B------:R-:W-:Y:S01]  /*e700*/  FFMA.FTZ R163, R179, R3, -R20 ;  /* 0x00000003b3a37223 */ /* 0x000fe20000010814 */
[----:B------:R-:W-:-:S02]  /*e710*/  IMAD R20, R18, 0x1000, R219 ;  /* 0x0000100012147824 */ /* 0x000fc400078e02db */
[-C--:B------:R-:W-:Y:S01]  /*e720*/  FMUL.FTZ R50, R50, R15.reuse ;  /* 0x0000000f32327220 */ /* 0x080fe20000410000 */
[-C--:B------:R-:W-:Y:S01]  /*e730*/  FMUL.FTZ R51, R51, R15.reuse ;  /* 0x0000000f33337220 */ /* 0x080fe20000410000 */
[-C--:B------:R-:W-:Y:S01]  /*e740*/  FMUL.FTZ R54, R54, R15.reuse ;  /* 0x0000000f36367220 */ /* 0x080fe20000410000 */
[----:B------:R-:W2:Y:S01]  /*e750*/  MUFU.EX2 R166, R180 ;  /* 0x000000b400a67308 */ /* 0x000ea20000000800 */
[----:B0-----:R-:W-:Y:S01]  /*e760*/  FFMA.FTZ R12, R15, R12, R21 ;  /* 0x0000000c0f0c7223 */ /* 0x001fe20000010015 */
[----:B------:R-:W-:Y:S01]  /*e770*/  R2UR UR6, R20 ;  /* 0x00000000140672ca */ /* 0x000fe200000e0000 */
[-C--:B------:R-:W-:Y:S01]  /*e780*/  FMUL.FTZ R55, R55, R15.reuse ;  /* 0x0000000f37377220 */ /* 0x080fe20000410000 */
[-C--:B------:R-:W-:Y:S01]  /*e790*/  FMUL.FTZ R58, R58, R15.reuse ;  /* 0x0000000f3a3a7220 */ /* 0x080fe20000410000 */
[-C--:B------:R-:W-:Y:S01]  /*e7a0*/  FMUL.FTZ R59, R59, R15.reuse ;  /* 0x0000000f3b3b7220 */ /* 0x080fe20000410000 */
[-C--:B------:R-:W-:Y:S01]  /*e7b0*/  FMUL.FTZ R62, R62, R15.reuse ;  /* 0x0000000f3e3e7220 */ /* 0x080fe20000410000 */
[----:B------:R-:W-:Y:S01]  /*e7c0*/  FMUL.FTZ R63, R63, R15 ;  /* 0x0000000f3f3f7220 */ /* 0x000fe20000410000 */
[----:B------:R0:W-:Y:S01]  /*e7d0*/  MUFU.EX2 R180, R154 ;  /* 0x0000009a00b47308 */ /* 0x0001e20000000800 */
[C---:B-1----:R-:W-:Y:S01]  /*e7e0*/  FADD.FTZ R12, R153.reuse, R12 ;  /* 0x0000000c990c7221 */ /* 0x042fe20000010000 */
[----:B------:R-:W-:Y:S01]  /*e7f0*/  F2FP.F16.F32.PACK_AB R153, R153, R21 ;  /* 0x000000159999723e */ /* 0x000fe200000000ff */
[----:B------:R-:W-:-:S02]  /*e800*/  IMAD.MOV.U32 R21, RZ, RZ, 0x40000040 ;  /* 0x40000040ff157424 */ /* 0x000fc400078e00ff */
[-C--:B------:R-:W-:Y:S01]  /*e810*/  FMUL.FTZ R66, R66, R15.reuse ;  /* 0x0000000f42427220 */ /* 0x080fe20000410000 */
[-C--:B------:R-:W-:Y:S01]  /*e820*/  FMUL.FTZ R67, R67, R15.reuse ;  /* 0x0000000f43437220 */ /* 0x080fe20000410000 */
[-C--:B------:R-:W-:Y:S01]  /*e830*/  FMUL.FTZ R70, R70, R15.reuse ;  /* 0x0000000f46467220 */ /* 0x080fe20000410000 */
[-C--:B------:R-:W-:Y:S01]  /*e840*/  FMUL.FTZ R71, R71, R15.reuse ;  /* 0x0000000f47477220 */ /* 0x080fe20000410000 */
[----:B------:R-:W-:Y:S01]  /*e850*/  MUFU.EX2 R170, R200 ;  /* 0x000000c800aa7308 */ /* 0x000fe20000000800 */
[----:B0-----:R-:W-:Y:S01]  /*e860*/  F2FP.F16.F32.PACK_AB R154, R196, R156 ;  /* 0x0000009cc49a723e */ /* 0x001fe200000000ff */
[----:B--2---:R-:W-:Y:S01]  /*e870*/  FADD.FTZ R11, R166, R11 ;  /* 0x0000000ba60b7221 */ /* 0x004fe20000010000 */
[----:B------:R-:W-:Y:S01]  /*e880*/  F2FP.F16.F32.PACK_AB R156, R161, R160 ;  /* 0x000000a0a19c723e */ /* 0x000fe200000000ff */
[----:B------:R-:W-:Y:S01]  /*e890*/  FMUL.FTZ R74, R74, R15 ;  /* 0x0000000f4a4a7220 */ /* 0x000fe20000410000 */
[----:B------:R-:W-:Y:S01]  /*e8a0*/  F2FP.F16.F32.PACK_AB R160, R169, R165 ;  /* 0x000000a5a9a0723e */ /* 0x000fe200000000ff */
[-C--:B------:R-:W-:Y:S01]  /*e8b0*/  FMUL.FTZ R75, R75, R15.reuse ;  /* 0x0000000f4b4b7220 */ /* 0x080fe20000410000 */
[----:B------:R-:W-:Y:S01]  /*e8c0*/  R2UR UR7, R21 ;  /* 0x00000000150772ca */ /* 0x000fe200000e0000 */
[----:B------:R-:W-:Y:S01]  /*e8d0*/  MUFU.EX2 R171, R201 ;  /* 0x000000c900ab7308 */ /* 0x000fe20000000800 */
[----:B------:R-:W-:Y:S01]  /*e8e0*/  F2FP.F16.F32.PACK_AB R166, R199, R166 ;  /* 0x000000a6c7a6723e */ /* 0x000fe200000000ff */
[-C--:B------:R-:W-:Y:S01]  /*e8f0*/  FMUL.FTZ R78, R78, R15.reuse ;  /* 0x0000000f4e4e7220 */ /* 0x080fe20000410000 */
[-C--:B------:R-:W-:Y:S01]  /*e900*/  FMUL.FTZ R79, R79, R15.reuse ;  /* 0x0000000f4f4f7220 */ /* 0x080fe20000410000 */
[-C--:B------:R-:W-:Y:S01]  /*e910*/  FMUL.FTZ R82, R82, R15.reuse ;  /* 0x0000000f52527220 */ /* 0x080fe20000410000 */
[-C--:B------:R-:W-:Y:S01]  /*e920*/  FMUL.FTZ R83, R83, R15.reuse ;  /* 0x0000000f53537220 */ /* 0x080fe20000410000 */
[-C--:B------:R-:W-:Y:S01]  /*e930*/  FMUL.FTZ R86, R86, R15.reuse ;  /* 0x0000000f56567220 */ /* 0x080fe20000410000 */
[-C--:B------:R-:W-:Y:S01]  /*e940*/  FMUL.FTZ R87, R87, R15.reuse ;  /* 0x0000000f57577220 */ /* 0x080fe20000410000 */
[----:B------:R0:W1:Y:S01]  /*e950*/  MUFU.EX2 R181, R158 ;  /* 0x0000009e00b57308 */ /* 0x0000620000000800 */
        /* <DEDUP_REMOVED lines=10> */
[----:B------:R-:W-:Y:S01]  /*ea00*/  F2FP.F16.F32.PACK_AB R164, R177, R176 ;  /* 0x000000b0b1a4723e */ /* 0x000fe200000000ff */
        /* <DEDUP_REMOVED lines=20> */
[----:B------:R-:W2:Y:S01]  /*eb50*/  MUFU.EX2 R179, R167 ;  /* 0x000000a700b37308 */ /* 0x000ea20000000800 */
[----:B0-----:R-:W-:Y:S01]  /*eb60*/  F2FP.F16.F32.PACK_AB R157, R175, R174 ;  /* 0x000000aeaf9d723e */ /* 0x001fe200000000ff */
[-C--:B------:R-:W-:Y:S01]  /*eb70*/  FMUL.FTZ R139, R139, R15.reuse ;  /* 0x0000000f8b8b7220 */ /* 0x080fe20000410000 */
[-C--:B------:R-:W-:Y:S01]  /*eb80*/  FMUL.FTZ R142, R142, R15.reuse ;  /* 0x0000000f8e8e7220 */ /* 0x080fe20000410000 */
[-C--:B------:R-:W-:Y:S01]  /*eb90*/  FMUL.FTZ R143, R143, R15.reuse ;  /* 0x0000000f8f8f7220 */ /* 0x080fe20000410000 */
[-C--:B------:R-:W-:Y:S01]  /*eba0*/  FMUL.FTZ R146, R146, R15.reuse ;  /* 0x0000000f92927220 */ /* 0x080fe20000410000 */
[-C--:B------:R-:W-:Y:S01]  /*ebb0*/  FMUL.FTZ R147, R147, R15.reuse ;  /* 0x0000000f93937220 */ /* 0x080fe20000410000 */
[-C--:B------:R-:W-:Y:S01]  /*ebc0*/  FMUL.FTZ R150, R150, R15.reuse ;  /* 0x0000000f96967220 */ /* 0x080fe20000410000 */
[----:B------:R0:W-:Y:S01]  /*ebd0*/  MUFU.EX2 R169, R162 ;  /* 0x000000a200a97308 */ /* 0x0001e20000000800 */
[----:B------:R-:W-:Y:S01]  /*ebe0*/  FMUL.FTZ R151, R151, R15 ;  /* 0x0000000f97977220 */ /* 0x000fe20000410000 */
[----:B------:R-:W-:-:S02]  /*ebf0*/  IMAD.MOV.U32 R21, RZ, RZ, 0x40000040 ;  /* 0x40000040ff157424 */ /* 0x000fc400078e00ff */
[----:B------:R-:W-:Y:S01]  /*ec00*/  FADD.FTZ R12, R170, R12 ;  /* 0x0000000caa0c7221 */ /* 0x000fe20000010000 */
[----:B------:R-:W-:-:S03]  /*ec10*/  FADD.FTZ R11, R199, R11 ;  /* 0x0000000bc70b7221 */ /* 0x000fc60000010000 */
[----:B------:R-:W-:Y:S01]  /*ec20*/  FADD.FTZ R12, R171, R12 ;  /* 0x0000000cab0c7221 */ /* 0x000fe20000010000 */
[----:B------:R3:W-:Y:S01]  /*ec30*/  MUFU.EX2 R196, R155 ;  /* 0x0000009b00c47308 */ /* 0x0007e20000000800 */
[----:B0-----:R-:W-:Y:S02]  /*ec40*/  F2FP.F16.F32.PACK_AB R162, R173, R172 ;  /* 0x000000acada2723e */ /* 0x001fe400000000ff */
[----:B------:R-:W-:-:S04]  /*ec50*/  FADD.FTZ R12, R174, R12 ;  /* 0x0000000cae0c7221 */ /* 0x000fc80000010000 */
[----:B------:R-:W-:Y:S01]  /*ec60*/  FADD.FTZ R12, R175, R12 ;  /* 0x0000000caf0c7221 */ /* 0x000fe20000010000 */
[----:B------:R0:W4:Y:S01]  /*ec70*/  MUFU.EX2 R197, R159 ;  /* 0x0000009f00c57308 */ /* 0x0001220000000800 */
[----:B---3--:R-:W-:Y:S01]  /*ec80*/  F2FP.F16.F32.PACK_AB R155, R171, R170 ;  /* 0x000000aaab9b723e */ /* 0x008fe200000000ff */
[----:B------:R-:W-:Y:S01]  /*ec90*/  BAR.SYNC.DEFER_BLOCKING 0xf, 0x100 ;  /* 0x03c4000000007b1d */ /* 0x000fe20000010000 */
[----:B-1----:R-:W-:-:S04]  /*eca0*/  FADD.FTZ R12, R178, R12 ;  /* 0x0000000cb20c7221 */ /* 0x002fc80000010000 */
[C---:B--2---:R-:W-:Y:S01]  /*ecb0*/  FADD.FTZ R12, R179.reuse, R12 ;  /* 0x0000000cb30c7221 */ /* 0x044fe20000010000 */
[----:B------:R4:W1:Y:S01]  /*ecc0*/  MUFU.EX2 R172, R163 ;  /* 0x000000a300ac7308 */ /* 0x0008620000000800 */
[----:B0-----:R-:W-:Y:S02]  /*ecd0*/  F2FP.F16.F32.PACK_AB R159, R179, R178 ;  /* 0x000000b2b39f723e */ /* 0x001fe400000000ff */
[----:B------:R-:W-:-:S04]  /*ece0*/  FADD.FTZ R12, R180, R12 ;  /* 0x0000000cb40c7221 */ /* 0x000fc80000010000 */
[----:B------:R-:W-:Y:S01]  /*ecf0*/  FADD.FTZ R12, R181, R12 ;  /* 0x0000000cb50c7221 */ /* 0x000fe20000010000 */
[----:B------:R-:W0:Y:S01]  /*ed00*/  MUFU.EX2 R182, R182 ;  /* 0x000000b600b67308 */ /* 0x000e220000000800 */
[----:B----4-:R-:W-:Y:S02]  /*ed10*/  F2FP.F16.F32.PACK_AB R163, R197, R196 ;  /* 0x000000c4c5a3723e */ /* 0x010fe400000000ff */
[----:B------:R-:W-:-:S04]  /*ed20*/  FADD.FTZ R12, R196, R12 ;  /* 0x0000000cc40c7221 */ /* 0x000fc80000010000 */
[----:B------:R-:W-:Y:S01]  /*ed30*/  FADD.FTZ R12, R197, R12 ;  /* 0x0000000cc50c7221 */ /* 0x000fe20000010000 */
[----:B------:R-:W2:Y:S01]  /*ed40*/  MUFU.EX2 R183, R183 ;  /* 0x000000b700b77308 */ /* 0x000ea20000000800 */
[----:B-1----:R-:W-:Y:S01]  /*ed50*/  F2FP.F16.F32.PACK_AB R165, R172, R169 ;  /* 0x000000a9aca5723e */ /* 0x002fe200000000ff */
[----:B------:R1:W-:Y:S01]  /*ed60*/  STSM.16.M88.4 [R225+0x36400], R152 ;  /* 0x03640098e1007844 */ /* 0x0003e20000000200 */
[----:B------:R-:W-:-:S03]  /*ed70*/  FADD.FTZ R12, R169, R12 ;  /* 0x0000000ca90c7221 */ /* 0x000fc60000010000 */
[----:B------:R3:W-:Y:S01]  /*ed80*/  STSM.16.M88.4 [R226], R156 ;  /* 0x0000009ce2007844 */ /* 0x0007e20000000200 */
[----:B------:R-:W-:-:S03]  /*ed90*/  FADD.FTZ R12, R172, R12 ;  /* 0x0000000cac0c7221 */ /* 0x000fc60000010000 */
[----:B------:R3:W-:Y:S01]  /*eda0*/  STSM.16.M88.4 [R228], R160 ;  /* 0x000000a0e4007844 */ /* 0x0007e20000000200 */
[----:B0-----:R-:W-:Y:S01]  /*edb0*/  FADD.FTZ R12, R182, R12 ;  /* 0x0000000cb60c7221 */ /* 0x001fe20000010000 */
[----:B--2---:R-:W-:-:S03]  /*edc0*/  F2FP.F16.F32.PACK_AB R167, R183, R182 ;  /* 0x000000b6b7a7723e */ /* 0x004fc600000000ff */
[----:B------:R-:W-:Y:S02]  /*edd0*/  FADD.FTZ R12, R183, R12 ;  /* 0x0000000cb70c7221 */ /* 0x000fe40000010000 */
[----:B------:R3:W-:Y:S01]  /*ede0*/  STSM.16.M88.4 [R227], R164 ;  /* 0x000000a4e3007844 */ /* 0x0007e20000000200 */
[----:B------:R-:W-:-:S06]  /*edf0*/  WARPGROUP.ARRIVE ;  /* 0x00000000000079c5 */ /* 0x000fcc0000000000 */
[----:B------:R-:W-:Y:S03]  /*ee00*/  HGMMA.64x256x16.F32 R24, R152, gdesc[UR4].tnspB, R24, gsb0 ;  /* 0x43e0000498187df0 */ /* 0x000fe60008000818 */
[----:B------:R-:W-:Y:S02]  /*ee10*/  WARPGROUP.DEPBAR.LE gsb0, 0x0 ;  /* 0x00008000000079c5 */ /* 0x000fe40000010000 */
[----:B-1----:R-:W-:Y:S01]  /*ee20*/  VIADD R152, R20, 0x80 ;  /* 0x0000008014987836 */ /* 0x002fe20000000000 */
[----:B------:R-:W-:Y:S01]  /*ee30*/  WARPGROUP.ARRIVE ;  /* 0x00000000000079c5 */ /* 0x000fe20000000000 */
[----:B------:R-:W-:-:S03]  /*ee40*/  IMAD.MOV.U32 R153, RZ, RZ, 0x40000040 ;  /* 0x40000040ff997424 */ /* 0x000fc600078e00ff */
[----:B------:R-:W-:Y:S01]  /*ee50*/  R2UR UR6, R152 ;  /* 0x00000000980672ca */ /* 0x000fe200000e0000 */
[C---:B------:R-:W-:Y:S01]  /*ee60*/  VIADD R152, R20.reuse, 0x100 ;  /* 0x0000010014987836 */ /* 0x040fe20000000000 */
[----:B------:R-:W-:Y:S01]  /*ee70*/  R2UR UR7, R153 ;  /* 0x00000000990772ca */ /* 0x000fe200000e0000 */
[----:B------:R-:W-:Y:S02]  /*ee80*/  IMAD.MOV.U32 R153, RZ, RZ, 0x40000040 ;  /* 0x40000040ff997424 */ /* 0x000fe400078e00ff */
[----:B------:R-:W-:-:S13]  /*ee90*/  VIADD R20, R20, 0x180 ;  /* 0x0000018014147836 */ /* 0x000fda0000000000 */
[----:B------:R-:W-:Y:S01]  /*eea0*/  HGMMA.64x256x16.F32 R24, R156, gdesc[UR4].tnspB, R24, gsb0 ;  /* 0x43e000049c187df0 */ /* 0x000fe20008000818 */
[----:B------:R-:W-:Y:S02]  /*eeb0*/  R2UR UR6, R152 ;  /* 0x00000000980672ca */ /* 0x000fe400000e0000 */
[----:B------:R-:W-:Y:S01]  /*eec0*/  R2UR UR7, R153 ;  /* 0x00000000990772ca */ /* 0x000fe200000e0000 */
[----:B------:R-:W-:Y:S02]  /*eed0*/  WARPGROUP.DEPBAR.LE gsb0, 0x0 ;  /* 0x00008000000079c5 */ /* 0x000fe40000010000 */
[----:B------:R-:W-:-:S15]  /*eee0*/  WARPGROUP.ARRIVE ;  /* 0x00000000000079c5 */ /* 0x000fde0000000000 */
[----:B------:R-:W-:-:S07]  /*eef0*/  NOP ;  /* 0x0000000000007918 */ /* 0x000fce0000000000 */
        /* <DEDUP_REMOVED lines=16> */
[----:B---3--:R-:W-:Y:S05]  /*f000*/  @!P0 BRA `(.L_x_1341) ;  /* 0x0000000000048947 */ /* 0x008fea0003800000 */
[----:B------:R-:W-:Y:S01]  /*f010*/  BPT.TRAP 0x1 ;  /* 0x000000040000795c */ /* 0x000fe20000300000 */
.L_x_1341:
[----:B------:R-:W-:Y:S02]  /*f020*/  VIADD R14, R14, 0x38860 ;  /* 0x000388600e0e7836 */ /* 0x000fe40000000000 */
[----:B------:R-:W-:Y:S02]  /*f030*/  IMAD.MOV.U32 R15, RZ, RZ, R168 ;  /* 0x000000ffff0f7224 */ /* 0x000fe400078e00a8 */
[----:B------:R-:W-:Y:S01]  /*f040*/  IMAD.MOV.U32 R21, RZ, RZ, R10 ;  /* 0x000000ffff157224 */ /* 0x000fe200078e000a */
[----:B------:R-:W-:Y:S01]  /*f050*/  PRMT R14, R189, 0x654, R14 ;  /* 0x00000654bd0e7816 */ /* 0x000fe2000000000e */
[----:B------:R-:W-:-:S03]  /*f060*/  IMAD.MOV.U32 R20, RZ, RZ, R18 ;  /* 0x000000ffff147224 */ /* 0x000fc600078e0012 */
[----:B------:R1:W-:Y:S01]  /*f070*/  SYNCS.ARRIVE.TRANS64.RED.A1T0 RZ, [R14+URZ], RZ ;  /* 0x000000ff0eff79a7 */ /* 0x0003e2000810043f */
[----:B------:R-:W-:Y:S05]  /*f080*/  @P1 BRA `(.L_x_1342) ;  /* 0xffffffcc00381947 */ /* 0x000fea000383ffff */
.L_x_1329:
[----:B------:R-:W-:Y:S05]  /*f090*/  BSYNC B0 ;  /* 0x0000000000007941 */ /* 0x000fea0003800000 */
.L_x_1328:
[----:B------:R-:W2:Y:S01]  /*f0a0*/  LDL.LU R163, [R1+0x54] ;  /* 0x0000540001a37983 */ /* 0x000ea20000300800 */
[----:B------:R-:W-:Y:S02]  /*f0b0*/  IMAD.MOV.U32 R161, RZ, RZ, -0x800000 ;  /* 0xff800000ffa17424 */ /* 0x000fe400078e00ff */
[----:B------:R-:W-:Y:S01]  /*f0c0*/  IMAD.MOV.U32 R162, RZ, RZ, -0x800000 ;  /* 0xff800000ffa27424 */ /* 0x000fe200078e00ff */
[----:B------:R-:W3:Y:S04]  /*f0d0*/  SHFL.BFLY PT, R5, R12, 0x2, 0x1f ;  /* 0x0c401f000c057f89 */ /* 0x000ee800000e0000 */
[----:B------:R-:W4:Y:S01]  /*f0e0*/  SHFL.BFLY PT, R0, R11, 0x2, 0x1f ;  /* 0x0c401f000b007f89 */ /* 0x000f2200000e0000 */
[----:B---3--:R-:W-:Y:S01]  /*f0f0*/  FADD.FTZ R4, R5, R12 ;  /* 0x0000000c05047221 */ /* 0x008fe20000010000 */
[----:B----4-:R-:W-:-:S04]  /*f100*/  FADD.FTZ R0, R0, R11 ;  /* 0x0000000b00007221 */ /* 0x010fc80000010000 */
[----:B------:R-:W3:Y:S04]  /*f110*/  SHFL.BFLY PT, R7, R4, 0x1, 0x1f ;  /* 0x0c201f0004077f89 */ /* 0x000ee800000e0000 */
[----:B------:R-:W4:Y:S01]  /*f120*/  SHFL.BFLY PT, R5, R0, 0x1, 0x1f ;  /* 0x0c201f0000057f89 */ /* 0x000f2200000e0000 */
[----:B---3--:R-:W-:Y:S01]  /*f130*/  FADD.FTZ R7, R4, R7 ;  /* 0x0000000704077221 */ /* 0x008fe20000010000 */
[----:B----4-:R-:W-:Y:S01]  /*f140*/  FADD.FTZ R5, R0, R5 ;  /* 0x0000000500057221 */ /* 0x010fe20000010000 */
[----:B------:R-:W-:Y:S08]  /*f150*/  BAR.ARV 0x8, 0x100 ;  /* 0x0204000000007b1d */ /* 0x000ff00000002000 */
[----:B------:R-:W-:Y:S01]  /*f160*/  BAR.SYNC.DEFER_BLOCKING 0xf, 0x100 ;  /* 0x03c4000000007b1d */ /* 0x000fe20000010000 */
[----:B------:R-:W-:-:S02]  /*f170*/  FSETP.NE.FTZ.AND P1, PT, R7, RZ, PT ;  /* 0x000000ff0700720b */ /* 0x000fc40003f35000 */
[----:B------:R-:W-:-:S11]  /*f180*/  FSETP.NE.FTZ.AND P0, PT, R5, RZ, PT ;  /* 0x000000ff0500720b */ /* 0x000fd60003f15000 */
[----:B------:R-:W3:Y:S01]  /*f190*/  @P1 MUFU.LG2 R8, R7 ;  /* 0x0000000700081308 */ /* 0x000ee20000000c00 */
[C---:B------:R-:W-:Y:S01]  /*f1a0*/  @P1 FMUL.FTZ R0, R3.reuse, 0.69314718246459960938 ;  /* 0x3f31721803001820 */ /* 0x040fe20000410000 */
[----:B------:R-:W-:-:S06]  /*f1b0*/  @P0 FMUL.FTZ R9, R3, 0.69314718246459960938 ;  /* 0x3f31721803090820 */ /* 0x000fcc0000410000 */
[----:B------:R-:W4:Y:S01]  /*f1c0*/  @P0 MUFU.LG2 R6, R5 ;  /* 0x0000000500060308 */ /* 0x000f220000000c00 */
[----:B---3--:R-:W-:-:S04]  /*f1d0*/  @P1 FMUL.FTZ R3, R8, 0.69314718246459960938 ;  /* 0x3f31721808031820 */ /* 0x008fc80000410000 */
[----:B------:R-:W-:Y:S01]  /*f1e0*/  @P1 FFMA.FTZ R161, R0, R168, R3 ;  /* 0x000000a800a11223 */ /* 0x000fe20000010003 */
[----:B------:R-:W-:Y:S02]  /*f1f0*/  IMAD.MOV R0, RZ, RZ, -R224 ;  /* 0x000000ffff007224 */ /* 0x000fe400078e0ae0 */
[----:B------:R-:W-:Y:S02]  /*f200*/  IMAD.MOV.U32 R3, RZ, RZ, RZ ;  /* 0x000000ffff037224 */ /* 0x000fe400078e00ff */
[----:B----4-:R-:W-:Y:S01]  /*f210*/  @P0 FMUL.FTZ R6, R6, 0.69314718246459960938 ;  /* 0x3f31721806060820 */ /* 0x010fe20000410000 */
[----:B------:R-:W-:Y:S01]  /*f220*/  ISETP.NE.AND P2, PT, R223, R0, PT ;  /* 0x00000000df00720c */ /* 0x000fe20003f45270 */
[----:B------:R-:W-:Y:S02]  /*f230*/  IMAD.MOV.U32 R0, RZ, RZ, RZ ;  /* 0x000000ffff007224 */ /* 0x000fe400078e00ff */
[----:B------:R-:W-:Y:S01]  /*f240*/  @P0 FFMA.FTZ R162, R9, R10, R6 ;  /* 0x0000000a09a20223 */ /* 0x000fe20000010006 */
[----:B------:R-:W3:Y:S08]  /*f250*/  @P1 MUFU.RCP R3, R7 ;  /* 0x0000000700031308 */ /* 0x000ef00000001000 */
[----:B------:R3:W4:Y:S01]  /*f260*/  @P0 MUFU.RCP R0, R5 ;  /* 0x0000000500000308 */ /* 0x0007220000001000 */
[----:B------:R-:W-:Y:S01]  /*f270*/  PLOP3.LUT P0, PT, PT, PT, PT, 0x8, 0x0 ;  /* 0x000000000000781c */ /* 0x000fe20003f0e170 */
[----:B------:R-:W-:-:S02]  /*f280*/  @!P2 IMAD R9, R18, 0x40, R194 ;  /* 0x000000401209a824 */ /* 0x000fc400078e02c2 */
[----:B------:R-:W-:Y:S02]  /*f290*/  VIADD R18, R18, 0x1 ;  /* 0x0000000112127836 */ /* 0x000fe40000000000 */
[----:B------:R-:W-:-:S03]  /*f2a0*/  @!P2 IMAD R9, R9, 0x4, R2 ;  /* 0x000000040909a824 */ /* 0x000fc600078e0202 */
[----:B------:R-:W-:Y:S01]  /*f2b0*/  ISETP.NE.AND P1, PT, R18, 0x2, PT ;  /* 0x000000021200780c */ /* 0x000fe20003f25270 */
[-C--:B---3--:R-:W-:Y:S01]  /*f2c0*/  FMUL.FTZ R5, R26, R3.reuse ;  /* 0x000000031a057220 */ /* 0x088fe20000410000 */
[----:B------:R-:W-:Y:S01]  /*f2d0*/  @!P2 STS [R9+0x38420], R3 ;  /* 0x038420030900a388 */ /* 0x000fe20000000800 */
[-C--:B------:R-:W-:Y:S01]  /*f2e0*/  FMUL.FTZ R7, R30, R3.reuse ;  /* 0x000000031e077220 */ /* 0x080fe20000410000 */
[-C--:B------:R-:W-:Y:S01]  /*f2f0*/  FMUL.FTZ R31, R31, R3.reuse ;  /* 0x000000031f1f7220 */ /* 0x080fe20000410000 */
[-C--:B------:R-:W-:Y:S01]  /*f300*/  FMUL.FTZ R35, R35, R3.reuse ;  /* 0x0000000323237220 */ /* 0x080fe20000410000 */
[-C--:B------:R-:W-:Y:S01]  /*f310*/  FMUL.FTZ R11, R38, R3.reuse ;  /* 0x00000003260b7220 */ /* 0x080fe20000410000 */
[-C--:B------:R-:W-:Y:S01]  /*f320*/  FMUL.FTZ R39, R39, R3.reuse ;  /* 0x0000000327277220 */ /* 0x080fe20000410000 */
[----:B----4-:R3:W-:Y:S01]  /*f330*/  @!P2 STS [R9+0x38400], R0 ;  /* 0x038400000900a388 */ /* 0x0107e20000000800 */
        /* <DEDUP_REMOVED lines=122> */
[----:B------:R-:W-:-:S02]  /*fae0*/  SEL R3, RZ, 0x1, P1 ;  /* 0x00000001ff037807 */ /* 0x000fc40000800000 */
[----:B------:R-:W-:Y:S02]  /*faf0*/  SEL R18, R18, RZ, P1 ;  /* 0x000000ff12127207 */ /* 0x000fe40000800000 */
[----:B------:R-:W-:Y:S01]  /*fb00*/  LOP3.LUT R184, R184, R3, RZ, 0x3c, !PT ;  /* 0x00000003b8b87212 */ /* 0x000fe200078e3cff */
[----:B--2---:R-:W-:-:S05]  /*fb10*/  VIADD R163, R163, 0x1 ;  /* 0x00000001a3a37836 */ /* 0x004fca0000000000 */
[----:B------:R0:W-:Y:S01]  /*fb20*/  STL [R1+0x54], R163 ;  /* 0x000054a301007387 */ /* 0x0001e20000100800 */
[----:B------:R-:W-:Y:S06]  /*fb30*/  BAR.ARV 0xe, 0x100 ;  /* 0x0384000000007b1d */ /* 0x000fec0000002000 */
.L_x_1280:
[----:B------:R-:W-:Y:S05]  /*fb40*/  BSYNC B7 ;  /* 0x0000000000077941 */ /* 0x000fea0003800000 */
.L_x_1278:
        /* <DEDUP_REMOVED lines=10> */
[----:B------:R-:W4:Y:S01]  /*fbf0*/  S2R R3, SR_SWINHI ;  /* 0x0000000000037919 */ /* 0x000f220000002f00 */
[----:B------:R-:W-:Y:S01]  /*fc00*/  F2FP.F16.F32.PACK_AB R7, R31, R7 ;  /* 0x000000071f07723e */ /* 0x000fe200000000ff */
[----:B------:R-:W-:Y:S01]  /*fc10*/  ULDC.64 UR4, c[0x0][0xd00] ;  /* 0x0003400000047ab9 */ /* 0x000fe20000000a00 */
[----:B------:R-:W-:Y:S01]  /*fc20*/  F2FP.F16.F32.PACK_AB R4, R4, R6 ;  /* 0x000000060404723e */ /* 0x000fe200000000ff */
[----:B------:R-:W2:Y:S01]  /*fc30*/  LDL.LU R70, [R1+0x38] ;  /* 0x0000380001467983 */ /* 0x000ea20000300800 */
[----:B------:R-:W-:-:S03]  /*fc40*/  F2FP.F16.F32.PACK_AB R5, R0, R5 ;  /* 0x000000050005723e */ /* 0x000fc600000000ff */
[----:B------:R-:W2:Y:S01]  /*fc50*/  LDL.LU R66, [R1+0x3c] ;  /* 0x00003c0001427983 */ /* 0x000ea20000300800 */
[----:B------:R-:W-:Y:S02]  /*fc60*/  F2FP.F16.F32.PACK_AB R6, R152, R154 ;  /* 0x0000009a9806723e */ /* 0x000fe400000000ff */
[----:B------:R-:W-:Y:S02]  /*fc70*/  MOV R20, R2 ;  /* 0x0000000200147202 */ /* 0x000fe40000000f00 */
[----:B----4-:R-:W-:Y:S02]  /*fc80*/  MOV R21, R3 ;  /* 0x0000000300157202 */ /* 0x010fe40000000f00 */
        /* <DEDUP_REMOVED lines=18> */
[----:B------:R-:W-:Y:S02]  /*fdb0*/  IADD3 R3, P0, R44, 0x20, RZ ;  /* 0x000000202c037810 */ /* 0x000fe40007f1e0ff */
[----:B------:R-:W-:-:S05]  /*fdc0*/  MOV R30, R30 ;  /* 0x0000001e001e7202 */ /* 0x000fca0000000f00 */
[----:B------:R3:W-:Y:S01]  /*fdd0*/  STSM.16.M88.4 [R30], R4 ;  /* 0x000000041e007844 */ /* 0x0007e20000000200 */
[----:B------:R-:W-:Y:S01]  /*fde0*/  LOP3.LUT R0, R3, 0x380, RZ, 0xc0, !PT ;  /* 0x0000038003007812 */ /* 0x000fe200078ec0ff */
[----:B---3--:R-:W-:Y:S01]  /*fdf0*/  IMAD.X R5, RZ, RZ, R45, P0 ;  /* 0x000000ffff057224 */ /* 0x008fe200000e062d */
[----:B------:R-:W-:-:S04]  /*fe00*/  IADD3 R7, P0, R44, 0x40, RZ ;  /* 0x000000402c077810 */ /* 0x000fc80007f1e0ff */
[----:B------:R-:W-:-:S04]  /*fe10*/  LOP3.LUT R6, R7, 0x380, RZ, 0xc0, !PT ;  /* 0x0000038007067812 */ /* 0x000fc800078ec0ff */
[----:B------:R-:W-:Y:S02]  /*fe20*/  SHF.R.U64 R6, R6, 0x3, RZ ;  /* 0x0000000306067819 */ /* 0x000fe400000012ff */
[----:B------:R-:W-:Y:S02]  /*fe30*/  SHF.R.U64 R0, R0, 0x3, RZ ;  /* 0x0000000300007819 */ /* 0x000fe400000012ff */
[----:B------:R-:W-:Y:S01]  /*fe40*/  LOP3.LUT R6, R6, R7, RZ, 0x3c, !PT ;  /* 0x0000000706067212 */ /* 0x000fe200078e3cff */
[----:B------:R-:W-:Y:S01]  /*fe50*/  IMAD.X R7, RZ, RZ, R45, P0 ;  /* 0x000000ffff077224 */ /* 0x000fe200000e062d */
[----:B------:R-:W-:Y:S02]  /*fe60*/  LOP3.LUT R4, R0, R3, RZ, 0x3c, !PT ;  /* 0x0000000300047212 */ /* 0x000fe400078e3cff */
[----:B------:R-:W-:Y:S02]  /*fe70*/  IADD3 R49, P6, R44, 0x2040, RZ ;  /* 0x000020402c317810 */ /* 0x000fe40007fde0ff */
[----:B------:R-:W-:-:S02]  /*fe80*/  MOV R0, R6 ;  /* 0x0000000600007202 */ /* 0x000fc40000000f00 */
[----:B------:R-:W-:Y:S02]  /*fe90*/  F2FP.F16.F32.PACK_AB R7, R47, R46 ;  /* 0x0000002e2f07723e */ /* 0x000fe400000000ff */
[C---:B------:R-:W-:Y:S02]  /*fea0*/  IADD3 R47, P5, R44.reuse, 0x2060, RZ ;  /* 0x000020602c2f7810 */ /* 0x040fe40007fbe0ff */
[C---:B------:R-:W-:Y:S02]  /*feb0*/  IADD3 R53, P2, R44.reuse, 0x2020, RZ ;  /* 0x000020202c357810 */ /* 0x040fe40007f5e0ff */
[C---:B------:R-:W-:Y:S02]  /*fec0*/  IADD3 R39, P3, R44.reuse, 0x2000, RZ ;  /* 0x000020002c277810 */ /* 0x040fe40007f7e0ff */
[----:B------:R-:W-:Y:S02]  /*fed0*/  IADD3 R57, P4, R44, 0x60, RZ ;  /* 0x000000602c397810 */ /* 0x000fe40007f9e0ff */
[----:B------:R-:W-:-:S02]  /*fee0*/  LOP3.LUT R48, R49, 0x380, RZ, 0xc0, !PT ;  /* 0x0000038031307812 */ /* 0x000fc400078ec0ff */
[----:B------:R-:W-:Y:S02]  /*fef0*/  LOP3.LUT R46, R47, 0x380, RZ, 0xc0, !PT ;  /* 0x000003802f2e7812 */ /* 0x000fe400078ec0ff */
[----:B------:R-:W-:Y:S02]  /*ff00*/  LOP3.LUT R52, R53, 0x380, RZ, 0xc0, !PT ;  /* 0x0000038035347812 */ /* 0x000fe400078ec0ff */
[----:B------:R-:W-:Y:S02]  /*ff10*/  MOV R3, R4 ;  /* 0x0000000400037202 */ /* 0x000fe40000000f00 */
[----:B------:R-:W-:Y:S02]  /*ff20*/  LOP3.LUT R38, R39, 0x380, RZ, 0xc0, !PT ;  /* 0x0000038027267812 */ /* 0x000fe400078ec0ff */
[----:B------:R-:W-:Y:S02]  /*ff30*/  F2FP.F16.F32.PACK_AB R4, R14, R153 ;  /* 0x000000990e04723e */ /* 0x000fe400000000ff */
[----:B------:R-:W-:-:S02]  /*ff40*/  F2FP.F16.F32.PACK_AB R5, R43, R42 ;  /* 0x0000002a2b05723e */ /* 0x000fc400000000ff */
[----:B------:R-:W-:Y:S02]  /*ff50*/  F2FP.F16.F32.PACK_AB R6, R12, R28 ;  /* 0x0000001c0c06723e */ /* 0x000fe400000000ff */
[----:B------:R-:W-:Y:S02]  /*ff60*/  LOP3.LUT R56, R57, 0x380, RZ, 0xc0, !PT ;  /* 0x0000038039387812 */ /* 0x000fe400078ec0ff */
[----:B------:R-:W-:Y:S02]  /*ff70*/  SHF.R.U64 R48, R48, 0x3, RZ ;  /* 0x0000000330307819 */ /* 0x000fe400000012ff */
[----:B------:R-:W-:Y:S02]  /*ff80*/  SHF.R.U64 R46, R46, 0x3, RZ ;  /* 0x000000032e2e7819 */ /* 0x000fe400000012ff */
[----:B------:R-:W-:Y:S01]  /*ff90*/  SHF.R.U64 R52, R52, 0x3, RZ ;  /* 0x0000000334347819 */ /* 0x000fe200000012ff */
[----:B------:R3:W-:Y:S01]  /*ffa0*/  STSM.16.M88.4 [R3], R8 ;  /* 0x0000000803007844 */ /* 0x0007e20000000200 */
[----:B------:R-:W-:-:S02]  /*ffb0*/  SHF.R.U64 R38, R38, 0x3, RZ ;  /* 0x0000000326267819 */ /* 0x000fc400000012ff */
[----:B------:R-:W-:Y:S01]  /*ffc0*/  SHF.R.U64 R56, R56, 0x3, RZ ;  /* 0x0000000338387819 */ /* 0x000fe200000012ff */
[----:B------:R4:W-:Y:S01]  /*ffd0*/  STSM.16.M88.4 [R0], R4 ;  /* 0x0000000400007844 */ /* 0x0009e20000000200 */
        /* <DEDUP_REMOVED lines=8> */
[----:B------:R-:W-:-:S02]  /*10060*/  LOP3.LUT R56, R56, R57, RZ, 0x3c, !PT ;  /* 0x0000003938387212 */ /* 0x000fc400078e3cff */
[C---:B------:R-:W-:Y:S02]  /*10070*/  IADD3 R43, P1, R44.reuse, 0x4000, RZ ;  /* 0x000040002c2b7810 */ /* 0x040fe40007f3e0ff */
[C---:B---3--:R-:W-:Y:S02]  /*10080*/  IADD3 R9, P0, R44.reuse, 0x4020, RZ ;  /* 0x000040202c097810 */ /* 0x048fe40007f1e0ff */
[C---:B------:R-:W-:Y:S02]  /*10090*/  IADD3 R11, P2, R44.reuse, 0x6000, RZ ;  /* 0x000060002c0b7810 */ /* 0x040fe40007f5e0ff */
[C---:B----4-:R-:W-:Y:S02]  /*100a0*/  IADD3 R6, P6, R44.reuse, 0x6020, RZ ;  /* 0x000060202c067810 */ /* 0x050fe40007fde0ff */
[----:B------:R-:W-:Y:S02]  /*100b0*/  IADD3 R4, P5, R44, 0x6040, RZ ;  /* 0x000060402c047810 */ /* 0x000fe40007fbe0ff */
[----:B------:R-:W-:-:S02]  /*100c0*/  IADD3.X R57, RZ, R45, RZ, P4, !PT ;  /* 0x0000002dff397210 */ /* 0x000fc400027fe4ff */
[C---:B------:R-:W-:Y:S02]  /*100d0*/  IADD3 R31, P3, R44.reuse, 0x4060, RZ ;  /* 0x000040602c1f7810 */ /* 0x040fe40007f7e0ff */
[----:B------:R-:W-:Y:S02]  /*100e0*/  IADD3 R35, P4, R44, 0x4040, RZ ;  /* 0x000040402c237810 */ /* 0x000fe40007f9e0ff */
[----:B------:R-:W-:Y:S02]  /*100f0*/  LOP3.LUT R7, R6, 0x380, RZ, 0xc0, !PT ;  /* 0x0000038006077812 */ /* 0x000fe400078ec0ff */
[----:B------:R-:W-:Y:S02]  /*10100*/  LOP3.LUT R5, R4, 0x380, RZ, 0xc0, !PT ;  /* 0x0000038004057812 */ /* 0x000fe400078ec0ff */
[----:B------:R-:W-:Y:S02]  /*10110*/  LOP3.LUT R8, R9, 0x380, RZ, 0xc0, !PT ;  /* 0x0000038009087812 */ /* 0x000fe400078ec0ff */
[----:B------:R-:W-:-:S02]  /*10120*/  LOP3.LUT R10, R11, 0x380, RZ, 0xc0, !PT ;  /* 0x000003800b0a7812 */ /* 0x000fc400078ec0ff */
[----:B------:R-:W-:Y:S02]  /*10130*/  LOP3.LUT R42, R43, 0x380, RZ, 0xc0, !PT ;  /* 0x000003802b2a7812 */ /* 0x000fe400078ec0ff */
[----:B------:R-:W-:Y:S02]  /*10140*/  LOP3.LUT R30, R31, 0x380, RZ, 0xc0, !PT ;  /* 0x000003801f1e7812 */ /* 0x000fe400078ec0ff */
[----:B------:R-:W-:Y:S02]  /*10150*/  LOP3.LUT R34, R35, 0x380, RZ, 0xc0, !PT ;  /* 0x0000038023227812 */ /* 0x000fe400078ec0ff */
[----:B------:R-:W-:Y:S02]  /*10160*/  SHF.R.U64 R7, R7, 0x3, RZ ;  /* 0x0000000307077819 */ /* 0x000fe400000012ff */
[----:B------:R-:W-:Y:S02]  /*10170*/  SHF.R.U64 R5, R5, 0x3, RZ ;  /* 0x0000000305057819 */ /* 0x000fe400000012ff */
[----:B------:R-:W-:-:S02]  /*10180*/  SHF.R.U64 R8, R8, 0x3, RZ ;  /* 0x0000000308087819 */ /* 0x000fc400000012ff */
        /* <DEDUP_REMOVED lines=19> */
[----:B------:R-:W-:Y:S02]  /*102c0*/  MOV R38, R38 ;  /* 0x0000002600267202 */ /* 0x000fe40000000f00 */
[----:B------:R-:W-:Y:S02]  /*102d0*/  MOV R39, R46 ;  /* 0x0000002e00277202 */ /* 0x000fe40000000f00 */
[----:B------:R-:W-:Y:S02]  /*102e0*/  MOV R36, R48 ;  /* 0x0000003000247202 */ /* 0x000fe40000000f00 */
[----:B------:R-:W-:Y:S02]  /*102f0*/  MOV R3, R6 ;  /* 0x0000000600037202 */ /* 0x000fe40000000f00 */
[----:B------:R-:W-:Y:S02]  /*10300*/  MOV R46, R4 ;  /* 0x00000004002e7202 */ /* 0x000fe40000000f00 */
[----:B------:R-:W-:-:S02]  /*10310*/  MOV R56, R56 ;  /* 0x0000003800387202 */ /* 0x000fc40000000f00 */
[----:B--2---:R-:W-:Y:S02]  /*10320*/  MOV R24, R8 ;  /* 0x0000000800187202 */ /* 0x004fe40000000f00 */
[----:B------:R-:W-:Y:S02]  /*10330*/  MOV R49, R10 ;  /* 0x0000000a00317202 */ /* 0x000fe40000000f00 */
[----:B------:R-:W-:Y:S02]  /*10340*/  F2FP.F16.F32.PACK_AB R4, R158, R160 ;  /* 0x000000a09e04723e */ /* 0x000fe400000000ff */
[----:B------:R-:W-:Y:S02]  /*10350*/  F2FP.F16.F32.PACK_AB R5, R51, R50 ;  /* 0x000000323305723e */ /* 0x000fe400000000ff */
[----:B------:R-:W-:Y:S02]  /*10360*/  F2FP.F16.F32.PACK_AB R6, R156, R159 ;  /* 0x0000009f9c06723e */ /* 0x000fe400000000ff */
[----:B------:R-:W-:-:S02]  /*10370*/  F2FP.F16.F32.PACK_AB R7, R55, R54 ;  /* 0x000000363707723e */ /* 0x000fc400000000ff */
[----:B------:R-:W-:Y:S02]  /*10380*/  LOP3.LUT R0, R44, 0x380, RZ, 0xc0, !PT ;  /* 0x000003802c007812 */ /* 0x000fe400078ec0ff */
[----:B------:R-:W-:Y:S02]  /*10390*/  F2FP.F16.F32.PACK_AB R8, R155, R157 ;  /* 0x0000009d9b08723e */ /* 0x000fe400000000ff */
[----:B------:R-:W-:Y:S02]  /*103a0*/  F2FP.F16.F32.PACK_AB R9, R59, R58 ;  /* 0x0000003a3b09723e */ /* 0x000fe400000000ff */
[----:B------:R-:W-:Y:S02]  /*103b0*/  F2FP.F16.F32.PACK_AB R10, R61, R60 ;  /* 0x0000003c3d0a723e */ /* 0x000fe400000000ff */
[----:B------:R-:W-:Y:S02]  /*103c0*/  F2FP.F16.F32.PACK_AB R11, R63, R62 ;  /* 0x0000003e3f0b723e */ /* 0x000fe400000000ff */
[----:B------:R-:W-:-:S02]  /*103d0*/  MOV R52, R52 ;  /* 0x0000003400347202 */ /* 0x000fc40000000f00 */
[----:B------:R-:W-:Y:S02]  /*103e0*/  MOV R48, R30 ;  /* 0x0000001e00307202 */ /* 0x000fe40000000f00 */
[----:B------:R-:W-:Y:S02]  /*103f0*/  F2FP.F16.F32.PACK_AB R12, R65, R64 ;  /* 0x00000040410c723e */ /* 0x000fe400000000ff */
[----:B------:R-:W-:Y:S02]  /*10400*/  F2FP.F16.F32.PACK_AB R14, R69, R68 ;  /* 0x00000044450e723e */ /* 0x000fe400000000ff */
[----:B------:R-:W-:Y:S02]  /*10410*/  MOV R47, R34 ;  /* 0x00000022002f7202 */ /* 0x000fe40000000f00 */
[----:B------:R-:W-:Y:S02]  /*10420*/  F2FP.F16.F32.PACK_AB R28, R73, R72 ;  /* 0x00000048491c723e */ /* 0x000fe400000000ff */
[----:B------:R-:W-:-:S02]  /*10430*/  F2FP.F16.F32.PACK_AB R30, R77, R76 ;  /* 0x0000004c4d1e723e */ /* 0x000fc400000000ff */
[----:B------:R-:W-:Y:S01]  /*10440*/  F2FP.F16.F32.PACK_AB R31, R79, R78 ;  /* 0x0000004e4f1f723e */ /* 0x000fe200000000ff */
[----:B------:R-:W-:Y:S01]  /*10450*/  STSM.16.M88.4 [R56], R4 ;  /* 0x0000000438007844 */ /* 0x000fe20000000200 */
[----:B------:R-:W-:Y:S02]  /*10460*/  F2FP.F16.F32.PACK_AB R34, R85, R84 ;  /* 0x000000545522723e */ /* 0x000fe400000000ff */
        /* <DEDUP_REMOVED lines=10> */
[----:B--2---:R-:W-:Y:S02]  /*10510*/  F2FP.F16.F32.PACK_AB R38, R93, R92 ;  /* 0x0000005c5d26723e */ /* 0x004fe400000000ff */
[----:B------:R-:W-:Y:S02]  /*10520*/  F2FP.F16.F32.PACK_AB R4, R105, R104 ;  /* 0x000000686904723e */ /* 0x000fe400000000ff */
[----:B------:R-:W-:Y:S02]  /*10530*/  F2FP.F16.F32.PACK_AB R5, R107, R106 ;  /* 0x0000006a6b05723e */ /* 0x000fe400000000ff */
[----:B---3--:R-:W-:-:S02]  /*10540*/  F2FP.F16.F32.PACK_AB R36, R89, R88 ;  /* 0x000000585924723e */ /* 0x008fc400000000ff */
[----:B------:R-:W-:Y:S02]  /*10550*/  F2FP.F16.F32.PACK_AB R6, R109, R108 ;  /* 0x0000006c6d06723e */ /* 0x000fe400000000ff */
[----:B----4-:R-:W-:Y:S02]  /*10560*/  F2FP.F16.F32.PACK_AB R39, R95, R94 ;  /* 0x0000005e5f27723e */ /* 0x010fe400000000ff */
        /* <DEDUP_REMOVED lines=20> */
[----:B--2---:R-:W-:Y:S02]  /*106b0*/  IADD3 R8, P1, R70, UR4, RZ ;  /* 0x0000000446087c10 */ /* 0x004fe4000ff3e0ff */
        /* <DEDUP_REMOVED lines=19> */
[----:B--2---:R-:W-:Y:S01]  /*107f0*/  @P6 IADD3 R4, P4, R70, UR4, RZ ;  /* 0x0000000446046c10 */ /* 0x004fe2000ff9e0ff */
[----:B------:R-:W-:-:S02]  /*10800*/  ULDC UR4, c[0x0][0xb88] ;  /* 0x0002e20000047ab9 */ /* 0x000fc40000000800 */
[----:B------:R-:W-:Y:S01]  /*10810*/  IMAD.U32 R0, RZ, RZ, UR4 ;  /* 0x00000004ff007e24 */ /* 0x000fe2000f8e00ff */
[----:B------:R-:W-:Y:S01]  /*10820*/  @P6 IADD3.X R5, R66, UR5, RZ, P4, !PT ;  /* 0x0000000542056c10 */ /* 0x000fe2000a7fe4ff */
[----:B------:R2:W5:Y:S04]  /*10830*/  @P0 LDG.E R24, desc[UR40][R8.64] ;  /* 0x0000002808180981 */ /* 0x000568000c1e1900 */
[----:B------:R2:W5:Y:S01]  /*10840*/  @P6 LDG.E R0, desc[UR40][R4.64] ;  /* 0x0000002804006981 */ /* 0x000562000c1e1900 */
[----:B------:R-:W3:Y:S02]  /*10850*/  S2R R90, SR_TID.X ;  /* 0x00000000005a7919 */ /* 0x000ee40000002100 */
[----:B---3--:R-:W-:-:S05]  /*10860*/  VIADD R90, R90, 0xffffff80 ;  /* 0xffffff805a5a7836 */ /* 0x008fca0000000000 */
        /* <DEDUP_REMOVED lines=50> */
[----:B--2---:R-:W-:Y:S06]  /*10b90*/  @P6 BRA `(.L_x_1345) ;  /* 0x0000000000106947 */ /* 0x004fec0003800000 */
[----:B------:R-:W-:Y:S05]  /*10ba0*/  @!P0 BRA `(.L_x_1345) ;  /* 0x00000000000c8947 */ /* 0x000fea0003800000 */
[----:B------:R-:W2:Y:S04]  /*10bb0*/  LDG.E R3, desc[UR40][R8.64] ;  /* 0x0000002808037981 */ /* 0x000ea8000c1e1900 */
[----:B-----5:R-:W2:Y:S02]  /*10bc0*/  LDG.E R0, desc[UR40][R8.64+0x4] ;  /* 0x0000042808007981 */ /* 0x020ea4000c1e1900 */
[----:B--2---:R-:W-:-:S07]  /*10bd0*/  IMAD.IADD R0, R0, 0x1, -R3 ;  /* 0x0000000100007824 */ /* 0x004fce00078e0a03 */
.L_x_1345:
[----:B------:R-:W2:Y:S01]  /*10be0*/  LDL.LU R8, [R1+0x40] ;  /* 0x0000400001087983 */ /* 0x000ea20000300800 */
[----:B------:R-:W-:-:S03]  /*10bf0*/  ISETP.NE.AND P6, PT, R6, RZ, PT ;  /* 0x000000ff0600720c */ /* 0x000fc60003fc5270 */
[----:B------:R-:W3:Y:S01]  /*10c00*/  LDL.LU R7, [R1+0x5c] ;  /* 0x00005c0001077983 */ /* 0x000ee20000300800 */
[----:B------:R-:W4:Y:S01]  /*10c10*/  S2R R4, SR_TID.X ;  /* 0x0000000000047919 */ /* 0x000f220000002100 */
[--C-:B------:R-:W-:Y:S01]  /*10c20*/  IMAD.X R57, RZ, RZ, R21.reuse, P5 ;  /* 0x000000ffff397224 */ /* 0x100fe200028e0615 */
[----:B------:R-:W-:Y:S01]  /*10c30*/  IADD3.X R53, RZ, R21, RZ, P4, !PT ;  /* 0x00000015ff357210 */ /* 0x000fe200027fe4ff */
[----:B------:R-:W-:Y:S01]  /*10c40*/  IMAD.X R37, RZ, RZ, R21, P6 ;  /* 0x000000ffff257224 */ /* 0x000fe200030e0615 */
[----:B------:R-:W3:Y:S04]  /*10c50*/  LDL R82, [R1+0x34] ;  /* 0x0000340001527983 */ /* 0x000ee80000100800 */
[----:B------:R0:W5:Y:S01]  /*10c60*/  LDL R84, [R1+0x58] ;  /* 0x0000580001547983 */ /* 0x0001620000100800 */
[----:B----4-:R-:W-:-:S05]  /*10c70*/  VIADD R4, R4, 0xffffff80 ;  /* 0xffffff8004047836 */ /* 0x010fca0000000000 */
[----:B------:R-:W-:-:S04]  /*10c80*/  SHF.R.S32.HI R3, RZ, 0x1f, R4 ;  /* 0x0000001fff037819 */ /* 0x000fc80000011404 */
[----:B------:R-:W-:-:S04]  /*10c90*/  LEA.HI R3, R3, R4, RZ, 0x7 ;  /* 0x0000000403037211 */ /* 0x000fc800078f38ff */
[----:B------:R-:W-:-:S06]  /*10ca0*/  SHF.R.S32.HI R3, RZ, 0x7, R3 ;  /* 0x00000007ff037819 */ /* 0x000fcc0000011403 */
[----:B------:R-:W4:Y:S01]  /*10cb0*/  SHFL.IDX PT, R3, R3, RZ, 0x1f ;  /* 0x00001fff03037589 */ /* 0x000f2200000e0000 */
[--C-:B------:R-:W-:Y:S01]  /*10cc0*/  IMAD.X R41, RZ, RZ, R21.reuse, P1 ;  /* 0x000000ffff297224 */ /* 0x100fe200008e0615 */
[C---:B------:R-:W-:Y:S01]  /*10cd0*/  IADD3 R61, P6, R20.reuse, 0xb000, RZ ;  /* 0x0000b000143d7810 */ /* 0x040fe20007fde0ff */
[--C-:B------:R-:W-:Y:S01]  /*10ce0*/  IMAD.X R45, RZ, RZ, R21.reuse, P2 ;  /* 0x000000ffff2d7224 */ /* 0x100fe200010e0615 */
[C---:B------:R-:W-:Y:S01]  /*10cf0*/  IADD3 R65, P1, R20.reuse, 0xc000, RZ ;  /* 0x0000c00014417810 */ /* 0x040fe20007f3e0ff */
[----:B------:R-:W-:Y:S01]  /*10d00*/  IMAD.X R49, RZ, RZ, R21, P3 ;  /* 0x000000ffff317224 */ /* 0x000fe200018e0615 */
[C---:B------:R-:W-:Y:S02]  /*10d10*/  IADD3 R69, P2, R20.reuse, 0xd000, RZ ;  /* 0x0000d00014457810 */ /* 0x040fe40007f5e0ff */
[C---:B------:R-:W-:Y:S02]  /*10d20*/  IADD3 R73, P3, R20.reuse, 0xe000, RZ ;  /* 0x0000e00014497810 */ /* 0x040fe40007f7e0ff */
[----:B------:R-:W-:-:S02]  /*10d30*/  IADD3 R6, P4, R20, 0xf000, RZ ;  /* 0x0000f00014067810 */ /* 0x000fc40007f9e0ff */
[----:B------:R-:W-:Y:S02]  /*10d40*/  LOP3.LUT R60, R61, 0x380, RZ, 0xc0, !PT ;  /* 0x000003803d3c7812 */ /* 0x000fe400078ec0ff */
[----:B------:R-:W-:Y:S02]  /*10d50*/  LOP3.LUT R64, R65, 0x380, RZ, 0xc0, !PT ;  /* 0x0000038041407812 */ /* 0x000fe400078ec0ff */
[----:B------:R-:W-:Y:S02]  /*10d60*/  LOP3.LUT R68, R69, 0x380, RZ, 0xc0, !PT ;  /* 0x0000038045447812 */ /* 0x000fe400078ec0ff */
[----:B------:R-:W-:Y:S02]  /*10d70*/  LOP3.LUT R72, R73, 0x380, RZ, 0xc0, !PT ;  /* 0x0000038049487812 */ /* 0x000fe400078ec0ff */
[----:B----4-:R-:W-:Y:S02]  /*10d80*/  ISETP.NE.AND P5, PT, R3, RZ, PT ;  /* 0x000000ff0300720c */ /* 0x010fe40003fa5270 */
        /* <DEDUP_REMOVED lines=23> */
[----:B------:R-:W-:Y:S01]  /*10f00*/  SHF.R.S32.HI R81, RZ, 0x1f, R82 ;  /* 0x0000001fff517819 */ /* 0x000fe20000011452 */
[----:B0-----:R-:W-:Y:S06]  /*10f10*/  @P5 BRA `(.L_x_1346) ;  /* 0x0000000000bc5947 */ /* 0x001fec0003800000 */
[----:B------:R-:W2:Y:S01]  /*10f20*/  LDL R7, [R1+0x74] ;  /* 0x0000740001077983 */ /* 0x000ea20000100800 */
[----:B------:R-:W0:Y:S01]  /*10f30*/  LDC R35, c[0x0][0xce8] ;  /* 0x00033a00ff237b82 */ /* 0x000e220000000800 */
[----:B------:R-:W-:Y:S01]  /*10f40*/  ULDC.64 UR4, c[0x0][0xc90] ;  /* 0x0003240000047ab9 */ /* 0x000fe20000000a00 */
[----:B------:R-:W-:Y:S02]  /*10f50*/  IMAD.MOV.U32 R6, RZ, RZ, R24 ;  /* 0x000000ffff067224 */ /* 0x000fe400078e0018 */
[----:B------:R-:W-:Y:S02]  /*10f60*/  IMAD R8, R81, UR4, RZ ;  /* 0x0000000451087c24 */ /* 0x000fe4000f8e02ff */
[----:B------:R-:W-:Y:S02]  /*10f70*/  IMAD R30, R84, 0x40, R194 ;  /* 0x00000040541e7824 */ /* 0x000fe400078e02c2 */
[----:B------:R-:W-:Y:S01]  /*10f80*/  IMAD R15, R82, UR5, R8 ;  /* 0x00000005520f7c24 */ /* 0x000fe2000f8e0208 */
[----:B0-----:R-:W-:-:S13]  /*10f90*/  ISETP.NE.AND P0, PT, R35, 0x1, PT ;  /* 0x000000012300780c */ /* 0x001fda0003f05270 */
[----:B------:R-:W0:Y:S08]  /*10fa0*/  @P0 LDC R9, c[0x0][0xcec] ;  /* 0x00033b00ff090b82 */ /* 0x000e300000000800 */
[----:B------:R-:W3:Y:S01]  /*10fb0*/  @P0 LDC R31, c[0x0][0xcf0] ;  /* 0x00033c00ff1f0b82 */ /* 0x000ee20000000800 */
[----:B--2---:R-:W-:Y:S02]  /*10fc0*/  IMAD R20, R84, 0x40, R7 ;  /* 0x0000004054147824 */ /* 0x004fe400078e0207 */
[----:B------:R-:W-:-:S02]  /*10fd0*/  IMAD.MOV.U32 R7, RZ, RZ, R21 ;  /* 0x000000ffff077224 */ /* 0x000fc400078e0015 */
[----:B0-----:R-:W-:-:S04]  /*10fe0*/  @P0 IMAD.HI.U32 R8, R20, R9, RZ ;  /* 0x0000000914080227 */ /* 0x001fc800078e00ff */
[----:B------:R-:W-:Y:S01]  /*10ff0*/  IMAD.MOV.U32 R9, RZ, RZ, R20 ;  /* 0x000000ffff097224 */ /* 0x000fe200078e0014 */
[----:B---3--:R-:W-:Y:S01]  /*11000*/  @P0 SHF.R.U32.HI R9, RZ, R31, R8 ;  /* 0x0000001fff090219 */ /* 0x008fe20000011608 */
[----:B------:R-:W-:Y:S01]  /*11010*/  IMAD.WIDE.U32 R6, R82, UR4, R6 ;  /* 0x0000000452067c25 */ /* 0x000fe2000f8e0006 */
[----:B------:R-:W-:Y:S02]  /*11020*/  ULDC.64 UR4, c[0x0][0xc98] ;  /* 0x0003260000047ab9 */ /* 0x000fe40000000a00 */
[----:B------:R-:W-:Y:S01]  /*11030*/  SHF.R.S32.HI R31, RZ, 0x1f, R9 ;  /* 0x0000001fff1f7819 */ /* 0x000fe20000011409 */
[----:B------:R-:W-:Y:S02]  /*11040*/  IMAD.IADD R7, R7, 0x1, R15 ;  /* 0x0000000107077824 */ /* 0x000fe400078e020f */
[----:B------:R-:W-:Y:S02]  /*11050*/  IMAD.MOV R14, RZ, RZ, -R9 ;  /* 0x000000ffff0e7224 */ /* 0x000fe400078e0a09 */
[----:B------:R-:W-:-:S02]  /*11060*/  IMAD R8, R80, UR4, RZ ;  /* 0x0000000450087c24 */ /* 0x000fc4000f8e02ff */
[----:B------:R-:W-:-:S04]  /*11070*/  IMAD.WIDE.U32 R6, R3, UR4, R6 ;  /* 0x0000000403067c25 */ /* 0x000fc8000f8e0006 */
[----:B------:R-:W-:Y:S01]  /*11080*/  IMAD R15, R35, R14, R20 ;  /* 0x0000000e230f7224 */ /* 0x000fe200078e0214 */
[----:B------:R-:W-:Y:S01]  /*11090*/  IADD3 R6, P0, R9, R6, RZ ;  /* 0x0000000609067210 */ /* 0x000fe20007f1e0ff */
[----:B------:R-:W-:Y:S01]  /*110a0*/  IMAD R14, R3, UR5, R8 ;  /* 0x00000005030e7c24 */ /* 0x000fe2000f8e0208 */
[----:B------:R-:W-:Y:S01]  /*110b0*/  ULDC.64 UR4, c[0x0][0xc88] ;  /* 0x0003220000047ab9 */ /* 0x000fe20000000a00 */
[----:B------:R-:W-:Y:S01]  /*110c0*/  IMAD R35, R0, R35, RZ ;  /* 0x0000002300237224 */ /* 0x000fe200078e02ff */
[----:B------:R-:W-:Y:S02]  /*110d0*/  SHF.R.S32.HI R8, RZ, 0x1f, R15 ;  /* 0x0000001fff087819 */ /* 0x000fe4000001140f */
[----:B------:R-:W-:Y:S01]  /*110e0*/  IADD3.X R7, R31, R7, R14, P0, !PT ;  /* 0x000000071f077210 */ /* 0x000fe200007fe40e */
[----:B------:R-:W-:Y:S02]  /*110f0*/  IMAD.MOV R14, RZ, RZ, -R224 ;  /* 0x000000ffff0e7224 */ /* 0x000fe400078e0ae0 */
[----:B------:R-:W-:-:S02]  /*11100*/  IMAD R8, R8, UR4, RZ ;  /* 0x0000000408087c24 */ /* 0x000fc4000f8e02ff */
[----:B------:R-:W-:-:S04]  /*11110*/  IMAD.WIDE.U32 R6, R15, UR4, R6 ;  /* 0x000000040f067c25 */ /* 0x000fc8000f8e0006 */
[----:B------:R-:W-:Y:S01]  /*11120*/  IMAD R15, R15, UR5, R8 ;  /* 0x000000050f0f7c24 */ /* 0x000fe2000f8e0208 */
[----:B------:R-:W-:-:S03]  /*11130*/  ULDC.64 UR4, c[0x0][0xc50] ;  /* 0x0003140000047ab9 */ /* 0x000fc60000000a00 */
[----:B------:R-:W-:Y:S01]  /*11140*/  IMAD.IADD R7, R7, 0x1, R15 ;  /* 0x0000000107077824 */ /* 0x000fe200078e020f */
[----:B------:R-:W-:-:S04]  /*11150*/  LEA R15, P0, R6, UR4, 0x2 ;  /* 0x00000004060f7c11 */ /* 0x000fc8000f8010ff */
[----:B------:R-:W-:Y:S01]  /*11160*/  LEA.HI.X R20, R6, UR5, R7, 0x2, P0 ;  /* 0x0000000506147c11 */ /* 0x000fe200080f1407 */
[----:B------:R-:W-:Y:S01]  /*11170*/  SHFL.IDX PT, R8, R15, 0x1, 0x1c1f ;  /* 0x003c1f000f087f89 */ /* 0x000fe200000e0000 */
[----:B------:R-:W-:Y:S01]  /*11180*/  ISETP.NE.AND P0, PT, R223, R14, PT ;  /* 0x0000000edf00720c */ /* 0x000fe20003f05270 */
[C---:B------:R-:W-:Y:S02]  /*11190*/  VIADD R14, R30.reuse, 0x8 ;  /* 0x000000081e0e7836 */ /* 0x040fe40000000000 */
[----:B------:R-:W-:Y:S01]  /*111a0*/  SHFL.IDX PT, R6, R15, RZ, 0x1c1f ;  /* 0x001c1fff0f067589 */ /* 0x000fe200000e0000 */
[-C--:B------:R-:W-:Y:S02]  /*111b0*/  ISETP.GE.OR P1, PT, R30, R35.reuse, P0 ;  /* 0x000000231e00720c */ /* 0x080fe40000726670 */
[----:B------:R-:W-:Y:S01]  /*111c0*/  ISETP.GE.OR P0, PT, R14, R35, P0 ;  /* 0x000000230e00720c */ /* 0x000fe20000706670 */
[----:B------:R-:W0:Y:S04]  /*111d0*/  SHFL.IDX PT, R7, R20, RZ, 0x1c1f ;  /* 0x001c1fff14077589 */ /* 0x000e2800000e0000 */
[----:B------:R-:W2:Y:S06]  /*111e0*/  SHFL.IDX PT, R9, R20, 0x1, 0x1c1f ;  /* 0x003c1f0014097f89 */ /* 0x000eac00000e0000 */
[----:B0-----:R0:W-:Y:S04]  /*111f0*/  @!P1 ST.E desc[UR40][R6.64], R162 ;  /* 0x000000a206009985 */ /* 0x0011e8000c101928 */
[----:B--2---:R0:W-:Y:S02]  /*11200*/  @!P0 ST.E desc[UR40][R8.64], R161 ;  /* 0x000000a108008985 */ /* 0x0041e4000c101928 */
.L_x_1346:
[----:B------:R-:W2:Y:S01]  /*11210*/  LDC R87, c[0x0][0xce8] ;  /* 0x00033a00ff577b82 */ /* 0x000ea20000000800 */
[----:B------:R-:W-:Y:S01]  /*11220*/  ULDC.64 UR4, c[0x0][0xba0] ;  /* 0x0002e80000047ab9 */ /* 0x000fe20000000a00 */
[----:B0-----:R-:W5:Y:S01]  /*11230*/  LD.E.128 R4, desc[UR40][R4.64] ;  /* 0x0000002804047980 */ /* 0x001f62000c101d00 */
[----:B------:R-:W-:-:S03]  /*11240*/  IMAD R21, R21, UR4, RZ ;  /* 0x0000000415157c24 */ /* 0x000fc6000f8e02ff */
[----:B------:R-:W5:Y:S01]  /*11250*/  LD.E.128 R8, desc[UR40][R10.64] ;  /* 0x000000280a087980 */ /* 0x000f62000c101d00 */
[C---:B------:R-:W-:Y:S01]  /*11260*/  IMAD R83, R24.reuse, UR5, R21 ;  /* 0x0000000518537c24 */ /* 0x040fe2000f8e0215 */
[----:B------:R-:W0:Y:S01]  /*11270*/  LDC R85, c[0x0][0xbc8] ;  /* 0x0002f200ff557b82 */ /* 0x000e220000000800 */
[----:B------:R-:W-:Y:S01]  /*11280*/  IMAD.WIDE.U32 R20, R24, UR4, RZ ;  /* 0x0000000418147c25 */ /* 0x000fe2000f8e00ff */
[----:B------:R-:W-:Y:S01]  /*11290*/  ULDC.64 UR4, c[0x0][0xbe8] ;  /* 0x0002fa0000047ab9 */ /* 0x000fe20000000a00 */
[----:B------:R-:W5:Y:S02]  /*112a0*/  LD.E.128 R12, desc[UR40][R12.64] ;  /* 0x000000280c0c7980 */ /* 0x000f64000c101d00 */
[----:B------:R-:W-:Y:S02]  /*112b0*/  IMAD.IADD R21, R21, 0x1, R83 ;  /* 0x0000000115157824 */ /* 0x000fe400078e0253 */
[----:B------:R-:W-:Y:S01]  /*112c0*/  IMAD R81, R81, UR4, RZ ;  /* 0x0000000451517c24 */ /* 0x000fe2000f8e02ff */
[----:B------:R-:W5:Y:S04]  /*112d0*/  LD.E.128 R28, desc[UR40][R28.64] ;  /* 0x000000281c1c7980 */ /* 0x000f68000c101d00 */
[----:B------:R-:W5:Y:S01]  /*112e0*/  LD.E.128 R32, desc[UR40][R32.64] ;  /* 0x0000002820207980 */ /* 0x000f62000c101d00 */
[----:B--2---:R-:W-:Y:S01]  /*112f0*/  ISETP.NE.AND P1, PT, R87, 0x1, PT ;  /* 0x000000015700780c */ /* 0x004fe20003f25270 */
[----:B------:R-:W-:-:S02]  /*11300*/  IMAD R81, R82, UR5, R81 ;  /* 0x0000000552517c24 */ /* 0x000fc4000f8e0251 */
[----:B------:R-:W5:Y:S01]  /*11310*/  LD.E.128 R36, desc[UR40][R36.64] ;  /* 0x0000002824247980 */ /* 0x000f62000c101d00 */
[----:B------:R-:W-:Y:S01]  /*11320*/  IMAD.WIDE.U32 R20, R82, UR4, R20 ;  /* 0x0000000452147c25 */ /* 0x000fe2000f8e0014 */
[----:B------:R-:W-:Y:S01]  /*11330*/  SHF.R.S32.HI R82, RZ, 0x1f, R90 ;  /* 0x0000001fff527819 */ /* 0x000fe2000001145a */
[----:B------:R-:W-:Y:S01]  /*11340*/  ULDC.64 UR4, c[0x0][0xbf0] ;  /* 0x0002fc0000047ab9 */ /* 0x000fe20000000a00 */
[----:B------:R-:W5:Y:S02]  /*11350*/  LD.E.128 R40, desc[UR40][R40.64] ;  /* 0x0000002828287980 */ /* 0x000f64000c101d00 */
[----:B------:R-:W-:Y:S02]  /*11360*/  LEA.HI R82, R82, R90, RZ, 0x3 ;  /* 0x0000005a52527211 */ /* 0x000fe400078f18ff */
[----:B------:R-:W5:Y:S02]  /*11370*/  LD.E.128 R44, desc[UR40][R44.64] ;  /* 0x000000282c2c7980 */ /* 0x000f64000c101d00 */
[----:B------:R-:W2:Y:S01]  /*11380*/  @P1 LDC R83, c[0x0][0xcec] ;  /* 0x00033b00ff531b82 */ /* 0x000ea20000000800 */
[----:B------:R-:W-:Y:S01]  /*11390*/  LOP3.LUT R82, R82, 0xfffffff8, RZ, 0xc0, !PT ;  /* 0xfffffff852527812 */ /* 0x000fe200078ec0ff */
[----:B------:R-:W5:Y:S04]  /*113a0*/  LD.E.128 R48, desc[UR40][R48.64] ;  /* 0x0000002830307980 */ /* 0x000f68000c101d00 */
[----:B------:R-:W5:Y:S02]  /*113b0*/  LD.E.128 R52, desc[UR40][R52.64] ;  /* 0x0000002834347980 */ /* 0x000f64000c101d00 */
[----:B------:R-:W3:Y:S01]  /*113c0*/  @P1 LDC R89, c[0x0][0xcf0] ;  /* 0x00033c00ff591b82 */ /* 0x000ee20000000800 */
[----:B------:R-:W-:Y:S01]  /*113d0*/  IMAD.IADD R82, R90, 0x1, -R82 ;  /* 0x000000015a527824 */ /* 0x000fe200078e0a52 */
[----:B------:R-:W5:Y:S03]  /*113e0*/  LD.E.128 R56, desc[UR40][R56.64] ;  /* 0x0000002838387980 */ /* 0x000f66000c101d00 */
[----:B------:R-:W-:Y:S01]  /*113f0*/  IMAD R24, R82, 0x20, R98 ;  /* 0x0000002052187824 */ /* 0x000fe200078e0262 */
[----:B------:R-:W5:Y:S01]  /*11400*/  LD.E.128 R60, desc[UR40][R60.64] ;  /* 0x000000283c3c7980 */ /* 0x000f62000c101d00 */
[----:B------:R-:W-:-:S02]  /*11410*/  VIADD R101, R192, 0x40 ;  /* 0x00000040c0657836 */ /* 0x000fc40000000000 */
[----:B------:R-:W-:Y:S01]  /*11420*/  IMAD R82, R84, 0x40, R24 ;  /* 0x0000004054527824 */ /* 0x000fe200078e0218 */
[----:B------:R-:W5:Y:S01]  /*11430*/  LD.E.128 R64, desc[UR40][R64.64] ;  /* 0x0000002840407980 */ /* 0x000f62000c101d00 */
[----:B------:R-:W-:Y:S01]  /*11440*/  IMAD.IADD R21, R21, 0x1, R81 ;  /* 0x0000000115157824 */ /* 0x000fe200078e0251 */
[----:B0-----:R-:W-:Y:S01]  /*11450*/  ISETP.GE.AND P0, PT, R101, R85, PT ;  /* 0x000000556500720c */ /* 0x001fe20003f06270 */
[----:B------:R-:W-:Y:S01]  /*11460*/  IMAD R80, R80, UR4, RZ ;  /* 0x0000000450507c24 */ /* 0x000fe2000f8e02ff */
[----:B------:R-:W5:Y:S01]  /*11470*/  LD.E.128 R68, desc[UR40][R68.64] ;  /* 0x0000002844447980 */ /* 0x000f62000c101d00 */
[----:B------:R-:W-:Y:S02]  /*11480*/  VIADD R99, R192, 0x80 ;  /* 0x00000080c0637836 */ /* 0x000fe40000000000 */
[----:B--2---:R-:W-:Y:S01]  /*11490*/  @P1 IMAD.HI.U32 R24, R82, R83, RZ ;  /* 0x0000005352181227 */ /* 0x004fe200078e00ff */
[----:B------:R-:W5:Y:S03]  /*114a0*/  LD.E.128 R72, desc[UR40][R72.64] ;  /* 0x0000002848487980 */ /* 0x000f66000c101d00 */
[C---:B------:R-:W-:Y:S01]  /*114b0*/  IMAD R81, R3.reuse, UR5, R80 ;  /* 0x0000000503517c24 */ /* 0x040fe2000f8e0250 */
[----:B------:R-:W-:Y:S01]  /*114c0*/  SEL R80, RZ, 0xffffffff, P0 ;  /* 0xffffffffff507807 */ /* 0x000fe20000000000 */
[----:B------:R-:W-:Y:S01]  /*114d0*/  IMAD.WIDE.U32 R20, R3, UR4, R20 ;  /* 0x0000000403147c25 */ /* 0x000fe2000f8e0014 */
[----:B------:R-:W-:Y:S01]  /*114e0*/  ISETP.GE.AND P0, PT, R99, R85, PT ;  /* 0x000000556300720c */ /* 0x000fe20003f06270 */
[----:B------:R-:W-:Y:S01]  /*114f0*/  ULDC.64 UR4, c[0x0][0xbe0] ;  /* 0x0002f80000047ab9 */ /* 0x000fe20000000a00 */
[----:B------:R-:W5:Y:S01]  /*11500*/  LD.E.128 R76, desc[UR40][R76.64] ;  /* 0x000000284c4c7980 */ /* 0x000f62000c101d00 */
[----:B------:R-:W-:Y:S01]  /*11510*/  IMAD.MOV.U32 R3, RZ, RZ, R82 ;  /* 0x000000ffff037224 */ /* 0x000fe200078e0052 */
[----:B---3--:R-:W-:Y:S01]  /*11520*/  @P1 SHF.R.U32.HI R3, RZ, R89, R24 ;  /* 0x00000059ff031219 */ /* 0x008fe20000011618 */
[C---:B------:R-:W-:Y:S01]  /*11530*/  VIADD R97, R192.reuse, 0xc0 ;  /* 0x000000c0c0617836 */ /* 0x040fe20000000000 */
[-C--:B------:R-:W-:Y:S01]  /*11540*/  ISETP.GE.AND P1, PT, R192, R85.reuse, PT ;  /* 0x00000055c000720c */ /* 0x080fe20003f26270 */
[----:B------:R-:W-:Y:S01]  /*11550*/  IMAD.SHL.U32 R83, R80, 0x2, RZ ;  /* 0x0000000250537824 */ /* 0x000fe200078e00ff */
[----:B------:R-:W-:Y:S01]  /*11560*/  SEL R80, RZ, 0xffffffff, P0 ;  /* 0xffffffffff507807 */ /* 0x000fe20000000000 */
[----:B------:R-:W-:Y:S01]  /*11570*/  IMAD.IADD R21, R21, 0x1, R81 ;  /* 0x0000000115157824 */ /* 0x000fe200078e0251 */
[----:B------:R-:W-:Y:S01]  /*11580*/  SEL R24, RZ, 0x1, P1 ;  /* 0x00000001ff187807 */ /* 0x000fe20000800000 */
[C---:B------:R-:W-:Y:S01]  /*11590*/  VIADD R95, R192.reuse, 0x100 ;  /* 0x00000100c05f7836 */ /* 0x040fe20000000000 */
[----:B------:R-:W-:Y:S01]  /*115a0*/  ISETP.GE.AND P0, PT, R97, R85, PT ;  /* 0x000000556100720c */ /* 0x000fe20003f06270 */
[----:B------:R-:W-:Y:S01]  /*115b0*/  VIADD R93, R192, 0x140 ;  /* 0x00000140c05d7836 */ /* 0x000fe20000000000 */
[----:B------:R-:W-:Y:S01]  /*115c0*/  IADD3 R81, -R3, RZ, RZ ;  /* 0x000000ff03517210 */ /* 0x000fe20007ffe1ff */
[----:B------:R-:W-:Y:S01]  /*115d0*/  @!PT LDS RZ, [RZ] ;  /* 0x00000000fffff984 */ /* 0x000fe20000000800 */
[----:B------:R-:W-:Y:S01]  /*115e0*/  @!PT LDS RZ, [RZ] ;  /* 0x00000000fffff984 */ /* 0x000fe20000000800 */
[----:B------:R-:W-:Y:S01]  /*115f0*/  @!PT LDS RZ, [RZ] ;  /* 0x00000000fffff984 */ /* 0x000fe20000000800 */
[----:B------:R-:W-:Y:S01]  /*11600*/  @!PT LDS RZ, [RZ] ;  /* 0x00000000fffff984 */ /* 0x000fe20000000800 */
[----:B------:R0:W-:Y:S06]  /*11610*/  MEMBAR.ALL.CTA ;  /* 0x0000000000007992 */ /* 0x0001ec0000008000 */
[----:B0-----:R-:W0:Y:S01]  /*11620*/  FENCE.VIEW.ASYNC.S ;  /* 0x00000000000073c6 */ /* 0x001e220000000000 */
[----:B------:R-:W-:Y:S01]  /*11630*/  LOP3.LUT R24, R83, 0x2, R24, 0xe2, !PT ;  /* 0x0000000253187812 */ /* 0x000fe200078ee218 */
[----:B------:R-:W-:Y:S01]  /*11640*/  IMAD.SHL.U32 R83, R80, 0x4, RZ ;  /* 0x0000000450537824 */ /* 0x000fe200078e00ff */
[----:B------:R-:W-:Y:S01]  /*11650*/  SEL R80, RZ, 0xffffffff, P0 ;  /* 0xffffffffff507807 */ /* 0x000fe20000000000 */
[----:B------:R-:W-:Y:S01]  /*11660*/  IMAD R81, R87, R81, R82 ;  /* 0x0000005157517224 */ /* 0x000fe200078e0252 */
[-C--:B------:R-:W-:Y:S01]  /*11670*/  ISETP.GE.AND P0, PT, R95, R85.reuse, PT ;  /* 0x000000555f00720c */ /* 0x080fe20003f06270 */
[----:B------:R-:W-:Y:S01]  /*11680*/  IMAD.WIDE.U32 R20, R3, UR4, R20 ;  /* 0x0000000403147c25 */ /* 0x000fe2000f8e0014 */
[----:B------:R-:W-:Y:S01]  /*11690*/  SHF.R.S32.HI R82, RZ, 0x1f, R3 ;  /* 0x0000001fff527819 */ /* 0x000fe20000011403 */
[----:B------:R-:W-:Y:S01]  /*116a0*/  BSSY B1, `(.L_x_1347) ;  /* 0x0000055000017945 */ /* 0x000fe20003800000 */
        /* <DEDUP_REMOVED lines=8> */
[----:B------:R-:W-:Y:S01]  /*11730*/  SHF.R.S32.HI R80, RZ, 0x1f, R81 ;  /* 0x0000001fff507819 */ /* 0x000fe20000011451 */
[----:B------:R-:W-:Y:S01]  /*11740*/  IMAD R83, R3, UR5, R82 ;  /* 0x0000000503537c24 */ /* 0x000fe2000f8e0252 */
[----:B------:R-:W-:Y:S01]  /*11750*/  ULDC.64 UR4, c[0x0][0xbd8] ;  /* 0x0002f60000047ab9 */ /* 0x000fe20000000a00 */
[----:B------:R-:W-:Y:S01]  /*11760*/  SEL R3, RZ, 0xffffffff, P0 ;  /* 0xffffffffff037807 */ /* 0x000fe20000000000 */
[----:B------:R-:W-:Y:S01]  /*11770*/  IMAD R87, R84, 0x40, R98 ;  /* 0x0000004054577824 */ /* 0x000fe200078e0262 */
[----:B------:R-:W-:Y:S01]  /*11780*/  LOP3.LUT R24, R89, 0x10, R24, 0xe2, !PT ;  /* 0x0000001059187812 */ /* 0x000fe200078ee218 */
[----:B------:R-:W-:-:S02]  /*11790*/  IMAD.IADD R21, R21, 0x1, R83 ;  /* 0x0000000115157824 */ /* 0x000fc400078e0253 */
[----:B------:R-:W-:Y:S01]  /*117a0*/  IMAD R80, R80, UR4, RZ ;  /* 0x0000000450507c24 */ /* 0x000fe2000f8e02ff */
[----:B------:R-:W-:Y:S01]  /*117b0*/  ISETP.GE.AND P1, PT, R87, R88, PT ;  /* 0x000000585700720c */ /* 0x000fe20003f26270 */
[----:B------:R-:W-:Y:S02]  /*117c0*/  VIADD R91, R192, 0x180 ;  /* 0x00000180c05b7836 */ /* 0x000fe40000000000 */
[C---:B------:R-:W-:Y:S02]  /*117d0*/  IMAD R83, R81.reuse, UR5, R80 ;  /* 0x0000000551537c24 */ /* 0x040fe4000f8e0250 */
[----:B------:R-:W-:Y:S01]  /*117e0*/  IMAD.WIDE.U32 R20, R81, UR4, R20 ;  /* 0x0000000451147c25 */ /* 0x000fe2000f8e0014 */
[----:B------:R-:W-:Y:S01]  /*117f0*/  ULDC.64 UR4, c[0x0][0xb80] ;  /* 0x0002e00000047ab9 */ /* 0x000fe20000000a00 */
[----:B------:R-:W-:Y:S02]  /*11800*/  ISETP.GE.AND P0, PT, R91, R85, PT ;  /* 0x000000555b00720c */ /* 0x000fe40003f06270 */
[----:B------:R-:W-:Y:S01]  /*11810*/  IMAD.SHL.U32 R3, R3, 0x20, RZ ;  /* 0x0000002003037824 */ /* 0x000fe200078e00ff */
[----:B------:R-:W-:Y:S01]  /*11820*/  LEA R84, P2, R20, UR4, 0x1 ;  /* 0x0000000414547c11 */ /* 0x000fe2000f8408ff */
[----:B------:R-:W-:-:S02]  /*11830*/  VIADD R90, R192, 0x1c0 ;  /* 0x000001c0c05a7836 */ /* 0x000fc40000000000 */
[----:B------:R-:W-:Y:S01]  /*11840*/  IMAD.IADD R21, R21, 0x1, R83 ;  /* 0x0000000115157824 */ /* 0x000fe200078e0253 */
[----:B------:R-:W-:Y:S01]  /*11850*/  LOP3.LUT R24, R3, 0x20, R24, 0xe2, !PT ;  /* 0x0000002003187812 */ /* 0x000fe200078ee218 */
[----:B------:R-:W-:Y:S01]  /*11860*/  VIADD R0, R2, 0x38820 ;  /* 0x0003882002007836 */ /* 0x000fe20000000000 */
[----:B------:R-:W-:Y:S01]  /*11870*/  SEL R3, RZ, 0x40, P0 ;  /* 0x00000040ff037807 */ /* 0x000fe20000000000 */
[----:B------:R-:W-:Y:S01]  /*11880*/  VIADD R89, R192, 0x1c0 ;  /* 0x000001c0c0597836 */ /* 0x000fe20000000000 */
[----:B------:R-:W-:Y:S01]  /*11890*/  ISETP.GE.AND P0, PT, R90, R85, PT ;  /* 0x000000555a00720c */ /* 0x000fe20003f06270 */
[----:B------:R-:W-:Y:S01]  /*118a0*/  VIADD R92, R192, 0x180 ;  /* 0x00000180c05c7836 */ /* 0x000fe20000000000 */
[----:B------:R-:W-:Y:S01]  /*118b0*/  LEA.HI.X R86, R20, UR5, R21, 0x1, P2 ;  /* 0x0000000514567c11 */ /* 0x000fe200090f0c15 */
[C---:B------:R-:W-:Y:S01]  /*118c0*/  VIADD R94, R192.reuse, 0x140 ;  /* 0x00000140c05e7836 */ /* 0x040fe20000000000 */
[----:B------:R-:W-:Y:S01]  /*118d0*/  PRMT R0, RZ, 0x654, R0 ;  /* 0x00000654ff007816 */ /* 0x000fe20000000000 */
[----:B------:R-:W-:Y:S01]  /*118e0*/  VIADD R96, R192, 0x100 ;  /* 0x00000100c0607836 */ /* 0x000fe20000000000 */
[----:B------:R-:W-:Y:S01]  /*118f0*/  LOP3.LUT R3, R24, R3, RZ, 0xfc, !PT ;  /* 0x0000000318037212 */ /* 0x000fe200078efcff */
[C---:B------:R-:W-:Y:S01]  /*11900*/  VIADD R98, R192.reuse, 0xc0 ;  /* 0x000000c0c0627836 */ /* 0x040fe20000000000 */
[----:B------:R-:W-:Y:S01]  /*11910*/  SEL R24, RZ, 0x80, P0 ;  /* 0x00000080ff187807 */ /* 0x000fe20000000000 */
[C---:B------:R-:W-:Y:S01]  /*11920*/  VIADD R100, R192.reuse, 0x80 ;  /* 0x00000080c0647836 */ /* 0x040fe20000000000 */
[----:B0-----:R0:W-:Y:S01]  /*11930*/  SYNCS.ARRIVE.TRANS64.RED.A1T0 RZ, [R0+URZ], RZ ;  /* 0x000000ff00ff79a7 */ /* 0x0011e2000810043f */
[----:B------:R-:W-:Y:S01]  /*11940*/  VIADD R102, R192, 0x40 ;  /* 0x00000040c0667836 */ /* 0x000fe20000000000 */
[----:B------:R0:W2:Y:S01]  /*11950*/  SHFL.IDX PT, R20, R84, RZ, 0x181f ;  /* 0x00181fff54147589 */ /* 0x0000a200000e0000 */
[----:B------:R-:W-:-:S02]  /*11960*/  LOP3.LUT R24, R3, R24, RZ, 0xfc, !PT ;  /* 0x0000001803187212 */ /* 0x000fc400078efcff */
[----:B------:R-:W-:Y:S01]  /*11970*/  SHF.R.S32.HI R89, RZ, 0x1f, R89 ;  /* 0x0000001fff597819 */ /* 0x000fe20000011459 */
[----:B------:R0:W3:Y:S01]  /*11980*/  SHFL.IDX PT, R21, R86, RZ, 0x181f ;  /* 0x00181fff56157589 */ /* 0x0000e200000e0000 */
[----:B------:R-:W-:Y:S02]  /*11990*/  SHF.R.S32.HI R92, RZ, 0x1f, R92 ;  /* 0x0000001fff5c7819 */ /* 0x000fe4000001145c */
[----:B------:R-:W-:Y:S02]  /*119a0*/  SHF.R.S32.HI R94, RZ, 0x1f, R94 ;  /* 0x0000001fff5e7819 */ /* 0x000fe4000001145e */
[----:B------:R-:W-:Y:S02]  /*119b0*/  SHF.R.S32.HI R96, RZ, 0x1f, R96 ;  /* 0x0000001fff607819 */ /* 0x000fe40000011460 */
[----:B------:R-:W-:Y:S02]  /*119c0*/  SHF.R.S32.HI R98, RZ, 0x1f, R98 ;  /* 0x0000001fff627819 */ /* 0x000fe40000011462 */
[----:B------:R-:W-:-:S02]  /*119d0*/  SHF.R.S32.HI R100, RZ, 0x1f, R100 ;  /* 0x0000001fff647819 */ /* 0x000fc40000011464 */
        /* <DEDUP_REMOVED lines=33> */
.L_x_1348:
[----:B------:R-:W-:Y:S05]  /*11bf0*/  BSYNC B1 ;  /* 0x0000000000017941 */ /* 0x000fea0003800000 */
.L_x_1347:
        /* <DEDUP_REMOVED lines=38> */
.L_x_1344:
        /* <DEDUP_REMOVED lines=26> */
.L_x_1350:
        /* <DEDUP_REMOVED lines=12> */
[----:B--2---:R-:W-:Y:S01]  /*120c0*/  IMAD R5, R0, R11, RZ ;  /* 0x0000000b00057224 */ /* 0x004fe200078e02ff */
[----:B0-----:R-:W-:-:S05]  /*120d0*/  LEA R4, R20, R4, 0x6 ;  /* 0x0000000414047211 */ /* 0x001fca00078e30ff */
        /* <DEDUP_REMOVED lines=36> */
.L_x_1352:
[----:B------:R-:W-:Y:S05]  /*12320*/  BSYNC B1 ;  /* 0x0000000000017941 */ /* 0x000fea0003800000 */
.L_x_1351:
        /* <DEDUP_REMOVED lines=11> */
[----:B------:R-:W-:Y:S01]  /*123e0*/  LOP3.LUT R8, R8, 0xfffffff8, RZ, 0xc0, !PT ;  /* 0xfffffff808087812 */ /* 0x000fe200078ec0ff */
[----:B------:R-:W-:Y:S01]  /*123f0*/  ULDC.64 UR4, c[0x0][0xbe8] ;  /* 0x0002fa0000047ab9 */ /* 0x000fe20000000a00 */
[----:B------:R-:W0:Y:S01]  /*12400*/  @P0 LDC R7, c[0x0][0xcec] ;  /* 0x00033b00ff070b82 */ /* 0x000e220000000800 */
[----:B------:R-:W-:Y:S01]  /*12410*/  IMAD.IADD R5, R5, 0x1, R3 ;  /* 0x0000000105057824 */ /* 0x000fe200078e0203 */
[----:B------:R-:W-:Y:S01]  /*12420*/  SHF.R.S32.HI R12, RZ, 0x3, R12 ;  /* 0x00000003ff0c7819 */ /* 0x000fe2000001140c */
[----:B------:R-:W-:-:S02]  /*12430*/  IMAD R3, R13, UR4, RZ ;  /* 0x000000040d037c24 */ /* 0x000fc4000f8e02ff */
[----:B------:R-:W-:Y:S02]  /*12440*/  VIADD R43, R192, 0x40 ;  /* 0x00000040c02b7836 */ /* 0x000fe40000000000 */
[----:B------:R-:W-:Y:S01]  /*12450*/  IMAD.IADD R8, R24, 0x1, -R8 ;  /* 0x0000000118087824 */ /* 0x000fe200078e0a08 */
[----:B------:R-:W3:Y:S01]  /*12460*/  @P0 LDC R9, c[0x0][0xcf0] ;  /* 0x00033c00ff090b82 */ /* 0x000ee20000000800 */
[C---:B------:R-:W-:Y:S02]  /*12470*/  IMAD R3, R28.reuse, UR5, R3 ;  /* 0x000000051c037c24 */ /* 0x040fe4000f8e0203 */
[----:B------:R-:W-:Y:S01]  /*12480*/  IMAD.WIDE.U32 R4, R28, UR4, R4 ;  /* 0x000000041c047c25 */ /* 0x000fe2000f8e0004 */
[-C--:B--2---:R-:W-:Y:S01]  /*12490*/  ISETP.GE.AND P1, PT, R43, R21.reuse, PT ;  /* 0x000000152b00720c */ /* 0x084fe20003f26270 */
[----:B------:R-:W-:Y:S01]  /*124a0*/  ULDC.64 UR4, c[0x0][0xbf0] ;  /* 0x0002fc0000047ab9 */ /* 0x000fe20000000a00 */
[----:B------:R-:W-:Y:S01]  /*124b0*/  ISETP.GE.AND P2, PT, R192, R21, PT ;  /* 0x00000015c000720c */ /* 0x000fe20003f46270 */
[----:B------:R-:W-:Y:S01]  /*124c0*/  IMAD R6, R8, 0x20, R12 ;  /* 0x0000002008067824 */ /* 0x000fe200078e020c */
[----:B------:R-:W-:Y:S01]  /*124d0*/  SEL R10, RZ, 0xffffffff, P1 ;  /* 0xffffffffff0a7807 */ /* 0x000fe20000800000 */
[----:B------:R-:W-:-:S02]  /*124e0*/  IMAD.IADD R5, R5, 0x1, R3 ;  /* 0x0000000105057824 */ /* 0x000fc400078e0203 */
[----:B------:R-:W-:Y:S02]  /*124f0*/  IMAD R3, R14, UR4, RZ ;  /* 0x000000040e037c24 */ /* 0x000fe4000f8e02ff */
[----:B------:R-:W-:Y:S02]  /*12500*/  IMAD R8, R20, 0x40, R6 ;  /* 0x0000004014087824 */ /* 0x000fe400078e0206 */
[----:B------:R-:W-:Y:S02]  /*12510*/  VIADD R41, R192, 0x80 ;  /* 0x00000080c0297836 */ /* 0x000fe40000000000 */
[C---:B------:R-:W-:Y:S02]  /*12520*/  IMAD R3, R15.reuse, UR5, R3 ;  /* 0x000000050f037c24 */ /* 0x040fe4000f8e0203 */
[----:B------:R-:W-:Y:S01]  /*12530*/  IMAD.WIDE.U32 R4, R15, UR4, R4 ;  /* 0x000000040f047c25 */ /* 0x000fe2000f8e0004 */
[----:B------:R-:W-:-:S03]  /*12540*/  ULDC.64 UR4, c[0x0][0xbe0] ;  /* 0x0002f80000047ab9 */ /* 0x000fc60000000a00 */
[----:B0-----:R-:W-:Y:S01]  /*12550*/  @P0 IMAD.HI.U32 R6, R8, R7, RZ ;  /* 0x0000000708060227 */ /* 0x001fe200078e00ff */
[----:B------:R-:W-:Y:S02]  /*12560*/  SEL R7, RZ, 0x1, P2 ;  /* 0x00000001ff077807 */ /* 0x000fe40001000000 */
[----:B------:R-:W-:Y:S01]  /*12570*/  ISETP.GE.AND P2, PT, R41, R21, PT ;  /* 0x000000152900720c */ /* 0x000fe20003f46270 */
[----:B------:R-:W-:Y:S02]  /*12580*/  IMAD.SHL.U32 R10, R10, 0x2, RZ ;  /* 0x000000020a0a7824 */ /* 0x000fe400078e00ff */
[C---:B------:R-:W-:Y:S02]  /*12590*/  VIADD R39, R192.reuse, 0xc0 ;  /* 0x000000c0c0277836 */ /* 0x040fe40000000000 */
[----:B------:R-:W-:Y:S02]  /*125a0*/  IMAD.IADD R5, R5, 0x1, R3 ;  /* 0x0000000105057824 */ /* 0x000fe400078e0203 */
[----:B------:R-:W-:Y:S01]  /*125b0*/  IMAD.MOV.U32 R3, RZ, RZ, R8 ;  /* 0x000000ffff037224 */ /* 0x000fe200078e0008 */
[----:B---3--:R-:W-:Y:S01]  /*125c0*/  @P0 SHF.R.U32.HI R3, RZ, R9, R6 ;  /* 0x00000009ff030219 */ /* 0x008fe20000011606 */
[----:B------:R-:W-:Y:S01]  /*125d0*/  VIADD R37, R192, 0x100 ;  /* 0x00000100c0257836 */ /* 0x000fe20000000000 */
[----:B------:R-:W-:Y:S01]  /*125e0*/  LOP3.LUT R9, R10, 0x2, R7, 0xe2, !PT ;  /* 0x000000020a097812 */ /* 0x000fe200078ee207 */
[----:B------:R-:W-:Y:S01]  /*125f0*/  IMAD R31, R0, R29, RZ ;  /* 0x0000001d001f7224 */ /* 0x000fe200078e02ff */
[----:B------:R-:W-:Y:S01]  /*12600*/  ISETP.GE.AND P1, PT, R39, R21, PT ;  /* 0x000000152700720c */ /* 0x000fe20003f26270 */
[----:B------:R-:W-:Y:S01]  /*12610*/  IMAD.MOV R7, RZ, RZ, -R3 ;  /* 0x000000ffff077224 */ /* 0x000fe200078e0a03 */
[----:B------:R-:W-:Y:S01]  /*12620*/  SEL R10, RZ, 0xffffffff, P2 ;  /* 0xffffffffff0a7807 */ /* 0x000fe20001000000 */
[----:B------:R-:W-:Y:S01]  /*12630*/  IMAD.WIDE.U32 R4, R3, UR4, R4 ;  /* 0x0000000403047c25 */ /* 0x000fe2000f8e0004 */
[----:B------:R-:W-:-:S02]  /*12640*/  SHF.R.S32.HI R6, RZ, 0x1f, R3 ;  /* 0x0000001fff067819 */ /* 0x000fc40000011403 */
[----:B------:R-:W-:Y:S01]  /*12650*/  SEL R11, RZ, 0xffffffff, P1 ;  /* 0xffffffffff0b7807 */ /* 0x000fe20000800000 */
[----:B------:R-:W-:Y:S01]  /*12660*/  IMAD.SHL.U32 R10, R10, 0x4, RZ ;  /* 0x000000040a0a7824 */ /* 0x000fe200078e00ff */
[----:B------:R-:W-:Y:S01]  /*12670*/  ISETP.GE.AND P0, PT, R37, R21, PT ;  /* 0x000000152500720c */ /* 0x000fe20003f06270 */
[----:B------:R-:W-:Y:S02]  /*12680*/  IMAD R6, R6, UR4, RZ ;  /* 0x0000000406067c24 */ /* 0x000fe4000f8e02ff */
        /* <DEDUP_REMOVED lines=11> */
[----:B------:R-:W-:-:S02]  /*12740*/  VIADD R33, R192, 0x180 ;  /* 0x00000180c0217836 */ /* 0x000fc40000000000 */
[----:B------:R-:W-:Y:S01]  /*12750*/  IMAD R0, R0, UR4, RZ ;  /* 0x0000000400007c24 */ /* 0x000fe2000f8e02ff */
[----:B------:R-:W-:Y:S01]  /*12760*/  LOP3.LUT R6, R6, 0x10, R3, 0xe2, !PT ;  /* 0x0000001006067812 */ /* 0x000fe200078ee203 */
[----:B------:R-:W-:Y:S01]  /*12770*/  IMAD.IADD R5, R5, 0x1, R9 ;  /* 0x0000000105057824 */ /* 0x000fe200078e0209 */
[----:B------:R-:W-:Y:S01]  /*12780*/  SEL R8, RZ, 0xffffffff, P0 ;  /* 0xffffffffff087807 */ /* 0x000fe20000000000 */
[----:B------:R-:W-:Y:S01]  /*12790*/  IMAD R3, R7, UR5, R0 ;  /* 0x0000000507037c24 */ /* 0x000fe2000f8e0200 */
[----:B------:R-:W-:Y:S01]  /*127a0*/  ISETP.GE.AND P0, PT, R33, R21, PT ;  /* 0x000000152100720c */ /* 0x000fe20003f06270 */
[----:B------:R-:W-:Y:S01]  /*127b0*/  IMAD R0, R20, 0x40, R12 ;  /* 0x0000004014007824 */ /* 0x000fe200078e020c */
[----:B------:R-:W-:Y:S01]  /*127c0*/  SHF.L.U32 R9, R8, 0x5, RZ ;  /* 0x0000000508097819 */ /* 0x000fe200000006ff */
[----:B------:R-:W-:Y:S01]  /*127d0*/  IMAD.WIDE.U32 R4, R7, UR4, R4 ;  /* 0x0000000407047c25 */ /* 0x000fe2000f8e0004 */
[----:B------:R-:W-:Y:S01]  /*127e0*/  SEL R7, RZ, 0x40, P0 ;  /* 0x00000040ff077807 */ /* 0x000fe20000000000 */
[----:B------:R-:W-:Y:S01]  /*127f0*/  ULDC.64 UR4, c[0x0][0xb80] ;  /* 0x0002e00000047ab9 */ /* 0x000fe20000000a00 */
[----:B------:R-:W-:Y:S01]  /*12800*/  ISETP.GE.AND P0, PT, R0, R31, PT ;  /* 0x0000001f0000720c */ /* 0x000fe20003f06270 */
[----:B------:R-:W-:Y:S01]  /*12810*/  VIADD R30, R192, 0x1c0 ;  /* 0x000001c0c01e7836 */ /* 0x000fe20000000000 */
[----:B------:R-:W-:Y:S01]  /*12820*/  LEA R20, P1, R4, UR4, 0x1 ;  /* 0x0000000404147c11 */ /* 0x000fe2000f8208ff */
        /* <DEDUP_REMOVED lines=13> */
[----:B------:R-:W-:Y:S01]  /*12900*/  LOP3.LUT R28, R24, R5, RZ, 0xfc, !PT ;  /* 0x00000005181c7212 */ /* 0x000fe200078efcff */
[----:B------:R-:W-:Y:S01]  /*12910*/  VIADD R44, R192, 0x40 ;  /* 0x00000040c02c7836 */ /* 0x000fe20000000000 */
        /* <DEDUP_REMOVED lines=40> */
.L_x_1354:
[----:B------:R-:W-:Y:S05]  /*12ba0*/  BSYNC B1 ;  /* 0x0000000000017941 */ /* 0x000fea0003800000 */
.L_x_1353:
        /* <DEDUP_REMOVED lines=36> */
.L_x_1349:
[----:B------:R-:W-:Y:S05]  /*12df0*/  BSYNC B0 ;  /* 0x0000000000007941 */ /* 0x000fea0003800000 */
.L_x_1343:
[----:B------:R-:W-:Y:S02]  /*12e00*/  ULDC UR4, c[0x0][0xd3c] ;  /* 0x00034f0000047ab9 */ /* 0x000fe40000000800 */
[----:B------:R-:W-:-:S13]  /*12e10*/  ISETP.GE.AND P0, PT, R27, UR4, PT ;  /* 0x000000041b007c0c */ /* 0x000fda000bf06270 */
[----:B------:R-:W-:Y:S05]  /*12e20*/  @!P0 BRA `(.L_x_1355) ;  /* 0xfffffee400e88947 */ /* 0x000fea000383ffff */
[----:B------:R-:W-:Y:S05]  /*12e30*/  BRA `(.L_x_1234) ;  /* 0x0000007c00d87947 */ /* 0x000fea0003800000 */
.L_x_1232:
        /* <DEDUP_REMOVED lines=16> */
.L_x_1356:
        /* <DEDUP_REMOVED lines=41> */
.L_x_1362:
        /* <DEDUP_REMOVED lines=12> */
.L_x_1361:
[----:B------:R-:W-:Y:S05]  /*13290*/  BSYNC B0 ;  /* 0x0000000000007941 */ /* 0x000fea0003800000 */
.L_x_1360:
[----:B0----5:R-:W0:Y:S02]  /*132a0*/  SHFL.UP PT, R2, R4, 0x1, RZ ;  /* 0x0420000004027989 */ /* 0x021e2400000e00ff */
        /* <DEDUP_REMOVED lines=20> */
.L_x_1358:
        /* <DEDUP_REMOVED lines=15> */
.L_x_1363:
[----:B---3--:R-:W-:Y:S01]  /*134e0*/  IMAD R16, R16, UR5, R9 ;  /* 0x0000000510107c24 */ /* 0x008fe2000f8e0209 */
[----:B0-----:R-:W-:Y:S01]  /*134f0*/  IABS R2, R4 ;  /* 0x0000000400027213 */ /* 0x001fe20000000000 */
[----:B-12---:R-:W-:Y:S02]  /*13500*/  IMAD.MOV R7, RZ, RZ, -R3 ;  /* 0x000000ffff077224 */ /* 0x006fe400078e0a03 */
[----:B------:R-:W-:Y:S01]  /*13510*/  VIADD R19, R19, UR4 ;  /* 0x0000000413137c36 */ /* 0x000fe20008000000 */
[----:B------:R-:W-:Y:S01]  /*13520*/  IADD3 R9, -R16, UR6, RZ ;  /* 0x0000000610097c10 */ /* 0x000fe2000fffe1ff */
[----:B------:R-:W-:Y:S02]  /*13530*/  IMAD.MOV R8, RZ, RZ, -R2 ;  /* 0x000000ffff087224 */ /* 0x000fe400078e0a02 */
[----:B------:R-:W-:Y:S01]  /*13540*/  IMAD R7, R7, R10, RZ ;  /* 0x0000000a07077224 */ /* 0x000fe200078e02ff */
        /* <DEDUP_REMOVED lines=21> */
.L_x_1359:
[----:B------:R-:W-:Y:S02]  /*136a0*/  IMAD.MOV.U32 R17, RZ, RZ, RZ ;  /* 0x000000ffff117224 */ /* 0x000fe400078e00ff */
[----:B------:R-:W-:Y:S02]  /*136b0*/  IMAD.U32 R16, RZ, RZ, UR6 ;  /* 0x00000006ff107e24 */ /* 0x000fe4000f8e00ff */
[----:B------:R-:W-:-:S07]  /*136c0*/  IMAD.MOV.U32 R18, RZ, RZ, RZ ;  /* 0x000000ffff127224 */ /* 0x000fce00078e00ff */
.L_x_1364:
[----:B------:R-:W-:-:S13]  /*136d0*/  ISETP.NE.AND P0, PT, R5, RZ, PT ;  /* 0x000000ff0500720c */ /* 0x000fda0003f05270 */
[----:B------:R-:W0:Y:S01]  /*136e0*/  @!P0 S2R R3, SR_CgaCtaId ;  /* 0x0000000000038919 */ /* 0x000e220000008800 */
[----:B------:R-:W-:-:S04]  /*136f0*/  @!P0 MOV R2, 0x400 ;  /* 0x0000040000028802 */ /* 0x000fc80000000f00 */
[----:B0-----:R-:W-:-:S05]  /*13700*/  @!P0 LEA R2, R3, R2, 0x18 ;  /* 0x0000000203028211 */ /* 0x001fca00078ec0ff */
[----:B------:R1:W-:Y:S01]  /*13710*/  @!P0 STS.128 [R2+0x388d0], R16 ;  /* 0x0388d01002008388 */ /* 0x0003e20000000c00 */
[----:B------:R-:W-:Y:S06]  /*13720*/  BAR.ARV 0x5, 0x180 ;  /* 0x0146000000007b1d */ /* 0x000fec0000002000 */
.L_x_1357:
[----:B------:R2:W-:Y:S01]  /*13730*/  STL [R1+0x28], RZ ;  /* 0x000028ff01007387 */ /* 0x0005e20000100800 */
[----:B------:R-:W-:Y:S01]  /*13740*/  ULDC UR4, c[0x0][0xd3c] ;  /* 0x00034f0000047ab9 */ /* 0x000fe20000000800 */
[----:B------:R-:W-:Y:S01]  /*13750*/  IMAD.MOV.U32 R28, RZ, RZ, 0x1 ;  /* 0x00000001ff1c7424 */ /* 0x000fe200078e00ff */
[----:B0-----:R-:W-:Y:S01]  /*13760*/  ISETP.GE.AND P0, PT, R19, UR4, PT ;  /* 0x0000000413007c0c */ /* 0x001fe2000bf06270 */
[----:B------:R-:W-:-:S12]  /*13770*/  IMAD.MOV.U32 R25, RZ, RZ, RZ ;  /* 0x000000ffff197224 */ /* 0x000fd800078e00ff */
[----:B--2---:R-:W-:Y:S05]  /*13780*/  @P0 BRA `(.L_x_1365) ;  /* 0x0000007000a80947 */ /* 0x004fea0003800000 */
[----:B------:R-:W2:Y:S01]  /*13790*/  LDL R4, [R1+0x8] ;  /* 0x0000080001047983 */ /* 0x000ea20000100800 */
[----:B------:R-:W0:Y:S01]  /*137a0*/  S2UR UR5, SR_CgaCtaId ;  /* 0x00000000000579c3 */ /* 0x000e220000008800 */
[C---:B-1----:R-:W-:Y:S01]  /*137b0*/  IMAD.SHL.U32 R2, R0.reuse, 0x8, RZ ;  /* 0x0000000800027824 */ /* 0x042fe200078e00ff */
[----:B------:R-:W-:Y:S01]  /*137c0*/  LOP3.LUT R5, R0, 0x7f, RZ, 0xc0, !PT ;  /* 0x0000007f00057812 */ /* 0x000fe200078ec0ff */
[----:B------:R-:W-:Y:S01]  /*137d0*/  UMOV UR4, 0x400 ;  /* 0x0000040000047882 */ /* 0x000fe20000000000 */
[----:B------:R-:W-:Y:S01]  /*137e0*/  BSSY B8, `(.L_x_1365) ;  /* 0x0000724000087945 */ /* 0x000fe20003800000 */
[----:B------:R-:W-:Y:S01]  /*137f0*/  IMAD.MOV.U32 R29, RZ, RZ, 0x1 ;  /* 0x00000001ff1d7424 */ /* 0x000fe200078e00ff */
[C---:B------:R-:W-:Y:S01]  /*13800*/  LOP3.LUT R3, R2.reuse, 0x1f8, RZ, 0xc0, !PT ;  /* 0x000001f802037812 */ /* 0x040fe200078ec0ff */
[----:B------:R-:W-:Y:S01]  /*13810*/  IMAD.SHL.U32 R36, R5, 0x8, RZ ;  /* 0x0000000805247824 */ /* 0x000fe200078e00ff */
[----:B------:R-:W-:Y:S02]  /*13820*/  LOP3.LUT R2, R2, 0x38, RZ, 0xc0, !PT ;  /* 0x0000003802027812 */ /* 0x000fe400078ec0ff */
[----:B------:R-:W-:-:S02]  /*13830*/  CS2R R24, SRZ ;  /* 0x0000000000187805 */ /* 0x000fc4000001ff00 */
[----:B------:R-:W-:Y:S01]  /*13840*/  LOP3.LUT R3, R3, 0x38, R0, 0x78, !PT ;  /* 0x0000003803037812 */ /* 0x000fe200078e7800 */
[----:B------:R-:W-:Y:S01]  /*13850*/  IMAD.MOV.U32 R28, RZ, RZ, 0x1 ;  /* 0x00000001ff1c7424 */ /* 0x000fe200078e00ff */
[----:B------:R-:W-:Y:S01]  /*13860*/  SHF.L.U32 R0, R0, 0x4, RZ ;  /* 0x0000000400007819 */ /* 0x000fe200000006ff */
[----:B------:R-:W-:Y:S01]  /*13870*/  ULDC.64 UR38, c[0x0][0x198] ;  /* 0x0000660000267ab9 */ /* 0x000fe20000000a00 */
[----:B------:R-:W-:Y:S01]  /*13880*/  LOP3.LUT R36, R3, 0x200, R36, 0xf8, !PT ;  /* 0x0000020003247812 */ /* 0x000fe200078ef824 */
[----:B------:R-:W-:Y:S01]  /*13890*/  ULDC UR36, c[0x0][0xc] ;  /* 0x0000030000247ab9 */ /* 0x000fe20000000800 */
[----:B------:R-:W-:-:S04]  /*138a0*/  SHF.R.U32.HI R3, RZ, 0x3, R5 ;  /* 0x00000003ff037819 */ /* 0x000fc80000011605 */
[----:B------:R-:W-:Y:S02]  /*138b0*/  LOP3.LUT R3, R3, 0x70, R0, 0xf8, !PT ;  /* 0x0000007003037812 */ /* 0x000fe400078ef800 */
[C---:B------:R-:W-:Y:S01]  /*138c0*/  LOP3.LUT R0, R2.reuse, 0x40, RZ, 0xfc, !PT ;  /* 0x0000004002007812 */ /* 0x040fe200078efcff */
[----:B0-----:R-:W-:Y:S01]  /*138d0*/  ULEA UR4, UR5, UR4, 0x18 ;  /* 0x0000000405047291 */ /* 0x001fe2000f8ec03f */
[C---:B------:R-:W-:Y:S02]  /*138e0*/  LOP3.LUT R3, R2.reuse, 0xc0, RZ, 0xfc, !PT ;  /* 0x000000c002037812 */ /* 0x040fe400078efcff */
[C---:B------:R-:W-:Y:S02]  /*138f0*/  LOP3.LUT R0, R2.reuse, 0x100, RZ, 0xfc, !PT ;  /* 0x0000010002007812 */ /* 0x040fe400078efcff */
[C---:B------:R-:W-:Y:S01]  /*13900*/  LOP3.LUT R3, R2.reuse, 0x180, RZ, 0xfc, !PT ;  /* 0x0000018002037812 */ /* 0x040fe200078efcff */
[----:B------:R-:W-:Y:S01]  /*13910*/  IMAD.U32 R23, RZ, RZ, UR4 ;  /* 0x00000004ff177e24 */ /* 0x000fe2000f8e00ff */
[----:B------:R-:W-:-:S03]  /*13920*/  LOP3.LUT R0, R2, 0x1c0, RZ, 0xfc, !PT ;  /* 0x000001c002007812 */ /* 0x000fc600078efcff */
[----:B------:R-:W-:Y:S01]  /*13930*/  IMAD R26, R36, 0x2, R23 ;  /* 0x00000002241a7824 */ /* 0x000fe200078e0217 */
[----:B--2---:R-:W-:-:S05]  /*13940*/  LOP3.LUT R4, R4, 0x2, RZ, 0xfc, !PT ;  /* 0x0000000204047812 */ /* 0x004fca00078efcff */
[----:B------:R0:W-:Y:S04]  /*13950*/  STL [R1+0x50], R4 ;  /* 0x0000500401007387 */ /* 0x0001e80000100800 */
[----:B------:R1:W-:Y:S01]  /*13960*/  STL [R1+0x28], RZ ;  /* 0x000028ff01007387 */ /* 0x0003e20000100800 */
[C---:B0-----:R-:W-:Y:S02]  /*13970*/  LOP3.LUT R4, R2.reuse, 0x80, RZ, 0xfc, !PT ;  /* 0x0000008002047812 */ /* 0x041fe400078efcff */
[----:B-1----:R-:W-:-:S07]  /*13980*/  LOP3.LUT R4, R2, 0x140, RZ, 0xfc, !PT ;  /* 0x0000014002047812 */ /* 0x002fce00078efcff */
.L_x_1478:
[----:B0-----:R-:W0:Y:S02]  /*13990*/  LDC.64 R2, c[0x0][0xd88] ;  /* 0x00036200ff027b82 */ /* 0x001e240000000a00 */
[----:B0-----:R-:W-:-:S05]  /*139a0*/  IMAD.WIDE R2, R19, 0x4, R2 ;  /* 0x0000000413027825 */ /* 0x001fca00078e0202 */
[----:B--2---:R-:W2:Y:S01]  /*139b0*/  LDG.E R37, desc[UR40][R2.64] ;  /* 0x0000002802257981 */ /* 0x004ea2000c1e1900 */
[----:B------:R-:W-:Y:S05]  /*139c0*/  YIELD ;  /* 0x0000000000007946 */ /* 0x000fea0003800000 */
[----:B------:R-:W-:Y:S01]  /*139d0*/  ULDC.64 UR4, c[0x0][0xb20] ;  /* 0x0002c80000047ab9 */ /* 0x000fe20000000a00 */
[----:B------:R-:W-:Y:S01]  /*139e0*/  IMAD.MOV.U32 R34, RZ, RZ, RZ ;  /* 0x000000ffff227224 */ /* 0x000fe200078e00ff */
[----:B------:R-:W-:Y:S01]  /*139f0*/  ISETP.NE.U32.AND P0, PT, RZ, UR4, PT ;  /* 0x00000004ff007c0c */ /* 0x000fe2000bf05070 */
[----:B---3--:R-:W-:Y:S01]  /*13a00*/  IMAD.MOV.U32 R6, RZ, RZ, RZ ;  /* 0x000000ffff067224 */ /* 0x008fe200078e00ff */
[----:B------:R-:W-:Y:S01]  /*13a10*/  ULDC.64 UR8, c[0x0][0xb10] ;  /* 0x0002c40000087ab9 */ /* 0x000fe20000000a00 */
[----:B------:R-:W-:Y:S01]  /*13a20*/  ULDC.64 UR6, c[0x0][0xb08] ;  /* 0x0002c20000067ab9 */ /* 0x000fe20000000a00 */
[----:B------:R-:W-:-:S02]  /*13a30*/  ISETP.NE.AND.EX P0, PT, RZ, UR5, PT, P0 ;  /* 0x00000005ff007c0c */ /* 0x000fc4000bf05300 */
        /* <DEDUP_REMOVED lines=24> */
[----:B--2---:R0:W-:Y:S02]  /*13bc0*/  STL [R1], R6 ;  /* 0x0000000601007387 */ /* 0x0041e40000100800 */
        /* <DEDUP_REMOVED lines=10> */
[----:B0-----:R-:W-:Y:S02]  /*13c70*/  IMAD.U32 R6, RZ, RZ, UR5 ;  /* 0x00000005ff067e24 */ /* 0x001fe4000f8e00ff */
        /* <DEDUP_REMOVED lines=8> */
.L_x_1366:
        /* <DEDUP_REMOVED lines=9> */
.L_x_1367:
        /* <DEDUP_REMOVED lines=9> */
.L_x_1368:
        /* <DEDUP_REMOVED lines=9> */
[----:B------:R-:W-:Y:S01]  /*13eb0*/  LEA.HI R4, R3, R2, RZ, 0x6 ;  /* 0x0000000203047211 */ /* 0x000fe200078f30ff */
[----:B------:R-:W-:-:S03]  /*13ec0*/  IMAD.MOV R2, RZ, RZ, -R7 ;  /* 0x000000ffff027224 */ /* 0x000fc600078e0a07 */
        /* <DEDUP_REMOVED lines=21> */
.L_x_1523:
[----:B--2---:R-:W-:Y:S02]  /*14020*/  ISETP.NE.AND P0, PT, R14, RZ, PT ;  /* 0x000000ff0e00720c */ /* 0x004fe40003f05270 */
[----:B------:R-:W-:-:S11]  /*14030*/  PLOP3.LUT P6, PT, PT, PT, PT, 0x8, 0x0 ;  /* 0x000000000000781c */ /* 0x000fd60003fce170 */
[----:B------:R-:W-:Y:S05]  /*14040*/  @P0 BRA `(.L_x_1372) ;  /* 0x00000000000c0947 */ /* 0x000fea0003800000 */
[----:B------:R-:W-:-:S03]  /*14050*/  UMOV UR4, 0xffffffff ;  /* 0xffffffff00047882 */ /* 0x000fc60000000000 */
[----:B------:R-:W-:Y:S05]  /*14060*/  BRA.DIV UR4, `(.L_x_1373) ;  /* 0x0000007a041c7947 */ /* 0x000fea000b800000 */
[----:B------:R-:W-:-:S13]  /*14070*/  ELECT P6, URZ, PT ;  /* 0x00000000003f782f */ /* 0x000fda00038c0000 */
.L_x_1372:
        /* <DEDUP_REMOVED lines=9> */
.L_x_1526:
[----:B------:R-:W-:Y:S05]  /*14110*/  BSYNC B1 ;  /* 0x0000000000017941 */ /* 0x000fea0003800000 */
.L_x_1374:
        /* <DEDUP_REMOVED lines=10> */
.L_x_1527:
[----:B------:R-:W-:Y:S05]  /*141c0*/  BSYNC B2 ;  /* 0x0000000000027941 */ /* 0x000fea0003800000 */
.L_x_1378:
        /* <DEDUP_REMOVED lines=9> */
.L_x_1381:
[----:B------:R-:W-:Y:S05]  /*14260*/  BSYNC B2 ;  /* 0x0000000000027941 */ /* 0x000fea0003800000 */
.L_x_1380:
[----:B------:R-:W-:Y:S01]  /*14270*/  IMAD.MOV.U32 R12, RZ, RZ, RZ ;  /* 0x000000ffff0c7224 */ /* 0x000fe200078e00ff */
[----:B------:R-:W-:Y:S01]  /*14280*/  LEA R7, R2, R0, 0x6 ;  /* 0x0000000002077211 */ /* 0x000fe200078e30ff */
[----:B0-----:R-:W-:Y:S01]  /*14290*/  IMAD R8, R24, 0x2000, R23 ;  /* 0x0000200018087824 */ /* 0x001fe200078e0217 */
        /* <DEDUP_REMOVED lines=9> */
.L_x_1382:
        /* <DEDUP_REMOVED lines=13> */
.L_x_1528:
[----:B------:R-:W-:Y:S05]  /*14400*/  BSYNC B2 ;  /* 0x0000000000027941 */ /* 0x000fea0003800000 */
.L_x_1383:
        /* <DEDUP_REMOVED lines=11> */
.L_x_1386:
[----:B------:R-:W-:Y:S05]  /*144c0*/  BSYNC B2 ;  /* 0x0000000000027941 */ /* 0x000fea0003800000 */
.L_x_1385:
[----:B------:R-:W-:Y:S01]  /*144d0*/  R2UR UR10, R12 ;  /* 0x000000000c0a72ca */ /* 0x000fe200000e0000 */
[----:B01----:R-:W-:Y:S01]  /*144e0*/  IMAD R6, R24, 0x10000, R23 ;  /* 0x0001000018067824 */ /* 0x003fe200078e0217 */
[----:B------:R-:W-:Y:S01]  /*144f0*/  R2UR UR6, R10 ;  /* 0x000000000a0672ca */ /* 0x000fe200000e0000 */
[----:B------:R-:W-:Y:S01]  /*14500*/  UIADD3 UR4, UP0, UR38, 0x670, URZ ;  /* 0x0000067026047890 */ /* 0x000fe2000ff1e03f */
[----:B------:R-:W-:Y:S01]  /*14510*/  R2UR UR7, R11 ;  /* 0x000000000b0772ca */ /* 0x000fe200000e0000 */
[----:B------:R-:W-:Y:S01]  /*14520*/  VIADD R3, R3, 0x388b0 ;  /* 0x000388b003037836 */ /* 0x000fe20000000000 */
[----:B------:R-:W-:Y:S01]  /*14530*/  PLOP3.LUT P0, PT, PT, PT, PT, 0x80, 0x0 ;  /* 0x000000000000781c */ /* 0x000fe20003f0f070 */
[----:B------:R-:W-:Y:S01]  /*14540*/  VIADD R8, R6, 0x400 ;  /* 0x0000040006087836 */ /* 0x000fe20000000000 */
[----:B------:R-:W-:-:S12]  /*14550*/  UIADD3.X UR5, URZ, UR39, URZ, UP0, !UPT ;  /* 0x000000273f057290 */ /* 0x000fd800087fe43f */
.L_x_1387:
        /* <DEDUP_REMOVED lines=15> */
.L_x_1388:
        /* <DEDUP_REMOVED lines=15> */
.L_x_1389:
        /* <DEDUP_REMOVED lines=15> */
.L_x_1390:
        /* <DEDUP_REMOVED lines=15> */
.L_x_1391:
        /* <DEDUP_REMOVED lines=15> */
.L_x_1392:
        /* <DEDUP_REMOVED lines=15> */
.L_x_1393:
        /* <DEDUP_REMOVED lines=15> */
.L_x_1394:
        /* <DEDUP_REMOVED lines=10> */
.L_x_1377:
[----:B------:R-:W-:Y:S05]  /*14c90*/  BSYNC B1 ;  /* 0x0000000000017941 */ /* 0x000fea0003800000 */
.L_x_1376:
[----:B------:R-:W-:Y:S01]  /*14ca0*/  VIADD R9, R2, 0xfffffffe ;  /* 0xfffffffe02097836 */ /* 0x000fe20000000000 */
[----:B------:R-:W-:Y:S01]  /*14cb0*/  PLOP3.LUT P0, PT, PT, PT, PT, 0x8, 0x0 ;  /* 0x000000000000781c */ /* 0x000fe20003f0e170 */
[----:B------:R-:W-:-:S03]  /*14cc0*/  VIADD R24, R24, 0x1 ;  /* 0x0000000118187836 */ /* 0x000fc60000000000 */
[----:B------:R-:W-:Y:S02]  /*14cd0*/  ISETP.GE.AND P2, PT, R9, R5, PT ;  /* 0x000000050900720c */ /* 0x000fe40003f46270 */
[----:B------:R-:W-:-:S04]  /*14ce0*/  ISETP.NE.AND P1, PT, R24, 0x2, PT ;  /* 0x000000021800780c */ /* 0x000fc80003f25270 */
[----:B------:R-:W-:Y:S02]  /*14cf0*/  SEL R2, RZ, 0x1, P1 ;  /* 0x00000001ff027807 */ /* 0x000fe40000800000 */
[----:B------:R-:W-:Y:S02]  /*14d00*/  SEL R24, R24, RZ, P1 ;  /* 0x000000ff18187207 */ /* 0x000fe40000800000 */
[----:B------:R-:W-:-:S03]  /*14d10*/  LOP3.LUT R29, R29, R2, RZ, 0x3c, !PT ;  /* 0x000000021d1d7212 */ /* 0x000fc600078e3cff */
[----:B------:R-:W-:Y:S05]  /*14d20*/  @!P2 BRA `(.L_x_1370) ;  /* 0x0000000c0000a947 */ /* 0x000fea0003800000 */
.L_x_1414:
        /* <DEDUP_REMOVED lines=11> */
.L_x_1529:
[----:B------:R-:W-:Y:S05]  /*14de0*/  BSYNC B2 ;  /* 0x0000000000027941 */ /* 0x000fea0003800000 */
.L_x_1397:
        /* <DEDUP_REMOVED lines=9> */
.L_x_1400:
[----:B------:R-:W-:Y:S05]  /*14e80*/  BSYNC B2 ;  /* 0x0000000000027941 */ /* 0x000fea0003800000 */
.L_x_1399:
        /* <DEDUP_REMOVED lines=11> */
.L_x_1401:
        /* <DEDUP_REMOVED lines=13> */
.L_x_1530:
[----:B------:R-:W-:Y:S05]  /*15010*/  BSYNC B2 ;  /* 0x0000000000027941 */ /* 0x000fea0003800000 */
.L_x_1402:
[----:B------:R-:W-:Y:S01]  /*15020*/  BSSY B2, `(.L_x_1404) ;  /* 0x000000b000027945 */ /* 0x000fe20003800000 */
[----:B01----:R-:W-:Y:S01]  /*15030*/  MOV R2, 0x0 ;  /* 0x0000000000027802 */ /* 0x003fe20000000f00 */
[----:B------:R-:W-:Y:S02]  /*15040*/  IMAD.MOV.U32 R3, RZ, RZ, 0x12f00000 ;  /* 0x12f00000ff037424 */ /* 0x000fe400078e00ff */
        /* <DEDUP_REMOVED lines=8> */
.L_x_1405:
[----:B------:R-:W-:Y:S05]  /*150d0*/  BSYNC B2 ;  /* 0x0000000000027941 */ /* 0x000fea0003800000 */
.L_x_1404:
        /* <DEDUP_REMOVED lines=9> */
.L_x_1406:
        /* <DEDUP_REMOVED lines=15> */
.L_x_1407:
        /* <DEDUP_REMOVED lines=15> */
.L_x_1408:
        /* <DEDUP_REMOVED lines=15> */
.L_x_1409:
        /* <DEDUP_REMOVED lines=15> */
.L_x_1410:
        /* <DEDUP_REMOVED lines=15> */
.L_x_1411:
        /* <DEDUP_REMOVED lines=15> */
.L_x_1412:
        /* <DEDUP_REMOVED lines=15> */
.L_x_1413:
        /* <DEDUP_REMOVED lines=10> */
.L_x_1396:
[----:B------:R-:W-:Y:S05]  /*158a0*/  BSYNC B1 ;  /* 0x0000000000017941 */ /* 0x000fea0003800000 */
.L_x_1395:
        /* <DEDUP_REMOVED lines=8> */
.L_x_1370:
[----:B------:R-:W-:Y:S05]  /*15930*/  BSYNC B0 ;  /* 0x0000000000007941 */ /* 0x000fea0003800000 */
.L_x_1369:
        /* <DEDUP_REMOVED lines=23> */
.L_x_1416:
        /* <DEDUP_REMOVED lines=9> */
[----:B-1----:R-:W1:Y:S01]  /*15b40*/  LDC.64 R2, c[0x4][R2] ;  /* 0x0100000002027b82 */ /* 0x002e620000000a00 */
[----:B------:R-:W-:Y:S02]  /*15b50*/  IMAD.U32 R5, RZ, RZ, UR7 ;  /* 0x00000007ff057e24 */ /* 0x000fe4000f8e00ff */
[----:B------:R-:W-:Y:S02]  /*15b60*/  IMAD.U32 R6, RZ, RZ, UR8 ;  /* 0x00000008ff067e24 */ /* 0x000fe4000f8e00ff */
[----:B------:R-:W-:-:S02]  /*15b70*/  IMAD.U32 R7, RZ, RZ, UR9 ;  /* 0x00000009ff077e24 */ /* 0x000fc4000f8e00ff */
[----:B------:R-:W-:Y:S02]  /*15b80*/  IMAD.U32 R10, RZ, RZ, UR4 ;  /* 0x00000004ff0a7e24 */ /* 0x000fe4000f8e00ff */
[----:B------:R-:W-:Y:S02]  /*15b90*/  IMAD.U32 R11, RZ, RZ, UR5 ;  /* 0x00000005ff0b7e24 */ /* 0x000fe4000f8e00ff */
[----:B0-----:R-:W-:Y:S02]  /*15ba0*/  IMAD.MOV.U32 R8, RZ, RZ, 0x70 ;  /* 0x00000070ff087424 */ /* 0x001fe400078e00ff */
[----:B------:R-:W-:Y:S02]  /*15bb0*/  IMAD.MOV.U32 R12, RZ, RZ, 0x1 ;  /* 0x00000001ff0c7424 */ /* 0x000fe400078e00ff */
[----:B------:R-:W-:-:S07]  /*15bc0*/  IMAD.MOV.U32 R13, RZ, RZ, RZ ;  /* 0x000000ffff0d7224 */ /* 0x000fce00078e00ff */
[----:B------:R-:W-:-:S07]  /*15bd0*/  LEPC R20, `(.L_x_1419) ;  /* 0x000000001014794e */ /* 0x000fce0000000000 */
[----:B-1----:R-:W-:Y:S05]  /*15be0*/  CALL.ABS.NOINC R2 ;  /* 0x0000000002007343 */ /* 0x002fea0003c00000 */
.L_x_1419:
[----:B------:R-:W-:Y:S05]  /*15bf0*/  BSYNC B6 ;  /* 0x0000000000067941 */ /* 0x000fea0003800000 */
.L_x_1418:
        /* <DEDUP_REMOVED lines=20> */
.L_x_1422:
        /* <DEDUP_REMOVED lines=15> */
.L_x_1421:
[----:B------:R-:W-:Y:S05]  /*15e30*/  BSYNC B6 ;  /* 0x0000000000067941 */ /* 0x000fea0003800000 */
.L_x_1420:
[----:B------:R-:W-:Y:S01]  /*15e40*/  ULDC.64 UR4, c[0x0][0xaf0] ;  /* 0x0002bc0000047ab9 */ /* 0x000fe20000000a00 */
[----:B------:R-:W2:Y:S01]  /*15e50*/  S2R R20, SR_TID.X ;  /* 0x0000000000147919 */ /* 0x000ea20000002100 */
[----:B------:R-:W-:Y:S01]  /*15e60*/  ISETP.NE.U32.AND P0, PT, RZ, UR4, PT ;  /* 0x00000004ff007c0c */ /* 0x000fe2000bf05070 */
[----:B------:R-:W3:Y:S03]  /*15e70*/  LDC R10, c[0x0][0x430] ;  /* 0x00010c00ff0a7b82 */ /* 0x000ee60000000800 */
[----:B------:R-:W-:-:S13]  /*15e80*/  ISETP.NE.AND.EX P0, PT, RZ, UR5, PT, P0 ;  /* 0x00000005ff007c0c */ /* 0x000fda000bf05300 */
[----:B------:R-:W-:Y:S01]  /*15e90*/  @P0 IADD3 R2, P1, R27, UR4, RZ ;  /* 0x000000041b020c10 */ /* 0x000fe2000ff3e0ff */
[----:B------:R-:W4:Y:S01]  /*15ea0*/  S2R R11, SR_TID.X ;  /* 0x00000000000b7919 */ /* 0x000f220000002100 */
[----:B------:R-:W-:Y:S02]  /*15eb0*/  ULDC UR4, c[0x0][0x320] ;  /* 0x0000c80000047ab9 */ /* 0x000fe40000000800 */
[----:B-1----:R-:W-:-:S05]  /*15ec0*/  @P0 IADD3.X R3, R30, UR5, RZ, P1, !PT ;  /* 0x000000051e030c10 */ /* 0x002fca0008ffe4ff */
[----:B------:R1:W5:Y:S01]  /*15ed0*/  @P0 LDG.E R32, desc[UR40][R2.64] ;  /* 0x0000002802200981 */ /* 0x000362000c1e1900 */
[----:B--2---:R-:W-:-:S04]  /*15ee0*/  LOP3.LUT R20, R20, 0x7f, RZ, 0xc0, !PT ;  /* 0x0000007f14147812 */ /* 0x004fc800078ec0ff */
[----:B------:R-:W-:Y:S02]  /*15ef0*/  SHF.R.U32.HI R21, RZ, 0x3, R20 ;  /* 0x00000003ff157819 */ /* 0x000fe40000011614 */
[----:B------:R-:W2:Y:S02]  /*15f00*/  S2R R20, SR_TID.X ;  /* 0x0000000000147919 */ /* 0x000ea40000002100 */
[----:B--2---:R-:W-:-:S05]  /*15f10*/  IMAD.SHL.U32 R20, R20, 0x10, RZ ;  /* 0x0000001014147824 */ /* 0x004fca00078e00ff */
[----:B------:R-:W-:Y:S02]  /*15f20*/  LOP3.LUT R20, R21, 0x70, R20, 0xf8, !PT ;  /* 0x0000007015147812 */ /* 0x000fe400078ef814 */
[----:B------:R-:W2:Y:S01]  /*15f30*/  S2R R21, SR_TID.X ;  /* 0x0000000000157919 */ /* 0x000ea20000002100 */
[----:B---3--:R-:W-:Y:S01]  /*15f40*/  ISETP.NE.AND P1, PT, R10, 0x1, PT ;  /* 0x000000010a00780c */ /* 0x008fe20003f25270 */
[----:B------:R-:W-:-:S12]  /*15f50*/  VIADD R31, R31, 0xffffffc0 ;  /* 0xffffffc01f1f7836 */ /* 0x000fd80000000000 */
[----:B-1----:R-:W1:Y:S01]  /*15f60*/  @P1 LDC R3, c[0x0][0x434] ;  /* 0x00010d00ff031b82 */ /* 0x002e620000000800 */
[----:B--2---:R-:W-:-:S07]  /*15f70*/  IMAD.SHL.U32 R21, R21, 0x8, RZ ;  /* 0x0000000815157824 */ /* 0x004fce00078e00ff */
[----:B------:R-:W2:Y:S01]  /*15f80*/  @P1 LDC R2, c[0x0][0x438] ;  /* 0x00010e00ff021b82 */ /* 0x000ea20000000800 */
[----:B------:R-:W-:-:S04]  /*15f90*/  LOP3.LUT R21, R21, 0x38, RZ, 0xc0, !PT ;  /* 0x0000003815157812 */ /* 0x000fc800078ec0ff */
[----:B------:R-:W-:-:S04]  /*15fa0*/  LOP3.LUT R21, R21, 0x40, RZ, 0xfc, !PT ;  /* 0x0000004015157812 */ /* 0x000fc800078efcff */
[----:B------:R-:W-:Y:S02]  /*15fb0*/  ISETP.GE.AND P2, PT, R21, UR4, PT ;  /* 0x0000000415007c0c */ /* 0x000fe4000bf46270 */
[----:B------:R-:W3:Y:S01]  /*15fc0*/  S2R R21, SR_TID.X ;  /* 0x0000000000157919 */ /* 0x000ee20000002100 */
[----:B------:R-:W-:-:S05]  /*15fd0*/  IMAD.IADD R4, R20, 0x1, R31 ;  /* 0x0000000114047824 */ /* 0x000fca00078e021f */
[C---:B------:R-:W-:Y:S01]  /*15fe0*/  ISETP.GE.AND P0, PT, R4.reuse, R35, PT ;  /* 0x000000230400720c */ /* 0x040fe20003f06270 */
[----:B------:R-:W-:Y:S02]  /*15ff0*/  IMAD.IADD R0, R4, 0x1, R34 ;  /* 0x0000000104007824 */ /* 0x000fe400078e0222 */
[----:B----4-:R-:W-:Y:S01]  /*16000*/  IMAD.SHL.U32 R11, R11, 0x8, RZ ;  /* 0x000000080b0b7824 */ /* 0x010fe200078e00ff */
[----:B------:R-:W-:Y:S01]  /*16010*/  ISETP.GT.U32.OR P0, PT, R20, 0x3f, P0 ;  /* 0x0000003f1400780c */ /* 0x000fe20000704470 */
[----:B-1----:R-:W-:-:S03]  /*16020*/  @P1 IMAD.HI.U32 R3, R0, R3, RZ ;  /* 0x0000000300031227 */ /* 0x002fc600078e00ff */
[----:B------:R-:W-:Y:S01]  /*16030*/  LOP3.LUT R11, R11, 0x38, RZ, 0xc0, !PT ;  /* 0x000000380b0b7812 */ /* 0x000fe200078ec0ff */
[----:B0-----:R-:W-:Y:S01]  /*16040*/  IMAD.MOV.U32 R8, RZ, RZ, R0 ;  /* 0x000000ffff087224 */ /* 0x001fe200078e0000 */
[----:B--2---:R-:W-:Y:S02]  /*16050*/  @P1 SHF.R.U32.HI R8, RZ, R2, R3 ;  /* 0x00000002ff081219 */ /* 0x004fe40000011603 */
[----:B------:R-:W-:Y:S02]  /*16060*/  ISETP.GE.AND P1, PT, R11, UR4, PT ;  /* 0x000000040b007c0c */ /* 0x000fe4000bf26270 */
[----:B------:R-:W-:Y:S02]  /*16070*/  LOP3.LUT R22, R22, 0xffffffbf, RZ, 0xc0, !PT ;  /* 0xffffffbf16167812 */ /* 0x000fe400078ec0ff */
[----:B------:R-:W-:Y:S01]  /*16080*/  SEL R9, RZ, 0xffffffff, P2 ;  /* 0xffffffffff097807 */ /* 0x000fe20001000000 */
[----:B------:R-:W0:Y:S01]  /*16090*/  @!P0 LDC.64 R2, c[0x0][0x428] ;  /* 0x00010a00ff028b82 */ /* 0x000e220000000a00 */
[----:B------:R-:W-:Y:S01]  /*160a0*/  @P2 LOP3.LUT R22, R22, 0x40, RZ, 0xfc, !PT ;  /* 0x0000004016162812 */ /* 0x000fe200078efcff */
[----:B---3--:R-:W-:Y:S01]  /*160b0*/  IMAD.SHL.U32 R21, R21, 0x8, RZ ;  /* 0x0000000815157824 */ /* 0x008fe200078e00ff */
[----:B------:R-:W-:Y:S01]  /*160c0*/  SEL R4, RZ, 0x1, P1 ;  /* 0x00000001ff047807 */ /* 0x000fe20000800000 */
[----:B------:R-:W-:-:S03]  /*160d0*/  IMAD.SHL.U32 R9, R9, 0x2, RZ ;  /* 0x0000000209097824 */ /* 0x000fc600078e00ff */
[----:B------:R-:W-:Y:S02]  /*160e0*/  LOP3.LUT R21, R21, 0x38, RZ, 0xc0, !PT ;  /* 0x0000003815157812 */ /* 0x000fe400078ec0ff */
[----:B------:R-:W-:Y:S02]  /*160f0*/  LOP3.LUT R22, R22, 0xffffff7f, RZ, 0xc0, !PT ;  /* 0xffffff7f16167812 */ /* 0x000fe400078ec0ff */
[C---:B------:R-:W-:Y:S02]  /*16100*/  LOP3.LUT R33, R21.reuse, 0x80, RZ, 0xfc, !PT ;  /* 0x0000008015217812 */ /* 0x040fe400078efcff */
[----:B------:R-:W-:Y:S02]  /*16110*/  LOP3.LUT R21, R21, 0xc0, RZ, 0xfc, !PT ;  /* 0x000000c015157812 */ /* 0x000fe400078efcff */
[----:B------:R-:W-:Y:S02]  /*16120*/  @P1 LOP3.LUT R22, R22, 0x80, RZ, 0xfc, !PT ;  /* 0x0000008016161812 */ /* 0x000fe400078efcff */
[----:B------:R-:W-:-:S02]  /*16130*/  LOP3.LUT R9, R9, 0x2, R4, 0xe2, !PT ;  /* 0x0000000209097812 */ /* 0x000fc400078ee204 */
[----:B------:R-:W-:Y:S01]  /*16140*/  ISETP.GE.AND P2, PT, R33, UR4, PT ;  /* 0x0000000421007c0c */ /* 0x000fe2000bf46270 */
[----:B------:R-:W1:Y:S01]  /*16150*/  @!P0 LDC.64 R4, c[0x0][0x418] ;  /* 0x00010600ff048b82 */ /* 0x000e620000000a00 */
[----:B------:R-:W-:Y:S02]  /*16160*/  ISETP.GE.AND P1, PT, R21, UR4, PT ;  /* 0x0000000415007c0c */ /* 0x000fe4000bf26270 */
[----:B------:R-:W-:Y:S02]  /*16170*/  SEL R6, RZ, 0x4, P2 ;  /* 0x00000004ff067807 */ /* 0x000fe40001000000 */
[----:B------:R-:W-:-:S04]  /*16180*/  SEL R7, RZ, 0x8, P1 ;  /* 0x00000008ff077807 */ /* 0x000fc80000800000 */
[----:B------:R-:W-:Y:S01]  /*16190*/  LOP3.LUT R9, R7, R9, R6, 0xfe, !PT ;  /* 0x0000000907097212 */ /* 0x000fe200078efe06 */
[--C-:B------:R-:W-:Y:S01]  /*161a0*/  @!P0 IMAD.MOV.U32 R6, RZ, RZ, R8.reuse ;  /* 0x000000ffff068224 */ /* 0x100fe200078e0008 */
[----:B------:R-:W-:Y:S02]  /*161b0*/  @!P0 SHF.R.S32.HI R7, RZ, 0x1f, R8 ;  /* 0x0000001fff078819 */ /* 0x000fe40000011408 */
[----:B------:R-:W-:-:S04]  /*161c0*/  LOP3.LUT R22, R22, 0xffffffdf, RZ, 0xc0, !PT ;  /* 0xffffffdf16167812 */ /* 0x000fc800078ec0ff */
[----:B------:R-:W-:-:S04]  /*161d0*/  @P2 LOP3.LUT R22, R22, 0x20, RZ, 0xfc, !PT ;  /* 0x0000002016162812 */ /* 0x000fc800078efcff */
[----:B------:R-:W-:-:S04]  /*161e0*/  LOP3.LUT R22, R22, 0xffffffef, RZ, 0xc0, !PT ;  /* 0xffffffef16167812 */ /* 0x000fc800078ec0ff */
[----:B------:R-:W-:Y:S02]  /*161f0*/  @P1 LOP3.LUT R22, R22, 0x10, RZ, 0xfc, !PT ;  /* 0x0000001016161812 */ /* 0x000fe400078efcff */
[----:B-----5:R-:W-:Y:S01]  /*16200*/  SHF.R.S32.HI R35, RZ, 0x1f, R32 ;  /* 0x0000001fff237819 */ /* 0x020fe20000011420 */
[----:B0-----:R-:W-:-:S04]  /*16210*/  @!P0 IMAD.WIDE.U32 R6, R32, R2, R6 ;  /* 0x0000000220068225 */ /* 0x001fc800078e0006 */
[----:B------:R-:W-:-:S04]  /*16220*/  @!P0 IMAD R2, R35, R2, RZ ;  /* 0x0000000223028224 */ /* 0x000fc800078e02ff */
[----:B------:R-:W-:Y:S01]  /*16230*/  @!P0 IMAD R3, R32, R3, R2 ;  /* 0x0000000320038224 */ /* 0x000fe200078e0202 */
[----:B-1----:R-:W-:-:S03]  /*16240*/  @!P0 LEA R4, P1, R6, R4, 0x2 ;  /* 0x0000000406048211 */ /* 0x002fc600078210ff */
[----:B------:R-:W-:Y:S02]  /*16250*/  @!P0 IMAD.IADD R3, R7, 0x1, R3 ;  /* 0x0000000107038824 */ /* 0x000fe400078e0203 */
[----:B------:R-:W-:-:S03]  /*16260*/  IMAD.MOV.U32 R2, RZ, RZ, RZ ;  /* 0x000000ffff027224 */ /* 0x000fc600078e00ff */
[----:B------:R-:W-:-:S05]  /*16270*/  @!P0 LEA.HI.X R5, R6, R5, R3, 0x2, P1 ;  /* 0x0000000506058211 */ /* 0x000fca00008f1403 */
[----:B------:R0:W2:Y:S01]  /*16280*/  @!P0 LDG.E R2, desc[UR40][R4.64] ;  /* 0x0000002804028981 */ /* 0x0000a2000c1e1900 */
[----:B------:R-:W1:Y:S01]  /*16290*/  S2R R21, SR_TID.X ;  /* 0x0000000000157919 */ /* 0x000e620000002100 */
[----:B------:R-:W-:Y:S02]  /*162a0*/  LOP3.LUT R13, R11, 0x1c0, RZ, 0xfc, !PT ;  /* 0x000001c00b0d7812 */ /* 0x000fe400078efcff */
[----:B-1----:R-:W-:-:S04]  /*162b0*/  SHF.L.U32 R21, R21, 0x3, RZ ;  /* 0x0000000315157819 */ /* 0x002fc800000006ff */
[----:B------:R-:W-:-:S04]  /*162c0*/  LOP3.LUT R21, R21, 0x38, RZ, 0xc0, !PT ;  /* 0x0000003815157812 */ /* 0x000fc800078ec0ff */
[----:B------:R-:W-:-:S04]  /*162d0*/  LOP3.LUT R12, R21, 0x180, RZ, 0xfc, !PT ;  /* 0x00000180150c7812 */ /* 0x000fc800078efcff */
[----:B------:R-:W-:Y:S02]  /*162e0*/  ISETP.GE.AND P0, PT, R12, UR4, PT ;  /* 0x000000040c007c0c */ /* 0x000fe4000bf06270 */
[C---:B------:R-:W-:Y:S02]  /*162f0*/  LOP3.LUT R12, R11.reuse, 0x100, RZ, 0xfc, !PT ;  /* 0x000001000b0c7812 */ /* 0x040fe400078efcff */
[----:B------:R-:W-:Y:S02]  /*16300*/  LOP3.LUT R11, R11, 0x140, RZ, 0xfc, !PT ;  /* 0x000001400b0b7812 */ /* 0x000fe400078efcff */
[----:B------:R-:W-:Y:S02]  /*16310*/  ISETP.GE.AND P3, PT, R12, UR4, PT ;  /* 0x000000040c007c0c */ /* 0x000fe4000bf66270 */
[----:B------:R-:W-:Y:S02]  /*16320*/  ISETP.GE.AND P2, PT, R11, UR4, PT ;  /* 0x000000040b007c0c */ /* 0x000fe4000bf46270 */
[----:B------:R-:W-:-:S02]  /*16330*/  SEL R3, RZ, 0x10, P3 ;  /* 0x00000010ff037807 */ /* 0x000fc40001800000 */
[----:B0-----:R-:W-:-:S04]  /*16340*/  SEL R4, RZ, 0x20, P2 ;  /* 0x00000020ff047807 */ /* 0x001fc80001000000 */
[----:B------:R-:W-:Y:S02]  /*16350*/  LOP3.LUT R3, R4, R9, R3, 0xfe, !PT ;  /* 0x0000000904037212 */ /* 0x000fe400078efe03 */
[----:B------:R-:W-:-:S04]  /*16360*/  LOP3.LUT R22, R22, 0xfffffff7, RZ, 0xc0, !PT ;  /* 0xfffffff716167812 */ /* 0x000fc800078ec0ff */
[----:B------:R-:W-:-:S04]  /*16370*/  @P3 LOP3.LUT R22, R22, 0x8, RZ, 0xfc, !PT ;  /* 0x0000000816163812 */ /* 0x000fc800078efcff */
[----:B------:R-:W-:-:S04]  /*16380*/  LOP3.LUT R22, R22, 0xfffffffb, RZ, 0xc0, !PT ;  /* 0xfffffffb16167812 */ /* 0x000fc800078ec0ff */
[----:B------:R-:W-:Y:S01]  /*16390*/  @P2 LOP3.LUT R22, R22, 0x4, RZ, 0xfc, !PT ;  /* 0x0000000416162812 */ /* 0x000fe200078efcff */
[----:B--2---:R0:W-:Y:S02]  /*163a0*/  STL [R1+0x4], R2 ;  /* 0x0000040201007387 */ /* 0x0041e40000100800 */
[----:B0-----:R-:W-:-:S04]  /*163b0*/  SEL R2, RZ, 0x40, P0 ;  /* 0x00000040ff027807 */ /* 0x001fc80000000000 */
[----:B------:R-:W-:Y:S01]  /*163c0*/  LOP3.LUT R5, R3, R2, RZ, 0xfc, !PT ;  /* 0x0000000203057212 */ /* 0x000fe200078efcff */
[----:B------:R-:W-:-:S04]  /*163d0*/  IMAD.MOV R2, RZ, RZ, -R8 ;  /* 0x000000ffff027224 */ /* 0x000fc800078e0a08 */
[----:B------:R-:W-:Y:S01]  /*163e0*/  IMAD R0, R10, R2, R0 ;  /* 0x000000020a007224 */ /* 0x000fe200078e0200 */
[----:B------:R0:W-:Y:S04]  /*163f0*/  STL [R1+0x48], R5 ;  /* 0x0000480501007387 */ /* 0x0001e80000100800 */
[----:B------:R0:W-:Y:S01]  /*16400*/  STL [R1+0xc], R0 ;  /* 0x00000c0001007387 */ /* 0x0001e20000100800 */
[----:B------:R-:W-:Y:S01]  /*16410*/  ISETP.GE.AND P0, PT, R13, UR4, PT ;  /* 0x000000040d007c0c */ /* 0x000fe2000bf06270 */
[----:B------:R-:W-:-:S03]  /*16420*/  UMOV UR4, 0xffffffff ;  /* 0xffffffff00047882 */ /* 0x000fc60000000000 */
[----:B------:R-:W-:Y:S01]  /*16430*/  SEL R33, RZ, 0x80, P0 ;  /* 0x00000080ff217807 */ /* 0x000fe20000000000 */
[----:B------:R-:W-:Y:S08]  /*16440*/  BRA.DIV UR4, `(.L_x_1423) ;  /* 0x0000005604a87947 */ /* 0x000ff0000b800000 */
.L_x_1533:
[----:B0-----:R-:W2:Y:S01]  /*16450*/  LDL R0, [R1+0x50] ;  /* 0x0000500001007983 */ /* 0x001ea20000100800 */
[----:B------:R-:W-:Y:S02]  /*16460*/  ISETP.GT.U32.AND P1, PT, R20, 0x3f, PT ;  /* 0x0000003f1400780c */ /* 0x000fe40003f24070 */
[----:B------:R-:W-:Y:S02]  /*16470*/  LOP3.LUT R22, R22, 0xfffffeff, RZ, 0xc0, !PT ;  /* 0xfffffeff16167812 */ /* 0x000fe400078ec0ff */
[----:B------:R-:W-:Y:S02]  /*16480*/  LOP3.LUT R33, R5, R33, RZ, 0xfc, !PT ;  /* 0x0000002105217212 */ /* 0x000fe400078efcff */
[----:B------:R-:W-:Y:S02]  /*16490*/  LOP3.LUT R22, R22, 0xfffffffe, RZ, 0xc0, !PT ;  /* 0xfffffffe16167812 */ /* 0x000fe400078ec0ff */
[----:B------:R-:W-:-:S05]  /*164a0*/  SHF.R.S32.HI R30, RZ, 0x1f, R18 ;  /* 0x0000001fff1e7819 */ /* 0x000fca0000011412 */
[----:B------:R-:W-:Y:S02]  /*164b0*/  @P1 LOP3.LUT R22, R22, 0x1, RZ, 0xfc, !PT ;  /* 0x0000000116161812 */ /* 0x000fe400078efcff */
[----:B--2---:R-:W-:-:S13]  /*164c0*/  ISETP.NE.AND P0, PT, R0, 0x3, PT ;  /* 0x000000030000780c */ /* 0x004fda0003f05270 */
[----:B------:R-:W-:Y:S01]  /*164d0*/  @P0 LOP3.LUT R22, R22, 0x100, RZ, 0xfc, !PT ;  /* 0x0000010016160812 */ /* 0x000fe200078efcff */
[----:B------:R-:W-:Y:S06]  /*164e0*/  @!P0 BRA `(.L_x_1424) ;  /* 0x0000000000048947 */ /* 0x000fec0003800000 */
[----:B------:R-:W-:Y:S01]  /*164f0*/  BPT.TRAP 0x1 ;  /* 0x000000040000795c */ /* 0x000fe20000300000 */
.L_x_1424:
[----:B------:R-:W-:Y:S01]  /*16500*/  IMAD R27, R25, 0x8, R23 ;  /* 0x00000008191b7824 */ /* 0x000fe200078e0217 */
[----:B------:R-:W-:Y:S01]  /*16510*/  SHF.L.U32 R0, R28, 0x1f, RZ ;  /* 0x0000001f1c007819 */ /* 0x000fe200000006ff */
[----:B------:R-:W-:Y:S03]  /*16520*/  BSSY B0, `(.L_x_1425) ;  /* 0x0000003000007945 */ /* 0x000fe60003800000 */
[----:B------:R-:W0:Y:S02]  /*16530*/  SYNCS.PHASECHK.TRANS64.TRYWAIT P0, [R27+URZ+0x38840], R0 ;  /* 0x038840001b0075a7 */ /* 0x000e24000800017f */
[----:B0-----:R-:W-:Y:S05]  /*16540*/  @!P0 BRA `(.L_x_1426) ;  /* 0x00000054009c8947 */ /* 0x001fea0003800000 */
.L_x_1534:
[----:B------:R-:W-:Y:S05]  /*16550*/  BSYNC B0 ;  /* 0x0000000000007941 */ /* 0x000fea0003800000 */
.L_x_1425:
[----:B------:R-:W0:Y:S01]  /*16560*/  LDL R2, [R1+0xc] ;  /* 0x00000c0001027983 */ /* 0x000e220000100800 */
[----:B------:R-:W-:-:S03]  /*16570*/  ULDC.64 UR4, c[0x0][0x300] ;  /* 0x0000c00000047ab9 */ /* 0x000fc60000000a00 */
[----:B------:R-:W2:Y:S04]  /*16580*/  LDL R4, [R1+0x4] ;  /* 0x0000040001047983 */ /* 0x000ea80000100800 */
[----:B------:R-:W3:Y:S01]  /*16590*/  LDL R6, [R1+0x10] ;  /* 0x0000100001067983 */ /* 0x000ee20000100800 */
[----:B------:R-:W-:Y:S01]  /*165a0*/  LOP3.LUT R22, R22, 0xfffffffd, RZ, 0xc0, !PT ;  /* 0xfffffffd16167812 */ /* 0x000fe200078ec0ff */
[----:B------:R-:W1:Y:S02]  /*165b0*/  S2R R7, SR_TID.X ;  /* 0x0000000000077919 */ /* 0x000e640000002100 */
[----:B-1----:R-:W-:-:S05]  /*165c0*/  IMAD.SHL.U32 R7, R7, 0x8, RZ ;  /* 0x0000000807077824 */ /* 0x002fca00078e00ff */
[----:B------:R-:W-:Y:S02]  /*165d0*/  LOP3.LUT R7, R7, 0x38, RZ, 0xc0, !PT ;  /* 0x0000003807077812 */ /* 0x000fe400078ec0ff */
[----:B0-----:R-:W-:Y:S02]  /*165e0*/  SHF.R.S32.HI R0, RZ, 0x1f, R2 ;  /* 0x0000001fff007819 */ /* 0x001fe40000011402 */
[----:B--2---:R-:W-:-:S03]  /*165f0*/  SHF.R.S32.HI R5, RZ, 0x1f, R4 ;  /* 0x0000001fff057819 */ /* 0x004fc60000011404 */
        /* <DEDUP_REMOVED lines=10> */
[----:B------:R-:W-:Y:S01]  /*166a0*/  ULDC.64 UR4, c[0x0][0x308] ;  /* 0x0000c20000047ab9 */ /* 0x000fe20000000a00 */
[----:B------:R-:W0:Y:S02]  /*166b0*/  S2R R4, SR_TID.X ;  /* 0x0000000000047919 */ /* 0x000e240000002100 */
[----:B------:R-:W-:Y:S02]  /*166c0*/  IMAD.IADD R3, R3, 0x1, R0 ;  /* 0x0000000103037824 */ /* 0x000fe400078e0200 */
[----:B------:R-:W-:Y:S02]  /*166d0*/  IMAD R0, R30, UR4, RZ ;  /* 0x000000041e007c24 */ /* 0x000fe4000f8e02ff */
[----:B------:R-:W-:-:S04]  /*166e0*/  IMAD.WIDE.U32 R2, R18, UR4, R2 ;  /* 0x0000000412027c25 */ /* 0x000fc8000f8e0002 */
[----:B------:R-:W-:Y:S01]  /*166f0*/  IMAD R0, R18, UR5, R0 ;  /* 0x0000000512007c24 */ /* 0x000fe2000f8e0200 */
[----:B------:R-:W-:Y:S01]  /*16700*/  ULDC.64 UR4, c[0x0][0x2e8] ;  /* 0x0000ba0000047ab9 */ /* 0x000fe20000000a00 */
[----:B0-----:R-:W-:-:S04]  /*16710*/  LOP3.LUT R4, R4, 0x7f, RZ, 0xc0, !PT ;  /* 0x0000007f04047812 */ /* 0x001fc800078ec0ff */
[----:B-1----:R-:W-:Y:S01]  /*16720*/  SHF.R.U32.HI R5, RZ, 0x3, R4 ;  /* 0x00000003ff057819 */ /* 0x002fe20000011604 */
[----:B------:R-:W-:Y:S01]  /*16730*/  IMAD.IADD R4, R3, 0x1, R0 ;  /* 0x0000000103047824 */ /* 0x000fe200078e0200 */
[C---:B------:R-:W-:Y:S01]  /*16740*/  LEA R0, P0, R2.reuse, UR4, 0x1 ;  /* 0x0000000402007c11 */ /* 0x040fe2000f8008ff */
[----:B------:R-:W-:Y:S01]  /*16750*/  ULDC UR4, c[0x0][0x2f4] ;  /* 0x0000bd0000047ab9 */ /* 0x000fe20000000800 */
[----:B---3--:R-:W-:Y:S01]  /*16760*/  IADD3 R31, -R5, R6, -R31 ;  /* 0x00000006051f7210 */ /* 0x008fe20007ffe91f */
        /* <DEDUP_REMOVED lines=39> */
.L_x_1544:
        /* <DEDUP_REMOVED lines=10> */
.L_x_1428:
[----:B------:R-:W-:Y:S02]  /*16a80*/  PLOP3.LUT P1, PT, P1, P0, PT, 0xa2, 0x0 ;  /* 0x000000000000781c */ /* 0x000fe40000f21472 */
[----:B------:R-:W-:-:S08]  /*16a90*/  @P0 R2UR P1, UR4, R27 ;  /* 0x000000001b0402ca */ /* 0x000fd00000020000 */
[----:B------:R-:W-:-:S05]  /*16aa0*/  @P0 PLOP3.LUT P0, PT, P1, PT, PT, 0x80, 0x0 ;  /* 0x000000000000081c */ /* 0x000fca0000f0f070 */
[----:B------:R-:W-:Y:S01]  /*16ab0*/  @!P1 SYNCS.ARRIVE.TRANS64.RED.A0T1 RZ, [UR4+0x38830], RZ ;  /* 0x038830ffffff99a7 */ /* 0x000fe20008200404 */
[----:B------:R-:W-:Y:S07]  /*16ac0*/  @!P1 ARRIVES.LDGSTSBAR.64.TRANSCNT [UR4+0x38830] ;  /* 0x03883000ff0099b0 */ /* 0x000fee0008000a84 */
[----:B------:R-:W-:Y:S05]  /*16ad0*/  @P0 BRA.U.ANY `(.L_x_1428) ;  /* 0xfffffffd00e80947 */ /* 0x000fea000393ffff */
[----:B------:R-:W-:Y:S01]  /*16ae0*/  NOP ;  /* 0x0000000000007918 */ /* 0x000fe20000000000 */
[----:B------:R-:W2:Y:S02]  /*16af0*/  LDL R0, [R1+0x50] ;  /* 0x0000500001007983 */ /* 0x000ea40000100800 */
[----:B--2---:R-:W-:-:S13]  /*16b00*/  ISETP.NE.AND P2, PT, R0, 0x3, PT ;  /* 0x000000030000780c */ /* 0x004fda0003f45270 */
[----:B------:R-:W-:Y:S05]  /*16b10*/  @!P2 BRA `(.L_x_1429) ;  /* 0x000000000004a947 */ /* 0x000fea0003800000 */
[----:B------:R-:W-:Y:S01]  /*16b20*/  BPT.TRAP 0x1 ;  /* 0x000000040000795c */ /* 0x000fe20000300000 */
.L_x_1429:
[----:B------:R1:W5:Y:S01]  /*16b30*/  LDL.LU R0, [R1+0x20] ;  /* 0x0000200001007983 */ /* 0x0003620000300800 */
[----:B------:R1:W-:Y:S03]  /*16b40*/  SYNCS.ARRIVE.TRANS64.A1T0 RZ, [R27+URZ+0x38830], RZ ;  /* 0x038830ff1bff79a7 */ /* 0x0003e6000810003f */
[----:B0-----:R1:W5:Y:S02]  /*16b50*/  LDL R2, [R1] ;  /* 0x0000000001027983 */ /* 0x0013640000100800 */
[----:B------:R-:W-:Y:S05]  /*16b60*/  WARPSYNC.ALL ;  /* 0x0000000000007948 */ /* 0x000fea0003800000 */
[----:B------:R-:W-:Y:S01]  /*16b70*/  ULDC.64 UR4, c[0x0][0xaf8] ;  /* 0x0002be0000047ab9 */ /* 0x000fe20000000a00 */
[----:B------:R-:W-:Y:S01]  /*16b80*/  BSSY B6, `(.L_x_1430) ;  /* 0x000001d000067945 */ /* 0x000fe20003800000 */
[----:B------:R-:W-:Y:S01]  /*16b90*/  BAR.SYNC.DEFER_BLOCKING 0x8, 0x100 ;  /* 0x0204000000007b1d */ /* 0x000fe20000010000 */
[----:B------:R-:W-:-:S04]  /*16ba0*/  ISETP.NE.U32.AND P0, PT, RZ, UR4, PT ;  /* 0x00000004ff007c0c */ /* 0x000fc8000bf05070 */
[----:B------:R-:W-:-:S04]  /*16bb0*/  ISETP.NE.AND.EX P0, PT, RZ, UR5, PT, P0 ;  /* 0x00000005ff007c0c */ /* 0x000fc8000bf05300 */
[----:B------:R-:W-:-:S05]  /*16bc0*/  SEL R4, R37, RZ, !P0 ;  /* 0x000000ff25047207 */ /* 0x000fca0004000000 */
[----:B------:R0:W-:Y:S01]  /*16bd0*/  STL [R1+0x14], R4 ;  /* 0x0000140401007387 */ /* 0x0001e20000100800 */
[----:B-----5:R-:W-:Y:S01]  /*16be0*/  SEL R3, R0, RZ, !P0 ;  /* 0x000000ff00037207 */ /* 0x020fe20004000000 */
[----:B------:R-:W-:-:S04]  /*16bf0*/  VIADD R0, R23, 0x20400 ;  /* 0x0002040017007836 */ /* 0x000fc80000000000 */
[----:B------:R0:W-:Y:S01]  /*16c00*/  STL [R1+0x30], R3 ;  /* 0x0000300301007387 */ /* 0x0001e20000100800 */
[----:B------:R-:W-:Y:S02]  /*16c10*/  LOP3.LUT P0, RZ, R0, 0x3ff, RZ, 0xc0, !PT ;  /* 0x000003ff00ff7812 */ /* 0x000fe4000780c0ff */
[----:B------:R-:W-:-:S05]  /*16c20*/  SHF.R.S32.HI R0, RZ, 0x1f, R2 ;  /* 0x0000001fff007819 */ /* 0x000fca0000011402 */
[----:B------:R0:W-:Y:S06]  /*16c30*/  STL [R1+0x2c], R0 ;  /* 0x00002c0001007387 */ /* 0x0001ec0000100800 */
[----:B------:R-:W-:Y:S05]  /*16c40*/  @!P0 BRA `(.L_x_1431) ;  /* 0x0000000000408947 */ /* 0x000fea0003800000 */
[----:B------:R-:W-:Y:S01]  /*16c50*/  MOV R2, 0x0 ;  /* 0x0000000000027802 */ /* 0x000fe20000000f00 */
[----:B------:R-:W-:Y:S01]  /*16c60*/  ULDC.64 UR4, c[0x4][0x90] ;  /* 0x0100240000047ab9 */ /* 0x000fe20000000a00 */
[----:B------:R-:W-:Y:S01]  /*16c70*/  ULDC.64 UR6, c[0x4][0x98] ;  /* 0x0100260000067ab9 */ /* 0x000fe20000000a00 */
[----:B------:R-:W-:Y:S01]  /*16c80*/  ULDC.64 UR8, c[0x4][0x20] ;  /* 0x0100080000087ab9 */ /* 0x000fe20000000a00 */
[----:B0-----:R-:W-:Y:S01]  /*16c90*/  IMAD.U32 R4, RZ, RZ, UR4 ;  /* 0x00000004ff047e24 */ /* 0x001fe2000f8e00ff */
        /* <DEDUP_REMOVED lines=11> */
.L_x_1431:
[----:B------:R-:W-:Y:S05]  /*16d50*/  BSYNC B6 ;  /* 0x0000000000067941 */ /* 0x000fea0003800000 */
.L_x_1430:
[----:B------:R-:W2:Y:S01]  /*16d60*/  LDL R20, [R1+0x30] ;  /* 0x0000300001147983 */ /* 0x000ea20000100800 */
[----:B------:R-:W3:Y:S01]  /*16d70*/  LDC R6, c[0x0][0x448] ;  /* 0x00011200ff067b82 */ /* 0x000ee20000000800 */
[----:B------:R-:W-:Y:S02]  /*16d80*/  ULDC.64 UR4, c[0x0][0x298] ;  /* 0x0000a60000047ab9 */ /* 0x000fe40000000a00 */
[----:B0-----:R-:W4:Y:S04]  /*16d90*/  LDL R4, [R1+0x2c] ;  /* 0x00002c0001047983 */ /* 0x001f280000100800 */
[----:B------:R-:W4:Y:S04]  /*16da0*/  LDL R5, [R1] ;  /* 0x0000000001057983 */ /* 0x000f280000100800 */
[----:B------:R0:W5:Y:S01]  /*16db0*/  LDL R9, [R1+0x1c] ;  /* 0x00001c0001097983 */ /* 0x0001620000100800 */
[----:B------:R-:W1:Y:S01]  /*16dc0*/  S2R R2, SR_TID.X ;  /* 0x0000000000027919 */ /* 0x000e620000002100 */
[----:B------:R-:W0:Y:S01]  /*16dd0*/  S2R R0, SR_TID.X ;  /* 0x0000000000007919 */ /* 0x000e220000002100 */
[----:B---3--:R-:W-:-:S13]  /*16de0*/  ISETP.NE.AND P0, PT, R6, 0x1, PT ;  /* 0x000000010600780c */ /* 0x008fda0003f05270 */
[----:B------:R-:W3:Y:S01]  /*16df0*/  @P0 LDC R3, c[0x0][0x450] ;  /* 0x00011400ff030b82 */ /* 0x000ee20000000800 */
[----:B-1----:R-:W-:-:S04]  /*16e00*/  LOP3.LUT R2, R2, 0x7f, RZ, 0xc0, !PT ;  /* 0x0000007f02027812 */ /* 0x002fc800078ec0ff */
[----:B------:R-:W-:Y:S01]  /*16e10*/  SHF.R.U32.HI R2, RZ, 0x3, R2 ;  /* 0x00000003ff027819 */ /* 0x000fe20000011602 */
[----:B0-----:R-:W-:Y:S02]  /*16e20*/  IMAD.SHL.U32 R0, R0, 0x10, RZ ;  /* 0x0000001000007824 */ /* 0x001fe400078e00ff */
[----:B--2---:R-:W-:Y:S02]  /*16e30*/  IMAD.MOV.U32 R21, RZ, RZ, R20 ;  /* 0x000000ffff157224 */ /* 0x004fe400078e0014 */
[----:B------:R-:W2:Y:S01]  /*16e40*/  LDL R20, [R1+0x14] ;  /* 0x0000140001147983 */ /* 0x000ea20000100800 */
[----:B------:R-:W-:Y:S02]  /*16e50*/  LOP3.LUT R0, R2, 0x70, R0, 0xf8, !PT ;  /* 0x0000007002007812 */ /* 0x000fe400078ef800 */
[----:B------:R-:W0:Y:S03]  /*16e60*/  @P0 LDC R2, c[0x0][0x44c] ;  /* 0x00011300ff020b82 */ /* 0x000e260000000800 */
[----:B------:R-:W-:-:S02]  /*16e70*/  IMAD R37, R17, 0x40, R0 ;  /* 0x0000004011257824 */ /* 0x000fc400078e0200 */
[----:B----4-:R-:W-:Y:S02]  /*16e80*/  IMAD R4, R4, UR4, RZ ;  /* 0x0000000404047c24 */ /* 0x010fe4000f8e02ff */
[----:B------:R-:W-:Y:S02]  /*16e90*/  IMAD.MOV.U32 R0, RZ, RZ, R37 ;  /* 0x000000ffff007224 */ /* 0x000fe400078e0025 */
[----:B------:R-:W-:Y:S02]  /*16ea0*/  IMAD R4, R5, UR5, R4 ;  /* 0x0000000505047c24 */ /* 0x000fe4000f8e0204 */
[----:B0-----:R-:W-:-:S05]  /*16eb0*/  @P0 IMAD.HI.U32 R2, R37, R2, RZ ;  /* 0x0000000225020227 */ /* 0x001fca00078e00ff */
[----:B---3--:R-:W-:Y:S01]  /*16ec0*/  @P0 SHF.R.U32.HI R0, RZ, R3, R2 ;  /* 0x00000003ff000219 */ /* 0x008fe20000011602 */
        /* <DEDUP_REMOVED lines=8> */
[----:B------:R-:W-:Y:S01]  /*16f50*/  IMAD R4, R21, UR4, RZ ;  /* 0x0000000415047c24 */ /* 0x000fe2000f8e02ff */
[----:B------:R-:W0:Y:S02]  /*16f60*/  S2R R7, SR_TID.X ;  /* 0x0000000000077919 */ /* 0x000e240000002100 */
[----:B0-----:R-:W-:-:S05]  /*16f70*/  IMAD.SHL.U32 R7, R7, 0x8, RZ ;  /* 0x0000000807077824 */ /* 0x001fca00078e00ff */
[----:B------:R-:W-:Y:S01]  /*16f80*/  LOP3.LUT R7, R7, 0x38, RZ, 0xc0, !PT ;  /* 0x0000003807077812 */ /* 0x000fe200078ec0ff */
[C---:B--2---:R-:W-:Y:S02]  /*16f90*/  IMAD R4, R20.reuse, UR5, R4 ;  /* 0x0000000514047c24 */ /* 0x044fe4000f8e0204 */
[----:B------:R-:W-:Y:S01]  /*16fa0*/  IMAD.WIDE.U32 R2, R20, UR4, R2 ;  /* 0x0000000414027c25 */ /* 0x000fe2000f8e0002 */
[----:B------:R-:W-:-:S03]  /*16fb0*/  ULDC.64 UR4, c[0x0][0x2d0] ;  /* 0x0000b40000047ab9 */ /* 0x000fc60000000a00 */
[----:B------:R-:W-:Y:S01]  /*16fc0*/  IMAD.IADD R3, R3, 0x1, R4 ;  /* 0x0000000103037824 */ /* 0x000fe200078e0204 */
[----:B------:R-:W-:Y:S01]  /*16fd0*/  SHF.R.S32.HI R4, RZ, 0x1f, R0 ;  /* 0x0000001fff047819 */ /* 0x000fe20000011400 */
[----:B------:R-:W0:Y:S04]  /*16fe0*/  S2R R20, SR_TID.X ;  /* 0x0000000000147919 */ /* 0x000e280000002100 */
        /* <DEDUP_REMOVED lines=15> */
[----:B0-----:R-:W-:-:S03]  /*170e0*/  LOP3.LUT R20, R20, 0x7f, RZ, 0xc0, !PT ;  /* 0x0000007f14147812 */ /* 0x001fc600078ec0ff */
[----:B------:R-:W-:Y:S01]  /*170f0*/  LEA.HI.X R3, R2, UR5, R3, 0x1, P0 ;  /* 0x0000000502037c11 */ /* 0x000fe200080f0c03 */
[----:B------:R-:W-:Y:S01]  /*17100*/  UMOV UR5, 0xffffffff ;  /* 0xffffffff00057882 */ /* 0x000fe20000000000 */
[----:B------:R-:W-:Y:S02]  /*17110*/  ISETP.GE.AND P1, PT, R7, UR4, PT ;  /* 0x0000000407007c0c */ /* 0x000fe4000bf26270 */
[----:B------:R-:W-:Y:S01]  /*17120*/  SHF.R.U32.HI R8, RZ, 0x3, R20 ;  /* 0x00000003ff087819 */ /* 0x000fe20000011614 */
[----:B------:R-:W-:Y:S10]  /*17130*/  BRA.DIV UR5, `(.L_x_1432) ;  /* 0x0000005205047947 */ /* 0x000ff4000b800000 */
[----:B------:R-:W0:Y:S01]  /*17140*/  SHFL.IDX PT, R4, R0, RZ, 0x181f ;  /* 0x00181fff00047589 */ /* 0x000e2200000e0000 */
[----:B-----5:R-:W-:Y:S02]  /*17150*/  IMAD R2, R9, R6, RZ ;  /* 0x0000000609027224 */ /* 0x020fe400078e02ff */
[----:B------:R-:W-:Y:S01]  /*17160*/  IMAD R17, R17, 0x40, R8 ;  /* 0x0000004011117824 */ /* 0x000fe200078e0208 */
[----:B------:R-:W1:Y:S03]  /*17170*/  SHFL.IDX PT, R5, R3, RZ, 0x181f ;  /* 0x00181fff03057589 */ /* 0x000e6600000e0000 */
[C---:B------:R-:W-:Y:S01]  /*17180*/  VIADD R6, R17.reuse, 0x10 ;  /* 0x0000001011067836 */ /* 0x040fe20000000000 */
[C---:B------:R-:W-:Y:S01]  /*17190*/  ISETP.GE.AND P0, PT, R17.reuse, R2, PT ;  /* 0x000000021100720c */ /* 0x040fe20003f06270 */
[----:B------:R-:W-:-:S03]  /*171a0*/  VIADD R8, R17, 0x20 ;  /* 0x0000002011087836 */ /* 0x000fc60000000000 */
[----:B------:R-:W-:Y:S04]  /*171b0*/  STL [R1+0x20], R6 ;  /* 0x0000200601007387 */ /* 0x000fe80000100800 */
[----:B------:R-:W-:Y:S05]  /*171c0*/  STL [R1+0x24], R8 ;  /* 0x0000240801007387 */ /* 0x000fea0000100800 */
[----:B0-----:R-:W-:-:S05]  /*171d0*/  @!P0 LEA R4, P2, R7, R4, 0x1 ;  /* 0x0000000407048211 */ /* 0x001fca00078408ff */
[----:B-1----:R-:W-:-:S05]  /*171e0*/  @!P0 IMAD.X R5, RZ, RZ, R5, P2 ;  /* 0x000000ffff058224 */ /* 0x002fca00010e0605 */
[----:B------:R-:W-:Y:S01]  /*171f0*/  @!PT LDS RZ, [RZ] ;  /* 0x00000000fffff984 */ /* 0x000fe20000000800 */
[----:B------:R0:W-:Y:S01]  /*17200*/  @!P0 LDGSTS.E.BYPASS.LTC128B.128 [R26+0x20400], desc[UR40][R4.64], !P1 ;  /* 0x20400000041a8fae */ /* 0x0001e2000c901d68 */
[----:B------:R-:W-:-:S03]  /*17210*/  ISETP.GE.AND P0, PT, R6, R2, PT ;  /* 0x000000020600720c */ /* 0x000fc60003f06270 */
[----:B------:R-:W-:Y:S04]  /*17220*/  SHFL.IDX PT, R6, R3, 0x2, 0x181f ;  /* 0x00581f0003067f89 */ /* 0x000fe800000e0000 */
[----:B0-----:R-:W0:Y:S04]  /*17230*/  SHFL.IDX PT, R5, R0, 0x1, 0x181f ;  /* 0x00381f0000057f89 */ /* 0x001e2800000e0000 */
[----:B------:R-:W1:Y:S04]  /*17240*/  SHFL.IDX PT, R4, R3, 0x1, 0x181f ;  /* 0x00381f0003047f89 */ /* 0x000e6800000e0000 */
[----:B------:R-:W-:Y:S01]  /*17250*/  SHFL.IDX PT, R3, R3, 0x3, 0x181f ;  /* 0x00781f0003037f89 */ /* 0x000fe200000e0000 */
[----:B0-----:R-:W-:-:S05]  /*17260*/  @!P0 LEA R5, P2, R7, R5, 0x1 ;  /* 0x0000000507058211 */ /* 0x001fca00078408ff */
[----:B-1----:R-:W-:-:S05]  /*17270*/  @!P0 IMAD.X R4, RZ, RZ, R4, P2 ;  /* 0x000000ffff048224 */ /* 0x002fca00010e0604 */
[----:B------:R-:W-:-:S04]  /*17280*/  @!P0 LOP3.LUT R5, R5, R4, RZ, 0x3c, !PT ;  /* 0x0000000405058212 */ /* 0x000fc800078e3cff */
[----:B------:R-:W-:-:S04]  /*17290*/  @!P0 LOP3.LUT R4, R5, R4, RZ, 0x3c, !PT ;  /* 0x0000000405048212 */ /* 0x000fc800078e3cff */
[----:B------:R-:W-:-:S05]  /*172a0*/  @!P0 LOP3.LUT R5, R5, R4, RZ, 0x3c, !PT ;  /* 0x0000000405058212 */ /* 0x000fca00078e3cff */
[----:B------:R0:W-:Y:S01]  /*172b0*/  @!P0 LDGSTS.E.BYPASS.LTC128B.128 [R26+0x20c00], desc[UR40][R4.64], !P1 ;  /* 0x20c00000041a8fae */ /* 0x0001e2000c901d68 */
[----:B------:R-:W-:-:S03]  /*172c0*/  ISETP.GE.AND P0, PT, R8, R2, PT ;  /* 0x000000020800720c */ /* 0x000fc60003f06270 */
[----:B0-----:R-:W0:Y:S04]  /*172d0*/  SHFL.IDX PT, R4, R0, 0x2, 0x181f ;  /* 0x00581f0000047f89 */ /* 0x001e2800000e0000 */
[----:B------:R-:W1:Y:S06]  /*172e0*/  SHFL.IDX PT, R0, R0, 0x3, 0x181f ;  /* 0x00781f0000007f89 */ /* 0x000e6c00000e0000 */
[----:B0-----:R-:W-:-:S05]  /*172f0*/  @!P0 LEA R5, P2, R7, R4, 0x1 ;  /* 0x0000000407058211 */ /* 0x001fca00078408ff */
[----:B------:R-:W-:-:S05]  /*17300*/  @!P0 IMAD.X R4, RZ, RZ, R6, P2 ;  /* 0x000000ffff048224 */ /* 0x000fca00010e0606 */
[----:B------:R-:W-:-:S04]  /*17310*/  @!P0 LOP3.LUT R5, R5, R4, RZ, 0x3c, !PT ;  /* 0x0000000405058212 */ /* 0x000fc800078e3cff */
[----:B------:R-:W-:-:S04]  /*17320*/  @!P0 LOP3.LUT R4, R5, R4, RZ, 0x3c, !PT ;  /* 0x0000000405048212 */ /* 0x000fc800078e3cff */
[----:B------:R-:W-:-:S05]  /*17330*/  @!P0 LOP3.LUT R5, R5, R4, RZ, 0x3c, !PT ;  /* 0x0000000405058212 */ /* 0x000fca00078e3cff */
[----:B-1----:R2:W-:Y:S02]  /*17340*/  @!P0 LDGSTS.E.BYPASS.LTC128B.128 [R26+0x21400], desc[UR40][R4.64], !P1 ;  /* 0x21400000041a8fae */ /* 0x0025e4000c901d68 */
.L_x_1553:
[----:B0-2---:R-:W-:-:S05]  /*17350*/  VIADD R4, R17, 0x30 ;  /* 0x0000003011047836 */ /* 0x005fca0000000000 */
[----:B------:R-:W-:Y:S01]  /*17360*/  ISETP.GE.AND P0, PT, R4, R2, PT ;  /* 0x000000020400720c */ /* 0x000fe20003f06270 */
[----:B------:R0:W-:-:S12]  /*17370*/  STL [R1+0x34], R4 ;  /* 0x0000340401007387 */ /* 0x0001d80000100800 */
[----:B------:R-:W-:-:S05]  /*17380*/  @!P0 LEA R2, P2, R7, R0, 0x1 ;  /* 0x0000000007028211 */ /* 0x000fca00078408ff */
[----:B------:R-:W-:-:S05]  /*17390*/  @!P0 IMAD.X R3, RZ, RZ, R3, P2 ;  /* 0x000000ffff038224 */ /* 0x000fca00010e0603 */
[----:B------:R-:W-:Y:S01]  /*173a0*/  @!PT LDS RZ, [RZ] ;  /* 0x00000000fffff984 */ /* 0x000fe20000000800 */
[----:B------:R-:W-:Y:S01]  /*173b0*/  @!PT LDS RZ, [RZ] ;  /* 0x00000000fffff984 */ /* 0x000fe20000000800 */
[----:B------:R-:W-:Y:S01]  /*173c0*/  @!PT LDS RZ, [RZ] ;  /* 0x00000000fffff984 */ /* 0x000fe20000000800 */
[----:B------:R0:W-:Y:S01]  /*173d0*/  @!P0 LDGSTS.E.BYPASS.LTC128B.128 [R26+0x21c00], desc[UR40][R2.64], !P1 ;  /* 0x21c00000021a8fae */ /* 0x0001e2000c901d68 */
[----:B------:R-:W-:Y:S01]  /*173e0*/  PLOP3.LUT P0, PT, PT, PT, PT, 0x80, 0x0 ;  /* 0x000000000000781c */ /* 0x000fe20003f0f070 */
[----:B------:R-:W-:-:S12]  /*173f0*/  NOP ;  /* 0x0000000000007918 */ /* 0x000fd80000000000 */
.L_x_1433:
        /* <DEDUP_REMOVED lines=27> */
[----:B0-----:R-:W-:Y:S05]  /*175b0*/  CALL.ABS.NOINC R2 ;  /* 0x0000000002007343 */ /* 0x001fea0003c00000 */
.L_x_1435:
[----:B------:R-:W-:Y:S05]  /*175c0*/  BSYNC B6 ;  /* 0x0000000000067941 */ /* 0x000fea0003800000 */
.L_x_1434:
[----:B------:R-:W2:Y:S01]  /*175d0*/  LDL.LU R0, [R1+0x2c] ;  /* 0x00002c0001007983 */ /* 0x000ea20000300800 */
[----:B------:R-:W1:Y:S01]  /*175e0*/  LDC R6, c[0x0][0x448] ;  /* 0x00011200ff067b82 */ /* 0x000e620000000800 */
[----:B------:R-:W-:Y:S02]  /*175f0*/  ULDC.64 UR4, c[0x0][0x398] ;  /* 0x0000e60000047ab9 */ /* 0x000fe40000000a00 */
[----:B0-----:R-:W3:Y:S04]  /*17600*/  LDL.LU R2, [R1] ;  /* 0x0000000001027983 */ /* 0x001ee80000300800 */
[----:B------:R-:W4:Y:S04]  /*17610*/  LDL.LU R21, [R1+0x30] ;  /* 0x0000300001157983 */ /* 0x000f280000300800 */
[----:B------:R-:W5:Y:S01]  /*17620*/  LDL.LU R20, [R1+0x14] ;  /* 0x0000140001147983 */ /* 0x000f620000300800 */
[----:B------:R-:W-:Y:S01]  /*17630*/  IMAD.MOV.U32 R4, RZ, RZ, R37 ;  /* 0x000000ffff047224 */ /* 0x000fe200078e0025 */
[----:B------:R-:W-:Y:S01]  /*17640*/  LOP3.LUT R22, R22, 0xfffff7ff, RZ, 0xc0, !PT ;  /* 0xfffff7ff16167812 */ /* 0x000fe200078ec0ff */
[----:B------:R-:W0:Y:S01]  /*17650*/  S2R R8, SR_TID.X ;  /* 0x0000000000087919 */ /* 0x000e220000002100 */
[----:B-1----:R-:W-:-:S13]  /*17660*/  ISETP.NE.AND P0, PT, R6, 0x1, PT ;  /* 0x000000010600780c */ /* 0x002fda0003f05270 */
[----:B------:R-:W1:Y:S01]  /*17670*/  @P0 LDC R5, c[0x0][0x450] ;  /* 0x00011400ff050b82 */ /* 0x000e620000000800 */
[----:B0-----:R-:W-:-:S05]  /*17680*/  IMAD.SHL.U32 R8, R8, 0x8, RZ ;  /* 0x0000000808087824 */ /* 0x001fca00078e00ff */
[----:B------:R-:W-:-:S04]  /*17690*/  LOP3.LUT R8, R8, 0x38, RZ, 0xc0, !PT ;  /* 0x0000003808087812 */ /* 0x000fc800078ec0ff */
[----:B------:R-:W-:Y:S01]  /*176a0*/  LOP3.LUT R8, R8, 0xc0, RZ, 0xfc, !PT ;  /* 0x000000c008087812 */ /* 0x000fe200078efcff */
[----:B--2---:R-:W-:-:S04]  /*176b0*/  IMAD R0, R0, UR4, RZ ;  /* 0x0000000400007c24 */ /* 0x004fc8000f8e02ff */
[C---:B---3--:R-:W-:Y:S02]  /*176c0*/  IMAD R0, R2.reuse, UR5, R0 ;  /* 0x0000000502007c24 */ /* 0x048fe4000f8e0200 */
        /* <DEDUP_REMOVED lines=8> */
[----:B----4-:R-:W-:Y:S02]  /*17750*/  IMAD R0, R21, UR4, RZ ;  /* 0x0000000415007c24 */ /* 0x010fe4000f8e02ff */
[C---:B-----5:R-:W-:Y:S01]  /*17760*/  IMAD.WIDE.U32 R2, R20.reuse, UR4, R2 ;  /* 0x0000000414027c25 */ /* 0x060fe2000f8e0002 */
[----:B------:R-:W0:Y:S03]  /*17770*/  S2R R21, SR_TID.X ;  /* 0x0000000000157919 */ /* 0x000e260000002100 */
[----:B------:R-:W-:Y:S01]  /*17780*/  IMAD R0, R20, UR5, R0 ;  /* 0x0000000514007c24 */ /* 0x000fe2000f8e0200 */
[----:B------:R-:W-:Y:S01]  /*17790*/  ULDC.64 UR4, c[0x0][0x3d0] ;  /* 0x0000f40000047ab9 */ /* 0x000fe20000000a00 */
[----:B------:R-:W2:Y:S02]  /*177a0*/  S2R R20, SR_TID.X ;  /* 0x0000000000147919 */ /* 0x000ea40000002100 */
[----:B------:R-:W-:-:S02]  /*177b0*/  IMAD.IADD R3, R3, 0x1, R0 ;  /* 0x0000000103037824 */ /* 0x000fc400078e0200 */
[----:B------:R-:W3:Y:S01]  /*177c0*/  @P0 LDC R0, c[0x0][0x44c] ;  /* 0x00011300ff000b82 */ /* 0x000ee20000000800 */
[----:B0-----:R-:W-:Y:S02]  /*177d0*/  IMAD.SHL.U32 R21, R21, 0x8, RZ ;  /* 0x0000000815157824 */ /* 0x001fe400078e00ff */
[----:B---3--:R-:W-:-:S03]  /*177e0*/  @P0 IMAD.HI.U32 R0, R37, R0, RZ ;  /* 0x0000000025000227 */ /* 0x008fc600078e00ff */
[----:B------:R-:W-:Y:S01]  /*177f0*/  LOP3.LUT R21, R21, 0x38, RZ, 0xc0, !PT ;  /* 0x0000003815157812 */ /* 0x000fe200078ec0ff */
[----:B--2---:R-:W-:Y:S01]  /*17800*/  IMAD.SHL.U32 R20, R20, 0x8, RZ ;  /* 0x0000000814147824 */ /* 0x004fe200078e00ff */
[----:B-1----:R-:W-:Y:S02]  /*17810*/  @P0 SHF.R.U32.HI R4, RZ, R5, R0 ;  /* 0x00000005ff040219 */ /* 0x002fe40000011600 */
[----:B------:R-:W-:Y:S02]  /*17820*/  LOP3.LUT R7, R21, 0x80, RZ, 0xfc, !PT ;  /* 0x0000008015077812 */ /* 0x000fe400078efcff */
[--C-:B------:R-:W-:Y:S01]  /*17830*/  SHF.R.S32.HI R5, RZ, 0x1f, R4.reuse ;  /* 0x0000001fff057819 */ /* 0x100fe20000011404 */
[----:B------:R-:W-:Y:S01]  /*17840*/  IMAD.MOV R0, RZ, RZ, -R4 ;  /* 0x000000ffff007224 */ /* 0x000fe200078e0a04 */
[----:B------:R-:W0:Y:S01]  /*17850*/  S2R R21, SR_TID.X ;  /* 0x0000000000157919 */ /* 0x000e220000002100 */
[----:B------:R-:W-:Y:S01]  /*17860*/  IMAD.WIDE.U32 R2, R4, UR4, R2 ;  /* 0x0000000404027c25 */ /* 0x000fe2000f8e0002 */
[----:B------:R-:W-:-:S03]  /*17870*/  LOP3.LUT R20, R20, 0x38, RZ, 0xc0, !PT ;  /* 0x0000003814147812 */ /* 0x000fc600078ec0ff */
[----:B------:R-:W-:Y:S02]  /*17880*/  IMAD R0, R6, R0, R37 ;  /* 0x0000000006007224 */ /* 0x000fe400078e0225 */
        /* <DEDUP_REMOVED lines=11> */
[----:B------:R-:W-:Y:S02]  /*17940*/  ULDC UR4, c[0x0][0x3b8] ;  /* 0x0000ee0000047ab9 */ /* 0x000fe40000000800 */
[----:B------:R-:W-:Y:S02]  /*17950*/  ISETP.GE.AND P1, PT, R20, UR4, PT ;  /* 0x0000000414007c0c */ /* 0x000fe4000bf26270 */
[----:B------:R-:W-:Y:S01]  /*17960*/  LEA.HI.X R4, R2, UR5, R4, 0x1, P0 ;  /* 0x0000000502047c11 */ /* 0x000fe200080f0c04 */
[----:B0-----:R-:W-:Y:S01]  /*17970*/  IMAD.SHL.U32 R21, R21, 0x8, RZ ;  /* 0x0000000815157824 */ /* 0x001fe200078e00ff */
[----:B------:R-:W-:-:S02]  /*17980*/  ISETP.GE.AND P0, PT, R7, UR4, PT ;  /* 0x0000000407007c0c */ /* 0x000fc4000bf06270 */
[----:B------:R-:W0:Y:S01]  /*17990*/  S2R R7, SR_TID.X ;  /* 0x0000000000077919 */ /* 0x000e220000002100 */
[----:B------:R-:W-:Y:S02]  /*179a0*/  SEL R0, RZ, 0x1, P1 ;  /* 0x00000001ff007807 */ /* 0x000fe40000800000 */
[----:B------:R-:W-:Y:S02]  /*179b0*/  LOP3.LUT R21, R21, 0x38, RZ, 0xc0, !PT ;  /* 0x0000003815157812 */ /* 0x000fe400078ec0ff */
[----:B------:R-:W-:Y:S02]  /*179c0*/  SEL R2, RZ, 0x4, P0 ;  /* 0x00000004ff027807 */ /* 0x000fe40000000000 */
[----:B------:R-:W-:Y:S02]  /*179d0*/  @P1 LOP3.LUT R22, R22, 0x800, RZ, 0xfc, !PT ;  /* 0x0000080016161812 */ /* 0x000fe400078efcff */
[----:B------:R-:W-:Y:S02]  /*179e0*/  ISETP.GE.AND P5, PT, R8, UR4, PT ;  /* 0x0000000408007c0c */ /* 0x000fe4000bfa6270 */
[----:B------:R-:W-:-:S04]  /*179f0*/  LOP3.LUT R22, R22, 0xfffffdff, RZ, 0xc0, !PT ;  /* 0xfffffdff16167812 */ /* 0x000fc800078ec0ff */
[----:B------:R-:W-:-:S04]  /*17a00*/  @P0 LOP3.LUT R22, R22, 0x200, RZ, 0xfc, !PT ;  /* 0x0000020016160812 */ /* 0x000fc800078efcff */
[----:B------:R-:W-:Y:S01]  /*17a10*/  LOP3.LUT R22, R22, 0xfffffbff, RZ, 0xc0, !PT ;  /* 0xfffffbff16167812 */ /* 0x000fe200078ec0ff */
[----:B0-----:R-:W-:-:S05]  /*17a20*/  IMAD.SHL.U32 R7, R7, 0x8, RZ ;  /* 0x0000000807077824 */ /* 0x001fca00078e00ff */
[----:B------:R-:W-:-:S04]  /*17a30*/  LOP3.LUT R7, R7, 0x38, RZ, 0xc0, !PT ;  /* 0x0000003807077812 */ /* 0x000fc800078ec0ff */
[----:B------:R-:W-:-:S04]  /*17a40*/  LOP3.LUT R7, R7, 0x40, RZ, 0xfc, !PT ;  /* 0x0000004007077812 */ /* 0x000fc800078efcff */
[----:B------:R-:W-:Y:S02]  /*17a50*/  ISETP.GE.AND P0, PT, R7, UR4, PT ;  /* 0x0000000407007c0c */ /* 0x000fe4000bf06270 */
[----:B------:R-:W-:Y:S02]  /*17a60*/  LOP3.LUT R7, R21, 0x100, RZ, 0xfc, !PT ;  /* 0x0000010015077812 */ /* 0x000fe400078efcff */
[----:B------:R-:W0:Y:S01]  /*17a70*/  S2R R21, SR_TID.X ;  /* 0x0000000000157919 */ /* 0x000e220000002100 */
[----:B------:R-:W-:Y:S02]  /*17a80*/  SEL R3, RZ, 0x2, P0 ;  /* 0x00000002ff037807 */ /* 0x000fe40000000000 */
[----:B------:R-:W-:Y:S02]  /*17a90*/  ISETP.GE.AND P4, PT, R7, UR4, PT ;  /* 0x0000000407007c0c */ /* 0x000fe4000bf86270 */
[----:B------:R-:W1:Y:S01]  /*17aa0*/  S2R R7, SR_TID.X ;  /* 0x0000000000077919 */ /* 0x000e620000002100 */
[----:B------:R-:W-:-:S02]  /*17ab0*/  IADD3 R0, R2, R3, R0 ;  /* 0x0000000302007210 */ /* 0x000fc40007ffe000 */
[----:B------:R-:W-:Y:S02]  /*17ac0*/  SEL R2, RZ, 0x10, P4 ;  /* 0x00000010ff027807 */ /* 0x000fe40002000000 */
[----:B------:R-:W-:Y:S02]  /*17ad0*/  @P0 LOP3.LUT R22, R22, 0x400, RZ, 0xfc, !PT ;  /* 0x0000040016160812 */ /* 0x000fe400078efcff */
[----:B------:R-:W-:-:S04]  /*17ae0*/  SEL R3, RZ, 0x8, P5 ;  /* 0x00000008ff037807 */ /* 0x000fc80002800000 */
[----:B------:R-:W-:Y:S01]  /*17af0*/  IADD3 R0, R2, R0, R3 ;  /* 0x0000000002007210 */ /* 0x000fe20007ffe003 */
[----:B0-----:R-:W-:Y:S02]  /*17b00*/  IMAD.SHL.U32 R21, R21, 0x8, RZ ;  /* 0x0000000815157824 */ /* 0x001fe400078e00ff */
[----:B-1----:R-:W-:-:S03]  /*17b10*/  IMAD.SHL.U32 R7, R7, 0x8, RZ ;  /* 0x0000000807077824 */ /* 0x002fc600078e00ff */
[----:B------:R-:W-:Y:S02]  /*17b20*/  LOP3.LUT R21, R21, 0x38, RZ, 0xc0, !PT ;  /* 0x0000003815157812 */ /* 0x000fe400078ec0ff */
[----:B------:R-:W-:Y:S02]  /*17b30*/  LOP3.LUT R7, R7, 0x38, RZ, 0xc0, !PT ;  /* 0x0000003807077812 */ /* 0x000fe400078ec0ff */
[----:B------:R-:W-:Y:S02]  /*17b40*/  LOP3.LUT R8, R21, 0x140, RZ, 0xfc, !PT ;  /* 0x0000014015087812 */ /* 0x000fe400078efcff */
[----:B------:R-:W-:Y:S02]  /*17b50*/  LOP3.LUT R7, R7, 0x180, RZ, 0xfc, !PT ;  /* 0x0000018007077812 */ /* 0x000fe400078efcff */
[----:B------:R-:W-:Y:S02]  /*17b60*/  ISETP.GE.AND P3, PT, R8, UR4, PT ;  /* 0x0000000408007c0c */ /* 0x000fe4000bf66270 */
[----:B------:R-:W-:-:S02]  /*17b70*/  ISETP.GE.AND P0, PT, R7, UR4, PT ;  /* 0x0000000407007c0c */ /* 0x000fc4000bf06270 */
[----:B------:R-:W-:Y:S02]  /*17b80*/  LOP3.LUT R7, R21, 0x1c0, RZ, 0xfc, !PT ;  /* 0x000001c015077812 */ /* 0x000fe400078efcff */
[----:B------:R-:W-:Y:S02]  /*17b90*/  SEL R2, RZ, 0x40, P0 ;  /* 0x00000040ff027807 */ /* 0x000fe40000000000 */
[----:B------:R-:W-:Y:S02]  /*17ba0*/  SEL R3, RZ, 0x20, P3 ;  /* 0x00000020ff037807 */ /* 0x000fe40001800000 */
[----:B------:R-:W-:Y:S01]  /*17bb0*/  ISETP.GE.AND P0, PT, R7, UR4, PT ;  /* 0x0000000407007c0c */ /* 0x000fe2000bf06270 */
[----:B------:R-:W-:Y:S01]  /*17bc0*/  UMOV UR4, 0xffffffff ;  /* 0xffffffff00047882 */ /* 0x000fe20000000000 */
[----:B------:R-:W-:Y:S02]  /*17bd0*/  IADD3 R0, R2, R0, R3 ;  /* 0x0000000002007210 */ /* 0x000fe40007ffe003 */
[----:B------:R-:W-:-:S05]  /*17be0*/  SEL R7, RZ, 0x80, P0 ;  /* 0x00000080ff077807 */ /* 0x000fca0000000000 */
[----:B------:R-:W-:Y:S01]  /*17bf0*/  IMAD.IADD R7, R0, 0x1, R7 ;  /* 0x0000000100077824 */ /* 0x000fe200078e0207 */
[----:B------:R-:W-:Y:S06]  /*17c00*/  BRA.DIV UR4, `(.L_x_1436) ;  /* 0x0000004a04907947 */ /* 0x000fec000b800000 */
[----:B------:R-:W2:Y:S04]  /*17c10*/  LDL.LU R9, [R1+0x1c] ;  /* 0x00001c0001097983 */ /* 0x000ea80000300800 */
[----:B------:R-:W3:Y:S04]  /*17c20*/  LDL.LU R3, [R1+0x24] ;  /* 0x0000240001037983 */ /* 0x000ee80000300800 */
[----:B------:R-:W4:Y:S01]  /*17c30*/  LDL.LU R8, [R1+0x20] ;  /* 0x0000200001087983 */ /* 0x000f220000300800 */
[----:B------:R-:W-:-:S03]  /*17c40*/  LOP3.LUT R22, R22, 0xffbfffff, RZ, 0xc0, !PT ;  /* 0xffbfffff16167812 */ /* 0x000fc600078ec0ff */
[----:B------:R-:W-:Y:S01]  /*17c50*/  SHFL.IDX PT, R14, R5, 0x2, 0x181f ;  /* 0x00581f00050e7f89 */ /* 0x000fe200000e0000 */
[----:B------:R-:W-:-:S04]  /*17c60*/  @P4 LOP3.LUT R22, R22, 0x400000, RZ, 0xfc, !PT ;  /* 0x0040000016164812 */ /* 0x000fc800078efcff */
[C---:B------:R-:W-:Y:S02]  /*17c70*/  LOP3.LUT P4, RZ, R22.reuse, 0x800, RZ, 0xc0, !PT ;  /* 0x0000080016ff7812 */ /* 0x040fe4000788c0ff */
[----:B------:R-:W-:-:S04]  /*17c80*/  LOP3.LUT R22, R22, 0xffdfffff, RZ, 0xc0, !PT ;  /* 0xffdfffff16167812 */ /* 0x000fc800078ec0ff */
[----:B------:R-:W-:-:S04]  /*17c90*/  @P3 LOP3.LUT R22, R22, 0x200000, RZ, 0xfc, !PT ;  /* 0x0020000016163812 */ /* 0x000fc800078efcff */
[----:B------:R-:W-:Y:S01]  /*17ca0*/  LOP3.LUT P3, RZ, R22, 0x400, RZ, 0xc0, !PT ;  /* 0x0000040016ff7812 */ /* 0x000fe2000786c0ff */
[----:B--2---:R-:W-:Y:S02]  /*17cb0*/  IMAD R6, R9, R6, RZ ;  /* 0x0000000609067224 */ /* 0x004fe400078e02ff */
[----:B---3--:R-:W-:-:S03]  /*17cc0*/  IMAD.MOV.U32 R9, RZ, RZ, R3 ;  /* 0x000000ffff097224 */ /* 0x008fc600078e0003 */
[----:B------:R-:W-:Y:S01]  /*17cd0*/  ISETP.GE.AND P0, PT, R17, R6, PT ;  /* 0x000000061100720c */ /* 0x000fe20003f06270 */
[----:B------:R-:W0:-:S12]  /*17ce0*/  SHFL.IDX PT, R3, R5, RZ, 0x181f ;  /* 0x00181fff05037589 */ /* 0x000e1800000e0000 */
[----:B------:R-:W-:-:S04]  /*17cf0*/  @!P0 LOP3.LUT R2, R0, 0x40, RZ, 0xc0, !PT ;  /* 0x0000004000028812 */ /* 0x000fc800078ec0ff */
[----:B------:R-:W-:-:S04]  /*17d00*/  @!P0 SHF.R.U32.HI R2, RZ, 0x2, R2 ;  /* 0x00000002ff028819 */ /* 0x000fc80000011602 */
[----:B------:R-:W-:Y:S02]  /*17d10*/  @!P0 ISETP.NE.U32.AND P2, PT, R2, RZ, PT ;  /* 0x000000ff0200820c */ /* 0x000fe40003f45070 */
[----:B------:R-:W-:Y:S02]  /*17d20*/  @!P0 LOP3.LUT R2, R7, 0x80, RZ, 0xc0, !PT ;  /* 0x0000008007028812 */ /* 0x000fe400078ec0ff */
[----:B0-----:R-:W-:Y:S02]  /*17d30*/  @!P0 LEA R3, P6, R20, R3, 0x1 ;  /* 0x0000000314038211 */ /* 0x001fe400078c08ff */
[----:B------:R-:W-:-:S04]  /*17d40*/  @!P0 SHF.R.U32.HI R2, RZ, 0x3, R2 ;  /* 0x00000003ff028819 */ /* 0x000fc80000011602 */
[----:B------:R-:W-:Y:S02]  /*17d50*/  @!P0 ISETP.NE.U32.AND P1, PT, R2, RZ, PT ;  /* 0x000000ff0200820c */ /* 0x000fe40003f25070 */
[----:B------:R-:W0:Y:S02]  /*17d60*/  SHFL.IDX PT, R2, R4, RZ, 0x181f ;  /* 0x00181fff04027589 */ /* 0x000e2400000e0000 */
[----:B0-----:R-:W-:Y:S01]  /*17d70*/  @!P0 IMAD.X R2, RZ, RZ, R2, P6 ;  /* 0x000000ffff028224 */ /* 0x001fe200030e0602 */
[----:B------:R-:W-:-:S04]  /*17d80*/  LOP3.LUT P6, RZ, R22, 0x200, RZ, 0xc0, !PT ;  /* 0x0000020016ff7812 */ /* 0x000fc800078cc0ff */
[----:B------:R-:W-:-:S04]  /*17d90*/  @!P0 LOP3.LUT R3, R3, R2, RZ, 0x3c, !PT ;  /* 0x0000000203038212 */ /* 0x000fc800078e3cff */
[----:B------:R-:W-:-:S04]  /*17da0*/  @!P0 LOP3.LUT R2, R3, R2, RZ, 0x3c, !PT ;  /* 0x0000000203028212 */ /* 0x000fc800078e3cff */
[----:B------:R-:W-:-:S05]  /*17db0*/  @!P0 LOP3.LUT R3, R3, R2, RZ, 0x3c, !PT ;  /* 0x0000000203038212 */ /* 0x000fca00078e3cff */
[----:B------:R-:W-:Y:S01]  /*17dc0*/  @!P0 LDGSTS.E.BYPASS.LTC128B.128 [R26+0x26400], desc[UR40][R2.64], !P4 ;  /* 0x26400000021a8fae */ /* 0x000fe2000e101d68 */
[----:B------:R-:W-:-:S03]  /*17dd0*/  LOP3.LUT P4, RZ, R22, 0x400000, RZ, 0xc0, !PT ;  /* 0x0040000016ff7812 */ /* 0x000fc6000788c0ff */
[----:B------:R-:W-:Y:S01]  /*17de0*/  @!P0 LDGSTS.E.BYPASS.LTC128B.128 [R26+0x28400], desc[UR40][R2.64+0x80], !P3 ;  /* 0x28400080021a8fae */ /* 0x000fe2000d901d68 */
[C---:B------:R-:W-:Y:S02]  /*17df0*/  LOP3.LUT P3, RZ, R22.reuse, 0x200000, RZ, 0xc0, !PT ;  /* 0x0020000016ff7812 */ /* 0x040fe4000786c0ff */
[----:B------:R-:W-:Y:S01]  /*17e00*/  LOP3.LUT R22, R22, 0xffefffff, RZ, 0xc0, !PT ;  /* 0xffefffff16167812 */ /* 0x000fe200078ec0ff */
[----:B------:R-:W-:Y:S03]  /*17e10*/  @!P0 LDGSTS.E.BYPASS.LTC128B.128 [R26+0x2a400], desc[UR40][R2.64+0x100], !P6 ;  /* 0x2a400100021a8fae */ /* 0x000fe6000f101d68 */
[----:B------:R-:W-:Y:S01]  /*17e20*/  @P6 LOP3.LUT R22, R22, 0x100000, RZ, 0xfc, !PT ;  /* 0x0010000016166812 */ /* 0x000fe200078efcff */
[----:B------:R-:W-:Y:S03]  /*17e30*/  @!P0 LDGSTS.E.BYPASS.LTC128B.128 [R26+0x2c400], desc[UR40][R2.64+0x180], !P5 ;  /* 0x2c400180021a8fae */ /* 0x000fe6000e901d68 */
[C---:B------:R-:W-:Y:S01]  /*17e40*/  LOP3.LUT P6, RZ, R22.reuse, 0x800, RZ, 0xc0, !PT ;  /* 0x0000080016ff7812 */ /* 0x040fe200078cc0ff */
[----:B------:R-:W-:Y:S01]  /*17e50*/  @!P0 LDGSTS.E.BYPASS.LTC128B.128 [R26+0x2e400], desc[UR40][R2.64+0x200], !P4 ;  /* 0x2e400200021a8fae */ /* 0x000fe2000e101d68 */
[----:B------:R-:W-:-:S03]  /*17e60*/  LOP3.LUT R22, R22, 0xffff7fff, RZ, 0xc0, !PT ;  /* 0xffff7fff16167812 */ /* 0x000fc600078ec0ff */
[----:B------:R-:W-:Y:S04]  /*17e70*/  @!P0 LDGSTS.E.BYPASS.LTC128B.128 [R26+0x30400], desc[UR40][R2.64+0x280], !P3 ;  /* 0x30400280021a8fae */ /* 0x000fe8000d901d68 */
[----:B------:R-:W-:Y:S04]  /*17e80*/  @!P0 LDGSTS.E.BYPASS.LTC128B.128 [R26+0x32400], desc[UR40][R2.64+0x300], P2 ;  /* 0x32400300021a8fae */ /* 0x000fe80009101d68 */
[----:B------:R0:W-:Y:S01]  /*17e90*/  @!P0 LDGSTS.E.BYPASS.LTC128B.128 [R26+0x34400], desc[UR40][R2.64+0x380], P1 ;  /* 0x34400380021a8fae */ /* 0x0001e20008901d68 */
[----:B----4-:R-:W-:-:S03]  /*17ea0*/  ISETP.GE.AND P0, PT, R8, R6, PT ;  /* 0x000000060800720c */ /* 0x010fc60003f06270 */
[----:B------:R-:W-:Y:S10]  /*17eb0*/  SHFL.IDX PT, R8, R4, 0x2, 0x181f ;  /* 0x00581f0004087f89 */ /* 0x000ff400000e0000 */
[----:B0-----:R-:W-:-:S02]  /*17ec0*/  @!P0 LOP3.LUT R3, R0, 0x40, RZ, 0xc0, !PT ;  /* 0x0000004000038812 */ /* 0x001fc400078ec0ff */
[----:B------:R-:W-:Y:S02]  /*17ed0*/  @!P0 LOP3.LUT R2, R7, 0x80, RZ, 0xc0, !PT ;  /* 0x0000008007028812 */ /* 0x000fe400078ec0ff */
[----:B------:R-:W-:Y:S02]  /*17ee0*/  @!P0 SHF.R.U32.HI R3, RZ, 0x2, R3 ;  /* 0x00000002ff038819 */ /* 0x000fe40000011603 */
[----:B------:R-:W-:Y:S02]  /*17ef0*/  @!P0 SHF.R.U32.HI R2, RZ, 0x3, R2 ;  /* 0x00000003ff028819 */ /* 0x000fe40000011602 */
[----:B------:R-:W-:Y:S02]  /*17f00*/  @!P0 ISETP.NE.U32.AND P2, PT, R3, RZ, PT ;  /* 0x000000ff0300820c */ /* 0x000fe40003f45070 */
[----:B------:R-:W0:Y:S01]  /*17f10*/  SHFL.IDX PT, R3, R5, 0x1, 0x181f ;  /* 0x00381f0005037f89 */ /* 0x000e2200000e0000 */
[----:B------:R-:W-:-:S03]  /*17f20*/  @!P0 ISETP.NE.U32.AND P1, PT, R2, RZ, PT ;  /* 0x000000ff0200820c */ /* 0x000fc60003f25070 */
[----:B------:R-:W1:Y:S04]  /*17f30*/  SHFL.IDX PT, R2, R4, 0x1, 0x181f ;  /* 0x00381f0004027f89 */ /* 0x000e6800000e0000 */
[----:B------:R-:W2:Y:S03]  /*17f40*/  SHFL.IDX PT, R4, R4, 0x3, 0x181f ;  /* 0x00781f0004047f89 */ /* 0x000ea600000e0000 */
[----:B------:R-:W-:-:S04]  /*17f50*/  @P2 LOP3.LUT R22, R22, 0x8000, RZ, 0xfc, !PT ;  /* 0x0000800016162812 */ /* 0x000fc800078efcff */
[----:B------:R-:W-:-:S04]  /*17f60*/  LOP3.LUT R22, R22, 0xfff7ffff, RZ, 0xc0, !PT ;  /* 0xfff7ffff16167812 */ /* 0x000fc800078ec0ff */
[----:B------:R-:W-:-:S04]  /*17f70*/  @P1 LOP3.LUT R22, R22, 0x80000, RZ, 0xfc, !PT ;  /* 0x0008000016161812 */ /* 0x000fc800078efcff */
[----:B------:R-:W-:Y:S02]  /*17f80*/  LOP3.LUT P1, RZ, R22, 0x8000, RZ, 0xc0, !PT ;  /* 0x0000800016ff7812 */ /* 0x000fe4000782c0ff */
[----:B0-----:R-:W-:-:S05]  /*17f90*/  @!P0 LEA R3, P2, R20, R3, 0x1 ;  /* 0x0000000314038211 */ /* 0x001fca00078408ff */
[----:B-1----:R-:W-:Y:S01]  /*17fa0*/  @!P0 IMAD.X R2, RZ, RZ, R2, P2 ;  /* 0x000000ffff028224 */ /* 0x002fe200010e0602 */
[----:B------:R-:W-:-:S04]  /*17fb0*/  LOP3.LUT P2, RZ, R22, 0x400, RZ, 0xc0, !PT ;  /* 0x0000040016ff7812 */ /* 0x000fc8000784c0ff */
[----:B------:R-:W-:-:S04]  /*17fc0*/  @!P0 LOP3.LUT R3, R3, R2, RZ, 0x3c, !PT ;  /* 0x0000000203038212 */ /* 0x000fc800078e3cff */
[----:B------:R-:W-:-:S04]  /*17fd0*/  @!P0 LOP3.LUT R2, R3, R2, RZ, 0x3c, !PT ;  /* 0x0000000203028212 */ /* 0x000fc800078e3cff */
[----:B------:R-:W-:-:S05]  /*17fe0*/  @!P0 LOP3.LUT R3, R3, R2, RZ, 0x3c, !PT ;  /* 0x0000000203038212 */ /* 0x000fca00078e3cff */
[----:B------:R-:W-:Y:S01]  /*17ff0*/  @!P0 LDGSTS.E.BYPASS.LTC128B.128 [R26+0x26c00], desc[UR40][R2.64], !P6 ;  /* 0x26c00000021a8fae */ /* 0x000fe2000f101d68 */
[----:B------:R-:W-:-:S03]  /*18000*/  LOP3.LUT P6, RZ, R22, 0x100000, RZ, 0xc0, !PT ;  /* 0x0010000016ff7812 */ /* 0x000fc600078cc0ff */
[----:B------:R-:W-:Y:S10]  /*18010*/  @!P0 LDGSTS.E.BYPASS.LTC128B.128 [R26+0x28c00], desc[UR40][R2.64+0x80], !P2 ;  /* 0x28c00080021a8fae */ /* 0x000ff4000d101d68 */
[----:B------:R-:W-:Y:S04]  /*18020*/  @!P0 LDGSTS.E.BYPASS.LTC128B.128 [R26+0x2ac00], desc[UR40][R2.64+0x100], !P6 ;  /* 0x2ac00100021a8fae */ /* 0x000fe8000f101d68 */
[----:B------:R-:W-:Y:S04]  /*18030*/  @!P0 LDGSTS.E.BYPASS.LTC128B.128 [R26+0x2cc00], desc[UR40][R2.64+0x180], !P5 ;  /* 0x2cc00180021a8fae */ /* 0x000fe8000e901d68 */
[----:B------:R-:W-:Y:S04]  /*18040*/  @!P0 LDGSTS.E.BYPASS.LTC128B.128 [R26+0x2ec00], desc[UR40][R2.64+0x200], !P4 ;  /* 0x2ec00200021a8fae */ /* 0x000fe8000e101d68 */
[----:B------:R-:W-:Y:S04]  /*18050*/  @!P0 LDGSTS.E.BYPASS.LTC128B.128 [R26+0x30c00], desc[UR40][R2.64+0x280], !P3 ;  /* 0x30c00280021a8fae */ /* 0x000fe8000d901d68 */
[----:B------:R-:W-:Y:S01]  /*18060*/  @!P0 LDGSTS.E.BYPASS.LTC128B.128 [R26+0x32c00], desc[UR40][R2.64+0x300], P1 ;  /* 0x32c00300021a8fae */ /* 0x000fe20008901d68 */
[----:B------:R-:W-:-:S13]  /*18070*/  LOP3.LUT P1, RZ, R22, 0x80000, RZ, 0xc0, !PT ;  /* 0x0008000016ff7812 */ /* 0x000fda000782c0ff */
[----:B------:R0:W-:Y:S01]  /*18080*/  @!P0 LDGSTS.E.BYPASS.LTC128B.128 [R26+0x34c00], desc[UR40][R2.64+0x380], P1 ;  /* 0x34c00380021a8fae */ /* 0x0001e20008901d68 */
[----:B------:R-:W-:-:S13]  /*18090*/  ISETP.GE.AND P0, PT, R9, R6, PT ;  /* 0x000000060900720c */ /* 0x000fda0003f06270 */
[----:B------:R-:W-:-:S05]  /*180a0*/  @!P0 LEA R9, P1, R20, R14, 0x1 ;  /* 0x0000000e14098211 */ /* 0x000fca00078208ff */
[----:B------:R-:W-:Y:S01]  /*180b0*/  @!P0 IMAD.X R10, RZ, RZ, R8, P1 ;  /* 0x000000ffff0a8224 */ /* 0x000fe200008e0608 */
[----:B------:R-:W-:Y:S01]  /*180c0*/  LOP3.LUT P1, RZ, R22, 0x800, RZ, 0xc0, !PT ;  /* 0x0000080016ff7812 */ /* 0x000fe2000782c0ff */
[----:B0-----:R-:W-:Y:S01]  /*180d0*/  @!P0 IMAD.MOV.U32 R2, RZ, RZ, R9 ;  /* 0x000000ffff028224 */ /* 0x001fe200078e0009 */
[----:B------:R-:W-:Y:S01]  /*180e0*/  @!P0 LOP3.LUT R8, R0, 0x40, RZ, 0xc0, !PT ;  /* 0x0000004000088812 */ /* 0x000fe200078ec0ff */
[----:B------:R-:W-:-:S03]  /*180f0*/  @!P0 IMAD.MOV.U32 R3, RZ, RZ, R10 ;  /* 0x000000ffff038224 */ /* 0x000fc600078e000a */
        /* <DEDUP_REMOVED lines=11> */
[----:B------:R-:W-:-:S13]  /*181b0*/  @!P0 ISETP.NE.U32.AND P1, PT, R8, RZ, PT ;  /* 0x000000ff0800820c */ /* 0x000fda0003f25070 */
[----:B------:R0:W-:Y:S04]  /*181c0*/  @!P0 LDGSTS.E.BYPASS.LTC128B.128 [R26+0x35400], desc[UR40][R2.64+0x380], P1 ;  /* 0x35400380021a8fae */ /* 0x0001e80008901d68 */
[----:B0-2---:R0:W1:Y:S02]  /*181d0*/  SHFL.IDX PT, R2, R5, 0x3, 0x181f ;  /* 0x00781f0005027f89 */ /* 0x00506400000e0000 */
.L_x_1563:
[----:B------:R-:W2:Y:S01]  /*181e0*/  LDL.LU R3, [R1+0x34] ;  /* 0x0000340001037983 */ /* 0x000ea20000300800 */
[----:B------:R-:W-:Y:S01]  /*181f0*/  BSSY B0, `(.L_x_1437) ;  /* 0x0000019000007945 */ /* 0x000fe20003800000 */
[----:B--2---:R-:W-:-:S13]  /*18200*/  ISETP.GE.AND P0, PT, R3, R6, PT ;  /* 0x000000060300720c */ /* 0x004fda0003f06270 */
[----:B------:R-:W-:Y:S05]  /*18210*/  @P0 BRA `(.L_x_1438) ;  /* 0x0000000000580947 */ /* 0x000fea0003800000 */
[----:B------:R-:W-:Y:S02]  /*18220*/  LOP3.LUT R0, R0, 0x40, RZ, 0xc0, !PT ;  /* 0x0000004000007812 */ /* 0x000fe400078ec0ff */
[----:B------:R-:W-:Y:S02]  /*18230*/  LOP3.LUT P6, RZ, R22, 0x800, RZ, 0xc0, !PT ;  /* 0x0000080016ff7812 */ /* 0x000fe400078cc0ff */
[----:B-1----:R-:W-:Y:S02]  /*18240*/  LEA R2, P0, R20, R2, 0x1 ;  /* 0x0000000214027211 */ /* 0x002fe400078008ff */
[C---:B------:R-:W-:Y:S02]  /*18250*/  LOP3.LUT P2, RZ, R22.reuse, 0x400, RZ, 0xc0, !PT ;  /* 0x0000040016ff7812 */ /* 0x040fe4000784c0ff */
[----:B------:R-:W-:Y:S01]  /*18260*/  LOP3.LUT P1, RZ, R22, 0x200, RZ, 0xc0, !PT ;  /* 0x0000020016ff7812 */ /* 0x000fe2000782c0ff */
[----:B------:R-:W-:Y:S01]  /*18270*/  IMAD.X R3, RZ, RZ, R4, P0 ;  /* 0x000000ffff037224 */ /* 0x000fe200000e0604 */
[----:B------:R-:W-:-:S02]  /*18280*/  SHF.R.U32.HI R0, RZ, 0x2, R0 ;  /* 0x00000002ff007819 */ /* 0x000fc40000011600 */
[----:B------:R-:W-:Y:S02]  /*18290*/  LOP3.LUT R7, R7, 0x80, RZ, 0xc0, !PT ;  /* 0x0000008007077812 */ /* 0x000fe400078ec0ff */
[----:B------:R-:W-:Y:S01]  /*182a0*/  ISETP.NE.U32.AND P0, PT, R0, RZ, PT ;  /* 0x000000ff0000720c */ /* 0x000fe20003f05070 */
[----:B------:R-:W-:Y:S01]  /*182b0*/  @!PT LDS RZ, [RZ] ;  /* 0x00000000fffff984 */ /* 0x000fe20000000800 */
[----:B------:R-:W-:Y:S01]  /*182c0*/  @!PT LDS RZ, [RZ] ;  /* 0x00000000fffff984 */ /* 0x000fe20000000800 */
[----:B------:R-:W-:Y:S01]  /*182d0*/  @!PT LDS RZ, [RZ] ;  /* 0x00000000fffff984 */ /* 0x000fe20000000800 */
[----:B------:R2:W-:Y:S01]  /*182e0*/  LDGSTS.E.BYPASS.LTC128B.128 [R26+0x27c00], desc[UR40][R2.64], !P6 ;  /* 0x27c00000021a7fae */ /* 0x0005e2000f101d68 */
[----:B------:R-:W-:-:S03]  /*182f0*/  SHF.R.U32.HI R7, RZ, 0x3, R7 ;  /* 0x00000003ff077819 */ /* 0x000fc60000011607 */
        /* <DEDUP_REMOVED lines=8> */
.L_x_1438:
[----:B------:R-:W-:Y:S05]  /*18380*/  BSYNC B0 ;  /* 0x0000000000007941 */ /* 0x000fea0003800000 */
.L_x_1437:
[----:B------:R-:W-:Y:S01]  /*18390*/  NOP ;  /* 0x0000000000007918 */ /* 0x000fe20000000000 */
[----:B------:R-:W-:-:S13]  /*183a0*/  PLOP3.LUT P0, PT, PT, PT, PT, 0x80, 0x0 ;  /* 0x000000000000781c */ /* 0x000fda0003f0f070 */
.L_x_1439:
[----:B------:R-:W-:Y:S02]  /*183b0*/  PLOP3.LUT P1, PT, P1, P0, PT, 0xa2, 0x0 ;  /* 0x000000000000781c */ /* 0x000fe40000f21472 */
[----:B------:R-:W-:-:S08]  /*183c0*/  @P0 R2UR P1, UR4, R23 ;  /* 0x00000000170402ca */ /* 0x000fd00000020000 */
[----:B------:R-:W-:-:S05]  /*183d0*/  @P0 PLOP3.LUT P0, PT, P1, PT, PT, 0x80, 0x0 ;  /* 0x000000000000081c */ /* 0x000fca0000f0f070 */
[----:B------:R-:W-:Y:S01]  /*183e0*/  @!P1 SYNCS.ARRIVE.TRANS64.RED.A0T1 RZ, [UR4+0x38810], RZ ;  /* 0x038810ffffff99a7 */ /* 0x000fe20008200404 */
[----:B------:R-:W-:Y:S07]  /*183f0*/  @!P1 ARRIVES.LDGSTSBAR.64.TRANSCNT [UR4+0x38810] ;  /* 0x03881000ff0099b0 */ /* 0x000fee0008000a84 */
[----:B------:R-:W-:Y:S05]  /*18400*/  @P0 BRA.U.ANY `(.L_x_1439) ;  /* 0xfffffffd00e80947 */ /* 0x000fea000393ffff */
[----:B-12---:R-:W2:Y:S02]  /*18410*/  LDL.LU R2, [R1+0x28] ;  /* 0x0000280001027983 */ /* 0x006ea40000300800 */
[----:B--2---:R-:W-:-:S05]  /*18420*/  VIADD R2, R2, 0x1 ;  /* 0x0000000102027836 */ /* 0x004fca0000000000 */
[----:B------:R1:W-:Y:S01]  /*18430*/  STL [R1+0x28], R2 ;  /* 0x0000280201007387 */ /* 0x0003e20000100800 */
[----:B------:R-:W-:-:S04]  /*18440*/  LEA.HI R0, R2, R2, RZ, 0x1 ;  /* 0x0000000202007211 */ /* 0x000fc800078f08ff */
[----:B------:R-:W-:-:S04]  /*18450*/  LOP3.LUT R0, R0, 0xfffffffe, RZ, 0xc0, !PT ;  /* 0xfffffffe00007812 */ /* 0x000fc800078ec0ff */
[----:B------:R-:W-:-:S04]  /*18460*/  IADD3 R0, R2, -R0, RZ ;  /* 0x8000000002007210 */ /* 0x000fc80007ffe0ff */
[----:B------:R-:W-:Y:S01]  /*18470*/  SHF.L.U32 R0, R0, 0x1f, RZ ;  /* 0x0000001f00007819 */ /* 0x000fe200000006ff */
[----:B------:R-:W-:Y:S01]  /*18480*/  NOP ;  /* 0x0000000000007918 */ /* 0x000fe20000000000 */
[----:B------:R1:W-:Y:S01]  /*18490*/  SYNCS.ARRIVE.TRANS64.A1T0 RZ, [R23+URZ+0x38810], RZ ;  /* 0x038810ff17ff79a7 */ /* 0x0003e2000810003f */
[----:B------:R-:W-:Y:S01]  /*184a0*/  BSSY B0, `(.L_x_1440) ;  /* 0x0000003000007945 */ /* 0x000fe20003800000 */
[----:B------:R-:W2:Y:S03]  /*184b0*/  SYNCS.PHASECHK.TRANS64.TRYWAIT P0, [R23+URZ+0x38820], R0 ;  /* 0x03882000170075a7 */ /* 0x000ea6000800017f */
[----:B-12---:R-:W-:Y:S05]  /*184c0*/  @!P0 BRA `(.L_x_1441) ;  /* 0x0000004c00208947 */ /* 0x006fea0003800000 */
.L_x_1564:
[----:B------:R-:W-:Y:S05]  /*184d0*/  BSYNC B0 ;  /* 0x0000000000007941 */ /* 0x000fea0003800000 */
.L_x_1440:
[----:B------:R-:W2:Y:S02]  /*184e0*/  LDL R2, [R1+0x50] ;  /* 0x0000500001027983 */ /* 0x000ea40000100800 */
[----:B--2---:R-:W-:-:S13]  /*184f0*/  ISETP.NE.AND P0, PT, R2, 0x3, PT ;  /* 0x000000030200780c */ /* 0x004fda0003f05270 */
[----:B------:R-:W-:Y:S05]  /*18500*/  @!P0 BRA `(.L_x_1442) ;  /* 0x0000000000048947 */ /* 0x000fea0003800000 */
[----:B------:R-:W-:Y:S01]  /*18510*/  BPT.TRAP 0x1 ;  /* 0x000000040000795c */ /* 0x000fe20000300000 */
.L_x_1442:
[----:B-1----:R-:W-:Y:S01]  /*18520*/  SHF.L.U32 R0, R28, 0x1f, RZ ;  /* 0x0000001f1c007819 */ /* 0x002fe200000006ff */
[----:B------:R-:W-:Y:S03]  /*18530*/  BSSY B0, `(.L_x_1443) ;  /* 0x0000003000007945 */ /* 0x000fe60003800000 */
[----:B------:R-:W1:Y:S02]  /*18540*/  SYNCS.PHASECHK.TRANS64.TRYWAIT P0, [R27+URZ+0x38860], R0 ;  /* 0x038860001b0075a7 */ /* 0x000e64000800017f */
[----:B-1----:R-:W-:Y:S05]  /*18550*/  @!P0 BRA `(.L_x_1444) ;  /* 0x0000004c00108947 */ /* 0x002fea0003800000 */
.L_x_1565:
[----:B------:R-:W-:Y:S05]  /*18560*/  BSYNC B0 ;  /* 0x0000000000007941 */ /* 0x000fea0003800000 */
.L_x_1443:
[----:B------:R-:W1:Y:S01]  /*18570*/  LDL.LU R3, [R1+0x3c] ;  /* 0x00003c0001037983 */ /* 0x000e620000300800 */
[----:B------:R-:W-:-:S03]  /*18580*/  ULDC.64 UR4, c[0x0][0x328] ;  /* 0x0000ca0000047ab9 */ /* 0x000fc60000000a00 */
[----:B------:R-:W2:Y:S04]  /*18590*/  LDL.LU R2, [R1+0xc] ;  /* 0x00000c0001027983 */ /* 0x000ea80000300800 */
[----:B0-----:R-:W3:Y:S04]  /*185a0*/  LDL.LU R5, [R1+0x44] ;  /* 0x0000440001057983 */ /* 0x001ee80000300800 */
[----:B------:R-:W4:Y:S01]  /*185b0*/  LDL.LU R4, [R1+0x4] ;  /* 0x0000040001047983 */ /* 0x000f220000300800 */
[----:B-1----:R-:W-:-:S04]  /*185c0*/  IMAD R0, R3, UR4, RZ ;  /* 0x0000000403007c24 */ /* 0x002fc8000f8e02ff */
[C---:B--2---:R-:W-:Y:S02]  /*185d0*/  IMAD R0, R2.reuse, UR5, R0 ;  /* 0x0000000502007c24 */ /* 0x044fe4000f8e0200 */
[----:B------:R-:W-:Y:S01]  /*185e0*/  IMAD.WIDE.U32 R2, R2, UR4, RZ ;  /* 0x0000000402027c25 */ /* 0x000fe2000f8e00ff */
[----:B------:R-:W-:-:S03]  /*185f0*/  ULDC.64 UR4, c[0x0][0x338] ;  /* 0x0000ce0000047ab9 */ /* 0x000fc60000000a00 */
[----:B------:R-:W-:Y:S02]  /*18600*/  IMAD.IADD R3, R3, 0x1, R0 ;  /* 0x0000000103037824 */ /* 0x000fe400078e0200 */
[----:B---3--:R-:W-:Y:S02]  /*18610*/  IMAD R0, R5, UR4, RZ ;  /* 0x0000000405007c24 */ /* 0x008fe4000f8e02ff */
[----:B----4-:R-:W-:-:S04]  /*18620*/  IMAD.WIDE.U32 R2, R4, UR4, R2 ;  /* 0x0000000404027c25 */ /* 0x010fc8000f8e0002 */
        /* <DEDUP_REMOVED lines=18> */
[C---:B------:R-:W-:Y:S01]  /*18750*/  LOP3.LUT P3, RZ, R33.reuse, 0x8, RZ, 0xc0, !PT ;  /* 0x0000000821ff7812 */ /* 0x040fe2000786c0ff */
[----:B------:R-:W2:Y:S01]  /*18760*/  SHFL.IDX PT, R3, R6, RZ, 0x181f ;  /* 0x00181fff06037589 */ /* 0x000ea200000e0000 */
[----:B------:R-:W-:Y:S02]  /*18770*/  LOP3.LUT P2, RZ, R33, 0x10, RZ, 0xc0, !PT ;  /* 0x0000001021ff7812 */ /* 0x000fe4000784c0ff */
[----:B------:R-:W-:Y:S01]  /*18780*/  LOP3.LUT R22, R22, 0xfffffdff, RZ, 0xc0, !PT ;  /* 0xfffffdff16167812 */ /* 0x000fe200078ec0ff */
[----:B0-----:R-:W-:-:S05]  /*18790*/  IMAD.SHL.U32 R7, R7, 0x8, RZ ;  /* 0x0000000807077824 */ /* 0x001fca00078e00ff */
[----:B------:R-:W-:-:S05]  /*187a0*/  LOP3.LUT R7, R7, 0x38, RZ, 0xc0, !PT ;  /* 0x0000003807077812 */ /* 0x000fca00078ec0ff */
[----:B------:R-:W-:Y:S01]  /*187b0*/  IMAD.SHL.U32 R0, R7, 0x2, RZ ;  /* 0x0000000207007824 */ /* 0x000fe200078e00ff */
[----:B------:R-:W-:-:S04]  /*187c0*/  LOP3.LUT R7, R33, 0x1, RZ, 0xc0, !PT ;  /* 0x0000000121077812 */ /* 0x000fc800078ec0ff */
[----:B-1----:R-:W-:Y:S02]  /*187d0*/  IADD3 R2, P0, R2, R0, RZ ;  /* 0x0000000002027210 */ /* 0x002fe40007f1e0ff */
[----:B------:R-:W-:Y:S02]  /*187e0*/  ISETP.NE.U32.AND P1, PT, R7, 0x1, PT ;  /* 0x000000010700780c */ /* 0x000fe40003f25070 */
[----:B------:R-:W-:Y:S01]  /*187f0*/  PRMT R7, R33, 0x8880, RZ ;  /* 0x0000888021077816 */ /* 0x000fe200000000ff */
[----:B--2---:R-:W-:Y:S01]  /*18800*/  IMAD.X R3, RZ, RZ, R3, P0 ;  /* 0x000000ffff037224 */ /* 0x004fe200000e0603 */
[----:B------:R-:W-:-:S09]  /*18810*/  ISETP.LT.OR P0, PT, R31, 0x1, P1 ;  /* 0x000000011f00780c */ /* 0x000fd20000f01670 */
[----:B------:R-:W-:Y:S02]  /*18820*/  @P1 LOP3.LUT R22, R22, 0x200, RZ, 0xfc, !PT ;  /* 0x0000020016161812 */ /* 0x000fe400078efcff */
[----:B------:R-:W-:Y:S02]  /*18830*/  LOP3.LUT P1, RZ, R33, 0x20, RZ, 0xc0, !PT ;  /* 0x0000002021ff7812 */ /* 0x000fe4000782c0ff */
[----:B------:R-:W-:Y:S01]  /*18840*/  @!PT LDS RZ, [RZ] ;  /* 0x00000000fffff984 */ /* 0x000fe20000000800 */
[----:B------:R-:W-:Y:S01]  /*18850*/  LDGSTS.E.BYPASS.LTC128B.128 [R4+0x400], desc[UR40][R2.64], !P0 ;  /* 0x0040000002047fae */ /* 0x000fe2000c101d68 */
[----:B------:R-:W-:Y:S02]  /*18860*/  ISETP.LT.OR P0, PT, R31, 0x1, !P5 ;  /* 0x000000011f00780c */ /* 0x000fe40006f01670 */
[----:B------:R-:W-:-:S11]  /*18870*/  LOP3.LUT R22, R22, 0xfffffbff, RZ, 0xc0, !PT ;  /* 0xfffffbff16167812 */ /* 0x000fd600078ec0ff */
        /* <DEDUP_REMOVED lines=62> */
.L_x_1575:
        /* <DEDUP_REMOVED lines=34> */
.L_x_1446:
[----:B------:R-:W-:Y:S02]  /*18e80*/  PLOP3.LUT P1, PT, P1, P0, PT, 0xa2, 0x0 ;  /* 0x000000000000781c */ /* 0x000fe40000f21472 */
[----:B------:R-:W-:-:S08]  /*18e90*/  @P0 R2UR P1, UR4, R27 ;  /* 0x000000001b0402ca */ /* 0x000fd00000020000 */
[----:B------:R-:W-:-:S05]  /*18ea0*/  @P0 PLOP3.LUT P0, PT, P1, PT, PT, 0x80, 0x0 ;  /* 0x000000000000081c */ /* 0x000fca0000f0f070 */
[----:B------:R-:W-:Y:S01]  /*18eb0*/  @!P1 SYNCS.ARRIVE.TRANS64.RED.A0T1 RZ, [UR4+0x38850], RZ ;  /* 0x038850ffffff99a7 */ /* 0x000fe20008200404 */
[----:B------:R-:W-:Y:S07]  /*18ec0*/  @!P1 ARRIVES.LDGSTSBAR.64.TRANSCNT [UR4+0x38850] ;  /* 0x03885000ff0099b0 */ /* 0x000fee0008000a84 */
[----:B------:R-:W-:Y:S05]  /*18ed0*/  @P0 BRA.U.ANY `(.L_x_1446) ;  /* 0xfffffffd00e80947 */ /* 0x000fea000393ffff */
[----:B------:R-:W-:Y:S01]  /*18ee0*/  NOP ;  /* 0x0000000000007918 */ /* 0x000fe20000000000 */
[----:B-1----:R-:W2:Y:S02]  /*18ef0*/  LDL R2, [R1+0x50] ;  /* 0x0000500001027983 */ /* 0x002ea40000100800 */
[----:B--2---:R-:W-:-:S13]  /*18f00*/  ISETP.NE.AND P2, PT, R2, 0x3, PT ;  /* 0x000000030200780c */ /* 0x004fda0003f45270 */
[----:B------:R-:W-:Y:S05]  /*18f10*/  @!P2 BRA `(.L_x_1447) ;  /* 0x000000000004a947 */ /* 0x000fea0003800000 */
[----:B------:R-:W-:Y:S01]  /*18f20*/  BPT.TRAP 0x1 ;  /* 0x000000040000795c */ /* 0x000fe20000300000 */
.L_x_1447:
        /* <DEDUP_REMOVED lines=9> */
[----:B--2---:R-:W-:Y:S02]  /*18fc0*/  LOP3.LUT R2, R2, 0x40, RZ, 0xc0, !PT ;  /* 0x0000004002027812 */ /* 0x004fe400078ec0ff */
[----:B---3--:R-:W-:Y:S02]  /*18fd0*/  LEA.HI.SX32 R7, R3, 0xfffffffe, 0x1a ;  /* 0xfffffffe03077811 */ /* 0x008fe400078fd2ff */
[----:B------:R-:W-:-:S07]  /*18fe0*/  SHF.R.U32.HI R33, RZ, 0x2, R2 ;  /* 0x00000002ff217819 */ /* 0x000fce0000011602 */
.L_x_1462:
[----:B--2---:R-:W2:Y:S01]  /*18ff0*/  LDL R10, [R1+0x50] ;  /* 0x00005000010a7983 */ /* 0x004ea20000100800 */
[----:B0-----:R-:W0:Y:S01]  /*19000*/  LDC R5, c[0x0][0x430] ;  /* 0x00010c00ff057b82 */ /* 0x001e220000000800 */
[----:B-1----:R-:W1:Y:S01]  /*19010*/  S2R R2, SR_TID.X ;  /* 0x0000000000027919 */ /* 0x002e620000002100 */
[----:B---3--:R-:W3:Y:S01]  /*19020*/  S2R R8, SR_TID.X ;  /* 0x0000000000087919 */ /* 0x008ee20000002100 */
[----:B0-----:R-:W-:Y:S02]  /*19030*/  ISETP.NE.AND P0, PT, R5, 0x1, PT ;  /* 0x000000010500780c */ /* 0x001fe40003f05270 */
[----:B-1----:R-:W-:-:S11]  /*19040*/  LOP3.LUT R2, R2, 0x7f, RZ, 0xc0, !PT ;  /* 0x0000007f02027812 */ /* 0x002fd600078ec0ff */
[----:B------:R-:W0:Y:S01]  /*19050*/  @P0 LDC R6, c[0x0][0x434] ;  /* 0x00010d00ff060b82 */ /* 0x000e220000000800 */
[----:B---3--:R-:W-:Y:S01]  /*19060*/  IMAD.SHL.U32 R8, R8, 0x10, RZ ;  /* 0x0000001008087824 */ /* 0x008fe200078e00ff */
[----:B------:R-:W-:-:S04]  /*19070*/  SHF.R.U32.HI R2, RZ, 0x3, R2 ;  /* 0x00000003ff027819 */ /* 0x000fc80000011602 */
[----:B------:R-:W-:Y:S02]  /*19080*/  LOP3.LUT R8, R2, 0x70, R8, 0xf8, !PT ;  /* 0x0000007002087812 */ /* 0x000fe400078ef808 */
[----:B------:R-:W1:Y:S02]  /*19090*/  @P0 LDC R3, c[0x0][0x438] ;  /* 0x00010e00ff030b82 */ /* 0x000e640000000800 */
[----:B------:R-:W-:Y:S01]  /*190a0*/  ISETP.GT.U32.AND P1, PT, R8, 0x3f, PT ;  /* 0x0000003f0800780c */ /* 0x000fe20003f24070 */
[----:B------:R-:W-:-:S04]  /*190b0*/  IMAD R4, R7, 0x40, R34 ;  /* 0x0000004007047824 */ /* 0x000fc800078e0222 */
[----:B------:R-:W-:-:S08]  /*190c0*/  IMAD.IADD R4, R8, 0x1, R4 ;  /* 0x0000000108047824 */ /* 0x000fd000078e0204 */
[----:B------:R-:W3:Y:S01]  /*190d0*/  @!P1 LDC.64 R8, c[0x0][0x428] ;  /* 0x00010a00ff089b82 */ /* 0x000ee20000000a00 */
[----:B0-----:R-:W-:-:S04]  /*190e0*/  @P0 IMAD.HI.U32 R6, R4, R6, RZ ;  /* 0x0000000604060227 */ /* 0x001fc800078e00ff */
[----:B------:R-:W-:Y:S01]  /*190f0*/  IMAD.MOV.U32 R2, RZ, RZ, R4 ;  /* 0x000000ffff027224 */ /* 0x000fe200078e0004 */
[----:B-1----:R-:W-:-:S05]  /*19100*/  @P0 SHF.R.U32.HI R2, RZ, R3, R6 ;  /* 0x00000003ff020219 */ /* 0x002fca0000011606 */
[----:B------:R-:W-:-:S04]  /*19110*/  IMAD.MOV R3, RZ, RZ, -R2 ;  /* 0x000000ffff037224 */ /* 0x000fc800078e0a02 */
[----:B------:R-:W-:Y:S01]  /*19120*/  IMAD R5, R5, R3, R4 ;  /* 0x0000000305057224 */ /* 0x000fe200078e0204 */
[--C-:B------:R-:W-:Y:S01]  /*19130*/  @!P1 SHF.R.S32.HI R3, RZ, 0x1f, R2.reuse ;  /* 0x0000001fff039819 */ /* 0x100fe20000011402 */
[-C--:B---3--:R-:W-:Y:S02]  /*19140*/  @!P1 IMAD R4, R35, R8.reuse, RZ ;  /* 0x0000000823049224 */ /* 0x088fe400078e02ff */
[----:B------:R-:W-:-:S04]  /*19150*/  @!P1 IMAD.WIDE.U32 R2, R32, R8, R2 ;  /* 0x0000000820029225 */ /* 0x000fc800078e0002 */
[----:B------:R-:W-:Y:S02]  /*19160*/  @!P1 IMAD R4, R32, R9, R4 ;  /* 0x0000000920049224 */ /* 0x000fe400078e0204 */
[----:B------:R-:W0:Y:S02]  /*19170*/  @!P1 LDC.64 R8, c[0x0][0x418] ;  /* 0x00010600ff089b82 */ /* 0x000e240000000a00 */
[----:B------:R-:W-:Y:S02]  /*19180*/  @!P1 IMAD.IADD R3, R4, 0x1, R3 ;  /* 0x0000000104039824 */ /* 0x000fe400078e0203 */
[----:B------:R-:W-:Y:S02]  /*19190*/  IMAD.MOV.U32 R4, RZ, RZ, RZ ;  /* 0x000000ffff047224 */ /* 0x000fe400078e00ff */
[----:B------:R-:W-:Y:S01]  /*191a0*/  VIADD R25, R25, 0x1 ;  /* 0x0000000119197836 */ /* 0x000fe20000000000 */
[----:B0-----:R-:W-:-:S04]  /*191b0*/  @!P1 LEA R8, P0, R2, R8, 0x2 ;  /* 0x0000000802089211 */ /* 0x001fc800078010ff */
[----:B------:R-:W-:Y:S02]  /*191c0*/  @!P1 LEA.HI.X R9, R2, R9, R3, 0x2, P0 ;  /* 0x0000000902099211 */ /* 0x000fe400000f1403 */
[----:B------:R-:W-:-:S03]  /*191d0*/  ISETP.NE.AND P0, PT, R25, 0x2, PT ;  /* 0x000000021900780c */ /* 0x000fc60003f05270 */
[----:B------:R0:W5:Y:S01]  /*191e0*/  @!P1 LDG.E R4, desc[UR40][R8.64] ;  /* 0x0000002808049981 */ /* 0x000162000c1e1900 */
[----:B------:R-:W-:Y:S01]  /*191f0*/  SEL R2, RZ, 0x1, P0 ;  /* 0x00000001ff027807 */ /* 0x000fe20000000000 */
[----:B------:R-:W-:Y:S05]  /*19200*/  YIELD ;  /* 0x0000000000007946 */ /* 0x000fea0003800000 */
[----:B------:R-:W-:Y:S01]  /*19210*/  LOP3.LUT R28, R28, R2, RZ, 0x3c, !PT ;  /* 0x000000021c1c7212 */ /* 0x000fe200078e3cff */
[----:B------:R-:W-:Y:S01]  /*19220*/  IMAD.MOV.U32 R2, RZ, RZ, R7 ;  /* 0x000000ffff027224 */ /* 0x000fe200078e0007 */
[----:B------:R-:W-:Y:S01]  /*19230*/  SEL R25, R25, RZ, P0 ;  /* 0x000000ff19197207 */ /* 0x000fe20000000000 */
[----:B------:R-:W-:-:S03]  /*19240*/  VIADD R7, R7, 0xffffffff ;  /* 0xffffffff07077836 */ /* 0x000fc60000000000 */
[----:B------:R-:W-:Y:S02]  /*19250*/  ISETP.GT.AND P3, PT, R2, RZ, PT ;  /* 0x000000ff0200720c */ /* 0x000fe40003f64270 */
[----:B--2---:R-:W-:-:S13]  /*19260*/  ISETP.NE.AND P1, PT, R10, 0x3, PT ;  /* 0x000000030a00780c */ /* 0x004fda0003f25270 */
[----:B0-----:R-:W-:Y:S05]  /*19270*/  @!P1 BRA `(.L_x_1450) ;  /* 0x0000000000049947 */ /* 0x001fea0003800000 */
[----:B------:R-:W-:Y:S01]  /*19280*/  BPT.TRAP 0x1 ;  /* 0x000000040000795c */ /* 0x000fe20000300000 */
.L_x_1450:
[----:B------:R-:W-:Y:S01]  /*19290*/  IMAD R6, R25, 0x8, R23 ;  /* 0x0000000819067824 */ /* 0x000fe200078e0217 */
[----:B------:R-:W-:Y:S01]  /*192a0*/  SHF.L.U32 R21, R28, 0x1f, RZ ;  /* 0x0000001f1c157819 */ /* 0x000fe200000006ff */
[----:B------:R-:W-:Y:S01]  /*192b0*/  BSSY B1, `(.L_x_1451) ;  /* 0x0000004000017945 */ /* 0x000fe20003800000 */
[----:B------:R-:W-:Y:S02]  /*192c0*/  SHF.R.S32.HI R9, RZ, 0x1f, R5 ;  /* 0x0000001fff097819 */ /* 0x000fe40000011405 */
[----:B------:R-:W0:Y:S02]  /*192d0*/  SYNCS.PHASECHK.TRANS64.TRYWAIT P0, [R6+URZ+0x38840], R21 ;  /* 0x03884015060075a7 */ /* 0x000e24000800017f */
[----:B0-----:R-:W-:Y:S05]  /*192e0*/  @!P0 BRA `(.L_x_1452) ;  /* 0x0000004400e88947 */ /* 0x001fea0003800000 */
.L_x_1576:
[----:B------:R-:W-:Y:S05]  /*192f0*/  BSYNC B1 ;  /* 0x0000000000017941 */ /* 0x000fea0003800000 */
.L_x_1451:
        /* <DEDUP_REMOVED lines=20> */
[----:B------:R-:W-:Y:S02]  /*19440*/  LEA.HI.X R27, R2, UR5, R8, 0x1, P0 ;  /* 0x00000005021b7c11 */ /* 0x000fe400080f0c08 */
[----:B------:R-:W-:Y:S01]  /*19450*/  LEA R8, R25, R36, 0xc ;  /* 0x0000002419087211 */ /* 0x000fe200078e60ff */
        /* <DEDUP_REMOVED lines=20> */
.L_x_1586:
        /* <DEDUP_REMOVED lines=8> */
.L_x_1454:
[----:B------:R-:W-:Y:S02]  /*19620*/  PLOP3.LUT P1, PT, P1, P0, PT, 0xa2, 0x0 ;  /* 0x000000000000781c */ /* 0x000fe40000f21472 */
[----:B------:R-:W-:-:S08]  /*19630*/  @P0 R2UR P1, UR4, R6 ;  /* 0x00000000060402ca */ /* 0x000fd00000020000 */
[----:B------:R-:W-:-:S05]  /*19640*/  @P0 PLOP3.LUT P0, PT, P1, PT, PT, 0x80, 0x0 ;  /* 0x000000000000081c */ /* 0x000fca0000f0f070 */
[----:B------:R-:W-:Y:S01]  /*19650*/  @!P1 SYNCS.ARRIVE.TRANS64.RED.A0T1 RZ, [UR4+0x38830], RZ ;  /* 0x038830ffffff99a7 */ /* 0x000fe20008200404 */
[----:B------:R-:W-:Y:S07]  /*19660*/  @!P1 ARRIVES.LDGSTSBAR.64.TRANSCNT [UR4+0x38830] ;  /* 0x03883000ff0099b0 */ /* 0x000fee0008000a84 */
[----:B------:R-:W-:Y:S05]  /*19670*/  @P0 BRA.U.ANY `(.L_x_1454) ;  /* 0xfffffffd00e80947 */ /* 0x000fea000393ffff */
[----:B------:R-:W-:Y:S01]  /*19680*/  NOP ;  /* 0x0000000000007918 */ /* 0x000fe20000000000 */
[----:B--2---:R-:W2:Y:S02]  /*19690*/  LDL R2, [R1+0x50] ;  /* 0x0000500001027983 */ /* 0x004ea40000100800 */
[----:B--2---:R-:W-:-:S13]  /*196a0*/  ISETP.NE.AND P2, PT, R2, 0x3, PT ;  /* 0x000000030200780c */ /* 0x004fda0003f45270 */
[----:B------:R-:W-:Y:S05]  /*196b0*/  @!P2 BRA `(.L_x_1455) ;  /* 0x000000000004a947 */ /* 0x000fea0003800000 */
[----:B------:R-:W-:Y:S01]  /*196c0*/  BPT.TRAP 0x1 ;  /* 0x000000040000795c */ /* 0x000fe20000300000 */
.L_x_1455:
[----:B------:R2:W-:Y:S01]  /*196d0*/  SYNCS.ARRIVE.TRANS64.A1T0 RZ, [R6+URZ+0x38830], RZ ;  /* 0x038830ff06ff79a7 */ /* 0x0005e2000810003f */
[----:B------:R-:W-:Y:S05]  /*196e0*/  @!P2 BRA `(.L_x_1456) ;  /* 0x000000000004a947 */ /* 0x000fea0003800000 */
[----:B------:R-:W-:Y:S01]  /*196f0*/  BPT.TRAP 0x1 ;  /* 0x000000040000795c */ /* 0x000fe20000300000 */
.L_x_1456:
[----:B------:R-:W3:Y:S01]  /*19700*/  SYNCS.PHASECHK.TRANS64.TRYWAIT P0, [R6+URZ+0x38860], R21 ;  /* 0x03886015060075a7 */ /* 0x000ee2000800017f */
[----:B------:R-:W-:Y:S04]  /*19710*/  BSSY B1, `(.L_x_1457) ;  /* 0x0000002000017945 */ /* 0x000fe80003800000 */
[----:B---3--:R-:W-:Y:S05]  /*19720*/  @!P0 BRA `(.L_x_1458) ;  /* 0x0000004800088947 */ /* 0x008fea0003800000 */
.L_x_1587:
[----:B------:R-:W-:Y:S05]  /*19730*/  BSYNC B1 ;  /* 0x0000000000017941 */ /* 0x000fea0003800000 */
.L_x_1457:
[----:B------:R-:W-:Y:S01]  /*19740*/  ULDC.64 UR4, c[0x0][0x328] ;  /* 0x0000ca0000047ab9 */ /* 0x000fe20000000a00 */
[C---:B------:R-:W-:Y:S01]  /*19750*/  LOP3.LUT P5, RZ, R22.reuse, 0x8, RZ, 0xc0, !PT ;  /* 0x0000000816ff7812 */ /* 0x040fe200078ac0ff */
[----:B------:R-:W-:Y:S01]  /*19760*/  IMAD R9, R9, UR4, RZ ;  /* 0x0000000409097c24 */ /* 0x000fe2000f8e02ff */
[----:B------:R-:W-:Y:S01]  /*19770*/  LOP3.LUT P4, RZ, R22, 0x4, RZ, 0xc0, !PT ;  /* 0x0000000416ff7812 */ /* 0x000fe2000788c0ff */
[----:B------:R-:W-:-:S04]  /*19780*/  IMAD.WIDE.U32 R2, R5, UR4, RZ ;  /* 0x0000000405027c25 */ /* 0x000fc8000f8e00ff */
[----:B------:R-:W-:Y:S01]  /*19790*/  IMAD R9, R5, UR5, R9 ;  /* 0x0000000505097c24 */ /* 0x000fe2000f8e0209 */
[----:B------:R-:W-:Y:S01]  /*197a0*/  ULDC.64 UR4, c[0x0][0x338] ;  /* 0x0000ce0000047ab9 */ /* 0x000fe20000000a00 */
[----:B-1----:R-:W-:Y:S02]  /*197b0*/  IMAD R17, R25, 0x7000, R8 ;  /* 0x0000700019117824 */ /* 0x002fe400078e0208 */
        /* <DEDUP_REMOVED lines=15> */
[----:B------:R-:W1:Y:S01]  /*198b0*/  SHFL.IDX PT, R2, R9, RZ, 0x181f ;  /* 0x00181fff09027589 */ /* 0x000e6200000e0000 */
[C---:B------:R-:W-:Y:S01]  /*198c0*/  LOP3.LUT P1, RZ, R22.reuse, 0x80, RZ, 0xc0, !PT ;  /* 0x0000008016ff7812 */ /* 0x040fe2000782c0ff */
[----:B------:R-:W-:Y:S01]  /*198d0*/  IMAD R17, R17, 0x2, R23 ;  /* 0x0000000211117824 */ /* 0x000fe200078e0217 */
[C---:B------:R-:W-:Y:S01]  /*198e0*/  LOP3.LUT P2, RZ, R22.reuse, 0x40, RZ, 0xc0, !PT ;  /* 0x0000004016ff7812 */ /* 0x040fe2000784c0ff */
[----:B------:R-:W4:Y:S01]  /*198f0*/  SHFL.IDX PT, R3, R10, RZ, 0x181f ;  /* 0x00181fff0a037589 */ /* 0x000f2200000e0000 */
[----:B------:R-:W-:-:S03]  /*19900*/  LOP3.LUT R22, R22, 0xfff7ffff, RZ, 0xc0, !PT ;  /* 0xfff7ffff16167812 */ /* 0x000fc600078ec0ff */
[----:B------:R-:W5:Y:S01]  /*19910*/  SHFL.IDX PT, R14, R9, 0x1, 0x181f ;  /* 0x00381f00090e7f89 */ /* 0x000f6200000e0000 */
[----:B------:R-:W-:-:S03]  /*19920*/  @P3 LOP3.LUT R22, R22, 0x80000, RZ, 0xfc, !PT ;  /* 0x0008000016163812 */ /* 0x000fc600078efcff */
[----:B------:R-:W0:Y:S01]  /*19930*/  SHFL.IDX PT, R5, R10, 0x1, 0x181f ;  /* 0x00381f000a057f89 */ /* 0x000e2200000e0000 */
[C---:B------:R-:W-:Y:S02]  /*19940*/  LOP3.LUT P3, RZ, R22.reuse, 0x20, RZ, 0xc0, !PT ;  /* 0x0000002016ff7812 */ /* 0x040fe4000786c0ff */
[C---:B------:R-:W-:Y:S01]  /*19950*/  LOP3.LUT P6, RZ, R22.reuse, 0x10, RZ, 0xc0, !PT ;  /* 0x0000001016ff7812 */ /* 0x040fe200078cc0ff */
[----:B------:R-:W-:Y:S01]  /*19960*/  SHFL.IDX PT, R8, R10, 0x2, 0x181f ;  /* 0x00581f000a087f89 */ /* 0x000fe200000e0000 */
[----:B------:R-:W-:-:S03]  /*19970*/  LOP3.LUT R22, R22, 0xffdfffff, RZ, 0xc0, !PT ;  /* 0xffdfffff16167812 */ /* 0x000fc600078ec0ff */
[----:B------:R-:W-:Y:S01]  /*19980*/  SHFL.IDX PT, R10, R10, 0x3, 0x181f ;  /* 0x00781f000a0a7f89 */ /* 0x000fe200000e0000 */
[----:B-1----:R-:W-:-:S05]  /*19990*/  IADD3 R2, P0, R2, R0, RZ ;  /* 0x0000000002027210 */ /* 0x002fca0007f1e0ff */
[----:B------:R-:W-:Y:S01]  /*199a0*/  @P3 LOP3.LUT R22, R22, 0x200000, RZ, 0xfc, !PT ;  /* 0x0020000016163812 */ /* 0x000fe200078efcff */
[----:B----4-:R-:W-:Y:S01]  /*199b0*/  IMAD.X R3, RZ, RZ, R3, P0 ;  /* 0x000000ffff037224 */ /* 0x010fe200000e0603 */
[----:B------:R-:W-:-:S04]  /*199c0*/  ISETP.NE.U32.AND P0, PT, R33, RZ, PT ;  /* 0x000000ff2100720c */ /* 0x000fc80003f05070 */
[----:B------:R-:W-:Y:S01]  /*199d0*/  LDGSTS.E.BYPASS.LTC128B.128 [R17+0x400], desc[UR40][R2.64], !P1 ;  /* 0x0040000002117fae */ /* 0x000fe2000c901d68 */
[----:B------:R-:W-:-:S03]  /*199e0*/  ISETP.NE.U32.AND P1, PT, R31, RZ, PT ;  /* 0x000000ff1f00720c */ /* 0x000fc60003f25070 */
[----:B------:R-:W-:Y:S01]  /*199f0*/  LDGSTS.E.BYPASS.LTC128B.128 [R17+0x2400], desc[UR40][R2.64+0x80], !P2 ;  /* 0x0240008002117fae */ /* 0x000fe2000d101d68 */
[----:B-----5:R-:W-:-:S03]  /*19a00*/  IADD3 R4, P2, R14, R0, RZ ;  /* 0x000000000e047210 */ /* 0x020fc60007f5e0ff */
[----:B------:R-:W-:Y:S01]  /*19a10*/  LDGSTS.E.BYPASS.LTC128B.128 [R17+0x4400], desc[UR40][R2.64+0x100], !P3 ;  /* 0x0440010002117fae */ /* 0x000fe2000d901d68 */
[C---:B------:R-:W-:Y:S01]  /*19a20*/  LOP3.LUT P3, RZ, R22.reuse, 0x80, RZ, 0xc0, !PT ;  /* 0x0000008016ff7812 */ /* 0x040fe2000786c0ff */
[----:B0-----:R-:W-:Y:S01]  /*19a30*/  IMAD.X R5, RZ, RZ, R5, P2 ;  /* 0x000000ffff057224 */ /* 0x001fe200010e0605 */
        /* <DEDUP_REMOVED lines=33> */
.L_x_1597:
[----:B------:R-:W-:Y:S02]  /*19c50*/  LOP3.LUT R22, R22, 0xffefffff, RZ, 0xc0, !PT ;  /* 0xffefffff16167812 */ /* 0x000fe400078ec0ff */
[----:B-1----:R-:W-:Y:S02]  /*19c60*/  IADD3 R2, P2, R14, R0, RZ ;  /* 0x000000000e027210 */ /* 0x002fe40007f5e0ff */
        /* <DEDUP_REMOVED lines=23> */
.L_x_1460:
[----:B------:R-:W-:Y:S02]  /*19de0*/  PLOP3.LUT P1, PT, P1, P0, PT, 0xa2, 0x0 ;  /* 0x000000000000781c */ /* 0x000fe40000f21472 */
[----:B------:R-:W-:-:S08]  /*19df0*/  @P0 R2UR P1, UR4, R6 ;  /* 0x00000000060402ca */ /* 0x000fd00000020000 */
[----:B------:R-:W-:-:S05]  /*19e00*/  @P0 PLOP3.LUT P0, PT, P1, PT, PT, 0x80, 0x0 ;  /* 0x000000000000081c */ /* 0x000fca0000f0f070 */
[----:B------:R-:W-:Y:S01]  /*19e10*/  @!P1 SYNCS.ARRIVE.TRANS64.RED.A0T1 RZ, [UR4+0x38850], RZ ;  /* 0x038850ffffff99a7 */ /* 0x000fe20008200404 */
[----:B------:R-:W-:Y:S07]  /*19e20*/  @!P1 ARRIVES.LDGSTSBAR.64.TRANSCNT [UR4+0x38850] ;  /* 0x03885000ff0099b0 */ /* 0x000fee0008000a84 */
[----:B------:R-:W-:Y:S05]  /*19e30*/  @P0 BRA.U.ANY `(.L_x_1460) ;  /* 0xfffffffd00e80947 */ /* 0x000fea000393ffff */
[----:B------:R-:W-:Y:S01]  /*19e40*/  NOP ;  /* 0x0000000000007918 */ /* 0x000fe20000000000 */
[----:B0-----:R-:W4:Y:S02]  /*19e50*/  LDL R2, [R1+0x50] ;  /* 0x0000500001027983 */ /* 0x001f240000100800 */
[----:B----4-:R-:W-:-:S13]  /*19e60*/  ISETP.NE.AND P2, PT, R2, 0x3, PT ;  /* 0x000000030200780c */ /* 0x010fda0003f45270 */
[----:B------:R-:W-:Y:S05]  /*19e70*/  @!P2 BRA `(.L_x_1461) ;  /* 0x000000000004a947 */ /* 0x000fea0003800000 */
[----:B------:R-:W-:Y:S01]  /*19e80*/  BPT.TRAP 0x1 ;  /* 0x000000040000795c */ /* 0x000fe20000300000 */
.L_x_1461:
[----:B------:R1:W-:Y:S01]  /*19e90*/  SYNCS.ARRIVE.TRANS64.A1T0 RZ, [R6+URZ+0x38850], RZ ;  /* 0x038850ff06ff79a7 */ /* 0x0003e2000810003f */
[----:B------:R-:W-:Y:S05]  /*19ea0*/  @P3 BRA `(.L_x_1462) ;  /* 0xfffffff000503947 */ /* 0x000fea000383ffff */
.L_x_1449:
[----:B------:R-:W-:Y:S05]  /*19eb0*/  BSYNC B0 ;  /* 0x0000000000007941 */ /* 0x000fea0003800000 */
.L_x_1448:
        /* <DEDUP_REMOVED lines=21> */
.L_x_1464:
[----:B------:R-:W-:Y:S05]  /*1a010*/  BSYNC B0 ;  /* 0x0000000000007941 */ /* 0x000fea0003800000 */
.L_x_1463:
[----:B------:R-:W-:-:S07]  /*1a020*/  SEL R25, R25, RZ, P0 ;  /* 0x000000ff19197207 */ /* 0x000fce0000000000 */
.L_x_1417:
[----:B------:R-:W-:Y:S05]  /*1a030*/  BSYNC B7 ;  /* 0x0000000000077941 */ /* 0x000fea0003800000 */
.L_x_1415:
[----:B------:R-:W-:-:S13]  /*1a040*/  LOP3.LUT P0, RZ, R22, 0x40000, RZ, 0xc0, !PT ;  /* 0x0004000016ff7812 */ /* 0x000fda000780c0ff */
[----:B------:R-:W-:Y:S05]  /*1a050*/  @!P0 BRA `(.L_x_1465) ;  /* 0x0000000000248947 */ /* 0x000fea0003800000 */
[----:B------:R-:W-:Y:S05]  /*1a060*/  WARPSYNC.ALL ;  /* 0x0000000000007948 */ /* 0x000fea0003800000 */
[----:B------:R-:W4:Y:S08]  /*1a070*/  S2UR UR5, SR_CgaCtaId ;  /* 0x00000000000579c3 */ /* 0x000f300000008800 */
[----:B------:R-:W-:Y:S06]  /*1a080*/  BAR.SYNC.DEFER_BLOCKING 0x5, 0x180 ;  /* 0x0146000000007b1d */ /* 0x000fec0000010000 */
[----:B------:R-:W-:-:S02]  /*1a090*/  UMOV UR4, 0x400 ;  /* 0x0000040000047882 */ /* 0x000fc40000000000 */
[----:B----4-:R-:W-:-:S06]  /*1a0a0*/  ULEA UR4, UR5, UR4, 0x18 ;  /* 0x0000000405047291 */ /* 0x010fcc000f8ec03f */
[----:B-1----:R-:W-:-:S05]  /*1a0b0*/  IMAD.U32 R23, RZ, RZ, UR4 ;  /* 0x00000004ff177e24 */ /* 0x002fca000f8e00ff */
[----:B------:R1:W4:Y:S01]  /*1a0c0*/  LDS.128 R16, [R23+0x388d0] ;  /* 0x0388d00017107984 */ /* 0x0003220000000c00 */
[----:B------:R-:W-:Y:S06]  /*1a0d0*/  BAR.ARV 0x4, 0x180 ;  /* 0x0106000000007b1d */ /* 0x000fec0000002000 */
[----:B------:R-:W-:Y:S05]  /*1a0e0*/  BRA `(.L_x_1466) ;  /* 0x0000000800407947 */ /* 0x000fea0003800000 */
.L_x_1465:
        /* <DEDUP_REMOVED lines=35> */
[----:B------:R0:W1:Y:S02]  /*1a320*/  SHFL.IDX PT, R14, R3, 0x1f, 0x1f ;  /* 0x03e01f00030e7f89 */ /* 0x00006400000e0000 */
.L_x_1607:
[----:B------:R-:W-:Y:S02]  /*1a330*/  ULDC UR4, c[0x0][0xd38] ;  /* 0x00034e0000047ab9 */ /* 0x000fe40000000800 */
[----:B------:R-:W-:-:S04]  /*1a340*/  IMAD.U32 R16, RZ, RZ, UR4 ;  /* 0x00000004ff107e24 */ /* 0x000fc8000f8e00ff */
[----:B-1----:R-:W-:-:S04]  /*1a350*/  IMAD R5, R14, R16, RZ ;  /* 0x000000100e057224 */ /* 0x002fc800078e02ff */
[----:B------:R-:W-:-:S05]  /*1a360*/  IMAD.IADD R4, R4, 0x1, R5 ;  /* 0x0000000104047824 */ /* 0x000fca00078e0205 */
[----:B------:R-:W-:-:S13]  /*1a370*/  ISETP.GT.AND P6, PT, R4, R0, PT ;  /* 0x000000000400720c */ /* 0x000fda0003fc4270 */
[----:B------:R-:W-:Y:S05]  /*1a380*/  @P6 BRA `(.L_x_1468) ;  /* 0x00000000009c6947 */ /* 0x000fea0003800000 */
.L_x_1473:
[----:B------:R-:W1:Y:S01]  /*1a390*/  LDC R6, c[0x0][0xd3c] ;  /* 0x00034f00ff067b82 */ /* 0x000e620000000800 */
[----:B------:R-:W-:-:S04]  /*1a3a0*/  IADD3 R19, R19, 0x1f, RZ ;  /* 0x0000001f13137810 */ /* 0x000fc80007ffe0ff */
        /* <DEDUP_REMOVED lines=12> */
.L_x_1471:
[----:B------:R-:W-:Y:S05]  /*1a470*/  BSYNC B0 ;  /* 0x0000000000007941 */ /* 0x000fea0003800000 */
.L_x_1470:
        /* <DEDUP_REMOVED lines=18> */
.L_x_1615:
[----:B------:R-:W-:Y:S02]  /*1a5a0*/  ULDC UR4, c[0x0][0xd38] ;  /* 0x00034e0000047ab9 */ /* 0x000fe40000000800 */
[----:B------:R-:W-:-:S04]  /*1a5b0*/  IMAD.U32 R16, RZ, RZ, UR4 ;  /* 0x00000004ff107e24 */ /* 0x000fc8000f8e00ff */
[----:B-1----:R-:W-:-:S04]  /*1a5c0*/  IMAD R5, R14, R16, RZ ;  /* 0x000000100e057224 */ /* 0x002fc800078e02ff */
[----:B------:R-:W-:-:S05]  /*1a5d0*/  IMAD.IADD R4, R5, 0x1, R4 ;  /* 0x0000000105047824 */ /* 0x000fca00078e0204 */
[----:B------:R-:W-:-:S13]  /*1a5e0*/  ISETP.GT.AND P6, PT, R4, R0, PT ;  /* 0x000000000400720c */ /* 0x000fda0003fc4270 */
[----:B------:R-:W-:Y:S05]  /*1a5f0*/  @!P6 BRA `(.L_x_1473) ;  /* 0xfffffffc0064e947 */ /* 0x000fea000383ffff */
.L_x_1468:
        /* <DEDUP_REMOVED lines=8> */
.L_x_1619:
[----:B------:R-:W-:Y:S01]  /*1a680*/  ISETP.NE.AND P0, PT, R6, RZ, PT ;  /* 0x000000ff0600720c */ /* 0x000fe20003f05270 */
[----:B------:R-:W-:-:S12]  /*1a690*/  IMAD.MOV.U32 R14, RZ, RZ, RZ ;  /* 0x000000ffff0e7224 */ /* 0x000fd800078e00ff */
[----:B------:R-:W-:Y:S05]  /*1a6a0*/  @!P0 BRA `(.L_x_1475) ;  /* 0x0000000000108947 */ /* 0x000fea0003800000 */
[----:B------:R-:W-:Y:S01]  /*1a6b0*/  UMOV UR4, 0xffffffff ;  /* 0xffffffff00047882 */ /* 0x000fe20000000000 */
[----:B------:R-:W-:Y:S02]  /*1a6c0*/  VIADD R12, R4, 0xffffffff ;  /* 0xffffffff040c7836 */ /* 0x000fe40000000000 */
[----:B------:R-:W-:Y:S05]  /*1a6d0*/  BRA.DIV UR4, `(.L_x_1476) ;  /* 0x0000004a04347947 */ /* 0x000fea000b800000 */
[----:B------:R3:W4:Y:S02]  /*1a6e0*/  SHFL.IDX PT, R14, R3, R12, 0x1f ;  /* 0x00001f0c030e7589 */ /* 0x00072400000e0000 */
.L_x_1475:
[----:B--2---:R-:W-:Y:S01]  /*1a6f0*/  IABS R6, R17 ;  /* 0x0000001100067213 */ /* 0x004fe20000000000 */
[----:B----4-:R-:W-:Y:S02]  /*1a700*/  IMAD R16, R14, R16, R5 ;  /* 0x000000100e107224 */ /* 0x010fe400078e0205 */
[----:B------:R-:W-:Y:S01]  /*1a710*/  IMAD.IADD R19, R4, 0x1, R19 ;  /* 0x0000000104137824 */ /* 0x000fe200078e0213 */
[----:B------:R-:W2:Y:S01]  /*1a720*/  I2F.RP R7, R6 ;  /* 0x0000000600077306 */ /* 0x000ea20000209400 */
[----:B------:R-:W-:-:S07]  /*1a730*/  IMAD.IADD R0, R0, 0x1, -R16 ;  /* 0x0000000100007824 */ /* 0x000fce00078e0a10 */
[----:B--2---:R-:W1:Y:S02]  /*1a740*/  MUFU.RCP R7, R7 ;  /* 0x0000000700077308 */ /* 0x004e640000001000 */
[----:B-1----:R-:W-:-:S06]  /*1a750*/  VIADD R2, R7, 0xffffffe ;  /* 0x0ffffffe07027836 */ /* 0x002fcc0000000000 */
        /* <DEDUP_REMOVED lines=24> */
.L_x_1469:
[----:B------:R-:W-:Y:S01]  /*1a8e0*/  UMOV UR4, URZ ;  /* 0x0000003f00047c82 */ /* 0x000fe20008000000 */
[----:B------:R-:W-:Y:S01]  /*1a8f0*/  UMOV UR5, URZ ;  /* 0x0000003f00057c82 */ /* 0x000fe20008000000 */
[----:B------:R-:W-:Y:S01]  /*1a900*/  ULDC UR6, c[0x0][0xd3c] ;  /* 0x00034f0000067ab9 */ /* 0x000fe20000000800 */
[----:B------:R-:W-:Y:S01]  /*1a910*/  IMAD.MOV.U32 R16, RZ, RZ, R0 ;  /* 0x000000ffff107224 */ /* 0x000fe200078e0000 */
[----:B------:R-:W-:Y:S01]  /*1a920*/  MOV R17, UR4 ;  /* 0x0000000400117c02 */ /* 0x000fe20008000f00 */
[----:B------:R-:W-:Y:S02]  /*1a930*/  IMAD.U32 R18, RZ, RZ, UR5 ;  /* 0x00000005ff127e24 */ /* 0x000fe4000f8e00ff */
[----:B------:R-:W-:-:S07]  /*1a940*/  IMAD.U32 R19, RZ, RZ, UR6 ;  /* 0x00000006ff137e24 */ /* 0x000fce000f8e00ff */
.L_x_1477:
        /* <DEDUP_REMOVED lines=10> */
.L_x_1466:
[----:B------:R-:W-:Y:S02]  /*1a9f0*/  ULDC UR4, c[0x0][0xd3c] ;  /* 0x00034f0000047ab9 */ /* 0x000fe40000000800 */
[----:B----4-:R-:W-:-:S13]  /*1aa00*/  ISETP.GE.AND P0, PT, R19, UR4, PT ;  /* 0x0000000413007c0c */ /* 0x010fda000bf06270 */
[----:B------:R-:W-:Y:S05]  /*1aa10*/  @!P0 BRA `(.L_x_1478) ;  /* 0xffffff8c00dc8947 */ /* 0x000fea000383ffff */
[----:B------:R-:W-:Y:S05]  /*1aa20*/  BSYNC B8 ;  /* 0x0000000000087941 */ /* 0x000fea0003800000 */
.L_x_1365:
[----:B------:R-:W4:Y:S01]  /*1aa30*/  LDL.LU R0, [R1+0x28] ;  /* 0x0000280001007983 */ /* 0x000f220000300800 */
[----:B------:R-:W-:Y:S01]  /*1aa40*/  BSSY B0, `(.L_x_1479) ;  /* 0x000000b000007945 */ /* 0x000fe20003800000 */
[----:B0-----:R-:W0:Y:S01]  /*1aa50*/  S2R R5, SR_CgaCtaId ;  /* 0x0000000000057919 */ /* 0x001e220000008800 */
[----:B----4-:R-:W-:-:S05]  /*1aa60*/  VIADD R0, R0, 0x1 ;  /* 0x0000000100007836 */ /* 0x010fca0000000000 */
        /* <DEDUP_REMOVED lines=8> */
.L_x_1622:
[----:B------:R-:W-:Y:S05]  /*1aaf0*/  BSYNC B0 ;  /* 0x0000000000007941 */ /* 0x000fea0003800000 */
.L_x_1479:
[----:B------:R-:W-:-:S03]  /*1ab00*/  UMOV UR4, 0xffffffff ;  /* 0xffffffff00047882 */ /* 0x000fc60000000000 */
[----:B------:R-:W-:Y:S05]  /*1ab10*/  BRA.DIV UR4, `(.L_x_1481) ;  /* 0x00000046045c7947 */ /* 0x000fea000b800000 */
[----:B0-----:R-:W0:Y:S02]  /*1ab20*/  S2R R0, SR_TID.X ;  /* 0x0000000000007919 */ /* 0x001e240000002100 */
[----:B0-----:R-:W-:-:S04]  /*1ab30*/  SHF.R.U32.HI R0, RZ, 0x5, R0 ;  /* 0x00000005ff007819 */ /* 0x001fc80000011600 */
[----:B------:R-:W-:-:S05]  /*1ab40*/  LOP3.LUT R0, R0, 0x3, RZ, 0xc0, !PT ;  /* 0x0000000300007812 */ /* 0x000fca00078ec0ff */
[----:B------:R0:W1:Y:S02]  /*1ab50*/  SHFL.IDX PT, R14, R0, RZ, 0x1f ;  /* 0x00001fff000e7589 */ /* 0x00006400000e0000 */
.L_x_1625:
[----:B-1----:R-:W-:-:S13]  /*1ab60*/  ISETP.NE.AND P0, PT, R14, RZ, PT ;  /* 0x000000ff0e00720c */ /* 0x002fda0003f05270 */
[----:B------:R-:W-:Y:S05]  /*1ab70*/  @P0 BRA `(.L_x_1234) ;  /* 0x0000000000880947 */ /* 0x000fea0003800000 */
[----:B------:R-:W-:-:S03]  /*1ab80*/  UMOV UR4, 0xffffffff ;  /* 0xffffffff00047882 */ /* 0x000fc60000000000 */
[----:B------:R-:W-:Y:S05]  /*1ab90*/  BRA.DIV UR4, `(.L_x_1482) ;  /* 0x0000004604707947 */ /* 0x000fea000b800000 */
[----:B------:R-:W-:-:S13]  /*1aba0*/  ELECT P6, URZ, PT ;  /* 0x00000000003f782f */ /* 0x000fda00038c0000 */
.L_x_1628:
[----:B------:R-:W-:Y:S05]  /*1abb0*/  @!P6 BRA `(.L_x_1234) ;  /* 0x000000000078e947 */ /* 0x000fea0003800000 */
[----:B0-----:R-:W4:Y:S02]  /*1abc0*/  LDL.LU R0, [R1+0x8] ;  /* 0x0000080001007983 */ /* 0x001f240000300800 */
[----:B----4-:R-:W-:-:S04]  /*1abd0*/  LOP3.LUT R0, R0, 0x2, RZ, 0xfc, !PT ;  /* 0x0000000200007812 */ /* 0x010fc800078efcff */
[----:B------:R-:W-:-:S13]  /*1abe0*/  ISETP.NE.AND P0, PT, R0, 0x3, PT ;  /* 0x000000030000780c */ /* 0x000fda0003f05270 */
[----:B------:R-:W-:Y:S05]  /*1abf0*/  @!P0 BRA `(.L_x_1483) ;  /* 0x0000000000048947 */ /* 0x000fea0003800000 */
[----:B------:R-:W-:Y:S01]  /*1ac00*/  BPT.TRAP 0x1 ;  /* 0x000000040000795c */ /* 0x000fe20000300000 */
.L_x_1483:
[C---:B------:R-:W-:Y:S01]  /*1ac10*/  IMAD R5, R25.reuse, 0x8, R4 ;  /* 0x0000000819057824 */ /* 0x040fe200078e0204 */
[----:B------:R-:W-:Y:S01]  /*1ac20*/  SHF.L.U32 R0, R28, 0x1f, RZ ;  /* 0x0000001f1c007819 */ /* 0x000fe200000006ff */
[----:B------:R-:W-:-:S03]  /*1ac30*/  VIADD R25, R25, 0x1 ;  /* 0x0000000119197836 */ /* 0x000fc60000000000 */
[----:B------:R-:W0:Y:S02]  /*1ac40*/  SYNCS.PHASECHK.TRANS64.TRYWAIT P1, [R5+URZ+0x38840], R0 ;  /* 0x03884000050075a7 */ /* 0x000e24000802017f */
[----:B------:R-:W-:-:S04]  /*1ac50*/  ISETP.NE.AND P2, PT, R25, 0x2, PT ;  /* 0x000000021900780c */ /* 0x000fc80003f45270 */
[----:B------:R-:W-:Y:S01]  /*1ac60*/  SEL R3, RZ, 0x1, P2 ;  /* 0x00000001ff037807 */ /* 0x000fe20001000000 */
[----:B0-----:R-:W-:Y:S08]  /*1ac70*/  @!P1 BRA `(.L_x_1484) ;  /* 0x0000004400589947 */ /* 0x001ff00003800000 */
.L_x_1629:
[----:B------:R-:W-:Y:S02]  /*1ac80*/  SEL R25, R25, RZ, P2 ;  /* 0x000000ff19197207 */ /* 0x000fe40001000000 */
[----:B------:R-:W-:Y:S01]  /*1ac90*/  LOP3.LUT R2, R28, R3, RZ, 0x3c, !PT ;  /* 0x000000031c027212 */ /* 0x000fe200078e3cff */
[----:B------:R-:W-:Y:S06]  /*1aca0*/  @!P0 BRA `(.L_x_1485) ;  /* 0x0000000000048947 */ /* 0x000fec0003800000 */
[----:B------:R-:W-:Y:S01]  /*1acb0*/  BPT.TRAP 0x1 ;  /* 0x000000040000795c */ /* 0x000fe20000300000 */
.L_x_1485:
[----:B------:R-:W-:Y:S01]  /*1acc0*/  IMAD R25, R25, 0x8, R4 ;  /* 0x0000000819197824 */ /* 0x000fe200078e0204 */
[----:B------:R-:W-:-:S04]  /*1acd0*/  SHF.L.U32 R2, R2, 0x1f, RZ ;  /* 0x0000001f02027819 */ /* 0x000fc800000006ff */
[----:B------:R-:W1:Y:S02]  /*1ace0*/  SYNCS.PHASECHK.TRANS64.TRYWAIT P1, [R25+URZ+0x38840], R2 ;  /* 0x03884002190075a7 */ /* 0x000e64000802017f */
[----:B-1----:R-:W-:Y:S05]  /*1acf0*/  @!P1 BRA `(.L_x_1486) ;  /* 0x00000044004c9947 */ /* 0x002fea0003800000 */
.L_x_1630:
[----:B------:R-:W-:Y:S05]  /*1ad00*/  @!P0 BRA `(.L_x_1487) ;  /* 0x0000000000048947 */ /* 0x000fea0003800000 */
[----:B------:R-:W-:Y:S01]  /*1ad10*/  BPT.TRAP 0x1 ;  /* 0x000000040000795c */ /* 0x000fe20000300000 */
.L_x_1487:
[----:B------:R-:W4:Y:S02]  /*1ad20*/  SYNCS.PHASECHK.TRANS64.TRYWAIT P1, [R5+URZ+0x38860], R0 ;  /* 0x03886000050075a7 */ /* 0x000f24000802017f */
[----:B----4-:R-:W-:Y:S05]  /*1ad30*/  @!P1 BRA `(.L_x_1488) ;  /* 0x0000004400509947 */ /* 0x010fea0003800000 */
.L_x_1631:
[----:B------:R-:W-:Y:S05]  /*1ad40*/  @!P0 BRA `(.L_x_1489) ;  /* 0x0000000000048947 */ /* 0x000fea0003800000 */
[----:B------:R-:W-:Y:S01]  /*1ad50*/  BPT.TRAP 0x1 ;  /* 0x000000040000795c */ /* 0x000fe20000300000 */
.L_x_1489:
[----:B------:R0:W0:Y:S02]  /*1ad60*/  SYNCS.PHASECHK.TRANS64.TRYWAIT P0, [R25+URZ+0x38860], R2 ;  /* 0x03886002190075a7 */ /* 0x000024000800017f */
[----:B0-----:R-:W-:Y:S05]  /*1ad70*/  @!P0 NANOSLEEP.SYNCS 0x989680 ;  /* 0x009896800000895d */ /* 0x001fea0003900000 */
[----:B------:R-:W0:Y:S02]  /*1ad80*/  @!P0 SYNCS.PHASECHK.TRANS64 P0, [R25+URZ+0x38860], R2 ;  /* 0x03886002190085a7 */ /* 0x000e24000800007f */
[----:B0-----:R-:W-:Y:S05]  /*1ad90*/  @!P0 BRA `(.L_x_1489) ;  /* 0xfffffffc00f08947 */ /* 0x001fea000383ffff */
.L_x_1234:
[----:B------:R-:W-:Y:S05]  /*1ada0*/  BSYNC B9 ;  /* 0x0000000000097941 */ /* 0x000fea0003800000 */
.L_x_1231:
[----:B------:R-:W-:Y:S05]  /*1adb0*/  EXIT ;  /* 0x000000000000794d */ /* 0x000fea0003800000 */
.L_x_1250:
[----:B0-----:R0:W1:Y:S02]  /*1adc0*/  SYNCS.PHASECHK.TRANS64.TRYWAIT P6, [R63+URZ+0x38890], R74 ;  /* 0x0388904a3f0075a7 */ /* 0x00106400080c017f */
[----:B-1----:R-:W-:Y:S05]  /*1add0*/  @!P6 NANOSLEEP.SYNCS 0x989680 ;  /* 0x009896800000e95d */ /* 0x002fea0003900000 */
[----:B------:R-:W1:Y:S02]  /*1ade0*/  @!P6 SYNCS.PHASECHK.TRANS64 P6, [R63+URZ+0x38890], R74 ;  /* 0x0388904a3f00e5a7 */ /* 0x000e6400080c007f */
[----:B-1----:R-:W-:Y:S05]  /*1adf0*/  @!P6 BRA `(.L_x_1250) ;  /* 0xfffffffc00f0e947 */ /* 0x002fea000383ffff */
[----:B------:R-:W-:Y:S05]  /*1ae00*/  BRA `(.L_x_1490) ;  /* 0xfffffe7c001c7947 */ /* 0x000fea000383ffff */
.L_x_1251:
        /* <DEDUP_REMOVED lines=8> */
.L_x_1492:
[----:B------:R-:W-:Y:S05]  /*1ae90*/  BSYNC B1 ;  /* 0x0000000000017941 */ /* 0x000fea0003800000 */
.L_x_1491:
        /* <DEDUP_REMOVED lines=8> */
.L_x_1493:
[----:B------:R-:W-:Y:S05]  /*1af20*/  BRA `(.L_x_1494) ;  /* 0xfffffe7800e87947 */ /* 0x000fea000383ffff */
.L_x_1261:
[----:B0-----:R0:W1:Y:S02]  /*1af30*/  SYNCS.PHASECHK.TRANS64.TRYWAIT P6, [R63+URZ+0x38890], R74 ;  /* 0x0388904a3f0075a7 */ /* 0x00106400080c017f */
[----:B-1----:R-:W-:Y:S05]  /*1af40*/  @!P6 NANOSLEEP.SYNCS 0x989680 ;  /* 0x009896800000e95d */ /* 0x002fea0003900000 */
[----:B------:R-:W1:Y:S02]  /*1af50*/  @!P6 SYNCS.PHASECHK.TRANS64 P6, [R63+URZ+0x38890], R74 ;  /* 0x0388904a3f00e5a7 */ /* 0x000e6400080c007f */
[----:B-1----:R-:W-:Y:S05]  /*1af60*/  @!P6 BRA `(.L_x_1261) ;  /* 0xfffffffc00f0e947 */ /* 0x002fea000383ffff */
[----:B------:R-:W-:Y:S05]  /*1af70*/  BRA `(.L_x_1495) ;  /* 0xfffffe8400407947 */ /* 0x000fea000383ffff */
.L_x_1262:
        /* <DEDUP_REMOVED lines=8> */
.L_x_1497:
[----:B------:R-:W-:Y:S05]  /*1b000*/  BSYNC B1 ;  /* 0x0000000000017941 */ /* 0x000fea0003800000 */
.L_x_1496:
        /* <DEDUP_REMOVED lines=8> */
.L_x_1498:
[----:B------:R-:W-:Y:S01]  /*1b090*/  MOV R70, R14 ;  /* 0x0000000e00467202 */ /* 0x000fe20000000f00 */
[----:B------:R-:W-:Y:S06]  /*1b0a0*/  BRA `(.L_x_1499) ;  /* 0xfffffe8400087947 */ /* 0x000fec000383ffff */
.L_x_1267:
[----:B0-----:R0:W1:Y:S02]  /*1b0b0*/  SYNCS.PHASECHK.TRANS64.TRYWAIT P0, [R63+URZ+0x38890], R74 ;  /* 0x0388904a3f0075a7 */ /* 0x001064000800017f */
[----:B-1----:R-:W-:Y:S05]  /*1b0c0*/  @!P0 NANOSLEEP.SYNCS 0x989680 ;  /* 0x009896800000895d */ /* 0x002fea0003900000 */
[----:B------:R-:W1:Y:S02]  /*1b0d0*/  @!P0 SYNCS.PHASECHK.TRANS64 P0, [R63+URZ+0x38890], R74 ;  /* 0x0388904a3f0085a7 */ /* 0x000e64000800007f */
[----:B-1----:R-:W-:Y:S05]  /*1b0e0*/  @!P0 BRA `(.L_x_1267) ;  /* 0xfffffffc00f08947 */ /* 0x002fea000383ffff */
[----:B------:R-:W-:Y:S05]  /*1b0f0*/  BRA `(.L_x_1500) ;  /* 0xfffffe8800e07947 */ /* 0x000fea000383ffff */
.L_x_1268:
[----:B------:R-:W-:Y:S01]  /*1b100*/  BSSY B1, `(.L_x_1501) ;  /* 0x0000007000017945 */ /* 0x000fe20003800000 */
[----:B------:R-:W-:Y:S02]  /*1b110*/  IMAD.MOV.U32 R12, RZ, RZ, RZ ;  /* 0x000000ffff0c7224 */ /* 0x000fe400078e00ff */
[----:B------:R-:W-:Y:S02]  /*1b120*/  IMAD.MOV.U32 R11, RZ, RZ, 0x1c1f ;  /* 0x00001c1fff0b7424 */ /* 0x000fe400078e00ff */
[----:B------:R-:W-:-:S07]  /*1b130*/  IMAD.MOV.U32 R15, RZ, RZ, -0x1 ;  /* 0xffffffffff0f7424 */ /* 0x000fce00078e00ff */
[----:B0-----:R-:W-:Y:S05]  /*1b140*/  WARPSYNC.COLLECTIVE R15, `(.L_x_1502) ;  /* 0x000000000f087348 */ /* 0x001fea0003c00000 */
[----:B------:R1:W2:Y:S02]  /*1b150*/  SHFL.IDX P6, R14, R13, R12, R11 ;  /* 0x0000000c0d0e7389 */ /* 0x0002a400000c000b */
[----:B012---:R-:W-:Y:S01]  /*1b160*/  ENDCOLLECTIVE ;  /* 0x000000000000791b */ /* 0x007fe20003800000 */
.L_x_1502:
[----:B------:R-:W-:Y:S05]  /*1b170*/  BSYNC B1 ;  /* 0x0000000000017941 */ /* 0x000fea0003800000 */
.L_x_1501:
        /* <DEDUP_REMOVED lines=8> */
.L_x_1503:
[----:B------:R-:W-:Y:S05]  /*1b200*/  BRA `(.L_x_1504) ;  /* 0xfffffe8c00087947 */ /* 0x000fea000383ffff */
.L_x_1272:
[----:B--2---:R2:W3:Y:S02]  /*1b210*/  SYNCS.PHASECHK.TRANS64.TRYWAIT P5, [R63+URZ+0x388b0], R74 ;  /* 0x0388b04a3f0075a7 */ /* 0x0044e400080a017f */
[----:B---3--:R-:W-:Y:S05]  /*1b220*/  @!P5 NANOSLEEP.SYNCS 0x989680 ;  /* 0x009896800000d95d */ /* 0x008fea0003900000 */
[----:B------:R-:W3:Y:S02]  /*1b230*/  @!P5 SYNCS.PHASECHK.TRANS64 P5, [R63+URZ+0x388b0], R74 ;  /* 0x0388b04a3f00d5a7 */ /* 0x000ee400080a007f */
[----:B---3--:R-:W-:Y:S05]  /*1b240*/  @!P5 BRA `(.L_x_1272) ;  /* 0xfffffffc00f0d947 */ /* 0x008fea000383ffff */
[----:B------:R-:W-:Y:S05]  /*1b250*/  BRA `(.L_x_1505) ;  /* 0xfffffe8c00947947 */ /* 0x000fea000383ffff */
.L_x_1297:
        /* <DEDUP_REMOVED lines=8> */
.L_x_1507:
[----:B------:R-:W-:Y:S05]  /*1b2e0*/  BSYNC B1 ;  /* 0x0000000000017941 */ /* 0x000fea0003800000 */
.L_x_1506:
        /* <DEDUP_REMOVED lines=8> */
.L_x_1508:
[----:B------:R-:W-:Y:S02]  /*1b370*/  IMAD.MOV.U32 R13, RZ, RZ, R29 ;  /* 0x000000ffff0d7224 */ /* 0x000fe400078e001d */
[----:B------:R-:W-:-:S07]  /*1b380*/  IMAD.MOV.U32 R0, RZ, RZ, R14 ;  /* 0x000000ffff007224 */ /* 0x000fce00078e000e */
[----:B------:R-:W-:Y:S05]  /*1b390*/  WARPSYNC.COLLECTIVE R15, `(.L_x_1509) ;  /* 0x000000000f087348 */ /* 0x000fea0003c00000 */
[----:B------:R0:W1:Y:S02]  /*1b3a0*/  SHFL.IDX P6, R14, R13, R12, R11 ;  /* 0x0000000c0d0e7389 */ /* 0x00006400000c000b */
[----:B01----:R-:W-:Y:S01]  /*1b3b0*/  ENDCOLLECTIVE ;  /* 0x000000000000791b */ /* 0x003fe20003800000 */
.L_x_1509:
[----:B------:R-:W-:Y:S02]  /*1b3c0*/  IMAD.MOV.U32 R13, RZ, RZ, R28 ;  /* 0x000000ffff0d7224 */ /* 0x000fe400078e001c */
[----:B------:R-:W-:-:S07]  /*1b3d0*/  IMAD.MOV.U32 R5, RZ, RZ, R14 ;  /* 0x000000ffff057224 */ /* 0x000fce00078e000e */
[----:B------:R-:W-:Y:S05]  /*1b3e0*/  WARPSYNC.COLLECTIVE R15, `(.L_x_1510) ;  /* 0x000000000f087348 */ /* 0x000fea0003c00000 */
[----:B------:R0:W1:Y:S02]  /*1b3f0*/  SHFL.IDX P6, R14, R13, R12, R11 ;  /* 0x0000000c0d0e7389 */ /* 0x00006400000c000b */
[----:B01----:R-:W-:Y:S01]  /*1b400*/  ENDCOLLECTIVE ;  /* 0x000000000000791b */ /* 0x003fe20003800000 */
.L_x_1510:
[----:B------:R-:W-:Y:S05]  /*1b410*/  BRA `(.L_x_1511) ;  /* 0xfffffeb800bc7947 */ /* 0x000fea000383ffff */
.L_x_1301:
[----:B0-----:R0:W1:Y:S02]  /*1b420*/  SYNCS.PHASECHK.TRANS64.TRYWAIT P0, [R2+URZ+0x38800], R5 ;  /* 0x03880005020075a7 */ /* 0x001064000800017f */
[----:B-1----:R-:W-:Y:S05]  /*1b430*/  @!P0 NANOSLEEP.SYNCS 0x989680 ;  /* 0x009896800000895d */ /* 0x002fea0003900000 */
[----:B------:R-:W1:Y:S02]  /*1b440*/  @!P0 SYNCS.PHASECHK.TRANS64 P0, [R2+URZ+0x38800], R5 ;  /* 0x03880005020085a7 */ /* 0x000e64000800007f */
[----:B-1----:R-:W-:Y:S05]  /*1b450*/  @!P0 BRA `(.L_x_1301) ;  /* 0xfffffffc00f08947 */ /* 0x002fea000383ffff */
[----:B------:R-:W-:Y:S05]  /*1b460*/  BRA `(.L_x_1512) ;  /* 0xfffffebc00dc7947 */ /* 0x000fea000383ffff */
.L_x_1309:
        /* <DEDUP_REMOVED lines=8> */
.L_x_1514:
[----:B------:R-:W-:Y:S05]  /*1b4f0*/  BSYNC B1 ;  /* 0x0000000000017941 */ /* 0x000fea0003800000 */
.L_x_1513:
[----:B------:R-:W-:Y:S01]  /*1b500*/  IMAD.MOV.U32 R13, RZ, RZ, R26 ;  /* 0x000000ffff0d7224 */ /* 0x000fe200078e001a */
[----:B------:R-:W-:Y:S01]  /*1b510*/  MOV R0, R14 ;  /* 0x0000000e00007202 */ /* 0x000fe20000000f00 */
[----:B------:R-:W-:Y:S02]  /*1b520*/  IMAD.MOV.U32 R12, RZ, RZ, RZ ;  /* 0x000000ffff0c7224 */ /* 0x000fe400078e00ff */
[----:B------:R-:W-:Y:S02]  /*1b530*/  IMAD.MOV.U32 R11, RZ, RZ, 0x1c1f ;  /* 0x00001c1fff0b7424 */ /* 0x000fe400078e00ff */
[----:B------:R-:W-:-:S07]  /*1b540*/  IMAD.MOV.U32 R15, RZ, RZ, -0x1 ;  /* 0xffffffffff0f7424 */ /* 0x000fce00078e00ff */
[----:B------:R-:W-:Y:S05]  /*1b550*/  WARPSYNC.COLLECTIVE R15, `(.L_x_1515) ;  /* 0x000000000f087348 */ /* 0x000fea0003c00000 */
[----:B------:R0:W1:Y:S02]  /*1b560*/  SHFL.IDX P6, R14, R13, R12, R11 ;  /* 0x0000000c0d0e7389 */ /* 0x00006400000c000b */
[----:B01----:R-:W-:Y:S01]  /*1b570*/  ENDCOLLECTIVE ;  /* 0x000000000000791b */ /* 0x003fe20003800000 */
.L_x_1515:
[----:B------:R-:W-:Y:S02]  /*1b580*/  IMAD.MOV.U32 R13, RZ, RZ, R29 ;  /* 0x000000ffff0d7224 */ /* 0x000fe400078e001d */
[----:B------:R-:W-:-:S07]  /*1b590*/  IMAD.MOV.U32 R3, RZ, RZ, R14 ;  /* 0x000000ffff037224 */ /* 0x000fce00078e000e */
[----:B------:R-:W-:Y:S05]  /*1b5a0*/  WARPSYNC.COLLECTIVE R15, `(.L_x_1516) ;  /* 0x000000000f087348 */ /* 0x000fea0003c00000 */
[----:B------:R0:W1:Y:S02]  /*1b5b0*/  SHFL.IDX P6, R14, R13, R12, R11 ;  /* 0x0000000c0d0e7389 */ /* 0x00006400000c000b */
[----:B01----:R-:W-:Y:S01]  /*1b5c0*/  ENDCOLLECTIVE ;  /* 0x000000000000791b */ /* 0x003fe20003800000 */
.L_x_1516:
[----:B------:R-:W-:Y:S02]  /*1b5d0*/  IMAD.MOV.U32 R13, RZ, RZ, R28 ;  /* 0x000000ffff0d7224 */ /* 0x000fe400078e001c */
[----:B------:R-:W-:-:S07]  /*1b5e0*/  IMAD.MOV.U32 R20, RZ, RZ, R14 ;  /* 0x000000ffff147224 */ /* 0x000fce00078e000e */
[----:B------:R-:W-:Y:S05]  /*1b5f0*/  WARPSYNC.COLLECTIVE R15, `(.L_x_1517) ;  /* 0x000000000f087348 */ /* 0x000fea0003c00000 */
[----:B------:R0:W1:Y:S02]  /*1b600*/  SHFL.IDX P6, R14, R13, R12, R11 ;  /* 0x0000000c0d0e7389 */ /* 0x00006400000c000b */
[----:B01----:R-:W-:Y:S01]  /*1b610*/  ENDCOLLECTIVE ;  /* 0x000000000000791b */ /* 0x003fe20003800000 */
.L_x_1517:
[----:B------:R-:W-:Y:S05]  /*1b620*/  BRA `(.L_x_1518) ;  /* 0xfffffec800407947 */ /* 0x000fea000383ffff */
.L_x_1313:
[----:B0-----:R0:W1:Y:S02]  /*1b630*/  SYNCS.PHASECHK.TRANS64.TRYWAIT P1, [R2+URZ+0x38800], R21 ;  /* 0x03880015020075a7 */ /* 0x001064000802017f */
[----:B-1----:R-:W-:Y:S05]  /*1b640*/  @!P1 NANOSLEEP.SYNCS 0x989680 ;  /* 0x009896800000995d */ /* 0x002fea0003900000 */
[----:B------:R-:W1:Y:S02]  /*1b650*/  @!P1 SYNCS.PHASECHK.TRANS64 P1, [R2+URZ+0x38800], R21 ;  /* 0x03880015020095a7 */ /* 0x000e64000802007f */
[----:B-1----:R-:W-:Y:S05]  /*1b660*/  @!P1 BRA `(.L_x_1313) ;  /* 0xfffffffc00f09947 */ /* 0x002fea000383ffff */
[----:B------:R-:W-:Y:S05]  /*1b670*/  BRA `(.L_x_1519) ;  /* 0xfffffecc00247947 */ /* 0x000fea000383ffff */
.L_x_1319:
[----:B0-----:R0:W1:Y:S02]  /*1b680*/  SYNCS.PHASECHK.TRANS64.TRYWAIT P1, [R13+URZ+0x38830], R20 ;  /* 0x038830140d0075a7 */ /* 0x001064000802017f */
[----:B-1----:R-:W-:Y:S05]  /*1b690*/  @!P1 NANOSLEEP.SYNCS 0x989680 ;  /* 0x009896800000995d */ /* 0x002fea0003900000 */
[----:B------:R-:W1:Y:S02]  /*1b6a0*/  @!P1 SYNCS.PHASECHK.TRANS64 P1, [R13+URZ+0x38830], R20 ;  /* 0x038830140d0095a7 */ /* 0x000e64000802007f */
[----:B-1----:R-:W-:Y:S05]  /*1b6b0*/  @!P1 BRA `(.L_x_1319) ;  /* 0xfffffffc00f09947 */ /* 0x002fea000383ffff */
[----:B------:R-:W-:Y:S05]  /*1b6c0*/  BRA `(.L_x_1318) ;  /* 0xfffffed8004c7947 */ /* 0x000fea000383ffff */
.L_x_1321:
[----:B-1----:R1:W2:Y:S02]  /*1b6d0*/  SYNCS.PHASECHK.TRANS64.TRYWAIT P1, [R2+URZ+0x38810], R3 ;  /* 0x03881003020075a7 */ /* 0x0022a4000802017f */
[----:B--2---:R-:W-:Y:S05]  /*1b6e0*/  @!P1 NANOSLEEP.SYNCS 0x989680 ;  /* 0x009896800000995d */ /* 0x004fea0003900000 */
[----:B------:R-:W2:Y:S02]  /*1b6f0*/  @!P1 SYNCS.PHASECHK.TRANS64 P1, [R2+URZ+0x38810], R3 ;  /* 0x03881003020095a7 */ /* 0x000ea4000802007f */
[----:B--2---:R-:W-:Y:S05]  /*1b700*/  @!P1 BRA `(.L_x_1321) ;  /* 0xfffffffc00f09947 */ /* 0x004fea000383ffff */
[----:B------:R-:W-:Y:S05]  /*1b710*/  BRA `(.L_x_1520) ;  /* 0xfffffed800fc7947 */ /* 0x000fea000383ffff */
.L_x_1325:
[----:B-1----:R1:W3:Y:S02]  /*1b720*/  SYNCS.PHASECHK.TRANS64.TRYWAIT P1, [R13+URZ+0x38850], R20 ;  /* 0x038850140d0075a7 */ /* 0x0022e4000802017f */
[----:B---3--:R-:W-:Y:S05]  /*1b730*/  @!P1 NANOSLEEP.SYNCS 0x989680 ;  /* 0x009896800000995d */ /* 0x008fea0003900000 */
[----:B------:R-:W3:Y:S02]  /*1b740*/  @!P1 SYNCS.PHASECHK.TRANS64 P1, [R13+URZ+0x38850], R20 ;  /* 0x038850140d0095a7 */ /* 0x000ee4000802007f */
[----:B---3--:R-:W-:Y:S05]  /*1b750*/  @!P1 BRA `(.L_x_1325) ;  /* 0xfffffffc00f09947 */ /* 0x008fea000383ffff */
[----:B------:R-:W-:Y:S05]  /*1b760*/  BRA `(.L_x_1324) ;  /* 0xfffffedc00287947 */ /* 0x000fea000383ffff */
.L_x_1334:
[----:B-1----:R1:W2:Y:S02]  /*1b770*/  SYNCS.PHASECHK.TRANS64.TRYWAIT P2, [R14+URZ+0x38830], R3 ;  /* 0x038830030e0075a7 */ /* 0x0022a4000804017f */
[----:B--2---:R-:W-:Y:S05]  /*1b780*/  @!P2 NANOSLEEP.SYNCS 0x989680 ;  /* 0x009896800000a95d */ /* 0x004fea0003900000 */
[----:B------:R-:W2:Y:S02]  /*1b790*/  @!P2 SYNCS.PHASECHK.TRANS64 P2, [R14+URZ+0x38830], R3 ;  /* 0x038830030e00a5a7 */ /* 0x000ea4000804007f */
[----:B--2---:R-:W-:Y:S05]  /*1b7a0*/  @!P2 BRA `(.L_x_1334) ;  /* 0xfffffffc00f0a947 */ /* 0x004fea000383ffff */
[----:B------:R-:W-:Y:S05]  /*1b7b0*/  BRA `(.L_x_1333) ;  /* 0xffffff0400d07947 */ /* 0x000fea000383ffff */
.L_x_1339:
[----:B---3--:R3:W4:Y:S02]  /*1b7c0*/  SYNCS.PHASECHK.TRANS64.TRYWAIT P2, [R14+URZ+0x38850], R3 ;  /* 0x038850030e0075a7 */ /* 0x008724000804017f */
[----:B----4-:R-:W-:Y:S05]  /*1b7d0*/  @!P2 NANOSLEEP.SYNCS 0x989680 ;  /* 0x009896800000a95d */ /* 0x010fea0003900000 */
[----:B------:R-:W4:Y:S02]  /*1b7e0*/  @!P2 SYNCS.PHASECHK.TRANS64 P2, [R14+URZ+0x38850], R3 ;  /* 0x038850030e00a5a7 */ /* 0x000f24000804007f */
[----:B----4-:R-:W-:Y:S05]  /*1b7f0*/  @!P2 BRA `(.L_x_1339) ;  /* 0xfffffffc00f0a947 */ /* 0x010fea000383ffff */
[----:B------:R-:W-:Y:S05]  /*1b800*/  BRA `(.L_x_1338) ;  /* 0xffffff0800747947 */ /* 0x000fea000383ffff */
.L_x_1371:
        /* <DEDUP_REMOVED lines=11> */
.L_x_1522:
[----:B------:R-:W-:Y:S05]  /*1b8c0*/  BSYNC B1 ;  /* 0x0000000000017941 */ /* 0x000fea0003800000 */
.L_x_1521:
[----:B------:R-:W-:Y:S05]  /*1b8d0*/  BRA `(.L_x_1523) ;  /* 0xffffff8400d07947 */ /* 0x000fea000383ffff */
.L_x_1373:
[----:B------:R-:W-:Y:S01]  /*1b8e0*/  BSSY B1, `(.L_x_1524) ;  /* 0x0000006000017945 */ /* 0x000fe20003800000 */
[----:B------:R-:W-:-:S07]  /*1b8f0*/  IMAD.MOV.U32 R15, RZ, RZ, -0x1 ;  /* 0xffffffffff0f7424 */ /* 0x000fce00078e00ff */
[----:B01----:R-:W-:Y:S05]  /*1b900*/  WARPSYNC.COLLECTIVE R15, `(.L_x_1525) ;  /* 0x000000000f0c7348 */ /* 0x003fea0003c00000 */
[----:B------:R-:W-:Y:S02]  /*1b910*/  ELECT P6, UR62, PT ;  /* 0x00000000003e782f */ /* 0x000fe400038c0000 */
[----:B------:R-:W-:Y:S01]  /*1b920*/  MOV R14, UR62 ;  /* 0x0000003e000e7c02 */ /* 0x000fe20008000f00 */
[----:B01----:R-:W-:Y:S10]  /*1b930*/  ENDCOLLECTIVE ;  /* 0x000000000000791b */ /* 0x003ff40003800000 */
.L_x_1525:
[----:B------:R-:W-:Y:S05]  /*1b940*/  BSYNC B1 ;  /* 0x0000000000017941 */ /* 0x000fea0003800000 */
.L_x_1524:
[----:B------:R-:W-:Y:S05]  /*1b950*/  BRA `(.L_x_1372) ;  /* 0xffffff8400c87947 */ /* 0x000fea000383ffff */
.L_x_1375:
[----:B-1----:R1:W2:Y:S02]  /*1b960*/  SYNCS.PHASECHK.TRANS64.TRYWAIT P0, [R23+URZ+0x38820], R3 ;  /* 0x03882003170075a7 */ /* 0x0022a4000800017f */
[----:B--2---:R-:W-:Y:S05]  /*1b970*/  @!P0 NANOSLEEP.SYNCS 0x989680 ;  /* 0x009896800000895d */ /* 0x004fea0003900000 */
[----:B------:R-:W2:Y:S02]  /*1b980*/  @!P0 SYNCS.PHASECHK.TRANS64 P0, [R23+URZ+0x38820], R3 ;  /* 0x03882003170085a7 */ /* 0x000ea4000800007f */
[----:B--2---:R-:W-:Y:S05]  /*1b990*/  @!P0 BRA `(.L_x_1375) ;  /* 0xfffffffc00f08947 */ /* 0x004fea000383ffff */
[----:B------:R-:W-:Y:S05]  /*1b9a0*/  BRA `(.L_x_1526) ;  /* 0xffffff8400d87947 */ /* 0x000fea000383ffff */
.L_x_1379:
[----:B-1----:R1:W2:Y:S02]  /*1b9b0*/  SYNCS.PHASECHK.TRANS64.TRYWAIT P0, [R3+URZ+0x388a0], R6 ;  /* 0x0388a006030075a7 */ /* 0x0022a4000800017f */
[----:B--2---:R-:W-:Y:S05]  /*1b9c0*/  @!P0 NANOSLEEP.SYNCS 0x989680 ;  /* 0x009896800000895d */ /* 0x004fea0003900000 */
[----:B------:R-:W2:Y:S02]  /*1b9d0*/  @!P0 SYNCS.PHASECHK.TRANS64 P0, [R3+URZ+0x388a0], R6 ;  /* 0x0388a006030085a7 */ /* 0x000ea4000800007f */
[----:B--2---:R-:W-:Y:S05]  /*1b9e0*/  @!P0 BRA `(.L_x_1379) ;  /* 0xfffffffc00f08947 */ /* 0x004fea000383ffff */
[----:B------:R-:W-:Y:S05]  /*1b9f0*/  BRA `(.L_x_1527) ;  /* 0xffffff8400f07947 */ /* 0x000fea000383ffff */
.L_x_1384:
[----:B0-----:R0:W2:Y:S02]  /*1ba00*/  SYNCS.PHASECHK.TRANS64.TRYWAIT P0, [R3+URZ+0x388c0], R6 ;  /* 0x0388c006030075a7 */ /* 0x0010a4000800017f */
[----:B--2---:R-:W-:Y:S05]  /*1ba10*/  @!P0 NANOSLEEP.SYNCS 0x989680 ;  /* 0x009896800000895d */ /* 0x004fea0003900000 */
[----:B------:R-:W2:Y:S02]  /*1ba20*/  @!P0 SYNCS.PHASECHK.TRANS64 P0, [R3+URZ+0x388c0], R6 ;  /* 0x0388c006030085a7 */ /* 0x000ea4000800007f */
[----:B--2---:R-:W-:Y:S05]  /*1ba30*/  @!P0 BRA `(.L_x_1384) ;  /* 0xfffffffc00f08947 */ /* 0x004fea000383ffff */
[----:B------:R-:W-:Y:S05]  /*1ba40*/  BRA `(.L_x_1528) ;  /* 0xffffff88006c7947 */ /* 0x000fea000383ffff */
.L_x_1398:
[----:B-1----:R1:W2:Y:S02]  /*1ba50*/  SYNCS.PHASECHK.TRANS64.TRYWAIT P1, [R6+URZ+0x388a0], R2 ;  /* 0x0388a002060075a7 */ /* 0x0022a4000802017f */
[----:B--2---:R-:W-:Y:S05]  /*1ba60*/  @!P1 NANOSLEEP.SYNCS 0x989680 ;  /* 0x009896800000995d */ /* 0x004fea0003900000 */
[----:B------:R-:W2:Y:S02]  /*1ba70*/  @!P1 SYNCS.PHASECHK.TRANS64 P1, [R6+URZ+0x388a0], R2 ;  /* 0x0388a002060095a7 */ /* 0x000ea4000802007f */
[----:B--2---:R-:W-:Y:S05]  /*1ba80*/  @!P1 BRA `(.L_x_1398) ;  /* 0xfffffffc00f09947 */ /* 0x004fea000383ffff */
[----:B------:R-:W-:Y:S05]  /*1ba90*/  BRA `(.L_x_1529) ;  /* 0xffffff9000d07947 */ /* 0x000fea000383ffff */
.L_x_1403:
[----:B0-----:R0:W2:Y:S02]  /*1baa0*/  SYNCS.PHASECHK.TRANS64.TRYWAIT P1, [R6+URZ+0x388c0], R2 ;  /* 0x0388c002060075a7 */ /* 0x0010a4000802017f */
[----:B--2---:R-:W-:Y:S05]  /*1bab0*/  @!P1 NANOSLEEP.SYNCS 0x989680 ;  /* 0x009896800000995d */ /* 0x004fea0003900000 */
[----:B------:R-:W2:Y:S02]  /*1bac0*/  @!P1 SYNCS.PHASECHK.TRANS64 P1, [R6+URZ+0x388c0], R2 ;  /* 0x0388c002060095a7 */ /* 0x000ea4000802007f */
[----:B--2---:R-:W-:Y:S05]  /*1bad0*/  @!P1 BRA `(.L_x_1403) ;  /* 0xfffffffc00f09947 */ /* 0x004fea000383ffff */
[----:B------:R-:W-:Y:S05]  /*1bae0*/  BRA `(.L_x_1530) ;  /* 0xffffff9400487947 */ /* 0x000fea000383ffff */
.L_x_1423:
[----:B------:R-:W1:Y:S01]  /*1baf0*/  S2R R11, SR_TID.X ;  /* 0x00000000000b7919 */ /* 0x000e620000002100 */
[----:B------:R-:W-:Y:S01]  /*1bb00*/  BSSY B0, `(.L_x_1531) ;  /* 0x000000a000007945 */ /* 0x000fe20003800000 */
[----:B------:R-:W-:Y:S02]  /*1bb10*/  IMAD.MOV.U32 R12, RZ, RZ, RZ ;  /* 0x000000ffff0c7224 */ /* 0x000fe400078e00ff */
[----:B------:R-:W-:Y:S01]  /*1bb20*/  IMAD.MOV.U32 R15, RZ, RZ, -0x1 ;  /* 0xffffffffff0f7424 */ /* 0x000fe200078e00ff */
[----:B-1----:R-:W-:-:S04]  /*1bb30*/  SHF.R.U32.HI R11, RZ, 0x5, R11 ;  /* 0x00000005ff0b7819 */ /* 0x002fc8000001160b */
[----:B------:R-:W-:-:S05]  /*1bb40*/  LOP3.LUT R11, R11, 0x3, RZ, 0xc0, !PT ;  /* 0x000000030b0b7812 */ /* 0x000fca00078ec0ff */
[----:B------:R-:W-:Y:S02]  /*1bb50*/  IMAD.MOV.U32 R13, RZ, RZ, R11 ;  /* 0x000000ffff0d7224 */ /* 0x000fe400078e000b */
[----:B------:R-:W-:-:S07]  /*1bb60*/  IMAD.MOV.U32 R11, RZ, RZ, 0x1f ;  /* 0x0000001fff0b7424 */ /* 0x000fce00078e00ff */
[----:B0-----:R-:W-:Y:S05]  /*1bb70*/  WARPSYNC.COLLECTIVE R15, `(.L_x_1532) ;  /* 0x000000000f087348 */ /* 0x001fea0003c00000 */
[----:B------:R1:W2:Y:S02]  /*1bb80*/  SHFL.IDX P6, R14, R13, R12, R11 ;  /* 0x0000000c0d0e7389 */ /* 0x0002a400000c000b */
[----:B012---:R-:W-:Y:S01]  /*1bb90*/  ENDCOLLECTIVE ;  /* 0x000000000000791b */ /* 0x007fe20003800000 */
.L_x_1532:
[----:B------:R-:W-:Y:S05]  /*1bba0*/  BSYNC B0 ;  /* 0x0000000000007941 */ /* 0x000fea0003800000 */
.L_x_1531:
[----:B------:R-:W-:Y:S05]  /*1bbb0*/  BRA `(.L_x_1533) ;  /* 0xffffffa800247947 */ /* 0x000fea000383ffff */
.L_x_1426:
[----:B0-----:R0:W1:Y:S02]  /*1bbc0*/  SYNCS.PHASECHK.TRANS64.TRYWAIT P0, [R27+URZ+0x38840], R0 ;  /* 0x038840001b0075a7 */ /* 0x001064000800017f */
[----:B-1----:R-:W-:Y:S05]  /*1bbd0*/  @!P0 NANOSLEEP.SYNCS 0x989680 ;  /* 0x009896800000895d */ /* 0x002fea0003900000 */
[----:B------:R-:W1:Y:S02]  /*1bbe0*/  @!P0 SYNCS.PHASECHK.TRANS64 P0, [R27+URZ+0x38840], R0 ;  /* 0x038840001b0085a7 */ /* 0x000e64000800007f */
[----:B-1----:R-:W-:Y:S05]  /*1bbf0*/  @!P0 BRA `(.L_x_1426) ;  /* 0xfffffffc00f08947 */ /* 0x002fea000383ffff */
[----:B------:R-:W-:Y:S05]  /*1bc00*/  BRA `(.L_x_1534) ;  /* 0xffffffa800507947 */ /* 0x000fea000383ffff */
.L_x_1427:
        /* <DEDUP_REMOVED lines=8> */
.L_x_1536:
[----:B------:R-:W-:Y:S05]  /*1bc90*/  BSYNC B0 ;  /* 0x0000000000007941 */ /* 0x000fea0003800000 */
.L_x_1535:
[----:B------:R-:W-:Y:S01]  /*1bca0*/  IMAD.MOV.U32 R13, RZ, RZ, R0 ;  /* 0x000000ffff0d7224 */ /* 0x000fe200078e0000 */
[----:B------:R-:W-:Y:S01]  /*1bcb0*/  MOV R15, 0xffffffff ;  /* 0xffffffff000f7802 */ /* 0x000fe20000000f00 */
[----:B------:R-:W-:Y:S02]  /*1bcc0*/  IMAD.MOV.U32 R12, RZ, RZ, RZ ;  /* 0x000000ffff0c7224 */ /* 0x000fe400078e00ff */
[----:B------:R-:W-:Y:S02]  /*1bcd0*/  IMAD.MOV.U32 R11, RZ, RZ, 0x181f ;  /* 0x0000181fff0b7424 */ /* 0x000fe400078e00ff */
[----:B------:R-:W-:Y:S02]  /*1bce0*/  IMAD.MOV.U32 R2, RZ, RZ, R14 ;  /* 0x000000ffff027224 */ /* 0x000fe400078e000e */
[----:B------:R-:W-:-:S07]  /*1bcf0*/  @P0 IMAD R6, R5, 0x2, R23 ;  /* 0x0000000205060824 */ /* 0x000fce00078e0217 */
[----:B------:R-:W-:Y:S05]  /*1bd00*/  WARPSYNC.COLLECTIVE R15, `(.L_x_1537) ;  /* 0x000000000f087348 */ /* 0x000fea0003c00000 */
[----:B------:R0:W1:Y:S02]  /*1bd10*/  SHFL.IDX P6, R14, R13, R12, R11 ;  /* 0x0000000c0d0e7389 */ /* 0x00006400000c000b */
[----:B01----:R-:W-:Y:S01]  /*1bd20*/  ENDCOLLECTIVE ;  /* 0x000000000000791b */ /* 0x003fe20003800000 */
.L_x_1537:
[----:B------:R-:W-:Y:S02]  /*1bd30*/  IMAD.MOV.U32 R13, RZ, RZ, R4 ;  /* 0x000000ffff0d7224 */ /* 0x000fe400078e0004 */
[----:B------:R-:W-:Y:S02]  /*1bd40*/  IMAD.MOV.U32 R12, RZ, RZ, 0x1 ;  /* 0x00000001ff0c7424 */ /* 0x000fe400078e00ff */
[----:B------:R-:W-:-:S07]  /*1bd50*/  IMAD.MOV.U32 R3, RZ, RZ, R14 ;  /* 0x000000ffff037224 */ /* 0x000fce00078e000e */
[----:B------:R-:W-:Y:S05]  /*1bd60*/  WARPSYNC.COLLECTIVE R15, `(.L_x_1538) ;  /* 0x000000000f087348 */ /* 0x000fea0003c00000 */
[----:B------:R0:W1:Y:S02]  /*1bd70*/  SHFL.IDX P6, R14, R13, R12, R11 ;  /* 0x0000000c0d0e7389 */ /* 0x00006400000c000b */
[----:B01----:R-:W-:Y:S01]  /*1bd80*/  ENDCOLLECTIVE ;  /* 0x000000000000791b */ /* 0x003fe20003800000 */
.L_x_1538:
        /* <DEDUP_REMOVED lines=15> */
.L_x_1539:
[----:B------:R-:W-:Y:S02]  /*1be80*/  @P0 IMAD R6, R5, 0x2, R23 ;  /* 0x0000000205060824 */ /* 0x000fe400078e0217 */
[----:B------:R-:W-:Y:S02]  /*1be90*/  IMAD.MOV.U32 R13, RZ, RZ, R4 ;  /* 0x000000ffff0d7224 */ /* 0x000fe400078e0004 */
[----:B------:R-:W-:Y:S02]  /*1bea0*/  IMAD.MOV.U32 R12, RZ, RZ, 0x2 ;  /* 0x00000002ff0c7424 */ /* 0x000fe400078e00ff */
[----:B------:R-:W-:-:S07]  /*1beb0*/  IMAD.MOV.U32 R3, RZ, RZ, R14 ;  /* 0x000000ffff037224 */ /* 0x000fce00078e000e */
[----:B------:R-:W-:Y:S05]  /*1bec0*/  WARPSYNC.COLLECTIVE R15, `(.L_x_1540) ;  /* 0x000000000f087348 */ /* 0x000fea0003c00000 */
[----:B------:R0:W1:Y:S02]  /*1bed0*/  SHFL.IDX P6, R14, R13, R12, R11 ;  /* 0x0000000c0d0e7389 */ /* 0x00006400000c000b */
[----:B01----:R-:W-:Y:S01]  /*1bee0*/  ENDCOLLECTIVE ;  /* 0x000000000000791b */ /* 0x003fe20003800000 */
.L_x_1540:
        /* <DEDUP_REMOVED lines=15> */
.L_x_1541:
[----:B------:R-:W-:Y:S02]  /*1bfe0*/  @P0 IMAD R6, R5, 0x2, R23 ;  /* 0x0000000205060824 */ /* 0x000fe400078e0217 */
[----:B------:R-:W-:Y:S02]  /*1bff0*/  IMAD.MOV.U32 R13, RZ, RZ, R4 ;  /* 0x000000ffff0d7224 */ /* 0x000fe400078e0004 */
[----:B------:R-:W-:Y:S02]  /*1c000*/  IMAD.MOV.U32 R12, RZ, RZ, 0x3 ;  /* 0x00000003ff0c7424 */ /* 0x000fe400078e00ff */
[----:B------:R-:W-:-:S07]  /*1c010*/  IMAD.MOV.U32 R3, RZ, RZ, R14 ;  /* 0x000000ffff037224 */ /* 0x000fce00078e000e */
[----:B------:R-:W-:Y:S05]  /*1c020*/  WARPSYNC.COLLECTIVE R15, `(.L_x_1542) ;  /* 0x000000000f087348 */ /* 0x000fea0003c00000 */
[----:B------:R0:W1:Y:S02]  /*1c030*/  SHFL.IDX P6, R14, R13, R12, R11 ;  /* 0x0000000c0d0e7389 */ /* 0x00006400000c000b */
[----:B01----:R-:W-:Y:S01]  /*1c040*/  ENDCOLLECTIVE ;  /* 0x000000000000791b */ /* 0x003fe20003800000 */
.L_x_1542:
        /* <DEDUP_REMOVED lines=10> */
.L_x_1543:
[----:B------:R-:W-:Y:S01]  /*1c0f0*/  @!PT LDS RZ, [RZ] ;  /* 0x00000000fffff984 */ /* 0x000fe20000000800 */
[----:B------:R-:W-:Y:S01]  /*1c100*/  @!PT LDS RZ, [RZ] ;  /* 0x00000000fffff984 */ /* 0x000fe20000000800 */
[----:B------:R-:W-:Y:S01]  /*1c110*/  @!PT LDS RZ, [RZ] ;  /* 0x00000000fffff984 */ /* 0x000fe20000000800 */
[----:B------:R1:W-:Y:S01]  /*1c120*/  @P0 LDGSTS.E.BYPASS.LTC128B.128 [R6+0x23400], desc[UR40][R2.64], !P2 ;  /* 0x2340000002060fae */ /* 0x0003e2000d101d68 */
[----:B------:R-:W-:Y:S01]  /*1c130*/  IMAD.MOV.U32 R0, RZ, RZ, R14 ;  /* 0x000000ffff007224 */ /* 0x000fe200078e000e */
[----:B------:R-:W-:Y:S06]  /*1c140*/  BRA `(.L_x_1544) ;  /* 0xffffffa800247947 */ /* 0x000fec000383ffff */
.L_x_1432:
[----:B------:R-:W-:Y:S01]  /*1c150*/  IMAD.MOV.U32 R13, RZ, RZ, R3 ;  /* 0x000000ffff0d7224 */ /* 0x000fe200078e0003 */
[----:B------:R-:W-:Y:S01]  /*1c160*/  MOV R15, 0xffffffff ;  /* 0xffffffff000f7802 */ /* 0x000fe20000000f00 */
[----:B------:R-:W-:Y:S02]  /*1c170*/  IMAD.MOV.U32 R12, RZ, RZ, RZ ;  /* 0x000000ffff0c7224 */ /* 0x000fe400078e00ff */
[----:B------:R-:W-:Y:S02]  /*1c180*/  IMAD.MOV.U32 R11, RZ, RZ, 0x181f ;  /* 0x0000181fff0b7424 */ /* 0x000fe400078e00ff */
[----:B-----5:R-:W-:Y:S02]  /*1c190*/  IMAD R2, R9, R6, RZ ;  /* 0x0000000609027224 */ /* 0x020fe400078e02ff */
[----:B------:R-:W-:-:S07]  /*1c1a0*/  IMAD R17, R17, 0x40, R8 ;  /* 0x0000004011117824 */ /* 0x000fce00078e0208 */
[----:B------:R-:W-:Y:S05]  /*1c1b0*/  WARPSYNC.COLLECTIVE R15, `(.L_x_1545) ;  /* 0x000000000f087348 */ /* 0x000fea0003c00000 */
[----:B------:R0:W1:Y:S02]  /*1c1c0*/  SHFL.IDX P6, R14, R13, R12, R11 ;  /* 0x0000000c0d0e7389 */ /* 0x00006400000c000b */
[----:B01----:R-:W-:Y:S01]  /*1c1d0*/  ENDCOLLECTIVE ;  /* 0x000000000000791b */ /* 0x003fe20003800000 */
.L_x_1545:
[C---:B------:R-:W-:Y:S01]  /*1c1e0*/  VIADD R10, R17.reuse, 0x10 ;  /* 0x00000010110a7836 */ /* 0x040fe20000000000 */
[C---:B------:R-:W-:Y:S01]  /*1c1f0*/  ISETP.GE.AND P0, PT, R17.reuse, R2, PT ;  /* 0x000000021100720c */ /* 0x040fe20003f06270 */
[----:B------:R-:W-:-:S03]  /*1c200*/  VIADD R8, R17, 0x20 ;  /* 0x0000002011087836 */ /* 0x000fc60000000000 */
[----:B------:R0:W-:Y:S04]  /*1c210*/  STL [R1+0x20], R10 ;  /* 0x0000200a01007387 */ /* 0x0001e80000100800 */
[----:B------:R0:W-:Y:S01]  /*1c220*/  STL [R1+0x24], R8 ;  /* 0x0000240801007387 */ /* 0x0001e20000100800 */
[----:B------:R-:W-:Y:S02]  /*1c230*/  IMAD.MOV.U32 R13, RZ, RZ, R0 ;  /* 0x000000ffff0d7224 */ /* 0x000fe400078e0000 */
[----:B------:R-:W-:-:S07]  /*1c240*/  IMAD.MOV.U32 R5, RZ, RZ, R14 ;  /* 0x000000ffff057224 */ /* 0x000fce00078e000e */
[----:B0-----:R-:W-:Y:S05]  /*1c250*/  WARPSYNC.COLLECTIVE R15, `(.L_x_1546) ;  /* 0x000000000f087348 */ /* 0x001fea0003c00000 */
[----:B------:R1:W2:Y:S02]  /*1c260*/  SHFL.IDX P6, R14, R13, R12, R11 ;  /* 0x0000000c0d0e7389 */ /* 0x0002a400000c000b */
[----:B012---:R-:W-:Y:S01]  /*1c270*/  ENDCOLLECTIVE ;  /* 0x000000000000791b */ /* 0x007fe20003800000 */
.L_x_1546:
[----:B------:R-:W-:Y:S02]  /*1c280*/  IMAD.MOV.U32 R13, RZ, RZ, R3 ;  /* 0x000000ffff0d7224 */ /* 0x000fe400078e0003 */
[----:B------:R-:W-:Y:S02]  /*1c290*/  IMAD.MOV.U32 R12, RZ, RZ, 0x1 ;  /* 0x00000001ff0c7424 */ /* 0x000fe400078e00ff */
[----:B------:R-:W-:-:S07]  /*1c2a0*/  IMAD.MOV.U32 R4, RZ, RZ, R14 ;  /* 0x000000ffff047224 */ /* 0x000fce00078e000e */
[----:B------:R-:W-:Y:S05]  /*1c2b0*/  WARPSYNC.COLLECTIVE R15, `(.L_x_1547) ;  /* 0x000000000f087348 */ /* 0x000fea0003c00000 */
[----:B------:R0:W1:Y:S02]  /*1c2c0*/  SHFL.IDX P6, R14, R13, R12, R11 ;  /* 0x0000000c0d0e7389 */ /* 0x00006400000c000b */
[----:B01----:R-:W-:Y:S01]  /*1c2d0*/  ENDCOLLECTIVE ;  /* 0x000000000000791b */ /* 0x003fe20003800000 */
.L_x_1547:
[----:B------:R-:W-:-:S05]  /*1c2e0*/  @!P0 LEA R4, P2, R7, R4, 0x1 ;  /* 0x0000000407048211 */ /* 0x000fca00078408ff */
[----:B------:R-:W-:-:S05]  /*1c2f0*/  @!P0 IMAD.X R5, RZ, RZ, R5, P2 ;  /* 0x000000ffff058224 */ /* 0x000fca00010e0605 */
[----:B------:R-:W-:Y:S01]  /*1c300*/  @!PT LDS RZ, [RZ] ;  /* 0x00000000fffff984 */ /* 0x000fe20000000800 */
[----:B------:R-:W-:Y:S01]  /*1c310*/  @!PT LDS RZ, [RZ] ;  /* 0x00000000fffff984 */ /* 0x000fe20000000800 */
[----:B------:R-:W-:Y:S01]  /*1c320*/  @!PT LDS RZ, [RZ] ;  /* 0x00000000fffff984 */ /* 0x000fe20000000800 */
[----:B------:R0:W-:Y:S01]  /*1c330*/  @!P0 LDGSTS.E.BYPASS.LTC128B.128 [R26+0x20400], desc[UR40][R4.64], !P1 ;  /* 0x20400000041a8fae */ /* 0x0001e2000c901d68 */
[----:B------:R-:W-:Y:S01]  /*1c340*/  IMAD.MOV.U32 R13, RZ, RZ, R0 ;  /* 0x000000ffff0d7224 */ /* 0x000fe200078e0000 */
[----:B------:R-:W-:Y:S01]  /*1c350*/  ISETP.GE.AND P0, PT, R10, R2, PT ;  /* 0x000000020a00720c */ /* 0x000fe20003f06270 */
[----:B0-----:R-:W-:-:S12]  /*1c360*/  IMAD.MOV.U32 R4, RZ, RZ, R14 ;  /* 0x000000ffff047224 */ /* 0x001fd800078e000e */
[----:B------:R-:W-:Y:S05]  /*1c370*/  WARPSYNC.COLLECTIVE R15, `(.L_x_1548) ;  /* 0x000000000f087348 */ /* 0x000fea0003c00000 */
[----:B------:R0:W1:Y:S02]  /*1c380*/  SHFL.IDX P6, R14, R13, R12, R11 ;  /* 0x0000000c0d0e7389 */ /* 0x00006400000c000b */
[----:B01----:R-:W-:Y:S01]  /*1c390*/  ENDCOLLECTIVE ;  /* 0x000000000000791b */ /* 0x003fe20003800000 */
.L_x_1548:
[----:B------:R-:W-:Y:S02]  /*1c3a0*/  IMAD.MOV.U32 R13, RZ, RZ, R3 ;  /* 0x000000ffff0d7224 */ /* 0x000fe400078e0003 */
[----:B------:R-:W-:Y:S02]  /*1c3b0*/  IMAD.MOV.U32 R12, RZ, RZ, 0x2 ;  /* 0x00000002ff0c7424 */ /* 0x000fe400078e00ff */
[----:B------:R-:W-:-:S07]  /*1c3c0*/  IMAD.MOV.U32 R5, RZ, RZ, R14 ;  /* 0x000000ffff057224 */ /* 0x000fce00078e000e */
[----:B------:R-:W-:Y:S05]  /*1c3d0*/  WARPSYNC.COLLECTIVE R15, `(.L_x_1549) ;  /* 0x000000000f087348 */ /* 0x000fea0003c00000 */
[----:B------:R0:W1:Y:S02]  /*1c3e0*/  SHFL.IDX P6, R14, R13, R12, R11 ;  /* 0x0000000c0d0e7389 */ /* 0x00006400000c000b */
[----:B01----:R-:W-:Y:S01]  /*1c3f0*/  ENDCOLLECTIVE ;  /* 0x000000000000791b */ /* 0x003fe20003800000 */
.L_x_1549:
        /* <DEDUP_REMOVED lines=10> */
.L_x_1550:
[----:B------:R-:W-:Y:S01]  /*1c4a0*/  @!PT LDS RZ, [RZ] ;  /* 0x00000000fffff984 */ /* 0x000fe20000000800 */
[----:B------:R-:W-:Y:S01]  /*1c4b0*/  @!PT LDS RZ, [RZ] ;  /* 0x00000000fffff984 */ /* 0x000fe20000000800 */
[----:B------:R-:W-:Y:S01]  /*1c4c0*/  @!PT LDS RZ, [RZ] ;  /* 0x00000000fffff984 */ /* 0x000fe20000000800 */
[----:B------:R0:W-:Y:S01]  /*1c4d0*/  @!P0 LDGSTS.E.BYPASS.LTC128B.128 [R26+0x20c00], desc[UR40][R4.64], !P1 ;  /* 0x20c00000041a8fae */ /* 0x0001e2000c901d68 */
[----:B------:R-:W-:Y:S01]  /*1c4e0*/  ISETP.GE.AND P0, PT, R8, R2, PT ;  /* 0x000000020800720c */ /* 0x000fe20003f06270 */
[----:B------:R-:W-:Y:S02]  /*1c4f0*/  IMAD.MOV.U32 R13, RZ, RZ, R3 ;  /* 0x000000ffff0d7224 */ /* 0x000fe400078e0003 */
[----:B------:R-:W-:Y:S02]  /*1c500*/  IMAD.MOV.U32 R12, RZ, RZ, 0x3 ;  /* 0x00000003ff0c7424 */ /* 0x000fe400078e00ff */
[----:B0-----:R-:W-:-:S08]  /*1c510*/  IMAD.MOV.U32 R4, RZ, RZ, R14 ;  /* 0x000000ffff047224 */ /* 0x001fd000078e000e */
[----:B------:R-:W-:Y:S05]  /*1c520*/  WARPSYNC.COLLECTIVE R15, `(.L_x_1551) ;  /* 0x000000000f087348 */ /* 0x000fea0003c00000 */
[----:B------:R0:W1:Y:S02]  /*1c530*/  SHFL.IDX P6, R14, R13, R12, R11 ;  /* 0x0000000c0d0e7389 */ /* 0x00006400000c000b */
[----:B01----:R-:W-:Y:S01]  /*1c540*/  ENDCOLLECTIVE ;  /* 0x000000000000791b */ /* 0x003fe20003800000 */
.L_x_1551:
        /* <DEDUP_REMOVED lines=10> */
.L_x_1552:
[----:B------:R-:W-:Y:S01]  /*1c5f0*/  @!PT LDS RZ, [RZ] ;  /* 0x00000000fffff984 */ /* 0x000fe20000000800 */
[----:B------:R-:W-:Y:S01]  /*1c600*/  @!PT LDS RZ, [RZ] ;  /* 0x00000000fffff984 */ /* 0x000fe20000000800 */
[----:B------:R-:W-:Y:S01]  /*1c610*/  @!PT LDS RZ, [RZ] ;  /* 0x00000000fffff984 */ /* 0x000fe20000000800 */
[----:B------:R0:W-:Y:S01]  /*1c620*/  @!P0 LDGSTS.E.BYPASS.LTC128B.128 [R26+0x21400], desc[UR40][R4.64], !P1 ;  /* 0x21400000041a8fae */ /* 0x0001e2000c901d68 */
[----:B------:R-:W-:Y:S01]  /*1c630*/  IMAD.MOV.U32 R0, RZ, RZ, R14 ;  /* 0x000000ffff007224 */ /* 0x000fe200078e000e */
[----:B------:R-:W-:Y:S06]  /*1c640*/  BRA `(.L_x_1553) ;  /* 0xffffffac00407947 */ /* 0x000fec000383ffff */
.L_x_1436:
[----:B------:R-:W2:Y:S04]  /*1c650*/  LDL.LU R10, [R1+0x1c] ;  /* 0x00001c00010a7983 */ /* 0x000ea80000300800 */
[----:B------:R-:W3:Y:S04]  /*1c660*/  LDL.LU R9, [R1+0x20] ;  /* 0x0000200001097983 */ /* 0x000ee80000300800 */
[----:B------:R-:W4:Y:S01]  /*1c670*/  LDL.LU R8, [R1+0x24] ;  /* 0x0000240001087983 */ /* 0x000f220000300800 */
[----:B------:R-:W-:Y:S01]  /*1c680*/  LOP3.LUT R22, R22, 0xffffdfff, RZ, 0xc0, !PT ;  /* 0xffffdfff16167812 */ /* 0x000fe200078ec0ff */
[----:B------:R-:W-:Y:S01]  /*1c690*/  BSSY B0, `(.L_x_1554) ;  /* 0x0000029000007945 */ /* 0x000fe20003800000 */
[----:B------:R-:W-:Y:S01]  /*1c6a0*/  IMAD.MOV.U32 R13, RZ, RZ, R4 ;  /* 0x000000ffff0d7224 */ /* 0x000fe200078e0004 */
[----:B------:R-:W-:Y:S01]  /*1c6b0*/  MOV R12, RZ ;  /* 0x000000ff000c7202 */ /* 0x000fe20000000f00 */
[----:B------:R-:W-:-:S02]  /*1c6c0*/  IMAD.MOV.U32 R11, RZ, RZ, 0x181f ;  /* 0x0000181fff0b7424 */ /* 0x000fc400078e00ff */
[----:B------:R-:W-:Y:S02]  /*1c6d0*/  IMAD.MOV.U32 R15, RZ, RZ, -0x1 ;  /* 0xffffffffff0f7424 */ /* 0x000fe400078e00ff */
[----:B--2---:R-:W-:-:S05]  /*1c6e0*/  IMAD R6, R10, R6, RZ ;  /* 0x000000060a067224 */ /* 0x004fca00078e02ff */
[-C--:B------:R-:W-:Y:S02]  /*1c6f0*/  ISETP.GE.AND P2, PT, R17, R6.reuse, PT ;  /* 0x000000061100720c */ /* 0x080fe40003f46270 */
[-C--:B---3--:R-:W-:Y:S02]  /*1c700*/  ISETP.GE.AND P1, PT, R9, R6.reuse, PT ;  /* 0x000000060900720c */ /* 0x088fe40003f26270 */
[----:B----4-:R-:W-:-:S09]  /*1c710*/  ISETP.GE.AND P0, PT, R8, R6, PT ;  /* 0x000000060800720c */ /* 0x010fd20003f06270 */
[C---:B------:R-:W-:Y:S02]  /*1c720*/  @!P2 LOP3.LUT R2, R0.reuse, 0x40, RZ, 0xc0, !PT ;  /* 0x000000400002a812 */ /* 0x040fe400078ec0ff */
[----:B------:R-:W-:Y:S02]  /*1c730*/  @!P1 LOP3.LUT R3, R0, 0x40, RZ, 0xc0, !PT ;  /* 0x0000004000039812 */ /* 0x000fe400078ec0ff */
[----:B------:R-:W-:Y:S02]  /*1c740*/  @!P2 SHF.R.U32.HI R2, RZ, 0x2, R2 ;  /* 0x00000002ff02a819 */ /* 0x000fe40000011602 */
[----:B------:R-:W-:Y:S02]  /*1c750*/  @!P1 SHF.R.U32.HI R3, RZ, 0x2, R3 ;  /* 0x00000002ff039819 */ /* 0x000fe40000011603 */
[----:B------:R-:W-:Y:S02]  /*1c760*/  @!P2 ISETP.NE.U32.AND P6, PT, R2, RZ, PT ;  /* 0x000000ff0200a20c */ /* 0x000fe40003fc5070 */
[----:B------:R-:W-:-:S02]  /*1c770*/  @!P2 LOP3.LUT R2, R7, 0x80, RZ, 0xc0, !PT ;  /* 0x000000800702a812 */ /* 0x000fc400078ec0ff */
[----:B------:R-:W-:Y:S02]  /*1c780*/  @!P0 LOP3.LUT R8, R0, 0x40, RZ, 0xc0, !PT ;  /* 0x0000004000088812 */ /* 0x000fe400078ec0ff */
[----:B------:R-:W-:Y:S02]  /*1c790*/  @!P2 SHF.R.U32.HI R2, RZ, 0x3, R2 ;  /* 0x00000003ff02a819 */ /* 0x000fe40000011602 */
[----:B------:R-:W-:-:S05]  /*1c7a0*/  @!P0 SHF.R.U32.HI R8, RZ, 0x2, R8 ;  /* 0x00000002ff088819 */ /* 0x000fca0000011608 */
[----:B------:R-:W-:Y:S02]  /*1c7b0*/  @P6 LOP3.LUT R22, R22, 0x2000, RZ, 0xfc, !PT ;  /* 0x0000200016166812 */ /* 0x000fe400078efcff */
[----:B------:R-:W-:Y:S02]  /*1c7c0*/  @!P2 ISETP.NE.U32.AND P6, PT, R2, RZ, PT ;  /* 0x000000ff0200a20c */ /* 0x000fe40003fc5070 */
[----:B------:R-:W-:Y:S02]  /*1c7d0*/  LOP3.LUT R22, R22, 0xffffefff, RZ, 0xc0, !PT ;  /* 0xffffefff16167812 */ /* 0x000fe400078ec0ff */
[----:B------:R-:W-:-:S04]  /*1c7e0*/  @!P1 LOP3.LUT R2, R7, 0x80, RZ, 0xc0, !PT ;  /* 0x0000008007029812 */ /* 0x000fc800078ec0ff */
[----:B------:R-:W-:-:S05]  /*1c7f0*/  @!P1 SHF.R.U32.HI R2, RZ, 0x3, R2 ;  /* 0x00000003ff029819 */ /* 0x000fca0000011602 */
[----:B------:R-:W-:Y:S02]  /*1c800*/  @P6 LOP3.LUT R22, R22, 0x1000, RZ, 0xfc, !PT ;  /* 0x0000100016166812 */ /* 0x000fe400078efcff */
[----:B------:R-:W-:Y:S02]  /*1c810*/  @!P1 ISETP.NE.U32.AND P6, PT, R3, RZ, PT ;  /* 0x000000ff0300920c */ /* 0x000fe40003fc5070 */
[----:B------:R-:W-:-:S11]  /*1c820*/  LOP3.LUT R22, R22, 0xffff7fff, RZ, 0xc0, !PT ;  /* 0xffff7fff16167812 */ /* 0x000fd600078ec0ff */
[----:B------:R-:W-:Y:S02]  /*1c830*/  @P6 LOP3.LUT R22, R22, 0x8000, RZ, 0xfc, !PT ;  /* 0x0000800016166812 */ /* 0x000fe400078efcff */
[----:B------:R-:W-:Y:S02]  /*1c840*/  @!P1 ISETP.NE.U32.AND P6, PT, R2, RZ, PT ;  /* 0x000000ff0200920c */ /* 0x000fe40003fc5070 */
[----:B------:R-:W-:-:S11]  /*1c850*/  LOP3.LUT R22, R22, 0xffffbfff, RZ, 0xc0, !PT ;  /* 0xffffbfff16167812 */ /* 0x000fd600078ec0ff */
        /* <DEDUP_REMOVED lines=12> */
.L_x_1555:
[----:B------:R-:W-:Y:S05]  /*1c920*/  BSYNC B0 ;  /* 0x0000000000007941 */ /* 0x000fea0003800000 */
.L_x_1554:
        /* <DEDUP_REMOVED lines=11> */
.L_x_1556:
[----:B------:R-:W-:-:S04]  /*1c9e0*/  LOP3.LUT R22, R22, 0xfdffffff, RZ, 0xc0, !PT ;  /* 0xfdffffff16167812 */ /* 0x000fc800078ec0ff */
[----:B------:R-:W-:-:S04]  /*1c9f0*/  @P3 LOP3.LUT R22, R22, 0x2000000, RZ, 0xfc, !PT ;  /* 0x0200000016163812 */ /* 0x000fc800078efcff */
[C---:B------:R-:W-:Y:S02]  /*1ca00*/  LOP3.LUT P3, RZ, R22.reuse, 0x400, RZ, 0xc0, !PT ;  /* 0x0000040016ff7812 */ /* 0x040fe4000786c0ff */
[----:B------:R-:W-:Y:S01]  /*1ca10*/  LOP3.LUT R22, R22, 0xfeffffff, RZ, 0xc0, !PT ;  /* 0xfeffffff16167812 */ /* 0x000fe200078ec0ff */
[----:B------:R-:W-:-:S03]  /*1ca20*/  IMAD.MOV.U32 R13, RZ, RZ, R4 ;  /* 0x000000ffff0d7224 */ /* 0x000fc600078e0004 */
[----:B------:R-:W-:Y:S01]  /*1ca30*/  @P1 LOP3.LUT R22, R22, 0x1000000, RZ, 0xfc, !PT ;  /* 0x0100000016161812 */ /* 0x000fe200078efcff */
[----:B------:R-:W-:-:S03]  /*1ca40*/  IMAD.MOV.U32 R12, RZ, RZ, 0x1 ;  /* 0x00000001ff0c7424 */ /* 0x000fc600078e00ff */
[C---:B------:R-:W-:Y:S02]  /*1ca50*/  LOP3.LUT P1, RZ, R22.reuse, 0x200, RZ, 0xc0, !PT ;  /* 0x0000020016ff7812 */ /* 0x040fe4000782c0ff */
[----:B------:R-:W-:Y:S01]  /*1ca60*/  LOP3.LUT R22, R22, 0xffdfffff, RZ, 0xc0, !PT ;  /* 0xffdfffff16167812 */ /* 0x000fe200078ec0ff */
[----:B------:R-:W-:-:S03]  /*1ca70*/  IMAD.MOV.U32 R3, RZ, RZ, R14 ;  /* 0x000000ffff037224 */ /* 0x000fc600078e000e */
[----:B------:R-:W-:Y:S02]  /*1ca80*/  @P0 LOP3.LUT R22, R22, 0x200000, RZ, 0xfc, !PT ;  /* 0x0020000016160812 */ /* 0x000fe400078efcff */
[----:B------:R-:W-:Y:S02]  /*1ca90*/  @!P2 LEA R3, P6, R20, R3, 0x1 ;  /* 0x000000031403a211 */ /* 0x000fe400078c08ff */
[----:B------:R-:W-:-:S03]  /*1caa0*/  LOP3.LUT P0, RZ, R22, 0x2000, RZ, 0xc0, !PT ;  /* 0x0000200016ff7812 */ /* 0x000fc6000780c0ff */
        /* <DEDUP_REMOVED lines=9> */
[----:B------:R-:W-:-:S03]  /*1cb40*/  LOP3.LUT P4, RZ, R22, 0x4000000, RZ, 0xc0, !PT ;  /* 0x0400000016ff7812 */ /* 0x000fc6000788c0ff */
[----:B------:R0:W-:Y:S01]  /*1cb50*/  @!P2 LDGSTS.E.BYPASS.LTC128B.128 [R26+0x28400], desc[UR40][R2.64+0x80], !P3 ;  /* 0x28400080021aafae */ /* 0x0001e2000d901d68 */
[----:B------:R-:W-:-:S03]  /*1cb60*/  LOP3.LUT P3, RZ, R22, 0x2000000, RZ, 0xc0, !PT ;  /* 0x0200000016ff7812 */ /* 0x000fc6000786c0ff */
        /* <DEDUP_REMOVED lines=9> */
[----:B------:R0:W-:Y:S04]  /*1cc00*/  @!P2 LDGSTS.E.BYPASS.LTC128B.128 [R26+0x32400], desc[UR40][R2.64+0x300], P0 ;  /* 0x32400300021aafae */ /* 0x0001e80008101d68 */
[----:B------:R0:W-:Y:S04]  /*1cc10*/  @!P2 LDGSTS.E.BYPASS.LTC128B.128 [R26+0x34400], desc[UR40][R2.64+0x380], P6 ;  /* 0x34400380021aafae */ /* 0x0001e8000b101d68 */
[----:B0-----:R-:W-:Y:S05]  /*1cc20*/  WARPSYNC.COLLECTIVE R15, `(.L_x_1557) ;  /* 0x000000000f087348 */ /* 0x001fea0003c00000 */
[----:B------:R1:W2:Y:S02]  /*1cc30*/  SHFL.IDX P6, R14, R13, R12, R11 ;  /* 0x0000000c0d0e7389 */ /* 0x0002a400000c000b */
[----:B012---:R-:W-:Y:S01]  /*1cc40*/  ENDCOLLECTIVE ;  /* 0x000000000000791b */ /* 0x007fe20003800000 */
.L_x_1557:
[----:B------:R-:W-:-:S04]  /*1cc50*/  @P5 LOP3.LUT R22, R22, 0x800000, RZ, 0xfc, !PT ;  /* 0x0080000016165812 */ /* 0x000fc800078efcff */
[C---:B------:R-:W-:Y:S02]  /*1cc60*/  LOP3.LUT P5, RZ, R22.reuse, 0x800, RZ, 0xc0, !PT ;  /* 0x0000080016ff7812 */ /* 0x040fe400078ac0ff */
[----:B------:R-:W-:Y:S01]  /*1cc70*/  LOP3.LUT P0, RZ, R22, 0x8000, RZ, 0xc0, !PT ;  /* 0x0000800016ff7812 */ /* 0x000fe2000780c0ff */
[----:B------:R-:W-:Y:S02]  /*1cc80*/  IMAD.MOV.U32 R13, RZ, RZ, R5 ;  /* 0x000000ffff0d7224 */ /* 0x000fe400078e0005 */
[----:B------:R-:W-:-:S10]  /*1cc90*/  IMAD.MOV.U32 R2, RZ, RZ, R14 ;  /* 0x000000ffff027224 */ /* 0x000fd400078e000e */
[----:B------:R-:W-:Y:S05]  /*1cca0*/  WARPSYNC.COLLECTIVE R15, `(.L_x_1558) ;  /* 0x000000000f087348 */ /* 0x000fea0003c00000 */
[----:B------:R0:W1:Y:S02]  /*1ccb0*/  SHFL.IDX P6, R14, R13, R12, R11 ;  /* 0x0000000c0d0e7389 */ /* 0x00006400000c000b */
[----:B01----:R-:W-:Y:S01]  /*1ccc0*/  ENDCOLLECTIVE ;  /* 0x000000000000791b */ /* 0x003fe20003800000 */
.L_x_1558:
[----:B------:R-:W-:Y:S02]  /*1ccd0*/  IMAD.MOV.U32 R13, RZ, RZ, R4 ;  /* 0x000000ffff0d7224 */ /* 0x000fe400078e0004 */
[----:B------:R-:W-:Y:S02]  /*1cce0*/  IMAD.MOV.U32 R12, RZ, RZ, 0x2 ;  /* 0x00000002ff0c7424 */ /* 0x000fe400078e00ff */
[----:B------:R-:W-:Y:S01]  /*1ccf0*/  IMAD.MOV.U32 R3, RZ, RZ, R14 ;  /* 0x000000ffff037224 */ /* 0x000fe200078e000e */
[----:B------:R-:W-:-:S04]  /*1cd00*/  LOP3.LUT P6, RZ, R22, 0x4000, RZ, 0xc0, !PT ;  /* 0x0000400016ff7812 */ /* 0x000fc800078cc0ff */
[----:B------:R-:W-:-:S05]  /*1cd10*/  @!P1 LEA R3, P2, R20, R3, 0x1 ;  /* 0x0000000314039211 */ /* 0x000fca00078408ff */
[----:B------:R-:W-:Y:S01]  /*1cd20*/  @!P1 IMAD.X R2, RZ, RZ, R2, P2 ;  /* 0x000000ffff029224 */ /* 0x000fe200010e0602 */
[C---:B------:R-:W-:Y:S02]  /*1cd30*/  LOP3.LUT P2, RZ, R22.reuse, 0x10000, RZ, 0xc0, !PT ;  /* 0x0001000016ff7812 */ /* 0x040fe4000784c0ff */
[----:B------:R-:W-:Y:S02]  /*1cd40*/  LOP3.LUT R22, R22, 0xfff7ffff, RZ, 0xc0, !PT ;  /* 0xfff7ffff16167812 */ /* 0x000fe400078ec0ff */
[----:B------:R-:W-:-:S04]  /*1cd50*/  @!P1 LOP3.LUT R3, R3, R2, RZ, 0x3c, !PT ;  /* 0x0000000203039212 */ /* 0x000fc800078e3cff */
[----:B------:R-:W-:-:S04]  /*1cd60*/  @!P1 LOP3.LUT R2, R3, R2, RZ, 0x3c, !PT ;  /* 0x0000000203029212 */ /* 0x000fc800078e3cff */
[----:B------:R-:W-:Y:S02]  /*1cd70*/  @!P1 LOP3.LUT R3, R3, R2, RZ, 0x3c, !PT ;  /* 0x0000000203039212 */ /* 0x000fe400078e3cff */
[----:B------:R-:W-:-:S03]  /*1cd80*/  @P2 LOP3.LUT R22, R22, 0x80000, RZ, 0xfc, !PT ;  /* 0x0008000016162812 */ /* 0x000fc600078efcff */
[----:B------:R-:W-:Y:S01]  /*1cd90*/  @!PT LDS RZ, [RZ] ;  /* 0x00000000fffff984 */ /* 0x000fe20000000800 */
[----:B------:R-:W-:Y:S01]  /*1cda0*/  @!PT LDS RZ, [RZ] ;  /* 0x00000000fffff984 */ /* 0x000fe20000000800 */
[----:B------:R-:W-:Y:S01]  /*1cdb0*/  @!PT LDS RZ, [RZ] ;  /* 0x00000000fffff984 */ /* 0x000fe20000000800 */
[----:B------:R0:W-:Y:S01]  /*1cdc0*/  @!P1 LDGSTS.E.BYPASS.LTC128B.128 [R26+0x26c00], desc[UR40][R2.64], !P5 ;  /* 0x26c00000021a9fae */ /* 0x0001e2000e901d68 */
[C---:B------:R-:W-:Y:S02]  /*1cdd0*/  LOP3.LUT P2, RZ, R22.reuse, 0x400, RZ, 0xc0, !PT ;  /* 0x0000040016ff7812 */ /* 0x040fe4000784c0ff */
[C---:B------:R-:W-:Y:S02]  /*1cde0*/  LOP3.LUT P5, RZ, R22.reuse, 0x800000, RZ, 0xc0, !PT ;  /* 0x0080000016ff7812 */ /* 0x040fe400078ac0ff */
[----:B------:R-:W-:-:S09]  /*1cdf0*/  LOP3.LUT R22, R22, 0xffefffff, RZ, 0xc0, !PT ;  /* 0xffefffff16167812 */ /* 0x000fd200078ec0ff */
[----:B------:R-:W-:Y:S01]  /*1ce00*/  @P2 LOP3.LUT R22, R22, 0x100000, RZ, 0xfc, !PT ;  /* 0x0010000016162812 */ /* 0x000fe200078efcff */
[----:B------:R0:W-:Y:S03]  /*1ce10*/  @!P1 LDGSTS.E.BYPASS.LTC128B.128 [R26+0x28c00], desc[UR40][R2.64+0x80], !P2 ;  /* 0x28c00080021a9fae */ /* 0x0001e6000d101d68 */
[C---:B------:R-:W-:Y:S01]  /*1ce20*/  LOP3.LUT P2, RZ, R22.reuse, 0x800, RZ, 0xc0, !PT ;  /* 0x0000080016ff7812 */ /* 0x040fe2000784c0ff */
[----:B------:R0:W-:Y:S01]  /*1ce30*/  @!P1 LDGSTS.E.BYPASS.LTC128B.128 [R26+0x2ac00], desc[UR40][R2.64+0x100], !P5 ;  /* 0x2ac00100021a9fae */ /* 0x0001e2000e901d68 */
[----:B------:R-:W-:-:S13]  /*1ce40*/  LOP3.LUT P5, RZ, R22, 0x400000, RZ, 0xc0, !PT ;  /* 0x0040000016ff7812 */ /* 0x000fda00078ac0ff */
[----:B------:R0:W-:Y:S04]  /*1ce50*/  @!P1 LDGSTS.E.BYPASS.LTC128B.128 [R26+0x2cc00], desc[UR40][R2.64+0x180], !P5 ;  /* 0x2cc00180021a9fae */ /* 0x0001e8000e901d68 */
[----:B------:R0:W-:Y:S04]  /*1ce60*/  @!P1 LDGSTS.E.BYPASS.LTC128B.128 [R26+0x2ec00], desc[UR40][R2.64+0x200], !P4 ;  /* 0x2ec00200021a9fae */ /* 0x0001e8000e101d68 */
[----:B------:R0:W-:Y:S04]  /*1ce70*/  @!P1 LDGSTS.E.BYPASS.LTC128B.128 [R26+0x30c00], desc[UR40][R2.64+0x280], !P3 ;  /* 0x30c00280021a9fae */ /* 0x0001e8000d901d68 */
[----:B------:R0:W-:Y:S01]  /*1ce80*/  @!P1 LDGSTS.E.BYPASS.LTC128B.128 [R26+0x32c00], desc[UR40][R2.64+0x300], P0 ;  /* 0x32c00300021a9fae */ /* 0x0001e20008101d68 */
[----:B------:R-:W-:-:S03]  /*1ce90*/  LOP3.LUT P0, RZ, R22, 0x200000, RZ, 0xc0, !PT ;  /* 0x0020000016ff7812 */ /* 0x000fc6000780c0ff */
[----:B------:R0:W-:Y:S10]  /*1cea0*/  @!P1 LDGSTS.E.BYPASS.LTC128B.128 [R26+0x34c00], desc[UR40][R2.64+0x380], P6 ;  /* 0x34c00380021a9fae */ /* 0x0001f4000b101d68 */
[----:B0-----:R-:W-:Y:S05]  /*1ceb0*/  WARPSYNC.COLLECTIVE R15, `(.L_x_1559) ;  /* 0x000000000f087348 */ /* 0x001fea0003c00000 */
[----:B------:R1:W2:Y:S02]  /*1cec0*/  SHFL.IDX P6, R14, R13, R12, R11 ;  /* 0x0000000c0d0e7389 */ /* 0x0002a400000c000b */
[----:B012---:R-:W-:Y:S01]  /*1ced0*/  ENDCOLLECTIVE ;  /* 0x000000000000791b */ /* 0x007fe20003800000 */
.L_x_1559:
[----:B------:R-:W-:Y:S02]  /*1cee0*/  IMAD.MOV.U32 R13, RZ, RZ, R5 ;  /* 0x000000ffff0d7224 */ /* 0x000fe400078e0005 */
[----:B------:R-:W-:-:S07]  /*1cef0*/  IMAD.MOV.U32 R8, RZ, RZ, R14 ;  /* 0x000000ffff087224 */ /* 0x000fce00078e000e */
[----:B------:R-:W-:Y:S05]  /*1cf00*/  WARPSYNC.COLLECTIVE R15, `(.L_x_1560) ;  /* 0x000000000f087348 */ /* 0x000fea0003c00000 */
[----:B------:R0:W1:Y:S02]  /*1cf10*/  SHFL.IDX P6, R14, R13, R12, R11 ;  /* 0x0000000c0d0e7389 */ /* 0x00006400000c000b */
[----:B01----:R-:W-:Y:S01]  /*1cf20*/  ENDCOLLECTIVE ;  /* 0x000000000000791b */ /* 0x003fe20003800000 */
.L_x_1560:
[----:B------:R-:W-:Y:S02]  /*1cf30*/  IMAD.MOV.U32 R13, RZ, RZ, R4 ;  /* 0x000000ffff0d7224 */ /* 0x000fe400078e0004 */
[----:B------:R-:W-:Y:S01]  /*1cf40*/  IMAD.MOV.U32 R12, RZ, RZ, 0x3 ;  /* 0x00000003ff0c7424 */ /* 0x000fe200078e00ff */
[----:B------:R-:W-:Y:S02]  /*1cf50*/  @!P0 LEA R9, P1, R20, R14, 0x1 ;  /* 0x0000000e14098211 */ /* 0x000fe400078208ff */
[----:B------:R-:W-:-:S03]  /*1cf60*/  LOP3.LUT P6, RZ, R22, 0x20000, RZ, 0xc0, !PT ;  /* 0x0002000016ff7812 */ /* 0x000fc600078cc0ff */
[----:B------:R-:W-:Y:S01]  /*1cf70*/  @!P0 IMAD.X R10, RZ, RZ, R8, P1 ;  /* 0x000000ffff0a8224 */ /* 0x000fe200008e0608 */
[----:B------:R-:W-:Y:S01]  /*1cf80*/  LOP3.LUT P1, RZ, R22, 0x200, RZ, 0xc0, !PT ;  /* 0x0000020016ff7812 */ /* 0x000fe2000782c0ff */
[----:B------:R-:W-:Y:S02]  /*1cf90*/  @!P0 IMAD.MOV.U32 R2, RZ, RZ, R9 ;  /* 0x000000ffff028224 */ /* 0x000fe400078e0009 */
[----:B------:R-:W-:-:S05]  /*1cfa0*/  @!P0 IMAD.MOV.U32 R3, RZ, RZ, R10 ;  /* 0x000000ffff038224 */ /* 0x000fca00078e000a */
[----:B------:R-:W-:Y:S01]  /*1cfb0*/  @!PT LDS RZ, [RZ] ;  /* 0x00000000fffff984 */ /* 0x000fe20000000800 */
[----:B------:R-:W-:Y:S01]  /*1cfc0*/  @!PT LDS RZ, [RZ] ;  /* 0x00000000fffff984 */ /* 0x000fe20000000800 */
[----:B------:R-:W-:Y:S01]  /*1cfd0*/  @!PT LDS RZ, [RZ] ;  /* 0x00000000fffff984 */ /* 0x000fe20000000800 */
[----:B------:R0:W-:Y:S01]  /*1cfe0*/  @!P0 LDGSTS.E.BYPASS.LTC128B.128 [R26+0x27400], desc[UR40][R2.64], !P2 ;  /* 0x27400000021a8fae */ /* 0x0001e2000d101d68 */
[----:B------:R-:W-:-:S13]  /*1cff0*/  LOP3.LUT P2, RZ, R22, 0x100000, RZ, 0xc0, !PT ;  /* 0x0010000016ff7812 */ /* 0x000fda000784c0ff */
[----:B------:R0:W-:Y:S01]  /*1d000*/  @!P0 LDGSTS.E.BYPASS.LTC128B.128 [R26+0x29400], desc[UR40][R2.64+0x80], !P2 ;  /* 0x29400080021a8fae */ /* 0x0001e2000d101d68 */
[----:B------:R-:W-:-:S03]  /*1d010*/  LOP3.LUT P2, RZ, R22, 0x80000, RZ, 0xc0, !PT ;  /* 0x0008000016ff7812 */ /* 0x000fc6000784c0ff */
[----:B------:R0:W-:Y:S04]  /*1d020*/  @!P0 LDGSTS.E.BYPASS.LTC128B.128 [R26+0x2b400], desc[UR40][R2.64+0x100], !P1 ;  /* 0x2b400100021a8fae */ /* 0x0001e8000c901d68 */
[----:B------:R0:W-:Y:S04]  /*1d030*/  @!P0 LDGSTS.E.BYPASS.LTC128B.128 [R26+0x2d400], desc[UR40][R2.64+0x180], !P5 ;  /* 0x2d400180021a8fae */ /* 0x0001e8000e901d68 */
[----:B------:R0:W-:Y:S04]  /*1d040*/  @!P0 LDGSTS.E.BYPASS.LTC128B.128 [R26+0x2f400], desc[UR40][R2.64+0x200], !P4 ;  /* 0x2f400200021a8fae */ /* 0x0001e8000e101d68 */
[----:B------:R0:W-:Y:S04]  /*1d050*/  @!P0 LDGSTS.E.BYPASS.LTC128B.128 [R26+0x31400], desc[UR40][R2.64+0x280], !P3 ;  /* 0x31400280021a8fae */ /* 0x0001e8000d901d68 */
[----:B------:R0:W-:Y:S02]  /*1d060*/  @!P0 LDGSTS.E.BYPASS.LTC128B.128 [R26+0x33400], desc[UR40][R2.64+0x300], P6 ;  /* 0x33400300021a8fae */ /* 0x0001e4000b101d68 */
[----:B0-----:R-:W-:Y:S05]  /*1d070*/  WARPSYNC.COLLECTIVE R15, `(.L_x_1561) ;  /* 0x000000000f087348 */ /* 0x001fea0003c00000 */
[----:B------:R1:W2:Y:S02]  /*1d080*/  SHFL.IDX P6, R14, R13, R12, R11 ;  /* 0x0000000c0d0e7389 */ /* 0x0002a400000c000b */
[----:B012---:R-:W-:Y:S01]  /*1d090*/  ENDCOLLECTIVE ;  /* 0x000000000000791b */ /* 0x007fe20003800000 */
.L_x_1561:
[----:B------:R-:W-:Y:S01]  /*1d0a0*/  @!PT LDS RZ, [RZ] ;  /* 0x00000000fffff984 */ /* 0x000fe20000000800 */
[----:B------:R-:W-:Y:S01]  /*1d0b0*/  @!PT LDS RZ, [RZ] ;  /* 0x00000000fffff984 */ /* 0x000fe20000000800 */
[----:B------:R-:W-:Y:S01]  /*1d0c0*/  @!PT LDS RZ, [RZ] ;  /* 0x00000000fffff984 */ /* 0x000fe20000000800 */
[----:B------:R0:W-:Y:S01]  /*1d0d0*/  @!P0 LDGSTS.E.BYPASS.LTC128B.128 [R26+0x35400], desc[UR40][R2.64+0x380], P2 ;  /* 0x35400380021a8fae */ /* 0x0001e20009101d68 */
[----:B------:R-:W-:Y:S01]  /*1d0e0*/  MOV R13, R5 ;  /* 0x00000005000d7202 */ /* 0x000fe20000000f00 */
[----:B------:R-:W-:-:S07]  /*1d0f0*/  IMAD.MOV.U32 R4, RZ, RZ, R14 ;  /* 0x000000ffff047224 */ /* 0x000fce00078e000e */
[----:B0-----:R-:W-:Y:S05]  /*1d100*/  WARPSYNC.COLLECTIVE R15, `(.L_x_1562) ;  /* 0x000000000f087348 */ /* 0x001fea0003c00000 */
[----:B------:R1:W2:Y:S02]  /*1d110*/  SHFL.IDX P6, R14, R13, R12, R11 ;  /* 0x0000000c0d0e7389 */ /* 0x0002a400000c000b */
[----:B012---:R-:W-:Y:S01]  /*1d120*/  ENDCOLLECTIVE ;  /* 0x000000000000791b */ /* 0x007fe20003800000 */
.L_x_1562:
[----:B------:R-:W-:Y:S01]  /*1d130*/  IMAD.MOV.U32 R2, RZ, RZ, R14 ;  /* 0x000000ffff027224 */ /* 0x000fe200078e000e */
[----:B------:R-:W-:Y:S06]  /*1d140*/  BRA `(.L_x_1563) ;  /* 0xffffffb000247947 */ /* 0x000fec000383ffff */
.L_x_1441:
[----:B-1----:R1:W2:Y:S02]  /*1d150*/  SYNCS.PHASECHK.TRANS64.TRYWAIT P0, [R23+URZ+0x38820], R0 ;  /* 0x03882000170075a7 */ /* 0x0022a4000800017f */
[----:B--2---:R-:W-:Y:S05]  /*1d160*/  @!P0 NANOSLEEP.SYNCS 0x989680 ;  /* 0x009896800000895d */ /* 0x004fea0003900000 */
[----:B------:R-:W2:Y:S02]  /*1d170*/  @!P0 SYNCS.PHASECHK.TRANS64 P0, [R23+URZ+0x38820], R0 ;  /* 0x03882000170085a7 */ /* 0x000ea4000800007f */
[----:B--2---:R-:W-:Y:S05]  /*1d180*/  @!P0 BRA `(.L_x_1441) ;  /* 0xfffffffc00f08947 */ /* 0x004fea000383ffff */
[----:B------:R-:W-:Y:S05]  /*1d190*/  BRA `(.L_x_1564) ;  /* 0xffffffb000cc7947 */ /* 0x000fea000383ffff */
.L_x_1444:
[----:B-1----:R1:W2:Y:S02]  /*1d1a0*/  SYNCS.PHASECHK.TRANS64.TRYWAIT P0, [R27+URZ+0x38860], R0 ;  /* 0x038860001b0075a7 */ /* 0x0022a4000800017f */
[----:B--2---:R-:W-:Y:S05]  /*1d1b0*/  @!P0 NANOSLEEP.SYNCS 0x989680 ;  /* 0x009896800000895d */ /* 0x004fea0003900000 */
[----:B------:R-:W2:Y:S02]  /*1d1c0*/  @!P0 SYNCS.PHASECHK.TRANS64 P0, [R27+URZ+0x38860], R0 ;  /* 0x038860001b0085a7 */ /* 0x000ea4000800007f */
[----:B--2---:R-:W-:Y:S05]  /*1d1d0*/  @!P0 BRA `(.L_x_1444) ;  /* 0xfffffffc00f08947 */ /* 0x004fea000383ffff */
[----:B------:R-:W-:Y:S05]  /*1d1e0*/  BRA `(.L_x_1565) ;  /* 0xffffffb000dc7947 */ /* 0x000fea000383ffff */
.L_x_1445:
        /* <DEDUP_REMOVED lines=8> */
.L_x_1567:
[----:B------:R-:W-:Y:S05]  /*1d270*/  BSYNC B0 ;  /* 0x0000000000007941 */ /* 0x000fea0003800000 */
.L_x_1566:
        /* <DEDUP_REMOVED lines=15> */
.L_x_1568:
        /* <DEDUP_REMOVED lines=39> */
.L_x_1569:
[----:B------:R-:W-:Y:S02]  /*1d5e0*/  IMAD.MOV.U32 R13, RZ, RZ, R5 ;  /* 0x000000ffff0d7224 */ /* 0x000fe400078e0005 */
[----:B------:R-:W-:-:S07]  /*1d5f0*/  IMAD.MOV.U32 R3, RZ, RZ, R14 ;  /* 0x000000ffff037224 */ /* 0x000fce00078e000e */
[----:B------:R-:W-:Y:S05]  /*1d600*/  WARPSYNC.COLLECTIVE R15, `(.L_x_1570) ;  /* 0x000000000f087348 */ /* 0x000fea0003c00000 */
[----:B------:R0:W1:Y:S02]  /*1d610*/  SHFL.IDX P6, R14, R13, R12, R11 ;  /* 0x0000000c0d0e7389 */ /* 0x00006400000c000b */
[----:B01----:R-:W-:Y:S01]  /*1d620*/  ENDCOLLECTIVE ;  /* 0x000000000000791b */ /* 0x003fe20003800000 */
.L_x_1570:
        /* <DEDUP_REMOVED lines=29> */
.L_x_1571:
[----:B------:R-:W-:Y:S02]  /*1d800*/  IMAD.MOV.U32 R13, RZ, RZ, R5 ;  /* 0x000000ffff0d7224 */ /* 0x000fe400078e0005 */
[----:B------:R-:W-:-:S07]  /*1d810*/  IMAD.MOV.U32 R7, RZ, RZ, R14 ;  /* 0x000000ffff077224 */ /* 0x000fce00078e000e */
[----:B------:R-:W-:Y:S05]  /*1d820*/  WARPSYNC.COLLECTIVE R15, `(.L_x_1572) ;  /* 0x000000000f087348 */ /* 0x000fea0003c00000 */
[----:B------:R0:W1:Y:S02]  /*1d830*/  SHFL.IDX P6, R14, R13, R12, R11 ;  /* 0x0000000c0d0e7389 */ /* 0x00006400000c000b */
[----:B01----:R-:W-:Y:S01]  /*1d840*/  ENDCOLLECTIVE ;  /* 0x000000000000791b */ /* 0x003fe20003800000 */
.L_x_1572:
        /* <DEDUP_REMOVED lines=29> */
.L_x_1573:
[----:B------:R-:W-:Y:S02]  /*1da20*/  IMAD.MOV.U32 R13, RZ, RZ, R5 ;  /* 0x000000ffff0d7224 */ /* 0x000fe400078e0005 */
[----:B------:R-:W-:-:S07]  /*1da30*/  IMAD.MOV.U32 R6, RZ, RZ, R14 ;  /* 0x000000ffff067224 */ /* 0x000fce00078e000e */
[----:B------:R-:W-:Y:S05]  /*1da40*/  WARPSYNC.COLLECTIVE R15, `(.L_x_1574) ;  /* 0x000000000f087348 */ /* 0x000fea0003c00000 */
[----:B------:R0:W1:Y:S02]  /*1da50*/  SHFL.IDX P6, R14, R13, R12, R11 ;  /* 0x0000000c0d0e7389 */ /* 0x00006400000c000b */
[----:B01----:R-:W-:Y:S01]  /*1da60*/  ENDCOLLECTIVE ;  /* 0x000000000000791b */ /* 0x003fe20003800000 */
.L_x_1574:
[----:B------:R-:W-:Y:S01]  /*1da70*/  IMAD.MOV.U32 R2, RZ, RZ, R14 ;  /* 0x000000ffff027224 */ /* 0x000fe200078e000e */
[----:B------:R-:W-:Y:S06]  /*1da80*/  BRA `(.L_x_1575) ;  /* 0xffffffb000747947 */ /* 0x000fec000383ffff */
.L_x_1452:
[----:B0-----:R0:W1:Y:S02]  /*1da90*/  SYNCS.PHASECHK.TRANS64.TRYWAIT P0, [R6+URZ+0x38840], R21 ;  /* 0x03884015060075a7 */ /* 0x001064000800017f */
[----:B-1----:R-:W-:Y:S05]  /*1daa0*/  @!P0 NANOSLEEP.SYNCS 0x989680 ;  /* 0x009896800000895d */ /* 0x002fea0003900000 */
[----:B------:R-:W1:Y:S02]  /*1dab0*/  @!P0 SYNCS.PHASECHK.TRANS64 P0, [R6+URZ+0x38840], R21 ;  /* 0x03884015060085a7 */ /* 0x000e64000800007f */
[----:B-1----:R-:W-:Y:S05]  /*1dac0*/  @!P0 BRA `(.L_x_1452) ;  /* 0xfffffffc00f08947 */ /* 0x002fea000383ffff */
[----:B------:R-:W-:Y:S05]  /*1dad0*/  BRA `(.L_x_1576) ;  /* 0xffffffb800047947 */ /* 0x000fea000383ffff */
.L_x_1453:
        /* <DEDUP_REMOVED lines=8> */
.L_x_1578:
[----:B------:R-:W-:Y:S05]  /*1db60*/  BSYNC B1 ;  /* 0x0000000000017941 */ /* 0x000fea0003800000 */
.L_x_1577:
        /* <DEDUP_REMOVED lines=9> */
.L_x_1579:
[----:B------:R-:W-:Y:S02]  /*1dc00*/  IMAD.MOV.U32 R13, RZ, RZ, R27 ;  /* 0x000000ffff0d7224 */ /* 0x000fe400078e001b */
[----:B------:R-:W-:Y:S02]  /*1dc10*/  IMAD.MOV.U32 R12, RZ, RZ, 0x1 ;  /* 0x00000001ff0c7424 */ /* 0x000fe400078e00ff */
[----:B------:R-:W-:-:S07]  /*1dc20*/  IMAD.MOV.U32 R2, RZ, RZ, R14 ;  /* 0x000000ffff027224 */ /* 0x000fce00078e000e */
[----:B------:R-:W-:Y:S05]  /*1dc30*/  WARPSYNC.COLLECTIVE R15, `(.L_x_1580) ;  /* 0x000000000f087348 */ /* 0x000fea0003c00000 */
[----:B------:R0:W1:Y:S02]  /*1dc40*/  SHFL.IDX P6, R14, R13, R12, R11 ;  /* 0x0000000c0d0e7389 */ /* 0x00006400000c000b */
[----:B01----:R-:W-:Y:S01]  /*1dc50*/  ENDCOLLECTIVE ;  /* 0x000000000000791b */ /* 0x003fe20003800000 */
.L_x_1580:
        /* <DEDUP_REMOVED lines=11> */
.L_x_1581:
[----:B------:R-:W-:Y:S01]  /*1dd10*/  IMAD.MOV.U32 R13, RZ, RZ, R27 ;  /* 0x000000ffff0d7224 */ /* 0x000fe200078e001b */
[----:B------:R-:W-:Y:S01]  /*1dd20*/  MOV R12, 0x2 ;  /* 0x00000002000c7802 */ /* 0x000fe20000000f00 */
[----:B------:R-:W-:-:S07]  /*1dd30*/  IMAD.MOV.U32 R2, RZ, RZ, R14 ;  /* 0x000000ffff027224 */ /* 0x000fce00078e000e */
[----:B------:R-:W-:Y:S05]  /*1dd40*/  WARPSYNC.COLLECTIVE R15, `(.L_x_1582) ;  /* 0x000000000f087348 */ /* 0x000fea0003c00000 */
[----:B------:R0:W1:Y:S02]  /*1dd50*/  SHFL.IDX P6, R14, R13, R12, R11 ;  /* 0x0000000c0d0e7389 */ /* 0x00006400000c000b */
[----:B01----:R-:W-:Y:S01]  /*1dd60*/  ENDCOLLECTIVE ;  /* 0x000000000000791b */ /* 0x003fe20003800000 */
.L_x_1582:
        /* <DEDUP_REMOVED lines=11> */
.L_x_1583:
[----:B------:R-:W-:Y:S02]  /*1de20*/  IMAD.MOV.U32 R13, RZ, RZ, R27 ;  /* 0x000000ffff0d7224 */ /* 0x000fe400078e001b */
[----:B------:R-:W-:Y:S02]  /*1de30*/  IMAD.MOV.U32 R12, RZ, RZ, 0x3 ;  /* 0x00000003ff0c7424 */ /* 0x000fe400078e00ff */
[----:B------:R-:W-:-:S07]  /*1de40*/  IMAD.MOV.U32 R2, RZ, RZ, R14 ;  /* 0x000000ffff027224 */ /* 0x000fce00078e000e */
[----:B------:R-:W-:Y:S05]  /*1de50*/  WARPSYNC.COLLECTIVE R15, `(.L_x_1584) ;  /* 0x000000000f087348 */ /* 0x000fea0003c00000 */
[----:B------:R0:W1:Y:S02]  /*1de60*/  SHFL.IDX P6, R14, R13, R12, R11 ;  /* 0x0000000c0d0e7389 */ /* 0x00006400000c000b */
[----:B01----:R-:W-:Y:S01]  /*1de70*/  ENDCOLLECTIVE ;  /* 0x000000000000791b */ /* 0x003fe20003800000 */
.L_x_1584:
        /* <DEDUP_REMOVED lines=11> */
.L_x_1585:
[----:B------:R-:W-:Y:S01]  /*1df30*/  IMAD.MOV.U32 R2, RZ, RZ, R14 ;  /* 0x000000ffff027224 */ /* 0x000fe200078e000e */
[----:B------:R-:W-:Y:S06]  /*1df40*/  BRA `(.L_x_1586) ;  /* 0xffffffb400947947 */ /* 0x000fec000383ffff */
.L_x_1458:
[----:B---3--:R3:W4:Y:S02]  /*1df50*/  SYNCS.PHASECHK.TRANS64.TRYWAIT P0, [R6+URZ+0x38860], R21 ;  /* 0x03886015060075a7 */ /* 0x008724000800017f */
[----:B----4-:R-:W-:Y:S05]  /*1df60*/  @!P0 NANOSLEEP.SYNCS 0x989680 ;  /* 0x009896800000895d */ /* 0x010fea0003900000 */
[----:B------:R-:W4:Y:S02]  /*1df70*/  @!P0 SYNCS.PHASECHK.TRANS64 P0, [R6+URZ+0x38860], R21 ;  /* 0x03886015060085a7 */ /* 0x000f24000800007f */
[----:B----4-:R-:W-:Y:S05]  /*1df80*/  @!P0 BRA `(.L_x_1458) ;  /* 0xfffffffc00f08947 */ /* 0x010fea000383ffff */
[----:B------:R-:W-:Y:S05]  /*1df90*/  BRA `(.L_x_1587) ;  /* 0xffffffb400e47947 */ /* 0x000fea000383ffff */
.L_x_1459:
[----:B------:R-:W-:Y:S01]  /*1dfa0*/  BSSY B1, `(.L_x_1588) ;  /* 0x0000008000017945 */ /* 0x000fe20003800000 */
[----:B------:R-:W-:Y:S02]  /*1dfb0*/  IMAD.MOV.U32 R13, RZ, RZ, R10 ;  /* 0x000000ffff0d7224 */ /* 0x000fe400078e000a */
[----:B------:R-:W-:Y:S02]  /*1dfc0*/  IMAD.MOV.U32 R12, RZ, RZ, RZ ;  /* 0x000000ffff0c7224 */ /* 0x000fe400078e00ff */
[----:B------:R-:W-:Y:S02]  /*1dfd0*/  IMAD.MOV.U32 R11, RZ, RZ, 0x181f ;  /* 0x0000181fff0b7424 */ /* 0x000fe400078e00ff */
[----:B------:R-:W-:-:S07]  /*1dfe0*/  IMAD.MOV.U32 R15, RZ, RZ, -0x1 ;  /* 0xffffffffff0f7424 */ /* 0x000fce00078e00ff */
[----:B0-23--:R-:W-:Y:S05]  /*1dff0*/  WARPSYNC.COLLECTIVE R15, `(.L_x_1589) ;  /* 0x000000000f087348 */ /* 0x00dfea0003c00000 */
[----:B------:R1:W4:Y:S02]  /*1e000*/  SHFL.IDX P6, R14, R13, R12, R11 ;  /* 0x0000000c0d0e7389 */ /* 0x00032400000c000b */
[----:B01234-:R-:W-:Y:S01]  /*1e010*/  ENDCOLLECTIVE ;  /* 0x000000000000791b */ /* 0x01ffe20003800000 */
.L_x_1589:
[----:B------:R-:W-:Y:S05]  /*1e020*/  BSYNC B1 ;  /* 0x0000000000017941 */ /* 0x000fea0003800000 */
.L_x_1588:
[----:B------:R-:W-:Y:S01]  /*1e030*/  IMAD.MOV.U32 R13, RZ, RZ, R9 ;  /* 0x000000ffff0d7224 */ /* 0x000fe200078e0009 */
[C---:B------:R-:W-:Y:S01]  /*1e040*/  LOP3.LUT P2, RZ, R22.reuse, 0x40, RZ, 0xc0, !PT ;  /* 0x0000004016ff7812 */ /* 0x040fe2000784c0ff */
[----:B------:R-:W-:Y:S01]  /*1e050*/  IMAD.MOV.U32 R12, RZ, RZ, RZ ;  /* 0x000000ffff0c7224 */ /* 0x000fe200078e00ff */
[C---:B------:R-:W-:Y:S01]  /*1e060*/  LOP3.LUT P1, RZ, R22.reuse, 0x20, RZ, 0xc0, !PT ;  /* 0x0000002016ff7812 */ /* 0x040fe2000782c0ff */
[----:B------:R-:W-:Y:S01]  /*1e070*/  IMAD.MOV.U32 R11, RZ, RZ, 0x181f ;  /* 0x0000181fff0b7424 */ /* 0x000fe200078e00ff */
[----:B------:R-:W-:Y:S01]  /*1e080*/  LOP3.LUT R22, R22, 0xfff7ffff, RZ, 0xc0, !PT ;  /* 0xfff7ffff16167812 */ /* 0x000fe200078ec0ff */
[----:B------:R-:W-:Y:S02]  /*1e090*/  IMAD.MOV.U32 R15, RZ, RZ, -0x1 ;  /* 0xffffffffff0f7424 */ /* 0x000fe400078e00ff */
[----:B------:R-:W-:Y:S01]  /*1e0a0*/  IMAD.MOV.U32 R3, RZ, RZ, R14 ;  /* 0x000000ffff037224 */ /* 0x000fe200078e000e */
[----:B------:R-:W-:Y:S01]  /*1e0b0*/  @P3 LOP3.LUT R22, R22, 0x80000, RZ, 0xfc, !PT ;  /* 0x0008000016163812 */ /* 0x000fe200078efcff */
[----:B------:R-:W-:-:S07]  /*1e0c0*/  IMAD R17, R17, 0x2, R23 ;  /* 0x0000000211117824 */ /* 0x000fce00078e0217 */
[----:B------:R-:W-:Y:S05]  /*1e0d0*/  WARPSYNC.COLLECTIVE R15, `(.L_x_1590) ;  /* 0x000000000f087348 */ /* 0x000fea0003c00000 */
[----:B------:R0:W1:Y:S02]  /*1e0e0*/  SHFL.IDX P6, R14, R13, R12, R11 ;  /* 0x0000000c0d0e7389 */ /* 0x00006400000c000b */
[----:B01----:R-:W-:Y:S01]  /*1e0f0*/  ENDCOLLECTIVE ;  /* 0x000000000000791b */ /* 0x003fe20003800000 */
.L_x_1590:
        /* <DEDUP_REMOVED lines=17> */
.L_x_1591:
        /* <DEDUP_REMOVED lines=16> */
.L_x_1592:
[----:B------:R-:W-:Y:S01]  /*1e310*/  @!PT LDS RZ, [RZ] ;  /* 0x00000000fffff984 */ /* 0x000fe20000000800 */
[----:B------:R-:W-:Y:S01]  /*1e320*/  @!PT LDS RZ, [RZ] ;  /* 0x00000000fffff984 */ /* 0x000fe20000000800 */
[----:B------:R-:W-:Y:S01]  /*1e330*/  @!PT LDS RZ, [RZ] ;  /* 0x00000000fffff984 */ /* 0x000fe20000000800 */
[----:B------:R0:W-:Y:S01]  /*1e340*/  LDGSTS.E.BYPASS.LTC128B.128 [R17+0xe400], desc[UR40][R2.64+0x380], P1 ;  /* 0x0e40038002117fae */ /* 0x0001e20008901d68 */
[----:B------:R-:W-:Y:S02]  /*1e350*/  IMAD.MOV.U32 R13, RZ, RZ, R10 ;  /* 0x000000ffff0d7224 */ /* 0x000fe400078e000a */
[----:B------:R-:W-:Y:S01]  /*1e360*/  IMAD.MOV.U32 R12, RZ, RZ, 0x2 ;  /* 0x00000002ff0c7424 */ /* 0x000fe200078e00ff */
[----:B0-----:R-:W-:Y:S02]  /*1e370*/  IADD3 R2, P2, R14, R0, RZ ;  /* 0x000000000e027210 */ /* 0x001fe40007f5e0ff */
[C---:B------:R-:W-:Y:S02]  /*1e380*/  LOP3.LUT P6, RZ, R22.reuse, 0x20, RZ, 0xc0, !PT ;  /* 0x0000002016ff7812 */ /* 0x040fe400078cc0ff */
[----:B------:R-:W-:Y:S02]  /*1e390*/  IADD3.X R3, RZ, R5, RZ, P2, !PT ;  /* 0x00000005ff037210 */ /* 0x000fe400017fe4ff */
[----:B------:R-:W-:-:S03]  /*1e3a0*/  LOP3.LUT P2, RZ, R22, 0x40, RZ, 0xc0, !PT ;  /* 0x0000004016ff7812 */ /* 0x000fc6000784c0ff */
[----:B------:R0:W-:Y:S01]  /*1e3b0*/  LDGSTS.E.BYPASS.LTC128B.128 [R17+0xc00], desc[UR40][R2.64], !P3 ;  /* 0x00c0000002117fae */ /* 0x0001e2000d901d68 */
[C---:B------:R-:W-:Y:S02]  /*1e3c0*/  LOP3.LUT P3, RZ, R22.reuse, 0x200000, RZ, 0xc0, !PT ;  /* 0x0020000016ff7812 */ /* 0x040fe4000786c0ff */
[----:B------:R-:W-:-:S07]  /*1e3d0*/  LOP3.LUT R22, R22, 0xffefffff, RZ, 0xc0, !PT ;  /* 0xffefffff16167812 */ /* 0x000fce00078ec0ff */
[----:B------:R0:W-:Y:S04]  /*1e3e0*/  LDGSTS.E.BYPASS.LTC128B.128 [R17+0x2c00], desc[UR40][R2.64+0x80], !P2 ;  /* 0x02c0008002117fae */ /* 0x0001e8000d101d68 */
[----:B------:R0:W-:Y:S01]  /*1e3f0*/  LDGSTS.E.BYPASS.LTC128B.128 [R17+0x4c00], desc[UR40][R2.64+0x100], !P6 ;  /* 0x04c0010002117fae */ /* 0x0001e2000f101d68 */
[----:B------:R-:W-:-:S07]  /*1e400*/  @P3 LOP3.LUT R22, R22, 0x100000, RZ, 0xfc, !PT ;  /* 0x0010000016163812 */ /* 0x000fce00078efcff */
[----:B0-----:R-:W-:Y:S05]  /*1e410*/  WARPSYNC.COLLECTIVE R15, `(.L_x_1593) ;  /* 0x000000000f087348 */ /* 0x001fea0003c00000 */
[----:B------:R1:W2:Y:S02]  /*1e420*/  SHFL.IDX P6, R14, R13, R12, R11 ;  /* 0x0000000c0d0e7389 */ /* 0x0002a400000c000b */
[----:B012---:R-:W-:Y:S01]  /*1e430*/  ENDCOLLECTIVE ;  /* 0x000000000000791b */ /* 0x007fe20003800000 */
.L_x_1593:
        /* <DEDUP_REMOVED lines=14> */
.L_x_1594:
        /* <DEDUP_REMOVED lines=16> */
.L_x_1595:
        /* <DEDUP_REMOVED lines=14> */
.L_x_1596:
[----:B------:R-:W-:Y:S05]  /*1e700*/  BRA `(.L_x_1597) ;  /* 0xffffffb400507947 */ /* 0x000fea000383ffff */
.L_x_1467:
        /* <DEDUP_REMOVED lines=8> */
.L_x_1599:
[----:B------:R-:W-:Y:S05]  /*1e790*/  BSYNC B0 ;  /* 0x0000000000007941 */ /* 0x000fea0003800000 */
.L_x_1598:
        /* <DEDUP_REMOVED lines=9> */
.L_x_1600:
        /* <DEDUP_REMOVED lines=11> */
[----:B0-----:R-:W-:Y:S02]  /*1e8e0*/  IMAD.MOV.U32 R2, RZ, RZ, RZ ;  /* 0x000000ffff027224 */ /* 0x001fe400078e00ff */
[----:B--2---:R-:W-:Y:S01]  /*1e8f0*/  @!P1 IMAD.MOV.U32 R2, RZ, RZ, R3 ;  /* 0x000000ffff029224 */ /* 0x004fe200078e0003 */
[----:B------:R-:W-:-:S03]  /*1e900*/  ISETP.NE.AND P1, PT, R8, RZ, PT ;  /* 0x000000ff0800720c */ /* 0x000fc60003f25270 */
[----:B------:R-:W-:-:S10]  /*1e910*/  IMAD.MOV.U32 R13, RZ, RZ, R2 ;  /* 0x000000ffff0d7224 */ /* 0x000fd400078e0002 */
[----:B------:R-:W-:Y:S05]  /*1e920*/  WARPSYNC.COLLECTIVE R15, `(.L_x_1601) ;  /* 0x000000000f087348 */ /* 0x000fea0003c00000 */
[----:B------:R0:W1:Y:S02]  /*1e930*/  SHFL.UP P6, R14, R13, R12, R11 ;  /* 0x0400000c0d0e7389 */ /* 0x00006400000c000b */
[----:B01----:R-:W-:Y:S01]  /*1e940*/  ENDCOLLECTIVE ;  /* 0x000000000000791b */ /* 0x003fe20003800000 */
.L_x_1601:
[----:B------:R-:W-:Y:S01]  /*1e950*/  IMAD.MOV.U32 R12, RZ, RZ, 0x2 ;  /* 0x00000002ff0c7424 */ /* 0x000fe200078e00ff */
[----:B------:R-:W-:-:S05]  /*1e960*/  SEL R5, R14, RZ, P1 ;  /* 0x000000ff0e057207 */ /* 0x000fca0000800000 */
[----:B------:R-:W-:-:S05]  /*1e970*/  IMAD.IADD R5, R2, 0x1, R5 ;  /* 0x0000000102057824 */ /* 0x000fca00078e0205 */
[----:B------:R-:W-:-:S07]  /*1e980*/  MOV R13, R5 ;  /* 0x00000005000d7202 */ /* 0x000fce0000000f00 */
[----:B------:R-:W-:Y:S05]  /*1e990*/  WARPSYNC.COLLECTIVE R15, `(.L_x_1602) ;  /* 0x000000000f087348 */ /* 0x000fea0003c00000 */
[----:B------:R0:W1:Y:S02]  /*1e9a0*/  SHFL.UP P6, R14, R13, R12, R11 ;  /* 0x0400000c0d0e7389 */ /* 0x00006400000c000b */
[----:B01----:R-:W-:Y:S01]  /*1e9b0*/  ENDCOLLECTIVE ;  /* 0x000000000000791b */ /* 0x003fe20003800000 */
.L_x_1602:
[----:B------:R-:W-:Y:S01]  /*1e9c0*/  IMAD.MOV.U32 R12, RZ, RZ, 0x4 ;  /* 0x00000004ff0c7424 */ /* 0x000fe200078e00ff */
[----:B------:R-:W-:-:S05]  /*1e9d0*/  SEL R6, R14, RZ, P2 ;  /* 0x000000ff0e067207 */ /* 0x000fca0001000000 */
[----:B------:R-:W-:-:S04]  /*1e9e0*/  IMAD.IADD R6, R5, 0x1, R6 ;  /* 0x0000000105067824 */ /* 0x000fc800078e0206 */
[----:B------:R-:W-:-:S07]  /*1e9f0*/  IMAD.MOV.U32 R13, RZ, RZ, R6 ;  /* 0x000000ffff0d7224 */ /* 0x000fce00078e0006 */
[----:B------:R-:W-:Y:S05]  /*1ea00*/  WARPSYNC.COLLECTIVE R15, `(.L_x_1603) ;  /* 0x000000000f087348 */ /* 0x000fea0003c00000 */
[----:B------:R0:W1:Y:S02]  /*1ea10*/  SHFL.UP P6, R14, R13, R12, R11 ;  /* 0x0400000c0d0e7389 */ /* 0x00006400000c000b */
[----:B01----:R-:W-:Y:S01]  /*1ea20*/  ENDCOLLECTIVE ;  /* 0x000000000000791b */ /* 0x003fe20003800000 */
.L_x_1603:
[----:B------:R-:W-:Y:S01]  /*1ea30*/  IMAD.MOV.U32 R12, RZ, RZ, 0x8 ;  /* 0x00000008ff0c7424 */ /* 0x000fe200078e00ff */
[----:B------:R-:W-:-:S05]  /*1ea40*/  SEL R7, R14, RZ, P3 ;  /* 0x000000ff0e077207 */ /* 0x000fca0001800000 */
[----:B------:R-:W-:-:S04]  /*1ea50*/  IMAD.IADD R7, R6, 0x1, R7 ;  /* 0x0000000106077824 */ /* 0x000fc800078e0207 */
[----:B------:R-:W-:-:S07]  /*1ea60*/  IMAD.MOV.U32 R13, RZ, RZ, R7 ;  /* 0x000000ffff0d7224 */ /* 0x000fce00078e0007 */
[----:B------:R-:W-:Y:S05]  /*1ea70*/  WARPSYNC.COLLECTIVE R15, `(.L_x_1604) ;  /* 0x000000000f087348 */ /* 0x000fea0003c00000 */
[----:B------:R0:W1:Y:S02]  /*1ea80*/  SHFL.UP P6, R14, R13, R12, R11 ;  /* 0x0400000c0d0e7389 */ /* 0x00006400000c000b */
[----:B01----:R-:W-:Y:S01]  /*1ea90*/  ENDCOLLECTIVE ;  /* 0x000000000000791b */ /* 0x003fe20003800000 */
.L_x_1604:
[----:B------:R-:W-:Y:S01]  /*1eaa0*/  IMAD.MOV.U32 R12, RZ, RZ, 0x10 ;  /* 0x00000010ff0c7424 */ /* 0x000fe200078e00ff */
[----:B------:R-:W-:-:S05]  /*1eab0*/  SEL R14, R14, RZ, P4 ;  /* 0x000000ff0e0e7207 */ /* 0x000fca0002000000 */
[----:B------:R-:W-:-:S04]  /*1eac0*/  IMAD.IADD R5, R7, 0x1, R14 ;  /* 0x0000000107057824 */ /* 0x000fc800078e020e */
[----:B------:R-:W-:-:S07]  /*1ead0*/  IMAD.MOV.U32 R13, RZ, RZ, R5 ;  /* 0x000000ffff0d7224 */ /* 0x000fce00078e0005 */
[----:B------:R-:W-:Y:S05]  /*1eae0*/  WARPSYNC.COLLECTIVE R15, `(.L_x_1605) ;  /* 0x000000000f087348 */ /* 0x000fea0003c00000 */
[----:B------:R0:W1:Y:S02]  /*1eaf0*/  SHFL.UP P6, R14, R13, R12, R11 ;  /* 0x0400000c0d0e7389 */ /* 0x00006400000c000b */
[----:B01----:R-:W-:Y:S01]  /*1eb00*/  ENDCOLLECTIVE ;  /* 0x000000000000791b */ /* 0x003fe20003800000 */
.L_x_1605:
        /* <DEDUP_REMOVED lines=8> */
.L_x_1606:
[----:B------:R-:W-:Y:S05]  /*1eb90*/  BRA `(.L_x_1607) ;  /* 0xffffffb400e47947 */ /* 0x000fea000383ffff */
.L_x_1472:
        /* <DEDUP_REMOVED lines=8> */
.L_x_1609:
[----:B------:R-:W-:Y:S05]  /*1ec20*/  BSYNC B0 ;  /* 0x0000000000007941 */ /* 0x000fea0003800000 */
.L_x_1608:
        /* <DEDUP_REMOVED lines=8> */
.L_x_1610:
[----:B------:R-:W-:Y:S01]  /*1ecb0*/  IMAD.MOV.U32 R12, RZ, RZ, 0x4 ;  /* 0x00000004ff0c7424 */ /* 0x000fe200078e00ff */
[----:B------:R-:W-:-:S05]  /*1ecc0*/  SEL R14, R14, RZ, P2 ;  /* 0x000000ff0e0e7207 */ /* 0x000fca0001000000 */
[----:B------:R-:W-:-:S04]  /*1ecd0*/  IMAD.IADD R3, R13, 0x1, R14 ;  /* 0x000000010d037824 */ /* 0x000fc800078e020e */
[----:B------:R-:W-:-:S07]  /*1ece0*/  IMAD.MOV.U32 R13, RZ, RZ, R3 ;  /* 0x000000ffff0d7224 */ /* 0x000fce00078e0003 */
[----:B------:R-:W-:Y:S05]  /*1ecf0*/  WARPSYNC.COLLECTIVE R15, `(.L_x_1611) ;  /* 0x000000000f087348 */ /* 0x000fea0003c00000 */
[----:B------:R0:W1:Y:S02]  /*1ed00*/  SHFL.UP P6, R14, R13, R12, R11 ;  /* 0x0400000c0d0e7389 */ /* 0x00006400000c000b */
[----:B01----:R-:W-:Y:S01]  /*1ed10*/  ENDCOLLECTIVE ;  /* 0x000000000000791b */ /* 0x003fe20003800000 */
.L_x_1611:
[----:B------:R-:W-:Y:S01]  /*1ed20*/  IMAD.MOV.U32 R12, RZ, RZ, 0x8 ;  /* 0x00000008ff0c7424 */ /* 0x000fe200078e00ff */
[----:B------:R-:W-:-:S04]  /*1ed30*/  SEL R14, R14, RZ, P3 ;  /* 0x000000ff0e0e7207 */ /* 0x000fc80001800000 */
[----:B------:R-:W-:-:S05]  /*1ed40*/  IADD3 R5, R3, R14, RZ ;  /* 0x0000000e03057210 */ /* 0x000fca0007ffe0ff */
[----:B------:R-:W-:-:S07]  /*1ed50*/  IMAD.MOV.U32 R13, RZ, RZ, R5 ;  /* 0x000000ffff0d7224 */ /* 0x000fce00078e0005 */
[----:B------:R-:W-:Y:S05]  /*1ed60*/  WARPSYNC.COLLECTIVE R15, `(.L_x_1612) ;  /* 0x000000000f087348 */ /* 0x000fea0003c00000 */
[----:B------:R0:W1:Y:S02]  /*1ed70*/  SHFL.UP P6, R14, R13, R12, R11 ;  /* 0x0400000c0d0e7389 */ /* 0x00006400000c000b */
[----:B01----:R-:W-:Y:S01]  /*1ed80*/  ENDCOLLECTIVE ;  /* 0x000000000000791b */ /* 0x003fe20003800000 */
.L_x_1612:
[----:B------:R-:W-:Y:S01]  /*1ed90*/  IMAD.MOV.U32 R12, RZ, RZ, 0x10 ;  /* 0x00000010ff0c7424 */ /* 0x000fe200078e00ff */
[----:B------:R-:W-:-:S05]  /*1eda0*/  SEL R6, R14, RZ, P4 ;  /* 0x000000ff0e067207 */ /* 0x000fca0002000000 */
[----:B------:R-:W-:-:S04]  /*1edb0*/  IMAD.IADD R6, R5, 0x1, R6 ;  /* 0x0000000105067824 */ /* 0x000fc800078e0206 */
[----:B------:R-:W-:-:S07]  /*1edc0*/  IMAD.MOV.U32 R13, RZ, RZ, R6 ;  /* 0x000000ffff0d7224 */ /* 0x000fce00078e0006 */
[----:B------:R-:W-:Y:S05]  /*1edd0*/  WARPSYNC.COLLECTIVE R15, `(.L_x_1613) ;  /* 0x000000000f087348 */ /* 0x000fea0003c00000 */
[----:B------:R0:W1:Y:S02]  /*1ede0*/  SHFL.UP P6, R14, R13, R12, R11 ;  /* 0x0400000c0d0e7389 */ /* 0x00006400000c000b */
[----:B01----:R-:W-:Y:S01]  /*1edf0*/  ENDCOLLECTIVE ;  /* 0x000000000000791b */ /* 0x003fe20003800000 */
.L_x_1613:
        /* <DEDUP_REMOVED lines=8> */
.L_x_1614:
[----:B------:R-:W-:Y:S05]  /*1ee80*/  BRA `(.L_x_1615) ;  /* 0xffffffb400c47947 */ /* 0x000fea000383ffff */
.L_x_1474:
[----:B------:R-:W-:Y:S01]  /*1ee90*/  BSSY B0, `(.L_x_1616) ;  /* 0x0000006000007945 */ /* 0x000fe20003800000 */
[----:B------:R-:W-:Y:S01]  /*1eea0*/  PLOP3.LUT P6, PT, P6, PT, PT, 0x8, 0x0 ;  /* 0x000000000000781c */ /* 0x000fe200037ce170 */
[----:B------:R-:W-:-:S12]  /*1eeb0*/  IMAD.MOV.U32 R15, RZ, RZ, -0x1 ;  /* 0xffffffffff0f7424 */ /* 0x000fd800078e00ff */
[----:B0-----:R-:W-:Y:S05]  /*1eec0*/  WARPSYNC.COLLECTIVE R15, `(.L_x_1617) ;  /* 0x000000000f087348 */ /* 0x001fea0003c00000 */
[----:B------:R-:W-:Y:S01]  /*1eed0*/  VOTE.ANY R14, PT, P6 ;  /* 0x00000000000e7806 */ /* 0x000fe200030e0100 */
[----:B0-----:R-:W-:Y:S06]  /*1eee0*/  ENDCOLLECTIVE ;  /* 0x000000000000791b */ /* 0x001fec0003800000 */
.L_x_1617:
[----:B------:R-:W-:Y:S05]  /*1eef0*/  BSYNC B0 ;  /* 0x0000000000007941 */ /* 0x000fea0003800000 */
.L_x_1616:
        /* <DEDUP_REMOVED lines=9> */
.L_x_1618:
[----:B------:R-:W-:Y:S01]  /*1ef90*/  IMAD.MOV.U32 R17, RZ, RZ, R14 ;  /* 0x000000ffff117224 */ /* 0x000fe200078e000e */
[----:B------:R-:W-:Y:S06]  /*1efa0*/  BRA `(.L_x_1619) ;  /* 0xffffffb400b47947 */ /* 0x000fec000383ffff */
.L_x_1476:
[----:B------:R-:W-:Y:S01]  /*1efb0*/  BSSY B0, `(.L_x_1620) ;  /* 0x0000007000007945 */ /* 0x000fe20003800000 */
[----:B------:R-:W-:Y:S02]  /*1efc0*/  IMAD.MOV.U32 R13, RZ, RZ, R3 ;  /* 0x000000ffff0d7224 */ /* 0x000fe400078e0003 */
[----:B------:R-:W-:Y:S02]  /*1efd0*/  IMAD.MOV.U32 R11, RZ, RZ, 0x1f ;  /* 0x0000001fff0b7424 */ /* 0x000fe400078e00ff */
[----:B------:R-:W-:-:S07]  /*1efe0*/  IMAD.MOV.U32 R15, RZ, RZ, -0x1 ;  /* 0xffffffffff0f7424 */ /* 0x000fce00078e00ff */
[----:B012---:R-:W-:Y:S05]  /*1eff0*/  WARPSYNC.COLLECTIVE R15, `(.L_x_1621) ;  /* 0x000000000f087348 */ /* 0x007fea0003c00000 */
[----:B------:R3:W4:Y:S02]  /*1f000*/  SHFL.IDX P6, R14, R13, R12, R11 ;  /* 0x0000000c0d0e7389 */ /* 0x00072400000c000b */
[----:B01234-:R-:W-:Y:S01]  /*1f010*/  ENDCOLLECTIVE ;  /* 0x000000000000791b */ /* 0x01ffe20003800000 */
.L_x_1621:
[----:B------:R-:W-:Y:S05]  /*1f020*/  BSYNC B0 ;  /* 0x0000000000007941 */ /* 0x000fea0003800000 */
.L_x_1620:
[----:B------:R-:W-:Y:S05]  /*1f030*/  BRA `(.L_x_1475) ;  /* 0xffffffb400ac7947 */ /* 0x000fea000383ffff */
.L_x_1480:
[----:B0-----:R0:W1:Y:S02]  /*1f040*/  SYNCS.PHASECHK.TRANS64.TRYWAIT P0, [R4+URZ+0x38820], R0 ;  /* 0x03882000040075a7 */ /* 0x001064000800017f */
[----:B-1----:R-:W-:Y:S05]  /*1f050*/  @!P0 NANOSLEEP.SYNCS 0x989680 ;  /* 0x009896800000895d */ /* 0x002fea0003900000 */
[----:B------:R-:W1:Y:S02]  /*1f060*/  @!P0 SYNCS.PHASECHK.TRANS64 P0, [R4+URZ+0x38820], R0 ;  /* 0x03882000040085a7 */ /* 0x000e64000800007f */
[----:B-1----:R-:W-:Y:S05]  /*1f070*/  @!P0 BRA `(.L_x_1480) ;  /* 0xfffffffc00f08947 */ /* 0x002fea000383ffff */
[----:B------:R-:W-:Y:S05]  /*1f080*/  BRA `(.L_x_1622) ;  /* 0xffffffb800987947 */ /* 0x000fea000383ffff */
.L_x_1481:
        /* <DEDUP_REMOVED lines=11> */
.L_x_1624:
[----:B------:R-:W-:Y:S05]  /*1f140*/  BSYNC B0 ;  /* 0x0000000000007941 */ /* 0x000fea0003800000 */
.L_x_1623:
[----:B------:R-:W-:Y:S05]  /*1f150*/  BRA `(.L_x_1625) ;  /* 0xffffffb800807947 */ /* 0x000fea000383ffff */
.L_x_1482:
[----:B------:R-:W-:Y:S01]  /*1f160*/  BSSY B0, `(.L_x_1626) ;  /* 0x0000006000007945 */ /* 0x000fe20003800000 */
[----:B------:R-:W-:-:S07]  /*1f170*/  IMAD.MOV.U32 R15, RZ, RZ, -0x1 ;  /* 0xffffffffff0f7424 */ /* 0x000fce00078e00ff */
[----:B0-23--:R-:W-:Y:S05]  /*1f180*/  WARPSYNC.COLLECTIVE R15, `(.L_x_1627) ;  /* 0x000000000f0c7348 */ /* 0x00dfea0003c00000 */
[----:B------:R-:W-:Y:S02]  /*1f190*/  ELECT P6, UR62, PT ;  /* 0x00000000003e782f */ /* 0x000fe400038c0000 */
[----:B------:R-:W-:Y:S01]  /*1f1a0*/  MOV R14, UR62 ;  /* 0x0000003e000e7c02 */ /* 0x000fe20008000f00 */
[----:B0-23--:R-:W-:Y:S10]  /*1f1b0*/  ENDCOLLECTIVE ;  /* 0x000000000000791b */ /* 0x00dff40003800000 */
.L_x_1627:
[----:B------:R-:W-:Y:S05]  /*1f1c0*/  BSYNC B0 ;  /* 0x0000000000007941 */ /* 0x000fea0003800000 */
.L_x_1626:
[----:B------:R-:W-:Y:S05]  /*1f1d0*/  BRA `(.L_x_1628) ;  /* 0xffffffb800747947 */ /* 0x000fea000383ffff */
.L_x_1484:
[----:B0-----:R0:W1:Y:S02]  /*1f1e0*/  SYNCS.PHASECHK.TRANS64.TRYWAIT P1, [R5+URZ+0x38840], R0 ;  /* 0x03884000050075a7 */ /* 0x001064000802017f */
[----:B-1----:R-:W-:Y:S05]  /*1f1f0*/  @!P1 NANOSLEEP.SYNCS 0x989680 ;  /* 0x009896800000995d */ /* 0x002fea0003900000 */
[----:B------:R-:W1:Y:S02]  /*1f200*/  @!P1 SYNCS.PHASECHK.TRANS64 P1, [R5+URZ+0x38840], R0 ;  /* 0x03884000050095a7 */ /* 0x000e64000802007f */
[----:B-1----:R-:W-:Y:S05]  /*1f210*/  @!P1 BRA `(.L_x_1484) ;  /* 0xfffffffc00f09947 */ /* 0x002fea000383ffff */
[----:B------:R-:W-:Y:S05]  /*1f220*/  BRA `(.L_x_1629) ;  /* 0xffffffb800947947 */ /* 0x000fea000383ffff */
.L_x_1486:
[----:B-1----:R1:W4:Y:S02]  /*1f230*/  SYNCS.PHASECHK.TRANS64.TRYWAIT P1, [R25+URZ+0x38840], R2 ;  /* 0x03884002190075a7 */ /* 0x002324000802017f */
[----:B----4-:R-:W-:Y:S05]  /*1f240*/  @!P1 NANOSLEEP.SYNCS 0x989680 ;  /* 0x009896800000995d */ /* 0x010fea0003900000 */
[----:B------:R-:W4:Y:S02]  /*1f250*/  @!P1 SYNCS.PHASECHK.TRANS64 P1, [R25+URZ+0x38840], R2 ;  /* 0x03884002190095a7 */ /* 0x000f24000802007f */
[----:B----4-:R-:W-:Y:S05]  /*1f260*/  @!P1 BRA `(.L_x_1486) ;  /* 0xfffffffc00f09947 */ /* 0x010fea000383ffff */
[----:B------:R-:W-:Y:S05]  /*1f270*/  BRA `(.L_x_1630) ;  /* 0xffffffb800a07947 */ /* 0x000fea000383ffff */
.L_x_1488:
[----:B----4-:R4:W0:Y:S02]  /*1f280*/  SYNCS.PHASECHK.TRANS64.TRYWAIT P1, [R5+URZ+0x38860], R0 ;  /* 0x03886000050075a7 */ /* 0x010824000802017f */
[----:B0-----:R-:W-:Y:S05]  /*1f290*/  @!P1 NANOSLEEP.SYNCS 0x989680 ;  /* 0x009896800000995d */ /* 0x001fea0003900000 */
[----:B------:R-:W0:Y:S02]  /*1f2a0*/  @!P1 SYNCS.PHASECHK.TRANS64 P1, [R5+URZ+0x38860], R0 ;  /* 0x03886000050095a7 */ /* 0x000e24000802007f */
[----:B0-----:R-:W-:Y:S05]  /*1f2b0*/  @!P1 BRA `(.L_x_1488) ;  /* 0xfffffffc00f09947 */ /* 0x001fea000383ffff */
[----:B------:R-:W-:Y:S05]  /*1f2c0*/  BRA `(.L_x_1631) ;  /* 0xffffffb8009c7947 */ /* 0x000fea000383ffff */
.L_x_1632:
        /* <DEDUP_REMOVED lines=11> */
.L_x_5638:


//--------------------- .text._ZN7cutlass13device_kernelIN5flash11enable_sm90INS1_16FlashAttnFwdSm90INS1_25CollectiveMainloopFwdSm90ILi2EN4cute5tupleIJNS5_1CILi1EEES8_S8_EEENS6_IJNS7_ILi64EEESA_SA_EEELi512ENS_6half_tEfNS_4arch4Sm90ELb0ELb1ELb0ELb0ELb1ELb0ELb0ELb0ELb0ELb1ELb0ELb0EEENS1_21CollectiveEpilogueFwdINS6_IJSA_NS7_ILi512EEESA_EEES9_SC_SE_Li256ELb0ELb1ELb0ELb0EEENS1_30DynamicPersistentTileSchedulerILi256ELi128ELb0ELb1ELb1EEEEEEEEEvNT_6ParamsE --------------------------
	.section	.text._ZN7cutlass13device_kernelIN5flash11enable_sm90INS1_16FlashAttnFwdSm90INS1_25CollectiveMainloopFwdSm90ILi2EN4cute5tupleIJNS5_1CILi1EEES8_S8_EEENS6_IJNS7_ILi64EEESA_SA_EEELi512ENS_6half_tEfNS_4arch4Sm90ELb0ELb1ELb0ELb0ELb1ELb0ELb0ELb0ELb0ELb1ELb0ELb0EEENS1_21CollectiveEpilogueFwdINS6_IJSA_NS7_ILi512EEESA_EEES9_SC_SE_Li256ELb0ELb1ELb0ELb0EEENS1_30DynamicPersistentTileSchedulerILi256ELi128ELb0ELb1ELb1EEEEEEEEEvNT_6ParamsE,"ax",@progbits
	.align	128
.text._ZN7cutlass13device_kernelIN5flash11enable_sm90INS1_16FlashAttnFwdSm90INS1_25CollectiveMainloopFwdSm90ILi2EN4cute5tupleIJNS5_1CILi1EEES8_S8_EEENS6_IJNS7_ILi64EEESA_SA_EEELi512ENS_6half_tEfNS_4arch4Sm90ELb0ELb1ELb0ELb0ELb1ELb0ELb0ELb0ELb0ELb1ELb0ELb0EEENS1_21CollectiveEpilogueFwdINS6_IJSA_NS7_ILi512EEESA_EEES9_SC_SE_Li256ELb0ELb1ELb0ELb0EEENS1_30DynamicPersistentTileSchedulerILi256ELi128ELb0ELb1ELb1EEEEEEEEEvNT_6ParamsE:
        .type           _ZN7cutlass13device_kernelIN5flash11enable_sm90INS1_16FlashAttnFwdSm90INS1_25CollectiveMainloopFwdSm90ILi2EN4cute5tupleIJNS5_1CILi1EEES8_S8_EEENS6_IJNS7_ILi64EEESA_SA_EEELi512ENS_6half_tEfNS_4arch4Sm90ELb0ELb1ELb0ELb0ELb1ELb0ELb0ELb0ELb0ELb1ELb0ELb0EEENS1_21CollectiveEpilogueFwdINS6_IJSA_NS7_ILi512EEESA_EEES9_SC_SE_Li256ELb0ELb1ELb0ELb0EEENS1_30DynamicPersistentTileSchedulerILi256ELi128ELb0ELb1ELb1EEEEEEEEEvNT_6ParamsE,@function
        .size           _ZN7cutlass13device_kernelIN5flash11enable_sm90INS1_16FlashAttnFwdSm90INS1_25CollectiveMainloopFwdSm90ILi2EN4cute5tupleIJNS5_1CILi1EEES8_S8_EEENS6_IJNS7_ILi64EEESA_SA_EEELi512ENS_6half_tEfNS_4arch4Sm90ELb0ELb1ELb0ELb0ELb1ELb0ELb0ELb0ELb0ELb1ELb0ELb0EEENS1_21CollectiveEpilogueFwdINS6_IJSA_NS7_ILi512EEESA_EEES9_SC_SE_Li256ELb0ELb1ELb0ELb0EEENS1_30DynamicPersistentTileSchedulerILi256ELi128ELb0ELb1ELb1EEEEEEEEEvNT_6ParamsE,(.L_x_5639 - _ZN7cutlass13device_kernelIN5flash11enable_sm90INS1_16FlashAttnFwdSm90INS1_25CollectiveMainloopFwdSm90ILi2EN4cute5tupleIJNS5_1CILi1EEES8_S8_EEENS6_IJNS7_ILi64EEESA_SA_EEELi512ENS_6half_tEfNS_4arch4Sm90ELb0ELb1ELb0ELb0ELb1ELb0ELb0ELb0ELb0ELb1ELb0ELb0EEENS1_21CollectiveEpilogueFwdINS6_IJSA_NS7_ILi512EEESA_EEES9_SC_SE_Li256ELb0ELb1ELb0ELb0EEENS1_30DynamicPersistentTileSchedulerILi256ELi128ELb0ELb1ELb1EEEEEEEEEvNT_6ParamsE)
        .other          _ZN7cutlass13device_kernelIN5flash11enable_sm90INS1_16FlashAttnFwdSm90INS1_25CollectiveMainloopFwdSm90ILi2EN4cute5tupleIJNS5_1CILi1EEES8_S8_EEENS6_IJNS7_ILi64EEESA_SA_EEELi512ENS_6half_tEfNS_4arch4Sm90ELb0ELb1ELb0ELb0ELb1ELb0ELb0ELb0ELb0ELb1ELb0ELb0EEENS1_21CollectiveEpilogueFwdINS6_IJSA_NS7_ILi512EEESA_EEES9_SC_SE_Li256ELb0ELb1ELb0ELb0EEENS1_30DynamicPersistentTileSchedulerILi256ELi128ELb0ELb1ELb1EEEEEEEEEvNT_6ParamsE,@"STO_CUDA_ENTRY STV_DEFAULT"
_ZN7cutlass13device_kernelIN5flash11enable_sm90INS1_16FlashAttnFwdSm90INS1_25CollectiveMainloopFwdSm90ILi2EN4cute5tupleIJNS5_1CILi1EEES8_S8_EEENS6_IJNS7_ILi64EEESA_SA_EEELi512ENS_6half_tEfNS_4arch4Sm90ELb0ELb1ELb0ELb0ELb1ELb0ELb0ELb0ELb0ELb1ELb0ELb0EEENS1_21CollectiveEpilogueFwdINS6_IJSA_NS7_ILi512EEESA_EEES9_SC_SE_Li256ELb0ELb1ELb0ELb0EEENS1_30DynamicPersistentTileSchedulerILi256ELi128ELb0ELb1ELb1EEEEEEEEEvNT_6ParamsE:
        /* <DEDUP_REMOVED lines=41> */
.L_x_1633:
        /* <DEDUP_REMOVED lines=22> */
.L_x_1634:
        /* <DEDUP_REMOVED lines=18> */
.L_x_1635:
        /* <DEDUP_REMOVED lines=22> */
.L_x_1636:
        /* <DEDUP_REMOVED lines=23> */
.L_x_1637:
        /* <DEDUP_REMOVED lines=8> */
.L_x_1639:
[----:B------:R-:W-:-:S08]  /*0860*/  NOP ;  /* 0x0000000000007918 */ /* 0x000fd00000000000 */
[----:B------:R-:W0:Y:S02]  /*0870*/  USETMAXREG.TRY_ALLOC.CTAPOOL UP0, 0xe8 ;  /* 0x000000e8000079c8 */ /* 0x000e240008000600 */
[----:B0-----:R-:W-:-:S13]  /*0880*/  PLOP3.LUT P0, PT, PT, PT, UP0, 0x80, 0x0 ;  /* 0x000000000000781c */ /* 0x001fda0003f0f008 */
[----:B------:R-:W-:Y:S05]  /*0890*/  @!P0 BRA `(.L_x_1639) ;  /* 0xfffffffc00f08947 */ /* 0x000fea000383ffff */
[----:B------:R-:W-:Y:S01]  /*08a0*/  LOP3.LUT R2, R0, 0xffffff80, RZ, 0xc0, !PT ;  /* 0xffffff8000027812 */ /* 0x000fe200078ec0ff */
[----:B------:R-:W0:Y:S08]  /*08b0*/  S2UR UR4, SR_CTAID.X ;  /* 0x00000000000479c3 */ /* 0x000e300000002500 */
[----:B------:R-:W-:Y:S06]  /*08c0*/  BAR.ARV 0x4, 0x180 ;  /* 0x0106000000007b1d */ /* 0x000fec0000002000 */
[----:B------:R-:W-:-:S02]  /*08d0*/  ISETP.NE.AND P0, PT, R2, 0x80, PT ;  /* 0x000000800200780c */ /* 0x000fc40003f05270 */
[----:B------:R-:W0:Y:S11]  /*08e0*/  LDC R2, c[0x0][0xc38] ;  /* 0x00030e00ff027b82 */ /* 0x000e360000000800 */
        /* <DEDUP_REMOVED lines=17> */
[CC--:B------:R-:W-:Y:S02]  /*0a00*/  LEA.HI R6, R3.reuse, R0.reuse, RZ, 0x7 ;  /* 0x0000000003067211 */ /* 0x0c0fe400078f38ff */
[----:B------:R-:W-:Y:S02]  /*0a10*/  LEA.HI R212, R3, R0, RZ, 0x3 ;  /* 0x0000000003d47211 */ /* 0x000fe400078f18ff */
[----:B------:R-:W-:Y:S02]  /*0a20*/  LOP3.LUT R11, R7, 0xfffffffc, RZ, 0xc0, !PT ;  /* 0xfffffffc070b7812 */ /* 0x000fe400078ec0ff */
[----:B------:R-:W-:Y:S02]  /*0a30*/  SHF.R.S32.HI R7, RZ, 0x4, R2 ;  /* 0x00000004ff077819 */ /* 0x000fe40000011402 */
[----:B------:R-:W-:Y:S01]  /*0a40*/  LOP3.LUT R3, R2, 0xfffffff0, RZ, 0xc0, !PT ;  /* 0xfffffff002037812 */ /* 0x000fe200078ec0ff */
[----:B------:R-:W-:Y:S01]  /*0a50*/  IMAD.IADD R10, R0, 0x1, -R11 ;  /* 0x00000001000a7824 */ /* 0x000fe200078e0a0b */
[--C-:B------:R-:W-:Y:S01]  /*0a60*/  SHF.R.S32.HI R5, RZ, 0x5, R4.reuse ;  /* 0x00000005ff057819 */ /* 0x100fe20000011404 */
[----:B0-----:R-:W-:Y:S01]  /*0a70*/  ULEA UR42, UR40, UR42, 0x18 ;  /* 0x0000002a282a7291 */ /* 0x001fe2000f8ec03f */
[----:B------:R-:W-:-:S02]  /*0a80*/  SHF.R.S32.HI R8, RZ, 0x1f, R4 ;  /* 0x0000001fff087819 */ /* 0x000fc40000011404 */
[----:B------:R-:W-:Y:S02]  /*0a90*/  LOP3.LUT R9, R6, 0xffffff80, RZ, 0xc0, !PT ;  /* 0xffffff8006097812 */ /* 0x000fe400078ec0ff */
[----:B------:R-:W-:Y:S01]  /*0aa0*/  LEA.HI R4, R2, R7, RZ, 0x1 ;  /* 0x0000000702047211 */ /* 0x000fe200078f08ff */
[----:B------:R-:W-:Y:S01]  /*0ab0*/  IMAD.IADD R2, R0, 0x1, -R3 ;  /* 0x0000000100027824 */ /* 0x000fe200078e0a03 */
[----:B------:R-:W-:Y:S01]  /*0ac0*/  LOP3.LUT R211, R212, 0xfffffff8, RZ, 0xc0, !PT ;  /* 0xfffffff8d4d37812 */ /* 0x000fe200078ec0ff */
[----:B------:R-:W-:Y:S01]  /*0ad0*/  IMAD.IADD R9, R0, 0x1, -R9 ;  /* 0x0000000100097824 */ /* 0x000fe200078e0a09 */
[----:B------:R-:W-:Y:S02]  /*0ae0*/  LEA.HI R8, R8, R5, RZ, 0x2 ;  /* 0x0000000508087211 */ /* 0x000fe400078f10ff */
[----:B------:R-:W-:Y:S01]  /*0af0*/  LOP3.LUT R4, R4, 0x1ffffffe, RZ, 0xc0, !PT ;  /* 0x1ffffffe04047812 */ /* 0x000fe200078ec0ff */
[----:B------:R-:W-:Y:S01]  /*0b00*/  IMAD.IADD R211, R0, 0x1, -R211 ;  /* 0x0000000100d37824 */ /* 0x000fe200078e0ad3 */
[----:B------:R-:W-:-:S02]  /*0b10*/  SHF.R.S32.HI R3, RZ, 0x1f, R2 ;  /* 0x0000001fff037819 */ /* 0x000fc40000011402 */
[----:B------:R-:W-:Y:S01]  /*0b20*/  SHF.R.S32.HI R213, RZ, 0x7, R6 ;  /* 0x00000007ffd57819 */ /* 0x000fe20000011406 */
[----:B------:R-:W-:Y:S01]  /*0b30*/  IMAD.IADD R4, R7, 0x1, -R4 ;  /* 0x0000000107047824 */ /* 0x000fe200078e0a04 */
[----:B------:R-:W-:Y:S01]  /*0b40*/  LOP3.LUT R8, R8, 0x3ffffc, RZ, 0xc0, !PT ;  /* 0x003ffffc08087812 */ /* 0x000fe200078ec0ff */
[----:B------:R-:W-:Y:S01]  /*0b50*/  IMAD.SHL.U32 R184, R211, 0x8, RZ ;  /* 0x00000008d3b87824 */ /* 0x000fe200078e00ff */
[----:B------:R-:W-:Y:S01]  /*0b60*/  SHF.R.S32.HI R0, RZ, 0x1f, R9 ;  /* 0x0000001fff007819 */ /* 0x000fe20000011409 */
[----:B------:R-:W-:Y:S01]  /*0b70*/  IMAD R15, R213, 0x100, R2 ;  /* 0x00000100d50f7824 */ /* 0x000fe200078e0202 */
[----:B------:R-:W-:Y:S01]  /*0b80*/  LEA.HI R11, R10, R10, RZ, 0x1 ;  /* 0x0000000a0a0b7211 */ /* 0x000fe200078f08ff */
[----:B------:R-:W-:Y:S01]  /*0b90*/  IMAD.IADD R8, R5, 0x1, -R8 ;  /* 0x0000000105087824 */ /* 0x000fe200078e0a08 */
[----:B------:R-:W-:Y:S01]  /*0ba0*/  LEA.HI R7, R3, R2, RZ, 0x3 ;  /* 0x0000000203077211 */ /* 0x000fe200078f18ff */
[----:B------:R-:W-:Y:S01]  /*0bb0*/  IMAD.SHL.U32 R4, R4, 0x8, RZ ;  /* 0x0000000804047824 */ /* 0x000fe200078e00ff */
[-C--:B------:R-:W-:Y:S01]  /*0bc0*/  LEA.HI R3, R0, R9.reuse, RZ, 0x2 ;  /* 0x0000000900037211 */ /* 0x080fe200078f10ff */
[----:B------:R-:W-:Y:S01]  /*0bd0*/  IMAD R15, R8, 0x10, R15 ;  /* 0x00000010080f7824 */ /* 0x000fe200078e020f */
[----:B------:R-:W-:Y:S01]  /*0be0*/  LOP3.LUT R13, R11, 0x1ffffffe, RZ, 0xc0, !PT ;  /* 0x1ffffffe0b0d7812 */ /* 0x000fe200078ec0ff */
[C---:B------:R-:W-:Y:S01]  /*0bf0*/  VIADD R190, R184.reuse, 0x40 ;  /* 0x00000040b8be7836 */ /* 0x040fe20000000000 */
[----:B------:R-:W-:Y:S01]  /*0c00*/  LOP3.LUT R11, R7, 0xfffffff8, RZ, 0xc0, !PT ;  /* 0xfffffff8070b7812 */ /* 0x000fe200078ec0ff */
[----:B------:R-:W-:Y:S01]  /*0c10*/  VIADD R189, R184, 0x80 ;  /* 0x00000080b8bd7836 */ /* 0x000fe20000000000 */
[----:B------:R-:W-:Y:S01]  /*0c20*/  LOP3.LUT R8, R3, 0x7ffffffc, RZ, 0xc0, !PT ;  /* 0x7ffffffc03087812 */ /* 0x000fe200078ec0ff */
[----:B------:R-:W-:Y:S01]  /*0c30*/  IMAD.IADD R13, R10, 0x1, -R13 ;  /* 0x000000010a0d7824 */ /* 0x000fe200078e0a0d */
[----:B------:R-:W-:Y:S01]  /*0c40*/  LEA R216, R15, R4, 0x6 ;  /* 0x000000040fd87211 */ /* 0x000fe200078e30ff */
[----:B------:R-:W-:Y:S01]  /*0c50*/  IMAD.IADD R11, R2, 0x1, -R11 ;  /* 0x00000001020b7824 */ /* 0x000fe200078e0a0b */
[----:B------:R-:W-:Y:S01]  /*0c60*/  LEA.HI R2, R0, R9, RZ, 0x5 ;  /* 0x0000000900027211 */ /* 0x000fe200078f28ff */
[----:B------:R-:W-:Y:S01]  /*0c70*/  IMAD.IADD R10, R9, 0x1, -R8 ;  /* 0x00000001090a7824 */ /* 0x000fe200078e0a08 */
[--C-:B------:R-:W-:Y:S01]  /*0c80*/  SHF.R.S32.HI R0, RZ, 0x2, R3.reuse ;  /* 0x00000002ff007819 */ /* 0x100fe20000011403 */
[----:B------:R-:W-:Y:S01]  /*0c90*/  IMAD.SHL.U32 R8, R11, 0x40, RZ ;  /* 0x000000400b087824 */ /* 0x000fe200078e00ff */
[----:B------:R-:W-:Y:S01]  /*0ca0*/  SHF.R.S32.HI R3, RZ, 0x1f, R3 ;  /* 0x0000001fff037819 */ /* 0x000fe20000011403 */
[----:B------:R-:W-:Y:S01]  /*0cb0*/  IMAD.SHL.U32 R9, R7, 0x40, RZ ;  /* 0x0000004007097824 */ /* 0x000fe200078e00ff */
[----:B------:R-:W-:Y:S01]  /*0cc0*/  R2P PR, R11, 0x6 ;  /* 0x000000060b007804 */ /* 0x000fe20000000000 */
[----:B------:R-:W-:Y:S01]  /*0cd0*/  VIADD R188, R184, 0xc0 ;  /* 0x000000c0b8bc7836 */ /* 0x000fe20000000000 */
[----:B------:R-:W-:Y:S01]  /*0ce0*/  LOP3.LUT R7, R8, 0x1c0, RZ, 0xc0, !PT ;  /* 0x000001c008077812 */ /* 0x000fe200078ec0ff */
[C---:B------:R-:W-:Y:S01]  /*0cf0*/  VIADD R187, R184.reuse, 0x100 ;  /* 0x00000100b8bb7836 */ /* 0x040fe20000000000 */
[----:B------:R-:W-:Y:S01]  /*0d00*/  LOP3.LUT R8, R9, 0x7ffffe00, RZ, 0xc0, !PT ;  /* 0x7ffffe0009087812 */ /* 0x000fe200078ec0ff */
[C---:B------:R-:W-:Y:S01]  /*0d10*/  VIADD R186, R184.reuse, 0x140 ;  /* 0x00000140b8ba7836 */ /* 0x040fe20000000000 */
[----:B------:R-:W-:Y:S01]  /*0d20*/  LOP3.LUT R4, R7, 0x8, R4, 0xf8, !PT ;  /* 0x0000000807047812 */ /* 0x000fe200078ef804 */
[C---:B------:R-:W-:Y:S01]  /*0d30*/  VIADD R215, R184.reuse, 0x180 ;  /* 0x00000180b8d77836 */ /* 0x040fe20000000000 */
[----:B------:R-:W-:Y:S01]  /*0d40*/  SHF.R.U32.HI R7, RZ, 0x3, R7 ;  /* 0x00000003ff077819 */ /* 0x000fe20000011607 */
[----:B------:R-:W-:Y:S01]  /*0d50*/  IMAD R8, R5, 0x400, R8 ;  /* 0x0000040005087824 */ /* 0x000fe200078e0208 */
[----:B------:R-:W-:Y:S01]  /*0d60*/  LEA.HI R3, R3, R0, RZ, 0x3 ;  /* 0x0000000003037211 */ /* 0x000fe200078f18ff */
[----:B------:R-:W-:Y:S01]  /*0d70*/  VIADD R214, R184, 0x1c0 ;  /* 0x000001c0b8d67836 */ /* 0x000fe20000000000 */
[----:B------:R-:W-:-:S02]  /*0d80*/  LOP3.LUT R7, R4, R7, RZ, 0x3c, !PT ;  /* 0x0000000704077212 */ /* 0x000fc400078e3cff */
[----:B------:R-:W-:Y:S02]  /*0d90*/  LOP3.LUT R3, R3, 0xfffffff8, RZ, 0xc0, !PT ;  /* 0xfffffff803037812 */ /* 0x000fe400078ec0ff */
[----:B------:R-:W-:Y:S01]  /*0da0*/  LEA.HI R6, R6, R213, RZ, 0x1 ;  /* 0x000000d506067211 */ /* 0x000fe200078f08ff */
[----:B------:R-:W-:Y:S01]  /*0db0*/  IMAD.IADD R7, R8, 0x1, R7 ;  /* 0x0000000108077824 */ /* 0x000fe200078e0207 */
[----:B------:R-:W-:Y:S01]  /*0dc0*/  SHF.R.S32.HI R2, RZ, 0x5, R2 ;  /* 0x00000005ff027819 */ /* 0x000fe20000011402 */
[----:B------:R-:W-:Y:S01]  /*0dd0*/  IMAD.IADD R3, R0, 0x1, -R3 ;  /* 0x0000000100037824 */ /* 0x000fe200078e0a03 */
[----:B------:R-:W-:Y:S02]  /*0de0*/  LOP3.LUT R6, R6, 0xfffffe, RZ, 0xc0, !PT ;  /* 0x00fffffe06067812 */ /* 0x000fe400078ec0ff */
[----:B------:R-:W-:Y:S01]  /*0df0*/  LEA R18, R7, UR42, 0x1 ;  /* 0x0000002a07127c11 */ /* 0x000fe2000f8e08ff */
[----:B------:R-:W-:Y:S01]  /*0e00*/  IMAD R16, R2, 0x10, R3 ;  /* 0x0000001002107824 */ /* 0x000fe200078e0203 */
[----:B------:R-:W-:Y:S01]  /*0e10*/  SEL R22, R22, 0xffffffc0, !P2 ;  /* 0xffffffc016167807 */ /* 0x000fe20005000000 */
[----:B------:R-:W-:Y:S01]  /*0e20*/  IMAD.IADD R6, R213, 0x1, -R6 ;  /* 0x00000001d5067824 */ /* 0x000fe200078e0a06 */
[C---:B------:R-:W-:Y:S01]  /*0e30*/  IADD3 R23, R18.reuse, 0x26800, RZ ;  /* 0x0002680012177810 */ /* 0x040fe20007ffe0ff */
[----:B------:R-:W-:Y:S01]  /*0e40*/  VIADD R19, R18, 0x26820 ;  /* 0x0002682012137836 */ /* 0x000fe20000000000 */
[----:B------:R-:W-:Y:S01]  /*0e50*/  SHF.R.S32.HI R212, RZ, 0x3, R212 ;  /* 0x00000003ffd47819 */ /* 0x000fe200000114d4 */
[----:B------:R-:W-:Y:S01]  /*0e60*/  IMAD.SHL.U32 R17, R6, 0x100, RZ ;  /* 0x0000010006117824 */ /* 0x000fe200078e00ff */
        /* <DEDUP_REMOVED lines=9> */
[----:B------:R-:W-:Y:S01]  /*0f00*/  IMAD.IADD R22, R22, 0x1, R19 ;  /* 0x0000000116167824 */ /* 0x000fe200078e0213 */
[----:B------:R-:W-:-:S02]  /*0f10*/  SHF.R.S32.HI R218, RZ, 0x1f, R215 ;  /* 0x0000001fffda7819 */ /* 0x000fc400000114d7 */
[----:B------:R-:W-:-:S07]  /*0f20*/  SHF.R.S32.HI R217, RZ, 0x1f, R214 ;  /* 0x0000001fffd97819 */ /* 0x000fce00000114d6 */
.L_x_1754:
[----:B------:R-:W-:Y:S01]  /*0f30*/  ULDC UR5, c[0x0][0xc60] ;  /* 0x0003180000057ab9 */ /* 0x000fe20000000800 */
[----:B------:R-:W-:Y:S01]  /*0f40*/  UMOV UR8, UR4 ;  /* 0x0000000400087c82 */ /* 0x000fe20008000000 */
[----:B------:R-:W-:-:S11]  /*0f50*/  UISETP.NE.AND UP0, UPT, UR5, 0x1, UPT ;  /* 0x000000010500788c */ /* 0x000fd6000bf05270 */
[----:B------:R-:W-:Y:S01]  /*0f60*/  @UP0 ULDC UR6, c[0x0][0xc64] ;  /* 0x0003190000060ab9 */ /* 0x000fe20000000800 */
[----:B------:R-:W-:Y:S01]  /*0f70*/  @UP0 ULDC UR9, c[0x0][0xc68] ;  /* 0x00031a0000090ab9 */ /* 0x000fe20000000800 */
[----:B------:R-:W-:-:S04]  /*0f80*/  UIMAD.WIDE.U32 UR6, UR4, UR6, URZ ;  /* 0x00000006040672a5 */ /* 0x000fc8000f8e003f */
[----:B------:R-:W-:-:S03]  /*0f90*/  @UP0 USHF.R.U32.HI UR8, URZ, UR9, UR7 ;  /* 0x000000093f080299 */ /* 0x000fc60008011607 */
[----:B------:R-:W-:Y:S02]  /*0fa0*/  ULDC UR6, c[0x0][0xc78] ;  /* 0x00031e0000067ab9 */ /* 0x000fe40000000800 */
[----:B------:R-:W-:Y:S02]  /*0fb0*/  UISETP.GE.AND UP0, UPT, UR8, UR6, UPT ;  /* 0x000000060800728c */ /* 0x000fe4000bf06270 */
[----:B------:R-:W-:-:S04]  /*0fc0*/  UIADD3 UR6, -UR8, URZ, URZ ;  /* 0x0000003f08067290 */ /* 0x000fc8000fffe13f */
[----:B------:R-:W-:Y:S01]  /*0fd0*/  PLOP3.LUT P0, PT, PT, PT, UP0, 0x80, 0x0 ;  /* 0x000000000000781c */ /* 0x000fe20003f0f008 */
[----:B------:R-:W-:-:S12]  /*0fe0*/  UIMAD UR9, UR5, UR6, UR4 ;  /* 0x00000006050972a4 */ /* 0x000fd8000f8e0204 */
[----:B012345:R-:W-:Y:S05]  /*0ff0*/  @!P0 BRA `(.L_x_1640) ;  /* 0x0000000000208947 */ /* 0x03ffea0003800000 */
[----:B------:R-:W-:Y:S01]  /*1000*/  ULDC UR7, c[0x0][0xc6c] ;  /* 0x00031b0000077ab9 */ /* 0x000fe20000000800 */
[----:B------:R-:W-:Y:S01]  /*1010*/  UMOV UR6, UR9 ;  /* 0x0000000900067c82 */ /* 0x000fe20008000000 */
[----:B------:R-:W-:-:S11]  /*1020*/  UISETP.NE.AND UP0, UPT, UR7, 0x1, UPT ;  /* 0x000000010700788c */ /* 0x000fd6000bf05270 */
[----:B------:R-:W-:Y:S02]  /*1030*/  @UP0 ULDC.64 UR10, c[0x0][0xc70] ;  /* 0x00031c00000a0ab9 */ /* 0x000fe40000000a00 */
[----:B------:R-:W-:-:S04]  /*1040*/  UIMAD.WIDE.U32 UR4, UR9, UR10, URZ ;  /* 0x0000000a090472a5 */ /* 0x000fc8000f8e003f */
[----:B------:R-:W-:-:S04]  /*1050*/  @UP0 USHF.R.U32.HI UR6, URZ, UR11, UR5 ;  /* 0x0000000b3f060299 */ /* 0x000fc80008011605 */
[----:B------:R-:W-:Y:S01]  /*1060*/  UIMAD UR4, UR6, UR7, URZ ;  /* 0x00000007060472a4 */ /* 0x000fe2000f8e023f */
[----:B------:R-:W-:Y:S11]  /*1070*/  BRA `(.L_x_1641) ;  /* 0x00000000001c7947 */ /* 0x000ff60003800000 */
.L_x_1640:
[----:B------:R-:W-:Y:S01]  /*1080*/  ULDC UR7, c[0x0][0xc54] ;  /* 0x0003150000077ab9 */ /* 0x000fe20000000800 */
[----:B------:R-:W-:Y:S01]  /*1090*/  UMOV UR6, UR9 ;  /* 0x0000000900067c82 */ /* 0x000fe20008000000 */
[----:B------:R-:W-:-:S11]  /*10a0*/  UISETP.NE.AND UP0, UPT, UR7, 0x1, UPT ;  /* 0x000000010700788c */ /* 0x000fd6000bf05270 */
[----:B------:R-:W-:Y:S02]  /*10b0*/  @UP0 ULDC.64 UR10, c[0x0][0xc58] ;  /* 0x00031600000a0ab9 */ /* 0x000fe40000000a00 */
[----:B------:R-:W-:-:S04]  /*10c0*/  UIMAD.WIDE.U32 UR4, UR9, UR10, URZ ;  /* 0x0000000a090472a5 */ /* 0x000fc8000f8e003f */
[----:B------:R-:W-:-:S04]  /*10d0*/  @UP0 USHF.R.U32.HI UR6, URZ, UR11, UR5 ;  /* 0x0000000b3f060299 */ /* 0x000fc80008011605 */
[----:B------:R-:W-:-:S12]  /*10e0*/  UIMAD UR4, UR6, UR7, URZ ;  /* 0x00000007060472a4 */ /* 0x000fd8000f8e023f */
.L_x_1641:
[----:B------:R-:W-:Y:S01]  /*10f0*/  ULDC UR45, c[0x0][0xc48] ;  /* 0x00031200002d7ab9 */ /* 0x000fe20000000800 */
[----:B------:R-:W-:Y:S01]  /*1100*/  ULDC.64 UR10, c[0x0][0x418] ;  /* 0x00010600000a7ab9 */ /* 0x000fe20000000a00 */
[----:B------:R-:W-:Y:S02]  /*1110*/  UISETP.NE.AND UP1, UPT, UR45, 0x1, UPT ;  /* 0x000000012d00788c */ /* 0x000fe4000bf25270 */
[----:B------:R-:W-:Y:S02]  /*1120*/  UISETP.NE.U32.AND UP0, UPT, UR10, URZ, UPT ;  /* 0x0000003f0a00728c */ /* 0x000fe4000bf05070 */
[----:B------:R-:W-:Y:S02]  /*1130*/  UIADD3 UR4, UR9, -UR4, URZ ;  /* 0x8000000409047290 */ /* 0x000fe4000fffe03f */
[----:B------:R-:W-:Y:S01]  /*1140*/  UISETP.NE.AND.EX UP0, UPT, UR11, URZ, UPT, UP0 ;  /* 0x0000003f0b00728c */ /* 0x000fe2000bf05300 */
[----:B------:R-:W-:Y:S01]  /*1150*/  ULDC UR7, c[0x0][0xc54] ;  /* 0x0003150000077ab9 */ /* 0x000fe20000000800 */
[----:B------:R-:W-:Y:S01]  /*1160*/  ULDC UR49, c[0x0][0x424] ;  /* 0x0001090000317ab9 */ /* 0x000fe20000000800 */
[----:B------:R-:W-:-:S02]  /*1170*/  UISETP.NE.AND UP2, UPT, UR46, 0x1, UPT ;  /* 0x000000012e00788c */ /* 0x000fc4000bf45270 */
[----:B------:R-:W-:Y:S02]  /*1180*/  ULOP3.LUT UR5, URZ, UR6, URZ, 0x33, !UPT ;  /* 0x000000063f057292 */ /* 0x000fe4000f8e333f */
[----:B------:R-:W-:Y:S02]  /*1190*/  UIMAD UR8, UR8, UR7, UR4 ;  /* 0x00000007080872a4 */ /* 0x000fe4000f8e0204 */
[----:B------:R-:W-:Y:S01]  /*11a0*/  USEL UR49, UR49, 0x1, UP0 ;  /* 0x0000000131317887 */ /* 0x000fe20008000000 */
[----:B------:R-:W-:Y:S01]  /*11b0*/  PLOP3.LUT P0, PT, PT, PT, UP2, 0x80, 0x0 ;  /* 0x000000000000781c */ /* 0x000fe20003f0f028 */
[----:B------:R-:W-:Y:S01]  /*11c0*/  ULDC UR44, c[0x0][0xc3c] ;  /* 0x00030f00002c7ab9 */ /* 0x000fe20000000800 */
[----:B------:R-:W-:Y:S01]  /*11d0*/  ULDC UR6, c[0x0][0x2f0] ;  /* 0x0000bc0000067ab9 */ /* 0x000fe20000000800 */
[----:B------:R-:W-:Y:S01]  /*11e0*/  @UP1 ULDC UR4, c[0x0][0xc4c] ;  /* 0x0003130000041ab9 */ /* 0x000fe20000000800 */
[----:B------:R-:W-:Y:S02]  /*11f0*/  UIADD3 UR44, UR5, UR44, URZ ;  /* 0x0000002c052c7290 */ /* 0x000fe4000fffe03f */
[----:B------:R-:W-:-:S02]  /*1200*/  UIMAD.WIDE.U32 UR4, UR8, UR4, URZ ;  /* 0x00000004080472a5 */ /* 0x000fc4000f8e003f */
[----:B------:R-:W-:Y:S01]  /*1210*/  UIMAD UR7, UR49, UR6, 0x3f ;  /* 0x0000003f310774a4 */ /* 0x000fe2000f8e0206 */
[----:B------:R-:W-:Y:S01]  /*1220*/  @UP1 ULDC UR9, c[0x0][0xc50] ;  /* 0x0003140000091ab9 */ /* 0x000fe20000000800 */
[----:B------:R-:W-:Y:S01]  /*1230*/  UMOV UR43, UR8 ;  /* 0x00000008002b7c82 */ /* 0x000fe20008000000 */
[----:B------:R-:W-:Y:S02]  /*1240*/  @UP1 USHF.R.U32.HI UR43, URZ, UR9, UR5 ;  /* 0x000000093f2b1299 */ /* 0x000fe40008011605 */
[----:B------:R-:W-:Y:S02]  /*1250*/  USHF.R.S32.HI UR4, URZ, 0x1f, UR7 ;  /* 0x0000001f3f047899 */ /* 0x000fe40008011407 */
[----:B------:R-:W-:Y:S02]  /*1260*/  UIADD3 UR5, -UR43, URZ, URZ ;  /* 0x0000003f2b057290 */ /* 0x000fe4000fffe13f */
[----:B------:R-:W-:Y:S02]  /*1270*/  ULEA.HI UR7, UR4, UR7, URZ, 0x6 ;  /* 0x0000000704077291 */ /* 0x000fe4000f8f303f */
[----:B------:R-:W-:-:S02]  /*1280*/  USHF.L.U32 UR44, UR44, 0x6, URZ ;  /* 0x000000062c2c7899 */ /* 0x000fc4000800063f */
[----:B------:R-:W-:Y:S02]  /*1290*/  UIMAD UR45, UR45, UR5, UR8 ;  /* 0x000000052d2d72a4 */ /* 0x000fe4000f8e0208 */
[----:B------:R-:W-:Y:S01]  /*12a0*/  USHF.R.S32.HI UR7, URZ, 0x6, UR7 ;  /* 0x000000063f077899 */ /* 0x000fe20008011407 */
[----:B------:R-:W-:Y:S11]  /*12b0*/  @!P0 BRA `(.L_x_1642) ;  /* 0x0000002000388947 */ /* 0x000ff60003800000 */
[----:B------:R-:W0:Y:S01]  /*12c0*/  LDC R0, c[0x0][0x448] ;  /* 0x00011200ff007b82 */ /* 0x000e220000000800 */
[----:B------:R-:W-:Y:S01]  /*12d0*/  UIADD3 UR8, UR44, 0x3f, URZ ;  /* 0x0000003f2c087890 */ /* 0x000fe2000fffe03f */
[----:B------:R-:W-:Y:S02]  /*12e0*/  ULDC UR5, c[0x0][0x288] ;  /* 0x0000a20000057ab9 */ /* 0x000fe40000000800 */
[----:B------:R-:W-:-:S04]  /*12f0*/  UIADD3 UR4, -UR5, 0x1, URZ ;  /* 0x0000000105047890 */ /* 0x000fc8000fffe13f */
[----:B------:R-:W1:Y:S01]  /*1300*/  LDC.64 R6, c[0x0][0x9e0] ;  /* 0x00027800ff067b82 */ /* 0x000e620000000a00 */
[----:B------:R-:W-:Y:S01]  /*1310*/  UIMAD UR4, UR49, UR6, UR4 ;  /* 0x00000006310472a4 */ /* 0x000fe2000f8e0204 */
[----:B0-----:R-:W-:Y:S01]  /*1320*/  ISETP.NE.AND P1, PT, R0, 0x1, PT ;  /* 0x000000010000780c */ /* 0x001fe20003f25270 */
[----:B------:R-:W-:Y:S01]  /*1330*/  IMAD.U32 R0, RZ, RZ, UR8 ;  /* 0x00000008ff007e24 */ /* 0x000fe2000f8e00ff */
[----:B-1----:R-:W-:-:S11]  /*1340*/  ISETP.GE.AND P2, PT, R7, 0x1, PT ;  /* 0x000000010700780c */ /* 0x002fd60003f46270 */
[----:B------:R-:W0:Y:S08]  /*1350*/  @P1 LDC R3, c[0x0][0x44c] ;  /* 0x00011300ff031b82 */ /* 0x000e300000000800 */
[----:B------:R-:W1:Y:S01]  /*1360*/  @P1 LDC R4, c[0x0][0x450] ;  /* 0x00011400ff041b82 */ /* 0x000e620000000800 */
[----:B0-----:R-:W-:-:S05]  /*1370*/  @P1 IMAD.HI.U32 R3, R3, UR8, RZ ;  /* 0x0000000803031c27 */ /* 0x001fca000f8e00ff */
[----:B-1----:R-:W-:-:S05]  /*1380*/  @P1 SHF.R.U32.HI R0, RZ, R4, R3 ;  /* 0x00000004ff001219 */ /* 0x002fca0000011603 */
[----:B------:R-:W-:-:S04]  /*1390*/  VIADD R9, R0, UR4 ;  /* 0x0000000400097c36 */ /* 0x000fc80008000000 */
[----:B------:R-:W-:Y:S01]  /*13a0*/  IMAD.IADD R0, R9, 0x1, R6 ;  /* 0x0000000109007824 */ /* 0x000fe200078e0206 */
[----:B------:R-:W-:Y:S06]  /*13b0*/  @!P2 BRA `(.L_x_1643) ;  /* 0x000000000040a947 */ /* 0x000fec0003800000 */
[C---:B------:R-:W-:Y:S01]  /*13c0*/  ISETP.GT.AND P0, PT, R9.reuse, RZ, PT ;  /* 0x000000ff0900720c */ /* 0x040fe20003f04270 */
[----:B------:R-:W-:-:S12]  /*13d0*/  VIADD R3, R9, 0xffffffff ;  /* 0xffffffff09037836 */ /* 0x000fd80000000000 */
[----:B------:R-:W-:Y:S05]  /*13e0*/  @P0 BRA `(.L_x_1644) ;  /* 0x00000000001c0947 */ /* 0x000fea0003800000 */
[----:B------:R-:W-:Y:S01]  /*13f0*/  ISETP.NE.AND P0, PT, R7, 0x1, PT ;  /* 0x000000010700780c */ /* 0x000fe20003f05270 */
[----:B------:R-:W-:-:S12]  /*1400*/  IMAD.MOV R3, RZ, RZ, -R9 ;  /* 0x000000ffff037224 */ /* 0x000fd800078e0a09 */
[----:B------:R-:W0:Y:S02]  /*1410*/  @P0 LDC.64 R4, c[0x0][0x9e8] ;  /* 0x00027a00ff040b82 */ /* 0x000e240000000a00 */
[----:B0-----:R-:W-:-:S05]  /*1420*/  @P0 IMAD.HI.U32 R4, R3, R4, RZ ;  /* 0x0000000403040227 */ /* 0x001fca00078e00ff */
[----:B------:R-:W-:-:S04]  /*1430*/  @P0 SHF.R.U32.HI R3, RZ, R5, R4 ;  /* 0x00000005ff030219 */ /* 0x000fc80000011604 */
[----:B------:R-:W-:Y:S01]  /*1440*/  LOP3.LUT R3, RZ, R3, RZ, 0x33, !PT ;  /* 0x00000003ff037212 */ /* 0x000fe200078e33ff */
[----:B------:R-:W-:Y:S06]  /*1450*/  BRA `(.L_x_1645) ;  /* 0x0000000000107947 */ /* 0x000fec0003800000 */
.L_x_1644:
[----:B------:R-:W-:-:S13]  /*1460*/  ISETP.NE.AND P0, PT, R7, 0x1, PT ;  /* 0x000000010700780c */ /* 0x000fda0003f05270 */
[----:B------:R-:W0:Y:S02]  /*1470*/  @P0 LDC.64 R4, c[0x0][0x9e8] ;  /* 0x00027a00ff040b82 */ /* 0x000e240000000a00 */
[----:B0-----:R-:W-:-:S05]  /*1480*/  @P0 IMAD.HI.U32 R4, R3, R4, RZ ;  /* 0x0000000403040227 */ /* 0x001fca00078e00ff */
[----:B------:R-:W-:-:S07]  /*1490*/  @P0 SHF.R.U32.HI R3, RZ, R5, R4 ;  /* 0x00000005ff030219 */ /* 0x000fce0000011604 */
.L_x_1645:
[----:B------:R-:W-:-:S05]  /*14a0*/  IMAD R3, R3, R7, R7 ;  /* 0x0000000703037224 */ /* 0x000fca00078e0207 */
[----:B------:R-:W-:-:S07]  /*14b0*/  VIMNMX R0, R0, R3, PT ;  /* 0x0000000300007248 */ /* 0x000fce0003fe0100 */
.L_x_1643:
[----:B------:R-:W0:Y:S01]  /*14c0*/  @P1 LDC R5, c[0x0][0x44c] ;  /* 0x00011300ff051b82 */ /* 0x000e220000000800 */
[----:B------:R-:W-:Y:S01]  /*14d0*/  VIADD R0, R0, 0x3f ;  /* 0x0000003f00007836 */ /* 0x000fe20000000000 */
[----:B------:R-:W-:Y:S01]  /*14e0*/  UIMAD UR6, UR49, UR6, -UR5 ;  /* 0x00000006310672a4 */ /* 0x000fe2000f8e0a05 */
[----:B------:R-:W-:Y:S01]  /*14f0*/  IMAD.U32 R4, RZ, RZ, UR44 ;  /* 0x0000002cff047e24 */ /* 0x000fe2000f8e00ff */
[----:B------:R-:W-:Y:S02]  /*1500*/  ULDC UR4, c[0x0][0x9dc] ;  /* 0x0002770000047ab9 */ /* 0x000fe40000000800 */
[----:B------:R-:W-:Y:S02]  /*1510*/  SHF.R.S32.HI R3, RZ, 0x1f, R0 ;  /* 0x0000001fff037819 */ /* 0x000fe40000011400 */
[----:B------:R-:W1:Y:S02]  /*1520*/  @P1 LDC R6, c[0x0][0x450] ;  /* 0x00011400ff061b82 */ /* 0x000e640000000800 */
[----:B------:R-:W-:-:S04]  /*1530*/  LEA.HI R3, R3, R0, RZ, 0x6 ;  /* 0x0000000003037211 */ /* 0x000fc800078f30ff */
[----:B------:R-:W-:Y:S01]  /*1540*/  SHF.R.S32.HI R3, RZ, 0x6, R3 ;  /* 0x00000006ff037819 */ /* 0x000fe20000011403 */
[----:B0-----:R-:W-:-:S05]  /*1550*/  @P1 IMAD.HI.U32 R5, R5, UR44, RZ ;  /* 0x0000002c05051c27 */ /* 0x001fca000f8e00ff */
[----:B-1----:R-:W-:-:S05]  /*1560*/  @P1 SHF.R.U32.HI R4, RZ, R6, R5 ;  /* 0x00000006ff041219 */ /* 0x002fca0000011605 */
[----:B------:R-:W-:Y:S01]  /*1570*/  VIADD R0, R4, UR6 ;  /* 0x0000000604007c36 */ /* 0x000fe20008000000 */
[----:B------:R-:W-:-:S03]  /*1580*/  VIMNMX R4, R3, UR7, PT ;  /* 0x0000000703047c48 */ /* 0x000fc6000bfe0100 */
[----:B------:R-:W-:Y:S01]  /*1590*/  VIADD R3, R0, -UR4 ;  /* 0x8000000400037c36 */ /* 0x000fe20008000000 */
[----:B------:R-:W-:Y:S06]  /*15a0*/  @!P2 BRA `(.L_x_1646) ;  /* 0x00000000003ca947 */ /* 0x000fec0003800000 */
[----:B------:R-:W-:-:S13]  /*15b0*/  ISETP.GT.AND P0, PT, R0, -0x1, PT ;  /* 0xffffffff0000780c */ /* 0x000fda0003f04270 */
[----:B------:R-:W-:Y:S05]  /*15c0*/  @P0 BRA `(.L_x_1647) ;  /* 0x00000000001c0947 */ /* 0x000fea0003800000 */
[----:B------:R-:W-:Y:S02]  /*15d0*/  ISETP.NE.AND P0, PT, R7, 0x1, PT ;  /* 0x000000010700780c */ /* 0x000fe40003f05270 */
[----:B------:R-:W-:-:S11]  /*15e0*/  LOP3.LUT R5, RZ, R0, RZ, 0x33, !PT ;  /* 0x00000000ff057212 */ /* 0x000fd600078e33ff */
[----:B------:R-:W0:Y:S02]  /*15f0*/  @P0 LDC.64 R8, c[0x0][0x9e8] ;  /* 0x00027a00ff080b82 */ /* 0x000e240000000a00 */
[----:B0-----:R-:W-:-:S05]  /*1600*/  @P0 IMAD.HI.U32 R0, R5, R8, RZ ;  /* 0x0000000805000227 */ /* 0x001fca00078e00ff */
[----:B------:R-:W-:-:S04]  /*1610*/  @P0 SHF.R.U32.HI R5, RZ, R9, R0 ;  /* 0x00000009ff050219 */ /* 0x000fc80000011600 */
[----:B------:R-:W-:Y:S01]  /*1620*/  LOP3.LUT R0, RZ, R5, RZ, 0x33, !PT ;  /* 0x00000005ff007212 */ /* 0x000fe200078e33ff */
[----:B------:R-:W-:Y:S06]  /*1630*/  BRA `(.L_x_1648) ;  /* 0x0000000000107947 */ /* 0x000fec0003800000 */
.L_x_1647:
[----:B------:R-:W-:-:S13]  /*1640*/  ISETP.NE.AND P0, PT, R7, 0x1, PT ;  /* 0x000000010700780c */ /* 0x000fda0003f05270 */
[----:B------:R-:W0:Y:S02]  /*1650*/  @P0 LDC.64 R8, c[0x0][0x9e8] ;  /* 0x00027a00ff080b82 */ /* 0x000e240000000a00 */
[----:B0-----:R-:W-:-:S05]  /*1660*/  @P0 IMAD.HI.U32 R6, R0, R8, RZ ;  /* 0x0000000800060227 */ /* 0x001fca00078e00ff */
[----:B------:R-:W-:-:S07]  /*1670*/  @P0 SHF.R.U32.HI R0, RZ, R9, R6 ;  /* 0x00000009ff000219 */ /* 0x000fce0000011606 */
.L_x_1648:
[----:B------:R-:W-:-:S05]  /*1680*/  IMAD R0, R0, R7, RZ ;  /* 0x0000000700007224 */ /* 0x000fca00078e02ff */
[----:B------:R-:W-:-:S07]  /*1690*/  VIMNMX R3, R3, R0, !PT ;  /* 0x0000000003037248 */ /* 0x000fce0007fe0100 */
.L_x_1646:
[----:B------:R-:W-:Y:S02]  /*16a0*/  SHF.R.S32.HI R6, RZ, 0x1f, R3 ;  /* 0x0000001fff067819 */ /* 0x000fe40000011403 */
[----:B------:R-:W-:Y:S02]  /*16b0*/  CS2R R150, SRZ ;  /* 0x0000000000967805 */ /* 0x000fe4000001ff00 */
[----:B------:R-:W-:Y:S02]  /*16c0*/  PLOP3.LUT P0, PT, PT, PT, PT, 0x80, 0x0 ;  /* 0x000000000000781c */ /* 0x000fe40003f0f070 */
[----:B------:R-:W-:Y:S02]  /*16d0*/  CS2R R148, SRZ ;  /* 0x0000000000947805 */ /* 0x000fe4000001ff00 */
[----:B------:R-:W-:Y:S01]  /*16e0*/  LEA.HI R6, R6, R3, RZ, 0x6 ;  /* 0x0000000306067211 */ /* 0x000fe200078f30ff */
[----:B------:R-:W-:Y:S01]  /*16f0*/  IMAD.MOV.U32 R3, RZ, RZ, RZ ;  /* 0x000000ffff037224 */ /* 0x000fe200078e00ff */
[----:B------:R-:W-:-:S02]  /*1700*/  MOV R0, RZ ;  /* 0x000000ff00007202 */ /* 0x000fc40000000f00 */
[----:B------:R-:W-:Y:S02]  /*1710*/  CS2R R146, SRZ ;  /* 0x0000000000927805 */ /* 0x000fe4000001ff00 */
[----:B------:R-:W-:Y:S02]  /*1720*/  SHF.R.S32.HI R5, RZ, 0x6, R6 ;  /* 0x00000006ff057819 */ /* 0x000fe40000011406 */
[----:B------:R-:W-:Y:S02]  /*1730*/  CS2R R144, SRZ ;  /* 0x0000000000907805 */ /* 0x000fe4000001ff00 */
[----:B------:R-:W-:Y:S02]  /*1740*/  CS2R R164, SRZ ;  /* 0x0000000000a47805 */ /* 0x000fe4000001ff00 */
[----:B------:R-:W-:Y:S02]  /*1750*/  CS2R R140, SRZ ;  /* 0x00000000008c7805 */ /* 0x000fe4000001ff00 */
[----:B------:R-:W-:-:S02]  /*1760*/  VIMNMX R5, RZ, R5, !PT ;  /* 0x00000005ff057248 */ /* 0x000fc40007fe0100 */
[----:B------:R-:W-:Y:S02]  /*1770*/  CS2R R162, SRZ ;  /* 0x0000000000a27805 */ /* 0x000fe4000001ff00 */
[----:B------:R-:W-:Y:S02]  /*1780*/  CS2R R136, SRZ ;  /* 0x0000000000887805 */ /* 0x000fe4000001ff00 */
[----:B------:R-:W-:Y:S02]  /*1790*/  CS2R R160, SRZ ;  /* 0x0000000000a07805 */ /* 0x000fe4000001ff00 */
[----:B------:R-:W-:Y:S02]  /*17a0*/  ISETP.GT.AND P1, PT, R4, R5, PT ;  /* 0x000000050400720c */ /* 0x000fe40003f24270 */
        /* <DEDUP_REMOVED lines=53> */
[----:B------:R-:W-:Y:S01]  /*1b00*/  CS2R R30, SRZ ;  /* 0x00000000001e7805 */ /* 0x000fe2000001ff00 */
[----:B------:R-:W-:Y:S01]  /*1b10*/  IMAD.MOV.U32 R7, RZ, RZ, RZ ;  /* 0x000000ffff077224 */ /* 0x000fe200078e00ff */
[----:B------:R-:W-:Y:S01]  /*1b20*/  CS2R R26, SRZ ;  /* 0x00000000001a7805 */ /* 0x000fe2000001ff00 */
[----:B------:R-:W-:Y:S01]  /*1b30*/  IMAD.MOV.U32 R210, RZ, RZ, RZ ;  /* 0x000000ffffd27224 */ /* 0x000fe200078e00ff */
[----:B------:R-:W-:Y:S06]  /*1b40*/  @!P1 BRA `(.L_x_1649) ;  /* 0x000000b000c49947 */ /* 0x000fec0003800000 */
        /* <DEDUP_REMOVED lines=14> */
.L_x_1650:
[----:B------:R-:W-:Y:S01]  /*1c30*/  ULEA UR21, UR38, UR42, 0x3 ;  /* 0x0000002a26157291 */ /* 0x000fe2000f8e183f */
[----:B------:R-:W-:-:S05]  /*1c40*/  IMAD.U32 R0, RZ, RZ, UR37 ;  /* 0x00000025ff007e24 */ /* 0x000fca000f8e00ff */
[----:B------:R-:W-:-:S04]  /*1c50*/  SHF.L.U32 R0, R0, 0x1f, RZ ;  /* 0x0000001f00007819 */ /* 0x000fc800000006ff */
[----:B------:R-:W0:Y:S02]  /*1c60*/  SYNCS.PHASECHK.TRANS64.TRYWAIT P1, [UR21+0x28c50], R0 ;  /* 0x028c5000ff0075a7 */ /* 0x000e240008020155 */
[----:B0-----:R-:W-:Y:S05]  /*1c70*/  @!P1 BRA `(.L_x_1651) ;  /* 0x0000012000009947 */ /* 0x001fea0003800000 */
.L_x_1824:
[----:B------:R-:W-:Y:S01]  /*1c80*/  BAR.SYNC.DEFER_BLOCKING 0xe, 0x100 ;  /* 0x0384000000007b1d */ /* 0x000fe20000010000 */
[----:B------:R-:W-:Y:S02]  /*1c90*/  UIADD3 UR4, UR42, 0x26800, URZ ;  /* 0x000268002a047890 */ /* 0x000fe4000fffe03f */
[----:B------:R-:W-:Y:S02]  /*1ca0*/  ULEA UR18, UR38, UR20, 0xc ;  /* 0x0000001426127291 */ /* 0x000fe4000f8e603f */
[----:B------:R-:W-:Y:S01]  /*1cb0*/  USHF.R.U32.HI UR4, URZ, 0x4, UR4 ;  /* 0x000000043f047899 */ /* 0x000fe20008011604 */
[----:B------:R-:W-:Y:S01]  /*1cc0*/  UMOV UR19, 0x40000040 ;  /* 0x4000004000137882 */ /* 0x000fe20000000000 */
[----:B------:R-:W-:Y:S02]  /*1cd0*/  UMOV UR17, 0x40000040 ;  /* 0x4000004000117882 */ /* 0x000fe40000000000 */
[----:B------:R-:W-:Y:S02]  /*1ce0*/  ULOP3.LUT UR4, UR4, 0x3fff, URZ, 0xc0, !UPT ;  /* 0x00003fff04047892 */ /* 0x000fe4000f8ec03f */
[----:B------:R-:W-:-:S02]  /*1cf0*/  UIADD3 UR6, UR18, 0x80, URZ ;  /* 0x0000008012067890 */ /* 0x000fc4000fffe03f */
[----:B------:R-:W-:Y:S01]  /*1d00*/  ULOP3.LUT UR16, UR4, 0x10000, URZ, 0xfc, !UPT ;  /* 0x0001000004107892 */ /* 0x000fe2000f8efc3f */
[----:B------:R-:W-:Y:S01]  /*1d10*/  UMOV UR7, 0x40000040 ;  /* 0x4000004000077882 */ /* 0x000fe20000000000 */
[----:B------:R-:W-:Y:S02]  /*1d20*/  UMOV UR5, 0x40000040 ;  /* 0x4000004000057882 */ /* 0x000fe40000000000 */
[----:B------:R-:W-:Y:S02]  /*1d30*/  UIADD3 UR4, UR16, 0x2, URZ ;  /* 0x0000000210047890 */ /* 0x000fe4000fffe03f */
[----:B------:R-:W-:Y:S02]  /*1d40*/  UIADD3 UR10, UR18, 0x100, URZ ;  /* 0x00000100120a7890 */ /* 0x000fe4000fffe03f */
[----:B------:R-:W-:Y:S01]  /*1d50*/  UIADD3 UR8, UR16, 0x4, URZ ;  /* 0x0000000410087890 */ /* 0x000fe2000fffe03f */
[----:B------:R-:W-:Y:S01]  /*1d60*/  UMOV UR11, 0x40000040 ;  /* 0x40000040000b7882 */ /* 0x000fe20000000000 */
[----:B------:R-:W-:Y:S01]  /*1d70*/  WARPGROUP.ARRIVE ;  /* 0x00000000000079c5 */ /* 0x000fe20000000000 */
[----:B------:R-:W-:Y:S01]  /*1d80*/  UMOV UR9, 0x40000040 ;  /* 0x4000004000097882 */ /* 0x000fe20000000000 */
[----:B------:R-:W-:-:S02]  /*1d90*/  UIADD3 UR14, UR18, 0x180, URZ ;  /* 0x00000180120e7890 */ /* 0x000fc4000fffe03f */
[----:B------:R-:W-:Y:S02]  /*1da0*/  UIADD3 UR12, UR16, 0x6, URZ ;  /* 0x00000006100c7890 */ /* 0x000fe4000fffe03f */
[----:B------:R-:W-:Y:S01]  /*1db0*/  HGMMA.64x256x16.F32 R24, gdesc[UR16].tnspB, RZ, !UPT, gsb0 ;  /* 0x43e00000101879f0 */ /* 0x000fe2000c0008ff */
[----:B------:R-:W-:Y:S01]  /*1dc0*/  UMOV UR15, 0x40000040 ;  /* 0x40000040000f7882 */ /* 0x000fe20000000000 */
[----:B------:R-:W-:Y:S01]  /*1dd0*/  UMOV UR13, 0x40000040 ;  /* 0x40000040000d7882 */ /* 0x000fe20000000000 */
        /* <DEDUP_REMOVED lines=16> */
.L_x_1652:
[----:B------:R-:W-:Y:S01]  /*1ee0*/  VIADD R4, R4, 0xfffffffe ;  /* 0xfffffffe04047836 */ /* 0x000fe20000000000 */
[----:B------:R-:W-:-:S04]  /*1ef0*/  UIADD3 UR6, UR21, 0x28c60, URZ ;  /* 0x00028c6015067890 */ /* 0x000fc8000fffe03f */
[----:B------:R-:W-:Y:S01]  /*1f00*/  ISETP.GE.AND P1, PT, R4, R5, PT ;  /* 0x000000050400720c */ /* 0x000fe20003f26270 */
[----:B------:R-:W-:-:S09]  /*1f10*/  UPRMT UR6, UR40, 0x654, UR6 ;  /* 0x0000065428067896 */ /* 0x000fd20008000006 */
[----:B------:R-:W-:Y:S03]  /*1f20*/  SYNCS.ARRIVE.TRANS64.RED.A1T0 RZ, [UR6], RZ ;  /* 0x000000ffffff79a7 */ /* 0x000fe60008100406 */
[----:B------:R-:W-:Y:S05]  /*1f30*/  @!P1 BRA `(.L_x_1653) ;  /* 0x0000000800d89947 */ /* 0x000fea0003800000 */
.L_x_1659:
[----:B------:R-:W-:Y:S01]  /*1f40*/  BAR.SYNC.DEFER_BLOCKING 0xe, 0x100 ;  /* 0x0384000000007b1d */ /* 0x000fe20000010000 */
[----:B01----:R-:W-:Y:S01]  /*1f50*/  IMAD.U32 R3, RZ, RZ, UR38 ;  /* 0x00000026ff037e24 */ /* 0x003fe2000f8e00ff */
[----:B------:R-:W-:Y:S01]  /*1f60*/  UIADD3 UR38, UR38, 0x1, URZ ;  /* 0x0000000126267890 */ /* 0x000fe2000fffe03f */
[C---:B------:R-:W-:Y:S01]  /*1f70*/  ISETP.GT.AND P2, PT, R4.reuse, R5, PT ;  /* 0x000000050400720c */ /* 0x040fe20003f44270 */
[----:B------:R-:W-:Y:S02]  /*1f80*/  VIADD R4, R4, 0xffffffff ;  /* 0xffffffff04047836 */ /* 0x000fe40000000000 */
        /* <DEDUP_REMOVED lines=138> */
.L_x_1654:
[----:B------:R-:W-:Y:S01]  /*2830*/  ULEA UR21, UR38, UR42, 0x3 ;  /* 0x0000002a26157291 */ /* 0x000fe2000f8e183f */
[----:B------:R-:W-:-:S05]  /*2840*/  IMAD.U32 R0, RZ, RZ, UR37 ;  /* 0x00000025ff007e24 */ /* 0x000fca000f8e00ff */
[----:B------:R-:W-:-:S04]  /*2850*/  SHF.L.U32 R0, R0, 0x1f, RZ ;  /* 0x0000001f00007819 */ /* 0x000fc800000006ff */
[----:B------:R0:W1:Y:S01]  /*2860*/  SYNCS.PHASECHK.TRANS64.TRYWAIT P1, [UR21+0x28c50], R0 ;  /* 0x028c5000ff0075a7 */ /* 0x0000620008020155 */
[----:B------:R-:W-:Y:S05]  /*2870*/  @!P0 BRA `(.L_x_1655) ;  /* 0x0000000000048947 */ /* 0x000fea0003800000 */
[----:B------:R-:W-:Y:S01]  /*2880*/  BPT.TRAP 0x1 ;  /* 0x000000040000795c */ /* 0x000fe20000300000 */
.L_x_1655:
[----:B-1----:R-:W-:Y:S05]  /*2890*/  @P1 BRA `(.L_x_1656) ;  /* 0x0000000000081947 */ /* 0x002fea0003800000 */
[----:B------:R-:W1:Y:S02]  /*28a0*/  SYNCS.PHASECHK.TRANS64.TRYWAIT P1, [UR21+0x28c50], R0 ;  /* 0x028c5000ff0075a7 */ /* 0x000e640008020155 */
[----:B-1----:R-:W-:Y:S05]  /*28b0*/  @!P1 BRA `(.L_x_1657) ;  /* 0x0000011400089947 */ /* 0x002fea0003800000 */
.L_x_1656:
[----:B------:R-:W-:Y:S01]  /*28c0*/  ULEA UR18, UR38, UR20, 0xc ;  /* 0x0000001426127291 */ /* 0x000fe2000f8e603f */
[----:B------:R-:W-:Y:S01]  /*28d0*/  WARPGROUP.ARRIVE ;  /* 0x00000000000079c5 */ /* 0x000fe20000000000 */
[----:B------:R-:W-:Y:S01]  /*28e0*/  UMOV UR19, 0x40000040 ;  /* 0x4000004000137882 */ /* 0x000fe20000000000 */
[----:B------:R-:W-:Y:S01]  /*28f0*/  UMOV UR7, 0x40000040 ;  /* 0x4000004000077882 */ /* 0x000fe20000000000 */
[----:B------:R-:W-:Y:S02]  /*2900*/  UIADD3 UR6, UR18, 0x80, URZ ;  /* 0x0000008012067890 */ /* 0x000fe4000fffe03f */
[----:B------:R-:W-:Y:S01]  /*2910*/  UIADD3 UR10, UR18, 0x100, URZ ;  /* 0x00000100120a7890 */ /* 0x000fe2000fffe03f */
[----:B------:R-:W-:Y:S02]  /*2920*/  UMOV UR11, 0x40000040 ;  /* 0x40000040000b7882 */ /* 0x000fe40000000000 */
[----:B------:R-:W-:Y:S01]  /*2930*/  HGMMA.64x256x16.F32 R24, gdesc[UR16].tnspB, R24, gsb0 ;  /* 0x43e00000101879f0 */ /* 0x000fe20008000818 */
[----:B------:R-:W-:Y:S01]  /*2940*/  UIADD3 UR14, UR18, 0x180, URZ ;  /* 0x00000180120e7890 */ /* 0x000fe2000fffe03f */
[----:B------:R-:W-:Y:S01]  /*2950*/  UMOV UR15, 0x40000040 ;  /* 0x40000040000f7882 */ /* 0x000fe20000000000 */
[----:B------:R-:W-:-:S02]  /*2960*/  WARPGROUP.DEPBAR.LE gsb0, 0x0 ;  /* 0x00008000000079c5 */ /* 0x000fc40000010000 */
        /* <DEDUP_REMOVED lines=15> */
.L_x_1658:
[----:B------:R-:W-:-:S04]  /*2a60*/  UIADD3 UR6, UR21, 0x28c60, URZ ;  /* 0x00028c6015067890 */ /* 0x000fc8000fffe03f */
[----:B------:R-:W-:-:S09]  /*2a70*/  UPRMT UR6, UR40, 0x654, UR6 ;  /* 0x0000065428067896 */ /* 0x000fd20008000006 */
[----:B------:R-:W-:Y:S01]  /*2a80*/  SYNCS.ARRIVE.TRANS64.RED.A1T0 RZ, [UR6], RZ ;  /* 0x000000ffffff79a7 */ /* 0x000fe20008100406 */
[----:B------:R-:W-:Y:S05]  /*2a90*/  @P2 BRA `(.L_x_1659) ;  /* 0xfffffff400282947 */ /* 0x000fea000383ffff */
.L_x_1653:
[----:B------:R-:W-:Y:S01]  /*2aa0*/  BAR.SYNC.DEFER_BLOCKING 0xe, 0x100 ;  /* 0x0384000000007b1d */ /* 0x000fe20000010000 */
[----:B01----:R-:W-:Y:S01]  /*2ab0*/  IMAD.U32 R3, RZ, RZ, UR38 ;  /* 0x00000026ff037e24 */ /* 0x003fe2000f8e00ff */
[----:B------:R-:W-:Y:S01]  /*2ac0*/  UIADD3 UR38, UR38, 0x1, URZ ;  /* 0x0000000126267890 */ /* 0x000fe2000fffe03f */
[----:B------:R-:W-:Y:S02]  /*2ad0*/  PLOP3.LUT P0, PT, PT, PT, PT, 0x8, 0x0 ;  /* 0x000000000000781c */ /* 0x000fe40003f0e170 */
        /* <DEDUP_REMOVED lines=136> */
[----:B------:R-:W-:-:S02]  /*3360*/  IMAD.MOV.U32 R0, RZ, RZ, RZ ;  /* 0x000000ffff007224 */ /* 0x000fc400078e00ff */
[----:B------:R-:W-:Y:S01]  /*3370*/  IMAD.MOV.U32 R3, RZ, RZ, RZ ;  /* 0x000000ffff037224 */ /* 0x000fe200078e00ff */
[----:B------:R-:W-:Y:S06]  /*3380*/  BAR.ARV 0xf, 0x100 ;  /* 0x03c4000000007b1d */ /* 0x000fec0000002000 */
[----:B------:R-:W-:Y:S05]  /*3390*/  BRA `(.L_x_1649) ;  /* 0x0000009800b07947 */ /* 0x000fea0003800000 */
.L_x_1642:
[----:B------:R-:W-:Y:S01]  /*33a0*/  ULDC UR4, c[0x0][0x448] ;  /* 0x0001120000047ab9 */ /* 0x000fe20000000800 */
[----:B------:R-:W-:Y:S02]  /*33b0*/  UIADD3 UR10, UR44, 0x3f, URZ ;  /* 0x0000003f2c0a7890 */ /* 0x000fe4000fffe03f */
[----:B------:R-:W-:Y:S01]  /*33c0*/  UISETP.NE.AND UP0, UPT, UR4, 0x1, UPT ;  /* 0x000000010400788c */ /* 0x000fe2000bf05270 */
[----:B------:R-:W-:Y:S02]  /*33d0*/  ULDC UR11, c[0x0][0x288] ;  /* 0x0000a200000b7ab9 */ /* 0x000fe40000000800 */
[----:B------:R-:W-:Y:S01]  /*33e0*/  ULDC.64 UR4, c[0x0][0x9e0] ;  /* 0x0002780000047ab9 */ /* 0x000fe20000000a00 */
[----:B------:R-:W-:Y:S02]  /*33f0*/  UP2UR UR51, UPR, URZ, 0x1 ;  /* 0x000000013f337883 */ /* 0x000fe40008000000 */
[----:B------:R-:W-:-:S04]  /*3400*/  UIADD3 UR12, -UR11, 0x1, URZ ;  /* 0x000000010b0c7890 */ /* 0x000fc8000fffe13f */
[----:B------:R-:W-:Y:S01]  /*3410*/  UIMAD UR12, UR49, UR6, UR12 ;  /* 0x00000006310c72a4 */ /* 0x000fe2000f8e020c */
[----:B------:R-:W-:Y:S01]  /*3420*/  @UP0 ULDC UR8, c[0x0][0x44c] ;  /* 0x0001130000080ab9 */ /* 0x000fe20000000800 */
[----:B------:R-:W-:Y:S01]  /*3430*/  @UP0 ULDC UR13, c[0x0][0x450] ;  /* 0x00011400000d0ab9 */ /* 0x000fe20000000800 */
[----:B------:R-:W-:-:S04]  /*3440*/  UIMAD.WIDE.U32 UR8, UR10, UR8, URZ ;  /* 0x000000080a0872a5 */ /* 0x000fc8000f8e003f */
[----:B------:R-:W-:Y:S02]  /*3450*/  @UP0 USHF.R.U32.HI UR10, URZ, UR13, UR9 ;  /* 0x0000000d3f0a0299 */ /* 0x000fe40008011609 */
[----:B------:R-:W-:Y:S02]  /*3460*/  UISETP.GE.AND UP0, UPT, UR5, 0x1, UPT ;  /* 0x000000010500788c */ /* 0x000fe4000bf06270 */
[----:B------:R-:W-:Y:S02]  /*3470*/  UIADD3 UR10, UR12, UR10, URZ ;  /* 0x0000000a0c0a7290 */ /* 0x000fe4000fffe03f */
[----:B------:R-:W-:Y:S02]  /*3480*/  UP2UR UR50, UPR, URZ, 0x1 ;  /* 0x000000013f327883 */ /* 0x000fe40008000000 */
[----:B------:R-:W-:Y:S01]  /*3490*/  PLOP3.LUT P0, PT, PT, PT, UP0, 0x40, 0x0 ;  /* 0x000000000000781c */ /* 0x000fe20003f0e808 */
[----:B------:R-:W-:-:S06]  /*34a0*/  UIADD3 UR4, UR10, UR4, URZ ;  /* 0x000000040a047290 */ /* 0x000fcc000fffe03f */
[----:B------:R-:W-:-:S06]  /*34b0*/  MOV R0, UR4 ;  /* 0x0000000400007c02 */ /* 0x000fcc0008000f00 */
[----:B------:R-:W-:Y:S05]  /*34c0*/  @P0 BRA `(.L_x_1660) ;  /* 0x0000000000400947 */ /* 0x000fea0003800000 */
[----:B------:R-:W-:Y:S01]  /*34d0*/  ISETP.LT.AND P0, PT, RZ, UR10, PT ;  /* 0x0000000aff007c0c */ /* 0x000fe2000bf01270 */
[----:B------:R-:W-:-:S12]  /*34e0*/  UIADD3 UR4, UR10, -0x1, URZ ;  /* 0xffffffff0a047890 */ /* 0x000fd8000fffe03f */
[----:B------:R-:W-:Y:S05]  /*34f0*/  @P0 BRA `(.L_x_1661) ;  /* 0x00000000001c0947 */ /* 0x000fea0003800000 */
[----:B------:R-:W-:Y:S02]  /*3500*/  UISETP.NE.AND UP0, UPT, UR5, 0x1, UPT ;  /* 0x000000010500788c */ /* 0x000fe4000bf05270 */
[----:B------:R-:W-:-:S09]  /*3510*/  UIADD3 UR4, -UR10, URZ, URZ ;  /* 0x0000003f0a047290 */ /* 0x000fd2000fffe13f */
[----:B------:R-:W-:Y:S02]  /*3520*/  @UP0 ULDC.64 UR12, c[0x0][0x9e8] ;  /* 0x00027a00000c0ab9 */ /* 0x000fe40000000a00 */
[----:B------:R-:W-:-:S04]  /*3530*/  UIMAD.WIDE.U32 UR8, UR4, UR12, URZ ;  /* 0x0000000c040872a5 */ /* 0x000fc8000f8e003f */
[----:B------:R-:W-:-:S04]  /*3540*/  @UP0 USHF.R.U32.HI UR4, URZ, UR13, UR9 ;  /* 0x0000000d3f040299 */ /* 0x000fc80008011609 */
[----:B------:R-:W-:Y:S01]  /*3550*/  ULOP3.LUT UR4, URZ, UR4, URZ, 0x33, !UPT ;  /* 0x000000043f047292 */ /* 0x000fe2000f8e333f */
[----:B------:R-:W-:Y:S11]  /*3560*/  BRA `(.L_x_1662) ;  /* 0x0000000000107947 */ /* 0x000ff60003800000 */
.L_x_1661:
[----:B------:R-:W-:-:S11]  /*3570*/  UISETP.NE.AND UP0, UPT, UR5, 0x1, UPT ;  /* 0x000000010500788c */ /* 0x000fd6000bf05270 */
[----:B------:R-:W-:Y:S02]  /*3580*/  @UP0 ULDC.64 UR12, c[0x0][0x9e8] ;  /* 0x00027a00000c0ab9 */ /* 0x000fe40000000a00 */
[----:B------:R-:W-:-:S04]  /*3590*/  UIMAD.WIDE.U32 UR8, UR4, UR12, URZ ;  /* 0x0000000c040872a5 */ /* 0x000fc8000f8e003f */
[----:B------:R-:W-:-:S12]  /*35a0*/  @UP0 USHF.R.U32.HI UR4, URZ, UR13, UR9 ;  /* 0x0000000d3f040299 */ /* 0x000fd80008011609 */
.L_x_1662:
[----:B------:R-:W-:-:S06]  /*35b0*/  UIMAD UR4, UR4, UR5, UR5 ;  /* 0x00000005040472a4 */ /* 0x000fcc000f8e0205 */
[----:B------:R-:W-:-:S07]  /*35c0*/  VIMNMX R0, R0, UR4, PT ;  /* 0x0000000400007c48 */ /* 0x000fce000bfe0100 */
.L_x_1660:
[----:B------:R-:W-:Y:S01]  /*35d0*/  UISETP.NE.AND UP0, UPT, UR51, URZ, UPT ;  /* 0x0000003f3300728c */ /* 0x000fe2000bf05270 */
[----:B------:R-:W-:Y:S01]  /*35e0*/  VIADD R0, R0, 0x3f ;  /* 0x0000003f00007836 */ /* 0x000fe20000000000 */
[----:B------:R-:W-:Y:S01]  /*35f0*/  UMOV UR4, UR44 ;  /* 0x0000002c00047c82 */ /* 0x000fe20008000000 */
[----:B------:R-:W-:-:S03]  /*3600*/  UIMAD UR6, UR49, UR6, -UR11 ;  /* 0x00000006310672a4 */ /* 0x000fc6000f8e0a0b */
[----:B------:R-:W-:-:S04]  /*3610*/  SHF.R.S32.HI R3, RZ, 0x1f, R0 ;  /* 0x0000001fff037819 */ /* 0x000fc80000011400 */
[----:B------:R-:W-:Y:S01]  /*3620*/  LEA.HI R3, R3, R0, RZ, 0x6 ;  /* 0x0000000003037211 */ /* 0x000fe200078f30ff */
[----:B------:R-:W-:Y:S01]  /*3630*/  @UP0 ULDC UR8, c[0x0][0x44c] ;  /* 0x0001130000080ab9 */ /* 0x000fe20000000800 */
[----:B------:R-:W-:Y:S01]  /*3640*/  @UP0 ULDC UR10, c[0x0][0x450] ;  /* 0x00011400000a0ab9 */ /* 0x000fe20000000800 */
[----:B------:R-:W-:Y:S01]  /*3650*/  UIMAD.WIDE.U32 UR8, UR44, UR8, URZ ;  /* 0x000000082c0872a5 */ /* 0x000fe2000f8e003f */
[----:B------:R-:W-:-:S03]  /*3660*/  SHF.R.S32.HI R3, RZ, 0x6, R3 ;  /* 0x00000006ff037819 */ /* 0x000fc60000011403 */
[----:B------:R-:W-:Y:S01]  /*3670*/  @UP0 USHF.R.U32.HI UR4, URZ, UR10, UR9 ;  /* 0x0000000a3f040299 */ /* 0x000fe20008011609 */
[----:B------:R-:W-:Y:S01]  /*3680*/  VIMNMX R152, R3, UR7, PT ;  /* 0x0000000703987c48 */ /* 0x000fe2000bfe0100 */
[----:B------:R-:W-:Y:S02]  /*3690*/  UISETP.GE.AND UP0, UPT, UR5, 0x1, UPT ;  /* 0x000000010500788c */ /* 0x000fe4000bf06270 */
[----:B------:R-:W-:Y:S01]  /*36a0*/  UIADD3 UR4, UR6, UR4, URZ ;  /* 0x0000000406047290 */ /* 0x000fe2000fffe03f */
[----:B------:R-:W-:-:S03]  /*36b0*/  ULDC UR8, c[0x0][0x9dc] ;  /* 0x0002770000087ab9 */ /* 0x000fc60000000800 */
[----:B------:R-:W-:Y:S01]  /*36c0*/  PLOP3.LUT P0, PT, PT, PT, UP0, 0x40, 0x0 ;  /* 0x000000000000781c */ /* 0x000fe20003f0e808 */
[----:B------:R-:W-:-:S12]  /*36d0*/  UIADD3 UR8, UR4, -UR8, URZ ;  /* 0x8000000804087290 */ /* 0x000fd8000fffe03f */
[----:B------:R-:W-:Y:S05]  /*36e0*/  @P0 BRA `(.L_x_1663) ;  /* 0x0000000000440947 */ /* 0x000fea0003800000 */
[----:B------:R-:W-:-:S06]  /*36f0*/  UISETP.GT.AND UP0, UPT, UR4, -0x1, UPT ;  /* 0xffffffff0400788c */ /* 0x000fcc000bf04270 */
[----:B------:R-:W-:-:S13]  /*3700*/  PLOP3.LUT P0, PT, PT, PT, UP0, 0x80, 0x0 ;  /* 0x000000000000781c */ /* 0x000fda0003f0f008 */
[----:B------:R-:W-:Y:S05]  /*3710*/  @P0 BRA `(.L_x_1664) ;  /* 0x00000000001c0947 */ /* 0x000fea0003800000 */
[----:B------:R-:W-:Y:S02]  /*3720*/  UISETP.NE.AND UP0, UPT, UR5, 0x1, UPT ;  /* 0x000000010500788c */ /* 0x000fe4000bf05270 */
[----:B------:R-:W-:-:S09]  /*3730*/  ULOP3.LUT UR4, URZ, UR4, URZ, 0x33, !UPT ;  /* 0x000000043f047292 */ /* 0x000fd2000f8e333f */
[----:B------:R-:W-:Y:S02]  /*3740*/  @UP0 ULDC.64 UR10, c[0x0][0x9e8] ;  /* 0x00027a00000a0ab9 */ /* 0x000fe40000000a00 */
[----:B------:R-:W-:-:S04]  /*3750*/  UIMAD.WIDE.U32 UR6, UR4, UR10, URZ ;  /* 0x0000000a040672a5 */ /* 0x000fc8000f8e003f */
[----:B------:R-:W-:-:S04]  /*3760*/  @UP0 USHF.R.U32.HI UR4, URZ, UR11, UR7 ;  /* 0x0000000b3f040299 */ /* 0x000fc80008011607 */
[----:B------:R-:W-:Y:S01]  /*3770*/  ULOP3.LUT UR4, URZ, UR4, URZ, 0x33, !UPT ;  /* 0x000000043f047292 */ /* 0x000fe2000f8e333f */
[----:B------:R-:W-:Y:S11]  /*3780*/  BRA `(.L_x_1665) ;  /* 0x0000000000107947 */ /* 0x000ff60003800000 */
.L_x_1664:
[----:B------:R-:W-:-:S11]  /*3790*/  UISETP.NE.AND UP0, UPT, UR5, 0x1, UPT ;  /* 0x000000010500788c */ /* 0x000fd6000bf05270 */
[----:B------:R-:W-:Y:S02]  /*37a0*/  @UP0 ULDC.64 UR10, c[0x0][0x9e8] ;  /* 0x00027a00000a0ab9 */ /* 0x000fe40000000a00 */
[----:B------:R-:W-:-:S04]  /*37b0*/  UIMAD.WIDE.U32 UR6, UR4, UR10, URZ ;  /* 0x0000000a040672a5 */ /* 0x000fc8000f8e003f */
[----:B------:R-:W-:-:S12]  /*37c0*/  @UP0 USHF.R.U32.HI UR4, URZ, UR11, UR7 ;  /* 0x0000000b3f040299 */ /* 0x000fd80008011607 */
.L_x_1665:
[----:B------:R-:W-:-:S04]  /*37d0*/  UIMAD UR4, UR4, UR5, URZ ;  /* 0x00000005040472a4 */ /* 0x000fc8000f8e023f */
[----:B------:R-:W-:-:S04]  /*37e0*/  UISETP.LT.AND UP0, UPT, UR8, UR4, UPT ;  /* 0x000000040800728c */ /* 0x000fc8000bf01270 */
[----:B------:R-:W-:-:S12]  /*37f0*/  USEL UR8, UR8, UR4, !UP0 ;  /* 0x0000000408087287 */ /* 0x000fd8000c000000 */
.L_x_1663:
[----:B------:R-:W-:Y:S01]  /*3800*/  USHF.R.S32.HI UR4, URZ, 0x1f, UR8 ;  /* 0x0000001f3f047899 */ /* 0x000fe20008011408 */
[----:B------:R-:W-:Y:S01]  /*3810*/  PLOP3.LUT P0, PT, PT, PT, PT, 0x80, 0x0 ;  /* 0x000000000000781c */ /* 0x000fe20003f0f070 */
[----:B------:R-:W-:Y:S01]  /*3820*/  IMAD.MOV.U32 R0, RZ, RZ, RZ ;  /* 0x000000ffff007224 */ /* 0x000fe200078e00ff */
[----:B------:R-:W-:Y:S01]  /*3830*/  CS2R R150, SRZ ;  /* 0x0000000000967805 */ /* 0x000fe2000001ff00 */
[----:B------:R-:W-:Y:S01]  /*3840*/  ULEA.HI UR4, UR4, UR8, URZ, 0x6 ;  /* 0x0000000804047291 */ /* 0x000fe2000f8f303f */
[----:B------:R-:W-:Y:S01]  /*3850*/  IMAD.MOV.U32 R3, RZ, RZ, RZ ;  /* 0x000000ffff037224 */ /* 0x000fe200078e00ff */
[----:B------:R-:W-:Y:S02]  /*3860*/  CS2R R148, SRZ ;  /* 0x0000000000947805 */ /* 0x000fe4000001ff00 */
[----:B------:R-:W-:Y:S01]  /*3870*/  CS2R R146, SRZ ;  /* 0x0000000000927805 */ /* 0x000fe2000001ff00 */
[----:B------:R-:W-:Y:S01]  /*3880*/  USHF.R.S32.HI UR4, URZ, 0x6, UR4 ;  /* 0x000000063f047899 */ /* 0x000fe20008011404 */
[----:B------:R-:W-:-:S02]  /*3890*/  CS2R R144, SRZ ;  /* 0x0000000000907805 */ /* 0x000fc4000001ff00 */
[----:B------:R-:W-:Y:S02]  /*38a0*/  CS2R R164, SRZ ;  /* 0x0000000000a47805 */ /* 0x000fe4000001ff00 */
[----:B------:R-:W-:Y:S01]  /*38b0*/  CS2R R140, SRZ ;  /* 0x00000000008c7805 */ /* 0x000fe2000001ff00 */
[----:B------:R-:W-:Y:S01]  /*38c0*/  UISETP.LT.AND UP0, UPT, URZ, UR4, UPT ;  /* 0x000000043f00728c */ /* 0x000fe2000bf01270 */
[----:B------:R-:W-:Y:S02]  /*38d0*/  CS2R R162, SRZ ;  /* 0x0000000000a27805 */ /* 0x000fe4000001ff00 */
[----:B------:R-:W-:Y:S02]  /*38e0*/  CS2R R136, SRZ ;  /* 0x0000000000887805 */ /* 0x000fe4000001ff00 */
[----:B------:R-:W-:Y:S01]  /*38f0*/  CS2R R160, SRZ ;  /* 0x0000000000a07805 */ /* 0x000fe2000001ff00 */
[----:B------:R-:W-:Y:S01]  /*3900*/  USEL UR47, URZ, UR4, !UP0 ;  /* 0x000000043f2f7287 */ /* 0x000fe2000c000000 */
[----:B------:R-:W-:-:S02]  /*3910*/  CS2R R132, SRZ ;  /* 0x0000000000847805 */ /* 0x000fc4000001ff00 */
[----:B------:R-:W-:Y:S02]  /*3920*/  CS2R R158, SRZ ;  /* 0x00000000009e7805 */ /* 0x000fe4000001ff00 */
[----:B------:R-:W-:Y:S02]  /*3930*/  CS2R R156, SRZ ;  /* 0x00000000009c7805 */ /* 0x000fe4000001ff00 */
[----:B------:R-:W-:Y:S02]  /*3940*/  CS2R R128, SRZ ;  /* 0x0000000000807805 */ /* 0x000fe4000001ff00 */
[----:B------:R-:W-:Y:S02]  /*3950*/  CS2R R154, SRZ ;  /* 0x00000000009a7805 */ /* 0x000fe4000001ff00 */
[----:B------:R-:W-:Y:S01]  /*3960*/  ISETP.GT.AND P1, PT, R152, UR47, PT ;  /* 0x0000002f98007c0c */ /* 0x000fe2000bf24270 */
        /* <DEDUP_REMOVED lines=31> */
[----:B------:R-:W-:Y:S01]  /*3b60*/  CS2R R62, SRZ ;  /* 0x00000000003e7805 */ /* 0x000fe2000001ff00 */
        /* <DEDUP_REMOVED lines=18> */
[----:B------:R-:W-:Y:S01]  /*3c90*/  CS2R R26, SRZ ;  /* 0x00000000001a7805 */ /* 0x000fe2000001ff00 */
[----:B------:R-:W-:Y:S01]  /*3ca0*/  IMAD.MOV.U32 R210, RZ, RZ, RZ ;  /* 0x000000ffffd27224 */ /* 0x000fe200078e00ff */
[----:B------:R-:W-:Y:S06]  /*3cb0*/  @!P1 BRA `(.L_x_1649) ;  /* 0x0000009000689947 */ /* 0x000fec0003800000 */
        /* <DEDUP_REMOVED lines=11> */
[----:B------:R-:W-:-:S04]  /*3d70*/  ULOP3.LUT UR5, UR5, 0x3fff, URZ, 0xc0, !UPT ;  /* 0x00003fff05057892 */ /* 0x000fc8000f8ec03f */
[----:B------:R-:W-:-:S04]  /*3d80*/  ULOP3.LUT UR48, UR5, 0x2000000, URZ, 0xfc, !UPT ;  /* 0x0200000005307892 */ /* 0x000fc8000f8efc3f */
        /* <DEDUP_REMOVED lines=9> */
[----:B------:R-:W-:Y:S01]  /*3e20*/  MOV R13, RZ ;  /* 0x000000ff000d7202 */ /* 0x000fe20000000f00 */
[----:B------:R-:W-:Y:S02]  /*3e30*/  IMAD.U32 R6, RZ, RZ, UR4 ;  /* 0x00000004ff067e24 */ /* 0x000fe4000f8e00ff */
[----:B------:R-:W-:-:S02]  /*3e40*/  IMAD.U32 R7, RZ, RZ, UR5 ;  /* 0x00000005ff077e24 */ /* 0x000fc4000f8e00ff */
[----:B------:R-:W-:Y:S02]  /*3e50*/  IMAD.U32 R11, RZ, RZ, UR7 ;  /* 0x00000007ff0b7e24 */ /* 0x000fe4000f8e00ff */
[----:B------:R-:W-:Y:S02]  /*3e60*/  IMAD.MOV.U32 R8, RZ, RZ, 0x70 ;  /* 0x00000070ff087424 */ /* 0x000fe400078e00ff */
[----:B0-----:R-:W-:-:S07]  /*3e70*/  IMAD.MOV.U32 R12, RZ, RZ, 0x1 ;  /* 0x00000001ff0c7424 */ /* 0x001fce00078e00ff */
[----:B------:R-:W-:-:S07]  /*3e80*/  LEPC R20, `(.L_x_1666) ;  /* 0x000000001014794e */ /* 0x000fce0000000000 */
[----:B-1----:R-:W-:Y:S05]  /*3e90*/  CALL.ABS.NOINC R14 ;  /* 0x000000000e007343 */ /* 0x002fea0003c00000 */
.L_x_1666:
        /* <DEDUP_REMOVED lines=9> */
.L_x_1825:
[----:B------:R-:W-:Y:S05]  /*3f30*/  @!P0 BRA `(.L_x_1668) ;  /* 0x0000000000048947 */ /* 0x000fea0003800000 */
[----:B------:R-:W-:Y:S01]  /*3f40*/  BPT.TRAP 0x1 ;  /* 0x000000040000795c */ /* 0x000fe20000300000 */
.L_x_1668:
[----:B------:R-:W-:Y:S02]  /*3f50*/  IMAD.U32 R9, RZ, RZ, UR38 ;  /* 0x00000026ff097e24 */ /* 0x000fe4000f8e00ff */
[----:B------:R-:W-:-:S03]  /*3f60*/  IMAD.U32 R10, RZ, RZ, UR37 ;  /* 0x00000025ff0a7e24 */ /* 0x000fc6000f8e00ff */
[----:B------:R-:W-:Y:S02]  /*3f70*/  LEA R9, R9, UR42, 0x3 ;  /* 0x0000002a09097c11 */ /* 0x000fe4000f8e18ff */
[----:B------:R-:W-:-:S04]  /*3f80*/  SHF.L.U32 R10, R10, 0x1f, RZ ;  /* 0x0000001f0a0a7819 */ /* 0x000fc800000006ff */
[----:B------:R1:W2:Y:S01]  /*3f90*/  SYNCS.PHASECHK.TRANS64.TRYWAIT P1, [R9+URZ+0x28c30], R10 ;  /* 0x028c300a090075a7 */ /* 0x0002a2000802017f */
[----:B------:R-:W-:Y:S05]  /*3fa0*/  @!P0 BRA `(.L_x_1669) ;  /* 0x0000000000048947 */ /* 0x000fea0003800000 */
[----:B------:R-:W-:Y:S01]  /*3fb0*/  BPT.TRAP 0x1 ;  /* 0x000000040000795c */ /* 0x000fe20000300000 */
.L_x_1669:
[----:B--2---:R-:W-:Y:S05]  /*3fc0*/  @P1 BRA `(.L_x_1670) ;  /* 0x0000000000081947 */ /* 0x004fea0003800000 */
[----:B------:R-:W2:Y:S02]  /*3fd0*/  SYNCS.PHASECHK.TRANS64.TRYWAIT P1, [R9+URZ+0x28c30], R10 ;  /* 0x028c300a090075a7 */ /* 0x000ea4000802017f */
[----:B--2---:R-:W-:Y:S05]  /*3fe0*/  @!P1 BRA `(.L_x_1671) ;  /* 0x000000fc006c9947 */ /* 0x004fea0003800000 */
.L_x_1670:
        /* <DEDUP_REMOVED lines=40> */
.L_x_1672:
[----:B------:R-:W-:Y:S01]  /*4270*/  UISETP.NE.AND UP1, UPT, UR51, URZ, UPT ;  /* 0x0000003f3300728c */ /* 0x000fe2000bf25270 */
[----:B------:R-:W0:Y:S01]  /*4280*/  LDC R7, c[0x0][0x2f0] ;  /* 0x0000bc00ff077b82 */ /* 0x000e220000000800 */
[----:B------:R-:W-:Y:S01]  /*4290*/  VIADD R3, R185, UR44 ;  /* 0x0000002cb9037c36 */ /* 0x000fe20008000000 */
[----:B------:R-:W-:Y:S01]  /*42a0*/  R2UR UR6, R9 ;  /* 0x00000000090672ca */ /* 0x000fe200000e0000 */
[----:B------:R-:W-:Y:S01]  /*42b0*/  UISETP.NE.AND UP0, UPT, UR50, URZ, UPT ;  /* 0x0000003f3200728c */ /* 0x000fe2000bf05270 */
[----:B------:R-:W-:Y:S01]  /*42c0*/  LEA R12, R152, 0xffffffc0, 0x6 ;  /* 0xffffffc0980c7811 */ /* 0x000fe200078e30ff */
[----:B------:R-:W-:Y:S01]  /*42d0*/  IMAD.MOV.U32 R4, RZ, RZ, R3 ;  /* 0x000000ffff047224 */ /* 0x000fe200078e0003 */
[----:B------:R-:W-:Y:S01]  /*42e0*/  PLOP3.LUT P1, PT, PT, PT, UP1, 0x80, 0x0 ;  /* 0x000000000000781c */ /* 0x000fe20003f2f018 */
[----:B------:R-:W-:Y:S01]  /*42f0*/  ULDC UR11, c[0x0][0x9dc] ;  /* 0x00027700000b7ab9 */ /* 0x000fe20000000800 */
[----:B------:R-:W-:Y:S01]  /*4300*/  PLOP3.LUT P2, PT, PT, PT, UP1, 0x80, 0x0 ;  /* 0x000000000000781c */ /* 0x000fe20003f4f018 */
[----:B------:R-:W3:Y:S01]  /*4310*/  LDC R8, c[0x0][0x288] ;  /* 0x0000a200ff087b82 */ /* 0x000ee20000000800 */
[----:B------:R-:W-:Y:S01]  /*4320*/  @UP1 ULDC UR7, c[0x0][0x44c] ;  /* 0x0001130000071ab9 */ /* 0x000fe20000000800 */
[----:B------:R-:W-:-:S04]  /*4330*/  ULDC UR18, c[0x0][0x9e0] ;  /* 0x0002780000127ab9 */ /* 0x000fc80000000800 */
[----:B------:R-:W-:-:S04]  /*4340*/  UIADD3 UR6, UR6, 0x28c40, URZ ;  /* 0x00028c4006067890 */ /* 0x000fc8000fffe03f */
[----:B------:R-:W-:Y:S01]  /*4350*/  @P1 IMAD.HI.U32 R5, R3, UR7, RZ ;  /* 0x0000000703051c27 */ /* 0x000fe2000f8e00ff */
[----:B------:R-:W-:Y:S01]  /*4360*/  @UP1 ULDC UR7, c[0x0][0x450] ;  /* 0x0001140000071ab9 */ /* 0x000fe20000000800 */
[----:B------:R-:W-:Y:S01]  /*4370*/  UPRMT UR6, UR40, 0x654, UR6 ;  /* 0x0000065428067896 */ /* 0x000fe20008000006 */
[----:B------:R-:W-:Y:S01]  /*4380*/  PLOP3.LUT P1, PT, PT, PT, UP0, 0x40, 0x0 ;  /* 0x000000000000781c */ /* 0x000fe20003f2e808 */
[----:B------:R-:W-:Y:S01]  /*4390*/  IMAD.MOV.U32 R3, RZ, RZ, -0x40 ;  /* 0xffffffc0ff037424 */ /* 0x000fe200078e00ff */
[----:B------:R-:W-:-:S03]  /*43a0*/  @P2 SHF.R.U32.HI R4, RZ, UR7, R5 ;  /* 0x00000007ff042c19 */ /* 0x000fc60008011605 */
[----:B------:R-:W-:Y:S02]  /*43b0*/  IMAD R6, R152, R3, 0x41 ;  /* 0x0000004198067424 */ /* 0x000fe400078e0203 */
[----:B------:R-:W4:Y:S01]  /*43c0*/  SHFL.IDX PT, R56, R4, RZ, 0x1c1f ;  /* 0x001c1fff04387589 */ /* 0x000f2200000e0000 */
[----:B------:R-:W-:Y:S01]  /*43d0*/  SYNCS.ARRIVE.TRANS64.RED.A1T0 RZ, [UR6], RZ ;  /* 0x000000ffffff79a7 */ /* 0x000fe20008100406 */
[C---:B0-----:R-:W-:Y:S01]  /*43e0*/  IMAD R5, R7.reuse, UR49, R6 ;  /* 0x0000003107057c24 */ /* 0x041fe2000f8e0206 */
[----:B------:R-:W-:Y:S01]  /*43f0*/  ULOP3.LUT UR6, URZ, UR11, URZ, 0x33, !UPT ;  /* 0x0000000b3f067292 */ /* 0x000fe2000f8e333f */
[----:B------:R-:W-:Y:S02]  /*4400*/  IMAD R3, R7, UR49, -R12 ;  /* 0x0000003107037c24 */ /* 0x000fe4000f8e0a0c */
[----:B------:R-:W-:Y:S01]  /*4410*/  VIADD R20, R6, 0xffffffff ;  /* 0xffffffff06147836 */ /* 0x000fe20000000000 */
[--C-:B---3--:R-:W-:Y:S01]  /*4420*/  IADD3 R5, R5, -R8, -R2.reuse ;  /* 0x8000000805057210 */ /* 0x108fe20007ffe802 */
[----:B------:R-:W-:-:S04]  /*4430*/  IMAD.IADD R13, R3, 0x1, -R2 ;  /* 0x00000001030d7824 */ /* 0x000fc800078e0a02 */
[C---:B------:R-:W-:Y:S02]  /*4440*/  VIADD R14, R5.reuse, UR18 ;  /* 0x00000012050e7c36 */ /* 0x040fe40008000000 */
[----:B------:R-:W-:-:S03]  /*4450*/  VIADD R15, R5, UR6 ;  /* 0x00000006050f7c36 */ /* 0x000fc60008000000 */
[----:B----4-:R-:W-:Y:S01]  /*4460*/  VIADDMNMX R3, R56, R14, R13, PT ;  /* 0x0000000e38037246 */ /* 0x010fe2000380010d */
[----:B------:R-:W-:Y:S01]  /*4470*/  IMAD.IADD R5, R15, 0x1, R56 ;  /* 0x000000010f057824 */ /* 0x000fe200078e0238 */
[----:B------:R-:W-:Y:S06]  /*4480*/  @P1 BRA `(.L_x_1673) ;  /* 0x0000000000641947 */ /* 0x000fec0003800000 */
[----:B------:R-:W-:Y:S01]  /*4490*/  IMAD R11, R7, UR49, R56 ;  /* 0x00000031070b7c24 */ /* 0x000fe2000f8e0238 */
[----:B------:R-:W-:Y:S03]  /*44a0*/  BSSY B0, `(.L_x_1674) ;  /* 0x0000013000007945 */ /* 0x000fe60003800000 */
[----:B------:R-:W-:-:S05]  /*44b0*/  IMAD.IADD R11, R11, 0x1, -R8 ;  /* 0x000000010b0b7824 */ /* 0x000fca00078e0a08 */
[----:B------:R-:W-:-:S13]  /*44c0*/  ISETP.GT.AND P1, PT, R11, -0x1, PT ;  /* 0xffffffff0b00780c */ /* 0x000fda0003f24270 */
[----:B------:R-:W-:Y:S05]  /*44d0*/  @P1 BRA `(.L_x_1675) ;  /* 0x0000000000241947 */ /* 0x000fea0003800000 */
[----:B------:R-:W-:Y:S01]  /*44e0*/  ULDC UR6, c[0x0][0x9e4] ;  /* 0x0002790000067ab9 */ /* 0x000fe20000000800 */
[----:B------:R-:W-:Y:S01]  /*44f0*/  LOP3.LUT R11, RZ, R11, RZ, 0x33, !PT ;  /* 0x0000000bff0b7212 */ /* 0x000fe200078e33ff */
[----:B------:R-:W-:-:S05]  /*4500*/  IMAD.U32 R21, RZ, RZ, UR6 ;  /* 0x00000006ff157e24 */ /* 0x000fca000f8e00ff */
[----:B------:R-:W-:-:S13]  /*4510*/  ISETP.NE.AND P1, PT, R21, 0x1, PT ;  /* 0x000000011500780c */ /* 0x000fda0003f25270 */
[----:B------:R-:W0:Y:S02]  /*4520*/  @P1 LDC.64 R56, c[0x0][0x9e8] ;  /* 0x00027a00ff381b82 */ /* 0x000e240000000a00 */
[----:B0-----:R-:W-:-:S05]  /*4530*/  @P1 IMAD.HI.U32 R6, R11, R56, RZ ;  /* 0x000000380b061227 */ /* 0x001fca00078e00ff */
[----:B------:R-:W-:-:S04]  /*4540*/  @P1 SHF.R.U32.HI R11, RZ, R57, R6 ;  /* 0x00000039ff0b1219 */ /* 0x000fc80000011606 */
[----:B------:R-:W-:Y:S01]  /*4550*/  LOP3.LUT R11, RZ, R11, RZ, 0x33, !PT ;  /* 0x0000000bff0b7212 */ /* 0x000fe200078e33ff */
[----:B------:R-:W-:Y:S06]  /*4560*/  BRA `(.L_x_1676) ;  /* 0x0000000000187947 */ /* 0x000fec0003800000 */
.L_x_1675:
[----:B------:R-:W-:Y:S02]  /*4570*/  ULDC UR6, c[0x0][0x9e4] ;  /* 0x0002790000067ab9 */ /* 0x000fe40000000800 */
[----:B------:R-:W-:-:S04]  /*4580*/  MOV R21, UR6 ;  /* 0x0000000600157c02 */ /* 0x000fc80008000f00 */
[----:B------:R-:W-:-:S13]  /*4590*/  ISETP.NE.AND P1, PT, R21, 0x1, PT ;  /* 0x000000011500780c */ /* 0x000fda0003f25270 */
[----:B------:R-:W0:Y:S02]  /*45a0*/  @P1 LDC.64 R56, c[0x0][0x9e8] ;  /* 0x00027a00ff381b82 */ /* 0x000e240000000a00 */
[----:B0-----:R-:W-:-:S05]  /*45b0*/  @P1 IMAD.HI.U32 R6, R11, R56, RZ ;  /* 0x000000380b061227 */ /* 0x001fca00078e00ff */
[----:B------:R-:W-:-:S07]  /*45c0*/  @P1 SHF.R.U32.HI R11, RZ, R57, R6 ;  /* 0x00000039ff0b1219 */ /* 0x000fce0000011606 */
.L_x_1676:
[----:B------:R-:W-:Y:S05]  /*45d0*/  BSYNC B0 ;  /* 0x0000000000007941 */ /* 0x000fea0003800000 */
.L_x_1674:
[----:B------:R-:W-:-:S04]  /*45e0*/  IMAD R11, R11, R21, -R12 ;  /* 0x000000150b0b7224 */ /* 0x000fc800078e0a0c */
[----:B------:R-:W-:-:S05]  /*45f0*/  IMAD.IADD R6, R11, 0x1, -R2 ;  /* 0x000000010b067824 */ /* 0x000fca00078e0a02 */
[----:B------:R-:W-:Y:S02]  /*4600*/  VIADDMNMX R3, R6, R21, R3, PT ;  /* 0x0000001506037246 */ /* 0x000fe40003800103 */
[----:B------:R-:W-:-:S07]  /*4610*/  VIMNMX R5, R5, R6, !PT ;  /* 0x0000000605057248 */ /* 0x000fce0007fe0100 */
.L_x_1673:
[C---:B------:R-:W-:Y:S01]  /*4620*/  ISETP.GE.AND P2, PT, R20.reuse, 0x9, PT ;  /* 0x000000091400780c */ /* 0x040fe20003f46270 */
[----:B------:R-:W0:Y:S01]  /*4630*/  SHFL.IDX PT, R4, R4, 0x1, 0x1c1f ;  /* 0x003c1f0004047f89 */ /* 0x000e2200000e0000 */
[C---:B------:R-:W-:Y:S01]  /*4640*/  ISETP.GE.AND P1, PT, R20.reuse, 0x2, PT ;  /* 0x000000021400780c */ /* 0x040fe20003f26270 */
[----:B------:R-:W-:Y:S01]  /*4650*/  UISETP.NE.AND UP0, UPT, UR50, URZ, UPT ;  /* 0x0000003f3200728c */ /* 0x000fe2000bf05270 */
[C---:B------:R-:W-:Y:S02]  /*4660*/  ISETP.GT.AND P3, PT, R5.reuse, 0x8, !P2 ;  /* 0x000000080500780c */ /* 0x040fe40005764270 */
[----:B------:R-:W-:Y:S02]  /*4670*/  ISETP.GT.AND P4, PT, R5, 0x1, !P1 ;  /* 0x000000010500780c */ /* 0x000fe40004f84270 */
[----:B------:R-:W-:Y:S02]  /*4680*/  ISETP.LT.OR P3, PT, R3, 0x9, P3 ;  /* 0x000000090300780c */ /* 0x000fe40001f61670 */
[----:B------:R-:W-:-:S02]  /*4690*/  ISETP.GE.AND P5, PT, R20, 0x11, PT ;  /* 0x000000111400780c */ /* 0x000fc40003fa6270 */
[----:B------:R-:W-:Y:S02]  /*46a0*/  FSEL R57, R28, -INF , !P3 ;  /* 0xff8000001c397808 */ /* 0x000fe40005800000 */
[----:B------:R-:W-:Y:S02]  /*46b0*/  ISETP.LT.OR P4, PT, R3, 0x2, P4 ;  /* 0x000000020300780c */ /* 0x000fe40002781670 */
[----:B------:R-:W-:Y:S02]  /*46c0*/  ISETP.GT.AND P3, PT, R5, 0x10, !P5 ;  /* 0x000000100500780c */ /* 0x000fe40006f64270 */
[----:B------:R-:W-:Y:S02]  /*46d0*/  ISETP.GE.AND P6, PT, R20, 0xa, PT ;  /* 0x0000000a1400780c */ /* 0x000fe40003fc6270 */
[----:B------:R-:W-:Y:S02]  /*46e0*/  FSEL R25, R25, -INF , !P4 ;  /* 0xff80000019197808 */ /* 0x000fe40006000000 */
[----:B------:R-:W-:-:S02]  /*46f0*/  P2R R58, PR, RZ, 0x20 ;  /* 0x00000020ff3a7803 */ /* 0x000fc40000000000 */
[----:B------:R-:W-:Y:S01]  /*4700*/  ISETP.LT.OR P3, PT, R3, 0x11, P3 ;  /* 0x000000110300780c */ /* 0x000fe20001f61670 */
[----:B0-----:R-:W-:Y:S01]  /*4710*/  IMAD.IADD R6, R15, 0x1, R4 ;  /* 0x000000010f067824 */ /* 0x001fe200078e0204 */
[----:B------:R-:W-:Y:S02]  /*4720*/  ISETP.GT.AND P4, PT, R5, 0x9, !P6 ;  /* 0x000000090500780c */ /* 0x000fe40007784270 */
[----:B------:R-:W-:Y:S02]  /*4730*/  ISETP.GE.AND P5, PT, R20, 0x12, PT ;  /* 0x000000121400780c */ /* 0x000fe40003fa6270 */
[----:B------:R-:W-:Y:S02]  /*4740*/  FSEL R59, R32, -INF , !P3 ;  /* 0xff800000203b7808 */ /* 0x000fe40005800000 */
[----:B------:R-:W-:Y:S02]  /*4750*/  ISETP.LT.OR P4, PT, R3, 0xa, P4 ;  /* 0x0000000a0300780c */ /* 0x000fe40002781670 */
[----:B------:R-:W-:-:S02]  /*4760*/  ISETP.GT.AND P3, PT, R5, 0x11, !P5 ;  /* 0x000000110500780c */ /* 0x000fc40006f64270 */
[----:B------:R-:W-:Y:S02]  /*4770*/  FSEL R29, R29, -INF , !P4 ;  /* 0xff8000001d1d7808 */ /* 0x000fe40006000000 */
[----:B------:R-:W-:Y:S02]  /*4780*/  ISETP.LT.OR P3, PT, R3, 0x12, P3 ;  /* 0x000000120300780c */ /* 0x000fe40001f61670 */
[----:B------:R-:W-:Y:S02]  /*4790*/  ISETP.GE.AND P4, PT, R20, 0x19, PT ;  /* 0x000000191400780c */ /* 0x000fe40003f86270 */
[----:B------:R-:W-:Y:S02]  /*47a0*/  FSEL R33, R33, -INF , !P3 ;  /* 0xff80000021217808 */ /* 0x000fe40005800000 */
[----:B------:R-:W-:Y:S02]  /*47b0*/  ISETP.GT.AND P3, PT, R5, 0x18, !P4 ;  /* 0x000000180500780c */ /* 0x000fe40006764270 */
[----:B------:R-:W-:-:S02]  /*47c0*/  P2R R32, PR, RZ, 0x10 ;  /* 0x00000010ff207803 */ /* 0x000fc40000000000 */
[----:B------:R-:W-:Y:S02]  /*47d0*/  ISETP.LT.OR P3, PT, R3, 0x19, P3 ;  /* 0x000000190300780c */ /* 0x000fe40001f61670 */
[----:B------:R-:W-:Y:S02]  /*47e0*/  ISETP.GE.AND P4, PT, R20, 0x1a, PT ;  /* 0x0000001a1400780c */ /* 0x000fe40003f86270 */
[----:B------:R-:W-:Y:S02]  /*47f0*/  FSEL R61, R36, -INF , !P3 ;  /* 0xff800000243d7808 */ /* 0x000fe40005800000 */
[----:B------:R-:W-:Y:S02]  /*4800*/  ISETP.GT.AND P3, PT, R5, 0x19, !P4 ;  /* 0x000000190500780c */ /* 0x000fe40006764270 */
[----:B------:R-:W-:Y:S02]  /*4810*/  P2R R36, PR, RZ, 0x10 ;  /* 0x00000010ff247803 */ /* 0x000fe40000000000 */
[----:B------:R-:W-:-:S02]  /*4820*/  ISETP.LT.OR P3, PT, R3, 0x1a, P3 ;  /* 0x0000001a0300780c */ /* 0x000fc40001f61670 */
[C---:B------:R-:W-:Y:S02]  /*4830*/  ISETP.GE.AND P4, PT, R20.reuse, 0x21, PT ;  /* 0x000000211400780c */ /* 0x040fe40003f86270 */
[----:B------:R-:W-:Y:S02]  /*4840*/  FSEL R37, R37, -INF , !P3 ;  /* 0xff80000025257808 */ /* 0x000fe40005800000 */
[----:B------:R-:W-:Y:S02]  /*4850*/  ISETP.GT.AND P3, PT, R5, 0x20, !P4 ;  /* 0x000000200500780c */ /* 0x000fe40006764270 */
[----:B------:R-:W-:Y:S02]  /*4860*/  P2R R60, PR, RZ, 0x10 ;  /* 0x00000010ff3c7803 */ /* 0x000fe40000000000 */
[----:B------:R-:W-:Y:S02]  /*4870*/  ISETP.LT.OR P3, PT, R3, 0x21, P3 ;  /* 0x000000210300780c */ /* 0x000fe40001f61670 */
[----:B------:R-:W-:-:S02]  /*4880*/  ISETP.GE.AND P4, PT, R20, 0x22, PT ;  /* 0x000000221400780c */ /* 0x000fc40003f86270 */
[----:B------:R-:W-:Y:S02]  /*4890*/  FSEL R63, R40, -INF , !P3 ;  /* 0xff800000283f7808 */ /* 0x000fe40005800000 */
[----:B------:R-:W-:Y:S02]  /*48a0*/  ISETP.GT.AND P3, PT, R5, 0x21, !P4 ;  /* 0x000000210500780c */ /* 0x000fe40006764270 */
[----:B------:R-:W-:Y:S02]  /*48b0*/  P2R R40, PR, RZ, 0x10 ;  /* 0x00000010ff287803 */ /* 0x000fe40000000000 */
[----:B------:R-:W-:Y:S02]  /*48c0*/  ISETP.LT.OR P3, PT, R3, 0x22, P3 ;  /* 0x000000220300780c */ /* 0x000fe40001f61670 */
[----:B------:R-:W-:Y:S02]  /*48d0*/  ISETP.GE.AND P4, PT, R20, 0x29, PT ;  /* 0x000000291400780c */ /* 0x000fe40003f86270 */
[----:B------:R-:W-:-:S02]  /*48e0*/  FSEL R41, R41, -INF , !P3 ;  /* 0xff80000029297808 */ /* 0x000fc40005800000 */
[----:B------:R-:W-:Y:S02]  /*48f0*/  ISETP.GT.AND P3, PT, R5, 0x28, !P4 ;  /* 0x000000280500780c */ /* 0x000fe40006764270 */
[----:B------:R-:W-:Y:S02]  /*4900*/  P2R R62, PR, RZ, 0x10 ;  /* 0x00000010ff3e7803 */ /* 0x000fe40000000000 */
[----:B------:R-:W-:Y:S02]  /*4910*/  ISETP.LT.OR P3, PT, R3, 0x29, P3 ;  /* 0x000000290300780c */ /* 0x000fe40001f61670 */
[----:B------:R-:W-:Y:S02]  /*4920*/  ISETP.GE.AND P4, PT, R20, 0x2a, PT ;  /* 0x0000002a1400780c */ /* 0x000fe40003f86270 */
[----:B------:R-:W-:Y:S02]  /*4930*/  FSEL R65, R44, -INF , !P3 ;  /* 0xff8000002c417808 */ /* 0x000fe40005800000 */
[----:B------:R-:W-:-:S02]  /*4940*/  ISETP.GT.AND P3, PT, R5, 0x29, !P4 ;  /* 0x000000290500780c */ /* 0x000fc40006764270 */
[----:B------:R-:W-:Y:S02]  /*4950*/  P2R R44, PR, RZ, 0x10 ;  /* 0x00000010ff2c7803 */ /* 0x000fe40000000000 */
[----:B------:R-:W-:Y:S02]  /*4960*/  ISETP.LT.OR P3, PT, R3, 0x2a, P3 ;  /* 0x0000002a0300780c */ /* 0x000fe40001f61670 */
[----:B------:R-:W-:Y:S02]  /*4970*/  P2R R28, PR, RZ, 0x20 ;  /* 0x00000020ff1c7803 */ /* 0x000fe40000000000 */
[----:B------:R-:W-:Y:S02]  /*4980*/  FSEL R45, R45, -INF , !P3 ;  /* 0xff8000002d2d7808 */ /* 0x000fe40005800000 */
[----:B------:R-:W-:Y:S02]  /*4990*/  ISETP.GE.AND P3, PT, R20, 0x31, PT ;  /* 0x000000311400780c */ /* 0x000fe40003f66270 */
[----:B------:R-:W-:-:S02]  /*49a0*/  P2R R56, PR, RZ, 0x40 ;  /* 0x00000040ff387803 */ /* 0x000fc40000000000 */
[----:B------:R-:W-:-:S04]  /*49b0*/  ISETP.GT.AND P4, PT, R5, 0x30, !P3 ;  /* 0x000000300500780c */ /* 0x000fc80005f84270 */
[----:B------:R-:W-:-:S04]  /*49c0*/  ISETP.LT.OR P4, PT, R3, 0x31, P4 ;  /* 0x000000310300780c */ /* 0x000fc80002781670 */
[----:B------:R-:W-:Y:S02]  /*49d0*/  FSEL R67, R48, -INF , !P4 ;  /* 0xff80000030437808 */ /* 0x000fe40006000000 */
[----:B------:R-:W-:-:S04]  /*49e0*/  ISETP.GE.AND P4, PT, R20, 0x32, PT ;  /* 0x000000321400780c */ /* 0x000fc80003f86270 */
        /* <DEDUP_REMOVED lines=8> */
[----:B------:R-:W-:Y:S02]  /*4a70*/  P2R R11, PR, RZ, 0x40 ;  /* 0x00000040ff0b7803 */ /* 0x000fe40000000000 */
[----:B------:R-:W-:-:S04]  /*4a80*/  ISETP.GT.AND P6, PT, R5, RZ, !P6 ;  /* 0x000000ff0500720c */ /* 0x000fc800077c4270 */
[----:B------:R-:W-:-:S04]  /*4a90*/  ISETP.LT.OR P6, PT, R3, 0x1, P6 ;  /* 0x000000010300780c */ /* 0x000fc800037c1670 */
[----:B------:R-:W-:Y:S02]  /*4aa0*/  FSEL R21, R24, -INF , !P6 ;  /* 0xff80000018157808 */ /* 0x000fe40007000000 */
[----:B------:R-:W-:-:S04]  /*4ab0*/  ISETP.GE.AND P6, PT, R20, 0x3a, PT ;  /* 0x0000003a1400780c */ /* 0x000fc80003fc6270 */
[----:B------:R-:W-:Y:S02]  /*4ac0*/  P2R R20, PR, RZ, 0x40 ;  /* 0x00000040ff147803 */ /* 0x000fe40000000000 */
[----:B------:R-:W-:-:S04]  /*4ad0*/  ISETP.GT.AND P6, PT, R5, 0x39, !P6 ;  /* 0x000000390500780c */ /* 0x000fc800077c4270 */
[----:B------:R-:W-:Y:S02]  /*4ae0*/  ISETP.LT.OR P6, PT, R3, 0x3a, P6 ;  /* 0x0000003a0300780c */ /* 0x000fe400037c1670 */
[----:B------:R-:W-:Y:S02]  /*4af0*/  VIADDMNMX R3, R4, R14, R13, PT ;  /* 0x0000000e04037246 */ /* 0x000fe4000380010d */
[----:B------:R-:W-:Y:S02]  /*4b00*/  FSEL R53, R53, -INF , !P6 ;  /* 0xff80000035357808 */ /* 0x000fe40007000000 */
[----:B------:R-:W-:-:S13]  /*4b10*/  PLOP3.LUT P6, PT, PT, PT, UP0, 0x40, 0x0 ;  /* 0x000000000000781c */ /* 0x000fda0003fce808 */
[----:B------:R-:W-:Y:S05]  /*4b20*/  @P6 BRA `(.L_x_1677) ;  /* 0x0000000000646947 */ /* 0x000fea0003800000 */
        /* <DEDUP_REMOVED lines=14> */
.L_x_1679:
[----:B------:R-:W-:Y:S02]  /*4c10*/  ULDC UR6, c[0x0][0x9e4] ;  /* 0x0002790000067ab9 */ /* 0x000fe40000000800 */
[----:B------:R-:W-:-:S05]  /*4c20*/  IMAD.U32 R14, RZ, RZ, UR6 ;  /* 0x00000006ff0e7e24 */ /* 0x000fca000f8e00ff */
[----:B------:R-:W-:-:S13]  /*4c30*/  ISETP.NE.AND P6, PT, R14, 0x1, PT ;  /* 0x000000010e00780c */ /* 0x000fda0003fc5270 */
[----:B------:R-:W0:Y:S02]  /*4c40*/  @P6 LDC.64 R70, c[0x0][0x9e8] ;  /* 0x00027a00ff466b82 */ /* 0x000e240000000a00 */
[----:B0-----:R-:W-:-:S05]  /*4c50*/  @P6 IMAD.HI.U32 R4, R5, R70, RZ ;  /* 0x0000004605046227 */ /* 0x001fca00078e00ff */
[----:B------:R-:W-:-:S07]  /*4c60*/  @P6 SHF.R.U32.HI R5, RZ, R71, R4 ;  /* 0x00000047ff056219 */ /* 0x000fce0000011604 */
.L_x_1680:
[----:B------:R-:W-:Y:S05]  /*4c70*/  BSYNC B0 ;  /* 0x0000000000007941 */ /* 0x000fea0003800000 */
.L_x_1678:
[----:B------:R-:W-:-:S04]  /*4c80*/  IMAD R5, R5, R14, -R12 ;  /* 0x0000000e05057224 */ /* 0x000fc800078e0a0c */
[----:B------:R-:W-:-:S05]  /*4c90*/  IMAD.IADD R5, R5, 0x1, -R2 ;  /* 0x0000000105057824 */ /* 0x000fca00078e0a02 */
[----:B------:R-:W-:Y:S02]  /*4ca0*/  VIADDMNMX R3, R5, R14, R3, PT ;  /* 0x0000000e05037246 */ /* 0x000fe40003800103 */
[----:B------:R-:W-:-:S07]  /*4cb0*/  VIMNMX R6, R6, R5, !PT ;  /* 0x0000000506067248 */ /* 0x000fce0007fe0100 */
.L_x_1677:
[----:B------:R-:W-:Y:S01]  /*4cc0*/  ISETP.GT.AND P1, PT, R6, 0x1, !P1 ;  /* 0x000000010600780c */ /* 0x000fe20004f24270 */
[----:B------:R-:W-:Y:S01]  /*4cd0*/  ULDC UR10, c[0x0][0x988] ;  /* 0x00026200000a7ab9 */ /* 0x000fe20000000800 */
[----:B------:R-:W-:Y:S01]  /*4ce0*/  FMNMX.FTZ R4, R21, R25, !PT ;  /* 0x0000001915047209 */ /* 0x000fe20007810000 */
[----:B------:R-:W-:Y:S01]  /*4cf0*/  BAR.SYNC.DEFER_BLOCKING 0xf, 0x100 ;  /* 0x03c4000000007b1d */ /* 0x000fe20000010000 */
[----:B------:R-:W-:Y:S02]  /*4d00*/  ISETP.LT.OR P1, PT, R3, 0x2, P1 ;  /* 0x000000020300780c */ /* 0x000fe40000f21670 */
[----:B------:R-:W-:Y:S02]  /*4d10*/  FMNMX.FTZ R4, R57, R4, !PT ;  /* 0x0000000439047209 */ /* 0x000fe40007810000 */
[----:B------:R-:W-:Y:S02]  /*4d20*/  FSEL R27, R27, -INF , !P1 ;  /* 0xff8000001b1b7808 */ /* 0x000fe40004800000 */
[----:B------:R-:W-:-:S02]  /*4d30*/  ISETP.NE.AND P1, PT, R56, RZ, PT ;  /* 0x000000ff3800720c */ /* 0x000fc40003f25270 */
[----:B------:R-:W-:Y:S02]  /*4d40*/  FMNMX.FTZ R4, R29, R4, !PT ;  /* 0x000000041d047209 */ /* 0x000fe40007810000 */
[----:B------:R-:W-:Y:S02]  /*4d50*/  ISETP.GT.AND P1, PT, R6, 0x9, !P1 ;  /* 0x000000090600780c */ /* 0x000fe40004f24270 */
[----:B------:R-:W-:Y:S02]  /*4d60*/  FMNMX.FTZ R4, R59, R4, !PT ;  /* 0x000000043b047209 */ /* 0x000fe40007810000 */
[----:B------:R-:W-:Y:S02]  /*4d70*/  ISETP.LT.OR P1, PT, R3, 0xa, P1 ;  /* 0x0000000a0300780c */ /* 0x000fe40000f21670 */
[----:B------:R-:W-:Y:S02]  /*4d80*/  FMNMX.FTZ R4, R33, R4, !PT ;  /* 0x0000000421047209 */ /* 0x000fe40007810000 */
[----:B------:R-:W-:-:S02]  /*4d90*/  FSEL R31, R31, -INF , !P1 ;  /* 0xff8000001f1f7808 */ /* 0x000fc40004800000 */
[----:B------:R-:W-:Y:S02]  /*4da0*/  ISETP.NE.AND P1, PT, R58, RZ, PT ;  /* 0x000000ff3a00720c */ /* 0x000fe40003f25270 */
[----:B------:R-:W-:Y:S02]  /*4db0*/  FMNMX.FTZ R4, R61, R4, !PT ;  /* 0x000000043d047209 */ /* 0x000fe40007810000 */
[----:B------:R-:W-:Y:S02]  /*4dc0*/  ISETP.GT.AND P1, PT, R6, 0x10, !P1 ;  /* 0x000000100600780c */ /* 0x000fe40004f24270 */
[----:B------:R-:W-:Y:S02]  /*4dd0*/  FMNMX.FTZ R4, R37, R4, !PT ;  /* 0x0000000425047209 */ /* 0x000fe40007810000 */
[----:B------:R-:W-:Y:S02]  /*4de0*/  ISETP.LT.OR P1, PT, R3, 0x11, P1 ;  /* 0x000000110300780c */ /* 0x000fe40000f21670 */
[----:B------:R-:W-:-:S02]  /*4df0*/  FMNMX.FTZ R4, R63, R4, !PT ;  /* 0x000000043f047209 */ /* 0x000fc40007810000 */
[----:B------:R-:W-:Y:S02]  /*4e00*/  FSEL R34, R34, -INF , !P1 ;  /* 0xff80000022227808 */ /* 0x000fe40004800000 */
[----:B------:R-:W-:Y:S02]  /*4e10*/  ISETP.NE.AND P1, PT, R28, RZ, PT ;  /* 0x000000ff1c00720c */ /* 0x000fe40003f25270 */
[----:B------:R-:W-:Y:S02]  /*4e20*/  FMNMX.FTZ R4, R41, R4, !PT ;  /* 0x0000000429047209 */ /* 0x000fe40007810000 */
[----:B------:R-:W-:Y:S02]  /*4e30*/  ISETP.GT.AND P1, PT, R6, 0x11, !P1 ;  /* 0x000000110600780c */ /* 0x000fe40004f24270 */
[----:B------:R-:W-:Y:S02]  /*4e40*/  FMNMX.FTZ R4, R65, R4, !PT ;  /* 0x0000000441047209 */ /* 0x000fe40007810000 */
[----:B------:R-:W-:-:S02]  /*4e50*/  ISETP.LT.OR P1, PT, R3, 0x12, P1 ;  /* 0x000000120300780c */ /* 0x000fc40000f21670 */
[----:B------:R-:W-:Y:S02]  /*4e60*/  FMNMX.FTZ R4, R45, R4, !PT ;  /* 0x000000042d047209 */ /* 0x000fe40007810000 */
[----:B------:R-:W-:Y:S02]  /*4e70*/  FSEL R35, R35, -INF , !P1 ;  /* 0xff80000023237808 */ /* 0x000fe40004800000 */
[----:B------:R-:W-:Y:S02]  /*4e80*/  ISETP.NE.AND P1, PT, R32, RZ, PT ;  /* 0x000000ff2000720c */ /* 0x000fe40003f25270 */
[----:B------:R-:W-:Y:S02]  /*4e90*/  FMNMX.FTZ R4, R67, R4, !PT ;  /* 0x0000000443047209 */ /* 0x000fe40007810000 */
[----:B------:R-:W-:Y:S02]  /*4ea0*/  ISETP.GT.AND P1, PT, R6, 0x18, !P1 ;  /* 0x000000180600780c */ /* 0x000fe40004f24270 */
[----:B------:R-:W-:-:S02]  /*4eb0*/  FMNMX.FTZ R4, R49, R4, !PT ;  /* 0x0000000431047209 */ /* 0x000fc40007810000 */
[----:B------:R-:W-:Y:S02]  /*4ec0*/  ISETP.LT.OR P1, PT, R3, 0x19, P1 ;  /* 0x000000190300780c */ /* 0x000fe40000f21670 */
[----:B------:R-:W-:Y:S02]  /*4ed0*/  ISETP.GT.AND P2, PT, R6, 0x8, !P2 ;  /* 0x000000080600780c */ /* 0x000fe40005744270 */
[----:B------:R-:W-:Y:S02]  /*4ee0*/  FSEL R38, R38, -INF , !P1 ;  /* 0xff80000026267808 */ /* 0x000fe40004800000 */
[----:B------:R-:W-:Y:S02]  /*4ef0*/  ISETP.NE.AND P1, PT, R36, RZ, PT ;  /* 0x000000ff2400720c */ /* 0x000fe40003f25270 */
[----:B------:R-:W-:Y:S02]  /*4f00*/  FMNMX.FTZ R4, R69, R4, !PT ;  /* 0x0000000445047209 */ /* 0x000fe40007810000 */
[----:B------:R-:W-:-:S02]  /*4f10*/  ISETP.GT.AND P1, PT, R6, 0x19, !P1 ;  /* 0x000000190600780c */ /* 0x000fc40004f24270 */
[C---:B------:R-:W-:Y:S02]  /*4f20*/  ISETP.LT.OR P2, PT, R3.reuse, 0x9, P2 ;  /* 0x000000090300780c */ /* 0x040fe40001741670 */
[----:B------:R-:W-:Y:S02]  /*4f30*/  ISETP.LT.OR P1, PT, R3, 0x1a, P1 ;  /* 0x0000001a0300780c */ /* 0x000fe40000f21670 */
[----:B------:R-:W-:Y:S02]  /*4f40*/  FMNMX.FTZ R12, R53, R4, !PT ;  /* 0x00000004350c7209 */ /* 0x000fe40007810000 */
[----:B------:R-:W-:Y:S02]  /*4f50*/  FSEL R39, R39, -INF , !P1 ;  /* 0xff80000027277808 */ /* 0x000fe40004800000 */
[----:B------:R-:W-:Y:S01]  /*4f60*/  ISETP.NE.AND P1, PT, R60, RZ, PT ;  /* 0x000000ff3c00720c */ /* 0x000fe20003f25270 */
[----:B------:R-:W0:Y:S01]  /*4f70*/  SHFL.BFLY PT, R5, R12, 0x2, 0x1f ;  /* 0x0c401f000c057f89 */ /* 0x000e2200000e0000 */
[----:B------:R-:W-:-:S02]  /*4f80*/  FSEL R30, R30, -INF , !P2 ;  /* 0xff8000001e1e7808 */ /* 0x000fc40005000000 */
[----:B------:R-:W-:Y:S02]  /*4f90*/  ISETP.GT.AND P1, PT, R6, 0x20, !P1 ;  /* 0x000000200600780c */ /* 0x000fe40004f24270 */
[----:B------:R-:W-:Y:S02]  /*4fa0*/  ISETP.NE.AND P2, PT, R40, RZ, PT ;  /* 0x000000ff2800720c */ /* 0x000fe40003f45270 */
[----:B------:R-:W-:Y:S02]  /*4fb0*/  ISETP.LT.OR P1, PT, R3, 0x21, P1 ;  /* 0x000000210300780c */ /* 0x000fe40000f21670 */
[----:B------:R-:W-:Y:S02]  /*4fc0*/  ISETP.NE.AND P6, PT, R11, RZ, PT ;  /* 0x000000ff0b00720c */ /* 0x000fe40003fc5270 */
[----:B------:R-:W-:Y:S02]  /*4fd0*/  FSEL R42, R42, -INF , !P1 ;  /* 0xff8000002a2a7808 */ /* 0x000fe40004800000 */
[----:B------:R-:W-:-:S02]  /*4fe0*/  ISETP.GT.AND P1, PT, R6, 0x21, !P2 ;  /* 0x000000210600780c */ /* 0x000fc40005724270 */
[----:B------:R-:W-:Y:S02]  /*4ff0*/  ISETP.NE.AND P2, PT, R44, RZ, PT ;  /* 0x000000ff2c00720c */ /* 0x000fe40003f45270 */
[----:B------:R-:W-:Y:S02]  /*5000*/  ISETP.LT.OR P1, PT, R3, 0x22, P1 ;  /* 0x000000220300780c */ /* 0x000fe40000f21670 */
[C---:B------:R-:W-:Y:S02]  /*5010*/  ISETP.GT.AND P2, PT, R6.reuse, 0x29, !P2 ;  /* 0x000000290600780c */ /* 0x040fe40005744270 */
[----:B------:R-:W-:Y:S02]  /*5020*/  FSEL R43, R43, -INF , !P1 ;  /* 0xff8000002b2b7808 */ /* 0x000fe40004800000 */
[----:B------:R-:W-:Y:S02]  /*5030*/  ISETP.GT.AND P1, PT, R6, RZ, !P6 ;  /* 0x000000ff0600720c */ /* 0x000fe40007724270 */
[----:B0-----:R-:W-:-:S02]  /*5040*/  FMNMX.FTZ R13, R12, R5, !PT ;  /* 0x000000050c0d7209 */ /* 0x001fc40007810000 */
[----:B------:R-:W-:Y:S02]  /*5050*/  ISETP.LT.OR P1, PT, R3, 0x1, P1 ;  /* 0x000000010300780c */ /* 0x000fe40000f21670 */
[----:B------:R-:W-:Y:S01]  /*5060*/  ISETP.GT.AND P3, PT, R6, 0x30, !P3 ;  /* 0x000000300600780c */ /* 0x000fe20005f64270 */
[----:B------:R-:W0:Y:S01]  /*5070*/  SHFL.BFLY PT, R14, R13, 0x1, 0x1f ;  /* 0x0c201f000d0e7f89 */ /* 0x000e2200000e0000 */
[----:B------:R-:W-:Y:S02]  /*5080*/  FSEL R26, R26, -INF , !P1 ;  /* 0xff8000001a1a7808 */ /* 0x000fe40004800000 */
[----:B------:R-:W-:Y:S02]  /*5090*/  ISETP.NE.AND P1, PT, R62, RZ, PT ;  /* 0x000000ff3e00720c */ /* 0x000fe40003f25270 */
[----:B------:R-:W-:Y:S02]  /*50a0*/  FMNMX.FTZ R5, R26, R27, !PT ;  /* 0x0000001b1a057209 */ /* 0x000fe40007810000 */
[----:B------:R-:W-:-:S02]  /*50b0*/  ISETP.GT.AND P1, PT, R6, 0x28, !P1 ;  /* 0x000000280600780c */ /* 0x000fc40004f24270 */
[----:B------:R-:W-:Y:S02]  /*50c0*/  FMNMX.FTZ R4, R30, R5, !PT ;  /* 0x000000051e047209 */ /* 0x000fe40007810000 */
[----:B------:R-:W-:Y:S02]  /*50d0*/  ISETP.LT.OR P1, PT, R3, 0x29, P1 ;  /* 0x000000290300780c */ /* 0x000fe40000f21670 */
[----:B------:R-:W-:Y:S02]  /*50e0*/  FMNMX.FTZ R5, R31, R4, !PT ;  /* 0x000000041f057209 */ /* 0x000fe40007810000 */
[----:B------:R-:W-:Y:S02]  /*50f0*/  FSEL R46, R46, -INF , !P1 ;  /* 0xff8000002e2e7808 */ /* 0x000fe40004800000 */
[----:B------:R-:W-:Y:S02]  /*5100*/  FMNMX.FTZ R4, R34, R5, !PT ;  /* 0x0000000522047209 */ /* 0x000fe40007810000 */
[----:B------:R-:W-:-:S02]  /*5110*/  ISETP.LT.OR P2, PT, R3, 0x2a, P2 ;  /* 0x0000002a0300780c */ /* 0x000fc40001741670 */
[----:B------:R-:W-:Y:S02]  /*5120*/  FMNMX.FTZ R11, R35, R4, !PT ;  /* 0x00000004230b7209 */ /* 0x000fe40007810000 */
[----:B------:R-:W-:Y:S02]  /*5130*/  ISETP.GT.AND P4, PT, R6, 0x31, !P4 ;  /* 0x000000310600780c */ /* 0x000fe40006784270 */
[----:B------:R-:W-:Y:S02]  /*5140*/  FMNMX.FTZ R4, R38, R11, !PT ;  /* 0x0000000b26047209 */ /* 0x000fe40007810000 */
[----:B0-----:R-:W-:Y:S02]  /*5150*/  FMNMX.FTZ R5, R13, R14, !PT ;  /* 0x0000000e0d057209 */ /* 0x001fe40007810000 */
[----:B------:R-:W-:Y:S02]  /*5160*/  FMNMX.FTZ R11, R39, R4, !PT ;  /* 0x00000004270b7209 */ /* 0x000fe40007810000 */
[----:B------:R-:W-:Y:S01]  /*5170*/  ISETP.LT.OR P3, PT, R3, 0x31, P3 ;  /* 0x000000310300780c */ /* 0x000fe20001f61670 */
[----:B------:R-:W-:Y:S01]  /*5180*/  FMUL.FTZ R12, R5, UR10 ;  /* 0x0000000a050c7c20 */ /* 0x000fe20008410000 */
[----:B------:R-:W-:-:S02]  /*5190*/  FMNMX.FTZ R4, R42, R11, !PT ;  /* 0x0000000b2a047209 */ /* 0x000fc40007810000 */
[----:B------:R-:W-:Y:S02]  /*51a0*/  FSEL R47, R47, -INF , !P2 ;  /* 0xff8000002f2f7808 */ /* 0x000fe40005000000 */
[----:B------:R-:W-:Y:S02]  /*51b0*/  FMNMX.FTZ R11, R43, R4, !PT ;  /* 0x000000042b0b7209 */ /* 0x000fe40007810000 */
[----:B------:R-:W-:Y:S02]  /*51c0*/  FSETP.NEU.FTZ.AND P1, PT, R5, -INF , PT ;  /* 0xff8000000500780b */ /* 0x000fe40003f3d000 */
[----:B------:R-:W-:Y:S02]  /*51d0*/  FMNMX.FTZ R4, R46, R11, !PT ;  /* 0x0000000b2e047209 */ /* 0x000fe40007810000 */
[----:B------:R-:W-:Y:S02]  /*51e0*/  ISETP.NE.AND P6, PT, R20, RZ, PT ;  /* 0x000000ff1400720c */ /* 0x000fe40003fc5270 */
[----:B------:R-:W-:-:S02]  /*51f0*/  ISETP.GT.AND P5, PT, R6, 0x38, !P5 ;  /* 0x000000380600780c */ /* 0x000fc40006fa4270 */
[----:B------:R-:W-:Y:S02]  /*5200*/  ISETP.LT.OR P4, PT, R3, 0x32, P4 ;  /* 0x000000320300780c */ /* 0x000fe40002781670 */
[----:B------:R-:W-:Y:S02]  /*5210*/  FSEL R50, R50, -INF , !P3 ;  /* 0xff80000032327808 */ /* 0x000fe40005800000 */
[----:B------:R-:W-:Y:S02]  /*5220*/  FMNMX.FTZ R11, R47, R4, !PT ;  /* 0x000000042f0b7209 */ /* 0x000fe40007810000 */
[----:B------:R-:W-:Y:S02]  /*5230*/  FSEL R12, R12, RZ, P1 ;  /* 0x000000ff0c0c7208 */ /* 0x000fe40000800000 */
[----:B------:R-:W-:Y:S02]  /*5240*/  ISETP.GT.AND P1, PT, R6, 0x39, !P6 ;  /* 0x000000390600780c */ /* 0x000fe40007724270 */
[----:B------:R-:W-:Y:S01]  /*5250*/  ISETP.LT.OR P5, PT, R3, 0x39, P5 ;  /* 0x000000390300780c */ /* 0x000fe20002fa1670 */
[--C-:B------:R-:W-:Y:S01]  /*5260*/  FFMA.FTZ R6, R21, UR10, -R12.reuse ;  /* 0x0000000a15067c23 */ /* 0x100fe2000801080c */
[----:B------:R-:W-:Y:S01]  /*5270*/  FSEL R51, R51, -INF , !P4 ;  /* 0xff80000033337808 */ /* 0x000fe20006000000 */
[--C-:B------:R-:W-:Y:S01]  /*5280*/  FFMA.FTZ R13, R25, UR10, -R12.reuse ;  /* 0x0000000a190d7c23 */ /* 0x100fe2000801080c */
[----:B------:R-:W-:Y:S01]  /*5290*/  FMNMX.FTZ R4, R50, R11, !PT ;  /* 0x0000000b32047209 */ /* 0x000fe20007810000 */
[----:B------:R0:W-:Y:S01]  /*52a0*/  MUFU.EX2 R156, R6 ;  /* 0x00000006009c7308 */ /* 0x0001e20000000800 */
[----:B------:R-:W-:Y:S01]  /*52b0*/  ISETP.LT.OR P1, PT, R3, 0x3a, P1 ;  /* 0x0000003a0300780c */ /* 0x000fe20000f21670 */
[--C-:B------:R-:W-:Y:S01]  /*52c0*/  FFMA.FTZ R11, R29, UR10, -R12.reuse ;  /* 0x0000000a1d0b7c23 */ /* 0x100fe2000801080c */
[----:B------:R-:W-:Y:S01]  /*52d0*/  FSEL R54, R54, -INF , !P5 ;  /* 0xff80000036367808 */ /* 0x000fe20006800000 */
[--C-:B------:R-:W-:Y:S01]  /*52e0*/  FFMA.FTZ R14, R59, UR10, -R12.reuse ;  /* 0x0000000a3b0e7c23 */ /* 0x100fe2000801080c */
[----:B------:R-:W-:Y:S01]  /*52f0*/  FMNMX.FTZ R3, R51, R4, !PT ;  /* 0x0000000433037209 */ /* 0x000fe20007810000 */
[--C-:B------:R-:W-:Y:S01]  /*5300*/  FFMA.FTZ R15, R33, UR10, -R12.reuse ;  /* 0x0000000a210f7c23 */ /* 0x100fe2000801080c */
[----:B------:R-:W-:Y:S01]  /*5310*/  FSEL R55, R55, -INF , !P1 ;  /* 0xff80000037377808 */ /* 0x000fe20004800000 */
[----:B------:R-:W3:Y:S01]  /*5320*/  MUFU.EX2 R13, R13 ;  /* 0x0000000d000d7308 */ /* 0x000ee20000000800 */
[----:B------:R-:W-:Y:S01]  /*5330*/  FMNMX.FTZ R4, R54, R3, !PT ;  /* 0x0000000336047209 */ /* 0x000fe20007810000 */
[--C-:B0-----:R-:W-:Y:S01]  /*5340*/  FFMA.FTZ R6, R57, UR10, -R12.reuse ;  /* 0x0000000a39067c23 */ /* 0x101fe2000801080c */
[--C-:B------:R-:W-:Y:S01]  /*5350*/  FFMA.FTZ R21, R37, UR10, -R12.reuse ;  /* 0x0000000a25157c23 */ /* 0x100fe2000801080c */
[--C-:B------:R-:W-:Y:S01]  /*5360*/  FFMA.FTZ R20, R61, UR10, -R12.reuse ;  /* 0x0000000a3d147c23 */ /* 0x100fe2000801080c */
[----:B------:R-:W-:Y:S01]  /*5370*/  FMNMX.FTZ R4, R55, R4, !PT ;  /* 0x0000000437047209 */ /* 0x000fe20007810000 */
[--C-:B------:R-:W-:Y:S01]  /*5380*/  FFMA.FTZ R24, R63, UR10, -R12.reuse ;  /* 0x0000000a3f187c23 */ /* 0x100fe2000801080c */
[--C-:B------:R-:W-:Y:S01]  /*5390*/  FFMA.FTZ R28, R65, UR10, -R12.reuse ;  /* 0x0000000a411c7c23 */ /* 0x100fe2000801080c */
[----:B------:R-:W0:Y:S01]  /*53a0*/  MUFU.EX2 R158, R6 ;  /* 0x00000006009e7308 */ /* 0x000e220000000800 */
[--C-:B------:R-:W-:Y:S01]  /*53b0*/  FFMA.FTZ R29, R45, UR10, -R12.reuse ;  /* 0x0000000a2d1d7c23 */ /* 0x100fe2000801080c */
[----:B------:R-:W4:Y:S01]  /*53c0*/  SHFL.BFLY PT, R3, R4, 0x2, 0x1f ;  /* 0x0c401f0004037f89 */ /* 0x000f2200000e0000 */
[--C-:B------:R-:W-:Y:S01]  /*53d0*/  FFMA.FTZ R32, R67, UR10, -R12.reuse ;  /* 0x0000000a43207c23 */ /* 0x100fe2000801080c */
[----:B------:R-:W-:-:S04]  /*53e0*/  FFMA.FTZ R33, R49, UR10, -R12 ;  /* 0x0000000a31217c23 */ /* 0x000fc8000801080c */
[----:B------:R-:W5:Y:S01]  /*53f0*/  MUFU.EX2 R11, R11 ;  /* 0x0000000b000b7308 */ /* 0x000f620000000800 */
[----:B---3--:R-:W-:Y:S01]  /*5400*/  FADD.FTZ R37, R156, R13 ;  /* 0x0000000d9c257221 */ /* 0x008fe20000010000 */
[----:B------:R-:W-:-:S06]  /*5410*/  F2FP.F16.F32.PACK_AB R156, R13, R156 ;  /* 0x0000009c0d9c723e */ /* 0x000fcc00000000ff */
[----:B------:R-:W3:Y:S01]  /*5420*/  MUFU.EX2 R14, R14 ;  /* 0x0000000e000e7308 */ /* 0x000ee20000000800 */
[----:B0-----:R-:W-:-:S07]  /*5430*/  FADD.FTZ R36, R158, R37 ;  /* 0x000000259e247221 */ /* 0x001fce0000010000 */
[----:B------:R-:W0:Y:S01]  /*5440*/  MUFU.EX2 R15, R15 ;  /* 0x0000000f000f7308 */ /* 0x000e220000000800 */
[----:B-----5:R-:W-:Y:S02]  /*5450*/  F2FP.F16.F32.PACK_AB R158, R11, R158 ;  /* 0x0000009e0b9e723e */ /* 0x020fe400000000ff */
[----:B----4-:R-:W-:Y:S01]  /*5460*/  FMNMX.FTZ R3, R4, R3, !PT ;  /* 0x0000000304037209 */ /* 0x010fe20007810000 */
[----:B------:R-:W-:Y:S01]  /*5470*/  FFMA.FTZ R4, R41, UR10, -R12 ;  /* 0x0000000a29047c23 */ /* 0x000fe2000801080c */
[----:B------:R-:W-:-:S03]  /*5480*/  FADD.FTZ R41, R11, R36 ;  /* 0x000000240b297221 */ /* 0x000fc60000010000 */
[----:B------:R-:W4:Y:S01]  /*5490*/  SHFL.BFLY PT, R6, R3, 0x1, 0x1f ;  /* 0x0c201f0003067f89 */ /* 0x000f2200000e0000 */
[----:B------:R-:W-:Y:S01]  /*54a0*/  MUFU.EX2 R25, R4 ;  /* 0x0000000400197308 */ /* 0x000fe20000000800 */
[----:B---3--:R-:W-:-:S07]  /*54b0*/  FADD.FTZ R40, R14, R41 ;  /* 0x000000290e287221 */ /* 0x008fce0000010000 */
[----:B------:R-:W3:Y:S01]  /*54c0*/  MUFU.EX2 R20, R20 ;  /* 0x0000001400147308 */ /* 0x000ee20000000800 */
[C---:B0-----:R-:W-:Y:S01]  /*54d0*/  FADD.FTZ R41, R15.reuse, R40 ;  /* 0x000000280f297221 */ /* 0x041fe20000010000 */
[----:B------:R-:W-:-:S06]  /*54e0*/  F2FP.F16.F32.PACK_AB R160, R15, R14 ;  /* 0x0000000e0fa0723e */ /* 0x000fcc00000000ff */
[----:B------:R-:W0:Y:S01]  /*54f0*/  MUFU.EX2 R21, R21 ;  /* 0x0000001500157308 */ /* 0x000e220000000800 */
[----:B----4-:R-:W-:-:S07]  /*5500*/  FMNMX.FTZ R6, R3, R6, !PT ;  /* 0x0000000603067209 */ /* 0x010fce0007810000 */
[----:B------:R-:W4:Y:S01]  /*5510*/  MUFU.EX2 R24, R24 ;  /* 0x0000001800187308 */ /* 0x000f220000000800 */
[----:B---3--:R-:W-:Y:S01]  /*5520*/  FADD.FTZ R40, R20, R41 ;  /* 0x0000002914287221 */ /* 0x008fe20000010000 */
[--C-:B------:R-:W-:Y:S01]  /*5530*/  FFMA.FTZ R3, R69, UR10, -R12.reuse ;  /* 0x0000000a45037c23 */ /* 0x100fe2000801080c */
[C---:B------:R-:W-:Y:S01]  /*5540*/  FSETP.NEU.FTZ.AND P1, PT, R6.reuse, -INF , PT ;  /* 0xff8000000600780b */ /* 0x040fe20003f3d000 */
[----:B------:R-:W-:Y:S01]  /*5550*/  FMUL.FTZ R4, R6, UR10 ;  /* 0x0000000a06047c20 */ /* 0x000fe20008410000 */
[----:B------:R-:W-:-:S03]  /*5560*/  FFMA.FTZ R12, R53, UR10, -R12 ;  /* 0x0000000a350c7c23 */ /* 0x000fc6000801080c */
[----:B------:R-:W-:Y:S01]  /*5570*/  MUFU.EX2 R28, R28 ;  /* 0x0000001c001c7308 */ /* 0x000fe20000000800 */
[----:B------:R-:W-:Y:S02]  /*5580*/  FSEL R4, R4, RZ, P1 ;  /* 0x000000ff04047208 */ /* 0x000fe40000800000 */
[----:B0-----:R-:W-:-:S03]  /*5590*/  F2FP.F16.F32.PACK_AB R162, R21, R20 ;  /* 0x0000001415a2723e */ /* 0x001fc600000000ff */
        /* <DEDUP_REMOVED lines=14> */
[----:B------:R-:W0:Y:S01]  /*5680*/  MUFU.EX2 R27, R27 ;  /* 0x0000001b001b7308 */ /* 0x000e220000000800 */
[--C-:B------:R-:W-:Y:S01]  /*5690*/  FFMA.FTZ R51, R51, UR10, -R4.reuse ;  /* 0x0000000a33337c23 */ /* 0x100fe20008010804 */
[--C-:B------:R-:W-:Y:S01]  /*56a0*/  FFMA.FTZ R54, R54, UR10, -R4.reuse ;  /* 0x0000000a36367c23 */ /* 0x100fe20008010804 */
[----:B------:R-:W-:Y:S01]  /*56b0*/  FFMA.FTZ R4, R55, UR10, -R4 ;  /* 0x0000000a37047c23 */ /* 0x000fe20008010804 */
[----:B----4-:R-:W-:-:S04]  /*56c0*/  F2FP.F16.F32.PACK_AB R164, R25, R24 ;  /* 0x0000001819a4723e */ /* 0x010fc800000000ff */
[----:B------:R-:W3:Y:S08]  /*56d0*/  MUFU.EX2 R30, R30 ;  /* 0x0000001e001e7308 */ /* 0x000ef00000000800 */
[----:B------:R-:W4:Y:S01]  /*56e0*/  MUFU.EX2 R31, R31 ;  /* 0x0000001f001f7308 */ /* 0x000f220000000800 */
[----:B0-----:R-:W-:Y:S01]  /*56f0*/  FADD.FTZ R37, R26, R27 ;  /* 0x0000001b1a257221 */ /* 0x001fe20000010000 */
[----:B------:R-:W-:-:S06]  /*5700*/  F2FP.F16.F32.PACK_AB R157, R27, R26 ;  /* 0x0000001a1b9d723e */ /* 0x000fcc00000000ff */
[----:B------:R-:W0:Y:S01]  /*5710*/  MUFU.EX2 R34, R34 ;  /* 0x0000002200227308 */ /* 0x000e220000000800 */
[----:B---3--:R-:W-:-:S07]  /*5720*/  FADD.FTZ R36, R30, R37 ;  /* 0x000000251e247221 */ /* 0x008fce0000010000 */
[----:B------:R-:W3:Y:S01]  /*5730*/  MUFU.EX2 R35, R35 ;  /* 0x0000002300237308 */ /* 0x000ee20000000800 */
[C---:B----4-:R-:W-:Y:S01]  /*5740*/  FADD.FTZ R37, R31.reuse, R36 ;  /* 0x000000241f257221 */ /* 0x050fe20000010000 */
[----:B------:R-:W-:-:S05]  /*5750*/  F2FP.F16.F32.PACK_AB R159, R31, R30 ;  /* 0x0000001e1f9f723e */ /* 0x000fca00000000ff */
[----:B------:R4:W-:Y:S01]  /*5760*/  STSM.16.M88.4 [R18+0x26800], R156 ;  /* 0x0268009c12007844 */ /* 0x0009e20000000200 */
[----:B------:R-:W5:Y:S01]  /*5770*/  MUFU.EX2 R38, R38 ;  /* 0x0000002600267308 */ /* 0x000f620000000800 */
[----:B0-----:R-:W-:Y:S01]  /*5780*/  FADD.FTZ R36, R34, R37 ;  /* 0x0000002522247221 */ /* 0x001fe20000010000 */
[----:B------:R-:W-:-:S06]  /*5790*/  FADD.FTZ R37, R21, R40 ;  /* 0x0000002815257221 */ /* 0x000fcc0000010000 */
[----:B------:R-:W0:Y:S01]  /*57a0*/  MUFU.EX2 R39, R39 ;  /* 0x0000002700277308 */ /* 0x000e220000000800 */
[C---:B---3--:R-:W-:Y:S01]  /*57b0*/  FADD.FTZ R13, R35.reuse, R36 ;  /* 0x00000024230d7221 */ /* 0x048fe20000010000 */
[----:B------:R-:W-:Y:S01]  /*57c0*/  FADD.FTZ R36, R24, R37 ;  /* 0x0000002518247221 */ /* 0x000fe20000010000 */
[----:B------:R-:W-:-:S03]  /*57d0*/  F2FP.F16.F32.PACK_AB R161, R35, R34 ;  /* 0x0000002223a1723e */ /* 0x000fc600000000ff */
[----:B------:R-:W-:Y:S02]  /*57e0*/  FADD.FTZ R15, R25, R36 ;  /* 0x00000024190f7221 */ /* 0x000fe40000010000 */
[----:B------:R-:W3:Y:S01]  /*57f0*/  MUFU.EX2 R42, R42 ;  /* 0x0000002a002a7308 */ /* 0x000ee20000000800 */
[----:B-----5:R-:W-:-:S07]  /*5800*/  FADD.FTZ R14, R38, R13 ;  /* 0x0000000d260e7221 */ /* 0x020fce0000010000 */
[----:B------:R-:W5:Y:S01]  /*5810*/  MUFU.EX2 R43, R43 ;  /* 0x0000002b002b7308 */ /* 0x000f620000000800 */
[C---:B0-----:R-:W-:Y:S01]  /*5820*/  FADD.FTZ R13, R39.reuse, R14 ;  /* 0x0000000e270d7221 */ /* 0x041fe20000010000 */
[----:B------:R-:W-:-:S05]  /*5830*/  F2FP.F16.F32.PACK_AB R163, R39, R38 ;  /* 0x0000002627a3723e */ /* 0x000fca00000000ff */
[----:B------:R4:W-:Y:S01]  /*5840*/  STSM.16.M88.4 [R19], R160 ;  /* 0x000000a013007844 */ /* 0x0009e20000000200 */
[----:B------:R-:W0:Y:S01]  /*5850*/  MUFU.EX2 R46, R46 ;  /* 0x0000002e002e7308 */ /* 0x000e220000000800 */
[----:B---3--:R-:W-:-:S07]  /*5860*/  FADD.FTZ R14, R42, R13 ;  /* 0x0000000d2a0e7221 */ /* 0x008fce0000010000 */
[----:B------:R-:W3:Y:S01]  /*5870*/  MUFU.EX2 R29, R29 ;  /* 0x0000001d001d7308 */ /* 0x000ee20000000800 */
[C---:B-----5:R-:W-:Y:S01]  /*5880*/  FADD.FTZ R13, R43.reuse, R14 ;  /* 0x0000000e2b0d7221 */ /* 0x060fe20000010000 */
[----:B------:R-:W-:-:S06]  /*5890*/  F2FP.F16.F32.PACK_AB R165, R43, R42 ;  /* 0x0000002a2ba5723e */ /* 0x000fcc00000000ff */
[----:B------:R-:W5:Y:S01]  /*58a0*/  MUFU.EX2 R47, R47 ;  /* 0x0000002f002f7308 */ /* 0x000f620000000800 */
[----:B0-----:R-:W-:-:S07]  /*58b0*/  FADD.FTZ R14, R46, R13 ;  /* 0x0000000d2e0e7221 */ /* 0x001fce0000010000 */
[----:B------:R-:W-:Y:S01]  /*58c0*/  MUFU.EX2 R32, R32 ;  /* 0x0000002000207308 */ /* 0x000fe20000000800 */
[----:B---3--:R-:W-:-:S07]  /*58d0*/  F2FP.F16.F32.PACK_AB R166, R29, R28 ;  /* 0x0000001c1da6723e */ /* 0x008fce00000000ff */
[----:B------:R-:W0:Y:S01]  /*58e0*/  MUFU.EX2 R33, R33 ;  /* 0x0000002100217308 */ /* 0x000e220000000800 */
[C---:B-----5:R-:W-:Y:S01]  /*58f0*/  F2FP.F16.F32.PACK_AB R167, R47.reuse, R46 ;  /* 0x0000002e2fa7723e */ /* 0x060fe200000000ff */
[----:B------:R-:W-:-:S04]  /*5900*/  FADD.FTZ R47, R47, R14 ;  /* 0x0000000e2f2f7221 */ /* 0x000fc80000010000 */
[----:B------:R4:W-:Y:S02]  /*5910*/  STSM.16.M88.4 [R23], R164 ;  /* 0x000000a417007844 */ /* 0x0009e40000000200 */
[----:B------:R-:W-:Y:S08]  /*5920*/  MUFU.EX2 R50, R50 ;  /* 0x0000003200327308 */ /* 0x000ff00000000800 */
[----:B------:R-:W3:Y:S01]  /*5930*/  MUFU.EX2 R51, R51 ;  /* 0x0000003300337308 */ /* 0x000ee20000000800 */
[----:B0-----:R-:W-:-:S07]  /*5940*/  F2FP.F16.F32.PACK_AB R168, R33, R32 ;  /* 0x0000002021a8723e */ /* 0x001fce00000000ff */
[----:B------:R-:W-:Y:S08]  /*5950*/  MUFU.EX2 R3, R3 ;  /* 0x0000000300037308 */ /* 0x000ff00000000800 */
[----:B------:R-:W0:Y:S01]  /*5960*/  MUFU.EX2 R12, R12 ;  /* 0x0000000c000c7308 */ /* 0x000e220000000800 */
[----:B---3--:R-:W-:Y:S01]  /*5970*/  F2FP.F16.F32.PACK_AB R169, R51, R50 ;  /* 0x0000003233a9723e */ /* 0x008fe200000000ff */
[----:B------:R-:W-:-:S04]  /*5980*/  FADD.FTZ R50, R50, R47 ;  /* 0x0000002f32327221 */ /* 0x000fc80000010000 */
[----:B------:R-:W-:Y:S02]  /*5990*/  FADD.FTZ R51, R51, R50 ;  /* 0x0000003233337221 */ /* 0x000fe40000010000 */
[----:B------:R-:W3:Y:S08]  /*59a0*/  MUFU.EX2 R54, R54 ;  /* 0x0000003600367308 */ /* 0x000ef00000000800 */
[----:B------:R5:W1:Y:S01]  /*59b0*/  MUFU.EX2 R11, R4 ;  /* 0x00000004000b7308 */ /* 0x000a620000000800 */
[----:B0-----:R-:W-:Y:S01]  /*59c0*/  F2FP.F16.F32.PACK_AB R170, R12, R3 ;  /* 0x000000030caa723e */ /* 0x001fe200000000ff */
[----:B-----5:R-:W-:-:S04]  /*59d0*/  FADD.FTZ R4, R28, R15 ;  /* 0x0000000f1c047221 */ /* 0x020fc80000010000 */
[----:B------:R-:W-:Y:S01]  /*59e0*/  FADD.FTZ R29, R29, R4 ;  /* 0x000000041d1d7221 */ /* 0x000fe20000010000 */
[----:B---3--:R-:W-:-:S03]  /*59f0*/  FADD.FTZ R4, R54, R51 ;  /* 0x0000003336047221 */ /* 0x008fc60000010000 */
[----:B------:R-:W-:Y:S01]  /*5a00*/  FADD.FTZ R32, R32, R29 ;  /* 0x0000001d20207221 */ /* 0x000fe20000010000 */
[C---:B-1----:R-:W-:Y:S01]  /*5a10*/  F2FP.F16.F32.PACK_AB R171, R11.reuse, R54 ;  /* 0x000000360bab723e */ /* 0x042fe200000000ff */
[----:B------:R-:W-:Y:S02]  /*5a20*/  FADD.FTZ R4, R11, R4 ;  /* 0x000000040b047221 */ /* 0x000fe40000010000 */
[----:B------:R-:W-:Y:S02]  /*5a30*/  FADD.FTZ R32, R33, R32 ;  /* 0x0000002021207221 */ /* 0x000fe40000010000 */
[----:B------:R4:W-:Y:S02]  /*5a40*/  STSM.16.M88.4 [R22], R168 ;  /* 0x000000a816007844 */ /* 0x0009e40000000200 */
[----:B------:R-:W-:-:S04]  /*5a50*/  FADD.FTZ R3, R3, R32 ;  /* 0x0000002003037221 */ /* 0x000fc80000010000 */
[----:B------:R-:W-:Y:S01]  /*5a60*/  FADD.FTZ R3, R12, R3 ;  /* 0x000000030c037221 */ /* 0x000fe20000010000 */
[----:B------:R-:W-:Y:S06]  /*5a70*/  @!P0 BRA `(.L_x_1681) ;  /* 0x0000000000048947 */ /* 0x000fec0003800000 */
[----:B------:R-:W-:Y:S01]  /*5a80*/  BPT.TRAP 0x1 ;  /* 0x000000040000795c */ /* 0x000fe20000300000 */
.L_x_1681:
[----:B------:R0:W1:Y:S01]  /*5a90*/  SYNCS.PHASECHK.TRANS64.TRYWAIT P1, [R9+URZ+0x28c50], R10 ;  /* 0x028c500a090075a7 */ /* 0x000062000802017f */
[----:B------:R-:W-:Y:S05]  /*5aa0*/  @!P0 BRA `(.L_x_1682) ;  /* 0x0000000000048947 */ /* 0x000fea0003800000 */
[----:B------:R-:W-:Y:S01]  /*5ab0*/  BPT.TRAP 0x1 ;  /* 0x000000040000795c */ /* 0x000fe20000300000 */
.L_x_1682:
[----:B-1----:R-:W-:Y:S05]  /*5ac0*/  @P1 BRA `(.L_x_1683) ;  /* 0x0000000000081947 */ /* 0x002fea0003800000 */
[----:B------:R-:W1:Y:S02]  /*5ad0*/  SYNCS.PHASECHK.TRANS64.TRYWAIT P1, [R9+URZ+0x28c50], R10 ;  /* 0x028c500a090075a7 */ /* 0x000e64000802017f */
[----:B-1----:R-:W-:Y:S05]  /*5ae0*/  @!P1 BRA `(.L_x_1684) ;  /* 0x000000e000c09947 */ /* 0x002fea0003800000 */
.L_x_1683:
        /* <DEDUP_REMOVED lines=34> */
.L_x_1685:
[----:B------:R-:W-:Y:S01]  /*5d10*/  UISETP.NE.AND UP1, UPT, UR51, URZ, UPT ;  /* 0x0000003f3300728c */ /* 0x000fe2000bf25270 */
[----:B------:R-:W-:Y:S01]  /*5d20*/  R2UR UR14, R9 ;  /* 0x00000000090e72ca */ /* 0x000fe200000e0000 */
[----:B------:R-:W-:Y:S01]  /*5d30*/  UISETP.NE.AND UP0, UPT, UR50, URZ, UPT ;  /* 0x0000003f3200728c */ /* 0x000fe2000bf05270 */
[----:B012---:R-:W-:Y:S01]  /*5d40*/  IMAD R9, R7, UR49, -R8 ;  /* 0x0000003107097c24 */ /* 0x007fe2000f8e0a08 */
[----:B------:R-:W-:Y:S01]  /*5d50*/  UMOV UR15, UR44 ;  /* 0x0000002c000f7c82 */ /* 0x000fe20008000000 */
[----:B------:R-:W-:-:S03]  /*5d60*/  VIADD R12, R152, 0xfffffffe ;  /* 0xfffffffe980c7836 */ /* 0x000fc60000000000 */
[----:B------:R-:W-:-:S03]  /*5d70*/  PLOP3.LUT P1, PT, PT, PT, UP0, 0x40, 0x0 ;  /* 0x000000000000781c */ /* 0x000fc60003f2e808 */
[----:B------:R-:W-:Y:S01]  /*5d80*/  @UP1 ULDC UR6, c[0x0][0x44c] ;  /* 0x0001130000061ab9 */ /* 0x000fe20000000800 */
[----:B------:R-:W-:Y:S01]  /*5d90*/  @UP1 ULDC UR19, c[0x0][0x450] ;  /* 0x0001140000131ab9 */ /* 0x000fe20000000800 */
[----:B------:R-:W-:Y:S02]  /*5da0*/  UIMAD.WIDE.U32 UR6, UR44, UR6, URZ ;  /* 0x000000062c0672a5 */ /* 0x000fe4000f8e003f */
[----:B------:R-:W-:Y:S02]  /*5db0*/  UIADD3 UR14, UR14, 0x28c60, URZ ;  /* 0x00028c600e0e7890 */ /* 0x000fe4000fffe03f */
[----:B------:R-:W-:Y:S02]  /*5dc0*/  @UP1 USHF.R.U32.HI UR15, URZ, UR19, UR7 ;  /* 0x000000133f0f1299 */ /* 0x000fe40008011607 */
[----:B------:R-:W-:-:S04]  /*5dd0*/  UPRMT UR14, UR40, 0x654, UR14 ;  /* 0x00000654280e7896 */ /* 0x000fc8000800000e */
[----:B------:R-:W-:-:S04]  /*5de0*/  VIADD R9, R9, UR15 ;  /* 0x0000000f09097c36 */ /* 0x000fc80008000000 */
[----:B------:R-:W-:Y:S01]  /*5df0*/  VIADD R10, R9, UR18 ;  /* 0x00000012090a7c36 */ /* 0x000fe20008000000 */
[----:B------:R-:W-:Y:S04]  /*5e00*/  SYNCS.ARRIVE.TRANS64.RED.A1T0 RZ, [UR14], RZ ;  /* 0x000000ffffff79a7 */ /* 0x000fe8000810040e */
[----:B------:R-:W-:Y:S01]  /*5e10*/  R2UR UR14, R10 ;  /* 0x000000000a0e72ca */ /* 0x000fe200000e0000 */
[----:B------:R-:W-:-:S14]  /*5e20*/  @P1 BRA `(.L_x_1686) ;  /* 0x0000000000541947 */ /* 0x000fdc0003800000 */
[C---:B------:R-:W-:Y:S01]  /*5e30*/  ISETP.GT.AND P1, PT, R9.reuse, RZ, PT ;  /* 0x000000ff0900720c */ /* 0x040fe20003f24270 */
[----:B------:R-:W-:-:S05]  /*5e40*/  VIADD R10, R9, 0xffffffff ;  /* 0xffffffff090a7836 */ /* 0x000fca0000000000 */
[----:B------:R-:W-:-:S07]  /*5e50*/  R2UR UR15, R10 ;  /* 0x000000000a0f72ca */ /* 0x000fce00000e0000 */
[----:B------:R-:W-:Y:S08]  /*5e60*/  @P1 BRA `(.L_x_1687) ;  /* 0x0000000000241947 */ /* 0x000ff00003800000 */
[----:B------:R-:W-:Y:S01]  /*5e70*/  R2UR UR15, R9 ;  /* 0x00000000090f72ca */ /* 0x000fe200000e0000 */
[----:B------:R-:W-:Y:S02]  /*5e80*/  ULDC UR18, c[0x0][0x9e4] ;  /* 0x0002790000127ab9 */ /* 0x000fe40000000800 */
[----:B------:R-:W-:-:S10]  /*5e90*/  UISETP.NE.AND UP0, UPT, UR18, 0x1, UPT ;  /* 0x000000011200788c */ /* 0x000fd4000bf05270 */
[----:B------:R-:W-:Y:S01]  /*5ea0*/  UIADD3 UR15, -UR15, URZ, URZ ;  /* 0x0000003f0f0f7290 */ /* 0x000fe2000fffe13f */
[----:B------:R-:W-:-:S03]  /*5eb0*/  @UP0 ULDC.64 UR20, c[0x0][0x9e8] ;  /* 0x00027a0000140ab9 */ /* 0x000fc60000000a00 */
[----:B------:R-:W-:-:S04]  /*5ec0*/  UIMAD.WIDE.U32 UR6, UR15, UR20, URZ ;  /* 0x000000140f0672a5 */ /* 0x000fc8000f8e003f */
[----:B------:R-:W-:-:S04]  /*5ed0*/  @UP0 USHF.R.U32.HI UR15, URZ, UR21, UR7 ;  /* 0x000000153f0f0299 */ /* 0x000fc80008011607 */
[----:B------:R-:W-:Y:S01]  /*5ee0*/  ULOP3.LUT UR15, URZ, UR15, URZ, 0x33, !UPT ;  /* 0x0000000f3f0f7292 */ /* 0x000fe2000f8e333f */
[----:B------:R-:W-:Y:S11]  /*5ef0*/  BRA `(.L_x_1688) ;  /* 0x0000000000147947 */ /* 0x000ff60003800000 */
.L_x_1687:
[----:B------:R-:W-:Y:S02]  /*5f00*/  ULDC UR18, c[0x0][0x9e4] ;  /* 0x0002790000127ab9 */ /* 0x000fe40000000800 */
[----:B------:R-:W-:-:S11]  /*5f10*/  UISETP.NE.AND UP0, UPT, UR18, 0x1, UPT ;  /* 0x000000011200788c */ /* 0x000fd6000bf05270 */
[----:B------:R-:W-:Y:S02]  /*5f20*/  @UP0 ULDC.64 UR20, c[0x0][0x9e8] ;  /* 0x00027a0000140ab9 */ /* 0x000fe40000000a00 */
[----:B------:R-:W-:-:S04]  /*5f30*/  UIMAD.WIDE.U32 UR6, UR15, UR20, URZ ;  /* 0x000000140f0672a5 */ /* 0x000fc8000f8e003f */
[----:B------:R-:W-:-:S12]  /*5f40*/  @UP0 USHF.R.U32.HI UR15, URZ, UR21, UR7 ;  /* 0x000000153f0f0299 */ /* 0x000fd80008011607 */
.L_x_1688:
[----:B------:R-:W-:-:S04]  /*5f50*/  UIMAD UR15, UR15, UR18, UR18 ;  /* 0x000000120f0f72a4 */ /* 0x000fc8000f8e0212 */
[----:B------:R-:W-:-:S04]  /*5f60*/  UISETP.LT.AND UP0, UPT, UR14, UR15, UPT ;  /* 0x0000000f0e00728c */ /* 0x000fc8000bf01270 */
[----:B------:R-:W-:-:S12]  /*5f70*/  USEL UR14, UR14, UR15, UP0 ;  /* 0x0000000f0e0e7287 */ /* 0x000fd80008000000 */
.L_x_1686:
[----:B------:R-:W-:-:S04]  /*5f80*/  USHF.R.S32.HI UR6, URZ, 0x1f, UR14 ;  /* 0x0000001f3f067899 */ /* 0x000fc8000801140e */
[----:B------:R-:W-:-:S04]  /*5f90*/  ULEA.HI UR6, UR6, UR14, URZ, 0x6 ;  /* 0x0000000e06067291 */ /* 0x000fc8000f8f303f */
[----:B------:R-:W-:-:S04]  /*5fa0*/  USHF.R.S32.HI UR6, URZ, 0x6, UR6 ;  /* 0x000000063f067899 */ /* 0x000fc80008011406 */
[----:B------:R-:W-:-:S04]  /*5fb0*/  UISETP.LT.AND UP0, UPT, UR47, UR6, UPT ;  /* 0x000000062f00728c */ /* 0x000fc8000bf01270 */
[----:B------:R-:W-:-:S06]  /*5fc0*/  USEL UR20, UR47, UR6, !UP0 ;  /* 0x000000062f147287 */ /* 0x000fcc000c000000 */
[----:B------:R-:W-:-:S13]  /*5fd0*/  ISETP.GE.AND P1, PT, R12, UR20, PT ;  /* 0x000000140c007c0c */ /* 0x000fda000bf26270 */
[----:B------:R-:W-:Y:S05]  /*5fe0*/  @!P1 BRA `(.L_x_1689) ;  /* 0x0000002400109947 */ /* 0x000fea0003800000 */
[----:B------:R-:W-:Y:S01]  /*5ff0*/  IMAD.MOV.U32 R13, RZ, RZ, R6 ;  /* 0x000000ffff0d7224 */ /* 0x000fe200078e0006 */
[----:B------:R-:W-:Y:S01]  /*6000*/  UMOV UR26, UR38 ;  /* 0x00000026001a7c82 */ /* 0x000fe20008000000 */
[----:B------:R-:W-:Y:S01]  /*6010*/  IMAD.MOV.U32 R14, RZ, RZ, R5 ;  /* 0x000000ffff0e7224 */ /* 0x000fe200078e0005 */
[----:B------:R-:W-:Y:S01]  /*6020*/  ULDC UR24, c[0x0][0x9e4] ;  /* 0x0002790000187ab9 */ /* 0x000fe20000000800 */
[----:B------:R-:W-:Y:S01]  /*6030*/  ULDC UR22, c[0x0][0x9dc] ;  /* 0x0002770000167ab9 */ /* 0x000fe20000000800 */
[----:B------:R-:W-:Y:S01]  /*6040*/  ULDC UR23, c[0x0][0x988] ;  /* 0x0002620000177ab9 */ /* 0x000fe20000000800 */
[----:B------:R-:W-:-:S05]  /*6050*/  ULDC UR25, c[0x0][0x9e0] ;  /* 0x0002780000197ab9 */ /* 0x000fca0000000800 */
.L_x_1708:
[----:B------:R-:W-:-:S04]  /*6060*/  UIADD3 UR38, UR26, 0x1, URZ ;  /* 0x000000011a267890 */ /* 0x000fc8000fffe03f */
[----:B------:R-:W-:-:S04]  /*6070*/  UISETP.NE.AND UP0, UPT, UR38, 0x2, UPT ;  /* 0x000000022600788c */ /* 0x000fc8000bf05270 */
[----:B------:R-:W-:Y:S02]  /*6080*/  USEL UR6, URZ, 0x1, UP0 ;  /* 0x000000013f067887 */ /* 0x000fe40008000000 */
[----:B------:R-:W-:Y:S02]  /*6090*/  USEL UR38, UR38, URZ, UP0 ;  /* 0x0000003f26267287 */ /* 0x000fe40008000000 */
[----:B------:R-:W-:Y:S01]  /*60a0*/  ULOP3.LUT UR37, UR37, UR6, URZ, 0x3c, !UPT ;  /* 0x0000000625257292 */ /* 0x000fe2000f8e3c3f */
[----:B012---:R-:W-:Y:S11]  /*60b0*/  @!P0 BRA `(.L_x_1690) ;  /* 0x0000000000048947 */ /* 0x007ff60003800000 */
[----:B------:R-:W-:Y:S01]  /*60c0*/  BPT.TRAP 0x1 ;  /* 0x000000040000795c */ /* 0x000fe20000300000 */
.L_x_1690:
[----:B------:R-:W-:Y:S01]  /*60d0*/  ULEA UR21, UR38, UR42, 0x3 ;  /* 0x0000002a26157291 */ /* 0x000fe2000f8e183f */
[----:B------:R-:W-:-:S05]  /*60e0*/  IMAD.U32 R9, RZ, RZ, UR37 ;  /* 0x00000025ff097e24 */ /* 0x000fca000f8e00ff */
[----:B------:R-:W-:-:S04]  /*60f0*/  SHF.L.U32 R9, R9, 0x1f, RZ ;  /* 0x0000001f09097819 */ /* 0x000fc800000006ff */
[----:B------:R0:W1:Y:S01]  /*6100*/  SYNCS.PHASECHK.TRANS64.TRYWAIT P1, [UR21+0x28c30], R9 ;  /* 0x028c3009ff0075a7 */ /* 0x0000620008020155 */
[----:B------:R-:W-:Y:S05]  /*6110*/  @!P0 BRA `(.L_x_1691) ;  /* 0x0000000000048947 */ /* 0x000fea0003800000 */
[----:B------:R-:W-:Y:S01]  /*6120*/  BPT.TRAP 0x1 ;  /* 0x000000040000795c */ /* 0x000fe20000300000 */
.L_x_1691:
[----:B-1----:R-:W-:Y:S05]  /*6130*/  @P1 BRA `(.L_x_1692) ;  /* 0x0000000000081947 */ /* 0x002fea0003800000 */
[----:B------:R-:W1:Y:S02]  /*6140*/  SYNCS.PHASECHK.TRANS64.TRYWAIT P1, [UR21+0x28c30], R9 ;  /* 0x028c3009ff0075a7 */ /* 0x000e640008020155 */
[----:B-1----:R-:W-:Y:S05]  /*6150*/  @!P1 BRA `(.L_x_1693) ;  /* 0x000000dc00389947 */ /* 0x002fea0003800000 */
.L_x_1692:
[----:B------:R-:W-:Y:S01]  /*6160*/  R2UR UR18, R0 ;  /* 0x00000000001272ca */ /* 0x000fe200000e0000 */
[----:B----4-:R-:W-:Y:S01]  /*6170*/  WARPGROUP.ARRIVE ;  /* 0x00000000000079c5 */ /* 0x010fe20000000000 */
[----:B------:R-:W-:Y:S01]  /*6180*/  UMOV UR19, 0x40000040 ;  /* 0x4000004000137882 */ /* 0x000fe20000000000 */
[----:B------:R-:W-:Y:S01]  /*6190*/  UMOV UR7, 0x40000040 ;  /* 0x4000004000077882 */ /* 0x000fe20000000000 */
[----:B------:R-:W-:Y:S01]  /*61a0*/  UMOV UR11, 0x40000040 ;  /* 0x40000040000b7882 */ /* 0x000fe20000000000 */
[----:B------:R-:W-:-:S08]  /*61b0*/  UMOV UR15, 0x40000040 ;  /* 0x40000040000f7882 */ /* 0x000fd00000000000 */
[----:B------:R-:W-:-:S04]  /*61c0*/  ULEA UR18, UR38, UR18, 0x9 ;  /* 0x0000001226127291 */ /* 0x000fc8000f8e483f */
[----:B------:R-:W-:Y:S02]  /*61d0*/  UIADD3 UR6, UR18, 0x2, URZ ;  /* 0x0000000212067890 */ /* 0x000fe4000fffe03f */
[----:B------:R-:W-:Y:S02]  /*61e0*/  UIADD3 UR10, UR18, 0x4, URZ ;  /* 0x00000004120a7890 */ /* 0x000fe4000fffe03f */
[----:B------:R-:W-:Y:S02]  /*61f0*/  UIADD3 UR14, UR18, 0x6, URZ ;  /* 0x00000006120e7890 */ /* 0x000fe4000fffe03f */
        /* <DEDUP_REMOVED lines=13> */
.L_x_1694:
[----:B------:R-:W-:Y:S01]  /*62d0*/  UISETP.NE.AND UP1, UPT, UR51, URZ, UPT ;  /* 0x0000003f3300728c */ /* 0x000fe2000bf25270 */
[----:B-1----:R-:W-:Y:S01]  /*62e0*/  VIADD R6, R185, UR44 ;  /* 0x0000002cb9067c36 */ /* 0x002fe20008000000 */
[----:B------:R-:W1:Y:S01]  /*62f0*/  LDC R7, c[0x0][0x2f0] ;  /* 0x0000bc00ff077b82 */ /* 0x000e620000000800 */
[----:B------:R-:W-:Y:S01]  /*6300*/  UISETP.NE.AND UP0, UPT, UR50, URZ, UPT ;  /* 0x0000003f3200728c */ /* 0x000fe2000bf05270 */
[----:B------:R-:W-:Y:S02]  /*6310*/  UMOV UR11, UR22 ;  /* 0x00000016000b7c82 */ /* 0x000fe40008000000 */
[----:B------:R-:W-:Y:S02]  /*6320*/  PLOP3.LUT P1, PT, PT, PT, UP1, 0x80, 0x0 ;  /* 0x000000000000781c */ /* 0x000fe40003f2f018 */
[----:B------:R-:W-:Y:S02]  /*6330*/  PLOP3.LUT P2, PT, PT, PT, UP1, 0x80, 0x0 ;  /* 0x000000000000781c */ /* 0x000fe40003f4f018 */
[----:B------:R-:W2:Y:S01]  /*6340*/  LDC R8, c[0x0][0x288] ;  /* 0x0000a200ff087b82 */ /* 0x000ea20000000800 */
[----:B------:R-:W-:-:S08]  /*6350*/  @UP1 ULDC UR6, c[0x0][0x44c] ;  /* 0x0001130000061ab9 */ /* 0x000fd00000000800 */
[----:B------:R-:W-:Y:S01]  /*6360*/  @P1 IMAD.HI.U32 R5, R6, UR6, RZ ;  /* 0x0000000606051c27 */ /* 0x000fe2000f8e00ff */
[----:B------:R-:W-:Y:S01]  /*6370*/  @UP1 ULDC UR6, c[0x0][0x450] ;  /* 0x0001140000061ab9 */ /* 0x000fe20000000800 */
[----:B------:R-:W-:-:S03]  /*6380*/  PLOP3.LUT P1, PT, PT, PT, UP0, 0x40, 0x0 ;  /* 0x000000000000781c */ /* 0x000fc60003f2e808 */
[----:B------:R-:W-:Y:S01]  /*6390*/  @P2 SHF.R.U32.HI R6, RZ, UR6, R5 ;  /* 0x00000006ff062c19 */ /* 0x000fe20008011605 */
[----:B------:R-:W-:Y:S01]  /*63a0*/  UIADD3 UR6, UR21, 0x28c40, URZ ;  /* 0x00028c4015067890 */ /* 0x000fe2000fffe03f */
[----:B------:R-:W-:-:S03]  /*63b0*/  IMAD.SHL.U32 R5, R12, 0x40, RZ ;  /* 0x000000400c057824 */ /* 0x000fc600078e00ff */
[----:B------:R-:W3:Y:S01]  /*63c0*/  SHFL.IDX PT, R192, R6, RZ, 0x1c1f ;  /* 0x001c1fff06c07589 */ /* 0x000ee200000e0000 */
[----:B------:R-:W-:Y:S01]  /*63d0*/  UPRMT UR6, UR40, 0x654, UR6 ;  /* 0x0000065428067896 */ /* 0x000fe20008000006 */
[----:B------:R-:W-:-:S05]  /*63e0*/  IADD3 R10, -R2, 0x1, -R5 ;  /* 0x00000001020a7810 */ /* 0x000fca0007ffe905 */
[----:B-1----:R-:W-:-:S03]  /*63f0*/  IMAD R11, R7, UR49, R10 ;  /* 0x00000031070b7c24 */ /* 0x002fc6000f8e020a */
[----:B------:R-:W-:Y:S01]  /*6400*/  SYNCS.ARRIVE.TRANS64.RED.A1T0 RZ, [UR6], RZ ;  /* 0x000000ffffff79a7 */ /* 0x000fe20008100406 */
[----:B------:R-:W-:Y:S01]  /*6410*/  ULOP3.LUT UR6, URZ, UR11, URZ, 0x33, !UPT ;  /* 0x0000000b3f067292 */ /* 0x000fe2000f8e333f */
[----:B--2---:R-:W-:-:S05]  /*6420*/  IADD3 R11, R11, -R8, RZ ;  /* 0x800000080b0b7210 */ /* 0x004fca0007ffe0ff */
[C---:B------:R-:W-:Y:S02]  /*6430*/  VIADD R191, R11.reuse, UR25 ;  /* 0x000000190bbf7c36 */ /* 0x040fe40008000000 */
[----:B------:R-:W-:Y:S02]  /*6440*/  VIADD R193, R11, UR6 ;  /* 0x000000060bc17c36 */ /* 0x000fe40008000000 */
[----:B---3--:R-:W-:Y:S02]  /*6450*/  IMAD.IADD R20, R191, 0x1, R192 ;  /* 0x00000001bf147824 */ /* 0x008fe400078e02c0 */
[----:B------:R-:W-:Y:S01]  /*6460*/  IMAD.IADD R21, R192, 0x1, R193 ;  /* 0x00000001c0157824 */ /* 0x000fe200078e02c1 */
[----:B------:R-:W-:Y:S06]  /*6470*/  @P1 BRA `(.L_x_1695) ;  /* 0x00000000005c1947 */ /* 0x000fec0003800000 */
[----:B------:R-:W-:Y:S01]  /*6480*/  IMAD R11, R7, UR49, R192 ;  /* 0x00000031070b7c24 */ /* 0x000fe2000f8e02c0 */
[----:B------:R-:W-:Y:S03]  /*6490*/  BSSY B0, `(.L_x_1696) ;  /* 0x0000011000007945 */ /* 0x000fe60003800000 */
[----:B------:R-:W-:-:S05]  /*64a0*/  IMAD.IADD R15, R11, 0x1, -R8 ;  /* 0x000000010b0f7824 */ /* 0x000fca00078e0a08 */
[----:B------:R-:W-:-:S13]  /*64b0*/  ISETP.GT.AND P1, PT, R15, -0x1, PT ;  /* 0xffffffff0f00780c */ /* 0x000fda0003f24270 */
[----:B------:R-:W-:Y:S05]  /*64c0*/  @P1 BRA `(.L_x_1697) ;  /* 0x0000000000201947 */ /* 0x000fea0003800000 */
[----:B------:R-:W-:Y:S01]  /*64d0*/  IMAD.U32 R192, RZ, RZ, UR24 ;  /* 0x00000018ffc07e24 */ /* 0x000fe2000f8e00ff */
[----:B------:R-:W-:-:S04]  /*64e0*/  LOP3.LUT R15, RZ, R15, RZ, 0x33, !PT ;  /* 0x0000000fff0f7212 */ /* 0x000fc800078e33ff */
[----:B------:R-:W-:-:S13]  /*64f0*/  ISETP.NE.AND P1, PT, R192, 0x1, PT ;  /* 0x00000001c000780c */ /* 0x000fda0003f25270 */
[----:B------:R-:W1:Y:S02]  /*6500*/  @P1 LDC.64 R10, c[0x0][0x9e8] ;  /* 0x00027a00ff0a1b82 */ /* 0x000e640000000a00 */
[----:B-1----:R-:W-:-:S05]  /*6510*/  @P1 IMAD.HI.U32 R10, R15, R10, RZ ;  /* 0x0000000a0f0a1227 */ /* 0x002fca00078e00ff */
[----:B------:R-:W-:-:S04]  /*6520*/  @P1 SHF.R.U32.HI R15, RZ, R11, R10 ;  /* 0x0000000bff0f1219 */ /* 0x000fc8000001160a */
[----:B------:R-:W-:Y:S01]  /*6530*/  LOP3.LUT R15, RZ, R15, RZ, 0x33, !PT ;  /* 0x0000000fff0f7212 */ /* 0x000fe200078e33ff */
[----:B------:R-:W-:Y:S06]  /*6540*/  BRA `(.L_x_1698) ;  /* 0x0000000000147947 */ /* 0x000fec0003800000 */
.L_x_1697:
[----:B------:R-:W-:-:S05]  /*6550*/  IMAD.U32 R192, RZ, RZ, UR24 ;  /* 0x00000018ffc07e24 */ /* 0x000fca000f8e00ff */
[----:B------:R-:W-:-:S13]  /*6560*/  ISETP.NE.AND P1, PT, R192, 0x1, PT ;  /* 0x00000001c000780c */ /* 0x000fda0003f25270 */
[----:B------:R-:W1:Y:S02]  /*6570*/  @P1 LDC.64 R10, c[0x0][0x9e8] ;  /* 0x00027a00ff0a1b82 */ /* 0x000e640000000a00 */
[----:B-1----:R-:W-:-:S05]  /*6580*/  @P1 IMAD.HI.U32 R10, R15, R10, RZ ;  /* 0x0000000a0f0a1227 */ /* 0x002fca00078e00ff */
[----:B------:R-:W-:-:S07]  /*6590*/  @P1 SHF.R.U32.HI R15, RZ, R11, R10 ;  /* 0x0000000bff0f1219 */ /* 0x000fce000001160a */
.L_x_1698:
[----:B------:R-:W-:Y:S05]  /*65a0*/  BSYNC B0 ;  /* 0x0000000000007941 */ /* 0x000fea0003800000 */
.L_x_1696:
[----:B------:R-:W-:-:S04]  /*65b0*/  IMAD R15, R15, R192, -R5 ;  /* 0x000000c00f0f7224 */ /* 0x000fc800078e0a05 */
[----:B------:R-:W-:-:S05]  /*65c0*/  IMAD.IADD R15, R15, 0x1, -R2 ;  /* 0x000000010f0f7824 */ /* 0x000fca00078e0a02 */
[----:B------:R-:W-:Y:S02]  /*65d0*/  VIADDMNMX R20, R15, R192, R20, PT ;  /* 0x000000c00f147246 */ /* 0x000fe40003800114 */
[----:B------:R-:W-:-:S07]  /*65e0*/  VIMNMX R21, R21, R15, !PT ;  /* 0x0000000f15157248 */ /* 0x000fce0007fe0100 */
.L_x_1695:
[----:B------:R-:W-:Y:S01]  /*65f0*/  ISETP.GT.AND P1, PT, R12, -0x1, PT ;  /* 0xffffffff0c00780c */ /* 0x000fe20003f24270 */
[----:B------:R-:W1:Y:S01]  /*6600*/  SHFL.IDX PT, R10, R6, 0x1, 0x1c1f ;  /* 0x003c1f00060a7f89 */ /* 0x000e6200000e0000 */
[----:B------:R-:W-:Y:S02]  /*6610*/  UISETP.NE.AND UP0, UPT, UR50, URZ, UPT ;  /* 0x0000003f3200728c */ /* 0x000fe4000bf05270 */
[C---:B------:R-:W-:Y:S02]  /*6620*/  ISETP.GT.AND P4, PT, R21.reuse, 0x1, P1 ;  /* 0x000000011500780c */ /* 0x040fe40000f84270 */
[----:B------:R-:W-:Y:S02]  /*6630*/  ISETP.GT.AND P5, PT, R21, RZ, P1 ;  /* 0x000000ff1500720c */ /* 0x000fe40000fa4270 */
[C---:B------:R-:W-:Y:S02]  /*6640*/  ISETP.LT.OR P4, PT, R20.reuse, 0x2, P4 ;  /* 0x000000021400780c */ /* 0x040fe40002781670 */
[----:B------:R-:W-:-:S02]  /*6650*/  ISETP.LT.OR P5, PT, R20, 0x1, P5 ;  /* 0x000000011400780c */ /* 0x000fc40002fa1670 */
[----:B------:R-:W-:Y:S02]  /*6660*/  FSEL R153, R153, -INF , !P4 ;  /* 0xff80000099997808 */ /* 0x000fe40006000000 */
[C---:B------:R-:W-:Y:S02]  /*6670*/  ISETP.GT.AND P4, PT, R21.reuse, 0x18, P1 ;  /* 0x000000181500780c */ /* 0x040fe40000f84270 */
[----:B------:R-:W-:Y:S02]  /*6680*/  FSEL R15, R152, -INF , !P5 ;  /* 0xff800000980f7808 */ /* 0x000fe40006800000 */
[----:B------:R-:W-:Y:S02]  /*6690*/  ISETP.LT.OR P4, PT, R20, 0x19, P4 ;  /* 0x000000191400780c */ /* 0x000fe40002781670 */
[C---:B------:R-:W-:Y:S02]  /*66a0*/  ISETP.GT.AND P6, PT, R21.reuse, 0x8, P1 ;  /* 0x000000081500780c */ /* 0x040fe40000fc4270 */
[----:B------:R-:W-:-:S02]  /*66b0*/  ISETP.GT.AND P2, PT, R21, 0x9, P1 ;  /* 0x000000091500780c */ /* 0x000fc40000f44270 */
[----:B------:R-:W-:Y:S01]  /*66c0*/  ISETP.GT.AND P3, PT, R21, 0x10, P1 ;  /* 0x000000101500780c */ /* 0x000fe20000f64270 */
[----:B-1----:R-:W-:Y:S01]  /*66d0*/  IMAD.IADD R6, R191, 0x1, R10 ;  /* 0x00000001bf067824 */ /* 0x002fe200078e020a */
[C---:B------:R-:W-:Y:S02]  /*66e0*/  ISETP.GT.AND P5, PT, R21.reuse, 0x11, P1 ;  /* 0x000000111500780c */ /* 0x040fe40000fa4270 */
[----:B------:R-:W-:Y:S02]  /*66f0*/  FSEL R164, R164, -INF , !P4 ;  /* 0xff800000a4a47808 */ /* 0x000fe40006000000 */
[----:B------:R-:W-:Y:S02]  /*6700*/  ISETP.GT.AND P4, PT, R21, 0x29, P1 ;  /* 0x000000291500780c */ /* 0x000fe40000f84270 */
[C---:B------:R-:W-:Y:S02]  /*6710*/  ISETP.LT.OR P6, PT, R20.reuse, 0x9, P6 ;  /* 0x000000091400780c */ /* 0x040fe400037c1670 */
[----:B------:R-:W-:-:S02]  /*6720*/  ISETP.LT.OR P2, PT, R20, 0xa, P2 ;  /* 0x0000000a1400780c */ /* 0x000fc40001741670 */
[C---:B------:R-:W-:Y:S02]  /*6730*/  ISETP.LT.OR P3, PT, R20.reuse, 0x11, P3 ;  /* 0x000000111400780c */ /* 0x040fe40001f61670 */
[C---:B------:R-:W-:Y:S02]  /*6740*/  ISETP.LT.OR P5, PT, R20.reuse, 0x12, P5 ;  /* 0x000000121400780c */ /* 0x040fe40002fa1670 */
[----:B------:R-:W-:Y:S02]  /*6750*/  ISETP.LT.OR P4, PT, R20, 0x2a, P4 ;  /* 0x0000002a1400780c */ /* 0x000fe40002781670 */
[----:B------:R-:W-:Y:S02]  /*6760*/  FSEL R156, R156, -INF , !P6 ;  /* 0xff8000009c9c7808 */ /* 0x000fe40007000000 */
[----:B------:R-:W-:Y:S02]  /*6770*/  FSEL R157, R157, -INF , !P2 ;  /* 0xff8000009d9d7808 */ /* 0x000fe40005000000 */
[----:B------:R-:W-:-:S02]  /*6780*/  FSEL R160, R160, -INF , !P3 ;  /* 0xff800000a0a07808 */ /* 0x000fc40005800000 */
[----:B------:R-:W-:Y:S02]  /*6790*/  FSEL R161, R161, -INF , !P5 ;  /* 0xff800000a1a17808 */ /* 0x000fe40006800000 */
[C---:B------:R-:W-:Y:S02]  /*67a0*/  ISETP.GT.AND P6, PT, R21.reuse, 0x19, P1 ;  /* 0x000000191500780c */ /* 0x040fe40000fc4270 */
[C---:B------:R-:W-:Y:S02]  /*67b0*/  ISETP.GT.AND P2, PT, R21.reuse, 0x20, P1 ;  /* 0x000000201500780c */ /* 0x040fe40000f44270 */
[C---:B------:R-:W-:Y:S02]  /*67c0*/  ISETP.GT.AND P3, PT, R21.reuse, 0x21, P1 ;  /* 0x000000211500780c */ /* 0x040fe40000f64270 */
[----:B------:R-:W-:Y:S02]  /*67d0*/  ISETP.GT.AND P5, PT, R21, 0x28, P1 ;  /* 0x000000281500780c */ /* 0x000fe40000fa4270 */
[----:B------:R-:W-:-:S02]  /*67e0*/  FSEL R173, R173, -INF , !P4 ;  /* 0xff800000adad7808 */ /* 0x000fc40006000000 */
[----:B------:R-:W-:Y:S02]  /*67f0*/  PLOP3.LUT P4, PT, PT, PT, UP0, 0x40, 0x0 ;  /* 0x000000000000781c */ /* 0x000fe40003f8e808 */
[C---:B------:R-:W-:Y:S02]  /*6800*/  ISETP.LT.OR P6, PT, R20.reuse, 0x1a, P6 ;  /* 0x0000001a1400780c */ /* 0x040fe400037c1670 */
[C---:B------:R-:W-:Y:S02]  /*6810*/  ISETP.LT.OR P2, PT, R20.reuse, 0x21, P2 ;  /* 0x000000211400780c */ /* 0x040fe40001741670 */
[C---:B------:R-:W-:Y:S02]  /*6820*/  ISETP.LT.OR P3, PT, R20.reuse, 0x22, P3 ;  /* 0x000000221400780c */ /* 0x040fe40001f61670 */
[----:B------:R-:W-:Y:S02]  /*6830*/  ISETP.LT.OR P5, PT, R20, 0x29, P5 ;  /* 0x000000291400780c */ /* 0x000fe40002fa1670 */
[----:B------:R-:W-:-:S02]  /*6840*/  FSEL R165, R165, -INF , !P6 ;  /* 0xff800000a5a57808 */ /* 0x000fc40007000000 */
[----:B------:R-:W-:Y:S02]  /*6850*/  FSEL R168, R168, -INF , !P2 ;  /* 0xff800000a8a87808 */ /* 0x000fe40005000000 */
[----:B------:R-:W-:Y:S02]  /*6860*/  FSEL R169, R169, -INF , !P3 ;  /* 0xff800000a9a97808 */ /* 0x000fe40005800000 */
[----:B------:R-:W-:Y:S02]  /*6870*/  FSEL R172, R172, -INF , !P5 ;  /* 0xff800000acac7808 */ /* 0x000fe40006800000 */
[C---:B------:R-:W-:Y:S02]  /*6880*/  ISETP.GT.AND P6, PT, R21.reuse, 0x30, P1 ;  /* 0x000000301500780c */ /* 0x040fe40000fc4270 */
[C---:B------:R-:W-:Y:S02]  /*6890*/  ISETP.GT.AND P2, PT, R21.reuse, 0x31, P1 ;  /* 0x000000311500780c */ /* 0x040fe40000f44270 */
[----:B------:R-:W-:-:S02]  /*68a0*/  ISETP.GT.AND P3, PT, R21, 0x38, P1 ;  /* 0x000000381500780c */ /* 0x000fc40000f64270 */
[----:B------:R-:W-:Y:S02]  /*68b0*/  ISETP.GT.AND P5, PT, R21, 0x39, P1 ;  /* 0x000000391500780c */ /* 0x000fe40000fa4270 */
[C---:B------:R-:W-:Y:S02]  /*68c0*/  ISETP.LT.OR P6, PT, R20.reuse, 0x31, P6 ;  /* 0x000000311400780c */ /* 0x040fe400037c1670 */
[C---:B------:R-:W-:Y:S02]  /*68d0*/  ISETP.LT.OR P2, PT, R20.reuse, 0x32, P2 ;  /* 0x000000321400780c */ /* 0x040fe40001741670 */
[C---:B------:R-:W-:Y:S02]  /*68e0*/  ISETP.LT.OR P3, PT, R20.reuse, 0x39, P3 ;  /* 0x000000391400780c */ /* 0x040fe40001f61670 */
[----:B------:R-:W-:Y:S01]  /*68f0*/  ISETP.LT.OR P5, PT, R20, 0x3a, P5 ;  /* 0x0000003a1400780c */ /* 0x000fe20002fa1670 */
[----:B------:R-:W-:Y:S01]  /*6900*/  IMAD.IADD R20, R193, 0x1, R10 ;  /* 0x00000001c1147824 */ /* 0x000fe200078e020a */
[----:B------:R-:W-:-:S02]  /*6910*/  FSEL R176, R176, -INF , !P6 ;  /* 0xff800000b0b07808 */ /* 0x000fc40007000000 */
[----:B------:R-:W-:Y:S02]  /*6920*/  FSEL R177, R177, -INF , !P2 ;  /* 0xff800000b1b17808 */ /* 0x000fe40005000000 */
[----:B------:R-:W-:Y:S02]  /*6930*/  FSEL R180, R180, -INF , !P3 ;  /* 0xff800000b4b47808 */ /* 0x000fe40005800000 */
[----:B------:R-:W-:Y:S01]  /*6940*/  FSEL R181, R181, -INF , !P5 ;  /* 0xff800000b5b57808 */ /* 0x000fe20006800000 */
        /* <DEDUP_REMOVED lines=14> */
.L_x_1701:
[----:B------:R-:W-:-:S05]  /*6a30*/  IMAD.U32 R152, RZ, RZ, UR24 ;  /* 0x00000018ff987e24 */ /* 0x000fca000f8e00ff */
[----:B------:R-:W-:-:S13]  /*6a40*/  ISETP.NE.AND P2, PT, R152, 0x1, PT ;  /* 0x000000019800780c */ /* 0x000fda0003f45270 */
[----:B------:R-:W1:Y:S02]  /*6a50*/  @P2 LDC.64 R10, c[0x0][0x9e8] ;  /* 0x00027a00ff0a2b82 */ /* 0x000e640000000a00 */
[----:B-1----:R-:W-:-:S05]  /*6a60*/  @P2 IMAD.HI.U32 R10, R21, R10, RZ ;  /* 0x0000000a150a2227 */ /* 0x002fca00078e00ff */
[----:B------:R-:W-:-:S07]  /*6a70*/  @P2 SHF.R.U32.HI R21, RZ, R11, R10 ;  /* 0x0000000bff152219 */ /* 0x000fce000001160a */
.L_x_1702:
[----:B------:R-:W-:Y:S05]  /*6a80*/  BSYNC B0 ;  /* 0x0000000000007941 */ /* 0x000fea0003800000 */
.L_x_1700:
[----:B------:R-:W-:-:S04]  /*6a90*/  IMAD R5, R21, R152, -R5 ;  /* 0x0000009815057224 */ /* 0x000fc800078e0a05 */
[----:B------:R-:W-:-:S05]  /*6aa0*/  IMAD.IADD R5, R5, 0x1, -R2 ;  /* 0x0000000105057824 */ /* 0x000fca00078e0a02 */
[----:B------:R-:W-:Y:S02]  /*6ab0*/  VIADDMNMX R6, R5, R152, R6, PT ;  /* 0x0000009805067246 */ /* 0x000fe40003800106 */
[----:B------:R-:W-:-:S07]  /*6ac0*/  VIMNMX R20, R20, R5, !PT ;  /* 0x0000000514147248 */ /* 0x000fce0007fe0100 */
.L_x_1699:
[----:B------:R-:W-:Y:S01]  /*6ad0*/  FMNMX.FTZ R10, R15, R14, !PT ;  /* 0x0000000e0f0a7209 */ /* 0x000fe20007810000 */
[----:B------:R-:W-:Y:S01]  /*6ae0*/  UMOV UR10, UR23 ;  /* 0x00000017000a7c82 */ /* 0x000fe20008000000 */
[C---:B------:R-:W-:Y:S02]  /*6af0*/  ISETP.GT.AND P3, PT, R20.reuse, RZ, P1 ;  /* 0x000000ff1400720c */ /* 0x040fe40000f64270 */
[----:B------:R-:W-:Y:S02]  /*6b00*/  FMNMX.FTZ R5, R153, R10, !PT ;  /* 0x0000000a99057209 */ /* 0x000fe40007810000 */
[----:B------:R-:W-:Y:S02]  /*6b10*/  ISETP.GT.AND P4, PT, R20, 0x1, P1 ;  /* 0x000000011400780c */ /* 0x000fe40000f84270 */
[----:B------:R-:W-:Y:S02]  /*6b20*/  FMNMX.FTZ R10, R156, R5, !PT ;  /* 0x000000059c0a7209 */ /* 0x000fe40007810000 */
[----:B------:R-:W-:-:S02]  /*6b30*/  ISETP.LT.OR P3, PT, R6, 0x1, P3 ;  /* 0x000000010600780c */ /* 0x000fc40001f61670 */
[----:B------:R-:W-:Y:S02]  /*6b40*/  FMNMX.FTZ R5, R157, R10, !PT ;  /* 0x0000000a9d057209 */ /* 0x000fe40007810000 */
[----:B------:R-:W-:Y:S02]  /*6b50*/  ISETP.GT.AND P6, PT, R20, 0x8, P1 ;  /* 0x000000081400780c */ /* 0x000fe40000fc4270 */
[----:B------:R-:W-:Y:S02]  /*6b60*/  FMNMX.FTZ R10, R160, R5, !PT ;  /* 0x00000005a00a7209 */ /* 0x000fe40007810000 */
[----:B------:R-:W-:Y:S02]  /*6b70*/  ISETP.LT.OR P4, PT, R6, 0x2, P4 ;  /* 0x000000020600780c */ /* 0x000fe40002781670 */
[----:B------:R-:W-:Y:S02]  /*6b80*/  FMNMX.FTZ R5, R161, R10, !PT ;  /* 0x0000000aa1057209 */ /* 0x000fe40007810000 */
[----:B------:R-:W-:-:S02]  /*6b90*/  FSEL R154, R154, -INF , !P3 ;  /* 0xff8000009a9a7808 */ /* 0x000fc40005800000 */
        /* <DEDUP_REMOVED lines=15> */
[----:B------:R-:W-:Y:S02]  /*6c90*/  FSEL R159, R159, -INF , !P2 ;  /* 0xff8000009f9f7808 */ /* 0x000fe40005000000 */
[----:B------:R-:W-:Y:S02]  /*6ca0*/  FMNMX.FTZ R10, R180, R5, !PT ;  /* 0x00000005b40a7209 */ /* 0x000fe40007810000 */
[----:B------:R-:W-:-:S02]  /*6cb0*/  ISETP.LT.OR P5, PT, R6, 0x11, P5 ;  /* 0x000000110600780c */ /* 0x000fc40002fa1670 */
[----:B------:R-:W-:Y:S02]  /*6cc0*/  FMNMX.FTZ R10, R181, R10, !PT ;  /* 0x0000000ab50a7209 */ /* 0x000fe40007810000 */
[----:B------:R-:W-:Y:S02]  /*6cd0*/  ISETP.GT.AND P6, PT, R20, 0x18, P1 ;  /* 0x000000181400780c */ /* 0x000fe40000fc4270 */
[----:B------:R-:W-:Y:S01]  /*6ce0*/  ISETP.LT.OR P4, PT, R6, 0x12, P4 ;  /* 0x000000120600780c */ /* 0x000fe20002781670 */
[----:B------:R-:W1:Y:S01]  /*6cf0*/  SHFL.BFLY PT, R5, R10, 0x2, 0x1f ;  /* 0x0c401f000a057f89 */ /* 0x000e6200000e0000 */
[----:B------:R-:W-:Y:S02]  /*6d00*/  FSEL R162, R162, -INF , !P5 ;  /* 0xff800000a2a27808 */ /* 0x000fe40006800000 */
[----:B------:R-:W-:Y:S02]  /*6d10*/  ISETP.GT.AND P2, PT, R20, 0x19, P1 ;  /* 0x000000191400780c */ /* 0x000fe40000f44270 */
[----:B------:R-:W-:-:S02]  /*6d20*/  ISETP.LT.OR P6, PT, R6, 0x19, P6 ;  /* 0x000000190600780c */ /* 0x000fc400037c1670 */
[----:B------:R-:W-:Y:S02]  /*6d30*/  FSEL R163, R163, -INF , !P4 ;  /* 0xff800000a3a37808 */ /* 0x000fe40006000000 */
[----:B------:R-:W-:Y:S02]  /*6d40*/  ISETP.GT.AND P3, PT, R20, 0x20, P1 ;  /* 0x000000201400780c */ /* 0x000fe40000f64270 */
[----:B------:R-:W-:Y:S02]  /*6d50*/  FSEL R166, R166, -INF , !P6 ;  /* 0xff800000a6a67808 */ /* 0x000fe40007000000 */
[C---:B------:R-:W-:Y:S02]  /*6d60*/  ISETP.LT.OR P2, PT, R6.reuse, 0x1a, P2 ;  /* 0x0000001a0600780c */ /* 0x040fe40001741670 */
[----:B------:R-:W-:Y:S02]  /*6d70*/  ISETP.LT.OR P3, PT, R6, 0x21, P3 ;  /* 0x000000210600780c */ /* 0x000fe40001f61670 */
[----:B------:R-:W-:-:S02]  /*6d80*/  ISETP.GT.AND P5, PT, R20, 0x21, P1 ;  /* 0x000000211400780c */ /* 0x000fc40000fa4270 */
[----:B------:R-:W-:Y:S02]  /*6d90*/  FSEL R167, R167, -INF , !P2 ;  /* 0xff800000a7a77808 */ /* 0x000fe40005000000 */
[----:B------:R-:W-:Y:S02]  /*6da0*/  FSEL R170, R170, -INF , !P3 ;  /* 0xff800000aaaa7808 */ /* 0x000fe40005800000 */
[----:B------:R-:W-:Y:S02]  /*6db0*/  ISETP.GT.AND P4, PT, R20, 0x28, P1 ;  /* 0x000000281400780c */ /* 0x000fe40000f84270 */
[----:B-1----:R-:W-:Y:S02]  /*6dc0*/  FMNMX.FTZ R11, R10, R5, !PT ;  /* 0x000000050a0b7209 */ /* 0x002fe40007810000 */
[----:B------:R-:W-:Y:S02]  /*6dd0*/  FMNMX.FTZ R10, R154, R13, !PT ;  /* 0x0000000d9a0a7209 */ /* 0x000fe40007810000 */
[----:B------:R-:W-:Y:S01]  /*6de0*/  ISETP.LT.OR P5, PT, R6, 0x22, P5 ;  /* 0x000000220600780c */ /* 0x000fe20002fa1670 */
[----:B------:R-:W1:Y:S01]  /*6df0*/  SHFL.BFLY PT, R152, R11, 0x1, 0x1f ;  /* 0x0c201f000b987f89 */ /* 0x000e6200000e0000 */
[----:B------:R-:W-:-:S02]  /*6e00*/  ISETP.GT.AND P6, PT, R20, 0x29, P1 ;  /* 0x000000291400780c */ /* 0x000fc40000fc4270 */
[----:B------:R-:W-:Y:S02]  /*6e10*/  ISETP.LT.OR P4, PT, R6, 0x29, P4 ;  /* 0x000000290600780c */ /* 0x000fe40002781670 */
[----:B------:R-:W-:Y:S02]  /*6e20*/  FSEL R171, R171, -INF , !P5 ;  /* 0xff800000abab7808 */ /* 0x000fe40006800000 */
[----:B------:R-:W-:Y:S02]  /*6e30*/  ISETP.GT.AND P2, PT, R20, 0x30, P1 ;  /* 0x000000301400780c */ /* 0x000fe40000f44270 */
[----:B------:R-:W-:Y:S02]  /*6e40*/  FSEL R174, R174, -INF , !P4 ;  /* 0xff800000aeae7808 */ /* 0x000fe40006000000 */
[----:B------:R-:W-:Y:S02]  /*6e50*/  ISETP.LT.OR P6, PT, R6, 0x2a, P6 ;  /* 0x0000002a0600780c */ /* 0x000fe400037c1670 */
[----:B------:R-:W-:-:S02]  /*6e60*/  ISETP.GT.AND P5, PT, R20, 0x31, P1 ;  /* 0x000000311400780c */ /* 0x000fc40000fa4270 */
[C---:B------:R-:W-:Y:S02]  /*6e70*/  ISETP.GT.AND P4, PT, R20.reuse, 0x38, P1 ;  /* 0x000000381400780c */ /* 0x040fe40000f84270 */
[----:B------:R-:W-:Y:S02]  /*6e80*/  ISETP.GT.AND P1, PT, R20, 0x39, P1 ;  /* 0x000000391400780c */ /* 0x000fe40000f24270 */
[C---:B------:R-:W-:Y:S02]  /*6e90*/  ISETP.LT.OR P2, PT, R6.reuse, 0x31, P2 ;  /* 0x000000310600780c */ /* 0x040fe40001741670 */
[----:B------:R-:W-:Y:S02]  /*6ea0*/  FSEL R175, R175, -INF , !P6 ;  /* 0xff800000afaf7808 */ /* 0x000fe40007000000 */
[----:B------:R-:W-:Y:S02]  /*6eb0*/  ISETP.LT.OR P5, PT, R6, 0x32, P5 ;  /* 0x000000320600780c */ /* 0x000fe40002fa1670 */
[----:B-1----:R-:W-:-:S02]  /*6ec0*/  FMNMX.FTZ R5, R11, R152, !PT ;  /* 0x000000980b057209 */ /* 0x002fc40007810000 */
[----:B------:R-:W-:Y:S02]  /*6ed0*/  FMNMX.FTZ R11, R155, R10, !PT ;  /* 0x0000000a9b0b7209 */ /* 0x000fe40007810000 */
[C---:B------:R-:W-:Y:S01]  /*6ee0*/  FSETP.NEU.FTZ.AND P3, PT, R5.reuse, -INF , PT ;  /* 0xff8000000500780b */ /* 0x040fe20003f7d000 */
[----:B------:R-:W-:Y:S01]  /*6ef0*/  FMUL.FTZ R21, R5, UR10 ;  /* 0x0000000a05157c20 */ /* 0x000fe20008410000 */
[----:B------:R-:W-:Y:S02]  /*6f00*/  FMNMX.FTZ R10, R158, R11, !PT ;  /* 0x0000000b9e0a7209 */ /* 0x000fe40007810000 */
[----:B------:R-:W-:Y:S02]  /*6f10*/  FSEL R178, R178, -INF , !P2 ;  /* 0xff800000b2b27808 */ /* 0x000fe40005000000 */
[----:B------:R-:W-:Y:S02]  /*6f20*/  FMNMX.FTZ R11, R159, R10, !PT ;  /* 0x0000000a9f0b7209 */ /* 0x000fe40007810000 */
[----:B------:R-:W-:-:S02]  /*6f30*/  ISETP.LT.OR P4, PT, R6, 0x39, P4 ;  /* 0x000000390600780c */ /* 0x000fc40002781670 */
[----:B------:R-:W-:Y:S02]  /*6f40*/  FMNMX.FTZ R10, R162, R11, !PT ;  /* 0x0000000ba20a7209 */ /* 0x000fe40007810000 */
[----:B------:R-:W-:Y:S02]  /*6f50*/  FSEL R179, R179, -INF , !P5 ;  /* 0xff800000b3b37808 */ /* 0x000fe40006800000 */
[----:B------:R-:W-:Y:S02]  /*6f60*/  FMNMX.FTZ R11, R163, R10, !PT ;  /* 0x0000000aa30b7209 */ /* 0x000fe40007810000 */
[----:B------:R-:W-:Y:S02]  /*6f70*/  FSEL R10, R21, RZ, P3 ;  /* 0x000000ff150a7208 */ /* 0x000fe40001800000 */
[----:B------:R-:W-:Y:S02]  /*6f80*/  FMNMX.FTZ R152, R166, R11, !PT ;  /* 0x0000000ba6987209 */ /* 0x000fe40007810000 */
[----:B------:R-:W-:Y:S01]  /*6f90*/  ISETP.LT.OR P1, PT, R6, 0x3a, P1 ;  /* 0x0000003a0600780c */ /* 0x000fe20000f21670 */
[--C-:B------:R-:W-:Y:S01]  /*6fa0*/  FFMA.FTZ R21, R15, UR10, -R10.reuse ;  /* 0x0000000a0f157c23 */ /* 0x100fe2000801080a */
[----:B------:R-:W-:Y:S01]  /*6fb0*/  FMNMX.FTZ R11, R167, R152, !PT ;  /* 0x00000098a70b7209 */ /* 0x000fe20007810000 */
[--C-:B------:R-:W-:Y:S01]  /*6fc0*/  FFMA.FTZ R157, R157, UR10, -R10.reuse ;  /* 0x0000000a9d9d7c23 */ /* 0x100fe2000801080a */
[----:B------:R-:W-:Y:S01]  /*6fd0*/  FSEL R182, R182, -INF , !P4 ;  /* 0xff800000b6b67808 */ /* 0x000fe20006000000 */
[----:B------:R1:W-:Y:S01]  /*6fe0*/  MUFU.EX2 R152, R21 ;  /* 0x0000001500987308 */ /* 0x0003e20000000800 */
[----:B------:R-:W-:Y:S01]  /*6ff0*/  FMNMX.FTZ R192, R170, R11, !PT ;  /* 0x0000000baac07209 */ /* 0x000fe20007810000 */
[--C-:B------:R-:W-:Y:S01]  /*7000*/  FFMA.FTZ R11, R153, UR10, -R10.reuse ;  /* 0x0000000a990b7c23 */ /* 0x100fe2000801080a */
[----:B------:R-:W-:Y:S01]  /*7010*/  FSEL R183, R183, -INF , !P1 ;  /* 0xff800000b7b77808 */ /* 0x000fe20004800000 */
[--C-:B------:R-:W-:Y:S01]  /*7020*/  FFMA.FTZ R153, R164, UR10, -R10.reuse ;  /* 0x0000000aa4997c23 */ /* 0x100fe2000801080a */
[----:B------:R-:W-:Y:S01]  /*7030*/  FMNMX.FTZ R15, R171, R192, !PT ;  /* 0x000000c0ab0f7209 */ /* 0x000fe20007810000 */
[--C-:B------:R-:W-:Y:S01]  /*7040*/  FFMA.FTZ R164, R169, UR10, -R10.reuse ;  /* 0x0000000aa9a47c23 */ /* 0x100fe2000801080a */
[--C-:B------:R-:W-:Y:S01]  /*7050*/  FFMA.FTZ R169, R177, UR10, -R10.reuse ;  /* 0x0000000ab1a97c23 */ /* 0x100fe2000801080a */
[----:B------:R-:W-:Y:S01]  /*7060*/  MUFU.EX2 R11, R11 ;  /* 0x0000000b000b7308 */ /* 0x000fe20000000800 */
[----:B------:R-:W-:Y:S01]  /*7070*/  FMNMX.FTZ R20, R174, R15, !PT ;  /* 0x0000000fae147209 */ /* 0x000fe20007810000 */
[--C-:B------:R-:W-:Y:S01]  /*7080*/  FFMA.FTZ R15, R156, UR10, -R10.reuse ;  /* 0x0000000a9c0f7c23 */ /* 0x100fe2000801080a */
[--C-:B------:R-:W-:Y:S01]  /*7090*/  FFMA.FTZ R156, R160, UR10, -R10.reuse ;  /* 0x0000000aa09c7c23 */ /* 0x100fe2000801080a */
[--C-:B------:R-:W-:Y:S01]  /*70a0*/  FFMA.FTZ R160, R165, UR10, -R10.reuse ;  /* 0x0000000aa5a07c23 */ /* 0x100fe2000801080a */
[----:B-1----:R-:W-:Y:S01]  /*70b0*/  FMNMX.FTZ R21, R175, R20, !PT ;  /* 0x00000014af157209 */ /* 0x002fe20007810000 */
[----:B------:R-:W-:Y:S01]  /*70c0*/  IMAD.MOV R177, RZ, RZ, -R17 ;  /* 0x000000ffffb17224 */ /* 0x000fe200078e0a11 */
[----:B------:R-:W-:Y:S01]  /*70d0*/  FSEL R165, R5, RZ, P3 ;  /* 0x000000ff05a57208 */ /* 0x000fe20001800000 */
[----:B------:R-:W-:Y:S01]  /*70e0*/  MUFU.EX2 R15, R15 ;  /* 0x0000000f000f7308 */ /* 0x000fe20000000800 */
[----:B------:R-:W-:Y:S01]  /*70f0*/  FMNMX.FTZ R20, R178, R21, !PT ;  /* 0x00000015b2147209 */ /* 0x000fe20007810000 */
[----:B------:R-:W-:Y:S01]  /*7100*/  FFMA.FTZ R173, R173, UR10, -R10 ;  /* 0x0000000aadad7c23 */ /* 0x000fe2000801080a */
[----:B------:R-:W-:Y:S01]  /*7110*/  ISETP.NE.AND P1, PT, R2, R177, PT ;  /* 0x000000b10200720c */ /* 0x000fe20003f25270 */
[----:B------:R-:W-:Y:S01]  /*7120*/  FADD.FTZ R165, -R165, R14 ;  /* 0x0000000ea5a57221 */ /* 0x000fe20000010100 */
[----:B------:R-:W-:Y:S01]  /*7130*/  FMNMX.FTZ R21, R179, R20, !PT ;  /* 0x00000014b3157209 */ /* 0x000fe20007810000 */
[----:B------:R-:W-:-:S02]  /*7140*/  FFMA.FTZ R177, R181, UR10, -R10 ;  /* 0x0000000ab5b17c23 */ /* 0x000fc4000801080a */
[----:B------:R-:W-:Y:S01]  /*7150*/  FMUL.FTZ R165, R165, UR10 ;  /* 0x0000000aa5a57c20 */ /* 0x000fe20008410000 */
[----:B------:R-:W-:Y:S01]  /*7160*/  FMNMX.FTZ R6, R182, R21, !PT ;  /* 0x00000015b6067209 */ /* 0x000fe20007810000 */
[----:B------:R-:W-:Y:S01]  /*7170*/  FFMA.FTZ R21, R161, UR10, -R10 ;  /* 0x0000000aa1157c23 */ /* 0x000fe2000801080a */
[----:B------:R1:W-:Y:S02]  /*7180*/  MUFU.EX2 R20, R157 ;  /* 0x0000009d00147308 */ /* 0x0003e40000000800 */
[----:B------:R-:W-:-:S05]  /*7190*/  FMNMX.FTZ R6, R183, R6, !PT ;  /* 0x00000006b7067209 */ /* 0x000fca0007810000 */
[----:B------:R-:W2:Y:S01]  /*71a0*/  SHFL.BFLY PT, R161, R6, 0x2, 0x1f ;  /* 0x0c401f0006a17f89 */ /* 0x000ea200000e0000 */
[----:B------:R-:W3:Y:S01]  /*71b0*/  MUFU.EX2 R165, R165 ;  /* 0x000000a500a57308 */ /* 0x000ee20000000800 */
[--C-:B-1----:R-:W-:Y:S01]  /*71c0*/  FFMA.FTZ R157, R168, UR10, -R10.reuse ;  /* 0x0000000aa89d7c23 */ /* 0x102fe2000801080a */
[----:B------:R-:W-:-:S06]  /*71d0*/  FFMA.FTZ R168, R176, UR10, -R10 ;  /* 0x0000000ab0a87c23 */ /* 0x000fcc000801080a */
[----:B------:R-:W1:Y:S08]  /*71e0*/  MUFU.EX2 R156, R156 ;  /* 0x0000009c009c7308 */ /* 0x000e700000000800 */
[----:B------:R-:W4:Y:S01]  /*71f0*/  MUFU.EX2 R21, R21 ;  /* 0x0000001500157308 */ /* 0x000f220000000800 */
[----:B---3--:R-:W-:Y:S01]  /*7200*/  FFMA.FTZ R176, R165, R3, R152 ;  /* 0x00000003a5b07223 */ /* 0x008fe20000010098 */
[----:B------:R-:W-:Y:S01]  /*7210*/  F2FP.F16.F32.PACK_AB R152, R11, R152 ;  /* 0x000000980b98723e */ /* 0x000fe200000000ff */
[-C--:B------:R-:W-:Y:S01]  /*7220*/  FMUL.FTZ R24, R24, R165.reuse ;  /* 0x000000a518187220 */ /* 0x080fe20000410000 */
[-C--:B------:R-:W-:Y:S01]  /*7230*/  FMUL.FTZ R25, R25, R165.reuse ;  /* 0x000000a519197220 */ /* 0x080fe20000410000 */
[----:B------:R-:W-:Y:S01]  /*7240*/  FADD.FTZ R176, R11, R176 ;  /* 0x000000b00bb07221 */ /* 0x000fe20000010000 */
[----:B------:R-:W-:Y:S01]  /*7250*/  FMUL.FTZ R28, R28, R165 ;  /* 0x000000a51c1c7220 */ /* 0x000fe20000410000 */
[----:B--2---:R-:W-:Y:S01]  /*7260*/  FMNMX.FTZ R191, R6, R161, !PT ;  /* 0x000000a106bf7209 */ /* 0x004fe20007810000 */
[----:B------:R-:W2:Y:S01]  /*7270*/  MUFU.EX2 R153, R153 ;  /* 0x0000009900997308 */ /* 0x000ea20000000800 */
[----:B------:R-:W-:Y:S01]  /*7280*/  FADD.FTZ R181, R15, R176 ;  /* 0x000000b00fb57221 */ /* 0x000fe20000010000 */
[--C-:B------:R-:W-:Y:S01]  /*7290*/  FFMA.FTZ R161, R172, UR10, -R10.reuse ;  /* 0x0000000aaca17c23 */ /* 0x100fe2000801080a */
[----:B------:R-:W-:Y:S01]  /*72a0*/  FFMA.FTZ R172, R180, UR10, -R10 ;  /* 0x0000000ab4ac7c23 */ /* 0x000fe2000801080a */
[----:B------:R-:W3:Y:S01]  /*72b0*/  SHFL.BFLY PT, R6, R191, 0x1, 0x1f ;  /* 0x0c201f00bf067f89 */ /* 0x000ee200000e0000 */
[----:B------:R-:W-:Y:S01]  /*72c0*/  FADD.FTZ R181, R20, R181 ;  /* 0x000000b514b57221 */ /* 0x000fe20000010000 */
[-C--:B------:R-:W-:Y:S01]  /*72d0*/  FMUL.FTZ R29, R29, R165.reuse ;  /* 0x000000a51d1d7220 */ /* 0x080fe20000410000 */
[-C--:B------:R-:W-:Y:S01]  /*72e0*/  FMUL.FTZ R32, R32, R165.reuse ;  /* 0x000000a520207220 */ /* 0x080fe20000410000 */
[----:B------:R-:W5:Y:S01]  /*72f0*/  MUFU.EX2 R160, R160 ;  /* 0x000000a000a07308 */ /* 0x000f620000000800 */
[----:B-1----:R-:W-:Y:S01]  /*7300*/  FADD.FTZ R180, R156, R181 ;  /* 0x000000b59cb47221 */ /* 0x002fe20000010000 */
[----:B----4-:R-:W-:Y:S01]  /*7310*/  F2FP.F16.F32.PACK_AB R156, R21, R156 ;  /* 0x0000009c159c723e */ /* 0x010fe200000000ff */
[-C--:B------:R-:W-:Y:S01]  /*7320*/  FMUL.FTZ R33, R33, R165.reuse ;  /* 0x000000a521217220 */ /* 0x080fe20000410000 */
[-C--:B------:R-:W-:Y:S01]  /*7330*/  FMUL.FTZ R36, R36, R165.reuse ;  /* 0x000000a524247220 */ /* 0x080fe20000410000 */
[----:B------:R-:W-:Y:S01]  /*7340*/  FADD.FTZ R180, R21, R180 ;  /* 0x000000b415b47221 */ /* 0x000fe20000010000 */
[-C--:B------:R-:W-:Y:S01]  /*7350*/  FMUL.FTZ R37, R37, R165.reuse ;  /* 0x000000a525257220 */ /* 0x080fe20000410000 */
[-C--:B------:R-:W-:Y:S01]  /*7360*/  FMUL.FTZ R40, R40, R165.reuse ;  /* 0x000000a528287220 */ /* 0x080fe20000410000 */
[----:B------:R-:W1:Y:S01]  /*7370*/  MUFU.EX2 R157, R157 ;  /* 0x0000009d009d7308 */ /* 0x000e620000000800 */
        /* <DEDUP_REMOVED lines=8> */
[-C--:B------:R-:W-:Y:S01]  /*7400*/  FMUL.FTZ R53, R53, R165.reuse ;  /* 0x000000a535357220 */ /* 0x080fe20000410000 */
[-C--:B------:R-:W-:Y:S01]  /*7410*/  FMUL.FTZ R56, R56, R165.reuse ;  /* 0x000000a538387220 */ /* 0x080fe20000410000 */
[-C--:B------:R-:W-:Y:S01]  /*7420*/  FMUL.FTZ R57, R57, R165.reuse ;  /* 0x000000a539397220 */ /* 0x080fe20000410000 */
[----:B---3--:R-:W-:Y:S01]  /*7430*/  FMNMX.FTZ R6, R191, R6, !PT ;  /* 0x00000006bf067209 */ /* 0x008fe20007810000 */
[-C--:B------:R-:W-:Y:S01]  /*7440*/  FMUL.FTZ R60, R60, R165.reuse ;  /* 0x000000a53c3c7220 */ /* 0x080fe20000410000 */
[----:B------:R-:W-:Y:S01]  /*7450*/  MOV R191, UR26 ;  /* 0x0000001a00bf7c02 */ /* 0x000fe20008000f00 */
[-C--:B------:R-:W-:Y:S01]  /*7460*/  FMUL.FTZ R61, R61, R165.reuse ;  /* 0x000000a53d3d7220 */ /* 0x080fe20000410000 */
[C---:B------:R-:W-:Y:S01]  /*7470*/  FSETP.NEU.FTZ.AND P2, PT, R6.reuse, -INF , PT ;  /* 0xff8000000600780b */ /* 0x040fe20003f5d000 */
[----:B------:R-:W-:Y:S01]  /*7480*/  FMUL.FTZ R3, R6, UR10 ;  /* 0x0000000a06037c20 */ /* 0x000fe20008410000 */
[----:B------:R3:W-:Y:S01]  /*7490*/  MUFU.EX2 R14, R173 ;  /* 0x000000ad000e7308 */ /* 0x0007e20000000800 */
[-C--:B------:R-:W-:Y:S01]  /*74a0*/  FMUL.FTZ R64, R64, R165.reuse ;  /* 0x000000a540407220 */ /* 0x080fe20000410000 */
[----:B------:R-:W-:Y:S01]  /*74b0*/  FSEL R10, R6, RZ, P2 ;  /* 0x000000ff060a7208 */ /* 0x000fe20001000000 */
[-C--:B------:R-:W-:Y:S01]  /*74c0*/  FMUL.FTZ R65, R65, R165.reuse ;  /* 0x000000a541417220 */ /* 0x080fe20000410000 */
[----:B------:R-:W-:Y:S01]  /*74d0*/  FSEL R3, R3, RZ, P2 ;  /* 0x000000ff03037208 */ /* 0x000fe20001000000 */
[-C--:B------:R-:W-:Y:S01]  /*74e0*/  FMUL.FTZ R68, R68, R165.reuse ;  /* 0x000000a544447220 */ /* 0x080fe20000410000 */
[----:B------:R-:W-:Y:S01]  /*74f0*/  FMUL.FTZ R69, R69, R165 ;  /* 0x000000a545457220 */ /* 0x000fe20000410000 */
[----:B------:R-:W-:Y:S01]  /*7500*/  FADD.FTZ R10, -R10, R13 ;  /* 0x0000000d0a0a7221 */ /* 0x000fe20000010100 */
[----:B------:R-:W4:Y:S01]  /*7510*/  MUFU.EX2 R161, R161 ;  /* 0x000000a100a17308 */ /* 0x000f220000000800 */
[----:B---3--:R-:W-:Y:S01]  /*7520*/  FFMA.FTZ R173, R154, UR10, -R3 ;  /* 0x0000000a9aad7c23 */ /* 0x008fe20008010803 */
[----:B------:R-:W-:-:S02]  /*7530*/  @!P1 IMAD R154, R191, 0x40, R16 ;  /* 0x00000040bf9a9824 */ /* 0x000fc400078e0210 */
[----:B------:R-:W-:Y:S01]  /*7540*/  FMUL.FTZ R10, R10, UR10 ;  /* 0x0000000a0a0a7c20 */ /* 0x000fe20008410000 */
[--C-:B------:R-:W-:Y:S01]  /*7550*/  FFMA.FTZ R176, R155, UR10, -R3.reuse ;  /* 0x0000000a9bb07c23 */ /* 0x100fe20008010803 */
[--C-:B------:R-:W-:Y:S01]  /*7560*/  FFMA.FTZ R155, R158, UR10, -R3.reuse ;  /* 0x0000000a9e9b7c23 */ /* 0x100fe20008010803 */
[----:B------:R-:W-:Y:S01]  /*7570*/  FFMA.FTZ R159, R159, UR10, -R3 ;  /* 0x0000000a9f9f7c23 */ /* 0x000fe20008010803 */
[----:B------:R-:W-:Y:S01]  /*7580*/  @!P1 LEA R13, R154, UR42, 0x2 ;  /* 0x0000002a9a0d9c11 */ /* 0x000fe2000f8e10ff */
[----:B-----5:R-:W-:Y:S01]  /*7590*/  FADD.FTZ R154, R160, R181 ;  /* 0x000000b5a09a7221 */ /* 0x020fe20000010000 */
[----:B------:R-:W3:Y:S01]  /*75a0*/  MUFU.EX2 R168, R168 ;  /* 0x000000a800a87308 */ /* 0x000ee20000000800 */
[--C-:B------:R-:W-:Y:S01]  /*75b0*/  FFMA.FTZ R180, R162, UR10, -R3.reuse ;  /* 0x0000000aa2b47c23 */ /* 0x100fe20008010803 */
[--C-:B------:R-:W-:Y:S01]  /*75c0*/  FFMA.FTZ R191, R170, UR10, -R3.reuse ;  /* 0x0000000aaabf7c23 */ /* 0x100fe20008010803 */
[----:B-1----:R-:W-:Y:S01]  /*75d0*/  FADD.FTZ R193, R157, R154 ;  /* 0x0000009a9dc17221 */ /* 0x002fe20000010000 */
[--C-:B------:R-:W-:Y:S01]  /*75e0*/  FFMA.FTZ R163, R163, UR10, -R3.reuse ;  /* 0x0000000aa3a37c23 */ /* 0x100fe20008010803 */
[--C-:B------:R-:W-:Y:S01]  /*75f0*/  FFMA.FTZ R181, R166, UR10, -R3.reuse ;  /* 0x0000000aa6b57c23 */ /* 0x100fe20008010803 */
[----:B------:R-:W-:Y:S01]  /*7600*/  FFMA.FTZ R167, R167, UR10, -R3 ;  /* 0x0000000aa7a77c23 */ /* 0x000fe20008010803 */
[----:B--2---:R-:W-:Y:S01]  /*7610*/  FADD.FTZ R154, R164, R193 ;  /* 0x000000c1a49a7221 */ /* 0x004fe20000010000 */
[----:B------:R-:W1:Y:S01]  /*7620*/  MUFU.EX2 R169, R169 ;  /* 0x000000a900a97308 */ /* 0x000e620000000800 */
[--C-:B------:R-:W-:Y:S01]  /*7630*/  FFMA.FTZ R171, R171, UR10, -R3.reuse ;  /* 0x0000000aabab7c23 */ /* 0x100fe20008010803 */
[--C-:B------:R-:W-:Y:S01]  /*7640*/  FFMA.FTZ R174, R174, UR10, -R3.reuse ;  /* 0x0000000aaeae7c23 */ /* 0x100fe20008010803 */
[----:B----4-:R-:W-:Y:S01]  /*7650*/  FADD.FTZ R193, R161, R154 ;  /* 0x0000009aa1c17221 */ /* 0x010fe20000010000 */
[--C-:B------:R-:W-:Y:S01]  /*7660*/  FFMA.FTZ R175, R175, UR10, -R3.reuse ;  /* 0x0000000aafaf7c23 */ /* 0x100fe20008010803 */
[--C-:B------:R-:W-:Y:S01]  /*7670*/  FFMA.FTZ R178, R178, UR10, -R3.reuse ;  /* 0x0000000ab2b27c23 */ /* 0x100fe20008010803 */
[----:B------:R-:W-:Y:S01]  /*7680*/  FFMA.FTZ R179, R179, UR10, -R3 ;  /* 0x0000000ab3b37c23 */ /* 0x000fe20008010803 */
[----:B------:R-:W-:Y:S01]  /*7690*/  FADD.FTZ R193, R14, R193 ;  /* 0x000000c10ec17221 */ /* 0x000fe20000010000 */
[----:B------:R-:W-:Y:S01]  /*76a0*/  MUFU.EX2 R173, R173 ;  /* 0x000000ad00ad7308 */ /* 0x000fe20000000800 */
[--C-:B------:R-:W-:Y:S01]  /*76b0*/  FFMA.FTZ R182, R182, UR10, -R3.reuse ;  /* 0x0000000ab6b67c23 */ /* 0x100fe20008010803 */
[----:B------:R-:W-:Y:S01]  /*76c0*/  FFMA.FTZ R183, R183, UR10, -R3 ;  /* 0x0000000ab7b77c23 */ /* 0x000fe20008010803 */
[----:B---3--:R-:W-:Y:S01]  /*76d0*/  FADD.FTZ R158, R168, R193 ;  /* 0x000000c1a89e7221 */ /* 0x008fe20000010000 */
[----:B------:R-:W-:Y:S01]  /*76e0*/  F2FP.F16.F32.PACK_AB R162, R14, R161 ;  /* 0x000000a10ea2723e */ /* 0x000fe200000000ff */
[----:B------:R2:W-:Y:S01]  /*76f0*/  @!P1 STS [R13+0x28800], R165 ;  /* 0x028800a50d009388 */ /* 0x0005e20000000800 */
[----:B------:R-:W-:Y:S01]  /*7700*/  F2FP.F16.F32.PACK_AB R154, R20, R15 ;  /* 0x0000000f149a723e */ /* 0x000fe200000000ff */
[----:B------:R-:W-:Y:S01]  /*7710*/  FMUL.FTZ R72, R72, R165 ;  /* 0x000000a548487220 */ /* 0x000fe20000410000 */
[----:B------:R-:W3:Y:S01]  /*7720*/  MUFU.EX2 R10, R10 ;  /* 0x0000000a000a7308 */ /* 0x000ee20000000800 */
[----:B-1----:R-:W-:Y:S01]  /*7730*/  FADD.FTZ R3, R169, R158 ;  /* 0x0000009ea9037221 */ /* 0x002fe20000010000 */
[----:B------:R-:W-:Y:S01]  /*7740*/  F2FP.F16.F32.PACK_AB R158, R160, R153 ;  /* 0x00000099a09e723e */ /* 0x000fe200000000ff */
[----:B------:R-:W-:Y:S01]  /*7750*/  FMUL.FTZ R73, R73, R165 ;  /* 0x000000a549497220 */ /* 0x000fe20000410000 */
[----:B------:R-:W-:Y:S01]  /*7760*/  F2FP.F16.F32.PACK_AB R160, R164, R157 ;  /* 0x0000009da4a0723e */ /* 0x000fe200000000ff */
[-C--:B------:R-:W-:Y:S01]  /*7770*/  FMUL.FTZ R76, R76, R165.reuse ;  /* 0x000000a54c4c7220 */ /* 0x080fe20000410000 */
[----:B------:R-:W-:Y:S01]  /*7780*/  F2FP.F16.F32.PACK_AB R164, R169, R168 ;  /* 0x000000a8a9a4723e */ /* 0x000fe200000000ff */
        /* <DEDUP_REMOVED lines=9> */
[----:B------:R-:W4:Y:S01]  /*7820*/  MUFU.EX2 R155, R155 ;  /* 0x0000009b009b7308 */ /* 0x000f220000000800 */
[----:B---3--:R-:W-:Y:S01]  /*7830*/  FFMA.FTZ R11, R10, R4, R173 ;  /* 0x000000040a0b7223 */ /* 0x008fe200000100ad */
[----:B------:R3:W-:Y:S01]  /*7840*/  @!P1 STS [R13+0x28820], R10 ;  /* 0x0288200a0d009388 */ /* 0x0007e20000000800 */
[-C--:B------:R-:W-:Y:S01]  /*7850*/  FMUL.FTZ R93, R93, R165.reuse ;  /* 0x000000a55d5d7220 */ /* 0x080fe20000410000 */
[-C--:B------:R-:W-:Y:S01]  /*7860*/  FMUL.FTZ R96, R96, R165.reuse ;  /* 0x000000a560607220 */ /* 0x080fe20000410000 */
[-C--:B------:R-:W-:Y:S01]  /*7870*/  FMUL.FTZ R97, R97, R165.reuse ;  /* 0x000000a561617220 */ /* 0x080fe20000410000 */
[-C--:B------:R-:W-:Y:S01]  /*7880*/  FMUL.FTZ R100, R100, R165.reuse ;  /* 0x000000a564647220 */ /* 0x080fe20000410000 */
[----:B------:R-:W-:Y:S01]  /*7890*/  FMUL.FTZ R101, R101, R165 ;  /* 0x000000a565657220 */ /* 0x000fe20000410000 */
[----:B------:R-:W5:Y:S01]  /*78a0*/  MUFU.EX2 R170, R159 ;  /* 0x0000009f00aa7308 */ /* 0x000f620000000800 */
[C---:B-1----:R-:W-:Y:S01]  /*78b0*/  FADD.FTZ R4, R176.reuse, R11 ;  /* 0x0000000bb0047221 */ /* 0x042fe20000010000 */
[----:B------:R-:W-:Y:S01]  /*78c0*/  F2FP.F16.F32.PACK_AB R153, R176, R173 ;  /* 0x000000adb099723e */ /* 0x000fe200000000ff */
[-C--:B------:R-:W-:Y:S01]  /*78d0*/  FMUL.FTZ R104, R104, R165.reuse ;  /* 0x000000a568687220 */ /* 0x080fe20000410000 */
[-C--:B------:R-:W-:Y:S01]  /*78e0*/  FMUL.FTZ R105, R105, R165.reuse ;  /* 0x000000a569697220 */ /* 0x080fe20000410000 */
[-C--:B------:R-:W-:Y:S01]  /*78f0*/  FMUL.FTZ R108, R108, R165.reuse ;  /* 0x000000a56c6c7220 */ /* 0x080fe20000410000 */
[-C--:B------:R-:W-:Y:S01]  /*7900*/  FMUL.FTZ R109, R109, R165.reuse ;  /* 0x000000a56d6d7220 */ /* 0x080fe20000410000 */
[-C--:B------:R-:W-:Y:S01]  /*7910*/  FMUL.FTZ R112, R112, R165.reuse ;  /* 0x000000a570707220 */ /* 0x080fe20000410000 */
[----:B------:R-:W1:Y:S01]  /*7920*/  MUFU.EX2 R172, R172 ;  /* 0x000000ac00ac7308 */ /* 0x000e620000000800 */
        /* <DEDUP_REMOVED lines=10> */
[----:B------:R-:W-:Y:S01]  /*79d0*/  BAR.SYNC.DEFER_BLOCKING 0xf, 0x100 ;  /* 0x03c4000000007b1d */ /* 0x000fe20000010000 */
[-C--:B------:R-:W-:Y:S01]  /*79e0*/  FMUL.FTZ R125, R125, R165.reuse ;  /* 0x000000a57d7d7220 */ /* 0x080fe20000410000 */
[-C--:B------:R-:W-:Y:S01]  /*79f0*/  FMUL.FTZ R128, R128, R165.reuse ;  /* 0x000000a580807220 */ /* 0x080fe20000410000 */
[-C--:B------:R-:W-:Y:S01]  /*7a00*/  FMUL.FTZ R129, R129, R165.reuse ;  /* 0x000000a581817220 */ /* 0x080fe20000410000 */
[-C--:B------:R-:W-:Y:S01]  /*7a10*/  FMUL.FTZ R132, R132, R165.reuse ;  /* 0x000000a584847220 */ /* 0x080fe20000410000 */
[-C--:B------:R-:W-:Y:S01]  /*7a20*/  FMUL.FTZ R133, R133, R165.reuse ;  /* 0x000000a585857220 */ /* 0x080fe20000410000 */
[----:B------:R-:W5:Y:S01]  /*7a30*/  MUFU.EX2 R177, R177 ;  /* 0x000000b100b17308 */ /* 0x000f620000000800 */
[----:B-1----:R-:W-:Y:S01]  /*7a40*/  FADD.FTZ R20, R172, R3 ;  /* 0x00000003ac147221 */ /* 0x002fe20000010000 */
[-C--:B------:R-:W-:Y:S01]  /*7a50*/  FMUL.FTZ R136, R136, R165.reuse ;  /* 0x000000a588887220 */ /* 0x080fe20000410000 */
        /* <DEDUP_REMOVED lines=8> */
[----:B------:R-:W-:Y:S01]  /*7ae0*/  FMUL.FTZ R149, R149, R165 ;  /* 0x000000a595957220 */ /* 0x000fe20000410000 */
[-C--:B------:R-:W-:Y:S01]  /*7af0*/  FMUL.FTZ R26, R26, R10.reuse ;  /* 0x0000000a1a1a7220 */ /* 0x080fe20000410000 */
[-C--:B------:R-:W-:Y:S01]  /*7b00*/  FMUL.FTZ R27, R27, R10.reuse ;  /* 0x0000000a1b1b7220 */ /* 0x080fe20000410000 */
[-C--:B------:R-:W-:Y:S01]  /*7b10*/  FMUL.FTZ R30, R30, R10.reuse ;  /* 0x0000000a1e1e7220 */ /* 0x080fe20000410000 */
[----:B------:R-:W-:Y:S01]  /*7b20*/  FMUL.FTZ R31, R31, R10 ;  /* 0x0000000a1f1f7220 */ /* 0x000fe20000410000 */
[----:B------:R-:W4:Y:S01]  /*7b30*/  MUFU.EX2 R159, R181 ;  /* 0x000000b5009f7308 */ /* 0x000f220000000800 */
[C---:B-----5:R-:W-:Y:S01]  /*7b40*/  FADD.FTZ R3, R177.reuse, R20 ;  /* 0x00000014b1037221 */ /* 0x060fe20000010000 */
[----:B------:R-:W-:Y:S01]  /*7b50*/  F2FP.F16.F32.PACK_AB R166, R177, R172 ;  /* 0x000000acb1a6723e */ /* 0x000fe200000000ff */
[----:B------:R3:W-:Y:S01]  /*7b60*/  STSM.16.M88.4 [R18+0x26800], R152 ;  /* 0x0268009812007844 */ /* 0x0007e20000000200 */
        /* <DEDUP_REMOVED lines=19> */
[-C--:B------:R-:W-:Y:S01]  /*7ca0*/  FMUL.FTZ R62, R62, R10.reuse ;  /* 0x0000000a3e3e7220 */ /* 0x080fe20000410000 */
[----:B------:R-:W4:Y:S01]  /*7cb0*/  MUFU.EX2 R20, R171 ;  /* 0x000000ab00147308 */ /* 0x000f220000000800 */
[C---:B-----5:R-:W-:Y:S01]  /*7cc0*/  FADD.FTZ R168, R14.reuse, R11 ;  /* 0x0000000b0ea87221 */ /* 0x060fe20000010000 */
[----:B------:R-:W-:Y:S01]  /*7cd0*/  F2FP.F16.F32.PACK_AB R159, R14, R159 ;  /* 0x0000009f0e9f723e */ /* 0x000fe200000000ff */
[-C--:B------:R-:W-:Y:S01]  /*7ce0*/  FMUL.FTZ R63, R63, R10.reuse ;  /* 0x0000000a3f3f7220 */ /* 0x080fe20000410000 */
[-C--:B------:R-:W-:Y:S01]  /*7cf0*/  FMUL.FTZ R66, R66, R10.reuse ;  /* 0x0000000a42427220 */ /* 0x080fe20000410000 */
[-C--:B------:R-:W-:Y:S01]  /*7d00*/  FMUL.FTZ R67, R67, R10.reuse ;  /* 0x0000000a43437220 */ /* 0x080fe20000410000 */
[-C--:B------:R-:W-:Y:S01]  /*7d10*/  FMUL.FTZ R70, R70, R10.reuse ;  /* 0x0000000a46467220 */ /* 0x080fe20000410000 */
[----:B------:R3:W-:Y:S01]  /*7d20*/  STSM.16.M88.4 [R19], R156 ;  /* 0x0000009c13007844 */ /* 0x0007e20000000200 */
        /* <DEDUP_REMOVED lines=17> */
[----:B-----5:R-:W-:Y:S01]  /*7e40*/  FADD.FTZ R11, R163, R168 ;  /* 0x000000a8a30b7221 */ /* 0x020fe20000010000 */
[-C--:B------:R-:W-:Y:S01]  /*7e50*/  FMUL.FTZ R94, R94, R10.reuse ;  /* 0x0000000a5e5e7220 */ /* 0x080fe20000410000 */
[-C--:B------:R-:W-:Y:S01]  /*7e60*/  FMUL.FTZ R95, R95, R10.reuse ;  /* 0x0000000a5f5f7220 */ /* 0x080fe20000410000 */
[-C--:B------:R-:W-:Y:S01]  /*7e70*/  FMUL.FTZ R98, R98, R10.reuse ;  /* 0x0000000a62627220 */ /* 0x080fe20000410000 */
[-C--:B------:R-:W-:Y:S01]  /*7e80*/  FMUL.FTZ R99, R99, R10.reuse ;  /* 0x0000000a63637220 */ /* 0x080fe20000410000 */
[-C--:B------:R-:W-:Y:S01]  /*7e90*/  FMUL.FTZ R102, R102, R10.reuse ;  /* 0x0000000a66667220 */ /* 0x080fe20000410000 */
[-C--:B------:R-:W-:Y:S01]  /*7ea0*/  FMUL.FTZ R103, R103, R10.reuse ;  /* 0x0000000a67677220 */ /* 0x080fe20000410000 */
[----:B------:R-:W5:Y:S01]  /*7eb0*/  MUFU.EX2 R179, R179 ;  /* 0x000000b300b37308 */ /* 0x000f620000000800 */
[C---:B-1----:R-:W-:Y:S01]  /*7ec0*/  FADD.FTZ R11, R4.reuse, R11 ;  /* 0x0000000b040b7221 */ /* 0x042fe20000010000 */
[----:B------:R-:W-:Y:S01]  /*7ed0*/  F2FP.F16.F32.PACK_AB R163, R4, R163 ;  /* 0x000000a304a3723e */ /* 0x000fe200000000ff */
[-C--:B------:R-:W-:Y:S01]  /*7ee0*/  FMUL.FTZ R106, R106, R10.reuse ;  /* 0x0000000a6a6a7220 */ /* 0x080fe20000410000 */
[-C--:B------:R-:W-:Y:S01]  /*7ef0*/  FMUL.FTZ R107, R107, R10.reuse ;  /* 0x0000000a6b6b7220 */ /* 0x080fe20000410000 */
[-C--:B------:R-:W-:Y:S01]  /*7f00*/  FMUL.FTZ R110, R110, R10.reuse ;  /* 0x0000000a6e6e7220 */ /* 0x080fe20000410000 */
[-C--:B------:R-:W-:Y:S01]  /*7f10*/  FMUL.FTZ R111, R111, R10.reuse ;  /* 0x0000000a6f6f7220 */ /* 0x080fe20000410000 */
[----:B------:R3:W-:Y:S01]  /*7f20*/  STSM.16.M88.4 [R23], R160 ;  /* 0x000000a017007844 */ /* 0x0007e20000000200 */
        /* <DEDUP_REMOVED lines=10> */
[----:B--2---:R-:W-:Y:S01]  /*7fd0*/  F2FP.F16.F32.PACK_AB R165, R179, R178 ;  /* 0x000000b2b3a5723e */ /* 0x004fe200000000ff */
        /* <DEDUP_REMOVED lines=14> */
[C---:B----4-:R-:W-:Y:S01]  /*80c0*/  F2FP.F16.F32.PACK_AB R167, R168.reuse, R167 ;  /* 0x000000a7a8a7723e */ /* 0x050fe200000000ff */
[----:B------:R-:W-:Y:S01]  /*80d0*/  FADD.FTZ R4, R168, R11 ;  /* 0x0000000ba8047221 */ /* 0x000fe20000010000 */
[----:B------:R-:W-:-:S03]  /*80e0*/  FMUL.FTZ R151, R151, R10 ;  /* 0x0000000a97977220 */ /* 0x000fc60000410000 */
[----:B------:R3:W-:Y:S01]  /*80f0*/  STSM.16.M88.4 [R22], R164 ;  /* 0x000000a416007844 */ /* 0x0007e20000000200 */
[----:B------:R-:W-:Y:S05]  /*8100*/  @!P0 BRA `(.L_x_1703) ;  /* 0x0000000000048947 */ /* 0x000fea0003800000 */
[----:B------:R-:W-:Y:S01]  /*8110*/  BPT.TRAP 0x1 ;  /* 0x000000040000795c */ /* 0x000fe20000300000 */
.L_x_1703:
[----:B------:R1:W2:Y:S01]  /*8120*/  SYNCS.PHASECHK.TRANS64.TRYWAIT P1, [UR21+0x28c50], R9 ;  /* 0x028c5009ff0075a7 */ /* 0x0002a20008020155 */
[----:B------:R-:W-:Y:S05]  /*8130*/  @!P0 BRA `(.L_x_1704) ;  /* 0x0000000000048947 */ /* 0x000fea0003800000 */
[----:B------:R-:W-:Y:S01]  /*8140*/  BPT.TRAP 0x1 ;  /* 0x000000040000795c */ /* 0x000fe20000300000 */
.L_x_1704:
[----:B--2---:R-:W-:Y:S05]  /*8150*/  @P1 BRA `(.L_x_1705) ;  /* 0x0000000000081947 */ /* 0x004fea0003800000 */
[----:B------:R-:W2:Y:S02]  /*8160*/  SYNCS.PHASECHK.TRANS64.TRYWAIT P1, [UR21+0x28c50], R9 ;  /* 0x028c5009ff0075a7 */ /* 0x000ea40008020155 */
[----:B--2---:R-:W-:Y:S05]  /*8170*/  @!P1 BRA `(.L_x_1706) ;  /* 0x000000bc00489947 */ /* 0x004fea0003800000 */
.L_x_1705:
        /* <DEDUP_REMOVED lines=34> */
.L_x_1707:
[----:B------:R-:W-:Y:S01]  /*83a0*/  UIADD3 UR21, UR21, 0x28c60, URZ ;  /* 0x00028c6015157890 */ /* 0x000fe2000fffe03f */
[C---:B------:R-:W-:Y:S01]  /*83b0*/  ISETP.GT.AND P1, PT, R12.reuse, UR20, PT ;  /* 0x000000140c007c0c */ /* 0x040fe2000bf24270 */
[----:B------:R-:W-:Y:S01]  /*83c0*/  UMOV UR26, UR38 ;  /* 0x00000026001a7c82 */ /* 0x000fe20008000000 */
[----:B------:R-:W-:Y:S01]  /*83d0*/  VIADD R12, R12, 0xffffffff ;  /* 0xffffffff0c0c7836 */ /* 0x000fe20000000000 */
[----:B------:R-:W-:Y:S01]  /*83e0*/  UPRMT UR21, UR40, 0x654, UR21 ;  /* 0x0000065428157896 */ /* 0x000fe20008000015 */
[----:B---3--:R-:W-:Y:S02]  /*83f0*/  IMAD.MOV.U32 R13, RZ, RZ, R6 ;  /* 0x000000ffff0d7224 */ /* 0x008fe400078e0006 */
[----:B------:R-:W-:-:S06]  /*8400*/  IMAD.MOV.U32 R14, RZ, RZ, R5 ;  /* 0x000000ffff0e7224 */ /* 0x000fcc00078e0005 */
[----:B------:R-:W-:Y:S01]  /*8410*/  SYNCS.ARRIVE.TRANS64.RED.A1T0 RZ, [UR21], RZ ;  /* 0x000000ffffff79a7 */ /* 0x000fe20008100415 */
[----:B------:R-:W-:Y:S05]  /*8420*/  @P1 BRA `(.L_x_1708) ;  /* 0xffffffdc000c1947 */ /* 0x000fea000383ffff */
.L_x_1689:
[----:B------:R-:W-:Y:S01]  /*8430*/  UISETP.NE.AND UP1, UPT, UR51, URZ, UPT ;  /* 0x0000003f3300728c */ /* 0x000fe2000bf25270 */
[----:B------:R-:W-:Y:S01]  /*8440*/  IADD3 R8, -R8, 0x1, RZ ;  /* 0x0000000108087810 */ /* 0x000fe20007ffe1ff */
[----:B------:R-:W-:Y:S02]  /*8450*/  UISETP.NE.AND UP0, UPT, UR50, URZ, UPT ;  /* 0x0000003f3200728c */ /* 0x000fe4000bf05270 */
[----:B------:R-:W-:Y:S02]  /*8460*/  UIADD3 UR14, UR44, 0x3f, URZ ;  /* 0x0000003f2c0e7890 */ /* 0x000fe4000fffe03f */
[----:B------:R-:W-:Y:S02]  /*8470*/  IMAD R7, R7, UR49, R8 ;  /* 0x0000003107077c24 */ /* 0x000fe4000f8e0208 */
[----:B------:R-:W-:-:S03]  /*8480*/  PLOP3.LUT P1, PT, PT, PT, UP0, 0x40, 0x0 ;  /* 0x000000000000781c */ /* 0x000fc60003f2e808 */
[----:B------:R-:W-:Y:S01]  /*8490*/  @UP1 ULDC UR6, c[0x0][0x44c] ;  /* 0x0001130000061ab9 */ /* 0x000fe20000000800 */
[----:B------:R-:W-:Y:S01]  /*84a0*/  @UP1 ULDC UR15, c[0x0][0x450] ;  /* 0x00011400000f1ab9 */ /* 0x000fe20000000800 */
[----:B------:R-:W-:-:S04]  /*84b0*/  UIMAD.WIDE.U32 UR6, UR14, UR6, URZ ;  /* 0x000000060e0672a5 */ /* 0x000fc8000f8e003f */
[----:B------:R-:W-:-:S06]  /*84c0*/  @UP1 USHF.R.U32.HI UR14, URZ, UR15, UR7 ;  /* 0x0000000f3f0e1299 */ /* 0x000fcc0008011607 */
[----:B------:R-:W-:-:S04]  /*84d0*/  VIADD R7, R7, UR14 ;  /* 0x0000000e07077c36 */ /* 0x000fc80008000000 */
[----:B------:R-:W-:Y:S01]  /*84e0*/  VIADD R8, R7, -UR11 ;  /* 0x8000000b07087c36 */ /* 0x000fe20008000000 */
[----:B------:R-:W-:Y:S06]  /*84f0*/  @P1 BRA `(.L_x_1709) ;  /* 0x0000000000441947 */ /* 0x000fec0003800000 */
[----:B------:R-:W-:-:S13]  /*8500*/  ISETP.GT.AND P1, PT, R7, -0x1, PT ;  /* 0xffffffff0700780c */ /* 0x000fda0003f24270 */
[----:B------:R-:W-:Y:S05]  /*8510*/  @P1 BRA `(.L_x_1710) ;  /* 0x0000000000201947 */ /* 0x000fea0003800000 */
[----:B------:R-:W3:Y:S01]  /*8520*/  LDC R14, c[0x0][0x9e4] ;  /* 0x00027900ff0e7b82 */ /* 0x000ee20000000800 */
[----:B------:R-:W-:Y:S02]  /*8530*/  LOP3.LUT R7, RZ, R7, RZ, 0x33, !PT ;  /* 0x00000007ff077212 */ /* 0x000fe400078e33ff */
[----:B---3--:R-:W-:-:S13]  /*8540*/  ISETP.NE.AND P1, PT, R14, 0x1, PT ;  /* 0x000000010e00780c */ /* 0x008fda0003f25270 */
[----:B--2---:R-:W2:Y:S02]  /*8550*/  @P1 LDC.64 R10, c[0x0][0x9e8] ;  /* 0x00027a00ff0a1b82 */ /* 0x004ea40000000a00 */
[----:B--2---:R-:W-:-:S05]  /*8560*/  @P1 IMAD.HI.U32 R10, R7, R10, RZ ;  /* 0x0000000a070a1227 */ /* 0x004fca00078e00ff */
[----:B------:R-:W-:-:S04]  /*8570*/  @P1 SHF.R.U32.HI R7, RZ, R11, R10 ;  /* 0x0000000bff071219 */ /* 0x000fc8000001160a */
[----:B------:R-:W-:Y:S01]  /*8580*/  LOP3.LUT R7, RZ, R7, RZ, 0x33, !PT ;  /* 0x00000007ff077212 */ /* 0x000fe200078e33ff */
[----:B------:R-:W-:Y:S06]  /*8590*/  BRA `(.L_x_1711) ;  /* 0x0000000000147947 */ /* 0x000fec0003800000 */
.L_x_1710:
[----:B------:R-:W3:Y:S02]  /*85a0*/  LDC R14, c[0x0][0x9e4] ;  /* 0x00027900ff0e7b82 */ /* 0x000ee40000000800 */
[----:B---3--:R-:W-:-:S13]  /*85b0*/  ISETP.NE.AND P1, PT, R14, 0x1, PT ;  /* 0x000000010e00780c */ /* 0x008fda0003f25270 */
[----:B--2---:R-:W2:Y:S02]  /*85c0*/  @P1 LDC.64 R10, c[0x0][0x9e8] ;  /* 0x00027a00ff0a1b82 */ /* 0x004ea40000000a00 */
[----:B--2---:R-:W-:-:S05]  /*85d0*/  @P1 IMAD.HI.U32 R10, R7, R10, RZ ;  /* 0x0000000a070a1227 */ /* 0x004fca00078e00ff */
[----:B------:R-:W-:-:S07]  /*85e0*/  @P1 SHF.R.U32.HI R7, RZ, R11, R10 ;  /* 0x0000000bff071219 */ /* 0x000fce000001160a */
.L_x_1711:
[----:B------:R-:W-:-:S05]  /*85f0*/  IMAD R7, R7, R14, RZ ;  /* 0x0000000e07077224 */ /* 0x000fca00078e02ff */
[----:B------:R-:W-:-:S07]  /*8600*/  VIMNMX R8, R8, R7, !PT ;  /* 0x0000000708087248 */ /* 0x000fce0007fe0100 */
.L_x_1709:
[----:B------:R-:W-:-:S05]  /*8610*/  VIADD R8, R8, 0x3f ;  /* 0x0000003f08087836 */ /* 0x000fca0000000000 */
[----:B------:R-:W-:-:S04]  /*8620*/  SHF.R.S32.HI R7, RZ, 0x1f, R8 ;  /* 0x0000001fff077819 */ /* 0x000fc80000011408 */
[----:B------:R-:W-:-:S04]  /*8630*/  LEA.HI R7, R7, R8, RZ, 0x6 ;  /* 0x0000000807077211 */ /* 0x000fc800078f30ff */
[----:B------:R-:W-:-:S04]  /*8640*/  SHF.R.S32.HI R7, RZ, 0x6, R7 ;  /* 0x00000006ff077819 */ /* 0x000fc80000011407 */
[----:B------:R-:W-:-:S04]  /*8650*/  VIMNMX R7, R7, UR47, !PT ;  /* 0x0000002f07077c48 */ /* 0x000fc8000ffe0100 */
[----:B------:R-:W-:-:S13]  /*8660*/  ISETP.GE.AND P1, PT, R12, R7, PT ;  /* 0x000000070c00720c */ /* 0x000fda0003f26270 */
[----:B------:R-:W-:Y:S05]  /*8670*/  @!P1 BRA `(.L_x_1712) ;  /* 0x0000001800389947 */ /* 0x000fea0003800000 */
[----:B------:R-:W-:Y:S01]  /*8680*/  IMAD.MOV.U32 R11, RZ, RZ, R6 ;  /* 0x000000ffff0b7224 */ /* 0x000fe200078e0006 */
[----:B------:R-:W-:Y:S01]  /*8690*/  UMOV UR22, UR38 ;  /* 0x0000002600167c82 */ /* 0x000fe20008000000 */
[----:B------:R-:W-:Y:S01]  /*86a0*/  IMAD.MOV.U32 R8, RZ, RZ, R5 ;  /* 0x000000ffff087224 */ /* 0x000fe200078e0005 */
[----:B------:R-:W-:-:S06]  /*86b0*/  ULDC UR20, c[0x0][0x988] ;  /* 0x0002620000147ab9 */ /* 0x000fcc0000000800 */
.L_x_1723:
[----:B------:R-:W-:Y:S01]  /*86c0*/  UIADD3 UR38, UR22, 0x1, URZ ;  /* 0x0000000116267890 */ /* 0x000fe2000fffe03f */
[C---:B------:R-:W-:Y:S01]  /*86d0*/  ISETP.GT.AND P1, PT, R12.reuse, R7, PT ;  /* 0x000000070c00720c */ /* 0x040fe20003f24270 */
[----:B------:R-:W-:Y:S02]  /*86e0*/  VIADD R12, R12, 0xffffffff ;  /* 0xffffffff0c0c7836 */ /* 0x000fe40000000000 */
[----:B------:R-:W-:-:S04]  /*86f0*/  UISETP.NE.AND UP0, UPT, UR38, 0x2, UPT ;  /* 0x000000022600788c */ /* 0x000fc8000bf05270 */
[----:B------:R-:W-:Y:S02]  /*8700*/  USEL UR6, URZ, 0x1, UP0 ;  /* 0x000000013f067887 */ /* 0x000fe40008000000 */
[----:B------:R-:W-:Y:S02]  /*8710*/  USEL UR38, UR38, URZ, UP0 ;  /* 0x0000003f26267287 */ /* 0x000fe40008000000 */
[----:B------:R-:W-:Y:S01]  /*8720*/  ULOP3.LUT UR37, UR37, UR6, URZ, 0x3c, !UPT ;  /* 0x0000000625257292 */ /* 0x000fe2000f8e3c3f */
[----:B---3--:R-:W-:Y:S11]  /*8730*/  @!P0 BRA `(.L_x_1713) ;  /* 0x0000000000048947 */ /* 0x008ff60003800000 */
[----:B------:R-:W-:Y:S01]  /*8740*/  BPT.TRAP 0x1 ;  /* 0x000000040000795c */ /* 0x000fe20000300000 */
.L_x_1713:
[----:B------:R-:W-:Y:S01]  /*8750*/  ULEA UR21, UR38, UR42, 0x3 ;  /* 0x0000002a26157291 */ /* 0x000fe2000f8e183f */
[----:B012---:R-:W-:-:S05]  /*8760*/  IMAD.U32 R9, RZ, RZ, UR37 ;  /* 0x00000025ff097e24 */ /* 0x007fca000f8e00ff */
[----:B------:R-:W-:-:S04]  /*8770*/  SHF.L.U32 R9, R9, 0x1f, RZ ;  /* 0x0000001f09097819 */ /* 0x000fc800000006ff */
[----:B------:R0:W1:Y:S01]  /*8780*/  SYNCS.PHASECHK.TRANS64.TRYWAIT P2, [UR21+0x28c30], R9 ;  /* 0x028c3009ff0075a7 */ /* 0x0000620008040155 */
[----:B------:R-:W-:Y:S05]  /*8790*/  @!P0 BRA `(.L_x_1714) ;  /* 0x0000000000048947 */ /* 0x000fea0003800000 */
[----:B------:R-:W-:Y:S01]  /*87a0*/  BPT.TRAP 0x1 ;  /* 0x000000040000795c */ /* 0x000fe20000300000 */
.L_x_1714:
[----:B-1----:R-:W-:Y:S05]  /*87b0*/  @P2 BRA `(.L_x_1715) ;  /* 0x0000000000082947 */ /* 0x002fea0003800000 */
[----:B------:R-:W1:Y:S02]  /*87c0*/  SYNCS.PHASECHK.TRANS64.TRYWAIT P2, [UR21+0x28c30], R9 ;  /* 0x028c3009ff0075a7 */ /* 0x000e640008040155 */
[----:B-1----:R-:W-:Y:S05]  /*87d0*/  @!P2 BRA `(.L_x_1716) ;  /* 0x000000b400c8a947 */ /* 0x002fea0003800000 */
.L_x_1715:
        /* <DEDUP_REMOVED lines=23> */
.L_x_1717:
[----:B-1----:R-:W-:Y:S01]  /*8950*/  FMNMX.FTZ R6, R152, R8, !PT ;  /* 0x0000000898067209 */ /* 0x002fe20007810000 */
[----:B------:R-:W-:Y:S01]  /*8960*/  UMOV UR10, UR20 ;  /* 0x00000014000a7c82 */ /* 0x000fe20008000000 */
[----:B------:R-:W-:Y:S02]  /*8970*/  UIADD3 UR6, UR21, 0x28c40, URZ ;  /* 0x00028c4015067890 */ /* 0x000fe4000fffe03f */
[----:B------:R-:W-:Y:S02]  /*8980*/  FMNMX.FTZ R5, R153, R6, !PT ;  /* 0x0000000699057209 */ /* 0x000fe40007810000 */
[----:B------:R-:W-:Y:S02]  /*8990*/  UPRMT UR6, UR40, 0x654, UR6 ;  /* 0x0000065428067896 */ /* 0x000fe40008000006 */
[----:B------:R-:W-:-:S04]  /*89a0*/  FMNMX.FTZ R6, R156, R5, !PT ;  /* 0x000000059c067209 */ /* 0x000fc80007810000 */
[----:B------:R-:W-:-:S03]  /*89b0*/  FMNMX.FTZ R5, R157, R6, !PT ;  /* 0x000000069d057209 */ /* 0x000fc60007810000 */
[----:B------:R-:W-:Y:S01]  /*89c0*/  SYNCS.ARRIVE.TRANS64.RED.A1T0 RZ, [UR6], RZ ;  /* 0x000000ffffff79a7 */ /* 0x000fe20008100406 */
        /* <DEDUP_REMOVED lines=13> */
[----:B------:R-:W1:Y:S02]  /*8aa0*/  SHFL.BFLY PT, R5, R10, 0x2, 0x1f ;  /* 0x0c401f000a057f89 */ /* 0x000e6400000e0000 */
[----:B-1----:R-:W-:Y:S02]  /*8ab0*/  FMNMX.FTZ R14, R10, R5, !PT ;  /* 0x000000050a0e7209 */ /* 0x002fe40007810000 */
[----:B------:R-:W-:-:S03]  /*8ac0*/  FMNMX.FTZ R5, R155, R6, !PT ;  /* 0x000000069b057209 */ /* 0x000fc60007810000 */
[----:B------:R-:W1:Y:S01]  /*8ad0*/  SHFL.BFLY PT, R13, R14, 0x1, 0x1f ;  /* 0x0c201f000e0d7f89 */ /* 0x000e6200000e0000 */
[----:B------:R-:W-:-:S04]  /*8ae0*/  FMNMX.FTZ R6, R158, R5, !PT ;  /* 0x000000059e067209 */ /* 0x000fc80007810000 */
[----:B------:R-:W-:-:S04]  /*8af0*/  FMNMX.FTZ R5, R159, R6, !PT ;  /* 0x000000069f057209 */ /* 0x000fc80007810000 */
[----:B------:R-:W-:Y:S02]  /*8b00*/  FMNMX.FTZ R6, R162, R5, !PT ;  /* 0x00000005a2067209 */ /* 0x000fe40007810000 */
[----:B-1----:R-:W-:Y:S02]  /*8b10*/  FMNMX.FTZ R5, R14, R13, !PT ;  /* 0x0000000d0e057209 */ /* 0x002fe40007810000 */
[----:B------:R-:W-:-:S03]  /*8b20*/  FMNMX.FTZ R13, R163, R6, !PT ;  /* 0x00000006a30d7209 */ /* 0x000fc60007810000 */
[C---:B------:R-:W-:Y:S01]  /*8b30*/  FMUL.FTZ R191, R5.reuse, UR10 ;  /* 0x0000000a05bf7c20 */ /* 0x040fe20008410000 */
[----:B------:R-:W-:Y:S01]  /*8b40*/  FMNMX.FTZ R6, R166, R13, !PT ;  /* 0x0000000da6067209 */ /* 0x000fe20007810000 */
[----:B------:R-:W-:Y:S02]  /*8b50*/  FADD.FTZ R8, -R5, R8 ;  /* 0x0000000805087221 */ /* 0x000fe40000010100 */
[--C-:B------:R-:W-:Y:S01]  /*8b60*/  FFMA.FTZ R21, R165, UR10, -R191.reuse ;  /* 0x0000000aa5157c23 */ /* 0x100fe200080108bf */
[----:B------:R-:W-:Y:S01]  /*8b70*/  FMNMX.FTZ R13, R167, R6, !PT ;  /* 0x00000006a70d7209 */ /* 0x000fe20007810000 */
[--C-:B------:R-:W-:Y:S01]  /*8b80*/  FFMA.FTZ R165, R173, UR10, -R191.reuse ;  /* 0x0000000aada57c23 */ /* 0x100fe200080108bf */
[----:B------:R-:W-:Y:S01]  /*8b90*/  FMUL.FTZ R8, R8, UR10 ;  /* 0x0000000a08087c20 */ /* 0x000fe20008410000 */
        /* <DEDUP_REMOVED lines=8> */
[----:B------:R-:W1:Y:S01]  /*8c20*/  MUFU.EX2 R8, R8 ;  /* 0x0000000800087308 */ /* 0x000e620000000800 */
[----:B------:R-:W-:Y:S01]  /*8c30*/  FMNMX.FTZ R6, R174, R15, !PT ;  /* 0x0000000fae067209 */ /* 0x000fe20007810000 */
[--C-:B------:R-:W-:Y:S01]  /*8c40*/  FFMA.FTZ R10, R156, UR10, -R191.reuse ;  /* 0x0000000a9c0a7c23 */ /* 0x100fe200080108bf */
[--C-:B------:R-:W-:Y:S01]  /*8c50*/  FFMA.FTZ R156, R160, UR10, -R191.reuse ;  /* 0x0000000aa09c7c23 */ /* 0x100fe200080108bf */
[--C-:B------:R-:W-:Y:S01]  /*8c60*/  FFMA.FTZ R160, R168, UR10, -R191.reuse ;  /* 0x0000000aa8a07c23 */ /* 0x100fe200080108bf */
[----:B------:R-:W-:Y:S01]  /*8c70*/  FMNMX.FTZ R15, R175, R6, !PT ;  /* 0x00000006af0f7209 */ /* 0x000fe20007810000 */
[--C-:B------:R-:W-:Y:S01]  /*8c80*/  FFMA.FTZ R168, R180, UR10, -R191.reuse ;  /* 0x0000000ab4a87c23 */ /* 0x100fe200080108bf */
[----:B------:R-:W-:Y:S01]  /*8c90*/  FFMA.FTZ R181, R181, UR10, -R191 ;  /* 0x0000000ab5b57c23 */ /* 0x000fe200080108bf */
[----:B------:R-:W2:Y:S01]  /*8ca0*/  MUFU.EX2 R13, R13 ;  /* 0x0000000d000d7308 */ /* 0x000ea20000000800 */
[----:B------:R-:W-:-:S04]  /*8cb0*/  FMNMX.FTZ R6, R178, R15, !PT ;  /* 0x0000000fb2067209 */ /* 0x000fc80007810000 */
[----:B------:R-:W-:-:S03]  /*8cc0*/  FMNMX.FTZ R15, R179, R6, !PT ;  /* 0x00000006b30f7209 */ /* 0x000fc60007810000 */
[----:B------:R-:W3:Y:S01]  /*8cd0*/  MUFU.EX2 R152, R152 ;  /* 0x0000009800987308 */ /* 0x000ee20000000800 */
[----:B------:R-:W-:Y:S01]  /*8ce0*/  FMNMX.FTZ R6, R182, R15, !PT ;  /* 0x0000000fb6067209 */ /* 0x000fe20007810000 */
[--C-:B------:R-:W-:Y:S01]  /*8cf0*/  FFMA.FTZ R15, R161, UR10, -R191.reuse ;  /* 0x0000000aa10f7c23 */ /* 0x100fe200080108bf */
[--C-:B------:R-:W-:Y:S01]  /*8d00*/  FFMA.FTZ R161, R169, UR10, -R191.reuse ;  /* 0x0000000aa9a17c23 */ /* 0x100fe200080108bf */
[----:B------:R-:W-:Y:S01]  /*8d10*/  FFMA.FTZ R169, R177, UR10, -R191 ;  /* 0x0000000ab1a97c23 */ /* 0x000fe200080108bf */
[----:B------:R-:W-:Y:S01]  /*8d20*/  FMNMX.FTZ R6, R183, R6, !PT ;  /* 0x00000006b7067209 */ /* 0x000fe20007810000 */
[-C--:B-1----:R-:W-:Y:S01]  /*8d30*/  FMUL.FTZ R24, R24, R8.reuse ;  /* 0x0000000818187220 */ /* 0x082fe20000410000 */
[-C--:B------:R-:W-:Y:S01]  /*8d40*/  FMUL.FTZ R25, R25, R8.reuse ;  /* 0x0000000819197220 */ /* 0x080fe20000410000 */
[----:B------:R-:W-:Y:S01]  /*8d50*/  MUFU.EX2 R10, R10 ;  /* 0x0000000a000a7308 */ /* 0x000fe20000000800 */
[-C--:B------:R-:W-:Y:S01]  /*8d60*/  FMUL.FTZ R28, R28, R8.reuse ;  /* 0x000000081c1c7220 */ /* 0x080fe20000410000 */
[----:B------:R-:W1:Y:S01]  /*8d70*/  SHFL.BFLY PT, R157, R6, 0x2, 0x1f ;  /* 0x0c401f00069d7f89 */ /* 0x000e6200000e0000 */
        /* <DEDUP_REMOVED lines=23> */
[----:B-1----:R-:W-:Y:S01]  /*8ef0*/  FMNMX.FTZ R157, R6, R157, !PT ;  /* 0x0000009d069d7209 */ /* 0x002fe20007810000 */
[-C--:B------:R-:W-:Y:S01]  /*8f00*/  FMUL.FTZ R69, R69, R8.reuse ;  /* 0x0000000845457220 */ /* 0x080fe20000410000 */
[-C--:B------:R-:W-:Y:S01]  /*8f10*/  FMUL.FTZ R72, R72, R8.reuse ;  /* 0x0000000848487220 */ /* 0x080fe20000410000 */
[-C--:B------:R-:W-:Y:S01]  /*8f20*/  FMUL.FTZ R73, R73, R8.reuse ;  /* 0x0000000849497220 */ /* 0x080fe20000410000 */
[-C--:B------:R-:W-:Y:S01]  /*8f30*/  FMUL.FTZ R76, R76, R8.reuse ;  /* 0x000000084c4c7220 */ /* 0x080fe20000410000 */
[----:B------:R-:W1:Y:S01]  /*8f40*/  SHFL.BFLY PT, R6, R157, 0x1, 0x1f ;  /* 0x0c201f009d067f89 */ /* 0x000e6200000e0000 */
        /* <DEDUP_REMOVED lines=23> */
[----:B-1----:R-:W-:Y:S01]  /*90c0*/  FMNMX.FTZ R6, R157, R6, !PT ;  /* 0x000000069d067209 */ /* 0x002fe20007810000 */
[----:B------:R-:W-:Y:S01]  /*90d0*/  MUFU.EX2 R161, R161 ;  /* 0x000000a100a17308 */ /* 0x000fe20000000800 */
[-C--:B------:R-:W-:Y:S01]  /*90e0*/  FMUL.FTZ R117, R117, R8.reuse ;  /* 0x0000000875757220 */ /* 0x080fe20000410000 */
[-C--:B------:R-:W-:Y:S01]  /*90f0*/  FMUL.FTZ R120, R120, R8.reuse ;  /* 0x0000000878787220 */ /* 0x080fe20000410000 */
[-C--:B------:R-:W-:Y:S01]  /*9100*/  FMUL.FTZ R121, R121, R8.reuse ;  /* 0x0000000879797220 */ /* 0x080fe20000410000 */
[----:B------:R-:W-:Y:S01]  /*9110*/  FADD.FTZ R157, -R6, R11 ;  /* 0x0000000b069d7221 */ /* 0x000fe20000010100 */
[-C--:B------:R-:W-:Y:S01]  /*9120*/  FMUL.FTZ R124, R124, R8.reuse ;  /* 0x000000087c7c7220 */ /* 0x080fe20000410000 */
[-C--:B------:R-:W-:Y:S01]  /*9130*/  FMUL.FTZ R125, R125, R8.reuse ;  /* 0x000000087d7d7220 */ /* 0x080fe20000410000 */
[-C--:B------:R-:W-:Y:S01]  /*9140*/  FMUL.FTZ R128, R128, R8.reuse ;  /* 0x0000000880807220 */ /* 0x080fe20000410000 */
[----:B------:R-:W-:Y:S01]  /*9150*/  FMUL.FTZ R173, R157, UR10 ;  /* 0x0000000a9dad7c20 */ /* 0x000fe20008410000 */
[----:B------:R-:W-:Y:S01]  /*9160*/  FMUL.FTZ R157, R6, UR10 ;  /* 0x0000000a069d7c20 */ /* 0x000fe20008410000 */
[----:B------:R-:W-:Y:S01]  /*9170*/  MUFU.EX2 R20, R20 ;  /* 0x0000001400147308 */ /* 0x000fe20000000800 */
[-C--:B------:R-:W-:Y:S01]  /*9180*/  FMUL.FTZ R129, R129, R8.reuse ;  /* 0x0000000881817220 */ /* 0x080fe20000410000 */
[----:B------:R-:W-:Y:S01]  /*9190*/  FMUL.FTZ R132, R132, R8 ;  /* 0x0000000884847220 */ /* 0x000fe20000410000 */
[--C-:B------:R-:W-:Y:S01]  /*91a0*/  FFMA.FTZ R172, R154, UR10, -R157.reuse ;  /* 0x0000000a9aac7c23 */ /* 0x100fe2000801089d */
[--C-:B------:R-:W-:Y:S01]  /*91b0*/  FFMA.FTZ R176, R163, UR10, -R157.reuse ;  /* 0x0000000aa3b07c23 */ /* 0x100fe2000801089d */
[----:B------:R-:W-:Y:S01]  /*91c0*/  FFMA.FTZ R163, R167, UR10, -R157 ;  /* 0x0000000aa7a37c23 */ /* 0x000fe2000801089d */
[----:B------:R-:W-:-:S02]  /*91d0*/  IMAD.MOV R167, RZ, RZ, -R17 ;  /* 0x000000ffffa77224 */ /* 0x000fc400078e0a11 */
[--C-:B------:R-:W-:Y:S01]  /*91e0*/  FFMA.FTZ R155, R155, UR10, -R157.reuse ;  /* 0x0000000a9b9b7c23 */ /* 0x100fe2000801089d */
[----:B------:R-:W-:Y:S01]  /*91f0*/  MUFU.EX2 R173, R173 ;  /* 0x000000ad00ad7308 */ /* 0x000fe20000000800 */
[--C-:B------:R-:W-:Y:S01]  /*9200*/  FFMA.FTZ R158, R158, UR10, -R157.reuse ;  /* 0x0000000a9e9e7c23 */ /* 0x100fe2000801089d */
[--C-:B------:R-:W-:Y:S01]  /*9210*/  FFMA.FTZ R177, R159, UR10, -R157.reuse ;  /* 0x0000000a9fb17c23 */ /* 0x100fe2000801089d */
[----:B------:R-:W-:Y:S01]  /*9220*/  ISETP.NE.AND P2, PT, R2, R167, PT ;  /* 0x000000a70200720c */ /* 0x000fe20003f45270 */
[--C-:B------:R-:W-:Y:S01]  /*9230*/  FFMA.FTZ R159, R162, UR10, -R157.reuse ;  /* 0x0000000aa29f7c23 */ /* 0x100fe2000801089d */
[--C-:B------:R-:W-:Y:S01]  /*9240*/  FFMA.FTZ R167, R171, UR10, -R157.reuse ;  /* 0x0000000aaba77c23 */ /* 0x100fe2000801089d */
[----:B------:R-:W-:Y:S02]  /*9250*/  IMAD.U32 R171, RZ, RZ, UR22 ;  /* 0x00000016ffab7e24 */ /* 0x000fe4000f8e00ff */
[--C-:B------:R-:W-:Y:S01]  /*9260*/  FFMA.FTZ R162, R166, UR10, -R157.reuse ;  /* 0x0000000aa6a27c23 */ /* 0x100fe2000801089d */
[----:B------:R-:W1:Y:S01]  /*9270*/  MUFU.EX2 R172, R172 ;  /* 0x000000ac00ac7308 */ /* 0x000e620000000800 */
[--C-:B------:R-:W-:Y:S01]  /*9280*/  FFMA.FTZ R166, R170, UR10, -R157.reuse ;  /* 0x0000000aaaa67c23 */ /* 0x100fe2000801089d */
[--C-:B------:R-:W-:Y:S01]  /*9290*/  FFMA.FTZ R179, R179, UR10, -R157.reuse ;  /* 0x0000000ab3b37c23 */ /* 0x100fe2000801089d */
[--C-:B------:R-:W-:Y:S01]  /*92a0*/  FFMA.FTZ R182, R182, UR10, -R157.reuse ;  /* 0x0000000ab6b67c23 */ /* 0x100fe2000801089d */
[----:B------:R-:W-:Y:S01]  /*92b0*/  FFMA.FTZ R183, R183, UR10, -R157 ;  /* 0x0000000ab7b77c23 */ /* 0x000fe2000801089d */
[-C--:B------:R-:W-:Y:S01]  /*92c0*/  FMUL.FTZ R133, R133, R8.reuse ;  /* 0x0000000885857220 */ /* 0x080fe20000410000 */
[-C--:B------:R-:W-:Y:S01]  /*92d0*/  FMUL.FTZ R136, R136, R8.reuse ;  /* 0x0000000888887220 */ /* 0x080fe20000410000 */
[----:B------:R-:W-:Y:S01]  /*92e0*/  FMUL.FTZ R137, R137, R8 ;  /* 0x0000000889897220 */ /* 0x000fe20000410000 */
[----:B------:R-:W4:Y:S01]  /*92f0*/  MUFU.EX2 R155, R155 ;  /* 0x0000009b009b7308 */ /* 0x000f220000000800 */
[----:B------:R-:W-:-:S02]  /*9300*/  @!P2 IMAD R154, R171, 0x40, R16 ;  /* 0x00000040ab9aa824 */ /* 0x000fc400078e0210 */
[----:B--2---:R-:W-:Y:S01]  /*9310*/  FFMA.FTZ R171, R8, R3, R13 ;  /* 0x0000000308ab7223 */ /* 0x004fe2000001000d */
[----:B------:R-:W-:Y:S01]  /*9320*/  FFMA.FTZ R3, R174, UR10, -R157 ;  /* 0x0000000aae037c23 */ /* 0x000fe2000801089d */
[-C--:B------:R-:W-:Y:S01]  /*9330*/  FMUL.FTZ R140, R140, R8.reuse ;  /* 0x000000088c8c7220 */ /* 0x080fe20000410000 */
[----:B------:R-:W-:Y:S01]  /*9340*/  FMUL.FTZ R141, R141, R8 ;  /* 0x000000088d8d7220 */ /* 0x000fe20000410000 */
[C---:B---3--:R-:W-:Y:S01]  /*9350*/  FADD.FTZ R171, R152.reuse, R171 ;  /* 0x000000ab98ab7221 */ /* 0x048fe20000010000 */
[----:B------:R-:W-:Y:S01]  /*9360*/  F2FP.F16.F32.PACK_AB R152, R152, R13 ;  /* 0x0000000d9898723e */ /* 0x000fe200000000ff */
[----:B------:R-:W2:Y:S01]  /*9370*/  MUFU.EX2 R158, R158 ;  /* 0x0000009e009e7308 */ /* 0x000ea20000000800 */
[----:B-1----:R-:W-:Y:S01]  /*9380*/  FFMA.FTZ R170, R173, R4, R172 ;  /* 0x00000004adaa7223 */ /* 0x002fe200000100ac */
[----:B------:R-:W-:Y:S01]  /*9390*/  FFMA.FTZ R4, R175, UR10, -R157 ;  /* 0x0000000aaf047c23 */ /* 0x000fe2000801089d */
[----:B------:R-:W-:Y:S01]  /*93a0*/  FADD.FTZ R174, R10, R171 ;  /* 0x000000ab0aae7221 */ /* 0x000fe20000010000 */
[-C--:B------:R-:W-:Y:S01]  /*93b0*/  FMUL.FTZ R144, R144, R8.reuse ;  /* 0x0000000890907220 */ /* 0x080fe20000410000 */
[-C--:B------:R-:W-:Y:S01]  /*93c0*/  FMUL.FTZ R145, R145, R8.reuse ;  /* 0x0000000891917220 */ /* 0x080fe20000410000 */
[-C--:B------:R-:W-:Y:S01]  /*93d0*/  FMUL.FTZ R148, R148, R8.reuse ;  /* 0x0000000894947220 */ /* 0x080fe20000410000 */
[----:B------:R-:W-:Y:S01]  /*93e0*/  FADD.FTZ R171, R153, R174 ;  /* 0x000000ae99ab7221 */ /* 0x000fe20000010000 */
[----:B------:R-:W1:Y:S01]  /*93f0*/  MUFU.EX2 R177, R177 ;  /* 0x000000b100b17308 */ /* 0x000e620000000800 */
[----:B----4-:R-:W-:Y:S01]  /*9400*/  FADD.FTZ R175, R155, R170 ;  /* 0x000000aa9baf7221 */ /* 0x010fe20000010000 */
[----:B------:R-:W-:Y:S01]  /*9410*/  FFMA.FTZ R170, R178, UR10, -R157 ;  /* 0x0000000ab2aa7c23 */ /* 0x000fe2000801089d */
[----:B------:R-:W-:Y:S01]  /*9420*/  FADD.FTZ R174, R156, R171 ;  /* 0x000000ab9cae7221 */ /* 0x000fe20000010000 */
[----:B------:R-:W-:Y:S01]  /*9430*/  @!P2 LEA R157, R154, UR42, 0x2 ;  /* 0x0000002a9a9dac11 */ /* 0x000fe2000f8e10ff */
[----:B------:R-:W-:Y:S01]  /*9440*/  FMUL.FTZ R149, R149, R8 ;  /* 0x0000000895957220 */ /* 0x000fe20000410000 */
[C---:B------:R-:W-:Y:S01]  /*9450*/  F2FP.F16.F32.PACK_AB R156, R15.reuse, R156 ;  /* 0x0000009c0f9c723e */ /* 0x040fe200000000ff */
[-C--:B------:R-:W-:Y:S01]  /*9460*/  FMUL.FTZ R26, R26, R173.reuse ;  /* 0x000000ad1a1a7220 */ /* 0x080fe20000410000 */
[----:B------:R-:W3:Y:S01]  /*9470*/  MUFU.EX2 R159, R159 ;  /* 0x0000009f009f7308 */ /* 0x000ee20000000800 */
[----:B--2---:R-:W-:Y:S01]  /*9480*/  FADD.FTZ R178, R158, R175 ;  /* 0x000000af9eb27221 */ /* 0x004fe20000010000 */
[----:B------:R-:W-:Y:S01]  /*9490*/  FADD.FTZ R175, R15, R174 ;  /* 0x000000ae0faf7221 */ /* 0x000fe20000010000 */
[----:B------:R-:W-:Y:S01]  /*94a0*/  @!P2 STS [R157+0x28800], R8 ;  /* 0x028800089d00a388 */ /* 0x000fe20000000800 */
[-C--:B------:R-:W-:Y:S01]  /*94b0*/  FMUL.FTZ R27, R27, R173.reuse ;  /* 0x000000ad1b1b7220 */ /* 0x080fe20000410000 */
[-C--:B------:R-:W-:Y:S01]  /*94c0*/  FMUL.FTZ R30, R30, R173.reuse ;  /* 0x000000ad1e1e7220 */ /* 0x080fe20000410000 */
[----:B------:R-:W-:Y:S01]  /*94d0*/  FADD.FTZ R154, R14, R175 ;  /* 0x000000af0e9a7221 */ /* 0x000fe20000010000 */
[----:B------:R2:W-:Y:S01]  /*94e0*/  @!P2 STS [R157+0x28820], R173 ;  /* 0x028820ad9d00a388 */ /* 0x0005e20000000800 */
[----:B------:R-:W4:Y:S01]  /*94f0*/  MUFU.EX2 R176, R176 ;  /* 0x000000b000b07308 */ /* 0x000f220000000800 */
[----:B-1----:R-:W-:Y:S01]  /*9500*/  FADD.FTZ R178, R177, R178 ;  /* 0x000000b2b1b27221 */ /* 0x002fe20000010000 */
[----:B------:R-:W-:Y:S01]  /*9510*/  FADD.FTZ R13, R21, R154 ;  /* 0x0000009a150d7221 */ /* 0x000fe20000010000 */
[----:B------:R-:W-:Y:S01]  /*9520*/  F2FP.F16.F32.PACK_AB R154, R153, R10 ;  /* 0x0000000a999a723e */ /* 0x000fe200000000ff */
[-C--:B------:R-:W-:Y:S01]  /*9530*/  FMUL.FTZ R31, R31, R173.reuse ;  /* 0x000000ad1f1f7220 */ /* 0x080fe20000410000 */
[----:B------:R-:W-:Y:S01]  /*9540*/  F2FP.F16.F32.PACK_AB R153, R155, R172 ;  /* 0x000000ac9b99723e */ /* 0x000fe200000000ff */
[----:B------:R-:W-:Y:S01]  /*9550*/  FADD.FTZ R10, R160, R13 ;  /* 0x0000000da00a7221 */ /* 0x000fe20000010000 */
[----:B------:R-:W-:Y:S01]  /*9560*/  F2FP.F16.F32.PACK_AB R155, R177, R158 ;  /* 0x0000009eb19b723e */ /* 0x000fe200000000ff */
[----:B------:R-:W1:Y:S01]  /*9570*/  MUFU.EX2 R162, R162 ;  /* 0x000000a200a27308 */ /* 0x000e620000000800 */
[----:B---3--:R-:W-:Y:S01]  /*9580*/  FADD.FTZ R171, R159, R178 ;  /* 0x000000b29fab7221 */ /* 0x008fe20000010000 */
[----:B------:R-:W-:Y:S01]  /*9590*/  BAR.SYNC.DEFER_BLOCKING 0xf, 0x100 ;  /* 0x03c4000000007b1d */ /* 0x000fe20000010000 */
[----:B------:R-:W-:Y:S01]  /*95a0*/  FADD.FTZ R13, R161, R10 ;  /* 0x0000000aa10d7221 */ /* 0x000fe20000010000 */
[----:B------:R-:W-:Y:S01]  /*95b0*/  F2FP.F16.F32.PACK_AB R158, R21, R14 ;  /* 0x0000000e159e723e */ /* 0x000fe200000000ff */
[----:B------:R-:W-:Y:S01]  /*95c0*/  FMUL.FTZ R34, R34, R173 ;  /* 0x000000ad22227220 */ /* 0x000fe20000410000 */
[----:B------:R-:W-:Y:S01]  /*95d0*/  F2FP.F16.F32.PACK_AB R160, R161, R160 ;  /* 0x000000a0a1a0723e */ /* 0x000fe200000000ff */
[----:B------:R-:W-:Y:S01]  /*95e0*/  FADD.FTZ R10, R20, R13 ;  /* 0x0000000d140a7221 */ /* 0x000fe20000010000 */
[----:B------:R-:W3:Y:S01]  /*95f0*/  MUFU.EX2 R163, R163 ;  /* 0x000000a300a37308 */ /* 0x000ee20000000800 */
[C---:B----4-:R-:W-:Y:S01]  /*9600*/  FADD.FTZ R171, R176.reuse, R171 ;  /* 0x000000abb0ab7221 */ /* 0x050fe20000010000 */
[----:B--2---:R-:W-:Y:S01]  /*9610*/  F2FP.F16.F32.PACK_AB R157, R176, R159 ;  /* 0x0000009fb09d723e */ /* 0x004fe200000000ff */
[-C--:B------:R-:W-:Y:S01]  /*9620*/  FMUL.FTZ R35, R35, R173.reuse ;  /* 0x000000ad23237220 */ /* 0x080fe20000410000 */
[-C--:B------:R-:W-:Y:S01]  /*9630*/  FMUL.FTZ R38, R38, R173.reuse ;  /* 0x000000ad26267220 */ /* 0x080fe20000410000 */
[-C--:B------:R-:W-:Y:S01]  /*9640*/  FMUL.FTZ R39, R39, R173.reuse ;  /* 0x000000ad27277220 */ /* 0x080fe20000410000 */
[-C--:B------:R-:W-:Y:S01]  /*9650*/  FMUL.FTZ R42, R42, R173.reuse ;  /* 0x000000ad2a2a7220 */ /* 0x080fe20000410000 */
[-C--:B------:R-:W-:Y:S01]  /*9660*/  FMUL.FTZ R43, R43, R173.reuse ;  /* 0x000000ad2b2b7220 */ /* 0x080fe20000410000 */
[----:B------:R-:W2:Y:S01]  /*9670*/  MUFU.EX2 R166, R166 ;  /* 0x000000a600a67308 */ /* 0x000ea20000000800 */
        /* <DEDUP_REMOVED lines=40> */
[C---:B--2---:R-:W-:Y:S01]  /*9900*/  FADD.FTZ R15, R165.reuse, R10 ;  /* 0x0000000aa50f7221 */ /* 0x044fe20000010000 */
[----:B------:R-:W-:Y:S01]  /*9910*/  F2FP.F16.F32.PACK_AB R162, R165, R20 ;  /* 0x00000014a5a2723e */ /* 0x000fe200000000ff */
[-C--:B------:R-:W-:Y:S01]  /*9920*/  FMUL.FTZ R98, R98, R173.reuse ;  /* 0x000000ad62627220 */ /* 0x080fe20000410000 */
[-C--:B------:R-:W-:Y:S01]  /*9930*/  FMUL.FTZ R99, R99, R173.reuse ;  /* 0x000000ad63637220 */ /* 0x080fe20000410000 */
[-C--:B------:R-:W-:Y:S01]  /*9940*/  FMUL.FTZ R102, R102, R173.reuse ;  /* 0x000000ad66667220 */ /* 0x080fe20000410000 */
[-C--:B------:R-:W-:Y:S01]  /*9950*/  FMUL.FTZ R103, R103, R173.reuse ;  /* 0x000000ad67677220 */ /* 0x080fe20000410000 */
[----:B------:R-:W-:Y:S01]  /*9960*/  FMUL.FTZ R106, R106, R173 ;  /* 0x000000ad6a6a7220 */ /* 0x000fe20000410000 */
[----:B------:R-:W2:Y:S01]  /*9970*/  MUFU.EX2 R170, R170 ;  /* 0x000000aa00aa7308 */ /* 0x000ea20000000800 */
        /* <DEDUP_REMOVED lines=34> */
[----:B------:R-:W-:-:S05]  /*9ba0*/  FMUL.FTZ R151, R151, R173 ;  /* 0x000000ad97977220 */ /* 0x000fca0000410000 */
[----:B------:R-:W4:Y:S01]  /*9bb0*/  MUFU.EX2 R182, R182 ;  /* 0x000000b600b67308 */ /* 0x000f220000000800 */
[C---:B--2---:R-:W-:Y:S01]  /*9bc0*/  F2FP.F16.F32.PACK_AB R166, R11.reuse, R168 ;  /* 0x000000a80ba6723e */ /* 0x044fe200000000ff */
[----:B------:R-:W-:-:S06]  /*9bd0*/  FADD.FTZ R3, R11, R4 ;  /* 0x000000040b037221 */ /* 0x000fcc0000010000 */
[----:B------:R-:W2:Y:S01]  /*9be0*/  MUFU.EX2 R183, R183 ;  /* 0x000000b700b77308 */ /* 0x000ea20000000800 */
[C---:B-1----:R-:W-:Y:S01]  /*9bf0*/  FADD.FTZ R15, R179.reuse, R14 ;  /* 0x0000000eb30f7221 */ /* 0x042fe20000010000 */
[----:B------:R-:W-:-:S03]  /*9c00*/  F2FP.F16.F32.PACK_AB R165, R179, R170 ;  /* 0x000000aab3a5723e */ /* 0x000fc600000000ff */
[----:B----4-:R-:W-:Y:S01]  /*9c10*/  FADD.FTZ R10, R182, R15 ;  /* 0x0000000fb60a7221 */ /* 0x010fe20000010000 */
[----:B--2---:R-:W-:-:S03]  /*9c20*/  F2FP.F16.F32.PACK_AB R167, R183, R182 ;  /* 0x000000b6b7a7723e */ /* 0x004fc600000000ff */
[----:B------:R-:W-:Y:S02]  /*9c30*/  FADD.FTZ R4, R183, R10 ;  /* 0x0000000ab7047221 */ /* 0x000fe40000010000 */
[----:B------:R3:W-:Y:S01]  /*9c40*/  STSM.16.M88.4 [R22], R164 ;  /* 0x000000a416007844 */ /* 0x0007e20000000200 */
[----:B------:R-:W-:Y:S05]  /*9c50*/  @!P0 BRA `(.L_x_1718) ;  /* 0x0000000000048947 */ /* 0x000fea0003800000 */
[----:B------:R-:W-:Y:S01]  /*9c60*/  BPT.TRAP 0x1 ;  /* 0x000000040000795c */ /* 0x000fe20000300000 */
.L_x_1718:
[----:B------:R1:W2:Y:S01]  /*9c70*/  SYNCS.PHASECHK.TRANS64.TRYWAIT P2, [UR21+0x28c50], R9 ;  /* 0x028c5009ff0075a7 */ /* 0x0002a20008040155 */
[----:B------:R-:W-:Y:S05]  /*9c80*/  @!P0 BRA `(.L_x_1719) ;  /* 0x0000000000048947 */ /* 0x000fea0003800000 */
[----:B------:R-:W-:Y:S01]  /*9c90*/  BPT.TRAP 0x1 ;  /* 0x000000040000795c */ /* 0x000fe20000300000 */
.L_x_1719:
[----:B--2---:R-:W-:Y:S05]  /*9ca0*/  @P2 BRA `(.L_x_1720) ;  /* 0x0000000000082947 */ /* 0x004fea0003800000 */
[----:B------:R-:W2:Y:S02]  /*9cb0*/  SYNCS.PHASECHK.TRANS64.TRYWAIT P2, [UR21+0x28c50], R9 ;  /* 0x028c5009ff0075a7 */ /* 0x000ea40008040155 */
[----:B--2---:R-:W-:Y:S05]  /*9cc0*/  @!P2 BRA `(.L_x_1721) ;  /* 0x000000a000a4a947 */ /* 0x004fea0003800000 */
.L_x_1720:
        /* <DEDUP_REMOVED lines=34> */
.L_x_1722:
[----:B------:R-:W-:Y:S01]  /*9ef0*/  UIADD3 UR21, UR21, 0x28c60, URZ ;  /* 0x00028c6015157890 */ /* 0x000fe2000fffe03f */
[----:B------:R-:W-:Y:S01]  /*9f00*/  IMAD.MOV.U32 R11, RZ, RZ, R6 ;  /* 0x000000ffff0b7224 */ /* 0x000fe200078e0006 */
[----:B------:R-:W-:Y:S01]  /*9f10*/  UMOV UR22, UR38 ;  /* 0x0000002600167c82 */ /* 0x000fe20008000000 */
[----:B--2---:R-:W-:Y:S01]  /*9f20*/  MOV R8, R5 ;  /* 0x0000000500087202 */ /* 0x004fe20000000f00 */
[----:B------:R-:W-:-:S09]  /*9f30*/  UPRMT UR21, UR40, 0x654, UR21 ;  /* 0x0000065428157896 */ /* 0x000fd20008000015 */
[----:B------:R-:W-:Y:S01]  /*9f40*/  SYNCS.ARRIVE.TRANS64.RED.A1T0 RZ, [UR21], RZ ;  /* 0x000000ffffff79a7 */ /* 0x000fe20008100415 */
[----:B------:R-:W-:Y:S05]  /*9f50*/  @P1 BRA `(.L_x_1723) ;  /* 0xffffffe400d81947 */ /* 0x000fea000383ffff */
.L_x_1712:
[----:B------:R-:W-:-:S13]  /*9f60*/  ISETP.GE.AND P1, PT, R12, UR47, PT ;  /* 0x0000002f0c007c0c */ /* 0x000fda000bf26270 */
[----:B------:R-:W-:Y:S05]  /*9f70*/  @!P1 BRA `(.L_x_1724) ;  /* 0x00000024000c9947 */ /* 0x000fea0003800000 */
[----:B012---:R-:W-:Y:S01]  /*9f80*/  IMAD.MOV.U32 R9, RZ, RZ, R6 ;  /* 0x000000ffff097224 */ /* 0x007fe200078e0006 */
[----:B------:R-:W-:Y:S01]  /*9f90*/  UMOV UR22, UR38 ;  /* 0x0000002600167c82 */ /* 0x000fe20008000000 */
[----:B------:R-:W-:Y:S01]  /*9fa0*/  IMAD.MOV.U32 R10, RZ, RZ, R5 ;  /* 0x000000ffff0a7224 */ /* 0x000fe200078e0005 */
[----:B------:R-:W-:Y:S01]  /*9fb0*/  ULDC UR24, c[0x0][0x9e4] ;  /* 0x0002790000187ab9 */ /* 0x000fe20000000800 */
[----:B------:R-:W-:Y:S01]  /*9fc0*/  ULDC UR25, c[0x0][0x9dc] ;  /* 0x0002770000197ab9 */ /* 0x000fe20000000800 */
[----:B------:R-:W-:Y:S01]  /*9fd0*/  ULDC UR26, c[0x0][0x288] ;  /* 0x0000a200001a7ab9 */ /* 0x000fe20000000800 */
[----:B------:R-:W-:Y:S01]  /*9fe0*/  ULDC UR20, c[0x0][0x988] ;  /* 0x0002620000147ab9 */ /* 0x000fe20000000800 */
[----:B------:R-:W-:-:S05]  /*9ff0*/  ULDC UR23, c[0x0][0x9e0] ;  /* 0x0002780000177ab9 */ /* 0x000fca0000000800 */
.L_x_1743:
[----:B------:R-:W-:-:S04]  /*a000*/  UIADD3 UR38, UR22, 0x1, URZ ;  /* 0x0000000116267890 */ /* 0x000fc8000fffe03f */
[----:B------:R-:W-:-:S04]  /*a010*/  UISETP.NE.AND UP0, UPT, UR38, 0x2, UPT ;  /* 0x000000022600788c */ /* 0x000fc8000bf05270 */
[----:B------:R-:W-:Y:S02]  /*a020*/  USEL UR6, URZ, 0x1, UP0 ;  /* 0x000000013f067887 */ /* 0x000fe40008000000 */
[----:B------:R-:W-:Y:S02]  /*a030*/  USEL UR38, UR38, URZ, UP0 ;  /* 0x0000003f26267287 */ /* 0x000fe40008000000 */
[----:B------:R-:W-:Y:S01]  /*a040*/  ULOP3.LUT UR37, UR37, UR6, URZ, 0x3c, !UPT ;  /* 0x0000000625257292 */ /* 0x000fe2000f8e3c3f */
[----:B-12---:R-:W-:Y:S11]  /*a050*/  @!P0 BRA `(.L_x_1725) ;  /* 0x0000000000048947 */ /* 0x006ff60003800000 */
[----:B------:R-:W-:Y:S01]  /*a060*/  BPT.TRAP 0x1 ;  /* 0x000000040000795c */ /* 0x000fe20000300000 */
.L_x_1725:
[----:B------:R-:W-:Y:S01]  /*a070*/  ULEA UR21, UR38, UR42, 0x3 ;  /* 0x0000002a26157291 */ /* 0x000fe2000f8e183f */
[----:B------:R-:W-:-:S05]  /*a080*/  IMAD.U32 R8, RZ, RZ, UR37 ;  /* 0x00000025ff087e24 */ /* 0x000fca000f8e00ff */
[----:B------:R-:W-:-:S04]  /*a090*/  SHF.L.U32 R8, R8, 0x1f, RZ ;  /* 0x0000001f08087819 */ /* 0x000fc800000006ff */
[----:B------:R0:W1:Y:S01]  /*a0a0*/  SYNCS.PHASECHK.TRANS64.TRYWAIT P1, [UR21+0x28c30], R8 ;  /* 0x028c3008ff0075a7 */ /* 0x0000620008020155 */
[----:B------:R-:W-:Y:S05]  /*a0b0*/  @!P0 BRA `(.L_x_1726) ;  /* 0x0000000000048947 */ /* 0x000fea0003800000 */
[----:B------:R-:W-:Y:S01]  /*a0c0*/  BPT.TRAP 0x1 ;  /* 0x000000040000795c */ /* 0x000fe20000300000 */
.L_x_1726:
[----:B-1----:R-:W-:Y:S05]  /*a0d0*/  @P1 BRA `(.L_x_1727) ;  /* 0x0000000000081947 */ /* 0x002fea0003800000 */
[----:B------:R-:W1:Y:S02]  /*a0e0*/  SYNCS.PHASECHK.TRANS64.TRYWAIT P1, [UR21+0x28c30], R8 ;  /* 0x028c3008ff0075a7 */ /* 0x000e640008020155 */
[----:B-1----:R-:W-:Y:S05]  /*a0f0*/  @!P1 BRA `(.L_x_1728) ;  /* 0x0000009c00b09947 */ /* 0x002fea0003800000 */
.L_x_1727:
[----:B------:R-:W-:Y:S01]  /*a100*/  R2UR UR18, R0 ;  /* 0x00000000001272ca */ /* 0x000fe200000e0000 */
[----:B---34-:R-:W-:Y:S01]  /*a110*/  WARPGROUP.ARRIVE ;  /* 0x00000000000079c5 */ /* 0x018fe20000000000 */
        /* <DEDUP_REMOVED lines=21> */
.L_x_1729:
[----:B------:R-:W-:Y:S01]  /*a270*/  UISETP.NE.AND UP1, UPT, UR51, URZ, UPT ;  /* 0x0000003f3300728c */ /* 0x000fe2000bf25270 */
[----:B------:R-:W-:Y:S01]  /*a280*/  VIADD R14, R185, UR44 ;  /* 0x0000002cb90e7c36 */ /* 0x000fe20008000000 */
[----:B------:R-:W2:Y:S01]  /*a290*/  LDC R13, c[0x0][0x2f0] ;  /* 0x0000bc00ff0d7b82 */ /* 0x000ea20000000800 */
[----:B------:R-:W-:-:S03]  /*a2a0*/  UISETP.NE.AND UP0, UPT, UR50, URZ, UPT ;  /* 0x0000003f3200728c */ /* 0x000fc6000bf05270 */
[----:B------:R-:W-:Y:S02]  /*a2b0*/  PLOP3.LUT P1, PT, PT, PT, UP1, 0x80, 0x0 ;  /* 0x000000000000781c */ /* 0x000fe40003f2f018 */
[----:B------:R-:W-:-:S03]  /*a2c0*/  PLOP3.LUT P2, PT, PT, PT, UP1, 0x80, 0x0 ;  /* 0x000000000000781c */ /* 0x000fc60003f4f018 */
[----:B------:R-:W-:Y:S01]  /*a2d0*/  @UP1 ULDC UR6, c[0x0][0x44c] ;  /* 0x0001130000061ab9 */ /* 0x000fe20000000800 */
[----:B------:R-:W-:-:S07]  /*a2e0*/  @UP1 ULDC UR7, c[0x0][0x450] ;  /* 0x0001140000071ab9 */ /* 0x000fce0000000800 */
[----:B-1----:R-:W-:Y:S01]  /*a2f0*/  @P1 IMAD.HI.U32 R5, R14, UR6, RZ ;  /* 0x000000060e051c27 */ /* 0x002fe2000f8e00ff */
[----:B------:R-:W-:Y:S01]  /*a300*/  UIADD3 UR6, UR21, 0x28c40, URZ ;  /* 0x00028c4015067890 */ /* 0x000fe2000fffe03f */
[----:B------:R-:W-:-:S03]  /*a310*/  PLOP3.LUT P1, PT, PT, PT, UP0, 0x40, 0x0 ;  /* 0x000000000000781c */ /* 0x000fc60003f2e808 */
[----:B------:R-:W-:Y:S01]  /*a320*/  @P2 SHF.R.U32.HI R14, RZ, UR7, R5 ;  /* 0x00000007ff0e2c19 */ /* 0x000fe20008011605 */
[----:B------:R-:W-:Y:S01]  /*a330*/  IMAD.SHL.U32 R5, R12, 0x40, RZ ;  /* 0x000000400c057824 */ /* 0x000fe200078e00ff */
[----:B------:R-:W-:-:S03]  /*a340*/  UPRMT UR6, UR40, 0x654, UR6 ;  /* 0x0000065428067896 */ /* 0x000fc60008000006 */
[----:B------:R-:W1:Y:S01]  /*a350*/  SHFL.IDX PT, R192, R14, RZ, 0x1c1f ;  /* 0x001c1fff0ec07589 */ /* 0x000e6200000e0000 */
[----:B------:R-:W-:-:S05]  /*a360*/  IADD3 R6, -R2, 0x1, -R5 ;  /* 0x0000000102067810 */ /* 0x000fca0007ffe905 */
[----:B--2---:R-:W-:Y:S01]  /*a370*/  IMAD R6, R13, UR49, R6 ;  /* 0x000000310d067c24 */ /* 0x004fe2000f8e0206 */
[----:B------:R-:W-:Y:S01]  /*a380*/  SYNCS.ARRIVE.TRANS64.RED.A1T0 RZ, [UR6], RZ ;  /* 0x000000ffffff79a7 */ /* 0x000fe20008100406 */
[----:B------:R-:W-:Y:S02]  /*a390*/  ULOP3.LUT UR6, URZ, UR25, URZ, 0x33, !UPT ;  /* 0x000000193f067292 */ /* 0x000fe4000f8e333f */
[----:B------:R-:W-:-:S04]  /*a3a0*/  VIADD R6, R6, -UR26 ;  /* 0x8000001a06067c36 */ /* 0x000fc80008000000 */
[C---:B------:R-:W-:Y:S02]  /*a3b0*/  VIADD R21, R6.reuse, UR23 ;  /* 0x0000001706157c36 */ /* 0x040fe40008000000 */
[----:B------:R-:W-:Y:S02]  /*a3c0*/  VIADD R191, R6, UR6 ;  /* 0x0000000606bf7c36 */ /* 0x000fe40008000000 */
[--C-:B-1----:R-:W-:Y:S02]  /*a3d0*/  IMAD.IADD R15, R21, 0x1, R192.reuse ;  /* 0x00000001150f7824 */ /* 0x102fe400078e02c0 */
[----:B------:R-:W-:Y:S01]  /*a3e0*/  IMAD.IADD R20, R191, 0x1, R192 ;  /* 0x00000001bf147824 */ /* 0x000fe200078e02c0 */
[----:B------:R-:W-:Y:S06]  /*a3f0*/  @P1 BRA `(.L_x_1730) ;  /* 0x00000000005c1947 */ /* 0x000fec0003800000 */
[----:B------:R-:W-:Y:S01]  /*a400*/  IMAD R6, R13, UR49, R192 ;  /* 0x000000310d067c24 */ /* 0x000fe2000f8e02c0 */
[----:B------:R-:W-:Y:S03]  /*a410*/  BSSY B0, `(.L_x_1731) ;  /* 0x0000011000007945 */ /* 0x000fe60003800000 */
[----:B------:R-:W-:-:S05]  /*a420*/  VIADD R11, R6, -UR26 ;  /* 0x8000001a060b7c36 */ /* 0x000fca0008000000 */
        /* <DEDUP_REMOVED lines=10> */
.L_x_1732:
[----:B------:R-:W-:-:S05]  /*a4d0*/  IMAD.U32 R192, RZ, RZ, UR24 ;  /* 0x00000018ffc07e24 */ /* 0x000fca000f8e00ff */
[----:B------:R-:W-:-:S13]  /*a4e0*/  ISETP.NE.AND P1, PT, R192, 0x1, PT ;  /* 0x00000001c000780c */ /* 0x000fda0003f25270 */
[----:B------:R-:W1:Y:S02]  /*a4f0*/  @P1 LDC.64 R6, c[0x0][0x9e8] ;  /* 0x00027a00ff061b82 */ /* 0x000e640000000a00 */
[----:B-1----:R-:W-:-:S05]  /*a500*/  @P1 IMAD.HI.U32 R6, R11, R6, RZ ;  /* 0x000000060b061227 */ /* 0x002fca00078e00ff */
[----:B------:R-:W-:-:S07]  /*a510*/  @P1 SHF.R.U32.HI R11, RZ, R7, R6 ;  /* 0x00000007ff0b1219 */ /* 0x000fce0000011606 */
.L_x_1733:
[----:B------:R-:W-:Y:S05]  /*a520*/  BSYNC B0 ;  /* 0x0000000000007941 */ /* 0x000fea0003800000 */
.L_x_1731:
[----:B------:R-:W-:-:S04]  /*a530*/  IMAD R11, R11, R192, -R5 ;  /* 0x000000c00b0b7224 */ /* 0x000fc800078e0a05 */
[----:B------:R-:W-:-:S05]  /*a540*/  IMAD.IADD R11, R11, 0x1, -R2 ;  /* 0x000000010b0b7824 */ /* 0x000fca00078e0a02 */
[----:B------:R-:W-:Y:S02]  /*a550*/  VIADDMNMX R15, R11, R192, R15, PT ;  /* 0x000000c00b0f7246 */ /* 0x000fe4000380010f */
[----:B------:R-:W-:-:S07]  /*a560*/  VIMNMX R20, R20, R11, !PT ;  /* 0x0000000b14147248 */ /* 0x000fce0007fe0100 */
.L_x_1730:
        /* <DEDUP_REMOVED lines=8> */
[----:B------:R-:W-:Y:S02]  /*a5f0*/  ISETP.GT.AND P4, PT, R20, 0x18, P1 ;  /* 0x000000181400780c */ /* 0x000fe40000f84270 */
[----:B------:R-:W-:Y:S02]  /*a600*/  FSEL R11, R152, -INF , !P5 ;  /* 0xff800000980b7808 */ /* 0x000fe40006800000 */
[----:B------:R-:W-:Y:S02]  /*a610*/  ISETP.LT.OR P4, PT, R15, 0x19, P4 ;  /* 0x000000190f00780c */ /* 0x000fe40002781670 */
[C---:B------:R-:W-:Y:S02]  /*a620*/  ISETP.GT.AND P6, PT, R20.reuse, 0x8, P1 ;  /* 0x000000081400780c */ /* 0x040fe40000fc4270 */
[----:B------:R-:W-:-:S02]  /*a630*/  ISETP.GT.AND P2, PT, R20, 0x9, P1 ;  /* 0x000000091400780c */ /* 0x000fc40000f44270 */
[C---:B------:R-:W-:Y:S01]  /*a640*/  ISETP.GT.AND P3, PT, R20.reuse, 0x10, P1 ;  /* 0x000000101400780c */ /* 0x040fe20000f64270 */
[----:B-1----:R-:W-:Y:S01]  /*a650*/  IMAD.IADD R14, R21, 0x1, R6 ;  /* 0x00000001150e7824 */ /* 0x002fe200078e0206 */
[----:B------:R-:W-:Y:S02]  /*a660*/  ISETP.GT.AND P5, PT, R20, 0x11, P1 ;  /* 0x000000111400780c */ /* 0x000fe40000fa4270 */
        /* <DEDUP_REMOVED lines=32> */
[----:B------:R-:W-:Y:S02]  /*a870*/  ISETP.LT.OR P5, PT, R15, 0x3a, P5 ;  /* 0x0000003a0f00780c */ /* 0x000fe40002fa1670 */
[----:B------:R-:W-:-:S02]  /*a880*/  IADD3 R15, R191, R6, RZ ;  /* 0x00000006bf0f7210 */ /* 0x000fc40007ffe0ff */
[----:B------:R-:W-:Y:S02]  /*a890*/  FSEL R176, R176, -INF , !P6 ;  /* 0xff800000b0b07808 */ /* 0x000fe40007000000 */
[----:B------:R-:W-:Y:S02]  /*a8a0*/  FSEL R177, R177, -INF , !P2 ;  /* 0xff800000b1b17808 */ /* 0x000fe40005000000 */
[----:B------:R-:W-:Y:S02]  /*a8b0*/  FSEL R180, R180, -INF , !P3 ;  /* 0xff800000b4b47808 */ /* 0x000fe40005800000 */
[----:B------:R-:W-:Y:S01]  /*a8c0*/  FSEL R181, R181, -INF , !P5 ;  /* 0xff800000b5b57808 */ /* 0x000fe20006800000 */
        /* <DEDUP_REMOVED lines=14> */
.L_x_1736:
[----:B------:R-:W-:-:S05]  /*a9b0*/  IMAD.U32 R20, RZ, RZ, UR24 ;  /* 0x00000018ff147e24 */ /* 0x000fca000f8e00ff */
[----:B------:R-:W-:-:S13]  /*a9c0*/  ISETP.NE.AND P2, PT, R20, 0x1, PT ;  /* 0x000000011400780c */ /* 0x000fda0003f45270 */
[----:B------:R-:W1:Y:S02]  /*a9d0*/  @P2 LDC.64 R6, c[0x0][0x9e8] ;  /* 0x00027a00ff062b82 */ /* 0x000e640000000a00 */
[----:B-1----:R-:W-:-:S05]  /*a9e0*/  @P2 IMAD.HI.U32 R6, R13, R6, RZ ;  /* 0x000000060d062227 */ /* 0x002fca00078e00ff */
[----:B------:R-:W-:-:S07]  /*a9f0*/  @P2 SHF.R.U32.HI R13, RZ, R7, R6 ;  /* 0x00000007ff0d2219 */ /* 0x000fce0000011606 */
.L_x_1737:
[----:B------:R-:W-:Y:S05]  /*aa00*/  BSYNC B0 ;  /* 0x0000000000007941 */ /* 0x000fea0003800000 */
.L_x_1735:
[----:B------:R-:W-:-:S04]  /*aa10*/  IMAD R5, R13, R20, -R5 ;  /* 0x000000140d057224 */ /* 0x000fc800078e0a05 */
[----:B------:R-:W-:-:S05]  /*aa20*/  IMAD.IADD R5, R5, 0x1, -R2 ;  /* 0x0000000105057824 */ /* 0x000fca00078e0a02 */
[----:B------:R-:W-:Y:S02]  /*aa30*/  VIADDMNMX R14, R5, R20, R14, PT ;  /* 0x00000014050e7246 */ /* 0x000fe4000380010e */
[----:B------:R-:W-:-:S07]  /*aa40*/  VIMNMX R15, R15, R5, !PT ;  /* 0x000000050f0f7248 */ /* 0x000fce0007fe0100 */
.L_x_1734:
[----:B------:R-:W-:Y:S01]  /*aa50*/  FMNMX.FTZ R6, R11, R10, !PT ;  /* 0x0000000a0b067209 */ /* 0x000fe20007810000 */
[----:B------:R-:W-:Y:S01]  /*aa60*/  UMOV UR10, UR20 ;  /* 0x00000014000a7c82 */ /* 0x000fe20008000000 */
[----:B------:R-:W-:Y:S02]  /*aa70*/  ISETP.GT.AND P3, PT, R15, RZ, P1 ;  /* 0x000000ff0f00720c */ /* 0x000fe40000f64270 */
        /* <DEDUP_REMOVED lines=29> */
[C---:B------:R-:W-:Y:S02]  /*ac50*/  ISETP.GT.AND P6, PT, R15.reuse, 0x18, P1 ;  /* 0x000000180f00780c */ /* 0x040fe40000fc4270 */
[----:B------:R-:W-:Y:S01]  /*ac60*/  ISETP.LT.OR P4, PT, R14, 0x12, P4 ;  /* 0x000000120e00780c */ /* 0x000fe20002781670 */
[----:B------:R-:W1:Y:S01]  /*ac70*/  SHFL.BFLY PT, R5, R6, 0x2, 0x1f ;  /* 0x0c401f0006057f89 */ /* 0x000e6200000e0000 */
[----:B------:R-:W-:Y:S02]  /*ac80*/  FSEL R162, R162, -INF , !P5 ;  /* 0xff800000a2a27808 */ /* 0x000fe40006800000 */
[----:B------:R-:W-:Y:S02]  /*ac90*/  ISETP.GT.AND P2, PT, R15, 0x19, P1 ;  /* 0x000000190f00780c */ /* 0x000fe40000f44270 */
[----:B------:R-:W-:-:S02]  /*aca0*/  ISETP.LT.OR P6, PT, R14, 0x19, P6 ;  /* 0x000000190e00780c */ /* 0x000fc400037c1670 */
[----:B------:R-:W-:Y:S02]  /*acb0*/  FSEL R163, R163, -INF , !P4 ;  /* 0xff800000a3a37808 */ /* 0x000fe40006000000 */
[C---:B------:R-:W-:Y:S02]  /*acc0*/  ISETP.GT.AND P3, PT, R15.reuse, 0x20, P1 ;  /* 0x000000200f00780c */ /* 0x040fe40000f64270 */
[----:B------:R-:W-:Y:S02]  /*acd0*/  FSEL R166, R166, -INF , !P6 ;  /* 0xff800000a6a67808 */ /* 0x000fe40007000000 */
[C---:B------:R-:W-:Y:S02]  /*ace0*/  ISETP.LT.OR P2, PT, R14.reuse, 0x1a, P2 ;  /* 0x0000001a0e00780c */ /* 0x040fe40001741670 */
[----:B------:R-:W-:Y:S02]  /*acf0*/  ISETP.LT.OR P3, PT, R14, 0x21, P3 ;  /* 0x000000210e00780c */ /* 0x000fe40001f61670 */
[----:B------:R-:W-:-:S02]  /*ad00*/  ISETP.GT.AND P5, PT, R15, 0x21, P1 ;  /* 0x000000210f00780c */ /* 0x000fc40000fa4270 */
[----:B------:R-:W-:Y:S02]  /*ad10*/  FSEL R167, R167, -INF , !P2 ;  /* 0xff800000a7a77808 */ /* 0x000fe40005000000 */
[----:B------:R-:W-:Y:S02]  /*ad20*/  FSEL R170, R170, -INF , !P3 ;  /* 0xff800000aaaa7808 */ /* 0x000fe40005800000 */
[C---:B------:R-:W-:Y:S02]  /*ad30*/  ISETP.GT.AND P4, PT, R15.reuse, 0x28, P1 ;  /* 0x000000280f00780c */ /* 0x040fe40000f84270 */
[----:B-1----:R-:W-:Y:S02]  /*ad40*/  FMNMX.FTZ R7, R6, R5, !PT ;  /* 0x0000000506077209 */ /* 0x002fe40007810000 */
[----:B------:R-:W-:Y:S02]  /*ad50*/  FMNMX.FTZ R6, R154, R9, !PT ;  /* 0x000000099a067209 */ /* 0x000fe40007810000 */
[----:B------:R-:W-:Y:S01]  /*ad60*/  ISETP.LT.OR P5, PT, R14, 0x22, P5 ;  /* 0x000000220e00780c */ /* 0x000fe20002fa1670 */
[----:B------:R-:W1:Y:S01]  /*ad70*/  SHFL.BFLY PT, R20, R7, 0x1, 0x1f ;  /* 0x0c201f0007147f89 */ /* 0x000e6200000e0000 */
[----:B------:R-:W-:-:S02]  /*ad80*/  ISETP.GT.AND P6, PT, R15, 0x29, P1 ;  /* 0x000000290f00780c */ /* 0x000fc40000fc4270 */
[----:B------:R-:W-:Y:S02]  /*ad90*/  ISETP.LT.OR P4, PT, R14, 0x29, P4 ;  /* 0x000000290e00780c */ /* 0x000fe40002781670 */
[----:B------:R-:W-:Y:S02]  /*ada0*/  FSEL R171, R171, -INF , !P5 ;  /* 0xff800000abab7808 */ /* 0x000fe40006800000 */
[C---:B------:R-:W-:Y:S02]  /*adb0*/  ISETP.GT.AND P2, PT, R15.reuse, 0x30, P1 ;  /* 0x000000300f00780c */ /* 0x040fe40000f44270 */
[----:B------:R-:W-:Y:S02]  /*adc0*/  FSEL R174, R174, -INF , !P4 ;  /* 0xff800000aeae7808 */ /* 0x000fe40006000000 */
[----:B------:R-:W-:Y:S02]  /*add0*/  ISETP.LT.OR P6, PT, R14, 0x2a, P6 ;  /* 0x0000002a0e00780c */ /* 0x000fe400037c1670 */
[----:B------:R-:W-:-:S02]  /*ade0*/  ISETP.GT.AND P5, PT, R15, 0x31, P1 ;  /* 0x000000310f00780c */ /* 0x000fc40000fa4270 */
[C---:B------:R-:W-:Y:S02]  /*adf0*/  ISETP.LT.OR P2, PT, R14.reuse, 0x31, P2 ;  /* 0x000000310e00780c */ /* 0x040fe40001741670 */
[----:B------:R-:W-:Y:S02]  /*ae00*/  FSEL R175, R175, -INF , !P6 ;  /* 0xff800000afaf7808 */ /* 0x000fe40007000000 */
[----:B------:R-:W-:Y:S02]  /*ae10*/  ISETP.GT.AND P4, PT, R15, 0x38, P1 ;  /* 0x000000380f00780c */ /* 0x000fe40000f84270 */
[----:B------:R-:W-:Y:S02]  /*ae20*/  ISETP.LT.OR P5, PT, R14, 0x32, P5 ;  /* 0x000000320e00780c */ /* 0x000fe40002fa1670 */
[----:B------:R-:W-:Y:S02]  /*ae30*/  FSEL R178, R178, -INF , !P2 ;  /* 0xff800000b2b27808 */ /* 0x000fe40005000000 */
[----:B-1----:R-:W-:-:S02]  /*ae40*/  FMNMX.FTZ R5, R7, R20, !PT ;  /* 0x0000001407057209 */ /* 0x002fc40007810000 */
[----:B------:R-:W-:Y:S02]  /*ae50*/  FMNMX.FTZ R7, R155, R6, !PT ;  /* 0x000000069b077209 */ /* 0x000fe40007810000 */
[C---:B------:R-:W-:Y:S01]  /*ae60*/  FSETP.NEU.FTZ.AND P3, PT, R5.reuse, -INF , PT ;  /* 0xff8000000500780b */ /* 0x040fe20003f7d000 */
[----:B------:R-:W-:Y:S01]  /*ae70*/  FMUL.FTZ R20, R5, UR10 ;  /* 0x0000000a05147c20 */ /* 0x000fe20008410000 */
[----:B------:R-:W-:Y:S02]  /*ae80*/  FMNMX.FTZ R6, R158, R7, !PT ;  /* 0x000000079e067209 */ /* 0x000fe40007810000 */
[----:B------:R-:W-:Y:S02]  /*ae90*/  ISETP.GT.AND P1, PT, R15, 0x39, P1 ;  /* 0x000000390f00780c */ /* 0x000fe40000f24270 */
[----:B------:R-:W-:Y:S02]  /*aea0*/  FMNMX.FTZ R7, R159, R6, !PT ;  /* 0x000000069f077209 */ /* 0x000fe40007810000 */
[----:B------:R-:W-:-:S02]  /*aeb0*/  FSEL R20, R20, RZ, P3 ;  /* 0x000000ff14147208 */ /* 0x000fc40001800000 */
[----:B------:R-:W-:Y:S02]  /*aec0*/  FMNMX.FTZ R6, R162, R7, !PT ;  /* 0x00000007a2067209 */ /* 0x000fe40007810000 */
[----:B------:R-:W-:Y:S01]  /*aed0*/  ISETP.LT.OR P4, PT, R14, 0x39, P4 ;  /* 0x000000390e00780c */ /* 0x000fe20002781670 */
[--C-:B------:R-:W-:Y:S01]  /*aee0*/  FFMA.FTZ R152, R11, UR10, -R20.reuse ;  /* 0x0000000a0b987c23 */ /* 0x100fe20008010814 */
[----:B------:R-:W-:Y:S01]  /*aef0*/  FMNMX.FTZ R7, R163, R6, !PT ;  /* 0x00000006a3077209 */ /* 0x000fe20007810000 */
[--C-:B------:R-:W-:Y:S01]  /*af00*/  FFMA.FTZ R15, R164, UR10, -R20.reuse ;  /* 0x0000000aa40f7c23 */ /* 0x100fe20008010814 */
[----:B------:R-:W-:Y:S01]  /*af10*/  FSEL R179, R179, -INF , !P5 ;  /* 0xff800000b3b37808 */ /* 0x000fe20006800000 */
[--C-:B------:R-:W-:Y:S01]  /*af20*/  FFMA.FTZ R164, R169, UR10, -R20.reuse ;  /* 0x0000000aa9a47c23 */ /* 0x100fe20008010814 */
[----:B------:R-:W-:Y:S01]  /*af30*/  FMNMX.FTZ R6, R166, R7, !PT ;  /* 0x00000007a6067209 */ /* 0x000fe20007810000 */
[----:B------:R-:W-:Y:S01]  /*af40*/  MUFU.EX2 R152, R152 ;  /* 0x0000009800987308 */ /* 0x000fe20000000800 */
[----:B------:R-:W-:Y:S01]  /*af50*/  ISETP.LT.OR P1, PT, R14, 0x3a, P1 ;  /* 0x0000003a0e00780c */ /* 0x000fe20000f21670 */
[--C-:B------:R-:W-:Y:S01]  /*af60*/  FFMA.FTZ R14, R157, UR10, -R20.reuse ;  /* 0x0000000a9d0e7c23 */ /* 0x100fe20008010814 */
[----:B------:R-:W-:Y:S01]  /*af70*/  FMNMX.FTZ R7, R167, R6, !PT ;  /* 0x00000006a7077209 */ /* 0x000fe20007810000 */
[--C-:B------:R-:W-:Y:S01]  /*af80*/  FFMA.FTZ R173, R173, UR10, -R20.reuse ;  /* 0x0000000aadad7c23 */ /* 0x100fe20008010814 */
[----:B------:R-:W-:Y:S01]  /*af90*/  FSEL R182, R182, -INF , !P4 ;  /* 0xff800000b6b67808 */ /* 0x000fe20006000000 */
[----:B------:R-:W-:Y:S01]  /*afa0*/  IMAD.MOV R169, RZ, RZ, -R17 ;  /* 0x000000ffffa97224 */ /* 0x000fe200078e0a11 */
[----:B------:R-:W-:Y:S01]  /*afb0*/  FMNMX.FTZ R6, R170, R7, !PT ;  /* 0x00000007aa067209 */ /* 0x000fe20007810000 */
[--C-:B------:R-:W-:Y:S01]  /*afc0*/  FFMA.FTZ R7, R153, UR10, -R20.reuse ;  /* 0x0000000a99077c23 */ /* 0x100fe20008010814 */
[----:B------:R-:W-:Y:S01]  /*afd0*/  FSEL R183, R183, -INF , !P1 ;  /* 0xff800000b7b77808 */ /* 0x000fe20004800000 */
[----:B------:R-:W-:Y:S01]  /*afe0*/  MUFU.EX2 R14, R14 ;  /* 0x0000000e000e7308 */ /* 0x000fe20000000800 */
[----:B------:R-:W-:Y:S01]  /*aff0*/  FMNMX.FTZ R11, R171, R6, !PT ;  /* 0x00000006ab0b7209 */ /* 0x000fe20007810000 */
[--C-:B------:R-:W-:Y:S01]  /*b000*/  FFMA.FTZ R21, R168, UR10, -R20.reuse ;  /* 0x0000000aa8157c23 */ /* 0x100fe20008010814 */
[----:B------:R-:W-:Y:S01]  /*b010*/  FSEL R157, R5, RZ, P3 ;  /* 0x000000ff059d7208 */ /* 0x000fe20001800000 */
[--C-:B------:R-:W-:Y:S01]  /*b020*/  FFMA.FTZ R180, R180, UR10, -R20.reuse ;  /* 0x0000000ab4b47c23 */ /* 0x100fe20008010814 */
[----:B------:R-:W-:Y:S01]  /*b030*/  FMNMX.FTZ R6, R174, R11, !PT ;  /* 0x0000000bae067209 */ /* 0x000fe20007810000 */
[--C-:B------:R-:W-:Y:S01]  /*b040*/  FFMA.FTZ R11, R156, UR10, -R20.reuse ;  /* 0x0000000a9c0b7c23 */ /* 0x100fe20008010814 */
[----:B------:R-:W-:Y:S01]  /*b050*/  FFMA.FTZ R156, R160, UR10, -R20 ;  /* 0x0000000aa09c7c23 */ /* 0x000fe20008010814 */
[----:B------:R-:W-:Y:S01]  /*b060*/  FADD.FTZ R157, -R157, R10 ;  /* 0x0000000a9d9d7221 */ /* 0x000fe20000010100 */
[----:B------:R-:W-:Y:S01]  /*b070*/  FMNMX.FTZ R13, R175, R6, !PT ;  /* 0x00000006af0d7209 */ /* 0x000fe20007810000 */
[--C-:B------:R-:W-:Y:S01]  /*b080*/  FFMA.FTZ R160, R165, UR10, -R20.reuse ;  /* 0x0000000aa5a07c23 */ /* 0x100fe20008010814 */
[----:B------:R-:W-:Y:S01]  /*b090*/  MUFU.EX2 R7, R7 ;  /* 0x0000000700077308 */ /* 0x000fe20000000800 */
[----:B------:R-:W-:Y:S01]  /*b0a0*/  FMUL.FTZ R157, R157, UR10 ;  /* 0x0000000a9d9d7c20 */ /* 0x000fe20008410000 */
[----:B------:R-:W-:Y:S01]  /*b0b0*/  FMNMX.FTZ R6, R178, R13, !PT ;  /* 0x0000000db2067209 */ /* 0x000fe20007810000 */
[----:B------:R-:W-:Y:S01]  /*b0c0*/  FFMA.FTZ R168, R177, UR10, -R20 ;  /* 0x0000000ab1a87c23 */ /* 0x000fe20008010814 */
[----:B------:R-:W-:Y:S01]  /*b0d0*/  ISETP.NE.AND P2, PT, R2, R169, PT ;  /* 0x000000a90200720c */ /* 0x000fe20003f45270 */
[----:B------:R-:W-:Y:S01]  /*b0e0*/  IMAD.U32 R177, RZ, RZ, UR22 ;  /* 0x00000016ffb17e24 */ /* 0x000fe2000f8e00ff */
[----:B------:R-:W-:-:S02]  /*b0f0*/  FMNMX.FTZ R13, R179, R6, !PT ;  /* 0x00000006b30d7209 */ /* 0x000fc40007810000 */
[----:B------:R-:W1:Y:S02]  /*b100*/  MUFU.EX2 R157, R157 ;  /* 0x0000009d009d7308 */ /* 0x000e640000000800 */
[----:B------:R-:W-:Y:S01]  /*b110*/  FMNMX.FTZ R6, R182, R13, !PT ;  /* 0x0000000db6067209 */ /* 0x000fe20007810000 */
[--C-:B------:R-:W-:Y:S01]  /*b120*/  FFMA.FTZ R13, R161, UR10, -R20.reuse ;  /* 0x0000000aa10d7c23 */ /* 0x100fe20008010814 */
[----:B------:R-:W-:Y:S02]  /*b130*/  FFMA.FTZ R161, R176, UR10, -R20 ;  /* 0x0000000ab0a17c23 */ /* 0x000fe40008010814 */
[----:B------:R-:W-:Y:S02]  /*b140*/  FMNMX.FTZ R6, R183, R6, !PT ;  /* 0x00000006b7067209 */ /* 0x000fe40007810000 */
[----:B------:R-:W2:Y:S03]  /*b150*/  MUFU.EX2 R11, R11 ;  /* 0x0000000b000b7308 */ /* 0x000ea60000000800 */
[----:B------:R-:W3:Y:S05]  /*b160*/  SHFL.BFLY PT, R153, R6, 0x2, 0x1f ;  /* 0x0c401f0006997f89 */ /* 0x000eea00000e0000 */
[----:B------:R-:W4:Y:S01]  /*b170*/  MUFU.EX2 R156, R156 ;  /* 0x0000009c009c7308 */ /* 0x000f220000000800 */
[----:B-1----:R-:W-:Y:S01]  /*b180*/  FFMA.FTZ R176, R157, R3, R152 ;  /* 0x000000039db07223 */ /* 0x002fe20000010098 */
[----:B------:R-:W-:Y:S01]  /*b190*/  F2FP.F16.F32.PACK_AB R152, R7, R152 ;  /* 0x000000980798723e */ /* 0x000fe200000000ff */
[-C--:B------:R-:W-:Y:S01]  /*b1a0*/  FMUL.FTZ R24, R24, R157.reuse ;  /* 0x0000009d18187220 */ /* 0x080fe20000410000 */
[-C--:B------:R-:W-:Y:S01]  /*b1b0*/  FMUL.FTZ R25, R25, R157.reuse ;  /* 0x0000009d19197220 */ /* 0x080fe20000410000 */
[----:B------:R-:W-:Y:S01]  /*b1c0*/  FADD.FTZ R176, R7, R176 ;  /* 0x000000b007b07221 */ /* 0x000fe20000010000 */
        /* <DEDUP_REMOVED lines=10> */
[----:B------:R-:W5:Y:S01]  /*b270*/  MUFU.EX2 R15, R15 ;  /* 0x0000000f000f7308 */ /* 0x000f620000000800 */
[-C--:B------:R-:W-:Y:S01]  /*b280*/  FMUL.FTZ R45, R45, R157.reuse ;  /* 0x0000009d2d2d7220 */ /* 0x080fe20000410000 */
[----:B------:R-:W-:Y:S01]  /*b290*/  FMUL.FTZ R48, R48, R157 ;  /* 0x0000009d30307220 */ /* 0x000fe20000410000 */
[----:B---3--:R-:W-:Y:S01]  /*b2a0*/  FMNMX.FTZ R165, R6, R153, !PT ;  /* 0x0000009906a57209 */ /* 0x008fe20007810000 */
[--C-:B------:R-:W-:Y:S01]  /*b2b0*/  FFMA.FTZ R153, R172, UR10, -R20.reuse ;  /* 0x0000000aac997c23 */ /* 0x100fe20008010814 */
[----:B------:R-:W-:Y:S01]  /*b2c0*/  FFMA.FTZ R172, R181, UR10, -R20 ;  /* 0x0000000ab5ac7c23 */ /* 0x000fe20008010814 */
[-C--:B------:R-:W-:Y:S01]  /*b2d0*/  FMUL.FTZ R49, R49, R157.reuse ;  /* 0x0000009d31317220 */ /* 0x080fe20000410000 */
[-C--:B------:R-:W-:Y:S01]  /*b2e0*/  FMUL.FTZ R52, R52, R157.reuse ;  /* 0x0000009d34347220 */ /* 0x080fe20000410000 */
[----:B------:R-:W3:Y:S01]  /*b2f0*/  SHFL.BFLY PT, R6, R165, 0x1, 0x1f ;  /* 0x0c201f00a5067f89 */ /* 0x000ee200000e0000 */
[----:B------:R2:W-:Y:S01]  /*b300*/  MUFU.EX2 R10, R173 ;  /* 0x000000ad000a7308 */ /* 0x0005e20000000800 */
        /* <DEDUP_REMOVED lines=8> */
[----:B--2---:R-:W-:Y:S01]  /*b390*/  FADD.FTZ R173, R11, R176 ;  /* 0x000000b00bad7221 */ /* 0x004fe20000010000 */
[-C--:B------:R-:W-:Y:S01]  /*b3a0*/  FMUL.FTZ R68, R68, R157.reuse ;  /* 0x0000009d44447220 */ /* 0x080fe20000410000 */
[-C--:B------:R-:W-:Y:S01]  /*b3b0*/  FMUL.FTZ R69, R69, R157.reuse ;  /* 0x0000009d45457220 */ /* 0x080fe20000410000 */
[-C--:B------:R-:W-:Y:S01]  /*b3c0*/  FMUL.FTZ R72, R72, R157.reuse ;  /* 0x0000009d48487220 */ /* 0x080fe20000410000 */
[----:B------:R-:W-:Y:S01]  /*b3d0*/  FADD.FTZ R173, R14, R173 ;  /* 0x000000ad0ead7221 */ /* 0x000fe20000010000 */
[-C--:B------:R-:W-:Y:S01]  /*b3e0*/  FMUL.FTZ R73, R73, R157.reuse ;  /* 0x0000009d49497220 */ /* 0x080fe20000410000 */
[-C--:B------:R-:W-:Y:S01]  /*b3f0*/  FMUL.FTZ R76, R76, R157.reuse ;  /* 0x0000009d4c4c7220 */ /* 0x080fe20000410000 */
[----:B------:R-:W2:Y:S01]  /*b400*/  MUFU.EX2 R21, R21 ;  /* 0x0000001500157308 */ /* 0x000ea20000000800 */
[-C--:B------:R-:W-:Y:S01]  /*b410*/  FMUL.FTZ R77, R77, R157.reuse ;  /* 0x0000009d4d4d7220 */ /* 0x080fe20000410000 */
[-C--:B------:R-:W-:Y:S01]  /*b420*/  FMUL.FTZ R80, R80, R157.reuse ;  /* 0x0000009d50507220 */ /* 0x080fe20000410000 */
[-C--:B------:R-:W-:Y:S01]  /*b430*/  FMUL.FTZ R81, R81, R157.reuse ;  /* 0x0000009d51517220 */ /* 0x080fe20000410000 */
[-C--:B------:R-:W-:Y:S01]  /*b440*/  FMUL.FTZ R84, R84, R157.reuse ;  /* 0x0000009d54547220 */ /* 0x080fe20000410000 */
[-C--:B------:R-:W-:Y:S01]  /*b450*/  FMUL.FTZ R85, R85, R157.reuse ;  /* 0x0000009d55557220 */ /* 0x080fe20000410000 */
[-C--:B------:R-:W-:Y:S01]  /*b460*/  FMUL.FTZ R88, R88, R157.reuse ;  /* 0x0000009d58587220 */ /* 0x080fe20000410000 */
[----:B---3--:R-:W-:Y:S01]  /*b470*/  FMNMX.FTZ R6, R165, R6, !PT ;  /* 0x00000006a5067209 */ /* 0x008fe20007810000 */
[----:B------:R-:W3:Y:S01]  /*b480*/  MUFU.EX2 R164, R164 ;  /* 0x000000a400a47308 */ /* 0x000ee20000000800 */
[-C--:B------:R-:W-:Y:S01]  /*b490*/  FMUL.FTZ R89, R89, R157.reuse ;  /* 0x0000009d59597220 */ /* 0x080fe20000410000 */
[-C--:B------:R-:W-:Y:S01]  /*b4a0*/  FMUL.FTZ R92, R92, R157.reuse ;  /* 0x0000009d5c5c7220 */ /* 0x080fe20000410000 */
[C---:B------:R-:W-:Y:S01]  /*b4b0*/  FSETP.NEU.FTZ.AND P1, PT, R6.reuse, -INF , PT ;  /* 0xff8000000600780b */ /* 0x040fe20003f3d000 */
[----:B------:R-:W-:Y:S01]  /*b4c0*/  FMUL.FTZ R3, R6, UR10 ;  /* 0x0000000a06037c20 */ /* 0x000fe20008410000 */
[-C--:B------:R-:W-:Y:S01]  /*b4d0*/  FMUL.FTZ R93, R93, R157.reuse ;  /* 0x0000009d5d5d7220 */ /* 0x080fe20000410000 */
[-C--:B------:R-:W-:Y:S01]  /*b4e0*/  FMUL.FTZ R96, R96, R157.reuse ;  /* 0x0000009d60607220 */ /* 0x080fe20000410000 */
[----:B------:R-:W-:Y:S01]  /*b4f0*/  FSEL R20, R6, RZ, P1 ;  /* 0x000000ff06147208 */ /* 0x000fe20000800000 */
[----:B------:R4:W-:Y:S01]  /*b500*/  MUFU.EX2 R165, R180 ;  /* 0x000000b400a57308 */ /* 0x0009e20000000800 */
[----:B------:R-:W-:Y:S01]  /*b510*/  FSEL R3, R3, RZ, P1 ;  /* 0x000000ff03037208 */ /* 0x000fe20000800000 */
[-C--:B------:R-:W-:Y:S01]  /*b520*/  FMUL.FTZ R97, R97, R157.reuse ;  /* 0x0000009d61617220 */ /* 0x080fe20000410000 */
[-C--:B------:R-:W-:Y:S01]  /*b530*/  FMUL.FTZ R100, R100, R157.reuse ;  /* 0x0000009d64647220 */ /* 0x080fe20000410000 */
[----:B------:R-:W-:Y:S01]  /*b540*/  FADD.FTZ R20, -R20, R9 ;  /* 0x0000000914147221 */ /* 0x000fe20000010100 */
[----:B------:R-:W-:Y:S01]  /*b550*/  FMUL.FTZ R101, R101, R157 ;  /* 0x0000009d65657220 */ /* 0x000fe20000410000 */
[----:B------:R-:W-:Y:S01]  /*b560*/  FFMA.FTZ R169, R154, UR10, -R3 ;  /* 0x0000000a9aa97c23 */ /* 0x000fe20008010803 */
[----:B------:R-:W-:Y:S01]  /*b570*/  @!P2 IMAD R154, R177, 0x40, R16 ;  /* 0x00000040b19aa824 */ /* 0x000fe200078e0210 */
[----:B------:R-:W3:Y:S01]  /*b580*/  MUFU.EX2 R153, R153 ;  /* 0x0000009900997308 */ /* 0x000ee20000000800 */
[----:B----4-:R-:W-:Y:S01]  /*b590*/  FADD.FTZ R180, R156, R173 ;  /* 0x000000ad9cb47221 */ /* 0x010fe20000010000 */
[----:B------:R-:W-:Y:S01]  /*b5a0*/  FMUL.FTZ R20, R20, UR10 ;  /* 0x0000000a14147c20 */ /* 0x000fe20008410000 */
[--C-:B------:R-:W-:Y:S01]  /*b5b0*/  FFMA.FTZ R176, R155, UR10, -R3.reuse ;  /* 0x0000000a9bb07c23 */ /* 0x100fe20008010803 */
[----:B------:R-:W-:Y:S01]  /*b5c0*/  @!P2 LEA R9, R154, UR42, 0x2 ;  /* 0x0000002a9a09ac11 */ /* 0x000fe2000f8e10ff */
[----:B-1----:R-:W-:Y:S01]  /*b5d0*/  FADD.FTZ R180, R13, R180 ;  /* 0x000000b40db47221 */ /* 0x002fe20000010000 */
[--C-:B------:R-:W-:Y:S01]  /*b5e0*/  FFMA.FTZ R155, R158, UR10, -R3.reuse ;  /* 0x0000000a9e9b7c23 */ /* 0x100fe20008010803 */
[--C-:B------:R-:W-:Y:S01]  /*b5f0*/  FFMA.FTZ R159, R159, UR10, -R3.reuse ;  /* 0x0000000a9f9f7c23 */ /* 0x100fe20008010803 */
[----:B------:R-:W1:Y:S01]  /*b600*/  MUFU.EX2 R161, R161 ;  /* 0x000000a100a17308 */ /* 0x000e620000000800 */
[----:B-----5:R-:W-:Y:S01]  /*b610*/  FADD.FTZ R177, R15, R180 ;  /* 0x000000b40fb17221 */ /* 0x020fe20000010000 */
[--C-:B------:R-:W-:Y:S01]  /*b620*/  FFMA.FTZ R173, R162, UR10, -R3.reuse ;  /* 0x0000000aa2ad7c23 */ /* 0x100fe20008010803 */
[--C-:B------:R-:W-:Y:S01]  /*b630*/  FFMA.FTZ R180, R170, UR10, -R3.reuse ;  /* 0x0000000aaab47c23 */ /* 0x100fe20008010803 */
[----:B------:R-:W-:Y:S01]  /*b640*/  FFMA.FTZ R163, R163, UR10, -R3 ;  /* 0x0000000aa3a37c23 */ /* 0x000fe20008010803 */
[----:B0-----:R-:W-:Y:S01]  /*b650*/  FADD.FTZ R154, R160, R177 ;  /* 0x000000b1a09a7221 */ /* 0x001fe20000010000 */
[--C-:B------:R-:W-:Y:S01]  /*b660*/  FFMA.FTZ R177, R166, UR10, -R3.reuse ;  /* 0x0000000aa6b17c23 */ /* 0x100fe20008010803 */
[--C-:B------:R-:W-:Y:S01]  /*b670*/  FFMA.FTZ R167, R167, UR10, -R3.reuse ;  /* 0x0000000aa7a77c23 */ /* 0x100fe20008010803 */
[----:B------:R-:W-:Y:S01]  /*b680*/  MUFU.EX2 R169, R169 ;  /* 0x000000a900a97308 */ /* 0x000fe20000000800 */
[----:B--2---:R-:W-:Y:S01]  /*b690*/  FADD.FTZ R181, R21, R154 ;  /* 0x0000009a15b57221 */ /* 0x004fe20000010000 */
[--C-:B------:R-:W-:Y:S01]  /*b6a0*/  FFMA.FTZ R171, R171, UR10, -R3.reuse ;  /* 0x0000000aabab7c23 */ /* 0x100fe20008010803 */
[--C-:B------:R-:W-:Y:S01]  /*b6b0*/  FFMA.FTZ R174, R174, UR10, -R3.reuse ;  /* 0x0000000aaeae7c23 */ /* 0x100fe20008010803 */
[----:B------:R-:W-:Y:S01]  /*b6c0*/  FFMA.FTZ R175, R175, UR10, -R3 ;  /* 0x0000000aafaf7c23 */ /* 0x000fe20008010803 */
[----:B---3--:R-:W-:Y:S01]  /*b6d0*/  FADD.FTZ R154, R164, R181 ;  /* 0x000000b5a49a7221 */ /* 0x008fe20000010000 */
[--C-:B------:R-:W-:Y:S01]  /*b6e0*/  FFMA.FTZ R178, R178, UR10, -R3.reuse ;  /* 0x0000000ab2b27c23 */ /* 0x100fe20008010803 */
[--C-:B------:R-:W-:Y:S01]  /*b6f0*/  FFMA.FTZ R179, R179, UR10, -R3.reuse ;  /* 0x0000000ab3b37c23 */ /* 0x100fe20008010803 */
[----:B------:R-:W0:Y:S01]  /*b700*/  MUFU.EX2 R20, R20 ;  /* 0x0000001400147308 */ /* 0x000e220000000800 */
[----:B------:R-:W-:Y:S01]  /*b710*/  FADD.FTZ R181, R153, R154 ;  /* 0x0000009a99b57221 */ /* 0x000fe20000010000 */
[--C-:B------:R-:W-:Y:S01]  /*b720*/  FFMA.FTZ R182, R182, UR10, -R3.reuse ;  /* 0x0000000ab6b67c23 */ /* 0x100fe20008010803 */
[----:B------:R-:W-:Y:S01]  /*b730*/  FFMA.FTZ R183, R183, UR10, -R3 ;  /* 0x0000000ab7b77c23 */ /* 0x000fe20008010803 */
[C---:B------:R-:W-:Y:S01]  /*b740*/  F2FP.F16.F32.PACK_AB R162, R10.reuse, R153 ;  /* 0x000000990aa2723e */ /* 0x040fe200000000ff */
[----:B------:R-:W-:Y:S01]  /*b750*/  FADD.FTZ R154, R10, R181 ;  /* 0x000000b50a9a7221 */ /* 0x000fe20000010000 */
[----:B------:R-:W-:Y:S01]  /*b760*/  F2FP.F16.F32.PACK_AB R158, R160, R15 ;  /* 0x0000000fa09e723e */ /* 0x000fe200000000ff */
[----:B------:R2:W-:Y:S01]  /*b770*/  @!P2 STS [R9+0x28800], R157 ;  /* 0x0288009d0900a388 */ /* 0x0005e20000000800 */
[----:B------:R-:W3:Y:S01]  /*b780*/  MUFU.EX2 R168, R168 ;  /* 0x000000a800a87308 */ /* 0x000ee20000000800 */
[----:B-1----:R-:W-:Y:S01]  /*b790*/  FADD.FTZ R3, R161, R154 ;  /* 0x0000009aa1037221 */ /* 0x002fe20000010000 */
[----:B------:R-:W-:Y:S01]  /*b7a0*/  F2FP.F16.F32.PACK_AB R154, R14, R11 ;  /* 0x0000000b0e9a723e */ /* 0x000fe200000000ff */
[----:B------:R-:W-:Y:S01]  /*b7b0*/  FMUL.FTZ R104, R104, R157 ;  /* 0x0000009d68687220 */ /* 0x000fe20000410000 */
[----:B------:R-:W-:Y:S01]  /*b7c0*/  F2FP.F16.F32.PACK_AB R160, R164, R21 ;  /* 0x00000015a4a0723e */ /* 0x000fe200000000ff */
[-C--:B------:R-:W-:Y:S01]  /*b7d0*/  FMUL.FTZ R105, R105, R157.reuse ;  /* 0x0000009d69697220 */ /* 0x080fe20000410000 */
[-C--:B------:R-:W-:Y:S01]  /*b7e0*/  FMUL.FTZ R108, R108, R157.reuse ;  /* 0x0000009d6c6c7220 */ /* 0x080fe20000410000 */
[-C--:B------:R-:W-:Y:S01]  /*b7f0*/  FMUL.FTZ R109, R109, R157.reuse ;  /* 0x0000009d6d6d7220 */ /* 0x080fe20000410000 */
[----:B------:R-:W1:Y:S01]  /*b800*/  MUFU.EX2 R176, R176 ;  /* 0x000000b000b07308 */ /* 0x000e620000000800 */
[----:B0-----:R-:W-:Y:S01]  /*b810*/  FFMA.FTZ R7, R20, R4, R169 ;  /* 0x0000000414077223 */ /* 0x001fe200000100a9 */
[----:B------:R0:W-:Y:S01]  /*b820*/  @!P2 STS [R9+0x28820], R20 ;  /* 0x028820140900a388 */ /* 0x0001e20000000800 */
[-C--:B------:R-:W-:Y:S01]  /*b830*/  FMUL.FTZ R112, R112, R157.reuse ;  /* 0x0000009d70707220 */ /* 0x080fe20000410000 */
[-C--:B------:R-:W-:Y:S01]  /*b840*/  FMUL.FTZ R113, R113, R157.reuse ;  /* 0x0000009d71717220 */ /* 0x080fe20000410000 */
[-C--:B------:R-:W-:Y:S01]  /*b850*/  FMUL.FTZ R116, R116, R157.reuse ;  /* 0x0000009d74747220 */ /* 0x080fe20000410000 */
[-C--:B------:R-:W-:Y:S01]  /*b860*/  FMUL.FTZ R117, R117, R157.reuse ;  /* 0x0000009d75757220 */ /* 0x080fe20000410000 */
[----:B------:R-:W-:Y:S01]  /*b870*/  FMUL.FTZ R120, R120, R157 ;  /* 0x0000009d78787220 */ /* 0x000fe20000410000 */
[----:B------:R-:W4:Y:S01]  /*b880*/  MUFU.EX2 R155, R155 ;  /* 0x0000009b009b7308 */ /* 0x000f220000000800 */
[C---:B---3--:R-:W-:Y:S01]  /*b890*/  FADD.FTZ R14, R168.reuse, R3 ;  /* 0x00000003a80e7221 */ /* 0x048fe20000010000 */
[----:B------:R-:W-:Y:S01]  /*b8a0*/  F2FP.F16.F32.PACK_AB R164, R168, R161 ;  /* 0x000000a1a8a4723e */ /* 0x000fe200000000ff */
[-C--:B------:R-:W-:Y:S01]  /*b8b0*/  FMUL.FTZ R121, R121, R157.reuse ;  /* 0x0000009d79797220 */ /* 0x080fe20000410000 */
[-C--:B------:R-:W-:Y:S01]  /*b8c0*/  FMUL.FTZ R124, R124, R157.reuse ;  /* 0x0000009d7c7c7220 */ /* 0x080fe20000410000 */
[----:B------:R-:W-:Y:S01]  /*b8d0*/  FADD.FTZ R3, R165, R14 ;  /* 0x0000000ea5037221 */ /* 0x000fe20000010000 */
[-C--:B------:R-:W-:Y:S01]  /*b8e0*/  FMUL.FTZ R125, R125, R157.reuse ;  /* 0x0000009d7d7d7220 */ /* 0x080fe20000410000 */
[----:B------:R-:W-:Y:S01]  /*b8f0*/  FMUL.FTZ R128, R128, R157 ;  /* 0x0000009d80807220 */ /* 0x000fe20000410000 */
[----:B------:R-:W3:Y:S01]  /*b900*/  MUFU.EX2 R172, R172 ;  /* 0x000000ac00ac7308 */ /* 0x000ee20000000800 */
        /* <DEDUP_REMOVED lines=18> */
[----:B------:R-:W-:Y:S01]  /*ba30*/  FMUL.FTZ R26, R26, R20 ;  /* 0x000000141a1a7220 */ /* 0x000fe20000410000 */
[----:B------:R-:W-:Y:S01]  /*ba40*/  F2FP.F16.F32.PACK_AB R156, R13, R156 ;  /* 0x0000009c0d9c723e */ /* 0x000fe200000000ff */
[-C--:B------:R-:W-:Y:S01]  /*ba50*/  FMUL.FTZ R27, R27, R20.reuse ;  /* 0x000000141b1b7220 */ /* 0x080fe20000410000 */
[-C--:B------:R-:W-:Y:S01]  /*ba60*/  FMUL.FTZ R30, R30, R20.reuse ;  /* 0x000000141e1e7220 */ /* 0x080fe20000410000 */
[-C--:B------:R-:W-:Y:S01]  /*ba70*/  FMUL.FTZ R31, R31, R20.reuse ;  /* 0x000000141f1f7220 */ /* 0x080fe20000410000 */
[----:B------:R-:W3:Y:S01]  /*ba80*/  MUFU.EX2 R10, R163 ;  /* 0x000000a3000a7308 */ /* 0x000ee20000000800 */
[C---:B-1----:R-:W-:Y:S01]  /*ba90*/  FADD.FTZ R172, R170.reuse, R7 ;  /* 0x00000007aaac7221 */ /* 0x042fe20000010000 */
[----:B------:R-:W-:Y:S01]  /*baa0*/  F2FP.F16.F32.PACK_AB R155, R170, R155 ;  /* 0x0000009baa9b723e */ /* 0x000fe200000000ff */
[----:B------:R-:W-:Y:S01]  /*bab0*/  BAR.SYNC.DEFER_BLOCKING 0xf, 0x100 ;  /* 0x03c4000000007b1d */ /* 0x000fe20000010000 */
        /* <DEDUP_REMOVED lines=14> */
[C---:B---3--:R-:W-:Y:S01]  /*bba0*/  FADD.FTZ R172, R10.reuse, R7 ;  /* 0x000000070aac7221 */ /* 0x048fe20000010000 */
        /* <DEDUP_REMOVED lines=8> */
[----:B------:R0:W-:Y:S01]  /*bc30*/  STSM.16.M88.4 [R18+0x26800], R152 ;  /* 0x0268009812007844 */ /* 0x0001e20000000200 */
[-C--:B------:R-:W-:Y:S01]  /*bc40*/  FMUL.FTZ R66, R66, R20.reuse ;  /* 0x0000001442427220 */ /* 0x080fe20000410000 */
[-C--:B------:R-:W-:Y:S01]  /*bc50*/  FMUL.FTZ R67, R67, R20.reuse ;  /* 0x0000001443437220 */ /* 0x080fe20000410000 */
[-C--:B------:R-:W-:Y:S01]  /*bc60*/  FMUL.FTZ R70, R70, R20.reuse ;  /* 0x0000001446467220 */ /* 0x080fe20000410000 */
[-C--:B------:R-:W-:Y:S01]  /*bc70*/  FMUL.FTZ R71, R71, R20.reuse ;  /* 0x0000001447477220 */ /* 0x080fe20000410000 */
[-C--:B------:R-:W-:Y:S01]  /*bc80*/  FMUL.FTZ R74, R74, R20.reuse ;  /* 0x000000144a4a7220 */ /* 0x080fe20000410000 */
[----:B------:R-:W1:Y:S01]  /*bc90*/  MUFU.EX2 R168, R171 ;  /* 0x000000ab00a87308 */ /* 0x000e620000000800 */
[----:B----4-:R-:W-:Y:S01]  /*bca0*/  F2FP.F16.F32.PACK_AB R159, R14, R159 ;  /* 0x0000009f0e9f723e */ /* 0x010fe200000000ff */
[-C--:B------:R-:W-:Y:S01]  /*bcb0*/  FMUL.FTZ R75, R75, R20.reuse ;  /* 0x000000144b4b7220 */ /* 0x080fe20000410000 */
[-C--:B------:R-:W-:Y:S01]  /*bcc0*/  FMUL.FTZ R78, R78, R20.reuse ;  /* 0x000000144e4e7220 */ /* 0x080fe20000410000 */
[-C--:B------:R-:W-:Y:S01]  /*bcd0*/  FMUL.FTZ R79, R79, R20.reuse ;  /* 0x000000144f4f7220 */ /* 0x080fe20000410000 */
[-C--:B------:R-:W-:Y:S01]  /*bce0*/  FMUL.FTZ R82, R82, R20.reuse ;  /* 0x0000001452527220 */ /* 0x080fe20000410000 */
[----:B------:R0:W-:Y:S01]  /*bcf0*/  STSM.16.M88.4 [R19], R156 ;  /* 0x0000009c13007844 */ /* 0x0001e20000000200 */
[-C--:B------:R-:W-:Y:S01]  /*bd00*/  FMUL.FTZ R83, R83, R20.reuse ;  /* 0x0000001453537220 */ /* 0x080fe20000410000 */
[----:B------:R3:W4:Y:S01]  /*bd10*/  MUFU.EX2 R163, R174 ;  /* 0x000000ae00a37308 */ /* 0x0007220000000800 */
        /* <DEDUP_REMOVED lines=8> */
[----:B---3--:R-:W-:Y:S01]  /*bda0*/  FADD.FTZ R174, R14, R7 ;  /* 0x000000070eae7221 */ /* 0x008fe20000010000 */
[-C--:B------:R-:W-:Y:S01]  /*bdb0*/  FMUL.FTZ R99, R99, R20.reuse ;  /* 0x0000001463637220 */ /* 0x080fe20000410000 */
[-C--:B------:R-:W-:Y:S01]  /*bdc0*/  FMUL.FTZ R102, R102, R20.reuse ;  /* 0x0000001466667220 */ /* 0x080fe20000410000 */
[-C--:B------:R-:W-:Y:S01]  /*bdd0*/  FMUL.FTZ R103, R103, R20.reuse ;  /* 0x0000001467677220 */ /* 0x080fe20000410000 */
[----:B--2---:R-:W-:Y:S01]  /*bde0*/  FADD.FTZ R7, R161, R174 ;  /* 0x000000aea1077221 */ /* 0x004fe20000010000 */
[----:B-1----:R-:W-:Y:S01]  /*bdf0*/  F2FP.F16.F32.PACK_AB R161, R168, R161 ;  /* 0x000000a1a8a1723e */ /* 0x002fe200000000ff */
[-C--:B------:R-:W-:Y:S01]  /*be00*/  FMUL.FTZ R106, R106, R20.reuse ;  /* 0x000000146a6a7220 */ /* 0x080fe20000410000 */
[----:B------:R5:W1:Y:S01]  /*be10*/  MUFU.EX2 R165, R178 ;  /* 0x000000b200a57308 */ /* 0x000a620000000800 */
[----:B------:R-:W-:Y:S01]  /*be20*/  FADD.FTZ R174, R168, R7 ;  /* 0x00000007a8ae7221 */ /* 0x000fe20000010000 */
[-C--:B------:R-:W-:Y:S01]  /*be30*/  FMUL.FTZ R107, R107, R20.reuse ;  /* 0x000000146b6b7220 */ /* 0x080fe20000410000 */
[-C--:B------:R-:W-:Y:S01]  /*be40*/  FMUL.FTZ R110, R110, R20.reuse ;  /* 0x000000146e6e7220 */ /* 0x080fe20000410000 */
[-C--:B------:R-:W-:Y:S01]  /*be50*/  FMUL.FTZ R111, R111, R20.reuse ;  /* 0x000000146f6f7220 */ /* 0x080fe20000410000 */
[----:B----4-:R-:W-:Y:S01]  /*be60*/  FADD.FTZ R7, R163, R174 ;  /* 0x000000aea3077221 */ /* 0x010fe20000010000 */
[-C--:B------:R-:W-:Y:S01]  /*be70*/  FMUL.FTZ R114, R114, R20.reuse ;  /* 0x0000001472727220 */ /* 0x080fe20000410000 */
[-C--:B------:R-:W-:Y:S01]  /*be80*/  FMUL.FTZ R115, R115, R20.reuse ;  /* 0x0000001473737220 */ /* 0x080fe20000410000 */
[----:B------:R-:W2:Y:S01]  /*be90*/  MUFU.EX2 R172, R179 ;  /* 0x000000b300ac7308 */ /* 0x000ea20000000800 */
[C---:B-----5:R-:W-:Y:S01]  /*bea0*/  FADD.FTZ R178, R4.reuse, R7 ;  /* 0x0000000704b27221 */ /* 0x060fe20000010000 */
[----:B------:R-:W-:Y:S01]  /*beb0*/  F2FP.F16.F32.PACK_AB R163, R4, R163 ;  /* 0x000000a304a3723e */ /* 0x000fe200000000ff */
[-C--:B------:R-:W-:Y:S01]  /*bec0*/  FMUL.FTZ R118, R118, R20.reuse ;  /* 0x0000001476767220 */ /* 0x080fe20000410000 */
[-C--:B------:R-:W-:Y:S01]  /*bed0*/  FMUL.FTZ R119, R119, R20.reuse ;  /* 0x0000001477777220 */ /* 0x080fe20000410000 */
[-C--:B------:R-:W-:Y:S01]  /*bee0*/  FMUL.FTZ R122, R122, R20.reuse ;  /* 0x000000147a7a7220 */ /* 0x080fe20000410000 */
[-C--:B------:R-:W-:Y:S01]  /*bef0*/  FMUL.FTZ R123, R123, R20.reuse ;  /* 0x000000147b7b7220 */ /* 0x080fe20000410000 */
[----:B------:R0:W-:Y:S01]  /*bf00*/  STSM.16.M88.4 [R23], R160 ;  /* 0x000000a017007844 */ /* 0x0001e20000000200 */
[----:B------:R-:W3:Y:S01]  /*bf10*/  MUFU.EX2 R167, R182 ;  /* 0x000000b600a77308 */ /* 0x000ee20000000800 */
        /* <DEDUP_REMOVED lines=8> */
[C---:B--2---:R-:W-:Y:S01]  /*bfa0*/  FADD.FTZ R176, R172.reuse, R7 ;  /* 0x00000007acb07221 */ /* 0x044fe20000010000 */
[----:B------:R-:W-:Y:S01]  /*bfb0*/  F2FP.F16.F32.PACK_AB R165, R172, R165 ;  /* 0x000000a5aca5723e */ /* 0x000fe200000000ff */
[-C--:B------:R-:W-:Y:S01]  /*bfc0*/  FMUL.FTZ R138, R138, R20.reuse ;  /* 0x000000148a8a7220 */ /* 0x080fe20000410000 */
[-C--:B------:R-:W-:Y:S01]  /*bfd0*/  FMUL.FTZ R139, R139, R20.reuse ;  /* 0x000000148b8b7220 */ /* 0x080fe20000410000 */
[-C--:B------:R-:W-:Y:S01]  /*bfe0*/  FMUL.FTZ R142, R142, R20.reuse ;  /* 0x000000148e8e7220 */ /* 0x080fe20000410000 */
[-C--:B------:R-:W-:Y:S01]  /*bff0*/  FMUL.FTZ R143, R143, R20.reuse ;  /* 0x000000148f8f7220 */ /* 0x080fe20000410000 */
[-C--:B------:R-:W-:Y:S01]  /*c000*/  FMUL.FTZ R146, R146, R20.reuse ;  /* 0x0000001492927220 */ /* 0x080fe20000410000 */
[-C--:B------:R-:W-:Y:S01]  /*c010*/  FMUL.FTZ R147, R147, R20.reuse ;  /* 0x0000001493937220 */ /* 0x080fe20000410000 */
[----:B---3--:R-:W-:Y:S01]  /*c020*/  FADD.FTZ R7, R167, R176 ;  /* 0x000000b0a7077221 */ /* 0x008fe20000010000 */
[-C--:B------:R-:W-:Y:S01]  /*c030*/  FMUL.FTZ R150, R150, R20.reuse ;  /* 0x0000001496967220 */ /* 0x080fe20000410000 */
[----:B------:R-:W-:Y:S01]  /*c040*/  FMUL.FTZ R151, R151, R20 ;  /* 0x0000001497977220 */ /* 0x000fe20000410000 */
[C---:B-1----:R-:W-:Y:S01]  /*c050*/  F2FP.F16.F32.PACK_AB R167, R174.reuse, R167 ;  /* 0x000000a7aea7723e */ /* 0x042fe200000000ff */
[----:B------:R-:W-:-:S04]  /*c060*/  FADD.FTZ R4, R174, R7 ;  /* 0x00000007ae047221 */ /* 0x000fc80000010000 */
[----:B------:R0:W-:Y:S01]  /*c070*/  STSM.16.M88.4 [R22], R164 ;  /* 0x000000a416007844 */ /* 0x0001e20000000200 */
[----:B------:R-:W-:Y:S05]  /*c080*/  @!P0 BRA `(.L_x_1738) ;  /* 0x0000000000048947 */ /* 0x000fea0003800000 */
[----:B------:R-:W-:Y:S01]  /*c090*/  BPT.TRAP 0x1 ;  /* 0x000000040000795c */ /* 0x000fe20000300000 */
.L_x_1738:
[----:B------:R1:W2:Y:S01]  /*c0a0*/  SYNCS.PHASECHK.TRANS64.TRYWAIT P1, [UR21+0x28c50], R8 ;  /* 0x028c5008ff0075a7 */ /* 0x0002a20008020155 */
[----:B------:R-:W-:Y:S05]  /*c0b0*/  @!P0 BRA `(.L_x_1739) ;  /* 0x0000000000048947 */ /* 0x000fea0003800000 */
[----:B------:R-:W-:Y:S01]  /*c0c0*/  BPT.TRAP 0x1 ;  /* 0x000000040000795c */ /* 0x000fe20000300000 */
.L_x_1739:
[----:B--2---:R-:W-:Y:S05]  /*c0d0*/  @P1 BRA `(.L_x_1740) ;  /* 0x0000000000081947 */ /* 0x004fea0003800000 */
[----:B------:R-:W2:Y:S02]  /*c0e0*/  SYNCS.PHASECHK.TRANS64.TRYWAIT P1, [UR21+0x28c50], R8 ;  /* 0x028c5008ff0075a7 */ /* 0x000ea40008020155 */
[----:B--2---:R-:W-:Y:S05]  /*c0f0*/  @!P1 BRA `(.L_x_1741) ;  /* 0x0000007c00c89947 */ /* 0x004fea0003800000 */
.L_x_1740:
        /* <DEDUP_REMOVED lines=34> */
.L_x_1742:
[----:B------:R-:W-:Y:S01]  /*c320*/  UIADD3 UR21, UR21, 0x28c60, URZ ;  /* 0x00028c6015157890 */ /* 0x000fe2000fffe03f */
[C---:B------:R-:W-:Y:S01]  /*c330*/  ISETP.GT.AND P1, PT, R12.reuse, UR47, PT ;  /* 0x0000002f0c007c0c */ /* 0x040fe2000bf24270 */
[----:B------:R-:W-:Y:S01]  /*c340*/  UMOV UR22, UR38 ;  /* 0x0000002600167c82 */ /* 0x000fe20008000000 */
[----:B------:R-:W-:Y:S01]  /*c350*/  VIADD R12, R12, 0xffffffff ;  /* 0xffffffff0c0c7836 */ /* 0x000fe20000000000 */
[----:B------:R-:W-:Y:S01]  /*c360*/  UPRMT UR21, UR40, 0x654, UR21 ;  /* 0x0000065428157896 */ /* 0x000fe20008000015 */
[----:B0-----:R-:W-:Y:S02]  /*c370*/  IMAD.MOV.U32 R9, RZ, RZ, R6 ;  /* 0x000000ffff097224 */ /* 0x001fe400078e0006 */
[----:B------:R-:W-:-:S06]  /*c380*/  IMAD.MOV.U32 R10, RZ, RZ, R5 ;  /* 0x000000ffff0a7224 */ /* 0x000fcc00078e0005 */
[----:B------:R-:W-:Y:S01]  /*c390*/  SYNCS.ARRIVE.TRANS64.RED.A1T0 RZ, [UR21], RZ ;  /* 0x000000ffffff79a7 */ /* 0x000fe20008100415 */
[----:B------:R-:W-:Y:S05]  /*c3a0*/  @P1 BRA `(.L_x_1743) ;  /* 0xffffffdc00141947 */ /* 0x000fea000383ffff */
.L_x_1724:
[----:B------:R-:W5:Y:S01]  /*c3b0*/  SHFL.BFLY PT, R0, R3, 0x2, 0x1f ;  /* 0x0c401f0003007f89 */ /* 0x000f6200000e0000 */
[----:B------:R-:W-:Y:S01]  /*c3c0*/  IMAD.MOV R13, RZ, RZ, -R17 ;  /* 0x000000ffff0d7224 */ /* 0x000fe200078e0a11 */
[----:B-12---:R-:W-:Y:S01]  /*c3d0*/  MOV R8, UR10 ;  /* 0x0000000a00087c02 */ /* 0x006fe20008000f00 */
[----:B------:R-:W-:Y:S01]  /*c3e0*/  IMAD.U32 R12, RZ, RZ, UR10 ;  /* 0x0000000aff0c7e24 */ /* 0x000fe2000f8e00ff */
[----:B0-----:R-:W0:Y:S01]  /*c3f0*/  SHFL.BFLY PT, R9, R4, 0x2, 0x1f ;  /* 0x0c401f0004097f89 */ /* 0x001e2200000e0000 */
[----:B------:R-:W-:Y:S01]  /*c400*/  UIADD3 UR36, UR36, 0x1, URZ ;  /* 0x0000000124247890 */ /* 0x000fe2000fffe03f */
[----:B------:R-:W-:Y:S08]  /*c410*/  BAR.ARV 0x8, 0x100 ;  /* 0x0204000000007b1d */ /* 0x000ff00000002000 */
[----:B------:R-:W-:Y:S01]  /*c420*/  BAR.SYNC.DEFER_BLOCKING 0xf, 0x100 ;  /* 0x03c4000000007b1d */ /* 0x000fe20000010000 */
[----:B------:R-:W-:Y:S01]  /*c430*/  ISETP.NE.AND P0, PT, R2, R13, PT ;  /* 0x0000000d0200720c */ /* 0x000fe20003f05270 */
[----:B-----5:R-:W-:Y:S01]  /*c440*/  FADD.FTZ R7, R0, R3 ;  /* 0x0000000300077221 */ /* 0x020fe20000010000 */
[----:B------:R-:W-:Y:S01]  /*c450*/  IMAD.U32 R3, RZ, RZ, UR38 ;  /* 0x00000026ff037e24 */ /* 0x000fe2000f8e00ff */
[----:B------:R-:W-:Y:S01]  /*c460*/  UIADD3 UR38, UR38, 0x1, URZ ;  /* 0x0000000126267890 */ /* 0x000fe2000fffe03f */
[----:B0-----:R-:W-:-:S02]  /*c470*/  FADD.FTZ R9, R9, R4 ;  /* 0x0000000409097221 */ /* 0x001fc40000010000 */
[----:B------:R-:W0:Y:S01]  /*c480*/  SHFL.BFLY PT, R0, R7, 0x1, 0x1f ;  /* 0x0c201f0007007f89 */ /* 0x000e2200000e0000 */
[----:B------:R-:W-:Y:S01]  /*c490*/  IMAD.MOV.U32 R4, RZ, RZ, RZ ;  /* 0x000000ffff047224 */ /* 0x000fe200078e00ff */
[----:B------:R-:W-:-:S05]  /*c4a0*/  UISETP.NE.AND UP0, UPT, UR38, 0x2, UPT ;  /* 0x000000022600788c */ /* 0x000fca000bf05270 */
[----:B------:R-:W-:Y:S01]  /*c4b0*/  @!P0 IMAD R3, R3, 0x40, R16 ;  /* 0x0000004003038824 */ /* 0x000fe200078e0210 */
[----:B------:R-:W1:Y:S01]  /*c4c0*/  SHFL.BFLY PT, R10, R9, 0x1, 0x1f ;  /* 0x0c201f00090a7f89 */ /* 0x000e6200000e0000 */
[----:B------:R-:W-:Y:S02]  /*c4d0*/  USEL UR4, URZ, 0x1, UP0 ;  /* 0x000000013f047887 */ /* 0x000fe40008000000 */
[----:B------:R-:W-:Y:S02]  /*c4e0*/  USEL UR38, UR38, URZ, UP0 ;  /* 0x0000003f26267287 */ /* 0x000fe40008000000 */
[----:B------:R-:W-:Y:S01]  /*c4f0*/  ULOP3.LUT UR37, UR37, UR4, URZ, 0x3c, !UPT ;  /* 0x0000000425257292 */ /* 0x000fe2000f8e3c3f */
[----:B0-----:R-:W-:Y:S01]  /*c500*/  FADD.FTZ R11, R7, R0 ;  /* 0x00000000070b7221 */ /* 0x001fe20000010000 */
[----:B------:R-:W-:Y:S02]  /*c510*/  IMAD.MOV.U32 R0, RZ, RZ, RZ ;  /* 0x000000ffff007224 */ /* 0x000fe400078e00ff */
[----:B-1----:R-:W-:-:S02]  /*c520*/  FADD.FTZ R10, R9, R10 ;  /* 0x0000000a090a7221 */ /* 0x002fc40000010000 */
[----:B------:R-:W-:Y:S02]  /*c530*/  FSETP.NE.FTZ.AND P1, PT, R11, RZ, PT ;  /* 0x000000ff0b00720b */ /* 0x000fe40003f35000 */
[----:B------:R-:W-:Y:S01]  /*c540*/  @!P0 LEA R9, R3, UR42, 0x2 ;  /* 0x0000002a03098c11 */ /* 0x000fe2000f8e10ff */
[----:B------:R-:W-:Y:S01]  /*c550*/  IMAD.MOV.U32 R3, RZ, RZ, -0x800000 ;  /* 0xff800000ff037424 */ /* 0x000fe200078e00ff */
[----:B------:R-:W-:-:S09]  /*c560*/  FSETP.NE.FTZ.AND P2, PT, R10, RZ, PT ;  /* 0x000000ff0a00720b */ /* 0x000fd20003f55000 */
[----:B------:R-:W0:Y:S01]  /*c570*/  @P1 MUFU.RCP R0, R11 ;  /* 0x0000000b00001308 */ /* 0x000e220000001000 */
[----:B------:R-:W-:-:S07]  /*c580*/  @P1 FMUL.FTZ R8, R8, 0.69314718246459960938 ;  /* 0x3f31721808081820 */ /* 0x000fce0000410000 */
        /* <DEDUP_REMOVED lines=18> */
[----:B--2---:R-:W-:Y:S01]  /*c6b0*/  @P1 FMUL.FTZ R11, R11, 0.69314718246459960938 ;  /* 0x3f3172180b0b1820 */ /* 0x004fe20000410000 */
[-C--:B------:R-:W-:Y:S01]  /*c6c0*/  FMUL.FTZ R197, R49, R0.reuse ;  /* 0x0000000031c57220 */ /* 0x080fe20000410000 */
[----:B-1----:R-:W-:Y:S01]  /*c6d0*/  @P2 FMUL.FTZ R9, R12, 0.69314718246459960938 ;  /* 0x3f3172180c092820 */ /* 0x002fe20000410000 */
[-C--:B------:R-:W-:Y:S01]  /*c6e0*/  FMUL.FTZ R198, R52, R0.reuse ;  /* 0x0000000034c67220 */ /* 0x080fe20000410000 */
[-C--:B------:R-:W-:Y:S01]  /*c6f0*/  FMUL.FTZ R195, R53, R0.reuse ;  /* 0x0000000035c37220 */ /* 0x080fe20000410000 */
[-C--:B------:R-:W-:Y:S01]  /*c700*/  FMUL.FTZ R196, R56, R0.reuse ;  /* 0x0000000038c47220 */ /* 0x080fe20000410000 */
[-C--:B------:R-:W-:Y:S01]  /*c710*/  FMUL.FTZ R193, R57, R0.reuse ;  /* 0x0000000039c17220 */ /* 0x080fe20000410000 */
[-C--:B------:R-:W-:Y:S01]  /*c720*/  FMUL.FTZ R194, R60, R0.reuse ;  /* 0x000000003cc27220 */ /* 0x080fe20000410000 */
[----:B0-----:R-:W-:Y:S01]  /*c730*/  @P2 FMUL.FTZ R10, R10, 0.69314718246459960938 ;  /* 0x3f3172180a0a2820 */ /* 0x001fe20000410000 */
        /* <DEDUP_REMOVED lines=14> */
[-C--:B----4-:R-:W-:Y:S01]  /*c820*/  FMUL.FTZ R170, R89, R0.reuse ;  /* 0x0000000059aa7220 */ /* 0x090fe20000410000 */
[-C--:B------:R-:W-:Y:S01]  /*c830*/  FMUL.FTZ R171, R92, R0.reuse ;  /* 0x000000005cab7220 */ /* 0x080fe20000410000 */
[-C--:B------:R-:W-:Y:S01]  /*c840*/  FMUL.FTZ R168, R93, R0.reuse ;  /* 0x000000005da87220 */ /* 0x080fe20000410000 */
[-C--:B------:R-:W-:Y:S01]  /*c850*/  FMUL.FTZ R169, R96, R0.reuse ;  /* 0x0000000060a97220 */ /* 0x080fe20000410000 */
        /* <DEDUP_REMOVED lines=27> */
[----:B------:R-:W-:Y:S01]  /*ca10*/  IMAD.MOV.U32 R0, RZ, RZ, -0x800000 ;  /* 0xff800000ff007424 */ /* 0x000fe200078e00ff */
[----:B------:R-:W-:Y:S01]  /*ca20*/  PLOP3.LUT P0, PT, PT, PT, PT, 0x8, 0x0 ;  /* 0x000000000000781c */ /* 0x000fe20003f0e170 */
        /* <DEDUP_REMOVED lines=67> */
.L_x_1649:
[----:B------:R-:W0:Y:S08]  /*ce60*/  S2UR UR40, SR_CgaCtaId ;  /* 0x00000000002879c3 */ /* 0x000e300000008800 */
[----:B------:R-:W-:Y:S06]  /*ce70*/  BAR.SYNC.DEFER_BLOCKING 0x5, 0x180 ;  /* 0x0146000000007b1d */ /* 0x000fec0000010000 */
[----:B------:R-:W-:Y:S01]  /*ce80*/  UMOV UR42, 0x400 ;  /* 0x00000400002a7882 */ /* 0x000fe20000000000 */
[----:B------:R-:W-:Y:S01]  /*ce90*/  BSSY B0, `(.L_x_1744) ;  /* 0x00002a9000007945 */ /* 0x000fe20003800000 */
[----:B0-----:R-:W-:-:S09]  /*cea0*/  ULEA UR42, UR40, UR42, 0x18 ;  /* 0x0000002a282a7291 */ /* 0x001fd2000f8ec03f */
[----:B------:R-:W0:Y:S02]  /*ceb0*/  LDS R4, [UR42+0x28cd0] ;  /* 0x028cd02aff047984 */ /* 0x000e240008000800 */
[----:B0-----:R-:W-:Y:S01]  /*cec0*/  R2UR UR4, R4 ;  /* 0x00000000040472ca */ /* 0x001fe200000e0000 */
[----:B------:R-:W-:Y:S06]  /*ced0*/  BAR.ARV 0x4, 0x180 ;  /* 0x0106000000007b1d */ /* 0x000fec0000002000 */
[----:B------:R-:W-:Y:S08]  /*cee0*/  @P0 BRA `(.L_x_1745) ;  /* 0x0000001c00900947 */ /* 0x000ff00003800000 */
[----:B------:R-:W0:Y:S01]  /*cef0*/  S2UR UR5, SR_SWINHI ;  /* 0x00000000000579c3 */ /* 0x000e220000002f00 */
[----:B------:R-:W-:-:S07]  /*cf00*/  IMAD R9, R212, 0x40, R184 ;  /* 0x00000040d4097824 */ /* 0x000fce00078e02b8 */
[----:B------:R-:W-:Y:S01]  /*cf10*/  BAR.SYNC.DEFER_BLOCKING 0x1, 0x100 ;  /* 0x0044000000007b1d */ /* 0x000fe20000010000 */
[----:B------:R-:W-:Y:S01]  /*cf20*/  F2FP.F16.F32.PACK_AB R6, R7, R208 ;  /* 0x000000d00706723e */ /* 0x000fe200000000ff */
[----:B------:R-:W-:Y:S01]  /*cf30*/  USHF.R.S32.HI UR12, URZ, 0x1f, UR45 ;  /* 0x0000001f3f0c7899 */ /* 0x000fe2000801142d */
[----:B------:R-:W-:Y:S01]  /*cf40*/  F2FP.F16.F32.PACK_AB R7, R31, R30 ;  /* 0x0000001e1f07723e */ /* 0x000fe200000000ff */
[----:B------:R-:W-:Y:S01]  /*cf50*/  USHF.R.S32.HI UR13, URZ, 0x1f, UR43 ;  /* 0x0000001f3f0d7899 */ /* 0x000fe2000801142b */
        /* <DEDUP_REMOVED lines=15> */
[----:B------:R-:W-:-:S02]  /*d050*/  F2FP.F16.F32.PACK_AB R145, R147, R146 ;  /* 0x000000929391723e */ /* 0x000fc400000000ff */
[----:B------:R-:W-:Y:S01]  /*d060*/  F2FP.F16.F32.PACK_AB R146, R149, R148 ;  /* 0x000000949592723e */ /* 0x000fe200000000ff */
[----:B------:R-:W-:Y:S01]  /*d070*/  IMAD.WIDE R4, R216, 0x2, R96 ;  /* 0x00000002d8047825 */ /* 0x000fe200078e0260 */
[----:B------:R-:W-:-:S03]  /*d080*/  F2FP.F16.F32.PACK_AB R147, R151, R150 ;  /* 0x000000969793723e */ /* 0x000fc600000000ff */
[----:B------:R-:W-:Y:S01]  /*d090*/  IMAD.WIDE R96, R9, 0x2, R96 ;  /* 0x0000000209607825 */ /* 0x000fe200078e0260 */
[C---:B------:R-:W-:Y:S02]  /*d0a0*/  IADD3 R25, P2, R4.reuse, 0x60, RZ ;  /* 0x0000006004197810 */ /* 0x040fe40007f5e0ff */
[----:B------:R-:W-:Y:S02]  /*d0b0*/  IADD3 R29, P1, R4, 0x2000, RZ ;  /* 0x00002000041d7810 */ /* 0x000fe40007f3e0ff */
[----:B------:R-:W-:Y:S02]  /*d0c0*/  LOP3.LUT R24, R25, 0x380, RZ, 0xc0, !PT ;  /* 0x0000038019187812 */ /* 0x000fe400078ec0ff */
[----:B------:R-:W-:Y:S02]  /*d0d0*/  LOP3.LUT R28, R29, 0x380, RZ, 0xc0, !PT ;  /* 0x000003801d1c7812 */ /* 0x000fe400078ec0ff */
[----:B------:R-:W-:Y:S02]  /*d0e0*/  SHF.R.U64 R24, R24, 0x3, RZ ;  /* 0x0000000318187819 */ /* 0x000fe400000012ff */
[----:B------:R-:W-:-:S02]  /*d0f0*/  SHF.R.U64 R28, R28, 0x3, RZ ;  /* 0x000000031c1c7819 */ /* 0x000fc400000012ff */
[----:B------:R-:W-:Y:S01]  /*d100*/  LOP3.LUT R24, R24, R25, RZ, 0x3c, !PT ;  /* 0x0000001918187212 */ /* 0x000fe200078e3cff */
[----:B------:R-:W-:Y:S01]  /*d110*/  IMAD.X R25, RZ, RZ, R5, P2 ;  /* 0x000000ffff197224 */ /* 0x000fe200010e0605 */
[C---:B------:R-:W-:Y:S02]  /*d120*/  IADD3 R131, P2, R4.reuse, 0x4040, RZ ;  /* 0x0000404004837810 */ /* 0x040fe40007f5e0ff */
[C---:B------:R-:W-:Y:S02]  /*d130*/  IADD3 R13, P4, R4.reuse, 0x20, RZ ;  /* 0x00000020040d7810 */ /* 0x040fe40007f9e0ff */
[----:B------:R-:W-:Y:S02]  /*d140*/  LOP3.LUT R130, R131, 0x380, RZ, 0xc0, !PT ;  /* 0x0000038083827812 */ /* 0x000fe400078ec0ff */
[----:B------:R-:W-:Y:S02]  /*d150*/  IADD3 R15, P3, R4, 0x40, RZ ;  /* 0x00000040040f7810 */ /* 0x000fe40007f7e0ff */
[----:B------:R-:W-:-:S02]  /*d160*/  SHF.R.U64 R130, R130, 0x3, RZ ;  /* 0x0000000382827819 */ /* 0x000fc400000012ff */
[----:B------:R-:W-:Y:S01]  /*d170*/  LOP3.LUT R28, R28, R29, RZ, 0x3c, !PT ;  /* 0x0000001d1c1c7212 */ /* 0x000fe200078e3cff */
[----:B------:R-:W-:Y:S01]  /*d180*/  IMAD.X R29, RZ, RZ, R5, P1 ;  /* 0x000000ffff1d7224 */ /* 0x000fe200008e0605 */
[----:B------:R-:W-:Y:S02]  /*d190*/  LOP3.LUT R130, R130, R131, RZ, 0x3c, !PT ;  /* 0x0000008382827212 */ /* 0x000fe400078e3cff */
[----:B------:R-:W-:Y:S02]  /*d1a0*/  LOP3.LUT R12, R13, 0x380, RZ, 0xc0, !PT ;  /* 0x000003800d0c7812 */ /* 0x000fe400078ec0ff */
[----:B------:R-:W-:Y:S02]  /*d1b0*/  LOP3.LUT R14, R15, 0x380, RZ, 0xc0, !PT ;  /* 0x000003800f0e7812 */ /* 0x000fe400078ec0ff */
[----:B------:R-:W-:Y:S02]  /*d1c0*/  IADD3 R135, P1, R4, 0x4060, RZ ;  /* 0x0000406004877810 */ /* 0x000fe40007f3e0ff */
[----:B------:R-:W-:-:S02]  /*d1d0*/  IADD3.X R131, RZ, R5, RZ, P2, !PT ;  /* 0x00000005ff837210 */ /* 0x000fc400017fe4ff */
[----:B------:R-:W-:Y:S02]  /*d1e0*/  IADD3 R33, P2, R96, 0x2000, RZ ;  /* 0x0000200060217810 */ /* 0x000fe40007f5e0ff */
[----:B------:R-:W-:Y:S02]  /*d1f0*/  SHF.R.U64 R12, R12, 0x3, RZ ;  /* 0x000000030c0c7819 */ /* 0x000fe400000012ff */
[----:B------:R-:W-:Y:S02]  /*d200*/  SHF.R.U64 R14, R14, 0x3, RZ ;  /* 0x000000030e0e7819 */ /* 0x000fe400000012ff */
[----:B------:R-:W-:Y:S02]  /*d210*/  LOP3.LUT R134, R135, 0x380, RZ, 0xc0, !PT ;  /* 0x0000038087867812 */ /* 0x000fe400078ec0ff */
[----:B------:R-:W-:Y:S02]  /*d220*/  LOP3.LUT R32, R33, 0x380, RZ, 0xc0, !PT ;  /* 0x0000038021207812 */ /* 0x000fe400078ec0ff */
[----:B------:R-:W-:Y:S01]  /*d230*/  LOP3.LUT R12, R12, R13, RZ, 0x3c, !PT ;  /* 0x0000000d0c0c7212 */ /* 0x000fe200078e3cff */
[--C-:B------:R-:W-:Y:S01]  /*d240*/  IMAD.X R13, RZ, RZ, R5.reuse, P4 ;  /* 0x000000ffff0d7224 */ /* 0x100fe200020e0605 */
[----:B------:R-:W-:Y:S01]  /*d250*/  LOP3.LUT R14, R14, R15, RZ, 0x3c, !PT ;  /* 0x0000000f0e0e7212 */ /* 0x000fe200078e3cff */
[----:B------:R-:W-:Y:S01]  /*d260*/  IMAD.X R15, RZ, RZ, R5, P3 ;  /* 0x000000ffff0f7224 */ /* 0x000fe200018e0605 */
[----:B------:R-:W-:-:S02]  /*d270*/  SHF.R.U64 R134, R134, 0x3, RZ ;  /* 0x0000000386867819 */ /* 0x000fc400000012ff */
[----:B------:R-:W-:Y:S02]  /*d280*/  SHF.R.U64 R32, R32, 0x3, RZ ;  /* 0x0000000320207819 */ /* 0x000fe400000012ff */
[C---:B------:R-:W-:Y:S02]  /*d290*/  IADD3 R49, P0, R4.reuse, 0x2020, RZ ;  /* 0x0000202004317810 */ /* 0x040fe40007f1e0ff */
[C---:B------:R-:W-:Y:S02]  /*d2a0*/  IADD3 R65, P6, R4.reuse, 0x2040, RZ ;  /* 0x0000204004417810 */ /* 0x040fe40007fde0ff */
[C---:B------:R-:W-:Y:S02]  /*d2b0*/  IADD3 R101, P5, R4.reuse, 0x2060, RZ ;  /* 0x0000206004657810 */ /* 0x040fe40007fbe0ff */
[C---:B------:R-:W-:Y:S02]  /*d2c0*/  IADD3 R123, P4, R4.reuse, 0x4000, RZ ;  /* 0x00004000047b7810 */ /* 0x040fe40007f9e0ff */
[----:B------:R-:W-:-:S02]  /*d2d0*/  IADD3 R127, P3, R4, 0x4020, RZ ;  /* 0x00004020047f7810 */ /* 0x000fc40007f7e0ff */
[----:B------:R-:W-:Y:S01]  /*d2e0*/  LOP3.LUT R134, R134, R135, RZ, 0x3c, !PT ;  /* 0x0000008786867212 */ /* 0x000fe200078e3cff */
[----:B------:R-:W-:Y:S01]  /*d2f0*/  IMAD.X R135, RZ, RZ, R5, P1 ;  /* 0x000000ffff877224 */ /* 0x000fe200008e0605 */
[----:B------:R-:W-:Y:S01]  /*d300*/  LOP3.LUT R32, R32, R33, RZ, 0x3c, !PT ;  /* 0x0000002120207212 */ /* 0x000fe200078e3cff */
[----:B------:R-:W-:Y:S01]  /*d310*/  IMAD.X R33, RZ, RZ, R97, P2 ;  /* 0x000000ffff217224 */ /* 0x000fe200010e0661 */
[----:B------:R-:W-:Y:S02]  /*d320*/  LOP3.LUT R48, R49, 0x380, RZ, 0xc0, !PT ;  /* 0x0000038031307812 */ /* 0x000fe400078ec0ff */
[----:B------:R-:W-:Y:S02]  /*d330*/  LOP3.LUT R64, R65, 0x380, RZ, 0xc0, !PT ;  /* 0x0000038041407812 */ /* 0x000fe400078ec0ff */
[----:B------:R-:W-:Y:S02]  /*d340*/  LOP3.LUT R100, R101, 0x380, RZ, 0xc0, !PT ;  /* 0x0000038065647812 */ /* 0x000fe400078ec0ff */
[----:B------:R-:W-:-:S02]  /*d350*/  LOP3.LUT R122, R123, 0x380, RZ, 0xc0, !PT ;  /* 0x000003807b7a7812 */ /* 0x000fc400078ec0ff */
[----:B------:R-:W-:Y:S02]  /*d360*/  LOP3.LUT R126, R127, 0x380, RZ, 0xc0, !PT ;  /* 0x000003807f7e7812 */ /* 0x000fe400078ec0ff */
[C---:B------:R-:W-:Y:S02]  /*d370*/  IADD3 R37, P1, R96.reuse, 0x3000, RZ ;  /* 0x0000300060257810 */ /* 0x040fe40007f3e0ff */
[----:B------:R-:W-:Y:S02]  /*d380*/  IADD3 R69, P2, R96, 0x9000, RZ ;  /* 0x0000900060457810 */ /* 0x000fe40007f5e0ff */
[----:B------:R-:W-:Y:S02]  /*d390*/  SHF.R.U64 R48, R48, 0x3, RZ ;  /* 0x0000000330307819 */ /* 0x000fe400000012ff */
[----:B------:R-:W-:Y:S02]  /*d3a0*/  SHF.R.U64 R64, R64, 0x3, RZ ;  /* 0x0000000340407819 */ /* 0x000fe400000012ff */
[----:B------:R-:W-:-:S02]  /*d3b0*/  SHF.R.U64 R100, R100, 0x3, RZ ;  /* 0x0000000364647819 */ /* 0x000fc400000012ff */
[----:B------:R-:W-:Y:S02]  /*d3c0*/  SHF.R.U64 R122, R122, 0x3, RZ ;  /* 0x000000037a7a7819 */ /* 0x000fe400000012ff */
[----:B------:R-:W-:Y:S02]  /*d3d0*/  SHF.R.U64 R126, R126, 0x3, RZ ;  /* 0x000000037e7e7819 */ /* 0x000fe400000012ff */
[----:B------:R-:W-:Y:S02]  /*d3e0*/  LOP3.LUT R36, R37, 0x380, RZ, 0xc0, !PT ;  /* 0x0000038025247812 */ /* 0x000fe400078ec0ff */
[----:B------:R-:W-:Y:S02]  /*d3f0*/  LOP3.LUT R68, R69, 0x380, RZ, 0xc0, !PT ;  /* 0x0000038045447812 */ /* 0x000fe400078ec0ff */
        /* <DEDUP_REMOVED lines=15> */
[----:B------:R-:W-:Y:S02]  /*d4f0*/  IADD3 R11, P4, R4, 0x6060, RZ ;  /* 0x00006060040b7810 */ /* 0x000fe40007f9e0ff */
[----:B------:R-:W-:-:S02]  /*d500*/  IADD3 R21, P3, R96, 0x1000, RZ ;  /* 0x0000100060157810 */ /* 0x000fc40007f7e0ff */
[----:B------:R-:W-:Y:S01]  /*d510*/  LOP3.LUT R36, R36, R37, RZ, 0x3c, !PT ;  /* 0x0000002524247212 */ /* 0x000fe200078e3cff */
[----:B------:R-:W-:Y:S01]  /*d520*/  IMAD.X R37, RZ, RZ, R97, P1 ;  /* 0x000000ffff257224 */ /* 0x000fe200008e0661 */
[----:B------:R-:W-:Y:S02]  /*d530*/  LOP3.LUT R68, R68, R69, RZ, 0x3c, !PT ;  /* 0x0000004544447212 */ /* 0x000fe400078e3cff */
[----:B------:R-:W-:Y:S02]  /*d540*/  LOP3.LUT R138, R139, 0x380, RZ, 0xc0, !PT ;  /* 0x000003808b8a7812 */ /* 0x000fe400078ec0ff */
[----:B------:R-:W-:Y:S02]  /*d550*/  LOP3.LUT R142, R143, 0x380, RZ, 0xc0, !PT ;  /* 0x000003808f8e7812 */ /* 0x000fe400078ec0ff */
[----:B------:R-:W-:Y:S02]  /*d560*/  LOP3.LUT R8, R9, 0x380, RZ, 0xc0, !PT ;  /* 0x0000038009087812 */ /* 0x000fe400078ec0ff */
[----:B------:R-:W-:-:S02]  /*d570*/  LOP3.LUT R10, R11, 0x380, RZ, 0xc0, !PT ;  /* 0x000003800b0a7812 */ /* 0x000fc400078ec0ff */
[----:B------:R-:W-:Y:S02]  /*d580*/  LOP3.LUT R20, R21, 0x380, RZ, 0xc0, !PT ;  /* 0x0000038015147812 */ /* 0x000fe400078ec0ff */
[----:B------:R-:W-:Y:S02]  /*d590*/  IADD3 R73, P1, R96, 0xa000, RZ ;  /* 0x0000a00060497810 */ /* 0x000fe40007f3e0ff */
[----:B------:R-:W-:Y:S02]  /*d5a0*/  LOP3.LUT R69, R4, 0x380, RZ, 0xc0, !PT ;  /* 0x0000038004457812 */ /* 0x000fe400078ec0ff */
[----:B------:R-:W-:Y:S02]  /*d5b0*/  SHF.R.U64 R138, R138, 0x3, RZ ;  /* 0x000000038a8a7819 */ /* 0x000fe400000012ff */
[----:B------:R-:W-:Y:S02]  /*d5c0*/  SHF.R.U64 R142, R142, 0x3, RZ ;  /* 0x000000038e8e7819 */ /* 0x000fe400000012ff */
[----:B------:R-:W-:-:S02]  /*d5d0*/  SHF.R.U64 R8, R8, 0x3, RZ ;  /* 0x0000000308087819 */ /* 0x000fc400000012ff */
[----:B------:R-:W-:Y:S02]  /*d5e0*/  SHF.R.U64 R10, R10, 0x3, RZ ;  /* 0x000000030a0a7819 */ /* 0x000fe400000012ff */
[----:B------:R-:W-:Y:S02]  /*d5f0*/  SHF.R.U64 R20, R20, 0x3, RZ ;  /* 0x0000000314147819 */ /* 0x000fe400000012ff */
[----:B------:R-:W-:Y:S02]  /*d600*/  LOP3.LUT R72, R73, 0x380, RZ, 0xc0, !PT ;  /* 0x0000038049487812 */ /* 0x000fe400078ec0ff */
        /* <DEDUP_REMOVED lines=9> */
[----:B------:R-:W-:Y:S01]  /*d6a0*/  LOP3.LUT R20, R20, R21, RZ, 0x3c, !PT ;  /* 0x0000001514147212 */ /* 0x000fe200078e3cff */
[----:B------:R-:W-:Y:S01]  /*d6b0*/  IMAD.X R21, RZ, RZ, R97, P3 ;  /* 0x000000ffff157224 */ /* 0x000fe200018e0661 */
[----:B------:R-:W-:-:S02]  /*d6c0*/  SHF.R.U64 R72, R72, 0x3, RZ ;  /* 0x0000000348487819 */ /* 0x000fc400000012ff */
[----:B------:R-:W-:Y:S01]  /*d6d0*/  LOP3.LUT R4, R69, R4, RZ, 0x3c, !PT ;  /* 0x0000000445047212 */ /* 0x000fe200078e3cff */
[----:B------:R-:W-:Y:S01]  /*d6e0*/  IMAD.X R69, RZ, RZ, R97, P2 ;  /* 0x000000ffff457224 */ /* 0x000fe200010e0661 */
[C---:B------:R-:W-:Y:S02]  /*d6f0*/  IADD3 R41, P0, R96.reuse, 0x4000, RZ ;  /* 0x0000400060297810 */ /* 0x040fe40007f1e0ff */
[C---:B------:R-:W-:Y:S02]  /*d700*/  IADD3 R45, P6, R96.reuse, 0x5000, RZ ;  /* 0x00005000602d7810 */ /* 0x040fe40007fde0ff */
[C---:B------:R-:W-:Y:S02]  /*d710*/  IADD3 R53, P5, R96.reuse, 0x6000, RZ ;  /* 0x0000600060357810 */ /* 0x040fe40007fbe0ff */
[C---:B------:R-:W-:Y:S02]  /*d720*/  IADD3 R57, P4, R96.reuse, 0x7000, RZ ;  /* 0x0000700060397810 */ /* 0x040fe40007f9e0ff */
[----:B------:R-:W-:-:S02]  /*d730*/  IADD3 R61, P3, R96, 0x8000, RZ ;  /* 0x00008000603d7810 */ /* 0x000fc40007f7e0ff */
[----:B------:R-:W-:Y:S02]  /*d740*/  LOP3.LUT R72, R72, R73, RZ, 0x3c, !PT ;  /* 0x0000004948487212 */ /* 0x000fe400078e3cff */
[----:B------:R-:W-:Y:S01]  /*d750*/  MOV R224, R4 ;  /* 0x0000000400e07202 */ /* 0x000fe20000000f00 */
[----:B------:R-:W0:Y:S01]  /*d760*/  SHFL.IDX PT, R73, R213, RZ, 0x1f ;  /* 0x00001fffd5497589 */ /* 0x000e2200000e0000 */
[----:B------:R-:W-:Y:S02]  /*d770*/  F2FP.F16.F32.PACK_AB R4, R207, R210 ;  /* 0x000000d2cf04723e */ /* 0x000fe400000000ff */
[----:B------:R-:W-:Y:S02]  /*d780*/  F2FP.F16.F32.PACK_AB R5, R27, R26 ;  /* 0x0000001a1b05723e */ /* 0x000fe400000000ff */
[----:B------:R-:W-:Y:S02]  /*d790*/  LOP3.LUT R40, R41, 0x380, RZ, 0xc0, !PT ;  /* 0x0000038029287812 */ /* 0x000fe400078ec0ff */
[----:B------:R-:W-:Y:S01]  /*d7a0*/  LOP3.LUT R44, R45, 0x380, RZ, 0xc0, !PT ;  /* 0x000003802d2c7812 */ /* 0x000fe200078ec0ff */
[----:B------:R1:W-:Y:S01]  /*d7b0*/  STSM.16.M88.4 [R224], R4 ;  /* 0x00000004e0007844 */ /* 0x0003e20000000200 */
        /* <DEDUP_REMOVED lines=9> */
[----:B------:R-:W-:Y:S02]  /*d850*/  MOV R26, R12 ;  /* 0x0000000c001a7202 */ /* 0x000fe40000000f00 */
[----:B-1----:R-:W-:Y:S02]  /*d860*/  F2FP.F16.F32.PACK_AB R4, R205, R209 ;  /* 0x000000d1cd04723e */ /* 0x002fe400000000ff */
[----:B------:R-:W-:Y:S02]  /*d870*/  F2FP.F16.F32.PACK_AB R5, R35, R34 ;  /* 0x000000222305723e */ /* 0x000fe400000000ff */
[----:B------:R-:W-:-:S02]  /*d880*/  F2FP.F16.F32.PACK_AB R6, R203, R206 ;  /* 0x000000cecb06723e */ /* 0x000fc400000000ff */
[----:B------:R-:W-:Y:S02]  /*d890*/  F2FP.F16.F32.PACK_AB R7, R39, R38 ;  /* 0x000000262707723e */ /* 0x000fe400000000ff */
        /* <DEDUP_REMOVED lines=11> */
[----:B------:R-:W-:Y:S01]  /*d950*/  MOV R34, R8 ;  /* 0x0000000800227202 */ /* 0x000fe20000000f00 */
[----:B------:R1:W-:Y:S01]  /*d960*/  STSM.16.M88.4 [R26], R4 ;  /* 0x000000041a007844 */ /* 0x0003e20000000200 */
[----:B------:R-:W-:-:S02]  /*d970*/  MOV R35, R10 ;  /* 0x0000000a00237202 */ /* 0x000fc40000000f00 */
[----:B------:R-:W-:Y:S02]  /*d980*/  MOV R152, R14 ;  /* 0x0000000e00987202 */ /* 0x000fe40000000f00 */
[----:B------:R-:W-:Y:S02]  /*d990*/  F2FP.F16.F32.PACK_AB R8, R201, R204 ;  /* 0x000000ccc908723e */ /* 0x000fe400000000ff */
[----:B------:R-:W-:Y:S02]  /*d9a0*/  F2FP.F16.F32.PACK_AB R9, R43, R42 ;  /* 0x0000002a2b09723e */ /* 0x000fe400000000ff */
[----:B------:R-:W-:Y:S02]  /*d9b0*/  F2FP.F16.F32.PACK_AB R10, R199, R202 ;  /* 0x000000cac70a723e */ /* 0x000fe400000000ff */
[----:B------:R-:W-:Y:S02]  /*d9c0*/  F2FP.F16.F32.PACK_AB R11, R47, R46 ;  /* 0x0000002e2f0b723e */ /* 0x000fe400000000ff */
[----:B------:R-:W-:-:S02]  /*d9d0*/  IADD3 R77, P0, R96, 0xb000, RZ ;  /* 0x0000b000604d7810 */ /* 0x000fc40007f1e0ff */
[C---:B------:R-:W-:Y:S01]  /*d9e0*/  IADD3 R81, P6, R96.reuse, 0xc000, RZ ;  /* 0x0000c00060517810 */ /* 0x040fe20007fde0ff */
[----:B------:R-:W-:Y:S01]  /*d9f0*/  STSM.16.M88.4 [R152], R8 ;  /* 0x0000000898007844 */ /* 0x000fe20000000200 */
[C---:B------:R-:W-:Y:S02]  /*da00*/  IADD3 R85, P5, R96.reuse, 0xd000, RZ ;  /* 0x0000d00060557810 */ /* 0x040fe40007fbe0ff */
[C---:B------:R-:W-:Y:S02]  /*da10*/  IADD3 R89, P4, R96.reuse, 0xe000, RZ ;  /* 0x0000e00060597810 */ /* 0x040fe40007f9e0ff */
[----:B------:R-:W-:Y:S02]  /*da20*/  IADD3 R92, P3, R96, 0xf000, RZ ;  /* 0x0000f000605c7810 */ /* 0x000fe40007f7e0ff */
[----:B------:R-:W-:Y:S02]  /*da30*/  MOV R207, R24 ;  /* 0x0000001800cf7202 */ /* 0x000fe40000000f00 */
[----:B------:R-:W-:-:S02]  /*da40*/  F2FP.F16.F32.PACK_AB R12, R197, R200 ;  /* 0x000000c8c50c723e */ /* 0x000fc400000000ff */
[----:B------:R-:W-:Y:S02]  /*da50*/  F2FP.F16.F32.PACK_AB R13, R51, R50 ;  /* 0x00000032330d723e */ /* 0x000fe400000000ff */
[----:B------:R-:W-:Y:S02]  /*da60*/  F2FP.F16.F32.PACK_AB R14, R195, R198 ;  /* 0x000000c6c30e723e */ /* 0x000fe400000000ff */
[----:B------:R-:W-:Y:S02]  /*da70*/  F2FP.F16.F32.PACK_AB R15, R55, R54 ;  /* 0x00000036370f723e */ /* 0x000fe400000000ff */
[----:B------:R-:W-:Y:S02]  /*da80*/  LOP3.LUT R96, R27, R96, RZ, 0x3c, !PT ;  /* 0x000000601b607212 */ /* 0x000fe400078e3cff */
[----:B------:R-:W-:Y:S01]  /*da90*/  MOV R208, R28 ;  /* 0x0000001c00d07202 */ /* 0x000fe20000000f00 */
[----:B------:R-:W-:Y:S01]  /*daa0*/  STSM.16.M88.4 [R207], R12 ;  /* 0x0000000ccf007844 */ /* 0x000fe20000000200 */
[----:B-1----:R-:W-:-:S02]  /*dab0*/  F2FP.F16.F32.PACK_AB R4, R193, R196 ;  /* 0x000000c4c104723e */ /* 0x002fc400000000ff */
[----:B------:R-:W-:Y:S02]  /*dac0*/  F2FP.F16.F32.PACK_AB R5, R59, R58 ;  /* 0x0000003a3b05723e */ /* 0x000fe400000000ff */
[----:B------:R-:W-:Y:S02]  /*dad0*/  F2FP.F16.F32.PACK_AB R6, R191, R194 ;  /* 0x000000c2bf06723e */ /* 0x000fe400000000ff */
[----:B------:R-:W-:Y:S02]  /*dae0*/  F2FP.F16.F32.PACK_AB R7, R63, R62 ;  /* 0x0000003e3f07723e */ /* 0x000fe400000000ff */
[----:B------:R-:W-:Y:S02]  /*daf0*/  MOV R48, R48 ;  /* 0x0000003000307202 */ /* 0x000fe40000000f00 */
[----:B------:R-:W-:Y:S01]  /*db00*/  F2FP.F16.F32.PACK_AB R24, R182, R192 ;  /* 0x000000c0b618723e */ /* 0x000fe200000000ff */
[----:B------:R-:W-:Y:S01]  /*db10*/  STSM.16.M88.4 [R208], R4 ;  /* 0x00000004d0007844 */ /* 0x000fe20000000200 */
[----:B------:R-:W-:-:S02]  /*db20*/  F2FP.F16.F32.PACK_AB R25, R67, R66 ;  /* 0x000000424319723e */ /* 0x000fc400000000ff */
[----:B------:R-:W-:Y:S02]  /*db30*/  F2FP.F16.F32.PACK_AB R26, R180, R183 ;  /* 0x000000b7b41a723e */ /* 0x000fe400000000ff */
[----:B------:R-:W-:Y:S02]  /*db40*/  F2FP.F16.F32.PACK_AB R27, R71, R70 ;  /* 0x00000046471b723e */ /* 0x000fe400000000ff */
[----:B------:R-:W-:Y:S02]  /*db50*/  MOV R64, R64 ;  /* 0x0000004000407202 */ /* 0x000fe40000000f00 */
[----:B------:R-:W-:Y:S01]  /*db60*/  F2FP.F16.F32.PACK_AB R28, R178, R181 ;  /* 0x000000b5b21c723e */ /* 0x000fe200000000ff */
[----:B------:R1:W-:Y:S01]  /*db70*/  STSM.16.M88.4 [R48], R24 ;  /* 0x0000001830007844 */ /* 0x0003e20000000200 */
[----:B------:R-:W-:Y:S02]  /*db80*/  F2FP.F16.F32.PACK_AB R29, R75, R74 ;  /* 0x0000004a4b1d723e */ /* 0x000fe400000000ff */
[----:B------:R-:W-:-:S02]  /*db90*/  MOV R100, R100 ;  /* 0x0000006400647202 */ /* 0x000fc40000000f00 */
[----:B------:R-:W-:Y:S01]  /*dba0*/  F2FP.F16.F32.PACK_AB R49, R83, R82 ;  /* 0x000000525331723e */ /* 0x000fe200000000ff */
[----:B------:R2:W-:Y:S01]  /*dbb0*/  STSM.16.M88.4 [R64], R28 ;  /* 0x0000001c40007844 */ /* 0x0005e20000000200 */
[----:B------:R-:W-:Y:S02]  /*dbc0*/  F2FP.F16.F32.PACK_AB R50, R172, R175 ;  /* 0x000000afac32723e */ /* 0x000fe400000000ff */
[----:B------:R-:W-:Y:S02]  /*dbd0*/  F2FP.F16.F32.PACK_AB R51, R87, R86 ;  /* 0x000000565733723e */ /* 0x000fe400000000ff */
[----:B------:R-:W-:Y:S02]  /*dbe0*/  MOV R122, R122 ;  /* 0x0000007a007a7202 */ /* 0x000fe40000000f00 */
[----:B------:R-:W-:Y:S02]  /*dbf0*/  F2FP.F16.F32.PACK_AB R65, R91, R90 ;  /* 0x0000005a5b41723e */ /* 0x000fe400000000ff */
[----:B------:R-:W-:-:S02]  /*dc00*/  F2FP.F16.F32.PACK_AB R66, R168, R171 ;  /* 0x000000aba842723e */ /* 0x000fc400000000ff */
[----:B-1----:R-:W-:Y:S02]  /*dc10*/  F2FP.F16.F32.PACK_AB R48, R174, R177 ;  /* 0x000000b1ae30723e */ /* 0x002fe400000000ff */
[----:B------:R-:W-:Y:S02]  /*dc20*/  F2FP.F16.F32.PACK_AB R67, R95, R94 ;  /* 0x0000005e5f43723e */ /* 0x000fe400000000ff */
[----:B------:R-:W-:Y:S01]  /*dc30*/  MOV R126, R126 ;  /* 0x0000007e007e7202 */ /* 0x000fe20000000f00 */
[----:B------:R-:W-:Y:S01]  /*dc40*/  STSM.16.M88.4 [R100], R48 ;  /* 0x0000003064007844 */ /* 0x000fe20000000200 */
[----:B--2---:R-:W-:Y:S02]  /*dc50*/  F2FP.F16.F32.PACK_AB R64, R170, R173 ;  /* 0x000000adaa40723e */ /* 0x004fe400000000ff */
[----:B------:R-:W-:Y:S02]  /*dc60*/  F2FP.F16.F32.PACK_AB R4, R166, R169 ;  /* 0x000000a9a604723e */ /* 0x000fe400000000ff */
[----:B------:R-:W-:Y:S01]  /*dc70*/  F2FP.F16.F32.PACK_AB R5, R99, R98 ;  /* 0x000000626305723e */ /* 0x000fe200000000ff */
[----:B------:R1:W-:Y:S01]  /*dc80*/  STSM.16.M88.4 [R122], R64 ;  /* 0x000000407a007844 */ /* 0x0003e20000000200 */
        /* <DEDUP_REMOVED lines=8> */
[----:B0-----:R-:W-:Y:S01]  /*dd10*/  ISETP.NE.AND P2, PT, R73, RZ, PT ;  /* 0x000000ff4900720c */ /* 0x001fe20003f45270 */
[----:B------:R-:W-:Y:S01]  /*dd20*/  IMAD.X R73, RZ, RZ, R97, P1 ;  /* 0x000000ffff497224 */ /* 0x000fe200008e0661 */
[----:B------:R-:W-:Y:S01]  /*dd30*/  MOV R134, R134 ;  /* 0x0000008600867202 */ /* 0x000fe20000000f00 */
[----:B------:R0:W-:Y:S01]  /*dd40*/  STSM.16.M88.4 [R130], R8 ;  /* 0x0000000882007844 */ /* 0x0001e20000000200 */
[----:B------:R-:W-:Y:S02]  /*dd50*/  MOV R138, R138 ;  /* 0x0000008a008a7202 */ /* 0x000fe40000000f00 */
[----:B-1----:R-:W-:Y:S01]  /*dd60*/  F2FP.F16.F32.PACK_AB R122, R125, R124 ;  /* 0x0000007c7d7a723e */ /* 0x002fe200000000ff */
[----:B------:R1:W-:Y:S01]  /*dd70*/  STSM.16.M88.4 [R134], R112 ;  /* 0x0000007086007844 */ /* 0x0003e20000000200 */
[----:B------:R-:W-:Y:S02]  /*dd80*/  F2FP.F16.F32.PACK_AB R123, R155, R153 ;  /* 0x000000999b7b723e */ /* 0x000fe400000000ff */
[----:B------:R-:W-:-:S02]  /*dd90*/  MOV R142, R142 ;  /* 0x0000008e008e7202 */ /* 0x000fc40000000f00 */
[----:B------:R-:W-:Y:S01]  /*dda0*/  F2FP.F16.F32.PACK_AB R131, R161, R160 ;  /* 0x000000a0a183723e */ /* 0x000fe200000000ff */
[----:B------:R1:W-:Y:S01]  /*ddb0*/  STSM.16.M88.4 [R138], R120 ;  /* 0x000000788a007844 */ /* 0x0003e20000000200 */
[----:B--2---:R-:W-:Y:S02]  /*ddc0*/  F2FP.F16.F32.PACK_AB R4, R137, R136 ;  /* 0x000000888904723e */ /* 0x004fe400000000ff */
[----:B------:R-:W-:Y:S02]  /*ddd0*/  F2FP.F16.F32.PACK_AB R5, R163, R162 ;  /* 0x000000a2a305723e */ /* 0x000fe400000000ff */
[----:B------:R-:W-:Y:S02]  /*dde0*/  F2FP.F16.F32.PACK_AB R6, R141, R140 ;  /* 0x0000008c8d06723e */ /* 0x000fe400000000ff */
[----:B0-----:R-:W-:Y:S02]  /*ddf0*/  F2FP.F16.F32.PACK_AB R130, R133, R132 ;  /* 0x000000848582723e */ /* 0x001fe400000000ff */
[----:B------:R-:W-:-:S02]  /*de00*/  F2FP.F16.F32.PACK_AB R7, R165, R164 ;  /* 0x000000a4a507723e */ /* 0x000fc400000000ff */
[----:B------:R-:W-:Y:S01]  /*de10*/  LOP3.LUT R76, R77, 0x380, RZ, 0xc0, !PT ;  /* 0x000003804d4c7812 */ /* 0x000fe200078ec0ff */
[----:B------:R1:W-:Y:S01]  /*de20*/  STSM.16.M88.4 [R142], R128 ;  /* 0x000000808e007844 */ /* 0x0003e20000000200 */
[----:B------:R-:W-:Y:S02]  /*de30*/  LOP3.LUT R80, R81, 0x380, RZ, 0xc0, !PT ;  /* 0x0000038051507812 */ /* 0x000fe400078ec0ff */
[----:B------:R-:W-:Y:S01]  /*de40*/  LOP3.LUT R84, R85, 0x380, RZ, 0xc0, !PT ;  /* 0x0000038055547812 */ /* 0x000fe200078ec0ff */
[----:B------:R1:W-:Y:S01]  /*de50*/  STSM.16.M88.4 [R34], R4 ;  /* 0x0000000422007844 */ /* 0x0003e20000000200 */
[----:B------:R-:W-:Y:S02]  /*de60*/  LOP3.LUT R88, R89, 0x380, RZ, 0xc0, !PT ;  /* 0x0000038059587812 */ /* 0x000fe400078ec0ff */
[----:B------:R-:W-:Y:S01]  /*de70*/  LOP3.LUT R93, R92, 0x380, RZ, 0xc0, !PT ;  /* 0x000003805c5d7812 */ /* 0x000fe200078ec0ff */
[----:B------:R1:W-:Y:S01]  /*de80*/  STSM.16.M88.4 [R35], R144 ;  /* 0x0000009023007844 */ /* 0x0003e20000000200 */
[----:B------:R-:W-:-:S02]  /*de90*/  SHF.R.U64 R76, R76, 0x3, RZ ;  /* 0x000000034c4c7819 */ /* 0x000fc400000012ff */
[----:B------:R-:W-:Y:S02]  /*dea0*/  SHF.R.U64 R80, R80, 0x3, RZ ;  /* 0x0000000350507819 */ /* 0x000fe400000012ff */
        /* <DEDUP_REMOVED lines=16> */
[----:B------:R-:W-:Y:S01]  /*dfb0*/  VIADD R10, R185, UR44 ;  /* 0x0000002cb90a7c36 */ /* 0x000fe20008000000 */
[----:B------:R-:W-:Y:S01]  /*dfc0*/  ULDC.64 UR8, c[0x0][0xb90] ;  /* 0x0002e40000087ab9 */ /* 0x000fe20000000a00 */
[----:B------:R-:W-:Y:S01]  /*dfd0*/  ULDC.64 UR10, c[0x0][0xb98] ;  /* 0x0002e600000a7ab9 */ /* 0x000fe20000000a00 */
[----:B------:R-:W-:Y:S01]  /*dfe0*/  UIMAD UR5, UR12, UR8, URZ ;  /* 0x000000080c0572a4 */ /* 0x000fe2000f8e023f */
[----:B------:R-:W-:Y:S01]  /*dff0*/  IMAD.MOV.U32 R4, RZ, RZ, R10 ;  /* 0x000000ffff047224 */ /* 0x000fe200078e000a */
[----:B------:R-:W-:Y:S01]  /*e000*/  UIMAD.WIDE.U32 UR6, UR45, UR8, URZ ;  /* 0x000000082d0672a5 */ /* 0x000fe2000f8e003f */
[----:B------:R-:W-:Y:S01]  /*e010*/  IMAD.MOV R9, RZ, RZ, -R17 ;  /* 0x000000ffff097224 */ /* 0x000fe200078e0a11 */
[----:B------:R-:W-:Y:S01]  /*e020*/  UIMAD UR5, UR45, UR9, UR5 ;  /* 0x000000092d0572a4 */ /* 0x000fe2000f8e0205 */
[----:B------:R-:W-:Y:S01]  /*e030*/  VIADD R13, R16, UR44 ;  /* 0x0000002c100d7c36 */ /* 0x000fe20008000000 */
[----:B------:R-:W-:-:S02]  /*e040*/  UIMAD UR8, UR13, UR10, URZ ;  /* 0x0000000a0d0872a4 */ /* 0x000fc4000f8e023f */
[----:B------:R-:W-:Y:S02]  /*e050*/  UIADD3 UR7, UR7, UR5, URZ ;  /* 0x0000000507077290 */ /* 0x000fe4000fffe03f */
[----:B------:R-:W-:Y:S02]  /*e060*/  UIMAD UR8, UR43, UR11, UR8 ;  /* 0x0000000b2b0872a4 */ /* 0x000fe4000f8e0208 */
[----:B------:R-:W-:Y:S01]  /*e070*/  UIMAD.WIDE.U32 UR6, UR43, UR10, UR6 ;  /* 0x0000000a2b0672a5 */ /* 0x000fe2000f8e0006 */
[----:B------:R-:W-:Y:S01]  /*e080*/  ULDC UR5, c[0x0][0xa88] ;  /* 0x0002a20000057ab9 */ /* 0x000fe20000000800 */
[----:B0-----:R-:W-:-:S13]  /*e090*/  ISETP.NE.AND P0, PT, R8, 0x1, PT ;  /* 0x000000010800780c */ /* 0x001fda0003f05270 */
[----:B------:R-:W0:Y:S08]  /*e0a0*/  @P0 LDC R5, c[0x0][0xbec] ;  /* 0x0002fb00ff050b82 */ /* 0x000e300000000800 */
[----:B------:R-:W1:Y:S01]  /*e0b0*/  @P0 LDC R6, c[0x0][0xbf0] ;  /* 0x0002fc00ff060b82 */ /* 0x000e620000000800 */
[----:B0-----:R-:W-:-:S05]  /*e0c0*/  @P0 IMAD.HI.U32 R5, R10, R5, RZ ;  /* 0x000000050a050227 */ /* 0x001fca00078e00ff */
[----:B-1----:R-:W-:-:S04]  /*e0d0*/  @P0 SHF.R.U32.HI R4, RZ, R6, R5 ;  /* 0x00000006ff040219 */ /* 0x002fc80000011605 */
[--C-:B------:R-:W-:Y:S01]  /*e0e0*/  SHF.R.S32.HI R5, RZ, 0x1f, R4.reuse ;  /* 0x0000001fff057819 */ /* 0x100fe20000011404 */
[----:B------:R-:W-:Y:S01]  /*e0f0*/  IMAD.MOV R7, RZ, RZ, -R4 ;  /* 0x000000ffff077224 */ /* 0x000fe200078e0a04 */
[----:B------:R-:W-:-:S03]  /*e100*/  IADD3 R4, P0, R4, UR6, RZ ;  /* 0x0000000604047c10 */ /* 0x000fc6000ff1e0ff */
[C---:B------:R-:W-:Y:S02]  /*e110*/  IMAD R7, R8.reuse, R7, R10 ;  /* 0x0000000708077224 */ /* 0x040fe400078e020a */
[----:B------:R-:W-:Y:S02]  /*e120*/  IMAD.U32 R10, RZ, RZ, UR8 ;  /* 0x00000008ff0a7e24 */ /* 0x000fe4000f8e00ff */
[----:B------:R-:W-:Y:S01]  /*e130*/  IMAD R8, R8, UR5, RZ ;  /* 0x0000000508087c24 */ /* 0x000fe2000f8e02ff */
[----:B------:R-:W-:Y:S02]  /*e140*/  SHF.R.S32.HI R6, RZ, 0x1f, R7 ;  /* 0x0000001fff067819 */ /* 0x000fe40000011407 */
[----:B------:R-:W-:Y:S01]  /*e150*/  IADD3.X R5, R5, UR7, R10, P0, !PT ;  /* 0x0000000705057c10 */ /* 0x000fe200087fe40a */
[----:B------:R-:W-:Y:S02]  /*e160*/  ULDC.64 UR6, c[0x0][0xb88] ;  /* 0x0002e20000067ab9 */ /* 0x000fe40000000a00 */
[----:B------:R-:W-:-:S02]  /*e170*/  IMAD R6, R6, UR6, RZ ;  /* 0x0000000606067c24 */ /* 0x000fc4000f8e02ff */
[----:B------:R-:W-:-:S04]  /*e180*/  IMAD.WIDE.U32 R4, R7, UR6, R4 ;  /* 0x0000000607047c25 */ /* 0x000fc8000f8e0004 */
        /* <DEDUP_REMOVED lines=15> */
.L_x_1746:
[----:B------:R-:W1:Y:S01]  /*e280*/  LDC R15, c[0x0][0xbe8] ;  /* 0x0002fa00ff0f7b82 */ /* 0x000e620000000800 */
[----:B------:R-:W-:Y:S01]  /*e290*/  ULDC UR10, c[0x0][0xac8] ;  /* 0x0002b200000a7ab9 */ /* 0x000fe20000000800 */
[----:B------:R-:W-:Y:S01]  /*e2a0*/  ULDC.64 UR8, c[0x0][0xae8] ;  /* 0x0002ba0000087ab9 */ /* 0x000fe20000000a00 */
[----:B------:R-:W-:Y:S01]  /*e2b0*/  ISETP.GE.AND P0, PT, R190, UR10, PT ;  /* 0x0000000abe007c0c */ /* 0x000fe2000bf06270 */
[----:B------:R-:W5:Y:S01]  /*e2c0*/  LD.E.128 R96, desc[UR52][R96.64] ;  /* 0x0000003460607980 */ /* 0x000f62000c101d00 */
[----:B------:R-:W-:Y:S02]  /*e2d0*/  ISETP.GE.AND P1, PT, R184, UR10, PT ;  /* 0x0000000ab8007c0c */ /* 0x000fe4000bf26270 */
[----:B0-----:R-:W-:Y:S01]  /*e2e0*/  SEL R3, RZ, 0xffffffff, P0 ;  /* 0xffffffffff037807 */ /* 0x001fe20000000000 */
[----:B------:R0:W5:Y:S01]  /*e2f0*/  LD.E.128 R4, desc[UR52][R20.64] ;  /* 0x0000003414047980 */ /* 0x000162000c101d00 */
[----:B------:R-:W-:Y:S02]  /*e300*/  ISETP.GE.AND P0, PT, R189, UR10, PT ;  /* 0x0000000abd007c0c */ /* 0x000fe4000bf06270 */
[----:B------:R-:W-:Y:S01]  /*e310*/  SEL R0, RZ, 0x1, P1 ;  /* 0x00000001ff007807 */ /* 0x000fe20000800000 */
[----:B------:R-:W-:Y:S01]  /*e320*/  IMAD.SHL.U32 R11, R3, 0x2, RZ ;  /* 0x00000002030b7824 */ /* 0x000fe200078e00ff */
[----:B------:R-:W5:Y:S04]  /*e330*/  LD.E.128 R32, desc[UR52][R32.64] ;  /* 0x0000003420207980 */ /* 0x000f68000c101d00 */
[----:B------:R-:W5:Y:S04]  /*e340*/  LD.E.128 R36, desc[UR52][R36.64] ;  /* 0x0000003424247980 */ /* 0x000f68000c101d00 */
[----:B------:R-:W5:Y:S01]  /*e350*/  LD.E.128 R40, desc[UR52][R40.64] ;  /* 0x0000003428287980 */ /* 0x000f62000c101d00 */
[----:B-1----:R-:W-:-:S03]  /*e360*/  ISETP.NE.AND P2, PT, R15, 0x1, PT ;  /* 0x000000010f00780c */ /* 0x002fc60003f45270 */
[----:B------:R-:W5:Y:S01]  /*e370*/  LD.E.128 R44, desc[UR52][R44.64] ;  /* 0x000000342c2c7980 */ /* 0x000f62000c101d00 */
[----:B------:R-:W-:Y:S02]  /*e380*/  SEL R3, RZ, 0xffffffff, P0 ;  /* 0xffffffffff037807 */ /* 0x000fe40000000000 */
[----:B------:R-:W-:Y:S01]  /*e390*/  LOP3.LUT R0, R11, 0x2, R0, 0xe2, !PT ;  /* 0x000000020b007812 */ /* 0x000fe200078ee200 */
[----:B------:R-:W5:Y:S04]  /*e3a0*/  LD.E.128 R52, desc[UR52][R52.64] ;  /* 0x0000003434347980 */ /* 0x000f68000c101d00 */
[----:B------:R-:W5:Y:S02]  /*e3b0*/  LD.E.128 R56, desc[UR52][R56.64] ;  /* 0x0000003438387980 */ /* 0x000f64000c101d00 */
[----:B------:R-:W1:Y:S01]  /*e3c0*/  @P2 LDC R9, c[0x0][0xbec] ;  /* 0x0002fb00ff092b82 */ /* 0x000e620000000800 */
[----:B------:R-:W-:Y:S01]  /*e3d0*/  IMAD.SHL.U32 R3, R3, 0x4, RZ ;  /* 0x0000000403037824 */ /* 0x000fe200078e00ff */
[----:B------:R-:W-:Y:S01]  /*e3e0*/  ISETP.GE.AND P0, PT, R188, UR10, PT ;  /* 0x0000000abc007c0c */ /* 0x000fe2000bf06270 */
[----:B------:R-:W5:Y:S04]  /*e3f0*/  LD.E.128 R60, desc[UR52][R60.64] ;  /* 0x000000343c3c7980 */ /* 0x000f68000c101d00 */
[----:B------:R-:W5:Y:S01]  /*e400*/  LD.E.128 R68, desc[UR52][R68.64] ;  /* 0x0000003444447980 */ /* 0x000f62000c101d00 */
[----:B------:R-:W2:Y:S01]  /*e410*/  @P2 LDC R11, c[0x0][0xbf0] ;  /* 0x0002fc00ff0b2b82 */ /* 0x000ea20000000800 */
[----:B------:R-:W-:Y:S01]  /*e420*/  LOP3.LUT R3, R3, 0x4, R0, 0xe2, !PT ;  /* 0x0000000403037812 */ /* 0x000fe200078ee200 */
[----:B------:R-:W-:Y:S01]  /*e430*/  IMAD R0, R211, 0x20, R212 ;  /* 0x00000020d3007824 */ /* 0x000fe200078e02d4 */
[----:B------:R-:W-:Y:S01]  /*e440*/  SEL R8, RZ, 0xffffffff, P0 ;  /* 0xffffffffff087807 */ /* 0x000fe20000000000 */
[----:B------:R-:W5:Y:S01]  /*e450*/  LD.E.128 R72, desc[UR52][R72.64] ;  /* 0x0000003448487980 */ /* 0x000f62000c101d00 */
[----:B------:R-:W-:Y:S01]  /*e460*/  ISETP.GE.AND P0, PT, R187, UR10, PT ;  /* 0x0000000abb007c0c */ /* 0x000fe2000bf06270 */
[----:B------:R-:W-:Y:S01]  /*e470*/  UIMAD UR5, UR12, UR8, URZ ;  /* 0x000000080c0572a4 */ /* 0x000fe2000f8e023f */
[----:B------:R-:W-:Y:S01]  /*e480*/  VIADD R14, R0, UR44 ;  /* 0x0000002c000e7c36 */ /* 0x000fe20008000000 */
[----:B------:R-:W5:Y:S01]  /*e490*/  LD.E.128 R76, desc[UR52][R76.64] ;  /* 0x000000344c4c7980 */ /* 0x000f62000c101d00 */
[----:B------:R-:W-:Y:S01]  /*e4a0*/  SEL R0, RZ, 0xffffffff, P0 ;  /* 0xffffffffff007807 */ /* 0x000fe20000000000 */
[----:B------:R-:W-:-:S02]  /*e4b0*/  UIMAD.WIDE.U32 UR6, UR45, UR8, URZ ;  /* 0x000000082d0672a5 */ /* 0x000fc4000f8e003f */
[----:B------:R-:W-:Y:S01]  /*e4c0*/  UIMAD UR5, UR45, UR9, UR5 ;  /* 0x000000092d0572a4 */ /* 0x000fe2000f8e0205 */
[----:B------:R-:W-:Y:S01]  /*e4d0*/  SHF.L.U32 R8, R8, 0x3, RZ ;  /* 0x0000000308087819 */ /* 0x000fe200000006ff */
[----:B------:R-:W-:Y:S01]  /*e4e0*/  IMAD.SHL.U32 R13, R0, 0x10, RZ ;  /* 0x00000010000d7824 */ /* 0x000fe200078e00ff */
[----:B------:R-:W-:Y:S01]  /*e4f0*/  ULDC.64 UR8, c[0x0][0xaf0] ;  /* 0x0002bc0000087ab9 */ /* 0x000fe20000000a00 */
[----:B-1----:R-:W-:Y:S01]  /*e500*/  @P2 IMAD.HI.U32 R0, R14, R9, RZ ;  /* 0x000000090e002227 */ /* 0x002fe200078e00ff */
[----:B------:R-:W-:Y:S01]  /*e510*/  UIADD3 UR7, UR7, UR5, URZ ;  /* 0x0000000507077290 */ /* 0x000fe2000fffe03f */
[----:B------:R-:W-:Y:S01]  /*e520*/  LOP3.LUT R8, R8, 0x8, R3, 0xe2, !PT ;  /* 0x0000000808087812 */ /* 0x000fe200078ee203 */
[----:B------:R-:W-:Y:S01]  /*e530*/  UIMAD UR5, UR13, UR8, URZ ;  /* 0x000000080d0572a4 */ /* 0x000fe2000f8e023f */
[----:B------:R-:W-:Y:S01]  /*e540*/  IMAD.MOV.U32 R3, RZ, RZ, R14 ;  /* 0x000000ffff037224 */ /* 0x000fe200078e000e */
[----:B------:R-:W-:Y:S01]  /*e550*/  UIMAD.WIDE.U32 UR6, UR43, UR8, UR6 ;  /* 0x000000082b0672a5 */ /* 0x000fe2000f8e0006 */
[----:B------:R-:W5:Y:S01]  /*e560*/  LD.E.128 R80, desc[UR52][R80.64] ;  /* 0x0000003450507980 */ /* 0x000f62000c101d00 */
[----:B--2---:R-:W-:Y:S01]  /*e570*/  @P2 SHF.R.U32.HI R3, RZ, R11, R0 ;  /* 0x0000000bff032219 */ /* 0x004fe20000011600 */
[----:B------:R-:W-:Y:S01]  /*e580*/  UIMAD UR5, UR43, UR9, UR5 ;  /* 0x000000092b0572a4 */ /* 0x000fe2000f8e0205 */
[----:B------:R-:W-:Y:S01]  /*e590*/  LOP3.LUT R10, R13, 0x10, R8, 0xe2, !PT ;  /* 0x000000100d0a7812 */ /* 0x000fe200078ee208 */
[----:B------:R-:W5:Y:S01]  /*e5a0*/  LD.E.128 R84, desc[UR52][R84.64] ;  /* 0x0000003454547980 */ /* 0x000f62000c101d00 */
[--C-:B------:R-:W-:Y:S01]  /*e5b0*/  SHF.R.S32.HI R11, RZ, 0x1f, R3.reuse ;  /* 0x0000001fff0b7819 */ /* 0x100fe20000011403 */
[----:B------:R-:W-:Y:S01]  /*e5c0*/  UIADD3 UR5, UR7, UR5, URZ ;  /* 0x0000000507057290 */ /* 0x000fe2000fffe03f */
[----:B------:R-:W-:Y:S01]  /*e5d0*/  ISETP.GE.AND P0, PT, R186, UR10, PT ;  /* 0x0000000aba007c0c */ /* 0x000fe2000bf06270 */
[----:B------:R-:W-:Y:S01]  /*e5e0*/  IMAD.U32 R8, RZ, RZ, UR6 ;  /* 0x00000006ff087e24 */ /* 0x000fe2000f8e00ff */
[----:B------:R-:W5:Y:S01]  /*e5f0*/  LD.E.128 R88, desc[UR52][R88.64] ;  /* 0x0000003458587980 */ /* 0x000f62000c101d00 */
[----:B------:R-:W-:Y:S01]  /*e600*/  IMAD.U32 R9, RZ, RZ, UR7 ;  /* 0x00000007ff097e24 */ /* 0x000fe2000f8e00ff */
[----:B------:R-:W-:Y:S01]  /*e610*/  ULDC.64 UR6, c[0x0][0xae0] ;  /* 0x0002b80000067ab9 */ /* 0x000fe20000000a00 */
[----:B------:R-:W-:Y:S01]  /*e620*/  IMAD.MOV R13, RZ, RZ, -R3 ;  /* 0x000000ffff0d7224 */ /* 0x000fe200078e0a03 */
[----:B------:R-:W-:Y:S01]  /*e630*/  SEL R0, RZ, 0xffffffff, P0 ;  /* 0xffffffffff007807 */ /* 0x000fe20000000000 */
[----:B------:R-:W-:Y:S01]  /*e640*/  IMAD R12, R11, UR6, RZ ;  /* 0x000000060b0c7c24 */ /* 0x000fe2000f8e02ff */
[----:B------:R-:W5:Y:S01]  /*e650*/  LD.E.128 R92, desc[UR52][R92.64] ;  /* 0x000000345c5c7980 */ /* 0x000f62000c101d00 */
[----:B------:R-:W-:Y:S01]  /*e660*/  IMAD R11, R15, R13, R14 ;  /* 0x0000000d0f0b7224 */ /* 0x000fe200078e020e */
[----:B------:R-:W-:Y:S01]  /*e670*/  ISETP.GE.AND P0, PT, R215, UR10, PT ;  /* 0x0000000ad7007c0c */ /* 0x000fe2000bf06270 */
[----:B------:R-:W-:Y:S01]  /*e680*/  IMAD.U32 R9, RZ, RZ, UR5 ;  /* 0x00000005ff097e24 */ /* 0x000fe2000f8e00ff */
[----:B------:R-:W-:Y:S01]  /*e690*/  @!PT LDS RZ, [RZ] ;  /* 0x00000000fffff984 */ /* 0x000fe20000000800 */
[----:B------:R-:W-:Y:S01]  /*e6a0*/  @!PT LDS RZ, [RZ] ;  /* 0x00000000fffff984 */ /* 0x000fe20000000800 */
[----:B------:R-:W-:Y:S01]  /*e6b0*/  @!PT LDS RZ, [RZ] ;  /* 0x00000000fffff984 */ /* 0x000fe20000000800 */
[----:B------:R-:W-:Y:S01]  /*e6c0*/  @!PT LDS RZ, [RZ] ;  /* 0x00000000fffff984 */ /* 0x000fe20000000800 */
[----:B------:R1:W-:Y:S06]  /*e6d0*/  MEMBAR.ALL.CTA ;  /* 0x0000000000007992 */ /* 0x0003ec0000008000 */
[----:B-1----:R-:W1:Y:S01]  /*e6e0*/  FENCE.VIEW.ASYNC.S ;  /* 0x00000000000073c6 */ /* 0x002e620000000000 */
[----:B0-----:R-:W-:Y:S01]  /*e6f0*/  IMAD.SHL.U32 R21, R0, 0x20, RZ ;  /* 0x0000002000157824 */ /* 0x001fe200078e00ff */
[----:B------:R-:W-:Y:S01]  /*e700*/  SHF.R.S32.HI R0, RZ, 0x1f, R11 ;  /* 0x0000001fff007819 */ /* 0x000fe2000001140b */
[C---:B------:R-:W-:Y:S01]  /*e710*/  IMAD R13, R3.reuse, UR7, R12 ;  /* 0x00000007030d7c24 */ /* 0x040fe2000f8e020c */
[----:B------:R-:W-:Y:S01]  /*e720*/  ULDC UR8, c[0x0][0xa88] ;  /* 0x0002a20000087ab9 */ /* 0x000fe20000000800 */
[----:B------:R-:W-:Y:S01]  /*e730*/  IMAD.WIDE.U32 R8, R3, UR6, R8 ;  /* 0x0000000603087c25 */ /* 0x000fe2000f8e0008 */
[----:B------:R-:W-:Y:S01]  /*e740*/  ULDC.64 UR6, c[0x0][0xad8] ;  /* 0x0002b60000067ab9 */ /* 0x000fe20000000a00 */
[----:B------:R-:W-:Y:S01]  /*e750*/  SEL R3, RZ, 0x40, P0 ;  /* 0x00000040ff037807 */ /* 0x000fe20000000000 */
[----:B------:R-:W-:Y:S01]  /*e760*/  UIADD3 UR5, UR42, 0x28c20, URZ ;  /* 0x00028c202a057890 */ /* 0x000fe2000fffe03f */
[----:B------:R-:W-:Y:S01]  /*e770*/  IMAD.IADD R9, R9, 0x1, R13 ;  /* 0x0000000109097824 */ /* 0x000fe200078e020d */
[----:B------:R-:W-:Y:S01]  /*e780*/  ISETP.GE.AND P0, PT, R214, UR10, PT ;  /* 0x0000000ad6007c0c */ /* 0x000fe2000bf06270 */
[----:B------:R-:W-:Y:S01]  /*e790*/  IMAD R0, R0, UR6, RZ ;  /* 0x0000000600007c24 */ /* 0x000fe2000f8e02ff */
[----:B------:R-:W-:Y:S01]  /*e7a0*/  UPRMT UR5, URZ, 0x654, UR5 ;  /* 0x000006543f057896 */ /* 0x000fe20008000005 */
[----:B------:R-:W-:Y:S01]  /*e7b0*/  VIADD R28, R212, UR44 ;  /* 0x0000002cd41c7c36 */ /* 0x000fe20008000000 */
[----:B------:R-:W-:Y:S01]  /*e7c0*/  LOP3.LUT R10, R21, 0x20, R10, 0xe2, !PT ;  /* 0x00000020150a7812 */ /* 0x000fe200078ee20a */
[----:B------:R-:W-:Y:S01]  /*e7d0*/  IMAD R29, R15, UR8, RZ ;  /* 0x000000080f1d7c24 */ /* 0x000fe2000f8e02ff */
[----:B------:R-:W-:Y:S01]  /*e7e0*/  BSSY B1, `(.L_x_1747) ;  /* 0x000002e000017945 */ /* 0x000fe20003800000 */
[C---:B------:R-:W-:Y:S01]  /*e7f0*/  IMAD R13, R11.reuse, UR7, R0 ;  /* 0x000000070b0d7c24 */ /* 0x040fe2000f8e0200 */
[----:B------:R-:W-:Y:S01]  /*e800*/  SEL R0, RZ, 0x80, P0 ;  /* 0x00000080ff007807 */ /* 0x000fe20000000000 */
[----:B------:R-:W-:Y:S01]  /*e810*/  IMAD.WIDE.U32 R8, R11, UR6, R8 ;  /* 0x000000060b087c25 */ /* 0x000fe2000f8e0008 */
[----:B------:R-:W-:Y:S01]  /*e820*/  ISETP.GE.AND P0, PT, R28, R29, PT ;  /* 0x0000001d1c00720c */ /* 0x000fe20003f06270 */
[----:B------:R-:W-:Y:S01]  /*e830*/  ULDC.64 UR6, c[0x0][0xa80] ;  /* 0x0002a00000067ab9 */ /* 0x000fe20000000a00 */
[----:B------:R-:W-:Y:S01]  /*e840*/  LOP3.LUT R3, R10, R3, RZ, 0xfc, !PT ;  /* 0x000000030a037212 */ /* 0x000fe200078efcff */
[----:B------:R-:W-:Y:S01]  /*e850*/  IMAD.IADD R9, R9, 0x1, R13 ;  /* 0x0000000109097824 */ /* 0x000fe200078e020d */
[----:B------:R-:W-:Y:S01]  /*e860*/  LEA R26, P1, R8, UR6, 0x1 ;  /* 0x00000006081a7c11 */ /* 0x000fe2000f8208ff */
[----:B-1----:R-:W-:Y:S01]  /*e870*/  SYNCS.ARRIVE.TRANS64.RED.A1T0 RZ, [UR5], RZ ;  /* 0x000000ffffff79a7 */ /* 0x002fe20008100405 */
[----:B------:R-:W-:-:S02]  /*e880*/  LOP3.LUT R0, R3, R0, RZ, 0xfc, !PT ;  /* 0x0000000003007212 */ /* 0x000fc400078efcff */
[----:B------:R-:W-:Y:S01]  /*e890*/  LEA.HI.X R27, R8, UR7, R9, 0x1, P1 ;  /* 0x00000007081b7c11 */ /* 0x000fe200088f0c09 */
[----:B------:R0:W1:Y:S04]  /*e8a0*/  SHFL.IDX PT, R10, R26, RZ, 0x181f ;  /* 0x00181fff1a0a7589 */ /* 0x00006800000e0000 */
        /* <DEDUP_REMOVED lines=22> */
[-C--:B------:R-:W-:Y:S02]  /*ea10*/  @P0 LEA R24, P3, R215, R10.reuse, 0x1 ;  /* 0x0000000ad7180211 */ /* 0x080fe400078608ff */
[-C--:B--2---:R-:W-:Y:S02]  /*ea20*/  @!P1 LEA R12, P6, R186, R10.reuse, 0x1 ;  /* 0x0000000aba0c9211 */ /* 0x084fe400078c08ff */
        /* <DEDUP_REMOVED lines=9> */
.L_x_1748:
[----:B------:R-:W-:Y:S05]  /*eac0*/  BSYNC B1 ;  /* 0x0000000000017941 */ /* 0x000fea0003800000 */
.L_x_1747:
[----:B---3--:R-:W-:Y:S01]  /*ead0*/  VIADD R8, R28, 0x20 ;  /* 0x000000201c087836 */ /* 0x008fe20000000000 */
[----:B--2---:R4:W2:Y:S04]  /*eae0*/  SHFL.IDX PT, R11, R27, 0x1, 0x181f ;  /* 0x00381f001b0b7f89 */ /* 0x0048a800000e0000 */
[----:B------:R-:W-:Y:S01]  /*eaf0*/  ISETP.GE.AND P0, PT, R8, R29, PT ;  /* 0x0000001d0800720c */ /* 0x000fe20003f06270 */
[----:B-1----:R4:W1:-:S12]  /*eb00*/  SHFL.IDX PT, R10, R26, 0x1, 0x181f ;  /* 0x00381f001a0a7f89 */ /* 0x00285800000e0000 */
[----:B----4-:R-:W-:Y:S05]  /*eb10*/  @P0 BRA `(.L_x_1749) ;  /* 0x0000000c00800947 */ /* 0x010fea0003800000 */
[----:B------:R-:W-:Y:S02]  /*eb20*/  ISETP.GE.AND P0, PT, R184, UR10, PT ;  /* 0x0000000ab8007c0c */ /* 0x000fe4000bf06270 */
[----:B------:R-:W-:Y:S02]  /*eb30*/  ISETP.GE.AND P5, PT, R190, UR10, PT ;  /* 0x0000000abe007c0c */ /* 0x000fe4000bfa6270 */
[----:B------:R-:W-:Y:S02]  /*eb40*/  ISETP.GE.AND P3, PT, R189, UR10, PT ;  /* 0x0000000abd007c0c */ /* 0x000fe4000bf66270 */
[----:B------:R-:W-:Y:S02]  /*eb50*/  ISETP.GE.AND P2, PT, R188, UR10, PT ;  /* 0x0000000abc007c0c */ /* 0x000fe4000bf46270 */
[----:B------:R-:W-:-:S05]  /*eb60*/  ISETP.GE.AND P1, PT, R187, UR10, PT ;  /* 0x0000000abb007c0c */ /* 0x000fca000bf26270 */
[----:B-12---:R-:W-:Y:S02]  /*eb70*/  @!P0 IMAD.WIDE R8, R184, 0x2, R10 ;  /* 0x00000002b8088825 */ /* 0x006fe400078e020a */
[-C--:B------:R-:W-:Y:S02]  /*eb80*/  @!P5 LEA R12, P4, R190, R10.reuse, 0x1 ;  /* 0x0000000abe0cd211 */ /* 0x080fe400078808ff */
[----:B------:R-:W-:Y:S01]  /*eb90*/  @!P3 LEA R14, P6, R189, R10, 0x1 ;  /* 0x0000000abd0eb211 */ /* 0x000fe200078c08ff */
[----:B-----5:R1:W-:Y:S01]  /*eba0*/  @!P0 ST.E.128 desc[UR52][R8.64], R4 ;  /* 0x0000000408008985 */ /* 0x0203e2000c101d34 */
        /* <DEDUP_REMOVED lines=8> */
[----:B-1----:R-:W-:-:S03]  /*ec30*/  @!P1 LEA R4, P6, R187, R10, 0x1 ;  /* 0x0000000abb049211 */ /* 0x002fc600078c08ff */
        /* <DEDUP_REMOVED lines=15> */
.L_x_1745:
[----:B------:R-:W0:Y:S01]  /*ed30*/  LDC R10, c[0x0][0xbe8] ;  /* 0x0002fa00ff0a7b82 */ /* 0x000e220000000800 */
[----:B------:R-:W1:Y:S01]  /*ed40*/  S2R R6, SR_TID.X ;  /* 0x0000000000067919 */ /* 0x000e620000002100 */
[----:B------:R-:W-:Y:S01]  /*ed50*/  ULDC UR12, c[0x0][0xac8] ;  /* 0x0002b200000c7ab9 */ /* 0x000fe20000000800 */
[----:B------:R-:W-:Y:S01]  /*ed60*/  USHF.R.S32.HI UR8, URZ, 0x1f, UR45 ;  /* 0x0000001f3f087899 */ /* 0x000fe2000801142d */
[----:B------:R-:W-:Y:S01]  /*ed70*/  BSSY B1, `(.L_x_1750) ;  /* 0x0000031000017945 */ /* 0x000fe20003800000 */
[----:B------:R-:W-:Y:S01]  /*ed80*/  USHF.R.S32.HI UR9, URZ, 0x1f, UR43 ;  /* 0x0000001f3f097899 */ /* 0x000fe2000801142b */
[----:B------:R-:W-:Y:S01]  /*ed90*/  ISETP.GE.AND P1, PT, R190, UR12, PT ;  /* 0x0000000cbe007c0c */ /* 0x000fe2000bf26270 */
[----:B------:R-:W-:Y:S01]  /*eda0*/  IMAD R8, R211, 0x20, R212 ;  /* 0x00000020d3087824 */ /* 0x000fe200078e02d4 */
[----:B0-----:R-:W-:Y:S01]  /*edb0*/  ISETP.NE.AND P0, PT, R10, 0x1, PT ;  /* 0x000000010a00780c */ /* 0x001fe20003f05270 */
[----:B-1----:R-:W-:-:S12]  /*edc0*/  VIADD R0, R6, 0xffffff80 ;  /* 0xffffff8006007836 */ /* 0x002fd80000000000 */
[----:B------:R-:W0:Y:S01]  /*edd0*/  @P0 LDC R9, c[0x0][0xbec] ;  /* 0x0002fb00ff090b82 */ /* 0x000e220000000800 */
[----:B------:R-:W-:-:S07]  /*ede0*/  ISETP.GE.AND P2, PT, R0, 0x40, PT ;  /* 0x000000400000780c */ /* 0x000fce0003f46270 */
[----:B------:R-:W1:Y:S06]  /*edf0*/  @P0 LDC R11, c[0x0][0xbf0] ;  /* 0x0002fc00ff0b0b82 */ /* 0x000e6c0000000800 */
[----:B------:R-:W-:Y:S05]  /*ee00*/  @P2 BRA `(.L_x_1751) ;  /* 0x00000000009c2947 */ /* 0x000fea0003800000 */
[----:B------:R-:W2:Y:S01]  /*ee10*/  LDC R5, c[0x0][0xbe8] ;  /* 0x0002fa00ff057b82 */ /* 0x000ea20000000800 */
[----:B------:R-:W-:Y:S01]  /*ee20*/  IMAD.U32 R7, RZ, RZ, UR44 ;  /* 0x0000002cff077e24 */ /* 0x000fe2000f8e00ff */
[----:B------:R-:W-:-:S04]  /*ee30*/  ULDC UR5, c[0x0][0xa88] ;  /* 0x0002a20000057ab9 */ /* 0x000fc80000000800 */
[----:B------:R-:W-:Y:S01]  /*ee40*/  IADD3 R6, R7, -0x80, R6 ;  /* 0xffffff8007067810 */ /* 0x000fe20007ffe006 */
[----:B--2---:R-:W-:-:S05]  /*ee50*/  IMAD R3, R5, UR5, RZ ;  /* 0x0000000505037c24 */ /* 0x004fca000f8e02ff */
[----:B------:R-:W-:-:S13]  /*ee60*/  ISETP.GE.AND P2, PT, R6, R3, PT ;  /* 0x000000030600720c */ /* 0x000fda0003f46270 */
[----:B------:R-:W-:Y:S05]  /*ee70*/  @P2 BRA `(.L_x_1751) ;  /* 0x0000000000802947 */ /* 0x000fea0003800000 */
[----:B------:R-:W-:Y:S01]  /*ee80*/  ISETP.NE.AND P2, PT, R5, 0x1, PT ;  /* 0x000000010500780c */ /* 0x000fe20003f45270 */
[----:B------:R-:W-:Y:S01]  /*ee90*/  ULDC.64 UR10, c[0x0][0xb90] ;  /* 0x0002e400000a7ab9 */ /* 0x000fe20000000a00 */
[----:B------:R-:W-:Y:S01]  /*eea0*/  MOV R4, R6 ;  /* 0x0000000600047202 */ /* 0x000fe20000000f00 */
[----:B------:R-:W-:Y:S02]  /*eeb0*/  UIMAD UR5, UR8, UR10, URZ ;  /* 0x0000000a080572a4 */ /* 0x000fe4000f8e023f */
[----:B------:R-:W-:Y:S02]  /*eec0*/  UIMAD.WIDE.U32 UR6, UR45, UR10, URZ ;  /* 0x0000000a2d0672a5 */ /* 0x000fe4000f8e003f */
[----:B------:R-:W-:-:S03]  /*eed0*/  UIMAD UR5, UR45, UR11, UR5 ;  /* 0x0000000b2d0572a4 */ /* 0x000fc6000f8e0205 */
[----:B------:R-:W-:Y:S01]  /*eee0*/  ULDC.64 UR10, c[0x0][0xb98] ;  /* 0x0002e600000a7ab9 */ /* 0x000fe20000000a00 */
[----:B------:R-:W-:Y:S02]  /*eef0*/  UIADD3 UR7, UR7, UR5, URZ ;  /* 0x0000000507077290 */ /* 0x000fe4000fffe03f */
[----:B------:R-:W2:Y:S01]  /*ef00*/  @P2 LDC R3, c[0x0][0xbec] ;  /* 0x0002fb00ff032b82 */ /* 0x000ea20000000800 */
[----:B------:R-:W-:Y:S02]  /*ef10*/  UIMAD UR5, UR9, UR10, URZ ;  /* 0x0000000a090572a4 */ /* 0x000fe4000f8e023f */
[----:B------:R-:W-:Y:S02]  /*ef20*/  UIMAD.WIDE.U32 UR6, UR43, UR10, UR6 ;  /* 0x0000000a2b0672a5 */ /* 0x000fe4000f8e0006 */
[----:B------:R-:W-:-:S03]  /*ef30*/  UIMAD UR5, UR43, UR11, UR5 ;  /* 0x0000000b2b0572a4 */ /* 0x000fc6000f8e0205 */
[----:B------:R-:W3:Y:S01]  /*ef40*/  @P2 LDC R7, c[0x0][0xbf0] ;  /* 0x0002fc00ff072b82 */ /* 0x000ee20000000800 */
[----:B------:R-:W-:Y:S01]  /*ef50*/  ULDC.64 UR10, c[0x0][0xb88] ;  /* 0x0002e200000a7ab9 */ /* 0x000fe20000000a00 */
[----:B--2---:R-:W-:-:S05]  /*ef60*/  @P2 IMAD.HI.U32 R0, R6, R3, RZ ;  /* 0x0000000306002227 */ /* 0x004fca00078e00ff */
[----:B---3--:R-:W-:-:S05]  /*ef70*/  @P2 SHF.R.U32.HI R4, RZ, R7, R0 ;  /* 0x00000007ff042219 */ /* 0x008fca0000011600 */
[----:B------:R-:W-:-:S04]  /*ef80*/  IMAD.MOV R3, RZ, RZ, -R4 ;  /* 0x000000ffff037224 */ /* 0x000fc800078e0a04 */
[----:B------:R-:W-:Y:S01]  /*ef90*/  IMAD R3, R5, R3, R6 ;  /* 0x0000000305037224 */ /* 0x000fe200078e0206 */
[----:B------:R-:W-:Y:S01]  /*efa0*/  SHF.R.S32.HI R5, RZ, 0x1f, R4 ;  /* 0x0000001fff057819 */ /* 0x000fe20000011404 */
[----:B------:R-:W-:Y:S01]  /*efb0*/  IMAD.U32 R6, RZ, RZ, UR5 ;  /* 0x00000005ff067e24 */ /* 0x000fe2000f8e00ff */
        /* <DEDUP_REMOVED lines=12> */
.L_x_1751:
[----:B------:R-:W-:Y:S05]  /*f080*/  BSYNC B1 ;  /* 0x0000000000017941 */ /* 0x000fea0003800000 */
.L_x_1750:
[----:B--2---:R-:W-:Y:S01]  /*f090*/  SEL R3, RZ, 0xffffffff, P1 ;  /* 0xffffffffff037807 */ /* 0x004fe20000800000 */
[----:B------:R-:W-:Y:S01]  /*f0a0*/  ULDC.64 UR10, c[0x0][0xae8] ;  /* 0x0002ba00000a7ab9 */ /* 0x000fe20000000a00 */
[----:B------:R-:W-:Y:S01]  /*f0b0*/  ISETP.GE.AND P2, PT, R184, UR12, PT ;  /* 0x0000000cb8007c0c */ /* 0x000fe2000bf46270 */
[----:B------:R-:W-:Y:S01]  /*f0c0*/  VIADD R8, R8, UR44 ;  /* 0x0000002c08087c36 */ /* 0x000fe20008000000 */
[----:B------:R-:W-:Y:S01]  /*f0d0*/  ISETP.GE.AND P1, PT, R189, UR12, PT ;  /* 0x0000000cbd007c0c */ /* 0x000fe2000bf26270 */
[----:B------:R-:W-:Y:S01]  /*f0e0*/  IMAD.SHL.U32 R3, R3, 0x2, RZ ;  /* 0x0000000203037824 */ /* 0x000fe200078e00ff */
[----:B------:R-:W-:Y:S01]  /*f0f0*/  SEL R0, RZ, 0x1, P2 ;  /* 0x00000001ff007807 */ /* 0x000fe20001000000 */
[----:B------:R-:W-:Y:S01]  /*f100*/  UIMAD UR5, UR8, UR10, URZ ;  /* 0x0000000a080572a4 */ /* 0x000fe2000f8e023f */
[----:B------:R-:W-:Y:S01]  /*f110*/  SEL R5, RZ, 0xffffffff, P1 ;  /* 0xffffffffff057807 */ /* 0x000fe20000800000 */
[----:B------:R-:W-:Y:S01]  /*f120*/  UIMAD.WIDE.U32 UR6, UR45, UR10, URZ ;  /* 0x0000000a2d0672a5 */ /* 0x000fe2000f8e003f */
[----:B------:R-:W-:Y:S01]  /*f130*/  LOP3.LUT R4, R3, 0x2, R0, 0xe2, !PT ;  /* 0x0000000203047812 */ /* 0x000fe200078ee200 */
[----:B0-----:R-:W-:Y:S01]  /*f140*/  @P0 IMAD.HI.U32 R0, R8, R9, RZ ;  /* 0x0000000908000227 */ /* 0x001fe200078e00ff */
[----:B------:R-:W-:Y:S01]  /*f150*/  UIMAD UR5, UR45, UR11, UR5 ;  /* 0x0000000b2d0572a4 */ /* 0x000fe2000f8e0205 */
[----:B------:R-:W-:Y:S01]  /*f160*/  ISETP.GE.AND P1, PT, R188, UR12, PT ;  /* 0x0000000cbc007c0c */ /* 0x000fe2000bf26270 */
[----:B------:R-:W-:Y:S01]  /*f170*/  BSSY B1, `(.L_x_1752) ;  /* 0x0000056000017945 */ /* 0x000fe20003800000 */
[----:B------:R-:W-:Y:S01]  /*f180*/  IMAD.MOV.U32 R3, RZ, RZ, R8 ;  /* 0x000000ffff037224 */ /* 0x000fe200078e0008 */
[----:B------:R-:W-:Y:S01]  /*f190*/  ULDC.64 UR10, c[0x0][0xaf0] ;  /* 0x0002bc00000a7ab9 */ /* 0x000fe20000000a00 */
[----:B------:R-:W-:Y:S01]  /*f1a0*/  UIADD3 UR7, UR7, UR5, URZ ;  /* 0x0000000507077290 */ /* 0x000fe2000fffe03f */
[----:B-1----:R-:W-:Y:S01]  /*f1b0*/  @P0 SHF.R.U32.HI R3, RZ, R11, R0 ;  /* 0x0000000bff030219 */ /* 0x002fe20000011600 */
[----:B------:R-:W-:Y:S01]  /*f1c0*/  UIMAD UR5, UR9, UR10, URZ ;  /* 0x0000000a090572a4 */ /* 0x000fe2000f8e023f */
[----:B------:R-:W-:Y:S01]  /*f1d0*/  SEL R0, RZ, 0xffffffff, P1 ;  /* 0xffffffffff007807 */ /* 0x000fe20000800000 */
[----:B------:R-:W-:Y:S01]  /*f1e0*/  IMAD.SHL.U32 R5, R5, 0x4, RZ ;  /* 0x0000000405057824 */ /* 0x000fe200078e00ff */
[----:B------:R-:W-:Y:S01]  /*f1f0*/  UIMAD.WIDE.U32 UR6, UR43, UR10, UR6 ;  /* 0x0000000a2b0672a5 */ /* 0x000fe2000f8e0006 */
[--C-:B------:R-:W-:Y:S01]  /*f200*/  IMAD.MOV R7, RZ, RZ, -R3.reuse ;  /* 0x000000ffff077224 */ /* 0x100fe200078e0a03 */
[----:B------:R-:W-:Y:S01]  /*f210*/  UIMAD UR5, UR43, UR11, UR5 ;  /* 0x0000000b2b0572a4 */ /* 0x000fe2000f8e0205 */
[----:B------:R-:W-:Y:S01]  /*f220*/  IMAD.SHL.U32 R11, R0, 0x8, RZ ;  /* 0x00000008000b7824 */ /* 0x000fe200078e00ff */
[----:B------:R-:W-:Y:S01]  /*f230*/  LOP3.LUT R4, R5, 0x4, R4, 0xe2, !PT ;  /* 0x0000000405047812 */ /* 0x000fe200078ee204 */
[----:B------:R-:W-:Y:S01]  /*f240*/  IMAD R7, R10, R7, R8 ;  /* 0x000000070a077224 */ /* 0x000fe200078e0208 */
[----:B------:R-:W-:Y:S01]  /*f250*/  UIADD3 UR5, UR7, UR5, URZ ;  /* 0x0000000507057290 */ /* 0x000fe2000fffe03f */
[----:B------:R-:W-:Y:S01]  /*f260*/  SHF.R.S32.HI R0, RZ, 0x1f, R3 ;  /* 0x0000001fff007819 */ /* 0x000fe20000011403 */
[----:B------:R-:W-:Y:S01]  /*f270*/  IMAD.U32 R5, RZ, RZ, UR7 ;  /* 0x00000007ff057e24 */ /* 0x000fe2000f8e00ff */
[----:B------:R-:W-:Y:S01]  /*f280*/  LOP3.LUT R11, R11, 0x8, R4, 0xe2, !PT ;  /* 0x000000080b0b7812 */ /* 0x000fe200078ee204 */
[----:B------:R-:W-:Y:S01]  /*f290*/  IMAD.U32 R4, RZ, RZ, UR6 ;  /* 0x00000006ff047e24 */ /* 0x000fe2000f8e00ff */
[----:B------:R-:W-:Y:S01]  /*f2a0*/  ULDC.64 UR6, c[0x0][0xae0] ;  /* 0x0002b80000067ab9 */ /* 0x000fe20000000a00 */
[----:B------:R-:W-:Y:S01]  /*f2b0*/  IMAD.U32 R5, RZ, RZ, UR5 ;  /* 0x00000005ff057e24 */ /* 0x000fe2000f8e00ff */
[----:B------:R-:W-:Y:S01]  /*f2c0*/  ISETP.GE.AND P1, PT, R187, UR12, PT ;  /* 0x0000000cbb007c0c */ /* 0x000fe2000bf26270 */
[----:B------:R-:W-:Y:S01]  /*f2d0*/  IMAD R6, R0, UR6, RZ ;  /* 0x0000000600067c24 */ /* 0x000fe2000f8e02ff */
[----:B------:R-:W-:Y:S01]  /*f2e0*/  SHF.R.S32.HI R0, RZ, 0x1f, R7 ;  /* 0x0000001fff007819 */ /* 0x000fe20000011407 */
[C---:B------:R-:W-:Y:S01]  /*f2f0*/  IMAD.WIDE.U32 R4, R3.reuse, UR6, R4 ;  /* 0x0000000603047c25 */ /* 0x040fe2000f8e0004 */
[----:B------:R-:W-:Y:S01]  /*f300*/  ISETP.GE.AND P0, PT, R186, UR12, PT ;  /* 0x0000000cba007c0c */ /* 0x000fe2000bf06270 */
[----:B------:R-:W-:Y:S01]  /*f310*/  ULDC UR5, c[0x0][0xa88] ;  /* 0x0002a20000057ab9 */ /* 0x000fe20000000800 */
[----:B------:R-:W-:Y:S01]  /*f320*/  SEL R8, RZ, 0xffffffff, P1 ;  /* 0xffffffffff087807 */ /* 0x000fe20000800000 */
[----:B------:R-:W-:Y:S01]  /*f330*/  IMAD R9, R3, UR7, R6 ;  /* 0x0000000703097c24 */ /* 0x000fe2000f8e0206 */
[----:B------:R-:W-:Y:S01]  /*f340*/  ULDC.64 UR6, c[0x0][0xad8] ;  /* 0x0002b60000067ab9 */ /* 0x000fe20000000a00 */
[----:B------:R-:W-:Y:S01]  /*f350*/  SEL R12, RZ, 0xffffffff, P0 ;  /* 0xffffffffff0c7807 */ /* 0x000fe20000000000 */
[----:B------:R-:W-:Y:S01]  /*f360*/  IMAD R0, R0, UR6, RZ ;  /* 0x0000000600007c24 */ /* 0x000fe2000f8e02ff */
[----:B------:R-:W-:Y:S01]  /*f370*/  ISETP.GE.AND P0, PT, R215, UR12, PT ;  /* 0x0000000cd7007c0c */ /* 0x000fe2000bf06270 */
[----:B------:R-:W-:Y:S01]  /*f380*/  VIADD R26, R212, UR44 ;  /* 0x0000002cd41a7c36 */ /* 0x000fe20008000000 */
[----:B------:R-:W-:Y:S01]  /*f390*/  IADD3 R5, R5, R9, RZ ;  /* 0x0000000905057210 */ /* 0x000fe20007ffe0ff */
[----:B------:R-:W-:Y:S01]  /*f3a0*/  IMAD R25, R10, UR5, RZ ;  /* 0x000000050a197c24 */ /* 0x000fe2000f8e02ff */
[----:B------:R-:W-:Y:S01]  /*f3b0*/  ISETP.GE.AND P2, PT, R214, UR12, PT ;  /* 0x0000000cd6007c0c */ /* 0x000fe2000bf46270 */
[----:B------:R-:W-:-:S02]  /*f3c0*/  IMAD.SHL.U32 R8, R8, 0x10, RZ ;  /* 0x0000001008087824 */ /* 0x000fc400078e00ff */
        /* <DEDUP_REMOVED lines=8> */
[----:B------:R-:W-:-:S03]  /*f450*/  IMAD.IADD R3, R5, 0x1, R3 ;  /* 0x0000000105037824 */ /* 0x000fc600078e0203 */
[----:B------:R-:W-:Y:S01]  /*f460*/  LOP3.LUT R11, R12, 0x20, R11, 0xe2, !PT ;  /* 0x000000200c0b7812 */ /* 0x000fe200078ee20b */
[----:B------:R0:W1:Y:S01]  /*f470*/  SHFL.IDX PT, R6, R20, RZ, 0x181f ;  /* 0x00181fff14067589 */ /* 0x00006200000e0000 */
[----:B------:R-:W-:Y:S02]  /*f480*/  LEA.HI.X R3, R4, UR7, R3, 0x1, P1 ;  /* 0x0000000704037c11 */ /* 0x000fe400088f0c03 */
[----:B------:R-:W-:Y:S02]  /*f490*/  LOP3.LUT R21, R11, R0, RZ, 0xfc, !PT ;  /* 0x000000000b157212 */ /* 0x000fe400078efcff */
[----:B------:R-:W-:Y:S01]  /*f4a0*/  SEL R0, RZ, 0x80, P2 ;  /* 0x00000080ff007807 */ /* 0x000fe20001000000 */
[----:B------:R0:W2:Y:S03]  /*f4b0*/  SHFL.IDX PT, R7, R3, RZ, 0x181f ;  /* 0x00181fff03077589 */ /* 0x0000a600000e0000 */
        /* <DEDUP_REMOVED lines=33> */
.L_x_1753:
[----:B------:R-:W-:Y:S05]  /*f6d0*/  BSYNC B1 ;  /* 0x0000000000017941 */ /* 0x000fea0003800000 */
.L_x_1752:
        /* <DEDUP_REMOVED lines=36> */
.L_x_1749:
[----:B------:R-:W-:Y:S05]  /*f920*/  BSYNC B0 ;  /* 0x0000000000007941 */ /* 0x000fea0003800000 */
.L_x_1744:
[----:B------:R-:W-:Y:S02]  /*f930*/  ULDC UR5, c[0x0][0xc38] ;  /* 0x00030e0000057ab9 */ /* 0x000fe40000000800 */
[----:B------:R-:W-:-:S06]  /*f940*/  UISETP.GE.AND UP0, UPT, UR4, UR5, UPT ;  /* 0x000000050400728c */ /* 0x000fcc000bf06270 */
[----:B------:R-:W-:-:S13]  /*f950*/  PLOP3.LUT P0, PT, PT, PT, UP0, 0x80, 0x0 ;  /* 0x000000000000781c */ /* 0x000fda0003f0f008 */
[----:B------:R-:W-:Y:S05]  /*f960*/  @!P0 BRA `(.L_x_1754) ;  /* 0xffffff1400708947 */ /* 0x000fea000383ffff */
[----:B------:R-:W-:Y:S05]  /*f970*/  EXIT ;  /* 0x000000000000794d */ /* 0x000fea0003800000 */
.L_x_1638:
[----:B------:R-:W-:-:S08]  /*f980*/  NOP ;  /* 0x0000000000007918 */ /* 0x000fd00000000000 */
[----:B------:R-:W0:-:S00]  /*f990*/  USETMAXREG.DEALLOC.CTAPOOL 0x28 ;  /* 0x00000028000079c8 */ /* 0x000e0000080e0500 */
[----:B0-----:R-:W-:-:S06]  /*f9a0*/  LOP3.LUT R2, R2, 0x3, RZ, 0xc0, !PT ;  /* 0x0000000302027812 */ /* 0x001fcc00078ec0ff */
[----:B------:R-:W0:Y:S01]  /*f9b0*/  S2UR UR10, SR_CTAID.X ;  /* 0x00000000000a79c3 */ /* 0x000e220000002500 */
[----:B------:R-:W-:Y:S01]  /*f9c0*/  LOP3.LUT R16, R16, 0xffffdfff, RZ, 0xc0, !PT ;  /* 0xffffdfff10107812 */ /* 0x000fe200078ec0ff */
[----:B------:R-:W-:Y:S01]  /*f9d0*/  STL [R1+0x4], RZ ;  /* 0x000004ff01007387 */ /* 0x000fe20000100800 */
[----:B------:R-:W-:Y:S02]  /*f9e0*/  IMAD.MOV.U32 R18, RZ, RZ, RZ ;  /* 0x000000ffff127224 */ /* 0x000fe400078e00ff */
[----:B------:R-:W-:Y:S01]  /*f9f0*/  IMAD.MOV.U32 R22, RZ, RZ, 0x1 ;  /* 0x00000001ff167424 */ /* 0x000fe200078e00ff */
[----:B------:R1:W2:Y:S02]  /*fa00*/  SHFL.IDX PT, R3, R2, RZ, 0x1f ;  /* 0x00001fff02037589 */ /* 0x0002a400000e0000 */
[----:B-1----:R-:W0:Y:S01]  /*fa10*/  LDC R2, c[0x0][0xc38] ;  /* 0x00030e00ff027b82 */ /* 0x002e220000000800 */
[----:B--2---:R-:W-:-:S13]  /*fa20*/  ISETP.NE.AND P0, PT, R3, RZ, PT ;  /* 0x000000ff0300720c */ /* 0x004fda0003f05270 */
[----:B------:R-:W-:Y:S01]  /*fa30*/  @P0 LOP3.LUT R16, R16, 0x2000, RZ, 0xfc, !PT ;  /* 0x0000200010100812 */ /* 0x000fe200078efcff */
[----:B------:R-:W-:Y:S06]  /*fa40*/  @P0 BAR.ARV 0x4, 0x180 ;  /* 0x0106000000000b1d */ /* 0x000fec0000002000 */
[----:B0-----:R-:W-:-:S13]  /*fa50*/  ISETP.LE.AND P0, PT, R2, UR10, PT ;  /* 0x0000000a02007c0c */ /* 0x001fda000bf03270 */
[----:B------:R-:W-:Y:S05]  /*fa60*/  @P0 BRA `(.L_x_1755) ;  /* 0x0000003c009c0947 */ /* 0x000fea0003800000 */
[----:B------:R-:W-:Y:S01]  /*fa70*/  IMAD.SHL.U32 R31, R0, 0x8, RZ ;  /* 0x00000008001f7824 */ /* 0x000fe200078e00ff */
[----:B------:R-:W-:Y:S01]  /*fa80*/  ULDC UR4, c[0x0][0x320] ;  /* 0x0000c80000047ab9 */ /* 0x000fe20000000800 */
[----:B------:R-:W-:Y:S01]  /*fa90*/  LOP3.LUT R16, R16, 0xffffffbf, RZ, 0xc0, !PT ;  /* 0xffffffbf10107812 */ /* 0x000fe200078ec0ff */
[----:B------:R-:W0:Y:S01]  /*faa0*/  S2UR UR8, SR_CgaCtaId ;  /* 0x00000000000879c3 */ /* 0x000e220000008800 */
[----:B------:R-:W-:Y:S01]  /*fab0*/  LOP3.LUT R10, R0, 0x7f, RZ, 0xc0, !PT ;  /* 0x0000007f000a7812 */ /* 0x000fe200078ec0ff */
[----:B------:R-:W-:Y:S01]  /*fac0*/  ULDC.64 UR6, c[0x0][0x2f0] ;  /* 0x0000bc0000067ab9 */ /* 0x000fe20000000a00 */
[----:B------:R-:W-:Y:S01]  /*fad0*/  LOP3.LUT R8, R31, 0x38, RZ, 0xc0, !PT ;  /* 0x000000381f087812 */ /* 0x000fe200078ec0ff */
[----:B------:R1:W-:Y:S01]  /*fae0*/  STL [R1+0x4], RZ ;  /* 0x000004ff01007387 */ /* 0x0003e20000100800 */
[----:B------:R-:W-:Y:S01]  /*faf0*/  SHF.R.U32.HI R36, RZ, 0x3, R10 ;  /* 0x00000003ff247819 */ /* 0x000fe2000001160a */
[----:B------:R-:W-:Y:S01]  /*fb00*/  ULDC UR9, c[0x0][0x2b8] ;  /* 0x0000ae0000097ab9 */ /* 0x000fe20000000800 */
[C---:B------:R-:W-:Y:S01]  /*fb10*/  LOP3.LUT R2, R8.reuse, 0x40, RZ, 0xfc, !PT ;  /* 0x0000004008027812 */ /* 0x040fe200078efcff */
[----:B------:R-:W-:Y:S01]  /*fb20*/  ULDC UR38, c[0x0][0x288] ;  /* 0x0000a20000267ab9 */ /* 0x000fe20000000800 */
[----:B------:R-:W-:Y:S01]  /*fb30*/  ISETP.GE.AND P0, PT, R8, UR4, PT ;  /* 0x0000000408007c0c */ /* 0x000fe2000bf06270 */
[----:B------:R-:W-:Y:S01]  /*fb40*/  ULDC UR36, c[0x0][0x448] ;  /* 0x0001120000247ab9 */ /* 0x000fe20000000800 */
[----:B------:R-:W-:Y:S01]  /*fb50*/  ISETP.GE.AND P1, PT, R2, UR4, PT ;  /* 0x0000000402007c0c */ /* 0x000fe2000bf26270 */
[----:B------:R-:W-:Y:S01]  /*fb60*/  IMAD.U32 R33, RZ, RZ, UR10 ;  /* 0x0000000aff217e24 */ /* 0x000fe2000f8e00ff */
[C---:B------:R-:W-:Y:S01]  /*fb70*/  LOP3.LUT R3, R8.reuse, 0x80, RZ, 0xfc, !PT ;  /* 0x0000008008037812 */ /* 0x040fe200078efcff */
[----:B------:R-:W-:Y:S01]  /*fb80*/  IMAD.MOV.U32 R22, RZ, RZ, 0x1 ;  /* 0x00000001ff167424 */ /* 0x000fe200078e00ff */
[----:B------:R-:W-:Y:S01]  /*fb90*/  LOP3.LUT R4, R8, 0xc0, RZ, 0xfc, !PT ;  /* 0x000000c008047812 */ /* 0x000fe200078efcff */
[----:B------:R-:W-:Y:S01]  /*fba0*/  IMAD.MOV.U32 R18, RZ, RZ, RZ ;  /* 0x000000ffff127224 */ /* 0x000fe200078e00ff */
[----:B------:R-:W-:Y:S01]  /*fbb0*/  ISETP.GE.AND P3, PT, R3, UR4, PT ;  /* 0x0000000403007c0c */ /* 0x000fe2000bf66270 */
[----:B------:R-:W-:Y:S01]  /*fbc0*/  UIMAD UR36, UR36, UR38, URZ ;  /* 0x00000026242472a4 */ /* 0x000fe2000f8e023f */
[----:B------:R-:W-:Y:S01]  /*fbd0*/  ISETP.GE.AND P2, PT, R4, UR4, PT ;  /* 0x0000000404007c0c */ /* 0x000fe2000bf46270 */
[----:B------:R-:W-:Y:S01]  /*fbe0*/  ULDC UR46, c[0x0][0xc] ;  /* 0x00000300002e7ab9 */ /* 0x000fe20000000800 */
[----:B------:R-:W-:Y:S01]  /*fbf0*/  SEL R3, RZ, 0xffffffff, P1 ;  /* 0xffffffffff037807 */ /* 0x000fe20000800000 */
[----:B------:R-:W-:Y:S01]  /*fc00*/  ULOP3.LUT UR47, UR39, 0x2, URZ, 0xfc, !UPT ;  /* 0x00000002272f7892 */ /* 0x000fe2000f8efc3f */
[----:B------:R-:W-:-:S02]  /*fc10*/  LOP3.LUT R5, R8, 0x180, RZ, 0xfc, !PT ;  /* 0x0000018008057812 */ /* 0x000fc400078efcff */
[----:B------:R-:W-:Y:S01]  /*fc20*/  @P1 LOP3.LUT R16, R16, 0x40, RZ, 0xfc, !PT ;  /* 0x0000004010101812 */ /* 0x000fe200078efcff */
[----:B------:R-:W-:Y:S01]  /*fc30*/  IMAD.SHL.U32 R3, R3, 0x2, RZ ;  /* 0x0000000203037824 */ /* 0x000fe200078e00ff */
[----:B------:R-:W-:Y:S02]  /*fc40*/  LOP3.LUT R6, R8, 0x1c0, RZ, 0xfc, !PT ;  /* 0x000001c008067812 */ /* 0x000fe400078efcff */
[----:B------:R-:W-:Y:S02]  /*fc50*/  LOP3.LUT R16, R16, 0xffffff7f, RZ, 0xc0, !PT ;  /* 0xffffff7f10107812 */ /* 0x000fe400078ec0ff */
[----:B------:R-:W-:Y:S02]  /*fc60*/  SEL R2, RZ, 0x1, P0 ;  /* 0x00000001ff027807 */ /* 0x000fe40000000000 */
[----:B------:R-:W-:Y:S02]  /*fc70*/  @P0 LOP3.LUT R16, R16, 0x80, RZ, 0xfc, !PT ;  /* 0x0000008010100812 */ /* 0x000fe400078efcff */
[----:B------:R-:W-:-:S02]  /*fc80*/  ISETP.GE.AND P1, PT, R5, UR4, PT ;  /* 0x0000000405007c0c */ /* 0x000fc4000bf26270 */
[----:B------:R-:W-:Y:S02]  /*fc90*/  LOP3.LUT R16, R16, 0xffffffdf, RZ, 0xc0, !PT ;  /* 0xffffffdf10107812 */ /* 0x000fe400078ec0ff */
[----:B------:R-:W-:Y:S02]  /*fca0*/  ISETP.GE.AND P0, PT, R6, UR4, PT ;  /* 0x0000000406007c0c */ /* 0x000fe4000bf06270 */
[----:B------:R-:W-:Y:S02]  /*fcb0*/  @P3 LOP3.LUT R16, R16, 0x20, RZ, 0xfc, !PT ;  /* 0x0000002010103812 */ /* 0x000fe400078efcff */
[----:B------:R-:W-:Y:S02]  /*fcc0*/  LOP3.LUT R5, R8, 0x100, RZ, 0xfc, !PT ;  /* 0x0000010008057812 */ /* 0x000fe400078efcff */
[----:B------:R-:W-:Y:S02]  /*fcd0*/  LOP3.LUT R16, R16, 0xffffffef, RZ, 0xc0, !PT ;  /* 0xffffffef10107812 */ /* 0x000fe400078ec0ff */
[----:B------:R-:W-:-:S02]  /*fce0*/  LOP3.LUT R6, R8, 0x140, RZ, 0xfc, !PT ;  /* 0x0000014008067812 */ /* 0x000fc400078efcff */
[----:B------:R-:W-:Y:S02]  /*fcf0*/  LOP3.LUT R2, R3, 0x2, R2, 0xe2, !PT ;  /* 0x0000000203027812 */ /* 0x000fe400078ee202 */
[----:B------:R-:W-:Y:S02]  /*fd00*/  @P2 LOP3.LUT R16, R16, 0x10, RZ, 0xfc, !PT ;  /* 0x0000001010102812 */ /* 0x000fe400078efcff */
[----:B------:R-:W-:Y:S02]  /*fd10*/  SEL R3, RZ, 0x4, P3 ;  /* 0x00000004ff037807 */ /* 0x000fe40001800000 */
[----:B------:R-:W-:Y:S02]  /*fd20*/  SEL R4, RZ, 0x8, P2 ;  /* 0x00000008ff047807 */ /* 0x000fe40001000000 */
[----:B------:R-:W-:Y:S02]  /*fd30*/  ISETP.GE.AND P3, PT, R5, UR4, PT ;  /* 0x0000000405007c0c */ /* 0x000fe4000bf66270 */
[----:B------:R-:W-:Y:S01]  /*fd40*/  ISETP.GE.AND P2, PT, R6, UR4, PT ;  /* 0x0000000406007c0c */ /* 0x000fe2000bf46270 */
[----:B------:R-:W-:Y:S01]  /*fd50*/  ULDC.64 UR4, c[0x0][0x418] ;  /* 0x0001060000047ab9 */ /* 0x000fe20000000a00 */
[----:B------:R-:W-:Y:S01]  /*fd60*/  LOP3.LUT R4, R4, R2, R3, 0xfe, !PT ;  /* 0x0000000204047212 */ /* 0x000fe200078efe03 */
[----:B------:R-:W-:Y:S01]  /*fd70*/  UISETP.NE.U32.AND UP0, UPT, UR4, URZ, UPT ;  /* 0x0000003f0400728c */ /* 0x000fe2000bf05070 */
[----:B------:R-:W-:-:S02]  /*fd80*/  LOP3.LUT R3, R31, 0x1f8, RZ, 0xc0, !PT ;  /* 0x000001f81f037812 */ /* 0x000fc400078ec0ff */
[----:B------:R-:W-:Y:S01]  /*fd90*/  LOP3.LUT R16, R16, 0xfffffff7, RZ, 0xc0, !PT ;  /* 0xfffffff710107812 */ /* 0x000fe200078ec0ff */
[----:B------:R-:W-:Y:S01]  /*fda0*/  UISETP.NE.AND.EX UP0, UPT, UR5, URZ, UPT, UP0 ;  /* 0x0000003f0500728c */ /* 0x000fe2000bf05300 */
[----:B------:R-:W-:Y:S01]  /*fdb0*/  LOP3.LUT R2, R3, 0x38, R0, 0x78, !PT ;  /* 0x0000003803027812 */ /* 0x000fe200078e7800 */
[----:B------:R-:W-:Y:S01]  /*fdc0*/  IMAD.SHL.U32 R3, R0, 0x10, RZ ;  /* 0x0000001000037824 */ /* 0x000fe200078e00ff */
[----:B------:R-:W-:Y:S01]  /*fdd0*/  UMOV UR5, 0x400 ;  /* 0x0000040000057882 */ /* 0x000fe20000000000 */
[----:B------:R-:W-:Y:S01]  /*fde0*/  @P3 LOP3.LUT R16, R16, 0x8, RZ, 0xfc, !PT ;  /* 0x0000000810103812 */ /* 0x000fe200078efcff */
[----:B0-----:R-:W-:Y:S01]  /*fdf0*/  ULEA UR8, UR8, UR5, 0x18 ;  /* 0x0000000508087291 */ /* 0x001fe2000f8ec03f */
[----:B------:R-:W-:Y:S01]  /*fe00*/  LOP3.LUT R31, R2, 0x200, R31, 0xf8, !PT ;  /* 0x00000200021f7812 */ /* 0x000fe200078ef81f */
[----:B------:R-:W-:Y:S01]  /*fe10*/  ULDC UR4, c[0x0][0x424] ;  /* 0x0001090000047ab9 */ /* 0x000fe20000000800 */
[----:B------:R-:W-:Y:S01]  /*fe20*/  LOP3.LUT R0, R36, 0x70, R3, 0xf8, !PT ;  /* 0x0000007024007812 */ /* 0x000fe200078ef803 */
[----:B------:R-:W-:Y:S01]  /*fe30*/  USEL UR4, UR4, 0x1, UP0 ;  /* 0x0000000104047887 */ /* 0x000fe20008000000 */
[----:B------:R-:W-:Y:S01]  /*fe40*/  SEL R7, RZ, 0x40, P1 ;  /* 0x00000040ff077807 */ /* 0x000fe20000800000 */
[----:B------:R-:W-:Y:S01]  /*fe50*/  IMAD.U32 R17, RZ, RZ, UR8 ;  /* 0x00000008ff117e24 */ /* 0x000fe2000f8e00ff */
[----:B------:R-:W-:Y:S01]  /*fe60*/  ISETP.GE.AND P1, PT, R8, UR7, PT ;  /* 0x0000000708007c0c */ /* 0x000fe2000bf26270 */
[----:B------:R-:W-:Y:S01]  /*fe70*/  UIMAD UR37, UR4, UR6, URZ ;  /* 0x00000006042572a4 */ /* 0x000fe2000f8e023f */
[----:B------:R-:W-:Y:S01]  /*fe80*/  LOP3.LUT R16, R16, 0xfffffffb, RZ, 0xc0, !PT ;  /* 0xfffffffb10107812 */ /* 0x000fe200078ec0ff */
[----:B------:R-:W-:Y:S01]  /*fe90*/  IMAD R0, R31, 0x2, R17 ;  /* 0x000000021f007824 */ /* 0x000fe200078e0211 */
[----:B------:R-:W-:Y:S01]  /*fea0*/  SEL R5, RZ, 0x10, P3 ;  /* 0x00000010ff057807 */ /* 0x000fe20001800000 */
[----:B------:R-:W-:Y:S01]  /*feb0*/  UIADD3 UR4, UR37, 0x3f, URZ ;  /* 0x0000003f25047890 */ /* 0x000fe2000fffe03f */
[----:B------:R-:W-:Y:S01]  /*fec0*/  SEL R6, RZ, 0x20, P2 ;  /* 0x00000020ff067807 */ /* 0x000fe20001000000 */
[----:B------:R-:W-:Y:S01]  /*fed0*/  UIADD3 UR48, UR37, 0x1, -UR38 ;  /* 0x0000000125307890 */ /* 0x000fe2000fffe826 */
[----:B------:R1:W-:Y:S01]  /*fee0*/  STL [R1+0x8], R0 ;  /* 0x0000080001007387 */ /* 0x0003e20000100800 */
[----:B------:R-:W-:Y:S01]  /*fef0*/  @P2 LOP3.LUT R16, R16, 0x4, RZ, 0xfc, !PT ;  /* 0x0000000410102812 */ /* 0x000fe200078efcff */
[----:B------:R-:W-:Y:S01]  /*ff00*/  USHF.R.S32.HI UR5, URZ, 0x1f, UR4 ;  /* 0x0000001f3f057899 */ /* 0x000fe20008011404 */
[----:B------:R-:W-:Y:S01]  /*ff10*/  LOP3.LUT R4, R6, R4, R5, 0xfe, !PT ;  /* 0x0000000406047212 */ /* 0x000fe200078efe05 */
[----:B------:R-:W-:Y:S01]  /*ff20*/  UIADD3 UR38, UR37, -UR38, URZ ;  /* 0x8000002625267290 */ /* 0x000fe2000fffe03f */
[----:B------:R-:W-:Y:S01]  /*ff30*/  SEL R9, RZ, 0x80, P0 ;  /* 0x00000080ff097807 */ /* 0x000fe20000000000 */
[----:B------:R-:W-:Y:S01]  /*ff40*/  ULEA.HI UR5, UR5, UR4, URZ, 0x6 ;  /* 0x0000000405057291 */ /* 0x000fe2000f8f303f */
[----:B------:R-:W-:-:S02]  /*ff50*/  ISETP.GE.AND P0, PT, R8, UR9, PT ;  /* 0x0000000908007c0c */ /* 0x000fc4000bf06270 */
[----:B------:R-:W-:Y:S01]  /*ff60*/  LOP3.LUT R4, R4, R7, RZ, 0xfc, !PT ;  /* 0x0000000704047212 */ /* 0x000fe200078efcff */
[----:B------:R-:W-:Y:S01]  /*ff70*/  USHF.R.S32.HI UR40, URZ, 0x6, UR5 ;  /* 0x000000063f287899 */ /* 0x000fe20008011405 */
[----:B------:R-:W-:Y:S02]  /*ff80*/  LOP3.LUT R16, R16, 0xfffffffd, RZ, 0xc0, !PT ;  /* 0xfffffffd10107812 */ /* 0x000fe400078ec0ff */
[----:B------:R-:W-:Y:S02]  /*ff90*/  LOP3.LUT R32, R4, R9, RZ, 0xfc, !PT ;  /* 0x0000000904207212 */ /* 0x000fe400078efcff */
[----:B------:R-:W-:Y:S02]  /*ffa0*/  @P1 LOP3.LUT R16, R16, 0x2, RZ, 0xfc, !PT ;  /* 0x0000000210101812 */ /* 0x000fe400078efcff */
[----:B------:R-:W-:Y:S02]  /*ffb0*/  LOP3.LUT R28, R4, 0x40, RZ, 0xc0, !PT ;  /* 0x00000040041c7812 */ /* 0x000fe400078ec0ff */
[----:B------:R-:W-:-:S02]  /*ffc0*/  LOP3.LUT R26, R32, 0x80, RZ, 0xc0, !PT ;  /* 0x00000080201a7812 */ /* 0x000fc400078ec0ff */
[----:B------:R-:W-:Y:S02]  /*ffd0*/  LOP3.LUT R16, R16, 0xffffefff, RZ, 0xc0, !PT ;  /* 0xffffefff10107812 */ /* 0x000fe400078ec0ff */
[----:B------:R-:W-:Y:S02]  /*ffe0*/  SHF.R.U32.HI R28, RZ, 0x2, R28 ;  /* 0x00000002ff1c7819 */ /* 0x000fe4000001161c */
[----:B------:R-:W-:Y:S02]  /*fff0*/  SHF.R.U32.HI R26, RZ, 0x3, R26 ;  /* 0x00000003ff1a7819 */ /* 0x000fe4000001161a */
[----:B-1----:R-:W-:-:S07]  /*10000*/  @P0 LOP3.LUT R16, R16, 0x1000, RZ, 0xfc, !PT ;  /* 0x0000100010100812 */ /* 0x002fce00078efcff */
.L_x_1810:
[----:B------:R-:W-:Y:S01]  /*10010*/  ULDC UR7, c[0x0][0xc60] ;  /* 0x0003180000077ab9 */ /* 0x000fe20000000800 */
[C---:B------:R-:W-:Y:S01]  /*10020*/  R2UR UR41, R33.reuse ;  /* 0x00000000212972ca */ /* 0x040fe200000e0000 */
[----:B------:R-:W-:Y:S01]  /*10030*/  UISETP.NE.AND UP0, UPT, UR7, 0x1, UPT ;  /* 0x000000010700788c */ /* 0x000fe2000bf05270 */
[----:B------:R-:W-:-:S10]  /*10040*/  R2UR UR6, R33 ;  /* 0x00000000210672ca */ /* 0x000fd400000e0000 */
        /* <DEDUP_REMOVED lines=9> */
[----:B012--5:R-:W-:Y:S05]  /*100e0*/  @P0 BRA `(.L_x_1756) ;  /* 0x0000000000200947 */ /* 0x027fea0003800000 */
        /* <DEDUP_REMOVED lines=8> */
.L_x_1756:
[----:B------:R-:W-:Y:S01]  /*10170*/  ULDC UR8, c[0x0][0xc54] ;  /* 0x0003150000087ab9 */ /* 0x000fe20000000800 */
[----:B------:R-:W-:Y:S01]  /*10180*/  UMOV UR6, UR7 ;  /* 0x0000000700067c82 */ /* 0x000fe20008000000 */
[----:B------:R-:W-:-:S11]  /*10190*/  UISETP.NE.AND UP0, UPT, UR8, 0x1, UPT ;  /* 0x000000010800788c */ /* 0x000fd6000bf05270 */
[----:B------:R-:W-:Y:S02]  /*101a0*/  @UP0 ULDC.64 UR10, c[0x0][0xc58] ;  /* 0x00031600000a0ab9 */ /* 0x000fe40000000a00 */
[----:B------:R-:W-:-:S04]  /*101b0*/  UIMAD.WIDE.U32 UR4, UR7, UR10, URZ ;  /* 0x0000000a070472a5 */ /* 0x000fc8000f8e003f */
[----:B------:R-:W-:-:S04]  /*101c0*/  @UP0 USHF.R.U32.HI UR6, URZ, UR11, UR5 ;  /* 0x0000000b3f060299 */ /* 0x000fc80008011605 */
[----:B------:R-:W-:-:S12]  /*101d0*/  UIMAD UR4, UR6, UR8, URZ ;  /* 0x00000008060472a4 */ /* 0x000fd8000f8e023f */
.L_x_1757:
[----:B------:R-:W-:Y:S01]  /*101e0*/  ULDC UR5, c[0x0][0xc48] ;  /* 0x0003120000057ab9 */ /* 0x000fe20000000800 */
[----:B------:R-:W-:Y:S01]  /*101f0*/  ULDC.64 UR8, c[0x0][0xa28] ;  /* 0x00028a0000087ab9 */ /* 0x000fe20000000a00 */
[----:B------:R-:W-:Y:S01]  /*10200*/  UISETP.NE.AND UP1, UPT, UR5, 0x1, UPT ;  /* 0x000000010500788c */ /* 0x000fe2000bf25270 */
[----:B------:R-:W-:Y:S01]  /*10210*/  IMAD.MOV.U32 R30, RZ, RZ, RZ ;  /* 0x000000ffff1e7224 */ /* 0x000fe200078e00ff */
[----:B------:R-:W-:Y:S02]  /*10220*/  UIADD3 UR4, UR7, -UR4, URZ ;  /* 0x8000000407047290 */ /* 0x000fe4000fffe03f */
[----:B------:R-:W-:Y:S01]  /*10230*/  UISETP.NE.U32.AND UP0, UPT, UR8, URZ, UPT ;  /* 0x0000003f0800728c */ /* 0x000fe2000bf05070 */
[----:B------:R-:W-:Y:S02]  /*10240*/  ULDC UR5, c[0x0][0xc54] ;  /* 0x0003150000057ab9 */ /* 0x000fe40000000800 */
[----:B------:R-:W-:Y:S02]  /*10250*/  UIMAD UR41, UR41, UR5, UR4 ;  /* 0x00000005292972a4 */ /* 0x000fe4000f8e0204 */
[----:B------:R-:W-:-:S02]  /*10260*/  UISETP.NE.AND.EX UP0, UPT, UR9, URZ, UPT, UP0 ;  /* 0x0000003f0900728c */ /* 0x000fc4000bf05300 */
[----:B------:R-:W-:Y:S01]  /*10270*/  @UP1 ULDC UR4, c[0x0][0xc4c] ;  /* 0x0003130000041ab9 */ /* 0x000fe20000000800 */
[----:B------:R-:W-:Y:S01]  /*10280*/  @UP1 ULDC UR7, c[0x0][0xc50] ;  /* 0x0003140000071ab9 */ /* 0x000fe20000000800 */
[----:B------:R-:W-:Y:S02]  /*10290*/  UIMAD.WIDE.U32 UR4, UR41, UR4, URZ ;  /* 0x00000004290472a5 */ /* 0x000fe4000f8e003f */
[----:B------:R-:W-:Y:S01]  /*102a0*/  UMOV UR42, UR41 ;  /* 0x00000029002a7c82 */ /* 0x000fe20008000000 */
[----:B------:R-:W-:Y:S01]  /*102b0*/  ULOP3.LUT UR6, UR6, 0x3ffffff, URZ, 0x3c, !UPT ;  /* 0x03ffffff06067892 */ /* 0x000fe2000f8e3c3f */
[----:B------:R-:W-:Y:S01]  /*102c0*/  PLOP3.LUT P0, PT, PT, PT, UP0, 0x80, 0x0 ;  /* 0x000000000000781c */ /* 0x000fe20003f0f008 */
[----:B------:R-:W-:-:S03]  /*102d0*/  @UP1 USHF.R.U32.HI UR42, URZ, UR7, UR5 ;  /* 0x000000073f2a1299 */ /* 0x000fc60008011605 */
[----:B------:R-:W-:Y:S02]  /*102e0*/  @UP0 ULDC.64 UR4, c[0x0][0xa28] ;  /* 0x00028a0000040ab9 */ /* 0x000fe40000000a00 */
[----:B------:R-:W-:-:S06]  /*102f0*/  @UP0 UIMAD.WIDE UR4, UR42, 0x4, UR4 ;  /* 0x000000042a0408a5 */ /* 0x000fcc000f8e0204 */
[----:B------:R-:W-:Y:S01]  /*10300*/  MOV R3, UR5 ;  /* 0x0000000500037c02 */ /* 0x000fe20008000f00 */
[----:B------:R-:W-:Y:S01]  /*10310*/  IMAD.U32 R2, RZ, RZ, UR4 ;  /* 0x00000004ff027e24 */ /* 0x000fe2000f8e00ff */
[----:B------:R-:W-:Y:S01]  /*10320*/  ULDC UR5, c[0x0][0x448] ;  /* 0x0001120000057ab9 */ /* 0x000fe20000000800 */
[----:B------:R-:W-:Y:S01]  /*10330*/  ULDC UR4, c[0x0][0xc3c] ;  /* 0x00030f0000047ab9 */ /* 0x000fe20000000800 */
[----:B------:R-:W-:Y:S02]  /*10340*/  UISETP.NE.AND UP2, UPT, UR5, 0x1, UPT ;  /* 0x000000010500788c */ /* 0x000fe4000bf45270 */
[----:B------:R-:W-:Y:S01]  /*10350*/  UIADD3 UR6, UR6, UR4, URZ ;  /* 0x0000000406067290 */ /* 0x000fe2000fffe03f */
[----:B------:R0:W5:Y:S01]  /*10360*/  @P0 LDG.E R30, desc[UR52][R2.64] ;  /* 0x00000034021e0981 */ /* 0x000162000c1e1900 */
[----:B------:R-:W-:Y:S02]  /*10370*/  UP2UR UR49, UPR, URZ, 0x4 ;  /* 0x000000043f317883 */ /* 0x000fe40008000000 */
[----:B------:R-:W-:-:S04]  /*10380*/  USHF.L.U32 UR43, UR6, 0x6, URZ ;  /* 0x00000006062b7899 */ /* 0x000fc8000800063f */
[----:B------:R-:W-:Y:S01]  /*10390*/  UIADD3 UR6, UR43, 0x3f, URZ ;  /* 0x0000003f2b067890 */ /* 0x000fe2000fffe03f */
[----:B------:R-:W-:Y:S01]  /*103a0*/  @UP2 ULDC UR4, c[0x0][0x44c] ;  /* 0x0001130000042ab9 */ /* 0x000fe20000000800 */
[----:B------:R-:W-:Y:S02]  /*103b0*/  @UP2 ULDC UR7, c[0x0][0x450] ;  /* 0x0001140000072ab9 */ /* 0x000fe40000000800 */
[----:B------:R-:W-:-:S04]  /*103c0*/  UIMAD.WIDE.U32 UR4, UR6, UR4, URZ ;  /* 0x00000004060472a5 */ /* 0x000fc8000f8e003f */
[----:B------:R-:W-:-:S03]  /*103d0*/  @UP2 USHF.R.U32.HI UR6, URZ, UR7, UR5 ;  /* 0x000000073f062299 */ /* 0x000fc60008011605 */
[----:B------:R-:W-:Y:S01]  /*103e0*/  ULDC.64 UR4, c[0x0][0x9e0] ;  /* 0x0002780000047ab9 */ /* 0x000fe20000000a00 */
[----:B------:R-:W-:Y:S02]  /*103f0*/  UIADD3 UR6, UR48, UR6, URZ ;  /* 0x0000000630067290 */ /* 0x000fe4000fffe03f */
[----:B------:R-:W-:Y:S02]  /*10400*/  UISETP.GE.AND UP0, UPT, UR5, 0x1, UPT ;  /* 0x000000010500788c */ /* 0x000fe4000bf06270 */
[----:B------:R-:W-:-:S04]  /*10410*/  UIADD3 UR4, UR6, UR4, URZ ;  /* 0x0000000406047290 */ /* 0x000fc8000fffe03f */
[----:B------:R-:W-:-:S13]  /*10420*/  PLOP3.LUT P0, PT, PT, PT, UP0, 0x40, 0x0 ;  /* 0x000000000000781c */ /* 0x000fda0003f0e808 */
[----:B0-----:R-:W-:Y:S05]  /*10430*/  @P0 BRA `(.L_x_1758) ;  /* 0x0000000000440947 */ /* 0x001fea0003800000 */
        /* <DEDUP_REMOVED lines=10> */
.L_x_1759:
[----:B------:R-:W-:-:S11]  /*104e0*/  UISETP.NE.AND UP1, UPT, UR5, 0x1, UPT ;  /* 0x000000010500788c */ /* 0x000fd6000bf25270 */
[----:B------:R-:W-:Y:S02]  /*104f0*/  @UP1 ULDC.64 UR10, c[0x0][0x9e8] ;  /* 0x00027a00000a1ab9 */ /* 0x000fe40000000a00 */
[----:B------:R-:W-:-:S04]  /*10500*/  UIMAD.WIDE.U32 UR6, UR8, UR10, URZ ;  /* 0x0000000a080672a5 */ /* 0x000fc8000f8e003f */
[----:B------:R-:W-:-:S12]  /*10510*/  @UP1 USHF.R.U32.HI UR8, URZ, UR11, UR7 ;  /* 0x0000000b3f081299 */ /* 0x000fd80008011607 */
.L_x_1760:
[----:B------:R-:W-:-:S04]  /*10520*/  UIMAD UR8, UR8, UR5, UR5 ;  /* 0x00000005080872a4 */ /* 0x000fc8000f8e0205 */
[----:B------:R-:W-:-:S04]  /*10530*/  UISETP.LT.AND UP1, UPT, UR4, UR8, UPT ;  /* 0x000000080400728c */ /* 0x000fc8000bf21270 */
[----:B------:R-:W-:-:S12]  /*10540*/  USEL UR4, UR4, UR8, UP1 ;  /* 0x0000000804047287 */ /* 0x000fd80008800000 */
.L_x_1758:
[----:B------:R-:W-:Y:S01]  /*10550*/  UISETP.NE.AND UP1, UPT, UR49, URZ, UPT ;  /* 0x0000003f3100728c */ /* 0x000fe2000bf25270 */
[----:B------:R-:W-:Y:S01]  /*10560*/  PLOP3.LUT P0, PT, PT, PT, UP0, 0x40, 0x0 ;  /* 0x000000000000781c */ /* 0x000fe20003f0e808 */
[----:B------:R-:W-:-:S04]  /*10570*/  UIADD3 UR4, UR4, 0x3f, URZ ;  /* 0x0000003f04047890 */ /* 0x000fc8000fffe03f */
[----:B------:R-:W-:-:S04]  /*10580*/  USHF.R.S32.HI UR8, URZ, 0x1f, UR4 ;  /* 0x0000001f3f087899 */ /* 0x000fc80008011404 */
[----:B------:R-:W-:Y:S01]  /*10590*/  ULEA.HI UR8, UR8, UR4, URZ, 0x6 ;  /* 0x0000000408087291 */ /* 0x000fe2000f8f303f */
[----:B------:R-:W-:Y:S01]  /*105a0*/  @UP1 ULDC UR6, c[0x0][0x44c] ;  /* 0x0001130000061ab9 */ /* 0x000fe20000000800 */
[----:B------:R-:W-:Y:S01]  /*105b0*/  @UP1 ULDC UR9, c[0x0][0x450] ;  /* 0x0001140000091ab9 */ /* 0x000fe20000000800 */
[----:B------:R-:W-:Y:S02]  /*105c0*/  UIMAD.WIDE.U32 UR6, UR43, UR6, URZ ;  /* 0x000000062b0672a5 */ /* 0x000fe4000f8e003f */
[----:B------:R-:W-:Y:S01]  /*105d0*/  UMOV UR4, UR43 ;  /* 0x0000002b00047c82 */ /* 0x000fe20008000000 */
[----:B------:R-:W-:Y:S02]  /*105e0*/  USHF.R.S32.HI UR8, URZ, 0x6, UR8 ;  /* 0x000000063f087899 */ /* 0x000fe40008011408 */
[----:B------:R-:W-:Y:S02]  /*105f0*/  @UP1 USHF.R.U32.HI UR4, URZ, UR9, UR7 ;  /* 0x000000093f041299 */ /* 0x000fe40008011607 */
[----:B------:R-:W-:-:S02]  /*10600*/  UISETP.LT.AND UP1, UPT, UR40, UR8, UPT ;  /* 0x000000082800728c */ /* 0x000fc4000bf21270 */
[----:B------:R-:W-:Y:S01]  /*10610*/  UIADD3 UR4, UR38, UR4, URZ ;  /* 0x0000000426047290 */ /* 0x000fe2000fffe03f */
[----:B------:R-:W-:Y:S01]  /*10620*/  ULDC UR6, c[0x0][0x9dc] ;  /* 0x0002770000067ab9 */ /* 0x000fe20000000800 */
[----:B------:R-:W-:Y:S02]  /*10630*/  USEL UR44, UR40, UR8, UP1 ;  /* 0x00000008282c7287 */ /* 0x000fe40008800000 */
[----:B------:R-:W-:Y:S01]  /*10640*/  UIADD3 UR8, UR4, -UR6, URZ ;  /* 0x8000000604087290 */ /* 0x000fe2000fffe03f */
[----:B------:R-:W-:Y:S11]  /*10650*/  @P0 BRA `(.L_x_1761) ;  /* 0x0000000000440947 */ /* 0x000ff60003800000 */
        /* <DEDUP_REMOVED lines=10> */
.L_x_1762:
[----:B------:R-:W-:-:S11]  /*10700*/  UISETP.NE.AND UP0, UPT, UR5, 0x1, UPT ;  /* 0x000000010500788c */ /* 0x000fd6000bf05270 */
[----:B------:R-:W-:Y:S02]  /*10710*/  @UP0 ULDC.64 UR10, c[0x0][0x9e8] ;  /* 0x00027a00000a0ab9 */ /* 0x000fe40000000a00 */
[----:B------:R-:W-:-:S04]  /*10720*/  UIMAD.WIDE.U32 UR6, UR4, UR10, URZ ;  /* 0x0000000a040672a5 */ /* 0x000fc8000f8e003f */
[----:B------:R-:W-:-:S12]  /*10730*/  @UP0 USHF.R.U32.HI UR4, URZ, UR11, UR7 ;  /* 0x0000000b3f040299 */ /* 0x000fd80008011607 */
.L_x_1763:
[----:B------:R-:W-:-:S04]  /*10740*/  UIMAD UR4, UR4, UR5, URZ ;  /* 0x00000005040472a4 */ /* 0x000fc8000f8e023f */
[----:B------:R-:W-:-:S04]  /*10750*/  UISETP.LT.AND UP0, UPT, UR8, UR4, UPT ;  /* 0x000000040800728c */ /* 0x000fc8000bf01270 */
[----:B------:R-:W-:-:S12]  /*10760*/  USEL UR8, UR8, UR4, !UP0 ;  /* 0x0000000408087287 */ /* 0x000fd8000c000000 */
.L_x_1761:
[----:B------:R-:W-:Y:S01]  /*10770*/  USHF.R.S32.HI UR4, URZ, 0x1f, UR8 ;  /* 0x0000001f3f047899 */ /* 0x000fe20008011408 */
[----:B------:R-:W-:Y:S03]  /*10780*/  BSSY B7, `(.L_x_1764) ;  /* 0x00002fc000077945 */ /* 0x000fe60003800000 */
[----:B------:R-:W-:-:S04]  /*10790*/  ULEA.HI UR4, UR4, UR8, URZ, 0x6 ;  /* 0x0000000804047291 */ /* 0x000fc8000f8f303f */
[----:B------:R-:W-:-:S04]  /*107a0*/  USHF.R.S32.HI UR4, URZ, 0x6, UR4 ;  /* 0x000000063f047899 */ /* 0x000fc80008011404 */
[----:B------:R-:W-:-:S04]  /*107b0*/  UISETP.LT.AND UP0, UPT, URZ, UR4, UPT ;  /* 0x000000043f00728c */ /* 0x000fc8000bf01270 */
[----:B------:R-:W-:-:S04]  /*107c0*/  USEL UR45, URZ, UR4, !UP0 ;  /* 0x000000043f2d7287 */ /* 0x000fc8000c000000 */
[----:B------:R-:W-:-:S06]  /*107d0*/  UISETP.GT.AND UP0, UPT, UR44, UR45, UPT ;  /* 0x0000002d2c00728c */ /* 0x000fcc000bf04270 */
[----:B------:R-:W-:-:S13]  /*107e0*/  PLOP3.LUT P0, PT, PT, PT, UP0, 0x80, 0x0 ;  /* 0x000000000000781c */ /* 0x000fda0003f0f008 */
[----:B------:R-:W-:Y:S05]  /*107f0*/  @P0 BRA `(.L_x_1765) ;  /* 0x0000000000440947 */ /* 0x000fea0003800000 */
[----:B------:R-:W0:Y:S02]  /*10800*/  S2R R0, SR_TID.X ;  /* 0x0000000000007919 */ /* 0x000e240000002100 */
[----:B0-----:R-:W-:-:S04]  /*10810*/  LOP3.LUT R0, R0, 0x7f, RZ, 0xc0, !PT ;  /* 0x0000007f00007812 */ /* 0x001fc800078ec0ff */
[----:B------:R-:W-:-:S13]  /*10820*/  ISETP.NE.AND P1, PT, R0, RZ, PT ;  /* 0x000000ff0000720c */ /* 0x000fda0003f25270 */
[----:B------:R-:W-:Y:S05]  /*10830*/  @P1 BRA `(.L_x_1766) ;  /* 0x0000002c00c01947 */ /* 0x000fea0003800000 */
[----:B------:R-:W0:Y:S01]  /*10840*/  S2R R7, SR_LANEID ;  /* 0x0000000000077919 */ /* 0x000e220000000000 */
[----:B------:R-:W-:Y:S01]  /*10850*/  VOTEU.ANY UR4, UPT, PT ;  /* 0x0000000000047886 */ /* 0x000fe200038e0100 */
[----:B------:R-:W1:Y:S01]  /*10860*/  LDC.64 R2, c[0x0][0xc80] ;  /* 0x00032000ff027b82 */ /* 0x000e620000000a00 */
[----:B------:R-:W0:Y:S08]  /*10870*/  FLO.U32 R0, UR4 ;  /* 0x0000000400007d00 */ /* 0x000e3000080e0000 */
[----:B------:R-:W1:Y:S01]  /*10880*/  POPC R5, UR4 ;  /* 0x0000000400057d09 */ /* 0x000e620008000000 */
[----:B0-----:R-:W-:-:S13]  /*10890*/  ISETP.EQ.U32.AND P0, PT, R0, R7, PT ;  /* 0x000000070000720c */ /* 0x001fda0003f02070 */
[----:B-1----:R-:W2:Y:S01]  /*108a0*/  @P0 ATOMG.E.ADD.STRONG.GPU PT, R3, desc[UR52][R2.64], R5 ;  /* 0x00000005020309a8 */ /* 0x002ea200081ee1f4 */
[----:B------:R-:W0:Y:S02]  /*108b0*/  S2R R4, SR_LTMASK ;  /* 0x0000000000047919 */ /* 0x000e240000003900 */
[----:B0-----:R-:W-:-:S04]  /*108c0*/  LOP3.LUT R4, R4, UR4, RZ, 0xc0, !PT ;  /* 0x0000000404047c12 */ /* 0x001fc8000f8ec0ff */
[----:B------:R-:W0:Y:S01]  /*108d0*/  POPC R33, R4 ;  /* 0x0000000400217309 */ /* 0x000e220000000000 */
[----:B--2---:R-:W0:Y:S02]  /*108e0*/  SHFL.IDX PT, R0, R3, R0, 0x1f ;  /* 0x00001f0003007589 */ /* 0x004e2400000e0000 */
[----:B0-----:R-:W-:Y:S01]  /*108f0*/  IADD3 R33, R0, UR46, R33 ;  /* 0x0000002e00217c10 */ /* 0x001fe2000fffe021 */
[----:B------:R-:W-:Y:S06]  /*10900*/  BRA `(.L_x_1766) ;  /* 0x0000002c008c7947 */ /* 0x000fec0003800000 */
.L_x_1765:
        /* <DEDUP_REMOVED lines=20> */
.L_x_1768:
[----:B------:R-:W-:Y:S05]  /*10a50*/  BSYNC B6 ;  /* 0x0000000000067941 */ /* 0x000fea0003800000 */
.L_x_1767:
        /* <DEDUP_REMOVED lines=20> */
.L_x_1771:
        /* <DEDUP_REMOVED lines=15> */
.L_x_1770:
[----:B------:R-:W-:Y:S05]  /*10c90*/  BSYNC B6 ;  /* 0x0000000000067941 */ /* 0x000fea0003800000 */
.L_x_1769:
[----:B------:R-:W-:Y:S01]  /*10ca0*/  ULDC.64 UR4, c[0x0][0x9f8] ;  /* 0x00027e0000047ab9 */ /* 0x000fe20000000a00 */
[----:B------:R-:W-:Y:S01]  /*10cb0*/  IMAD.U32 R24, RZ, RZ, UR42 ;  /* 0x0000002aff187e24 */ /* 0x000fe2000f8e00ff */
[----:B------:R-:W-:Y:S01]  /*10cc0*/  UISETP.NE.U32.AND UP0, UPT, UR4, URZ, UPT ;  /* 0x0000003f0400728c */ /* 0x000fe2000bf05070 */
[----:B------:R-:W0:Y:S03]  /*10cd0*/  LDC R10, c[0x0][0x430] ;  /* 0x00010c00ff0a7b82 */ /* 0x000e260000000800 */
[----:B------:R-:W-:-:S06]  /*10ce0*/  UISETP.NE.AND.EX UP0, UPT, UR5, URZ, UPT, UP0 ;  /* 0x0000003f0500728c */ /* 0x000fcc000bf05300 */
[----:B------:R-:W-:-:S05]  /*10cf0*/  PLOP3.LUT P0, PT, PT, PT, UP0, 0x80, 0x0 ;  /* 0x000000000000781c */ /* 0x000fca0003f0f008 */
[----:B------:R-:W-:Y:S02]  /*10d00*/  @UP0 ULDC.64 UR4, c[0x0][0x9f8] ;  /* 0x00027e0000040ab9 */ /* 0x000fe40000000a00 */
[----:B------:R-:W-:-:S06]  /*10d10*/  @UP0 UIMAD.WIDE UR4, UR42, 0x4, UR4 ;  /* 0x000000042a0408a5 */ /* 0x000fcc000f8e0204 */
[----:B------:R-:W-:Y:S01]  /*10d20*/  IMAD.U32 R2, RZ, RZ, UR4 ;  /* 0x00000004ff027e24 */ /* 0x000fe2000f8e00ff */
[----:B------:R-:W-:Y:S01]  /*10d30*/  MOV R3, UR5 ;  /* 0x0000000500037c02 */ /* 0x000fe20008000f00 */
[----:B------:R-:W-:Y:S01]  /*10d40*/  IMAD.U32 R27, RZ, RZ, UR44 ;  /* 0x0000002cff1b7e24 */ /* 0x000fe2000f8e00ff */
[----:B------:R-:W-:-:S03]  /*10d50*/  ULDC UR4, c[0x0][0xc48] ;  /* 0x0003120000047ab9 */ /* 0x000fc60000000800 */
[----:B------:R1:W5:Y:S01]  /*10d60*/  @P0 LDG.E R24, desc[UR52][R2.64] ;  /* 0x0000003402180981 */ /* 0x000362000c1e1900 */
[----:B------:R-:W-:Y:S01]  /*10d70*/  UMOV UR5, 0xffffffff ;  /* 0xffffffff00057882 */ /* 0x000fe20000000000 */
[----:B------:R-:W-:Y:S01]  /*10d80*/  IMAD.U32 R19, RZ, RZ, UR4 ;  /* 0x00000004ff137e24 */ /* 0x000fe2000f8e00ff */
[----:B------:R-:W-:Y:S01]  /*10d90*/  LEA R27, R27, 0xffffffc0, 0x6 ;  /* 0xffffffc01b1b7811 */ /* 0x000fe200078e30ff */
[----:B------:R-:W-:Y:S06]  /*10da0*/  BRA.DIV UR5, `(.L_x_1772) ;  /* 0x0000003205b47947 */ /* 0x000fec000b800000 */
.L_x_1827:
[----:B------:R-:W2:Y:S01]  /*10db0*/  S2R R8, SR_TID.X ;  /* 0x0000000000087919 */ /* 0x000ea20000002100 */
[----:B0-----:R-:W-:Y:S01]  /*10dc0*/  ISETP.NE.AND P1, PT, R10, 0x1, PT ;  /* 0x000000010a00780c */ /* 0x001fe20003f25270 */
[----:B------:R-:W-:Y:S01]  /*10dd0*/  IMAD.MOV.U32 R34, RZ, RZ, RZ ;  /* 0x000000ffff227224 */ /* 0x000fe200078e00ff */
[----:B-----5:R-:W-:Y:S02]  /*10de0*/  SHF.R.S32.HI R29, RZ, 0x1f, R24 ;  /* 0x0000001fff1d7819 */ /* 0x020fe40000011418 */
[----:B------:R-:W-:-:S09]  /*10df0*/  LOP3.LUT R16, R16, 0xfffffbff, RZ, 0xc0, !PT ;  /* 0xfffffbff10107812 */ /* 0x000fd200078ec0ff */
[----:B------:R-:W0:Y:S01]  /*10e00*/  @P1 LDC R0, c[0x0][0x434] ;  /* 0x00010d00ff001b82 */ /* 0x000e220000000800 */
[----:B------:R-:W-:-:S07]  /*10e10*/  @P1 LOP3.LUT R16, R16, 0x400, RZ, 0xfc, !PT ;  /* 0x0000040010101812 */ /* 0x000fce00078efcff */
[----:B-1----:R-:W1:Y:S01]  /*10e20*/  @P1 LDC R3, c[0x0][0x438] ;  /* 0x00010e00ff031b82 */ /* 0x002e620000000800 */
[----:B--2---:R-:W-:-:S05]  /*10e30*/  IMAD.SHL.U32 R8, R8, 0x10, RZ ;  /* 0x0000001008087824 */ /* 0x004fca00078e00ff */
[----:B------:R-:W-:-:S05]  /*10e40*/  LOP3.LUT R8, R36, 0x70, R8, 0xf8, !PT ;  /* 0x0000007024087812 */ /* 0x000fca00078ef808 */
[----:B------:R-:W-:-:S05]  /*10e50*/  IMAD.IADD R35, R8, 0x1, R27 ;  /* 0x0000000108237824 */ /* 0x000fca00078e021b */
[C---:B------:R-:W-:Y:S01]  /*10e60*/  ISETP.GE.AND P0, PT, R35.reuse, UR37, PT ;  /* 0x0000002523007c0c */ /* 0x040fe2000bf06270 */
[----:B------:R-:W-:-:S03]  /*10e70*/  IMAD.IADD R35, R35, 0x1, R30 ;  /* 0x0000000123237824 */ /* 0x000fc600078e021e */
[----:B------:R-:W-:Y:S01]  /*10e80*/  ISETP.GT.U32.OR P0, PT, R8, 0x3f, P0 ;  /* 0x0000003f0800780c */ /* 0x000fe20000704470 */
[----:B0-----:R-:W-:-:S04]  /*10e90*/  @P1 IMAD.HI.U32 R0, R35, R0, RZ ;  /* 0x0000000023001227 */ /* 0x001fc800078e00ff */
[----:B------:R-:W-:Y:S01]  /*10ea0*/  IMAD.MOV.U32 R9, RZ, RZ, R35 ;  /* 0x000000ffff097224 */ /* 0x000fe200078e0023 */
[----:B-1----:R-:W-:-:S07]  /*10eb0*/  @P1 SHF.R.U32.HI R9, RZ, R3, R0 ;  /* 0x00000003ff091219 */ /* 0x002fce0000011600 */
[----:B------:R-:W0:Y:S01]  /*10ec0*/  @!P0 LDC.64 R6, c[0x0][0x428] ;  /* 0x00010a00ff068b82 */ /* 0x000e220000000a00 */
[--C-:B------:R-:W-:Y:S01]  /*10ed0*/  @!P0 SHF.R.S32.HI R3, RZ, 0x1f, R9.reuse ;  /* 0x0000001fff038819 */ /* 0x100fe20000011409 */
[----:B------:R-:W-:-:S06]  /*10ee0*/  @!P0 IMAD.MOV.U32 R2, RZ, RZ, R9 ;  /* 0x000000ffff028224 */ /* 0x000fcc00078e0009 */
[----:B------:R-:W1:Y:S01]  /*10ef0*/  @!P0 LDC.64 R4, c[0x0][0x418] ;  /* 0x00010600ff048b82 */ /* 0x000e620000000a00 */
[-C--:B0-----:R-:W-:Y:S02]  /*10f00*/  @!P0 IMAD R0, R29, R6.reuse, RZ ;  /* 0x000000061d008224 */ /* 0x081fe400078e02ff */
[----:B------:R-:W-:-:S04]  /*10f10*/  @!P0 IMAD.WIDE.U32 R2, R24, R6, R2 ;  /* 0x0000000618028225 */ /* 0x000fc800078e0002 */
[----:B------:R-:W-:Y:S01]  /*10f20*/  @!P0 IMAD R7, R24, R7, R0 ;  /* 0x0000000718078224 */ /* 0x000fe200078e0200 */
[----:B-1----:R-:W-:-:S03]  /*10f30*/  @!P0 LEA R4, P1, R2, R4, 0x2 ;  /* 0x0000000402048211 */ /* 0x002fc600078210ff */
[----:B------:R-:W-:-:S05]  /*10f40*/  @!P0 IMAD.IADD R0, R3, 0x1, R7 ;  /* 0x0000000103008824 */ /* 0x000fca00078e0207 */
[----:B------:R-:W-:Y:S01]  /*10f50*/  @!P0 LEA.HI.X R5, R2, R5, R0, 0x2, P1 ;  /* 0x0000000502058211 */ /* 0x000fe200008f1400 */
[----:B------:R-:W-:Y:S02]  /*10f60*/  IMAD.U32 R2, RZ, RZ, UR47 ;  /* 0x0000002fff027e24 */ /* 0x000fe4000f8e00ff */
[----:B------:R-:W-:Y:S02]  /*10f70*/  IMAD.MOV R0, RZ, RZ, -R9 ;  /* 0x000000ffff007224 */ /* 0x000fe400078e0a09 */
[----:B------:R0:W5:Y:S01]  /*10f80*/  @!P0 LDG.E R34, desc[UR52][R4.64] ;  /* 0x0000003404228981 */ /* 0x000162000c1e1900 */
[----:B------:R-:W-:Y:S01]  /*10f90*/  ISETP.NE.AND P2, PT, R2, 0x3, PT ;  /* 0x000000030200780c */ /* 0x000fe20003f45270 */
[----:B------:R-:W-:Y:S01]  /*10fa0*/  IMAD R35, R10, R0, R35 ;  /* 0x000000000a237224 */ /* 0x000fe200078e0223 */
[----:B------:R-:W-:Y:S01]  /*10fb0*/  ISETP.GT.U32.AND P0, PT, R8, 0x3f, PT ;  /* 0x0000003f0800780c */ /* 0x000fe20003f04070 */
[----:B------:R-:W-:Y:S01]  /*10fc0*/  IMAD R0, RZ, RZ, -UR42 ;  /* 0x8000002aff007e24 */ /* 0x000fe2000f8e02ff */
[----:B------:R-:W-:-:S03]  /*10fd0*/  LOP3.LUT R16, R16, 0xfffffeff, RZ, 0xc0, !PT ;  /* 0xfffffeff10107812 */ /* 0x000fc600078ec0ff */
[----:B------:R-:W-:-:S05]  /*10fe0*/  IMAD R19, R19, R0, UR41 ;  /* 0x0000002913137e24 */ /* 0x000fca000f8e0200 */
[----:B------:R-:W-:Y:S02]  /*10ff0*/  SHF.R.S32.HI R23, RZ, 0x1f, R19 ;  /* 0x0000001fff177819 */ /* 0x000fe40000011413 */
[----:B------:R-:W-:-:S04]  /*11000*/  @P2 LOP3.LUT R16, R16, 0x100, RZ, 0xfc, !PT ;  /* 0x0000010010102812 */ /* 0x000fc800078efcff */
[----:B------:R-:W-:-:S04]  /*11010*/  LOP3.LUT R16, R16, 0xfffffffe, RZ, 0xc0, !PT ;  /* 0xfffffffe10107812 */ /* 0x000fc800078ec0ff */
[----:B------:R-:W-:Y:S01]  /*11020*/  @P0 LOP3.LUT R16, R16, 0x1, RZ, 0xfc, !PT ;  /* 0x0000000110100812 */ /* 0x000fe200078efcff */
[----:B0-----:R-:W-:Y:S06]  /*11030*/  @!P2 BRA `(.L_x_1773) ;  /* 0x000000000004a947 */ /* 0x001fec0003800000 */
[----:B------:R-:W-:Y:S01]  /*11040*/  BPT.TRAP 0x1 ;  /* 0x000000040000795c */ /* 0x000fe20000300000 */
.L_x_1773:
[----:B------:R-:W-:Y:S01]  /*11050*/  IMAD R25, R18, 0x8, R17 ;  /* 0x0000000812197824 */ /* 0x000fe200078e0211 */
[----:B------:R-:W-:Y:S01]  /*11060*/  SHF.L.U32 R0, R22, 0x1f, RZ ;  /* 0x0000001f16007819 */ /* 0x000fe200000006ff */
[----:B------:R-:W-:Y:S03]  /*11070*/  BSSY B0, `(.L_x_1774) ;  /* 0x0000003000007945 */ /* 0x000fe60003800000 */
[----:B------:R-:W0:Y:S02]  /*11080*/  SYNCS.PHASECHK.TRANS64.TRYWAIT P0, [R25+URZ+0x28c40], R0 ;  /* 0x028c4000190075a7 */ /* 0x000e24000800017f */
[----:B0-----:R-:W-:Y:S05]  /*11090*/  @!P0 BRA `(.L_x_1775) ;  /* 0x0000003000248947 */ /* 0x001fea0003800000 */
.L_x_1828:
[----:B------:R-:W-:Y:S05]  /*110a0*/  BSYNC B0 ;  /* 0x0000000000007941 */ /* 0x000fea0003800000 */
.L_x_1774:
[----:B------:R-:W-:Y:S01]  /*110b0*/  SHF.R.S32.HI R37, RZ, 0x1f, R35 ;  /* 0x0000001fff257819 */ /* 0x000fe20000011423 */
[----:B------:R-:W1:Y:S01]  /*110c0*/  S2R R6, SR_TID.X ;  /* 0x0000000000067919 */ /* 0x000e620000002100 */
[----:B------:R-:W-:Y:S01]  /*110d0*/  ULDC.64 UR4, c[0x0][0x300] ;  /* 0x0000c00000047ab9 */ /* 0x000fe20000000a00 */
[----:B-----5:R-:W-:Y:S01]  /*110e0*/  SHF.R.S32.HI R4, RZ, 0x1f, R34 ;  /* 0x0000001fff047819 */ /* 0x020fe20000011422 */
[----:B------:R-:W-:Y:S01]  /*110f0*/  IMAD.WIDE.U32 R2, R35, UR4, RZ ;  /* 0x0000000423027c25 */ /* 0x000fe2000f8e00ff */
[----:B------:R-:W-:Y:S02]  /*11100*/  IADD3 R27, -R36, UR37, -R27 ;  /* 0x00000025241b7c10 */ /* 0x000fe4000fffe91b */
[----:B------:R-:W-:Y:S01]  /*11110*/  LOP3.LUT P2, RZ, R16, 0x2, RZ, 0xc0, !PT ;  /* 0x0000000210ff7812 */ /* 0x000fe2000784c0ff */
[----:B0-----:R-:W-:Y:S01]  /*11120*/  IMAD R0, R37, UR4, RZ ;  /* 0x0000000425007c24 */ /* 0x001fe2000f8e02ff */
[----:B------:R0:W-:Y:S03]  /*11130*/  STL [R1], R4 ;  /* 0x0000000401007387 */ /* 0x0001e60000100800 */
[----:B------:R-:W-:Y:S01]  /*11140*/  IMAD R5, R35, UR5, R0 ;  /* 0x0000000523057c24 */ /* 0x000fe2000f8e0200 */
[----:B------:R-:W-:-:S03]  /*11150*/  ULDC.64 UR4, c[0x0][0x310] ;  /* 0x0000c40000047ab9 */ /* 0x000fc60000000a00 */
[----:B------:R-:W-:Y:S02]  /*11160*/  IMAD.IADD R3, R3, 0x1, R5 ;  /* 0x0000000103037824 */ /* 0x000fe400078e0205 */
[----:B------:R-:W-:Y:S02]  /*11170*/  IMAD R5, R4, UR4, RZ ;  /* 0x0000000404057c24 */ /* 0x000fe4000f8e02ff */
[----:B------:R-:W-:-:S04]  /*11180*/  IMAD.WIDE.U32 R2, R34, UR4, R2 ;  /* 0x0000000422027c25 */ /* 0x000fc8000f8e0002 */
[----:B------:R-:W-:Y:S01]  /*11190*/  IMAD R5, R34, UR5, R5 ;  /* 0x0000000522057c24 */ /* 0x000fe2000f8e0205 */
[----:B------:R-:W-:Y:S01]  /*111a0*/  ULDC.64 UR4, c[0x0][0x308] ;  /* 0x0000c20000047ab9 */ /* 0x000fe20000000a00 */
[----:B0-----:R-:W-:Y:S02]  /*111b0*/  IMAD R4, R18, 0x1000, R31 ;  /* 0x0000100012047824 */ /* 0x001fe400078e021f */
[----:B------:R-:W-:Y:S02]  /*111c0*/  IMAD.IADD R3, R3, 0x1, R5 ;  /* 0x0000000103037824 */ /* 0x000fe400078e0205 */
[----:B------:R-:W-:Y:S02]  /*111d0*/  IMAD R0, R23, UR4, RZ ;  /* 0x0000000417007c24 */ /* 0x000fe4000f8e02ff */
[----:B------:R-:W-:-:S04]  /*111e0*/  IMAD.WIDE.U32 R2, R19, UR4, R2 ;  /* 0x0000000413027c25 */ /* 0x000fc8000f8e0002 */
[----:B------:R-:W-:Y:S01]  /*111f0*/  IMAD R5, R19, UR5, R0 ;  /* 0x0000000513057c24 */ /* 0x000fe2000f8e0200 */
[----:B------:R-:W-:Y:S01]  /*11200*/  ULDC.64 UR4, c[0x0][0x2e8] ;  /* 0x0000ba0000047ab9 */ /* 0x000fe20000000a00 */
[----:B-1----:R-:W-:Y:S01]  /*11210*/  IMAD.SHL.U32 R6, R6, 0x8, RZ ;  /* 0x0000000806067824 */ /* 0x002fe200078e00ff */
[----:B------:R-:W-:Y:S01]  /*11220*/  LEA R0, P0, R2, UR4, 0x1 ;  /* 0x0000000402007c11 */ /* 0x000fe2000f8008ff */
[----:B------:R-:W-:Y:S01]  /*11230*/  UMOV UR4, 0xffffffff ;  /* 0xffffffff00047882 */ /* 0x000fe20000000000 */
[----:B------:R-:W-:Y:S02]  /*11240*/  IADD3 R5, R3, R5, RZ ;  /* 0x0000000503057210 */ /* 0x000fe40007ffe0ff */
[----:B------:R-:W-:Y:S02]  /*11250*/  LOP3.LUT R6, R6, 0x38, RZ, 0xc0, !PT ;  /* 0x0000003806067812 */ /* 0x000fe400078ec0ff */
[----:B------:R-:W-:Y:S02]  /*11260*/  LEA.HI.X R5, R2, UR5, R5, 0x1, P0 ;  /* 0x0000000502057c11 */ /* 0x000fe400080f0c05 */
[----:B------:R-:W-:Y:S01]  /*11270*/  ISETP.GE.AND P0, PT, R27, 0x1, PT ;  /* 0x000000011b00780c */ /* 0x000fe20003f06270 */
[----:B------:R-:W-:-:S12]  /*11280*/  BRA.DIV UR4, `(.L_x_1776) ;  /* 0x0000002e04bc7947 */ /* 0x000fd8000b800000 */
[----:B------:R-:W0:Y:S01]  /*11290*/  SHFL.IDX PT, R14, R0, RZ, 0x181f ;  /* 0x00181fff000e7589 */ /* 0x000e2200000e0000 */
[----:B------:R-:W-:-:S03]  /*112a0*/  @P0 IMAD R7, R4, 0x2, R17 ;  /* 0x0000000204070824 */ /* 0x000fc600078e0211 */
[----:B------:R-:W1:Y:S01]  /*112b0*/  SHFL.IDX PT, R2, R5, RZ, 0x181f ;  /* 0x00181fff05027589 */ /* 0x000e6200000e0000 */
[----:B0-----:R-:W-:-:S05]  /*112c0*/  @P0 LEA R14, P1, R6, R14, 0x1 ;  /* 0x0000000e060e0211 */ /* 0x001fca00078208ff */
[----:B-1----:R-:W-:Y:S02]  /*112d0*/  @P0 IMAD.X R3, RZ, RZ, R2, P1 ;  /* 0x000000ffff030224 */ /* 0x002fe400008e0602 */
[----:B------:R-:W-:Y:S02]  /*112e0*/  @P0 IMAD.MOV.U32 R2, RZ, RZ, R14 ;  /* 0x000000ffff020224 */ /* 0x000fe400078e000e */
[----:B------:R-:W0:Y:S04]  /*112f0*/  SHFL.IDX PT, R14, R0, 0x1, 0x181f ;  /* 0x00381f00000e7f89 */ /* 0x000e2800000e0000 */
[----:B------:R1:W-:Y:S01]  /*11300*/  @P0 LDGSTS.E.BYPASS.LTC128B.128 [R7+0x22400], desc[UR52][R2.64], !P2 ;  /* 0x2240000002070fae */ /* 0x0003e2000d101d74 */
[----:B------:R-:W-:-:S03]  /*11310*/  ISETP.GE.AND P0, PT, R27, 0x11, PT ;  /* 0x000000111b00780c */ /* 0x000fc60003f06270 */
[----:B-1----:R-:W1:Y:S10]  /*11320*/  SHFL.IDX PT, R2, R5, 0x1, 0x181f ;  /* 0x00381f0005027f89 */ /* 0x002e7400000e0000 */
[----:B------:R-:W-:Y:S01]  /*11330*/  @P0 IMAD R9, R4, 0x2, R17 ;  /* 0x0000000204090824 */ /* 0x000fe200078e0211 */
        /* <DEDUP_REMOVED lines=8> */
[----:B------:R-:W2:Y:S01]  /*113c0*/  SHFL.IDX PT, R5, R5, 0x3, 0x181f ;  /* 0x00781f0005057f89 */ /* 0x000ea200000e0000 */
[----:B0-----:R-:W-:-:S05]  /*113d0*/  @P0 LEA R14, P1, R6, R14, 0x1 ;  /* 0x0000000e060e0211 */ /* 0x001fca00078208ff */
[----:B-1----:R-:W-:Y:S02]  /*113e0*/  @P0 IMAD.X R3, RZ, RZ, R2, P1 ;  /* 0x000000ffff030224 */ /* 0x002fe400008e0602 */
[----:B------:R-:W-:Y:S02]  /*113f0*/  @P0 IMAD.MOV.U32 R2, RZ, RZ, R14 ;  /* 0x000000ffff020224 */ /* 0x000fe400078e000e */
[----:B------:R0:W1:Y:S04]  /*11400*/  SHFL.IDX PT, R14, R0, 0x3, 0x181f ;  /* 0x00781f00000e7f89 */ /* 0x00006800000e0000 */
[----:B--2---:R0:W-:Y:S02]  /*11410*/  @P0 LDGSTS.E.BYPASS.LTC128B.128 [R7+0x23400], desc[UR52][R2.64], !P2 ;  /* 0x2340000002070fae */ /* 0x0041e4000d101d74 */
.L_x_1838:
[----:B------:R-:W-:-:S13]  /*11420*/  ISETP.GE.AND P0, PT, R27, 0x31, PT ;  /* 0x000000311b00780c */ /* 0x000fda0003f06270 */
[----:B01----:R-:W-:-:S05]  /*11430*/  @P0 LEA R2, P1, R6, R14, 0x1 ;  /* 0x0000000e06020211 */ /* 0x003fca00078208ff */
[----:B------:R-:W-:Y:S02]  /*11440*/  @P0 IMAD.X R3, RZ, RZ, R5, P1 ;  /* 0x000000ffff030224 */ /* 0x000fe400008e0605 */
[----:B------:R-:W-:-:S05]  /*11450*/  @P0 IMAD R5, R4, 0x2, R17 ;  /* 0x0000000204050824 */ /* 0x000fca00078e0211 */
[----:B------:R-:W-:Y:S01]  /*11460*/  @!PT LDS RZ, [RZ] ;  /* 0x00000000fffff984 */ /* 0x000fe20000000800 */
[----:B------:R-:W-:Y:S01]  /*11470*/  @!PT LDS RZ, [RZ] ;  /* 0x00000000fffff984 */ /* 0x000fe20000000800 */
[----:B------:R-:W-:Y:S01]  /*11480*/  @!PT LDS RZ, [RZ] ;  /* 0x00000000fffff984 */ /* 0x000fe20000000800 */
[----:B------:R0:W-:Y:S01]  /*11490*/  @P0 LDGSTS.E.BYPASS.LTC128B.128 [R5+0x23c00], desc[UR52][R2.64], !P2 ;  /* 0x23c0000002050fae */ /* 0x0001e2000d101d74 */
[----:B------:R-:W-:Y:S01]  /*114a0*/  PLOP3.LUT P0, PT, PT, PT, PT, 0x80, 0x0 ;  /* 0x000000000000781c */ /* 0x000fe20003f0f070 */
[----:B------:R-:W-:-:S12]  /*114b0*/  NOP ;  /* 0x0000000000007918 */ /* 0x000fd80000000000 */
.L_x_1777:
        /* <DEDUP_REMOVED lines=11> */
.L_x_1778:
[----:B------:R-:W-:Y:S01]  /*11570*/  VIADD R0, R17, 0x20400 ;  /* 0x0002040011007836 */ /* 0x000fe20000000000 */
[----:B------:R1:W-:Y:S06]  /*11580*/  SYNCS.ARRIVE.TRANS64.A1T0 RZ, [R25+URZ+0x28c30], RZ ;  /* 0x028c30ff19ff79a7 */ /* 0x0003ec000810003f */
[----:B------:R-:W-:Y:S05]  /*11590*/  WARPSYNC.ALL ;  /* 0x0000000000007948 */ /* 0x000fea0003800000 */
[----:B------:R-:W-:Y:S01]  /*115a0*/  BAR.SYNC.DEFER_BLOCKING 0x8, 0x100 ;  /* 0x0204000000007b1d */ /* 0x000fe20000010000 */
[----:B------:R-:W-:-:S05]  /*115b0*/  LOP3.LUT P0, RZ, R0, 0x3ff, RZ, 0xc0, !PT ;  /* 0x000003ff00ff7812 */ /* 0x000fca000780c0ff */
[----:B------:R-:W-:Y:S08]  /*115c0*/  BSSY B6, `(.L_x_1779) ;  /* 0x0000012000067945 */ /* 0x000ff00003800000 */
[----:B------:R-:W-:Y:S05]  /*115d0*/  @!P0 BRA `(.L_x_1780) ;  /* 0x0000000000408947 */ /* 0x000fea0003800000 */
[----:B0-----:R-:W-:Y:S01]  /*115e0*/  MOV R2, 0x0 ;  /* 0x0000000000027802 */ /* 0x001fe20000000f00 */
[----:B------:R-:W-:Y:S01]  /*115f0*/  ULDC.64 UR4, c[0x4][0x90] ;  /* 0x0100240000047ab9 */ /* 0x000fe20000000a00 */
[----:B------:R-:W-:Y:S01]  /*11600*/  ULDC.64 UR6, c[0x4][0x98] ;  /* 0x0100260000067ab9 */ /* 0x000fe20000000a00 */
[----:B------:R-:W-:Y:S01]  /*11610*/  ULDC.64 UR8, c[0x4][0x20] ;  /* 0x0100080000087ab9 */ /* 0x000fe20000000a00 */
[----:B------:R-:W-:Y:S01]  /*11620*/  MOV R4, UR4 ;  /* 0x0000000400047c02 */ /* 0x000fe20008000f00 */
[----:B------:R-:W-:Y:S01]  /*11630*/  IMAD.U32 R5, RZ, RZ, UR5 ;  /* 0x00000005ff057e24 */ /* 0x000fe2000f8e00ff */
        /* <DEDUP_REMOVED lines=10> */
.L_x_1780:
[----:B------:R-:W-:Y:S05]  /*116e0*/  BSYNC B6 ;  /* 0x0000000000067941 */ /* 0x000fea0003800000 */
.L_x_1779:
[----:B------:R2:W5:Y:S01]  /*116f0*/  LDL R8, [R1+0x8] ;  /* 0x0000080001087983 */ /* 0x0005620000100800 */
[----:B------:R-:W-:Y:S01]  /*11700*/  UISETP.NE.AND UP0, UPT, UR49, URZ, UPT ;  /* 0x0000003f3100728c */ /* 0x000fe2000bf05270 */
[----:B0-----:R-:W0:Y:S01]  /*11710*/  S2R R2, SR_TID.X ;  /* 0x0000000000027919 */ /* 0x001e220000002100 */
[----:B------:R-:W-:Y:S01]  /*11720*/  R2UR UR6, R23 ;  /* 0x00000000170672ca */ /* 0x000fe200000e0000 */
[----:B------:R-:W-:-:S03]  /*11730*/  ULDC.64 UR8, c[0x0][0x2d8] ;  /* 0x0000b60000087ab9 */ /* 0x000fc60000000a00 */
[----:B------:R-:W-:Y:S02]  /*11740*/  PLOP3.LUT P0, PT, PT, PT, UP0, 0x80, 0x0 ;  /* 0x000000000000781c */ /* 0x000fe40003f0f008 */
[----:B------:R-:W-:-:S03]  /*11750*/  LOP3.LUT P5, RZ, R16, 0x1000, RZ, 0xc0, !PT ;  /* 0x0000100010ff7812 */ /* 0x000fc600078ac0ff */
[----:B------:R-:W-:Y:S01]  /*11760*/  @UP0 ULDC UR4, c[0x0][0x44c] ;  /* 0x0001130000040ab9 */ /* 0x000fe20000000800 */
[----:B0-----:R-:W-:-:S05]  /*11770*/  IMAD.SHL.U32 R2, R2, 0x10, RZ ;  /* 0x0000001002027824 */ /* 0x001fca00078e00ff */
[----:B------:R-:W-:-:S05]  /*11780*/  LOP3.LUT R2, R36, 0x70, R2, 0xf8, !PT ;  /* 0x0000007024027812 */ /* 0x000fca00078ef802 */
[----:B------:R-:W-:-:S04]  /*11790*/  VIADD R0, R2, UR43 ;  /* 0x0000002b02007c36 */ /* 0x000fc80008000000 */
[----:B------:R-:W-:Y:S01]  /*117a0*/  @P0 IMAD.HI.U32 R3, R0, UR4, RZ ;  /* 0x0000000400030c27 */ /* 0x000fe2000f8e00ff */
[----:B------:R-:W-:Y:S01]  /*117b0*/  PLOP3.LUT P0, PT, PT, PT, UP0, 0x80, 0x0 ;  /* 0x000000000000781c */ /* 0x000fe20003f0f008 */
[----:B------:R-:W-:Y:S01]  /*117c0*/  @UP0 ULDC UR4, c[0x0][0x450] ;  /* 0x0001140000040ab9 */ /* 0x000fe20000000800 */
[----:B------:R-:W-:Y:S01]  /*117d0*/  R2UR UR7, R19 ;  /* 0x00000000130772ca */ /* 0x000fe200000e0000 */
[----:B------:R-:W-:Y:S01]  /*117e0*/  IMAD.MOV.U32 R2, RZ, RZ, R0 ;  /* 0x000000ffff027224 */ /* 0x000fe200078e0000 */
[----:B------:R-:W-:-:S09]  /*117f0*/  UIMAD UR6, UR6, UR8, URZ ;  /* 0x00000008060672a4 */ /* 0x000fd2000f8e023f */
[----:B------:R-:W-:Y:S02]  /*11800*/  @P0 SHF.R.U32.HI R2, RZ, UR4, R3 ;  /* 0x00000004ff020c19 */ /* 0x000fe40008011603 */
[----:B------:R-:W-:Y:S01]  /*11810*/  R2UR UR4, R19 ;  /* 0x00000000130472ca */ /* 0x000fe200000e0000 */
[----:B------:R-:W-:Y:S02]  /*11820*/  UIMAD UR7, UR7, UR9, UR6 ;  /* 0x00000009070772a4 */ /* 0x000fe4000f8e0206 */
[----:B------:R-:W-:Y:S01]  /*11830*/  USHF.R.S32.HI UR6, URZ, 0x1f, UR42 ;  /* 0x0000001f3f067899 */ /* 0x000fe2000801142a */
[----:B------:R-:W0:Y:S01]  /*11840*/  S2R R10, SR_TID.X ;  /* 0x00000000000a7919 */ /* 0x000e220000002100 */
[----:B------:R-:W-:-:S08]  /*11850*/  IMAD.MOV R5, RZ, RZ, -R2 ;  /* 0x000000ffff057224 */ /* 0x000fd000078e0a02 */
[----:B------:R-:W-:-:S03]  /*11860*/  UIMAD.WIDE.U32 UR4, UR4, UR8, URZ ;  /* 0x00000008040472a5 */ /* 0x000fc6000f8e003f */
[----:B------:R-:W-:Y:S01]  /*11870*/  ULDC.64 UR8, c[0x0][0x2e0] ;  /* 0x0000b80000087ab9 */ /* 0x000fe20000000a00 */
[----:B------:R-:W-:Y:S02]  /*11880*/  UIADD3 UR5, UR5, UR7, URZ ;  /* 0x0000000705057290 */ /* 0x000fe4000fffe03f */
[----:B------:R-:W-:Y:S01]  /*11890*/  UIMAD UR6, UR6, UR8, URZ ;  /* 0x00000008060672a4 */ /* 0x000fe2000f8e023f */
[----:B------:R-:W-:Y:S01]  /*118a0*/  ULDC UR7, c[0x0][0x448] ;  /* 0x0001120000077ab9 */ /* 0x000fe20000000800 */
[----:B------:R-:W-:Y:S01]  /*118b0*/  UIMAD.WIDE.U32 UR4, UR42, UR8, UR4 ;  /* 0x000000082a0472a5 */ /* 0x000fe2000f8e0004 */
[----:B------:R-:W-:Y:S01]  /*118c0*/  IMAD R5, R5, UR7, R0 ;  /* 0x0000000705057c24 */ /* 0x000fe2000f8e0200 */
[----:B------:R-:W-:Y:S01]  /*118d0*/  UIMAD UR6, UR42, UR9, UR6 ;  /* 0x000000092a0672a4 */ /* 0x000fe2000f8e0206 */
[----:B------:R-:W-:Y:S02]  /*118e0*/  SHF.R.S32.HI R0, RZ, 0x1f, R2 ;  /* 0x0000001fff007819 */ /* 0x000fe40000011402 */
[----:B------:R-:W-:Y:S01]  /*118f0*/  ULDC.64 UR8, c[0x0][0x2d0] ;  /* 0x0000b40000087ab9 */ /* 0x000fe20000000a00 */
[----:B------:R-:W-:Y:S01]  /*11900*/  UIADD3 UR5, UR5, UR6, URZ ;  /* 0x0000000605057290 */ /* 0x000fe2000fffe03f */
[----:B------:R-:W-:-:S02]  /*11910*/  IMAD.U32 R9, RZ, RZ, UR8 ;  /* 0x00000008ff097e24 */ /* 0x000fc4000f8e00ff */
[----:B------:R-:W-:Y:S01]  /*11920*/  IMAD R3, R0, UR8, RZ ;  /* 0x0000000800037c24 */ /* 0x000fe2000f8e02ff */
[----:B------:R-:W-:-:S03]  /*11930*/  SHF.R.S32.HI R0, RZ, 0x1f, R5 ;  /* 0x0000001fff007819 */ /* 0x000fc60000011405 */
[C---:B------:R-:W-:Y:S02]  /*11940*/  IMAD R7, R2.reuse, UR9, R3 ;  /* 0x0000000902077c24 */ /* 0x040fe4000f8e0203 */
[----:B------:R-:W-:Y:S01]  /*11950*/  IMAD.WIDE.U32 R2, R2, R9, UR4 ;  /* 0x0000000402027e25 */ /* 0x000fe2000f8e0009 */
        /* <DEDUP_REMOVED lines=8> */
[----:B------:R-:W-:Y:S01]  /*119e0*/  UMOV UR4, 0xffffffff ;  /* 0xffffffff00047882 */ /* 0x000fe20000000000 */
[----:B0-----:R-:W-:-:S03]  /*119f0*/  SHF.L.U32 R10, R10, 0x3, RZ ;  /* 0x000000030a0a7819 */ /* 0x001fc600000006ff */
[----:B------:R-:W-:Y:S02]  /*11a00*/  LEA.HI.X R5, R2, UR5, R5, 0x1, P0 ;  /* 0x0000000502057c11 */ /* 0x000fe400080f0c05 */
[----:B------:R-:W-:Y:S01]  /*11a10*/  LOP3.LUT R10, R10, 0x38, RZ, 0xc0, !PT ;  /* 0x000000380a0a7812 */ /* 0x000fe200078ec0ff */
[----:B--2---:R-:W-:Y:S06]  /*11a20*/  BRA.DIV UR4, `(.L_x_1781) ;  /* 0x0000002a04fc7947 */ /* 0x004fec000b800000 */
[----:B------:R-:W0:Y:S01]  /*11a30*/  SHFL.IDX PT, R14, R0, RZ, 0x181f ;  /* 0x00181fff000e7589 */ /* 0x000e2200000e0000 */
[----:B------:R-:W-:-:S03]  /*11a40*/  VIADD R4, R36, UR43 ;  /* 0x0000002b24047c36 */ /* 0x000fc60008000000 */
[----:B------:R-:W2:Y:S01]  /*11a50*/  SHFL.IDX PT, R2, R5, RZ, 0x181f ;  /* 0x00181fff05027589 */ /* 0x000ea200000e0000 */
[C---:B------:R-:W-:Y:S01]  /*11a60*/  VIADD R6, R4.reuse, 0x10 ;  /* 0x0000001004067836 */ /* 0x040fe20000000000 */
[----:B------:R-:W-:-:S13]  /*11a70*/  ISETP.GE.AND P0, PT, R4, UR36, PT ;  /* 0x0000002404007c0c */ /* 0x000fda000bf06270 */
[----:B0-----:R-:W-:-:S05]  /*11a80*/  @!P0 LEA R14, P1, R10, R14, 0x1 ;  /* 0x0000000e0a0e8211 */ /* 0x001fca00078208ff */
[----:B--2---:R-:W-:Y:S02]  /*11a90*/  @!P0 IMAD.X R3, RZ, RZ, R2, P1 ;  /* 0x000000ffff038224 */ /* 0x004fe400008e0602 */
[----:B------:R-:W-:Y:S02]  /*11aa0*/  @!P0 IMAD.MOV.U32 R2, RZ, RZ, R14 ;  /* 0x000000ffff028224 */ /* 0x000fe400078e000e */
[----:B------:R-:W0:Y:S04]  /*11ab0*/  SHFL.IDX PT, R14, R0, 0x1, 0x181f ;  /* 0x00381f00000e7f89 */ /* 0x000e2800000e0000 */
[----:B-----5:R2:W-:Y:S01]  /*11ac0*/  @!P0 LDGSTS.E.BYPASS.LTC128B.128 [R8+0x20400], desc[UR52][R2.64], !P5 ;  /* 0x2040000002088fae */ /* 0x0205e2000e901d74 */
[----:B------:R-:W-:Y:S01]  /*11ad0*/  ISETP.GE.AND P0, PT, R6, UR36, PT ;  /* 0x0000002406007c0c */ /* 0x000fe2000bf06270 */
[----:B------:R-:W-:-:S02]  /*11ae0*/  VIADD R6, R4, 0x20 ;  /* 0x0000002004067836 */ /* 0x000fc40000000000 */
[----:B--2---:R-:W2:Y:S10]  /*11af0*/  SHFL.IDX PT, R2, R5, 0x1, 0x181f ;  /* 0x00381f0005027f89 */ /* 0x004eb400000e0000 */
[----:B0-----:R-:W-:-:S05]  /*11b00*/  @!P0 LEA R14, P1, R10, R14, 0x1 ;  /* 0x0000000e0a0e8211 */ /* 0x001fca00078208ff */
[----:B--2---:R-:W-:Y:S02]  /*11b10*/  @!P0 IMAD.X R3, RZ, RZ, R2, P1 ;  /* 0x000000ffff038224 */ /* 0x004fe400008e0602 */
[----:B------:R-:W-:Y:S02]  /*11b20*/  @!P0 IMAD.MOV.U32 R2, RZ, RZ, R14 ;  /* 0x000000ffff028224 */ /* 0x000fe400078e000e */
[----:B------:R-:W0:Y:S04]  /*11b30*/  SHFL.IDX PT, R14, R0, 0x2, 0x181f ;  /* 0x00581f00000e7f89 */ /* 0x000e2800000e0000 */
[----:B------:R2:W-:Y:S01]  /*11b40*/  @!P0 LDGSTS.E.BYPASS.LTC128B.128 [R8+0x20c00], desc[UR52][R2.64], !P5 ;  /* 0x20c0000002088fae */ /* 0x0005e2000e901d74 */
[----:B------:R-:W-:-:S03]  /*11b50*/  ISETP.GE.AND P0, PT, R6, UR36, PT ;  /* 0x0000002406007c0c */ /* 0x000fc6000bf06270 */
[----:B--2---:R-:W2:Y:S04]  /*11b60*/  SHFL.IDX PT, R2, R5, 0x2, 0x181f ;  /* 0x00581f0005027f89 */ /* 0x004ea800000e0000 */
[----:B------:R-:W3:Y:S06]  /*11b70*/  SHFL.IDX PT, R5, R5, 0x3, 0x181f ;  /* 0x00781f0005057f89 */ /* 0x000eec00000e0000 */
[----:B0-----:R-:W-:-:S05]  /*11b80*/  @!P0 LEA R14, P1, R10, R14, 0x1 ;  /* 0x0000000e0a0e8211 */ /* 0x001fca00078208ff */
[----:B--2---:R-:W-:Y:S02]  /*11b90*/  @!P0 IMAD.X R3, RZ, RZ, R2, P1 ;  /* 0x000000ffff038224 */ /* 0x004fe400008e0602 */
[----:B------:R-:W-:Y:S02]  /*11ba0*/  @!P0 IMAD.MOV.U32 R2, RZ, RZ, R14 ;  /* 0x000000ffff028224 */ /* 0x000fe400078e000e */
[----:B------:R0:W2:Y:S04]  /*11bb0*/  SHFL.IDX PT, R14, R0, 0x3, 0x181f ;  /* 0x00781f00000e7f89 */ /* 0x0000a800000e0000 */
[----:B---3--:R0:W-:Y:S02]  /*11bc0*/  @!P0 LDGSTS.E.BYPASS.LTC128B.128 [R8+0x21400], desc[UR52][R2.64], !P5 ;  /* 0x2140000002088fae */ /* 0x0081e4000e901d74 */
.L_x_1847:
[----:B------:R-:W-:-:S05]  /*11bd0*/  VIADD R4, R4, 0x30 ;  /* 0x0000003004047836 */ /* 0x000fca0000000000 */
[----:B------:R-:W-:-:S13]  /*11be0*/  ISETP.GE.AND P0, PT, R4, UR36, PT ;  /* 0x0000002404007c0c */ /* 0x000fda000bf06270 */
[----:B0-2---:R-:W-:-:S05]  /*11bf0*/  @!P0 LEA R2, P1, R10, R14, 0x1 ;  /* 0x0000000e0a028211 */ /* 0x005fca00078208ff */
[----:B------:R-:W-:-:S05]  /*11c00*/  @!P0 IMAD.X R3, RZ, RZ, R5, P1 ;  /* 0x000000ffff038224 */ /* 0x000fca00008e0605 */
[----:B------:R-:W-:Y:S01]  /*11c10*/  @!PT LDS RZ, [RZ] ;  /* 0x00000000fffff984 */ /* 0x000fe20000000800 */
[----:B------:R-:W-:Y:S01]  /*11c20*/  @!PT LDS RZ, [RZ] ;  /* 0x00000000fffff984 */ /* 0x000fe20000000800 */
[----:B------:R-:W-:Y:S01]  /*11c30*/  @!PT LDS RZ, [RZ] ;  /* 0x00000000fffff984 */ /* 0x000fe20000000800 */
[----:B------:R0:W-:Y:S01]  /*11c40*/  @!P0 LDGSTS.E.BYPASS.LTC128B.128 [R8+0x21c00], desc[UR52][R2.64], !P5 ;  /* 0x21c0000002088fae */ /* 0x0001e2000e901d74 */
[----:B------:R-:W-:Y:S01]  /*11c50*/  PLOP3.LUT P0, PT, PT, PT, PT, 0x80, 0x0 ;  /* 0x000000000000781c */ /* 0x000fe20003f0f070 */
[----:B------:R-:W-:-:S12]  /*11c60*/  NOP ;  /* 0x0000000000007918 */ /* 0x000fd80000000000 */
.L_x_1782:
        /* <DEDUP_REMOVED lines=16> */
[----:B------:R-:W2:Y:S03]  /*11d70*/  SYNCS.PHASECHK.TRANS64.TRYWAIT P0, [R17+URZ+0x28c20], R0 ;  /* 0x028c2000110075a7 */ /* 0x000ea6000800017f */
[----:B0-2---:R-:W-:Y:S05]  /*11d80*/  @!P0 BRA `(.L_x_1784) ;  /* 0x0000002c003c8947 */ /* 0x005fea0003800000 */
.L_x_1848:
[----:B------:R-:W-:Y:S05]  /*11d90*/  BSYNC B0 ;  /* 0x0000000000007941 */ /* 0x000fea0003800000 */
.L_x_1783:
[----:B------:R-:W-:-:S05]  /*11da0*/  IMAD.U32 R2, RZ, RZ, UR47 ;  /* 0x0000002fff027e24 */ /* 0x000fca000f8e00ff */
[----:B------:R-:W-:-:S13]  /*11db0*/  ISETP.NE.AND P0, PT, R2, 0x3, PT ;  /* 0x000000030200780c */ /* 0x000fda0003f05270 */
[----:B------:R-:W-:Y:S05]  /*11dc0*/  @!P0 BRA `(.L_x_1785) ;  /* 0x0000000000048947 */ /* 0x000fea0003800000 */
[----:B------:R-:W-:Y:S01]  /*11dd0*/  BPT.TRAP 0x1 ;  /* 0x000000040000795c */ /* 0x000fe20000300000 */
.L_x_1785:
[----:B0-----:R-:W-:Y:S01]  /*11de0*/  SHF.L.U32 R0, R22, 0x1f, RZ ;  /* 0x0000001f16007819 */ /* 0x001fe200000006ff */
[----:B------:R-:W-:Y:S03]  /*11df0*/  BSSY B0, `(.L_x_1786) ;  /* 0x0000003000007945 */ /* 0x000fe60003800000 */
[----:B------:R-:W0:Y:S02]  /*11e00*/  SYNCS.PHASECHK.TRANS64.TRYWAIT P0, [R25+URZ+0x28c60], R0 ;  /* 0x028c6000190075a7 */ /* 0x000e24000800017f */
[----:B0-----:R-:W-:Y:S05]  /*11e10*/  @!P0 BRA `(.L_x_1787) ;  /* 0x0000002c002c8947 */ /* 0x001fea0003800000 */
.L_x_1849:
[----:B------:R-:W-:Y:S05]  /*11e20*/  BSYNC B0 ;  /* 0x0000000000007941 */ /* 0x000fea0003800000 */
.L_x_1786:
[----:B------:R-:W2:Y:S01]  /*11e30*/  LDL.LU R4, [R1] ;  /* 0x0000000001047983 */ /* 0x000ea20000300800 */
[----:B------:R-:W-:Y:S01]  /*11e40*/  ULDC.64 UR4, c[0x0][0x328] ;  /* 0x0000ca0000047ab9 */ /* 0x000fe20000000a00 */
[----:B------:R-:W-:Y:S01]  /*11e50*/  LOP3.LUT R16, R16, 0xfffff7ff, RZ, 0xc0, !PT ;  /* 0xfffff7ff10107812 */ /* 0x000fe200078ec0ff */
[----:B0-----:R-:W-:Y:S02]  /*11e60*/  IMAD R0, R37, UR4, RZ ;  /* 0x0000000425007c24 */ /* 0x001fe4000f8e02ff */
[----:B------:R-:W-:-:S04]  /*11e70*/  IMAD.WIDE.U32 R2, R35, UR4, RZ ;  /* 0x0000000423027c25 */ /* 0x000fc8000f8e00ff */
[----:B------:R-:W-:Y:S01]  /*11e80*/  IMAD R5, R35, UR5, R0 ;  /* 0x0000000523057c24 */ /* 0x000fe2000f8e0200 */
[----:B------:R-:W-:-:S03]  /*11e90*/  ULDC.64 UR4, c[0x0][0x338] ;  /* 0x0000ce0000047ab9 */ /* 0x000fc60000000a00 */
[----:B------:R-:W-:Y:S02]  /*11ea0*/  IMAD.IADD R3, R3, 0x1, R5 ;  /* 0x0000000103037824 */ /* 0x000fe400078e0205 */
[----:B------:R-:W-:-:S04]  /*11eb0*/  IMAD.WIDE.U32 R2, R34, UR4, R2 ;  /* 0x0000000422027c25 */ /* 0x000fc8000f8e0002 */
[----:B--2---:R-:W-:Y:S01]  /*11ec0*/  IMAD R5, R4, UR4, RZ ;  /* 0x0000000404057c24 */ /* 0x004fe2000f8e02ff */
[----:B------:R-:W-:-:S03]  /*11ed0*/  PRMT R4, R32, 0x8880, RZ ;  /* 0x0000888020047816 */ /* 0x000fc600000000ff */
[----:B------:R-:W-:Y:S01]  /*11ee0*/  IMAD R5, R34, UR5, R5 ;  /* 0x0000000522057c24 */ /* 0x000fe2000f8e0205 */
[----:B------:R-:W-:Y:S02]  /*11ef0*/  ULDC.64 UR4, c[0x0][0x330] ;  /* 0x0000cc0000047ab9 */ /* 0x000fe40000000a00 */
[----:B------:R-:W-:Y:S02]  /*11f00*/  IMAD R0, R23, UR4, RZ ;  /* 0x0000000417007c24 */ /* 0x000fe4000f8e02ff */
[----:B------:R-:W-:Y:S01]  /*11f10*/  IADD3 R3, R3, R5, RZ ;  /* 0x0000000503037210 */ /* 0x000fe20007ffe0ff */
[----:B------:R-:W-:Y:S02]  /*11f20*/  IMAD R5, R18, 0x8000, R31 ;  /* 0x0000800012057824 */ /* 0x000fe400078e021f */
[C---:B------:R-:W-:Y:S02]  /*11f30*/  IMAD R7, R19.reuse, UR5, R0 ;  /* 0x0000000513077c24 */ /* 0x040fe4000f8e0200 */
[----:B------:R-:W-:Y:S01]  /*11f40*/  IMAD.WIDE.U32 R2, R19, UR4, R2 ;  /* 0x0000000413027c25 */ /* 0x000fe2000f8e0002 */
[----:B------:R-:W-:-:S03]  /*11f50*/  ULDC.64 UR4, c[0x0][0x318] ;  /* 0x0000c60000047ab9 */ /* 0x000fc60000000a00 */
[----:B------:R-:W-:Y:S01]  /*11f60*/  IMAD.IADD R7, R3, 0x1, R7 ;  /* 0x0000000103077824 */ /* 0x000fe200078e0207 */
[----:B------:R-:W-:Y:S01]  /*11f70*/  LEA R6, P0, R2, UR4, 0x1 ;  /* 0x0000000402067c11 */ /* 0x000fe2000f8008ff */
[----:B------:R-:W-:-:S03]  /*11f80*/  UMOV UR4, 0xffffffff ;  /* 0xffffffff00047882 */ /* 0x000fc60000000000 */
[----:B------:R-:W-:Y:S02]  /*11f90*/  LEA.HI.X R7, R2, UR5, R7, 0x1, P0 ;  /* 0x0000000502077c11 */ /* 0x000fe400080f0c07 */
[----:B------:R-:W-:-:S13]  /*11fa0*/  ISETP.GT.AND P0, PT, R4, -0x1, PT ;  /* 0xffffffff0400780c */ /* 0x000fda0003f04270 */
[----:B------:R-:W-:Y:S01]  /*11fb0*/  @P0 LOP3.LUT R16, R16, 0x800, RZ, 0xfc, !PT ;  /* 0x0000080010100812 */ /* 0x000fe200078efcff */
[----:B------:R-:W-:Y:S06]  /*11fc0*/  BRA.DIV UR4, `(.L_x_1788) ;  /* 0x0000002a04d47947 */ /* 0x000fec000b800000 */
[----:B------:R-:W0:Y:S01]  /*11fd0*/  S2R R2, SR_TID.X ;  /* 0x0000000000027919 */ /* 0x000e220000002100 */
[C---:B------:R-:W-:Y:S01]  /*11fe0*/  LOP3.LUT P1, RZ, R32.reuse, 0x1, RZ, 0xc0, !PT ;  /* 0x0000000120ff7812 */ /* 0x040fe2000782c0ff */
[----:B------:R-:W-:Y:S01]  /*11ff0*/  IMAD R5, R5, 0x2, R17 ;  /* 0x0000000205057824 */ /* 0x000fe200078e0211 */
[C---:B------:R-:W-:Y:S01]  /*12000*/  LOP3.LUT P5, RZ, R32.reuse, 0x2, RZ, 0xc0, !PT ;  /* 0x0000000220ff7812 */ /* 0x040fe200078ac0ff */
[----:B------:R-:W2:Y:S01]  /*12010*/  SHFL.IDX PT, R14, R6, RZ, 0x181f ;  /* 0x00181fff060e7589 */ /* 0x000ea200000e0000 */
[C---:B------:R-:W-:Y:S02]  /*12020*/  LOP3.LUT P4, RZ, R32.reuse, 0x4, RZ, 0xc0, !PT ;  /* 0x0000000420ff7812 */ /* 0x040fe4000788c0ff */
[C---:B------:R-:W-:Y:S01]  /*12030*/  LOP3.LUT P3, RZ, R32.reuse, 0x8, RZ, 0xc0, !PT ;  /* 0x0000000820ff7812 */ /* 0x040fe2000786c0ff */
[----:B------:R-:W3:Y:S01]  /*12040*/  SHFL.IDX PT, R3, R7, RZ, 0x181f ;  /* 0x00181fff07037589 */ /* 0x000ee200000e0000 */
[----:B------:R-:W-:Y:S02]  /*12050*/  LOP3.LUT P2, RZ, R32, 0x10, RZ, 0xc0, !PT ;  /* 0x0000001020ff7812 */ /* 0x000fe4000784c0ff */
[----:B------:R-:W-:Y:S01]  /*12060*/  LOP3.LUT R16, R16, 0xfffffdff, RZ, 0xc0, !PT ;  /* 0xfffffdff10107812 */ /* 0x000fe200078ec0ff */
[----:B------:R-:W-:Y:S03]  /*12070*/  SHFL.IDX PT, R8, R7, 0x2, 0x181f ;  /* 0x00581f0007087f89 */ /* 0x000fe600000e0000 */
[----:B------:R-:W-:Y:S01]  /*12080*/  @P1 LOP3.LUT R16, R16, 0x200, RZ, 0xfc, !PT ;  /* 0x0000020010101812 */ /* 0x000fe200078efcff */
[----:B0-----:R-:W-:-:S05]  /*12090*/  IMAD.SHL.U32 R2, R2, 0x8, RZ ;  /* 0x0000000802027824 */ /* 0x001fca00078e00ff */
[----:B------:R-:W-:-:S05]  /*120a0*/  LOP3.LUT R2, R2, 0x38, RZ, 0xc0, !PT ;  /* 0x0000003802027812 */ /* 0x000fca00078ec0ff */
[----:B------:R-:W-:-:S05]  /*120b0*/  IMAD.SHL.U32 R0, R2, 0x2, RZ ;  /* 0x0000000202007824 */ /* 0x000fca00078e00ff */
[----:B--2---:R-:W-:Y:S02]  /*120c0*/  IADD3 R2, P0, R14, R0, RZ ;  /* 0x000000000e027210 */ /* 0x004fe40007f1e0ff */
[----:B------:R-:W0:Y:S03]  /*120d0*/  SHFL.IDX PT, R14, R6, 0x1, 0x181f ;  /* 0x00381f00060e7f89 */ /* 0x000e2600000e0000 */
[----:B---3--:R-:W-:Y:S01]  /*120e0*/  IMAD.X R3, RZ, RZ, R3, P0 ;  /* 0x000000ffff037224 */ /* 0x008fe200000e0603 */
[----:B------:R-:W-:Y:S02]  /*120f0*/  ISETP.LT.OR P0, PT, R27, 0x1, !P1 ;  /* 0x000000011b00780c */ /* 0x000fe40004f01670 */
[----:B------:R-:W-:-:S11]  /*12100*/  LOP3.LUT P1, RZ, R32, 0x20, RZ, 0xc0, !PT ;  /* 0x0000002020ff7812 */ /* 0x000fd6000782c0ff */
        /* <DEDUP_REMOVED lines=14> */
[----:B------:R-:W-:-:S04]  /*121f0*/  ISETP.GT.AND P6, PT, R4, -0x1, PT ;  /* 0xffffffff0400780c */ /* 0x000fc80003fc4270 */
[----:B------:R-:W-:-:S13]  /*12200*/  ISETP.LT.OR P6, PT, R27, 0x1, P6 ;  /* 0x000000011b00780c */ /* 0x000fda00037c1670 */
[----:B------:R2:W-:Y:S04]  /*12210*/  LDGSTS.E.BYPASS.LTC128B.128 [R5+0xe400], desc[UR52][R2.64+0x380], !P6 ;  /* 0x0e40038002057fae */ /* 0x0005e8000f101d74 */
[----:B--2---:R-:W2:Y:S01]  /*12220*/  SHFL.IDX PT, R3, R7, 0x1, 0x181f ;  /* 0x00381f0007037f89 */ /* 0x004ea200000e0000 */
[----:B0-----:R-:W-:-:S03]  /*12230*/  IADD3 R2, P6, R14, R0, RZ ;  /* 0x000000000e027210 */ /* 0x001fc60007fde0ff */
[----:B------:R-:W0:Y:S04]  /*12240*/  SHFL.IDX PT, R14, R6, 0x2, 0x181f ;  /* 0x00581f00060e7f89 */ /* 0x000e2800000e0000 */
[----:B------:R-:W3:Y:S01]  /*12250*/  SHFL.IDX PT, R7, R7, 0x3, 0x181f ;  /* 0x00781f0007077f89 */ /* 0x000ee200000e0000 */
[----:B--2---:R-:W-:Y:S01]  /*12260*/  IMAD.X R3, RZ, RZ, R3, P6 ;  /* 0x000000ffff037224 */ /* 0x004fe200030e0603 */
[----:B------:R-:W-:-:S04]  /*12270*/  LOP3.LUT P6, RZ, R16, 0x200, RZ, 0xc0, !PT ;  /* 0x0000020010ff7812 */ /* 0x000fc800078cc0ff */
        /* <DEDUP_REMOVED lines=14> */
[----:B------:R-:W-:-:S04]  /*12360*/  ISETP.GT.AND P6, PT, R4, -0x1, PT ;  /* 0xffffffff0400780c */ /* 0x000fc80003fc4270 */
[----:B------:R-:W-:-:S13]  /*12370*/  ISETP.LT.OR P6, PT, R27, 0x11, P6 ;  /* 0x000000111b00780c */ /* 0x000fda00037c1670 */
[----:B------:R0:W-:Y:S02]  /*12380*/  LDGSTS.E.BYPASS.LTC128B.128 [R5+0xec00], desc[UR52][R2.64+0x380], !P6 ;  /* 0x0ec0038002057fae */ /* 0x0001e4000f101d74 */
[----:B0-----:R-:W-:Y:S02]  /*12390*/  IADD3 R2, P6, R14, R0, RZ ;  /* 0x000000000e027210 */ /* 0x001fe40007fde0ff */
[----:B------:R0:W2:Y:S03]  /*123a0*/  SHFL.IDX PT, R14, R6, 0x3, 0x181f ;  /* 0x00781f00060e7f89 */ /* 0x0000a600000e0000 */
[----:B------:R-:W-:Y:S01]  /*123b0*/  IMAD.X R3, RZ, RZ, R8, P6 ;  /* 0x000000ffff037224 */ /* 0x000fe200030e0608 */
[----:B------:R-:W-:-:S04]  /*123c0*/  LOP3.LUT P6, RZ, R16, 0x200, RZ, 0xc0, !PT ;  /* 0x0000020010ff7812 */ /* 0x000fc800078cc0ff */
        /* <DEDUP_REMOVED lines=14> */
[----:B------:R-:W-:-:S04]  /*124b0*/  ISETP.GT.AND P6, PT, R4, -0x1, PT ;  /* 0xffffffff0400780c */ /* 0x000fc80003fc4270 */
[----:B------:R-:W-:-:S13]  /*124c0*/  ISETP.LT.OR P6, PT, R27, 0x21, P6 ;  /* 0x000000211b00780c */ /* 0x000fda00037c1670 */
[----:B--23--:R0:W-:Y:S02]  /*124d0*/  LDGSTS.E.BYPASS.LTC128B.128 [R5+0xf400], desc[UR52][R2.64+0x380], !P6 ;  /* 0x0f40038002057fae */ /* 0x00c1e4000f101d74 */
.L_x_1859:
[----:B0-----:R-:W-:Y:S02]  /*124e0*/  IADD3 R2, P6, R14, R0, RZ ;  /* 0x000000000e027210 */ /* 0x001fe40007fde0ff */
[C---:B------:R-:W-:Y:S02]  /*124f0*/  ISETP.LT.OR P5, PT, R27.reuse, 0x31, !P5 ;  /* 0x000000311b00780c */ /* 0x040fe40006fa1670 */
[C---:B------:R-:W-:Y:S01]  /*12500*/  ISETP.LT.OR P4, PT, R27.reuse, 0x31, !P4 ;  /* 0x000000311b00780c */ /* 0x040fe20006781670 */
[----:B------:R-:W-:Y:S01]  /*12510*/  IMAD.X R3, RZ, RZ, R7, P6 ;  /* 0x000000ffff037224 */ /* 0x000fe200030e0607 */
[----:B------:R-:W-:Y:S02]  /*12520*/  LOP3.LUT P6, RZ, R16, 0x200, RZ, 0xc0, !PT ;  /* 0x0000020010ff7812 */ /* 0x000fe400078cc0ff */
[C---:B------:R-:W-:Y:S02]  /*12530*/  ISETP.LT.OR P3, PT, R27.reuse, 0x31, !P3 ;  /* 0x000000311b00780c */ /* 0x040fe40005f61670 */
[----:B------:R-:W-:-:S02]  /*12540*/  ISETP.LT.OR P6, PT, R27, 0x31, !P6 ;  /* 0x000000311b00780c */ /* 0x000fc400077c1670 */
[C---:B------:R-:W-:Y:S02]  /*12550*/  ISETP.LT.OR P2, PT, R27.reuse, 0x31, !P2 ;  /* 0x000000311b00780c */ /* 0x040fe40005741670 */
[C---:B------:R-:W-:Y:S02]  /*12560*/  ISETP.LT.OR P1, PT, R27.reuse, 0x31, !P1 ;  /* 0x000000311b00780c */ /* 0x040fe40004f21670 */
[----:B------:R-:W-:-:S07]  /*12570*/  ISETP.LT.OR P0, PT, R27, 0x31, !P0 ;  /* 0x000000311b00780c */ /* 0x000fce0004701670 */
[----:B------:R-:W-:Y:S01]  /*12580*/  @!PT LDS RZ, [RZ] ;  /* 0x00000000fffff984 */ /* 0x000fe20000000800 */
[----:B------:R-:W-:Y:S01]  /*12590*/  @!PT LDS RZ, [RZ] ;  /* 0x00000000fffff984 */ /* 0x000fe20000000800 */
[----:B------:R-:W-:Y:S01]  /*125a0*/  @!PT LDS RZ, [RZ] ;  /* 0x00000000fffff984 */ /* 0x000fe20000000800 */
[----:B------:R0:W-:Y:S01]  /*125b0*/  LDGSTS.E.BYPASS.LTC128B.128 [R5+0x1c00], desc[UR52][R2.64], !P6 ;  /* 0x01c0000002057fae */ /* 0x0001e2000f101d74 */
[----:B------:R-:W-:-:S03]  /*125c0*/  ISETP.GT.AND P6, PT, R4, -0x1, PT ;  /* 0xffffffff0400780c */ /* 0x000fc60003fc4270 */
[----:B------:R0:W-:Y:S04]  /*125d0*/  LDGSTS.E.BYPASS.LTC128B.128 [R5+0x3c00], desc[UR52][R2.64+0x80], !P5 ;  /* 0x03c0008002057fae */ /* 0x0001e8000e901d74 */
[----:B------:R0:W-:Y:S04]  /*125e0*/  LDGSTS.E.BYPASS.LTC128B.128 [R5+0x5c00], desc[UR52][R2.64+0x100], !P4 ;  /* 0x05c0010002057fae */ /* 0x0001e8000e101d74 */
[----:B------:R0:W-:Y:S04]  /*125f0*/  LDGSTS.E.BYPASS.LTC128B.128 [R5+0x7c00], desc[UR52][R2.64+0x180], !P3 ;  /* 0x07c0018002057fae */ /* 0x0001e8000d901d74 */
[----:B------:R0:W-:Y:S04]  /*12600*/  LDGSTS.E.BYPASS.LTC128B.128 [R5+0x9c00], desc[UR52][R2.64+0x200], !P2 ;  /* 0x09c0020002057fae */ /* 0x0001e8000d101d74 */
[----:B------:R0:W-:Y:S04]  /*12610*/  LDGSTS.E.BYPASS.LTC128B.128 [R5+0xbc00], desc[UR52][R2.64+0x280], !P1 ;  /* 0x0bc0028002057fae */ /* 0x0001e8000c901d74 */
[----:B------:R0:W-:Y:S01]  /*12620*/  LDGSTS.E.BYPASS.LTC128B.128 [R5+0xdc00], desc[UR52][R2.64+0x300], !P0 ;  /* 0x0dc0030002057fae */ /* 0x0001e2000c101d74 */
[----:B------:R-:W-:-:S13]  /*12630*/  ISETP.LT.OR P0, PT, R27, 0x31, P6 ;  /* 0x000000311b00780c */ /* 0x000fda0003701670 */
[----:B------:R0:W-:Y:S01]  /*12640*/  LDGSTS.E.BYPASS.LTC128B.128 [R5+0xfc00], desc[UR52][R2.64+0x380], !P0 ;  /* 0x0fc0038002057fae */ /* 0x0001e2000c101d74 */
[----:B------:R-:W-:Y:S01]  /*12650*/  PLOP3.LUT P0, PT, PT, PT, PT, 0x80, 0x0 ;  /* 0x000000000000781c */ /* 0x000fe20003f0f070 */
[----:B------:R-:W-:-:S12]  /*12660*/  NOP ;  /* 0x0000000000007918 */ /* 0x000fd80000000000 */
.L_x_1789:
        /* <DEDUP_REMOVED lines=11> */
.L_x_1790:
[----:B------:R-:W-:Y:S01]  /*12720*/  UIADD3 UR4, UR44, -0x2, URZ ;  /* 0xfffffffe2c047890 */ /* 0x000fe2000fffe03f */
[----:B------:R0:W-:Y:S03]  /*12730*/  SYNCS.ARRIVE.TRANS64.A1T0 RZ, [R25+URZ+0x28c50], RZ ;  /* 0x028c50ff19ff79a7 */ /* 0x0001e6000810003f */
[----:B------:R-:W-:-:S06]  /*12740*/  UISETP.GE.AND UP0, UPT, UR4, UR45, UPT ;  /* 0x0000002d0400728c */ /* 0x000fcc000bf06270 */
[----:B------:R-:W-:-:S13]  /*12750*/  PLOP3.LUT P0, PT, PT, PT, UP0, 0x40, 0x0 ;  /* 0x000000000000781c */ /* 0x000fda0003f0e808 */
[----:B0-----:R-:W-:Y:S05]  /*12760*/  @P0 BRA `(.L_x_1791) ;  /* 0x0000000c00980947 */ /* 0x001fea0003800000 */
[----:B------:R-:W-:Y:S01]  /*12770*/  BSSY B0, `(.L_x_1791) ;  /* 0x00000e5000007945 */ /* 0x000fe20003800000 */
[----:B------:R-:W-:-:S07]  /*12780*/  IMAD.U32 R9, RZ, RZ, UR4 ;  /* 0x00000004ff097e24 */ /* 0x000fce000f8e00ff */
.L_x_1804:
[----:B0-----:R-:W0:Y:S01]  /*12790*/  S2R R2, SR_TID.X ;  /* 0x0000000000027919 */ /* 0x001e220000002100 */
[----:B------:R-:W2:Y:S01]  /*127a0*/  LDC R3, c[0x0][0x430] ;  /* 0x00010c00ff037b82 */ /* 0x000ea20000000800 */
[----:B-1----:R-:W-:Y:S02]  /*127b0*/  IMAD R8, R9, 0x40, R30 ;  /* 0x0000004009087824 */ /* 0x002fe400078e021e */
[----:B------:R-:W-:Y:S01]  /*127c0*/  VIADD R18, R18, 0x1 ;  /* 0x0000000112127836 */ /* 0x000fe20000000000 */
[----:B--2---:R-:W-:Y:S01]  /*127d0*/  ISETP.NE.AND P0, PT, R3, 0x1, PT ;  /* 0x000000010300780c */ /* 0x004fe20003f05270 */
[----:B0-----:R-:W-:-:S05]  /*127e0*/  IMAD.SHL.U32 R2, R2, 0x10, RZ ;  /* 0x0000001002027824 */ /* 0x001fca00078e00ff */
[----:B------:R-:W-:-:S07]  /*127f0*/  LOP3.LUT R2, R36, 0x70, R2, 0xf8, !PT ;  /* 0x0000007024027812 */ /* 0x000fce00078ef802 */
[----:B------:R-:W0:Y:S01]  /*12800*/  @P0 LDC R3, c[0x0][0x434] ;  /* 0x00010d00ff030b82 */ /* 0x000e220000000800 */
[C---:B------:R-:W-:Y:S01]  /*12810*/  ISETP.GT.U32.AND P1, PT, R2.reuse, 0x3f, PT ;  /* 0x0000003f0200780c */ /* 0x040fe20003f24070 */
[----:B------:R-:W-:-:S06]  /*12820*/  IMAD.IADD R8, R2, 0x1, R8 ;  /* 0x0000000102087824 */ /* 0x000fcc00078e0208 */
[----:B------:R-:W2:Y:S01]  /*12830*/  @P0 LDC R7, c[0x0][0x438] ;  /* 0x00010e00ff070b82 */ /* 0x000ea20000000800 */
[----:B------:R-:W-:-:S07]  /*12840*/  IMAD.MOV.U32 R10, RZ, RZ, R8 ;  /* 0x000000ffff0a7224 */ /* 0x000fce00078e0008 */
[----:B------:R-:W3:Y:S01]  /*12850*/  @!P1 LDC.64 R4, c[0x0][0x428] ;  /* 0x00010a00ff049b82 */ /* 0x000ee20000000a00 */
[----:B0-----:R-:W-:-:S05]  /*12860*/  @P0 IMAD.HI.U32 R2, R8, R3, RZ ;  /* 0x0000000308020227 */ /* 0x001fca00078e00ff */
[----:B--2---:R-:W-:Y:S02]  /*12870*/  @P0 SHF.R.U32.HI R10, RZ, R7, R2 ;  /* 0x00000007ff0a0219 */ /* 0x004fe40000011602 */
[----:B------:R-:W0:Y:S02]  /*12880*/  @!P1 LDC.64 R6, c[0x0][0x418] ;  /* 0x00010600ff069b82 */ /* 0x000e240000000a00 */
[----:B------:R-:W-:Y:S01]  /*12890*/  @!P1 SHF.R.S32.HI R3, RZ, 0x1f, R10 ;  /* 0x0000001fff039819 */ /* 0x000fe2000001140a */
[----:B---3--:R-:W-:-:S04]  /*128a0*/  @!P1 IMAD R2, R29, R4, RZ ;  /* 0x000000041d029224 */ /* 0x008fc800078e02ff */
[----:B------:R-:W-:Y:S01]  /*128b0*/  @!P1 IMAD R5, R24, R5, R2 ;  /* 0x0000000518059224 */ /* 0x000fe200078e0202 */
[----:B------:R-:W-:-:S05]  /*128c0*/  @!P1 MOV R2, R10 ;  /* 0x0000000a00029202 */ /* 0x000fca0000000f00 */
[----:B------:R-:W-:-:S04]  /*128d0*/  @!P1 IMAD.WIDE.U32 R2, R24, R4, R2 ;  /* 0x0000000418029225 */ /* 0x000fc800078e0002 */
[----:B------:R-:W-:Y:S02]  /*128e0*/  @!P1 IMAD.IADD R3, R5, 0x1, R3 ;  /* 0x0000000105039824 */ /* 0x000fe400078e0203 */
[----:B------:R-:W-:Y:S01]  /*128f0*/  IMAD.MOV.U32 R4, RZ, RZ, RZ ;  /* 0x000000ffff047224 */ /* 0x000fe200078e00ff */
[----:B0-----:R-:W-:Y:S01]  /*12900*/  @!P1 LEA R6, P0, R2, R6, 0x2 ;  /* 0x0000000602069211 */ /* 0x001fe200078010ff */
[----:B------:R-:W-:-:S03]  /*12910*/  IMAD.U32 R11, RZ, RZ, UR47 ;  /* 0x0000002fff0b7e24 */ /* 0x000fc6000f8e00ff */
[----:B------:R-:W-:Y:S01]  /*12920*/  @!P1 LEA.HI.X R7, R2, R7, R3, 0x2, P0 ;  /* 0x0000000702079211 */ /* 0x000fe200000f1403 */
[----:B------:R-:W-:Y:S01]  /*12930*/  IMAD.MOV R5, RZ, RZ, -R10 ;  /* 0x000000ffff057224 */ /* 0x000fe200078e0a0a */
[----:B------:R-:W-:-:S03]  /*12940*/  ISETP.NE.AND P0, PT, R18, 0x2, PT ;  /* 0x000000021200780c */ /* 0x000fc60003f05270 */
[----:B------:R0:W5:Y:S01]  /*12950*/  @!P1 LDG.E R4, desc[UR52][R6.64] ;  /* 0x0000003406049981 */ /* 0x000162000c1e1900 */
[----:B------:R-:W-:Y:S01]  /*12960*/  ISETP.NE.AND P1, PT, R11, 0x3, PT ;  /* 0x000000030b00780c */ /* 0x000fe20003f25270 */
[----:B------:R-:W-:Y:S05]  /*12970*/  YIELD ;  /* 0x0000000000007946 */ /* 0x000fea0003800000 */
[----:B------:R-:W-:Y:S01]  /*12980*/  ULDC UR4, c[0x0][0x430] ;  /* 0x00010c0000047ab9 */ /* 0x000fe20000000800 */
[----:B------:R-:W-:Y:S01]  /*12990*/  IMAD.MOV.U32 R2, RZ, RZ, R9 ;  /* 0x000000ffff027224 */ /* 0x000fe200078e0009 */
[----:B------:R-:W-:Y:S01]  /*129a0*/  SEL R3, RZ, 0x1, P0 ;  /* 0x00000001ff037807 */ /* 0x000fe20000000000 */
[----:B------:R-:W-:Y:S01]  /*129b0*/  IMAD R5, R5, UR4, R8 ;  /* 0x0000000405057c24 */ /* 0x000fe2000f8e0208 */
[----:B------:R-:W-:Y:S01]  /*129c0*/  SEL R18, R18, RZ, P0 ;  /* 0x000000ff12127207 */ /* 0x000fe20000000000 */
[----:B------:R-:W-:Y:S01]  /*129d0*/  VIADD R9, R9, 0xffffffff ;  /* 0xffffffff09097836 */ /* 0x000fe20000000000 */
[----:B------:R-:W-:-:S02]  /*129e0*/  LOP3.LUT R22, R22, R3, RZ, 0x3c, !PT ;  /* 0x0000000316167212 */ /* 0x000fc400078e3cff */
[----:B------:R-:W-:Y:S01]  /*129f0*/  ISETP.GT.AND P3, PT, R2, UR45, PT ;  /* 0x0000002d02007c0c */ /* 0x000fe2000bf64270 */
[----:B0-----:R-:W-:-:S12]  /*12a00*/  @!P1 BRA `(.L_x_1792) ;  /* 0x0000000000049947 */ /* 0x001fd80003800000 */
[----:B------:R-:W-:Y:S01]  /*12a10*/  BPT.TRAP 0x1 ;  /* 0x000000040000795c */ /* 0x000fe20000300000 */
.L_x_1792:
[----:B------:R-:W-:Y:S01]  /*12a20*/  IMAD R8, R18, 0x8, R17 ;  /* 0x0000000812087824 */ /* 0x000fe200078e0211 */
[----:B------:R-:W-:Y:S01]  /*12a30*/  SHF.L.U32 R20, R22, 0x1f, RZ ;  /* 0x0000001f16147819 */ /* 0x000fe200000006ff */
[----:B------:R-:W-:Y:S01]  /*12a40*/  BSSY B1, `(.L_x_1793) ;  /* 0x0000004000017945 */ /* 0x000fe20003800000 */
[----:B------:R-:W-:Y:S02]  /*12a50*/  SHF.R.S32.HI R7, RZ, 0x1f, R5 ;  /* 0x0000001fff077819 */ /* 0x000fe40000011405 */
[----:B------:R-:W0:Y:S02]  /*12a60*/  SYNCS.PHASECHK.TRANS64.TRYWAIT P0, [R8+URZ+0x28c40], R20 ;  /* 0x028c4014080075a7 */ /* 0x000e24000800017f */
[----:B0-----:R-:W-:Y:S05]  /*12a70*/  @!P0 BRA `(.L_x_1794) ;  /* 0x0000002800308947 */ /* 0x001fea0003800000 */
.L_x_1860:
[----:B------:R-:W-:Y:S05]  /*12a80*/  BSYNC B1 ;  /* 0x0000000000017941 */ /* 0x000fea0003800000 */
.L_x_1793:
[----:B------:R-:W-:Y:S01]  /*12a90*/  ULDC.64 UR4, c[0x0][0x300] ;  /* 0x0000c00000047ab9 */ /* 0x000fe20000000a00 */
[----:B-----5:R-:W-:Y:S01]  /*12aa0*/  SHF.R.S32.HI R10, RZ, 0x1f, R4 ;  /* 0x0000001fff0a7819 */ /* 0x020fe20000011404 */
[----:B------:R-:W-:Y:S01]  /*12ab0*/  IMAD R2, R7, UR4, RZ ;  /* 0x0000000407027c24 */ /* 0x000fe2000f8e02ff */
[----:B------:R-:W-:-:S03]  /*12ac0*/  LOP3.LUT P1, RZ, R16, 0x2, RZ, 0xc0, !PT ;  /* 0x0000000210ff7812 */ /* 0x000fc6000782c0ff */
        /* <DEDUP_REMOVED lines=15> */
[----:B------:R-:W-:Y:S01]  /*12bc0*/  UMOV UR4, 0xffffffff ;  /* 0xffffffff00047882 */ /* 0x000fe20000000000 */
[----:B------:R-:W-:Y:S02]  /*12bd0*/  IMAD R6, R18, 0x1000, R31 ;  /* 0x0000100012067824 */ /* 0x000fe400078e021f */
[----:B------:R-:W-:Y:S01]  /*12be0*/  LEA.HI.X R27, R2, UR5, R27, 0x1, P0 ;  /* 0x00000005021b7c11 */ /* 0x000fe200080f0c1b */
[----:B------:R-:W-:Y:S08]  /*12bf0*/  BRA.DIV UR4, `(.L_x_1795) ;  /* 0x0000002604e47947 */ /* 0x000ff0000b800000 */
[----:B------:R-:W2:Y:S01]  /*12c00*/  SHFL.IDX PT, R14, R21, RZ, 0x181f ;  /* 0x00181fff150e7589 */ /* 0x000ea200000e0000 */
[----:B-1----:R-:W-:-:S03]  /*12c10*/  IMAD R25, R6, 0x2, R17 ;  /* 0x0000000206197824 */ /* 0x002fc600078e0211 */
[----:B------:R-:W1:Y:S01]  /*12c20*/  SHFL.IDX PT, R3, R27, RZ, 0x181f ;  /* 0x00181fff1b037589 */ /* 0x000e6200000e0000 */
[----:B--2---:R-:W-:-:S03]  /*12c30*/  IADD3 R2, P0, R14, R0, RZ ;  /* 0x000000000e027210 */ /* 0x004fc60007f1e0ff */
[----:B------:R-:W2:Y:S02]  /*12c40*/  SHFL.IDX PT, R14, R21, 0x1, 0x181f ;  /* 0x00381f00150e7f89 */ /* 0x000ea400000e0000 */
[----:B-1----:R-:W-:-:S05]  /*12c50*/  IMAD.X R3, RZ, RZ, R3, P0 ;  /* 0x000000ffff037224 */ /* 0x002fca00000e0603 */
[----:B------:R1:W-:Y:S04]  /*12c60*/  LDGSTS.E.BYPASS.LTC128B.128 [R25+0x22400], desc[UR52][R2.64], !P1 ;  /* 0x2240000002197fae */ /* 0x0003e8000c901d74 */
[----:B-1----:R-:W1:Y:S01]  /*12c70*/  SHFL.IDX PT, R3, R27, 0x1, 0x181f ;  /* 0x00381f001b037f89 */ /* 0x002e6200000e0000 */
[----:B--2---:R-:W-:-:S03]  /*12c80*/  IADD3 R2, P0, R14, R0, RZ ;  /* 0x000000000e027210 */ /* 0x004fc60007f1e0ff */
[----:B------:R-:W2:Y:S01]  /*12c90*/  SHFL.IDX PT, R14, R21, 0x2, 0x181f ;  /* 0x00581f00150e7f89 */ /* 0x000ea200000e0000 */
[----:B-1----:R-:W-:-:S05]  /*12ca0*/  IADD3.X R3, RZ, R3, RZ, P0, !PT ;  /* 0x00000003ff037210 */ /* 0x002fca00007fe4ff */
[----:B------:R1:W-:Y:S04]  /*12cb0*/  LDGSTS.E.BYPASS.LTC128B.128 [R25+0x22c00], desc[UR52][R2.64], !P1 ;  /* 0x22c0000002197fae */ /* 0x0003e8000c901d74 */
[----:B-1----:R-:W1:Y:S01]  /*12cc0*/  SHFL.IDX PT, R3, R27, 0x2, 0x181f ;  /* 0x00581f001b037f89 */ /* 0x002e6200000e0000 */
[----:B--2---:R-:W-:-:S03]  /*12cd0*/  IADD3 R2, P0, R14, R0, RZ ;  /* 0x000000000e027210 */ /* 0x004fc60007f1e0ff */
[----:B------:R2:W3:Y:S04]  /*12ce0*/  SHFL.IDX PT, R14, R21, 0x3, 0x181f ;  /* 0x00781f00150e7f89 */ /* 0x0004e800000e0000 */
[----:B------:R-:W4:Y:S01]  /*12cf0*/  SHFL.IDX PT, R27, R27, 0x3, 0x181f ;  /* 0x00781f001b1b7f89 */ /* 0x000f2200000e0000 */
[----:B-1----:R-:W-:-:S05]  /*12d00*/  IMAD.X R3, RZ, RZ, R3, P0 ;  /* 0x000000ffff037224 */ /* 0x002fca00000e0603 */
[----:B---3--:R2:W-:Y:S02]  /*12d10*/  LDGSTS.E.BYPASS.LTC128B.128 [R25+0x23400], desc[UR52][R2.64], !P1 ;  /* 0x2340000002197fae */ /* 0x0085e4000c901d74 */
.L_x_1870:
[----:B--2---:R-:W-:-:S05]  /*12d20*/  IADD3 R2, P0, R14, R0, RZ ;  /* 0x000000000e027210 */ /* 0x004fca0007f1e0ff */
[----:B----4-:R-:W-:Y:S01]  /*12d30*/  IMAD.X R3, RZ, RZ, R27, P0 ;  /* 0x000000ffff037224 */ /* 0x010fe200000e061b */
[----:B------:R-:W-:-:S04]  /*12d40*/  PLOP3.LUT P0, PT, PT, PT, PT, 0x80, 0x0 ;  /* 0x000000000000781c */ /* 0x000fc80003f0f070 */
[----:B------:R-:W-:Y:S01]  /*12d50*/  @!PT LDS RZ, [RZ] ;  /* 0x00000000fffff984 */ /* 0x000fe20000000800 */
[----:B------:R-:W-:Y:S01]  /*12d60*/  @!PT LDS RZ, [RZ] ;  /* 0x00000000fffff984 */ /* 0x000fe20000000800 */
[----:B------:R-:W-:Y:S01]  /*12d70*/  @!PT LDS RZ, [RZ] ;  /* 0x00000000fffff984 */ /* 0x000fe20000000800 */
[----:B------:R1:W-:Y:S01]  /*12d80*/  LDGSTS.E.BYPASS.LTC128B.128 [R25+0x23c00], desc[UR52][R2.64], !P1 ;  /* 0x23c0000002197fae */ /* 0x0003e2000c901d74 */
[----:B------:R-:W-:-:S08]  /*12d90*/  NOP ;  /* 0x0000000000007918 */ /* 0x000fd00000000000 */
.L_x_1796:
        /* <DEDUP_REMOVED lines=11> */
.L_x_1797:
[----:B------:R1:W-:Y:S01]  /*12e50*/  SYNCS.ARRIVE.TRANS64.A1T0 RZ, [R8+URZ+0x28c30], RZ ;  /* 0x028c30ff08ff79a7 */ /* 0x0003e2000810003f */
[----:B------:R-:W-:Y:S05]  /*12e60*/  @!P2 BRA `(.L_x_1798) ;  /* 0x000000000004a947 */ /* 0x000fea0003800000 */
[----:B------:R-:W-:Y:S01]  /*12e70*/  BPT.TRAP 0x1 ;  /* 0x000000040000795c */ /* 0x000fe20000300000 */
.L_x_1798:
[----:B------:R-:W2:Y:S01]  /*12e80*/  SYNCS.PHASECHK.TRANS64.TRYWAIT P0, [R8+URZ+0x28c60], R20 ;  /* 0x028c6014080075a7 */ /* 0x000ea2000800017f */
[----:B------:R-:W-:Y:S04]  /*12e90*/  BSSY B1, `(.L_x_1799) ;  /* 0x0000002000017945 */ /* 0x000fe80003800000 */
[----:B--2---:R-:W-:Y:S05]  /*12ea0*/  @!P0 BRA `(.L_x_1800) ;  /* 0x0000002800448947 */ /* 0x004fea0003800000 */
.L_x_1871:
[----:B------:R-:W-:Y:S05]  /*12eb0*/  BSYNC B1 ;  /* 0x0000000000017941 */ /* 0x000fea0003800000 */
.L_x_1799:
[----:B------:R-:W-:Y:S01]  /*12ec0*/  ULDC.64 UR4, c[0x0][0x328] ;  /* 0x0000ca0000047ab9 */ /* 0x000fe20000000a00 */
[C---:B------:R-:W-:Y:S01]  /*12ed0*/  LOP3.LUT P5, RZ, R16.reuse, 0x8, RZ, 0xc0, !PT ;  /* 0x0000000810ff7812 */ /* 0x040fe200078ac0ff */
        /* <DEDUP_REMOVED lines=19> */
[----:B0-2---:R-:W-:Y:S01]  /*13010*/  LEA.HI.X R20, R2, UR5, R3, 0x1, P0 ;  /* 0x0000000502147c11 */ /* 0x005fe200080f0c03 */
[----:B------:R-:W-:Y:S08]  /*13020*/  BRA.DIV UR4, `(.L_x_1801) ;  /* 0x0000002604f87947 */ /* 0x000ff0000b800000 */
[----:B------:R-:W0:Y:S01]  /*13030*/  SHFL.IDX PT, R14, R10, RZ, 0x181f ;  /* 0x00181fff0a0e7589 */ /* 0x000e2200000e0000 */
[C---:B------:R-:W-:Y:S01]  /*13040*/  LOP3.LUT P1, RZ, R16.reuse, 0x80, RZ, 0xc0, !PT ;  /* 0x0000008010ff7812 */ /* 0x040fe2000782c0ff */
[----:B------:R-:W-:Y:S01]  /*13050*/  IMAD R21, R21, 0x2, R17 ;  /* 0x0000000215157824 */ /* 0x000fe200078e0211 */
[----:B------:R-:W-:Y:S01]  /*13060*/  P2R R11, PR, RZ, 0x8 ;  /* 0x00000008ff0b7803 */ /* 0x000fe20000000000 */
[----:B------:R-:W2:Y:S01]  /*13070*/  SHFL.IDX PT, R3, R20, RZ, 0x181f ;  /* 0x00181fff14037589 */ /* 0x000ea200000e0000 */
[C---:B------:R-:W-:Y:S02]  /*13080*/  LOP3.LUT P3, RZ, R16.reuse, 0x40, RZ, 0xc0, !PT ;  /* 0x0000004010ff7812 */ /* 0x040fe4000786c0ff */
[C---:B------:R-:W-:Y:S01]  /*13090*/  LOP3.LUT P6, RZ, R16.reuse, 0x20, RZ, 0xc0, !PT ;  /* 0x0000002010ff7812 */ /* 0x040fe200078cc0ff */
[----:B------:R-:W-:Y:S01]  /*130a0*/  SHFL.IDX PT, R2, R10, 0x2, 0x181f ;  /* 0x00581f000a027f89 */ /* 0x000fe200000e0000 */
[----:B------:R-:W-:Y:S02]  /*130b0*/  LOP3.LUT P2, RZ, R16, 0x10, RZ, 0xc0, !PT ;  /* 0x0000001010ff7812 */ /* 0x000fe4000784c0ff */
[----:B------:R-:W-:-:S02]  /*130c0*/  P2R R12, PR, RZ, 0x8 ;  /* 0x00000008ff0c7803 */ /* 0x000fc40000000000 */
[----:B0-----:R-:W-:Y:S02]  /*130d0*/  IADD3 R6, P0, R14, R0, RZ ;  /* 0x000000000e067210 */ /* 0x001fe40007f1e0ff */
        /* <DEDUP_REMOVED lines=10> */
[----:B------:R-:W-:Y:S02]  /*13180*/  LDGSTS.E.BYPASS.LTC128B.128 [R21+0x8400], desc[UR52][R6.64+0x200], !P5 ;  /* 0x0840020006157fae */ /* 0x000fe4000e901d74 */
[----:B--2---:R-:W-:Y:S01]  /*13190*/  IMAD.X R5, RZ, RZ, R3, P0 ;  /* 0x000000ffff057224 */ /* 0x004fe200000e0603 */
[----:B------:R-:W-:Y:S01]  /*131a0*/  IADD3 R2, P0, R2, R0, RZ ;  /* 0x0000000002027210 */ /* 0x000fe20007f1e0ff */
[----:B------:R-:W0:Y:S04]  /*131b0*/  SHFL.IDX PT, R3, R20, 0x2, 0x181f ;  /* 0x00581f0014037f89 */ /* 0x000e2800000e0000 */
[----:B------:R-:W-:Y:S04]  /*131c0*/  LDGSTS.E.BYPASS.LTC128B.128 [R21+0xa400], desc[UR52][R6.64+0x280], !P4 ;  /* 0x0a40028006157fae */ /* 0x000fe8000e101d74 */
[----:B------:R2:W3:Y:S04]  /*131d0*/  SHFL.IDX PT, R14, R10, 0x3, 0x181f ;  /* 0x00781f000a0e7f89 */ /* 0x0004e800000e0000 */
[----:B------:R-:W4:Y:S01]  /*131e0*/  SHFL.IDX PT, R20, R20, 0x3, 0x181f ;  /* 0x00781f0014147f89 */ /* 0x000f2200000e0000 */
[----:B0-----:R-:W-:Y:S01]  /*131f0*/  IMAD.X R3, RZ, RZ, R3, P0 ;  /* 0x000000ffff037224 */ /* 0x001fe200000e0603 */
[----:B------:R-:W-:-:S13]  /*13200*/  ISETP.NE.U32.AND P0, PT, R28, RZ, PT ;  /* 0x000000ff1c00720c */ /* 0x000fda0003f05070 */
[----:B------:R-:W-:Y:S04]  /*13210*/  LDGSTS.E.BYPASS.LTC128B.128 [R21+0xc400], desc[UR52][R6.64+0x300], P0 ;  /* 0x0c40030006157fae */ /* 0x000fe80008101d74 */
[----:B------:R0:W-:Y:S04]  /*13220*/  LDGSTS.E.BYPASS.LTC128B.128 [R21+0xe400], desc[UR52][R6.64+0x380], P1 ;  /* 0x0e40038006157fae */ /* 0x0001e80008901d74 */
[----:B------:R2:W-:Y:S01]  /*13230*/  LDGSTS.E.BYPASS.LTC128B.128 [R21+0xc00], desc[UR52][R4.64], !P3 ;  /* 0x00c0000004157fae */ /* 0x0005e2000d901d74 */
[----:B------:R-:W-:-:S04]  /*13240*/  ISETP.NE.AND P3, PT, R12, RZ, PT ;  /* 0x000000ff0c00720c */ /* 0x000fc80003f65270 */
[----:B0-----:R-:W-:-:S09]  /*13250*/  P2R R6, PR, RZ, 0x8 ;  /* 0x00000008ff067803 */ /* 0x001fd20000000000 */
        /* <DEDUP_REMOVED lines=10> */
[----:B------:R2:W-:Y:S01]  /*13300*/  LDGSTS.E.BYPASS.LTC128B.128 [R21+0x3400], desc[UR52][R2.64+0x80], !P3 ;  /* 0x0340008002157fae */ /* 0x0005e2000d901d74 */
[----:B------:R-:W-:-:S03]  /*13310*/  ISETP.NE.AND P3, PT, R11, RZ, PT ;  /* 0x000000ff0b00720c */ /* 0x000fc60003f65270 */
[----:B------:R2:W-:Y:S04]  /*13320*/  LDGSTS.E.BYPASS.LTC128B.128 [R21+0x5400], desc[UR52][R2.64+0x100], !P6 ;  /* 0x0540010002157fae */ /* 0x0005e8000f101d74 */
[----:B------:R2:W-:Y:S04]  /*13330*/  LDGSTS.E.BYPASS.LTC128B.128 [R21+0x7400], desc[UR52][R2.64+0x180], !P2 ;  /* 0x0740018002157fae */ /* 0x0005e8000d101d74 */
[----:B------:R2:W-:Y:S04]  /*13340*/  LDGSTS.E.BYPASS.LTC128B.128 [R21+0x9400], desc[UR52][R2.64+0x200], !P5 ;  /* 0x0940020002157fae */ /* 0x0005e8000e901d74 */
[----:B------:R2:W-:Y:S04]  /*13350*/  LDGSTS.E.BYPASS.LTC128B.128 [R21+0xb400], desc[UR52][R2.64+0x280], !P4 ;  /* 0x0b40028002157fae */ /* 0x0005e8000e101d74 */
[----:B------:R2:W-:Y:S04]  /*13360*/  LDGSTS.E.BYPASS.LTC128B.128 [R21+0xd400], desc[UR52][R2.64+0x300], P0 ;  /* 0x0d40030002157fae */ /* 0x0005e80008101d74 */
[----:B---34-:R2:W-:Y:S02]  /*13370*/  LDGSTS.E.BYPASS.LTC128B.128 [R21+0xf400], desc[UR52][R2.64+0x380], P1 ;  /* 0x0f40038002157fae */ /* 0x0185e40008901d74 */
.L_x_1881:
[----:B--2---:R-:W-:Y:S02]  /*13380*/  P2R R4, PR, RZ, 0x2 ;  /* 0x00000002ff047803 */ /* 0x004fe40000000000 */
[----:B------:R-:W-:Y:S02]  /*13390*/  LOP3.LUT P1, RZ, R16, 0x80, RZ, 0xc0, !PT ;  /* 0x0000008010ff7812 */ /* 0x000fe4000782c0ff */
[----:B------:R-:W-:Y:S02]  /*133a0*/  IADD3 R2, P2, R14, R0, RZ ;  /* 0x000000000e027210 */ /* 0x000fe40007f5e0ff */
[----:B------:R-:W-:Y:S02]  /*133b0*/  P2R R5, PR, RZ, 0x8 ;  /* 0x00000008ff057803 */ /* 0x000fe40000000000 */
[C---:B------:R-:W-:Y:S01]  /*133c0*/  LOP3.LUT P3, RZ, R16.reuse, 0x40, RZ, 0xc0, !PT ;  /* 0x0000004010ff7812 */ /* 0x040fe2000786c0ff */
[----:B------:R-:W-:Y:S01]  /*133d0*/  IMAD.X R3, RZ, RZ, R20, P2 ;  /* 0x000000ffff037224 */ /* 0x000fe200010e0614 */
[----:B------:R-:W-:-:S02]  /*133e0*/  LOP3.LUT P2, RZ, R16, 0x20, RZ, 0xc0, !PT ;  /* 0x0000002010ff7812 */ /* 0x000fc4000784c0ff */
[----:B------:R-:W-:-:S03]  /*133f0*/  LOP3.LUT P6, RZ, R16, 0x10, RZ, 0xc0, !PT ;  /* 0x0000001010ff7812 */ /* 0x000fc600078cc0ff */
[----:B------:R-:W-:Y:S01]  /*13400*/  @!PT LDS RZ, [RZ] ;  /* 0x00000000fffff984 */ /* 0x000fe20000000800 */
[----:B------:R-:W-:Y:S01]  /*13410*/  @!PT LDS RZ, [RZ] ;  /* 0x00000000fffff984 */ /* 0x000fe20000000800 */
[----:B------:R-:W-:Y:S01]  /*13420*/  @!PT LDS RZ, [RZ] ;  /* 0x00000000fffff984 */ /* 0x000fe20000000800 */
[----:B------:R0:W-:Y:S01]  /*13430*/  LDGSTS.E.BYPASS.LTC128B.128 [R21+0x1c00], desc[UR52][R2.64], !P1 ;  /* 0x01c0000002157fae */ /* 0x0001e2000c901d74 */
[----:B------:R-:W-:-:S05]  /*13440*/  ISETP.NE.AND P1, PT, R4, RZ, PT ;  /* 0x000000ff0400720c */ /* 0x000fca0003f25270 */
[----:B------:R0:W-:Y:S01]  /*13450*/  LDGSTS.E.BYPASS.LTC128B.128 [R21+0x3c00], desc[UR52][R2.64+0x80], !P3 ;  /* 0x03c0008002157fae */ /* 0x0001e2000d901d74 */
[----:B------:R-:W-:-:S03]  /*13460*/  ISETP.NE.AND P3, PT, R5, RZ, PT ;  /* 0x000000ff0500720c */ /* 0x000fc60003f65270 */
        /* <DEDUP_REMOVED lines=8> */
.L_x_1802:
        /* <DEDUP_REMOVED lines=11> */
.L_x_1803:
[----:B------:R0:W-:Y:S01]  /*135a0*/  SYNCS.ARRIVE.TRANS64.A1T0 RZ, [R8+URZ+0x28c50], RZ ;  /* 0x028c50ff08ff79a7 */ /* 0x0001e2000810003f */
[----:B------:R-:W-:Y:S05]  /*135b0*/  @P3 BRA `(.L_x_1804) ;  /* 0xfffffff000743947 */ /* 0x000fea000383ffff */
[----:B------:R-:W-:Y:S05]  /*135c0*/  BSYNC B0 ;  /* 0x0000000000007941 */ /* 0x000fea0003800000 */
.L_x_1791:
[----:B------:R-:W2:Y:S01]  /*135d0*/  S2R R0, SR_TID.X ;  /* 0x0000000000007919 */ /* 0x000ea20000002100 */
[----:B------:R-:W-:Y:S01]  /*135e0*/  VIADD R18, R18, 0x1 ;  /* 0x0000000112127836 */ /* 0x000fe20000000000 */
[----:B------:R-:W-:Y:S04]  /*135f0*/  BSSY B0, `(.L_x_1805) ;  /* 0x0000013000007945 */ /* 0x000fe80003800000 */
[----:B------:R-:W-:-:S04]  /*13600*/  ISETP.NE.AND P0, PT, R18, 0x2, PT ;  /* 0x000000021200780c */ /* 0x000fc80003f05270 */
[----:B------:R-:W-:Y:S02]  /*13610*/  SEL R18, R18, RZ, P0 ;  /* 0x000000ff12127207 */ /* 0x000fe40000000000 */
[----:B------:R-:W-:Y:S02]  /*13620*/  SEL R5, RZ, 0x1, P0 ;  /* 0x00000001ff057807 */ /* 0x000fe40000000000 */
[----:B--2---:R-:W-:-:S04]  /*13630*/  LOP3.LUT R0, R0, 0x7f, RZ, 0xc0, !PT ;  /* 0x0000007f00007812 */ /* 0x004fc800078ec0ff */
[----:B------:R-:W-:-:S13]  /*13640*/  ISETP.NE.AND P1, PT, R0, RZ, PT ;  /* 0x000000ff0000720c */ /* 0x000fda0003f25270 */
[----:B------:R-:W-:Y:S05]  /*13650*/  @P1 BRA `(.L_x_1806) ;  /* 0x0000000000301947 */ /* 0x000fea0003800000 */
[----:B------:R-:W2:Y:S01]  /*13660*/  S2R R9, SR_LANEID ;  /* 0x0000000000097919 */ /* 0x000ea20000000000 */
[----:B------:R-:W-:Y:S01]  /*13670*/  VOTEU.ANY UR4, UPT, PT ;  /* 0x0000000000047886 */ /* 0x000fe200038e0100 */
[----:B------:R-:W3:Y:S01]  /*13680*/  LDC.64 R2, c[0x0][0xc80] ;  /* 0x00032000ff027b82 */ /* 0x000ee20000000a00 */
[----:B------:R-:W2:Y:S08]  /*13690*/  FLO.U32 R0, UR4 ;  /* 0x0000000400007d00 */ /* 0x000eb000080e0000 */
[----:B------:R-:W3:Y:S01]  /*136a0*/  POPC R7, UR4 ;  /* 0x0000000400077d09 */ /* 0x000ee20008000000 */
[----:B--2---:R-:W-:-:S13]  /*136b0*/  ISETP.EQ.U32.AND P0, PT, R0, R9, PT ;  /* 0x000000090000720c */ /* 0x004fda0003f02070 */
[----:B---3--:R-:W2:Y:S01]  /*136c0*/  @P0 ATOMG.E.ADD.STRONG.GPU PT, R3, desc[UR52][R2.64], R7 ;  /* 0x00000007020309a8 */ /* 0x008ea200081ee1f4 */
[----:B------:R-:W3:Y:S02]  /*136d0*/  S2R R4, SR_LTMASK ;  /* 0x0000000000047919 */ /* 0x000ee40000003900 */
[----:B---3--:R-:W-:-:S04]  /*136e0*/  LOP3.LUT R4, R4, UR4, RZ, 0xc0, !PT ;  /* 0x0000000404047c12 */ /* 0x008fc8000f8ec0ff */
[----:B------:R-:W3:Y:S01]  /*136f0*/  POPC R33, R4 ;  /* 0x0000000400217309 */ /* 0x000ee20000000000 */
[----:B--2---:R-:W3:Y:S02]  /*13700*/  SHFL.IDX PT, R0, R3, R0, 0x1f ;  /* 0x00001f0003007589 */ /* 0x004ee400000e0000 */
[----:B---3--:R-:W-:-:S07]  /*13710*/  IADD3 R33, R0, UR46, R33 ;  /* 0x0000002e00217c10 */ /* 0x008fce000fffe021 */
.L_x_1806:
[----:B------:R-:W-:Y:S05]  /*13720*/  BSYNC B0 ;  /* 0x0000000000007941 */ /* 0x000fea0003800000 */
.L_x_1805:
[----:B------:R-:W-:-:S07]  /*13730*/  LOP3.LUT R22, R22, R5, RZ, 0x3c, !PT ;  /* 0x0000000516167212 */ /* 0x000fce00078e3cff */
.L_x_1766:
[----:B------:R-:W-:Y:S05]  /*13740*/  BSYNC B7 ;  /* 0x0000000000077941 */ /* 0x000fea0003800000 */
.L_x_1764:
[----:B------:R-:W-:-:S13]  /*13750*/  LOP3.LUT P0, RZ, R16, 0x2000, RZ, 0xc0, !PT ;  /* 0x0000200010ff7812 */ /* 0x000fda000780c0ff */
[----:B------:R-:W-:Y:S05]  /*13760*/  @!P0 BRA `(.L_x_1807) ;  /* 0x0000000000248947 */ /* 0x000fea0003800000 */
[----:B------:R-:W-:Y:S05]  /*13770*/  WARPSYNC.ALL ;  /* 0x0000000000007948 */ /* 0x000fea0003800000 */
[----:B------:R-:W2:Y:S08]  /*13780*/  S2UR UR5, SR_CgaCtaId ;  /* 0x00000000000579c3 */ /* 0x000eb00000008800 */
[----:B------:R-:W-:Y:S06]  /*13790*/  BAR.SYNC.DEFER_BLOCKING 0x5, 0x180 ;  /* 0x0146000000007b1d */ /* 0x000fec0000010000 */
[----:B------:R-:W-:-:S02]  /*137a0*/  UMOV UR4, 0x400 ;  /* 0x0000040000047882 */ /* 0x000fc40000000000 */
[----:B--2---:R-:W-:-:S06]  /*137b0*/  ULEA UR4, UR5, UR4, 0x18 ;  /* 0x0000000405047291 */ /* 0x004fcc000f8ec03f */
[----:B------:R-:W-:-:S05]  /*137c0*/  IMAD.U32 R17, RZ, RZ, UR4 ;  /* 0x00000004ff117e24 */ /* 0x000fca000f8e00ff */
[----:B------:R2:W3:Y:S01]  /*137d0*/  LDS R33, [R17+0x28cd0] ;  /* 0x028cd00011217984 */ /* 0x0004e20000000800 */
[----:B------:R-:W-:Y:S06]  /*137e0*/  BAR.ARV 0x4, 0x180 ;  /* 0x0106000000007b1d */ /* 0x000fec0000002000 */
[----:B------:R-:W-:Y:S05]  /*137f0*/  BRA `(.L_x_1808) ;  /* 0x00000000002c7947 */ /* 0x000fea0003800000 */
.L_x_1807:
[----:B------:R-:W-:-:S03]  /*13800*/  UMOV UR4, 0xffffffff ;  /* 0xffffffff00047882 */ /* 0x000fc60000000000 */
[----:B------:R-:W-:Y:S05]  /*13810*/  BRA.DIV UR4, `(.L_x_1809) ;  /* 0x0000002604cc7947 */ /* 0x000fea000b800000 */
[----:B------:R2:W3:Y:S02]  /*13820*/  SHFL.IDX PT, R14, R33, RZ, 0x1f ;  /* 0x00001fff210e7589 */ /* 0x0004e400000e0000 */
.L_x_1884:
[----:B------:R-:W4:Y:S01]  /*13830*/  @!P1 S2R R3, SR_CgaCtaId ;  /* 0x0000000000039919 */ /* 0x000f220000008800 */
[----:B------:R-:W-:Y:S05]  /*13840*/  WARPSYNC.ALL ;  /* 0x0000000000007948 */ /* 0x000fea0003800000 */
[----:B------:R-:W-:Y:S01]  /*13850*/  BAR.SYNC.DEFER_BLOCKING 0x4, 0x180 ;  /* 0x0106000000007b1d */ /* 0x000fe20000010000 */
[----:B------:R-:W-:-:S04]  /*13860*/  @!P1 MOV R0, 0x400 ;  /* 0x0000040000009802 */ /* 0x000fc80000000f00 */
[----:B----4-:R-:W-:-:S05]  /*13870*/  @!P1 LEA R17, R3, R0, 0x18 ;  /* 0x0000000003119211 */ /* 0x010fca00078ec0ff */
[----:B------:R2:W-:Y:S02]  /*13880*/  @!P1 STS [R17+0x28cd0], R33 ;  /* 0x028cd02111009388 */ /* 0x0005e40000000800 */
[----:B--23--:R-:W-:Y:S01]  /*13890*/  MOV R33, R14 ;  /* 0x0000000e00217202 */ /* 0x00cfe20000000f00 */
[----:B------:R-:W-:Y:S06]  /*138a0*/  BAR.ARV 0x5, 0x180 ;  /* 0x0146000000007b1d */ /* 0x000fec0000002000 */
.L_x_1808:
[----:B------:R-:W-:Y:S02]  /*138b0*/  ULDC UR4, c[0x0][0xc38] ;  /* 0x00030e0000047ab9 */ /* 0x000fe40000000800 */
[----:B---3--:R-:W-:-:S13]  /*138c0*/  ISETP.GE.AND P0, PT, R33, UR4, PT ;  /* 0x0000000421007c0c */ /* 0x008fda000bf06270 */
[----:B------:R-:W-:Y:S05]  /*138d0*/  @!P0 BRA `(.L_x_1810) ;  /* 0xffffffc400cc8947 */ /* 0x000fea000383ffff */
.L_x_1755:
[----:B------:R-:W3:Y:S01]  /*138e0*/  LDL.LU R0, [R1+0x4] ;  /* 0x0000040001007983 */ /* 0x000ee20000300800 */
[----:B------:R-:W-:Y:S01]  /*138f0*/  BSSY B0, `(.L_x_1811) ;  /* 0x000000b000007945 */ /* 0x000fe20003800000 */
[----:B------:R-:W4:Y:S01]  /*13900*/  S2R R5, SR_CgaCtaId ;  /* 0x0000000000057919 */ /* 0x000f220000008800 */
[----:B---3--:R-:W-:-:S05]  /*13910*/  VIADD R0, R0, 0x1 ;  /* 0x0000000100007836 */ /* 0x008fca0000000000 */
[----:B------:R-:W-:-:S04]  /*13920*/  LEA.HI R2, R0, R0, RZ, 0x1 ;  /* 0x0000000000027211 */ /* 0x000fc800078f08ff */
[----:B------:R-:W-:Y:S02]  /*13930*/  LOP3.LUT R3, R2, 0xfffffffe, RZ, 0xc0, !PT ;  /* 0xfffffffe02037812 */ /* 0x000fe400078ec0ff */
[----:B------:R-:W-:-:S03]  /*13940*/  MOV R2, 0x400 ;  /* 0x0000040000027802 */ /* 0x000fc60000000f00 */
[----:B------:R-:W-:Y:S01]  /*13950*/  IMAD.IADD R0, R0, 0x1, -R3 ;  /* 0x0000000100007824 */ /* 0x000fe200078e0a03 */
[----:B----4-:R-:W-:-:S04]  /*13960*/  LEA R7, R5, R2, 0x18 ;  /* 0x0000000205077211 */ /* 0x010fc800078ec0ff */
[----:B------:R-:W-:-:S04]  /*13970*/  SHF.L.U32 R0, R0, 0x1f, RZ ;  /* 0x0000001f00007819 */ /* 0x000fc800000006ff */
[----:B------:R-:W3:Y:S02]  /*13980*/  SYNCS.PHASECHK.TRANS64.TRYWAIT P0, [R7+URZ+0x28c20], R0 ;  /* 0x028c2000070075a7 */ /* 0x000ee4000800017f */
[----:B---3--:R-:W-:Y:S05]  /*13990*/  @!P0 BRA `(.L_x_1812) ;  /* 0x0000002400948947 */ /* 0x008fea0003800000 */
.L_x_1885:
[----:B------:R-:W-:Y:S05]  /*139a0*/  BSYNC B0 ;  /* 0x0000000000007941 */ /* 0x000fea0003800000 */
.L_x_1811:
[----:B------:R-:W-:-:S03]  /*139b0*/  UMOV UR4, 0xffffffff ;  /* 0xffffffff00047882 */ /* 0x000fc60000000000 */
[----:B------:R-:W-:Y:S05]  /*139c0*/  BRA.DIV UR4, `(.L_x_1813) ;  /* 0x00000026049c7947 */ /* 0x000fea000b800000 */
[----:B---3--:R-:W3:Y:S02]  /*139d0*/  S2R R0, SR_TID.X ;  /* 0x0000000000007919 */ /* 0x008ee40000002100 */
[----:B---3--:R-:W-:-:S04]  /*139e0*/  SHF.R.U32.HI R0, RZ, 0x5, R0 ;  /* 0x00000005ff007819 */ /* 0x008fc80000011600 */
[----:B------:R-:W-:-:S05]  /*139f0*/  LOP3.LUT R0, R0, 0x3, RZ, 0xc0, !PT ;  /* 0x0000000300007812 */ /* 0x000fca00078ec0ff */
[----:B------:R3:W4:Y:S02]  /*13a00*/  SHFL.IDX PT, R14, R0, RZ, 0x1f ;  /* 0x00001fff000e7589 */ /* 0x00072400000e0000 */
.L_x_1888:
[----:B----4-:R-:W-:Y:S01]  /*13a10*/  ISETP.NE.AND P0, PT, R14, RZ, PT ;  /* 0x000000ff0e00720c */ /* 0x010fe20003f05270 */
[----:B------:R-:W-:-:S12]  /*13a20*/  BSSY B0, `(.L_x_1814) ;  /* 0x0000024000007945 */ /* 0x000fd80003800000 */
[----:B------:R-:W-:Y:S05]  /*13a30*/  @P0 BRA `(.L_x_1815) ;  /* 0x0000000000880947 */ /* 0x000fea0003800000 */
[----:B------:R-:W-:-:S03]  /*13a40*/  UMOV UR4, 0xffffffff ;  /* 0xffffffff00047882 */ /* 0x000fc60000000000 */
[----:B------:R-:W-:Y:S05]  /*13a50*/  BRA.DIV UR4, `(.L_x_1816) ;  /* 0x0000002604ac7947 */ /* 0x000fea000b800000 */
[----:B------:R-:W-:-:S13]  /*13a60*/  ELECT P6, URZ, PT ;  /* 0x00000000003f782f */ /* 0x000fda00038c0000 */
.L_x_1891:
[----:B------:R-:W-:Y:S05]  /*13a70*/  @!P6 BRA `(.L_x_1815) ;  /* 0x000000000078e947 */ /* 0x000fea0003800000 */
[----:B------:R-:W-:-:S06]  /*13a80*/  ULOP3.LUT UR4, UR39, 0x2, URZ, 0xfc, !UPT ;  /* 0x0000000227047892 */ /* 0x000fcc000f8efc3f */
[----:B---3--:R-:W-:-:S05]  /*13a90*/  IMAD.U32 R0, RZ, RZ, UR4 ;  /* 0x00000004ff007e24 */ /* 0x008fca000f8e00ff */
[----:B------:R-:W-:-:S13]  /*13aa0*/  ISETP.NE.AND P0, PT, R0, 0x3, PT ;  /* 0x000000030000780c */ /* 0x000fda0003f05270 */
[----:B------:R-:W-:Y:S05]  /*13ab0*/  @!P0 BRA `(.L_x_1817) ;  /* 0x0000000000048947 */ /* 0x000fea0003800000 */
[----:B------:R-:W-:Y:S01]  /*13ac0*/  BPT.TRAP 0x1 ;  /* 0x000000040000795c */ /* 0x000fe20000300000 */
.L_x_1817:
[----:B------:R-:W-:Y:S01]  /*13ad0*/  IMAD R5, R18, 0x8, R7 ;  /* 0x0000000812057824 */ /* 0x000fe200078e0207 */
[----:B------:R-:W-:Y:S01]  /*13ae0*/  SHF.L.U32 R0, R22, 0x1f, RZ ;  /* 0x0000001f16007819 */ /* 0x000fe200000006ff */
[----:B------:R-:W-:-:S03]  /*13af0*/  VIADD R18, R18, 0x1 ;  /* 0x0000000112127836 */ /* 0x000fc60000000000 */
[----:B------:R-:W3:Y:S02]  /*13b00*/  SYNCS.PHASECHK.TRANS64.TRYWAIT P1, [R5+URZ+0x28c40], R0 ;  /* 0x028c4000050075a7 */ /* 0x000ee4000802017f */
[----:B------:R-:W-:-:S04]  /*13b10*/  ISETP.NE.AND P2, PT, R18, 0x2, PT ;  /* 0x000000021200780c */ /* 0x000fc80003f45270 */
[----:B------:R-:W-:Y:S01]  /*13b20*/  SEL R3, RZ, 0x1, P2 ;  /* 0x00000001ff037807 */ /* 0x000fe20001000000 */
[----:B---3--:R-:W-:Y:S08]  /*13b30*/  @!P1 BRA `(.L_x_1818) ;  /* 0x0000002400949947 */ /* 0x008ff00003800000 */
.L_x_1892:
[----:B------:R-:W-:Y:S02]  /*13b40*/  SEL R18, R18, RZ, P2 ;  /* 0x000000ff12127207 */ /* 0x000fe40001000000 */
[----:B------:R-:W-:Y:S01]  /*13b50*/  LOP3.LUT R2, R22, R3, RZ, 0x3c, !PT ;  /* 0x0000000316027212 */ /* 0x000fe200078e3cff */
[----:B------:R-:W-:Y:S06]  /*13b60*/  @!P0 BRA `(.L_x_1819) ;  /* 0x0000000000048947 */ /* 0x000fec0003800000 */
[----:B------:R-:W-:Y:S01]  /*13b70*/  BPT.TRAP 0x1 ;  /* 0x000000040000795c */ /* 0x000fe20000300000 */
.L_x_1819:
[----:B------:R-:W-:Y:S01]  /*13b80*/  IMAD R3, R18, 0x8, R7 ;  /* 0x0000000812037824 */ /* 0x000fe200078e0207 */
[----:B------:R-:W-:-:S04]  /*13b90*/  SHF.L.U32 R2, R2, 0x1f, RZ ;  /* 0x0000001f02027819 */ /* 0x000fc800000006ff */
[----:B------:R-:W4:Y:S02]  /*13ba0*/  SYNCS.PHASECHK.TRANS64.TRYWAIT P1, [R3+URZ+0x28c40], R2 ;  /* 0x028c4002030075a7 */ /* 0x000f24000802017f */
[----:B----4-:R-:W-:Y:S05]  /*13bb0*/  @!P1 BRA `(.L_x_1820) ;  /* 0x0000002400889947 */ /* 0x010fea0003800000 */
.L_x_1893:
[----:B------:R-:W-:Y:S05]  /*13bc0*/  @!P0 BRA `(.L_x_1821) ;  /* 0x0000000000048947 */ /* 0x000fea0003800000 */
[----:B------:R-:W-:Y:S01]  /*13bd0*/  BPT.TRAP 0x1 ;  /* 0x000000040000795c */ /* 0x000fe20000300000 */
.L_x_1821:
[----:B------:R-:W0:Y:S02]  /*13be0*/  SYNCS.PHASECHK.TRANS64.TRYWAIT P1, [R5+URZ+0x28c60], R0 ;  /* 0x028c6000050075a7 */ /* 0x000e24000802017f */
[----:B0-----:R-:W-:Y:S05]  /*13bf0*/  @!P1 BRA `(.L_x_1822) ;  /* 0x00000024008c9947 */ /* 0x001fea0003800000 */
.L_x_1894:
[----:B------:R-:W-:Y:S05]  /*13c00*/  @!P0 BRA `(.L_x_1823) ;  /* 0x0000000000048947 */ /* 0x000fea0003800000 */
[----:B------:R-:W-:Y:S01]  /*13c10*/  BPT.TRAP 0x1 ;  /* 0x000000040000795c */ /* 0x000fe20000300000 */
.L_x_1823:
[----:B------:R0:W0:Y:S02]  /*13c20*/  SYNCS.PHASECHK.TRANS64.TRYWAIT P0, [R3+URZ+0x28c60], R2 ;  /* 0x028c6002030075a7 */ /* 0x000024000800017f */
[----:B0-----:R-:W-:Y:S05]  /*13c30*/  @!P0 NANOSLEEP.SYNCS 0x989680 ;  /* 0x009896800000895d */ /* 0x001fea0003900000 */
[----:B------:R-:W0:Y:S02]  /*13c40*/  @!P0 SYNCS.PHASECHK.TRANS64 P0, [R3+URZ+0x28c60], R2 ;  /* 0x028c6002030085a7 */ /* 0x000e24000800007f */
[----:B0-----:R-:W-:Y:S05]  /*13c50*/  @!P0 BRA `(.L_x_1823) ;  /* 0xfffffffc00f08947 */ /* 0x001fea000383ffff */
.L_x_1815:
[----:B------:R-:W-:Y:S05]  /*13c60*/  BSYNC B0 ;  /* 0x0000000000007941 */ /* 0x000fea0003800000 */
.L_x_1814:
[----:B------:R-:W-:Y:S05]  /*13c70*/  EXIT ;  /* 0x000000000000794d */ /* 0x000fea0003800000 */
.L_x_1651:
[----:B0-----:R-:W-:-:S04]  /*13c80*/  IMAD.U32 R3, RZ, RZ, UR21 ;  /* 0x00000015ff037e24 */ /* 0x001fc8000f8e00ff */
[----:B------:R0:W1:Y:S03]  /*13c90*/  SYNCS.PHASECHK.TRANS64.TRYWAIT P1, [R3+URZ+0x28c50], R0 ;  /* 0x028c5000030075a7 */ /* 0x000066000802017f */
[----:B-1----:R-:W-:Y:S05]  /*13ca0*/  @!P1 NANOSLEEP.SYNCS 0x989680 ;  /* 0x009896800000995d */ /* 0x002fea0003900000 */
[----:B------:R-:W1:Y:S02]  /*13cb0*/  @!P1 SYNCS.PHASECHK.TRANS64 P1, [R3+URZ+0x28c50], R0 ;  /* 0x028c5000030095a7 */ /* 0x000e64000802007f */
[----:B-1----:R-:W-:Y:S05]  /*13cc0*/  @!P1 BRA `(.L_x_1651) ;  /* 0xfffffffc00ec9947 */ /* 0x002fea000383ffff */
[----:B------:R-:W-:Y:S05]  /*13cd0*/  BRA `(.L_x_1824) ;  /* 0xfffffedc00e87947 */ /* 0x000fea000383ffff */
.L_x_1657:
[----:B-1----:R-:W-:-:S04]  /*13ce0*/  IMAD.U32 R3, RZ, RZ, UR21 ;  /* 0x00000015ff037e24 */ /* 0x002fc8000f8e00ff */
[----:B------:R1:W2:Y:S03]  /*13cf0*/  SYNCS.PHASECHK.TRANS64.TRYWAIT P1, [R3+URZ+0x28c50], R0 ;  /* 0x028c5000030075a7 */ /* 0x0002a6000802017f */
[----:B--2---:R-:W-:Y:S05]  /*13d00*/  @!P1 NANOSLEEP.SYNCS 0x989680 ;  /* 0x009896800000995d */ /* 0x004fea0003900000 */
[----:B------:R-:W2:Y:S02]  /*13d10*/  @!P1 SYNCS.PHASECHK.TRANS64 P1, [R3+URZ+0x28c50], R0 ;  /* 0x028c5000030095a7 */ /* 0x000ea4000802007f */
[----:B--2---:R-:W-:Y:S05]  /*13d20*/  @!P1 BRA `(.L_x_1657) ;  /* 0xfffffffc00ec9947 */ /* 0x004fea000383ffff */
[----:B------:R-:W-:Y:S05]  /*13d30*/  BRA `(.L_x_1656) ;  /* 0xfffffee800e07947 */ /* 0x000fea000383ffff */
.L_x_1667:
[----:B0-----:R-:W-:-:S04]  /*13d40*/  IMAD.U32 R3, RZ, RZ, UR42 ;  /* 0x0000002aff037e24 */ /* 0x001fc8000f8e00ff */
[----:B------:R0:W1:Y:S03]  /*13d50*/  SYNCS.PHASECHK.TRANS64.TRYWAIT P1, [R3+URZ+0x28c00], R0 ;  /* 0x028c0000030075a7 */ /* 0x000066000802017f */
[----:B-1----:R-:W-:Y:S05]  /*13d60*/  @!P1 NANOSLEEP.SYNCS 0x989680 ;  /* 0x009896800000995d */ /* 0x002fea0003900000 */
[----:B------:R-:W1:Y:S02]  /*13d70*/  @!P1 SYNCS.PHASECHK.TRANS64 P1, [R3+URZ+0x28c00], R0 ;  /* 0x028c0000030095a7 */ /* 0x000e64000802007f */
[----:B-1----:R-:W-:Y:S05]  /*13d80*/  @!P1 BRA `(.L_x_1667) ;  /* 0xfffffffc00ec9947 */ /* 0x002fea000383ffff */
[----:B------:R-:W-:Y:S05]  /*13d90*/  BRA `(.L_x_1825) ;  /* 0xffffff0000647947 */ /* 0x000fea000383ffff */
.L_x_1671:
[----:B--2---:R2:W3:Y:S02]  /*13da0*/  SYNCS.PHASECHK.TRANS64.TRYWAIT P1, [R9+URZ+0x28c30], R10 ;  /* 0x028c300a090075a7 */ /* 0x0044e4000802017f */
[----:B---3--:R-:W-:Y:S05]  /*13db0*/  @!P1 NANOSLEEP.SYNCS 0x989680 ;  /* 0x009896800000995d */ /* 0x008fea0003900000 */
[----:B------:R-:W3:Y:S02]  /*13dc0*/  @!P1 SYNCS.PHASECHK.TRANS64 P1, [R9+URZ+0x28c30], R10 ;  /* 0x028c300a090095a7 */ /* 0x000ee4000802007f */
[----:B---3--:R-:W-:Y:S05]  /*13dd0*/  @!P1 BRA `(.L_x_1671) ;  /* 0xfffffffc00f09947 */ /* 0x008fea000383ffff */
[----:B------:R-:W-:Y:S05]  /*13de0*/  BRA `(.L_x_1670) ;  /* 0xffffff0000807947 */ /* 0x000fea000383ffff */
.L_x_1684:
[----:B-1----:R1:W3:Y:S02]  /*13df0*/  SYNCS.PHASECHK.TRANS64.TRYWAIT P1, [R9+URZ+0x28c50], R10 ;  /* 0x028c500a090075a7 */ /* 0x0022e4000802017f */
[----:B---3--:R-:W-:Y:S05]  /*13e00*/  @!P1 NANOSLEEP.SYNCS 0x989680 ;  /* 0x009896800000995d */ /* 0x008fea0003900000 */
[----:B------:R-:W3:Y:S02]  /*13e10*/  @!P1 SYNCS.PHASECHK.TRANS64 P1, [R9+URZ+0x28c50], R10 ;  /* 0x028c500a090095a7 */ /* 0x000ee4000802007f */
[----:B---3--:R-:W-:Y:S05]  /*13e20*/  @!P1 BRA `(.L_x_1684) ;  /* 0xfffffffc00f09947 */ /* 0x008fea000383ffff */
[----:B------:R-:W-:Y:S05]  /*13e30*/  BRA `(.L_x_1683) ;  /* 0xffffff1c002c7947 */ /* 0x000fea000383ffff */
.L_x_1693:
[----:B-1----:R-:W-:-:S04]  /*13e40*/  IMAD.U32 R6, RZ, RZ, UR21 ;  /* 0x00000015ff067e24 */ /* 0x002fc8000f8e00ff */
[----:B------:R1:W2:Y:S03]  /*13e50*/  SYNCS.PHASECHK.TRANS64.TRYWAIT P1, [R6+URZ+0x28c30], R9 ;  /* 0x028c3009060075a7 */ /* 0x0002a6000802017f */
[----:B--2---:R-:W-:Y:S05]  /*13e60*/  @!P1 NANOSLEEP.SYNCS 0x989680 ;  /* 0x009896800000995d */ /* 0x004fea0003900000 */
[----:B------:R-:W2:Y:S02]  /*13e70*/  @!P1 SYNCS.PHASECHK.TRANS64 P1, [R6+URZ+0x28c30], R9 ;  /* 0x028c3009060095a7 */ /* 0x000ea4000802007f */
[----:B--2---:R-:W-:Y:S05]  /*13e80*/  @!P1 BRA `(.L_x_1693) ;  /* 0xfffffffc00ec9947 */ /* 0x004fea000383ffff */
[----:B------:R-:W-:Y:S05]  /*13e90*/  BRA `(.L_x_1692) ;  /* 0xffffff2000b07947 */ /* 0x000fea000383ffff */
.L_x_1706:
[----:B--23--:R-:W-:-:S04]  /*13ea0*/  IMAD.U32 R10, RZ, RZ, UR21 ;  /* 0x00000015ff0a7e24 */ /* 0x00cfc8000f8e00ff */
[----:B------:R2:W3:Y:S03]  /*13eb0*/  SYNCS.PHASECHK.TRANS64.TRYWAIT P1, [R10+URZ+0x28c50], R9 ;  /* 0x028c50090a0075a7 */ /* 0x0004e6000802017f */
[----:B---3--:R-:W-:Y:S05]  /*13ec0*/  @!P1 NANOSLEEP.SYNCS 0x989680 ;  /* 0x009896800000995d */ /* 0x008fea0003900000 */
[----:B------:R-:W3:Y:S02]  /*13ed0*/  @!P1 SYNCS.PHASECHK.TRANS64 P1, [R10+URZ+0x28c50], R9 ;  /* 0x028c50090a0095a7 */ /* 0x000ee4000802007f */
[----:B---3--:R-:W-:Y:S05]  /*13ee0*/  @!P1 BRA `(.L_x_1706) ;  /* 0xfffffffc00ec9947 */ /* 0x008fea000383ffff */
[----:B------:R-:W-:Y:S05]  /*13ef0*/  BRA `(.L_x_1705) ;  /* 0xffffff4000a07947 */ /* 0x000fea000383ffff */
.L_x_1716:
[----:B-1----:R-:W-:-:S04]  /*13f00*/  IMAD.U32 R6, RZ, RZ, UR21 ;  /* 0x00000015ff067e24 */ /* 0x002fc8000f8e00ff */
[----:B------:R1:W2:Y:S03]  /*13f10*/  SYNCS.PHASECHK.TRANS64.TRYWAIT P2, [R6+URZ+0x28c30], R9 ;  /* 0x028c3009060075a7 */ /* 0x0002a6000804017f */
[----:B--2---:R-:W-:Y:S05]  /*13f20*/  @!P2 NANOSLEEP.SYNCS 0x989680 ;  /* 0x009896800000a95d */ /* 0x004fea0003900000 */
[----:B------:R-:W2:Y:S02]  /*13f30*/  @!P2 SYNCS.PHASECHK.TRANS64 P2, [R6+URZ+0x28c30], R9 ;  /* 0x028c30090600a5a7 */ /* 0x000ea4000804007f */
[----:B--2---:R-:W-:Y:S05]  /*13f40*/  @!P2 BRA `(.L_x_1716) ;  /* 0xfffffffc00eca947 */ /* 0x004fea000383ffff */
[----:B------:R-:W-:Y:S05]  /*13f50*/  BRA `(.L_x_1715) ;  /* 0xffffff4800207947 */ /* 0x000fea000383ffff */
.L_x_1721:
[----:B--2---:R-:W-:-:S04]  /*13f60*/  IMAD.U32 R8, RZ, RZ, UR21 ;  /* 0x00000015ff087e24 */ /* 0x004fc8000f8e00ff */
[----:B------:R2:W4:Y:S03]  /*13f70*/  SYNCS.PHASECHK.TRANS64.TRYWAIT P2, [R8+URZ+0x28c50], R9 ;  /* 0x028c5009080075a7 */ /* 0x000526000804017f */
[----:B----4-:R-:W-:Y:S05]  /*13f80*/  @!P2 NANOSLEEP.SYNCS 0x989680 ;  /* 0x009896800000a95d */ /* 0x010fea0003900000 */
[----:B------:R-:W4:Y:S02]  /*13f90*/  @!P2 SYNCS.PHASECHK.TRANS64 P2, [R8+URZ+0x28c50], R9 ;  /* 0x028c50090800a5a7 */ /* 0x000f24000804007f */
[----:B----4-:R-:W-:Y:S05]  /*13fa0*/  @!P2 BRA `(.L_x_1721) ;  /* 0xfffffffc00eca947 */ /* 0x010fea000383ffff */
[----:B------:R-:W-:Y:S05]  /*13fb0*/  BRA `(.L_x_1720) ;  /* 0xffffff5c00447947 */ /* 0x000fea000383ffff */
.L_x_1728:
[----:B-1----:R-:W-:-:S04]  /*13fc0*/  IMAD.U32 R5, RZ, RZ, UR21 ;  /* 0x00000015ff057e24 */ /* 0x002fc8000f8e00ff */
[----:B------:R1:W2:Y:S03]  /*13fd0*/  SYNCS.PHASECHK.TRANS64.TRYWAIT P1, [R5+URZ+0x28c30], R8 ;  /* 0x028c3008050075a7 */ /* 0x0002a6000802017f */
[----:B--2---:R-:W-:Y:S05]  /*13fe0*/  @!P1 NANOSLEEP.SYNCS 0x989680 ;  /* 0x009896800000995d */ /* 0x004fea0003900000 */
[----:B------:R-:W2:Y:S02]  /*13ff0*/  @!P1 SYNCS.PHASECHK.TRANS64 P1, [R5+URZ+0x28c30], R8 ;  /* 0x028c3008050095a7 */ /* 0x000ea4000802007f */
[----:B--2---:R-:W-:Y:S05]  /*14000*/  @!P1 BRA `(.L_x_1728) ;  /* 0xfffffffc00ec9947 */ /* 0x004fea000383ffff */
[----:B------:R-:W-:Y:S05]  /*14010*/  BRA `(.L_x_1727) ;  /* 0xffffff6000387947 */ /* 0x000fea000383ffff */
.L_x_1741:
[----:B--2---:R-:W-:-:S04]  /*14020*/  MOV R7, UR21 ;  /* 0x0000001500077c02 */ /* 0x004fc80008000f00 */
[----:B------:R2:W3:Y:S03]  /*14030*/  SYNCS.PHASECHK.TRANS64.TRYWAIT P1, [R7+URZ+0x28c50], R8 ;  /* 0x028c5008070075a7 */ /* 0x0004e6000802017f */
[----:B---3--:R-:W-:Y:S05]  /*14040*/  @!P1 NANOSLEEP.SYNCS 0x989680 ;  /* 0x009896800000995d */ /* 0x008fea0003900000 */
[----:B------:R-:W3:Y:S02]  /*14050*/  @!P1 SYNCS.PHASECHK.TRANS64 P1, [R7+URZ+0x28c50], R8 ;  /* 0x028c5008070095a7 */ /* 0x000ee4000802007f */
[----:B---3--:R-:W-:Y:S05]  /*14060*/  @!P1 BRA `(.L_x_1741) ;  /* 0xfffffffc00ec9947 */ /* 0x008fea000383ffff */
[----:B------:R-:W-:Y:S05]  /*14070*/  BRA `(.L_x_1740) ;  /* 0xffffff8000207947 */ /* 0x000fea000383ffff */
.L_x_1772:
[----:B------:R-:W2:Y:S01]  /*14080*/  S2R R20, SR_TID.X ;  /* 0x0000000000147919 */ /* 0x000ea20000002100 */
[----:B------:R-:W-:Y:S02]  /*14090*/  IMAD.MOV.U32 R12, RZ, RZ, RZ ;  /* 0x000000ffff0c7224 */ /* 0x000fe400078e00ff */
[----:B------:R-:W-:Y:S02]  /*140a0*/  IMAD.MOV.U32 R11, RZ, RZ, 0x1f ;  /* 0x0000001fff0b7424 */ /* 0x000fe400078e00ff */
[----:B------:R-:W-:Y:S01]  /*140b0*/  IMAD.MOV.U32 R15, RZ, RZ, -0x1 ;  /* 0xffffffffff0f7424 */ /* 0x000fe200078e00ff */
[----:B--2---:R-:W-:-:S04]  /*140c0*/  SHF.R.U32.HI R20, RZ, 0x5, R20 ;  /* 0x00000005ff147819 */ /* 0x004fc80000011614 */
[----:B------:R-:W-:-:S05]  /*140d0*/  LOP3.LUT R20, R20, 0x3, RZ, 0xc0, !PT ;  /* 0x0000000314147812 */ /* 0x000fca00078ec0ff */
[----:B------:R-:W-:-:S07]  /*140e0*/  IMAD.MOV.U32 R13, RZ, RZ, R20 ;  /* 0x000000ffff0d7224 */ /* 0x000fce00078e0014 */
[----:B01---5:R-:W-:Y:S05]  /*140f0*/  WARPSYNC.COLLECTIVE R15, `(.L_x_1826) ;  /* 0x000000000f087348 */ /* 0x023fea0003c00000 */
[----:B------:R2:W3:Y:S02]  /*14100*/  SHFL.IDX P6, R14, R13, R12, R11 ;  /* 0x0000000c0d0e7389 */ /* 0x0004e400000c000b */
[----:B0123-5:R-:W-:Y:S01]  /*14110*/  ENDCOLLECTIVE ;  /* 0x000000000000791b */ /* 0x02ffe20003800000 */
.L_x_1826:
[----:B------:R-:W-:Y:S05]  /*14120*/  BRA `(.L_x_1827) ;  /* 0xffffffcc00207947 */ /* 0x000fea000383ffff */
.L_x_1775:
[----:B0-----:R0:W1:Y:S02]  /*14130*/  SYNCS.PHASECHK.TRANS64.TRYWAIT P0, [R25+URZ+0x28c40], R0 ;  /* 0x028c4000190075a7 */ /* 0x001064000800017f */
[----:B-1----:R-:W-:Y:S05]  /*14140*/  @!P0 NANOSLEEP.SYNCS 0x989680 ;  /* 0x009896800000895d */ /* 0x002fea0003900000 */
[----:B------:R-:W1:Y:S02]  /*14150*/  @!P0 SYNCS.PHASECHK.TRANS64 P0, [R25+URZ+0x28c40], R0 ;  /* 0x028c4000190085a7 */ /* 0x000e64000800007f */
[----:B-1----:R-:W-:Y:S05]  /*14160*/  @!P0 BRA `(.L_x_1775) ;  /* 0xfffffffc00f08947 */ /* 0x002fea000383ffff */
[----:B------:R-:W-:Y:S05]  /*14170*/  BRA `(.L_x_1828) ;  /* 0xffffffcc00c87947 */ /* 0x000fea000383ffff */
.L_x_1776:
        /* <DEDUP_REMOVED lines=8> */
.L_x_1830:
[----:B------:R-:W-:Y:S05]  /*14200*/  BSYNC B0 ;  /* 0x0000000000007941 */ /* 0x000fea0003800000 */
.L_x_1829:
[----:B------:R-:W-:Y:S01]  /*14210*/  IMAD.MOV.U32 R13, RZ, RZ, R0 ;  /* 0x000000ffff0d7224 */ /* 0x000fe200078e0000 */
[----:B------:R-:W-:Y:S01]  /*14220*/  @P0 LEA R7, R4, R17, 0x1 ;  /* 0x0000001104070211 */ /* 0x000fe200078e08ff */
[----:B------:R-:W-:Y:S02]  /*14230*/  IMAD.MOV.U32 R12, RZ, RZ, RZ ;  /* 0x000000ffff0c7224 */ /* 0x000fe400078e00ff */
[----:B------:R-:W-:Y:S02]  /*14240*/  IMAD.MOV.U32 R11, RZ, RZ, 0x181f ;  /* 0x0000181fff0b7424 */ /* 0x000fe400078e00ff */
[----:B------:R-:W-:Y:S02]  /*14250*/  IMAD.MOV.U32 R15, RZ, RZ, -0x1 ;  /* 0xffffffffff0f7424 */ /* 0x000fe400078e00ff */
[----:B------:R-:W-:-:S07]  /*14260*/  IMAD.MOV.U32 R2, RZ, RZ, R14 ;  /* 0x000000ffff027224 */ /* 0x000fce00078e000e */
[----:B------:R-:W-:Y:S05]  /*14270*/  WARPSYNC.COLLECTIVE R15, `(.L_x_1831) ;  /* 0x000000000f087348 */ /* 0x000fea0003c00000 */
[----:B------:R0:W1:Y:S02]  /*14280*/  SHFL.IDX P6, R14, R13, R12, R11 ;  /* 0x0000000c0d0e7389 */ /* 0x00006400000c000b */
[----:B01----:R-:W-:Y:S01]  /*14290*/  ENDCOLLECTIVE ;  /* 0x000000000000791b */ /* 0x003fe20003800000 */
.L_x_1831:
[----:B------:R-:W-:Y:S02]  /*142a0*/  IMAD.MOV.U32 R13, RZ, RZ, R5 ;  /* 0x000000ffff0d7224 */ /* 0x000fe400078e0005 */
[----:B------:R-:W-:Y:S01]  /*142b0*/  IMAD.MOV.U32 R12, RZ, RZ, 0x1 ;  /* 0x00000001ff0c7424 */ /* 0x000fe200078e00ff */
[----:B------:R-:W-:-:S05]  /*142c0*/  @P0 LEA R14, P1, R6, R14, 0x1 ;  /* 0x0000000e060e0211 */ /* 0x000fca00078208ff */
[----:B------:R-:W-:Y:S02]  /*142d0*/  @P0 IMAD.X R3, RZ, RZ, R2, P1 ;  /* 0x000000ffff030224 */ /* 0x000fe400008e0602 */
[----:B------:R-:W-:-:S07]  /*142e0*/  @P0 IMAD.MOV.U32 R2, RZ, RZ, R14 ;  /* 0x000000ffff020224 */ /* 0x000fce00078e000e */
[----:B------:R-:W-:Y:S05]  /*142f0*/  WARPSYNC.COLLECTIVE R15, `(.L_x_1832) ;  /* 0x000000000f087348 */ /* 0x000fea0003c00000 */
[----:B------:R0:W1:Y:S02]  /*14300*/  SHFL.IDX P6, R14, R13, R12, R11 ;  /* 0x0000000c0d0e7389 */ /* 0x00006400000c000b */
[----:B01----:R-:W-:Y:S01]  /*14310*/  ENDCOLLECTIVE ;  /* 0x000000000000791b */ /* 0x003fe20003800000 */
.L_x_1832:
[----:B------:R-:W-:Y:S01]  /*14320*/  @!PT LDS RZ, [RZ] ;  /* 0x00000000fffff984 */ /* 0x000fe20000000800 */
[----:B------:R-:W-:Y:S01]  /*14330*/  @!PT LDS RZ, [RZ] ;  /* 0x00000000fffff984 */ /* 0x000fe20000000800 */
[----:B------:R-:W-:Y:S01]  /*14340*/  @!PT LDS RZ, [RZ] ;  /* 0x00000000fffff984 */ /* 0x000fe20000000800 */
[----:B------:R0:W-:Y:S01]  /*14350*/  @P0 LDGSTS.E.BYPASS.LTC128B.128 [R7+0x22400], desc[UR52][R2.64], !P2 ;  /* 0x2240000002070fae */ /* 0x0001e2000d101d74 */
[----:B------:R-:W-:Y:S01]  /*14360*/  ISETP.GE.AND P0, PT, R27, 0x11, PT ;  /* 0x000000111b00780c */ /* 0x000fe20003f06270 */
[----:B------:R-:W-:-:S12]  /*14370*/  IMAD.MOV.U32 R13, RZ, RZ, R0 ;  /* 0x000000ffff0d7224 */ /* 0x000fd800078e0000 */
[----:B------:R-:W-:Y:S02]  /*14380*/  @P0 IMAD R9, R4, 0x2, R17 ;  /* 0x0000000204090824 */ /* 0x000fe400078e0211 */
[----:B0-----:R-:W-:-:S07]  /*14390*/  IMAD.MOV.U32 R2, RZ, RZ, R14 ;  /* 0x000000ffff027224 */ /* 0x001fce00078e000e */
[----:B------:R-:W-:Y:S05]  /*143a0*/  WARPSYNC.COLLECTIVE R15, `(.L_x_1833) ;  /* 0x000000000f087348 */ /* 0x000fea0003c00000 */
[----:B------:R0:W1:Y:S02]  /*143b0*/  SHFL.IDX P6, R14, R13, R12, R11 ;  /* 0x0000000c0d0e7389 */ /* 0x00006400000c000b */
[----:B01----:R-:W-:Y:S01]  /*143c0*/  ENDCOLLECTIVE ;  /* 0x000000000000791b */ /* 0x003fe20003800000 */
.L_x_1833:
        /* <DEDUP_REMOVED lines=8> */
.L_x_1834:
        /* <DEDUP_REMOVED lines=11> */
.L_x_1835:
[----:B------:R-:W-:Y:S02]  /*14500*/  IMAD.MOV.U32 R13, RZ, RZ, R5 ;  /* 0x000000ffff0d7224 */ /* 0x000fe400078e0005 */
[----:B------:R-:W-:Y:S01]  /*14510*/  IMAD.MOV.U32 R12, RZ, RZ, 0x3 ;  /* 0x00000003ff0c7424 */ /* 0x000fe200078e00ff */
[----:B------:R-:W-:-:S05]  /*14520*/  @P0 LEA R14, P1, R6, R14, 0x1 ;  /* 0x0000000e060e0211 */ /* 0x000fca00078208ff */
[----:B------:R-:W-:Y:S01]  /*14530*/  @P0 IMAD.X R3, RZ, RZ, R2, P1 ;  /* 0x000000ffff030224 */ /* 0x000fe200008e0602 */
[----:B------:R-:W-:-:S07]  /*14540*/  @P0 MOV R2, R14 ;  /* 0x0000000e00020202 */ /* 0x000fce0000000f00 */
[----:B------:R-:W-:Y:S05]  /*14550*/  WARPSYNC.COLLECTIVE R15, `(.L_x_1836) ;  /* 0x000000000f087348 */ /* 0x000fea0003c00000 */
[----:B------:R0:W1:Y:S02]  /*14560*/  SHFL.IDX P6, R14, R13, R12, R11 ;  /* 0x0000000c0d0e7389 */ /* 0x00006400000c000b */
[----:B01----:R-:W-:Y:S01]  /*14570*/  ENDCOLLECTIVE ;  /* 0x000000000000791b */ /* 0x003fe20003800000 */
.L_x_1836:
[----:B------:R-:W-:Y:S01]  /*14580*/  @!PT LDS RZ, [RZ] ;  /* 0x00000000fffff984 */ /* 0x000fe20000000800 */
[----:B------:R-:W-:Y:S01]  /*14590*/  @!PT LDS RZ, [RZ] ;  /* 0x00000000fffff984 */ /* 0x000fe20000000800 */
[----:B------:R-:W-:Y:S01]  /*145a0*/  @!PT LDS RZ, [RZ] ;  /* 0x00000000fffff984 */ /* 0x000fe20000000800 */
[----:B------:R0:W-:Y:S01]  /*145b0*/  @P0 LDGSTS.E.BYPASS.LTC128B.128 [R7+0x23400], desc[UR52][R2.64], !P2 ;  /* 0x2340000002070fae */ /* 0x0001e2000d101d74 */
[----:B------:R-:W-:Y:S02]  /*145c0*/  IMAD.MOV.U32 R13, RZ, RZ, R0 ;  /* 0x000000ffff0d7224 */ /* 0x000fe400078e0000 */
[----:B------:R-:W-:-:S07]  /*145d0*/  IMAD.MOV.U32 R5, RZ, RZ, R14 ;  /* 0x000000ffff057224 */ /* 0x000fce00078e000e */
[----:B0-----:R-:W-:Y:S05]  /*145e0*/  WARPSYNC.COLLECTIVE R15, `(.L_x_1837) ;  /* 0x000000000f087348 */ /* 0x001fea0003c00000 */
[----:B------:R1:W2:Y:S02]  /*145f0*/  SHFL.IDX P6, R14, R13, R12, R11 ;  /* 0x0000000c0d0e7389 */ /* 0x0002a400000c000b */
[----:B012---:R-:W-:Y:S01]  /*14600*/  ENDCOLLECTIVE ;  /* 0x000000000000791b */ /* 0x007fe20003800000 */
.L_x_1837:
[----:B------:R-:W-:Y:S05]  /*14610*/  BRA `(.L_x_1838) ;  /* 0xffffffcc00807947 */ /* 0x000fea000383ffff */
.L_x_1781:
[----:B------:R-:W-:Y:S02]  /*14620*/  IMAD.MOV.U32 R13, RZ, RZ, R5 ;  /* 0x000000ffff0d7224 */ /* 0x000fe400078e0005 */
[----:B------:R-:W-:Y:S02]  /*14630*/  IMAD.MOV.U32 R12, RZ, RZ, RZ ;  /* 0x000000ffff0c7224 */ /* 0x000fe400078e00ff */
[----:B------:R-:W-:Y:S02]  /*14640*/  IMAD.MOV.U32 R11, RZ, RZ, 0x181f ;  /* 0x0000181fff0b7424 */ /* 0x000fe400078e00ff */
[----:B------:R-:W-:Y:S02]  /*14650*/  IMAD.MOV.U32 R15, RZ, RZ, -0x1 ;  /* 0xffffffffff0f7424 */ /* 0x000fe400078e00ff */
[----:B------:R-:W-:-:S07]  /*14660*/  VIADD R4, R36, UR43 ;  /* 0x0000002b24047c36 */ /* 0x000fce0008000000 */
[----:B-1---5:R-:W-:Y:S05]  /*14670*/  WARPSYNC.COLLECTIVE R15, `(.L_x_1839) ;  /* 0x000000000f087348 */ /* 0x022fea0003c00000 */
[----:B------:R0:W2:Y:S02]  /*14680*/  SHFL.IDX P6, R14, R13, R12, R11 ;  /* 0x0000000c0d0e7389 */ /* 0x0000a400000c000b */
[----:B012--5:R-:W-:Y:S01]  /*14690*/  ENDCOLLECTIVE ;  /* 0x000000000000791b */ /* 0x027fe20003800000 */
.L_x_1839:
[C---:B------:R-:W-:Y:S01]  /*146a0*/  VIADD R6, R4.reuse, 0x10 ;  /* 0x0000001004067836 */ /* 0x040fe20000000000 */
[----:B------:R-:W-:Y:S01]  /*146b0*/  ISETP.GE.AND P0, PT, R4, UR36, PT ;  /* 0x0000002404007c0c */ /* 0x000fe2000bf06270 */
[----:B------:R-:W-:Y:S02]  /*146c0*/  IMAD.MOV.U32 R13, RZ, RZ, R0 ;  /* 0x000000ffff0d7224 */ /* 0x000fe400078e0000 */
[----:B------:R-:W-:-:S10]  /*146d0*/  IMAD.MOV.U32 R2, RZ, RZ, R14 ;  /* 0x000000ffff027224 */ /* 0x000fd400078e000e */
[----:B------:R-:W-:Y:S05]  /*146e0*/  WARPSYNC.COLLECTIVE R15, `(.L_x_1840) ;  /* 0x000000000f087348 */ /* 0x000fea0003c00000 */
[----:B------:R0:W1:Y:S02]  /*146f0*/  SHFL.IDX P6, R14, R13, R12, R11 ;  /* 0x0000000c0d0e7389 */ /* 0x00006400000c000b */
[----:B01----:R-:W-:Y:S01]  /*14700*/  ENDCOLLECTIVE ;  /* 0x000000000000791b */ /* 0x003fe20003800000 */
.L_x_1840:
[----:B------:R-:W-:Y:S01]  /*14710*/  MOV R13, R5 ;  /* 0x00000005000d7202 */ /* 0x000fe20000000f00 */
[----:B------:R-:W-:Y:S01]  /*14720*/  IMAD.MOV.U32 R12, RZ, RZ, 0x1 ;  /* 0x00000001ff0c7424 */ /* 0x000fe200078e00ff */
[----:B------:R-:W-:-:S05]  /*14730*/  @!P0 LEA R14, P1, R10, R14, 0x1 ;  /* 0x0000000e0a0e8211 */ /* 0x000fca00078208ff */
[----:B------:R-:W-:Y:S02]  /*14740*/  @!P0 IMAD.X R3, RZ, RZ, R2, P1 ;  /* 0x000000ffff038224 */ /* 0x000fe400008e0602 */
[----:B------:R-:W-:-:S07]  /*14750*/  @!P0 IMAD.MOV.U32 R2, RZ, RZ, R14 ;  /* 0x000000ffff028224 */ /* 0x000fce00078e000e */
[----:B------:R-:W-:Y:S05]  /*14760*/  WARPSYNC.COLLECTIVE R15, `(.L_x_1841) ;  /* 0x000000000f087348 */ /* 0x000fea0003c00000 */
[----:B------:R0:W1:Y:S02]  /*14770*/  SHFL.IDX P6, R14, R13, R12, R11 ;  /* 0x0000000c0d0e7389 */ /* 0x00006400000c000b */
[----:B01----:R-:W-:Y:S01]  /*14780*/  ENDCOLLECTIVE ;  /* 0x000000000000791b */ /* 0x003fe20003800000 */
.L_x_1841:
[----:B------:R-:W-:Y:S01]  /*14790*/  @!PT LDS RZ, [RZ] ;  /* 0x00000000fffff984 */ /* 0x000fe20000000800 */
[----:B------:R-:W-:Y:S01]  /*147a0*/  @!PT LDS RZ, [RZ] ;  /* 0x00000000fffff984 */ /* 0x000fe20000000800 */
[----:B------:R-:W-:Y:S01]  /*147b0*/  @!PT LDS RZ, [RZ] ;  /* 0x00000000fffff984 */ /* 0x000fe20000000800 */
[----:B------:R0:W-:Y:S01]  /*147c0*/  @!P0 LDGSTS.E.BYPASS.LTC128B.128 [R8+0x20400], desc[UR52][R2.64], !P5 ;  /* 0x2040000002088fae */ /* 0x0001e2000e901d74 */
[----:B------:R-:W-:Y:S01]  /*147d0*/  ISETP.GE.AND P0, PT, R6, UR36, PT ;  /* 0x0000002406007c0c */ /* 0x000fe2000bf06270 */
[----:B------:R-:W-:Y:S02]  /*147e0*/  VIADD R6, R4, 0x20 ;  /* 0x0000002004067836 */ /* 0x000fe40000000000 */
[----:B------:R-:W-:Y:S02]  /*147f0*/  IMAD.MOV.U32 R13, RZ, RZ, R0 ;  /* 0x000000ffff0d7224 */ /* 0x000fe400078e0000 */
[----:B0-----:R-:W-:-:S08]  /*14800*/  IMAD.MOV.U32 R2, RZ, RZ, R14 ;  /* 0x000000ffff027224 */ /* 0x001fd000078e000e */
[----:B------:R-:W-:Y:S05]  /*14810*/  WARPSYNC.COLLECTIVE R15, `(.L_x_1842) ;  /* 0x000000000f087348 */ /* 0x000fea0003c00000 */
[----:B------:R0:W1:Y:S02]  /*14820*/  SHFL.IDX P6, R14, R13, R12, R11 ;  /* 0x0000000c0d0e7389 */ /* 0x00006400000c000b */
[----:B01----:R-:W-:Y:S01]  /*14830*/  ENDCOLLECTIVE ;  /* 0x000000000000791b */ /* 0x003fe20003800000 */
.L_x_1842:
        /* <DEDUP_REMOVED lines=8> */
.L_x_1843:
[----:B------:R-:W-:Y:S01]  /*148c0*/  @!PT LDS RZ, [RZ] ;  /* 0x00000000fffff984 */ /* 0x000fe20000000800 */
[----:B------:R-:W-:Y:S01]  /*148d0*/  @!PT LDS RZ, [RZ] ;  /* 0x00000000fffff984 */ /* 0x000fe20000000800 */
[----:B------:R-:W-:Y:S01]  /*148e0*/  @!PT LDS RZ, [RZ] ;  /* 0x00000000fffff984 */ /* 0x000fe20000000800 */
[----:B------:R0:W-:Y:S01]  /*148f0*/  @!P0 LDGSTS.E.BYPASS.LTC128B.128 [R8+0x20c00], desc[UR52][R2.64], !P5 ;  /* 0x20c0000002088fae */ /* 0x0001e2000e901d74 */
[----:B------:R-:W-:Y:S01]  /*14900*/  ISETP.GE.AND P0, PT, R6, UR36, PT ;  /* 0x0000002406007c0c */ /* 0x000fe2000bf06270 */
[----:B------:R-:W-:Y:S02]  /*14910*/  IMAD.MOV.U32 R13, RZ, RZ, R0 ;  /* 0x000000ffff0d7224 */ /* 0x000fe400078e0000 */
[----:B0-----:R-:W-:-:S10]  /*14920*/  IMAD.MOV.U32 R2, RZ, RZ, R14 ;  /* 0x000000ffff027224 */ /* 0x001fd400078e000e */
[----:B------:R-:W-:Y:S05]  /*14930*/  WARPSYNC.COLLECTIVE R15, `(.L_x_1844) ;  /* 0x000000000f087348 */ /* 0x000fea0003c00000 */
[----:B------:R0:W1:Y:S02]  /*14940*/  SHFL.IDX P6, R14, R13, R12, R11 ;  /* 0x0000000c0d0e7389 */ /* 0x00006400000c000b */
[----:B01----:R-:W-:Y:S01]  /*14950*/  ENDCOLLECTIVE ;  /* 0x000000000000791b */ /* 0x003fe20003800000 */
.L_x_1844:
        /* <DEDUP_REMOVED lines=8> */
.L_x_1845:
[----:B------:R-:W-:Y:S01]  /*149e0*/  @!PT LDS RZ, [RZ] ;  /* 0x00000000fffff984 */ /* 0x000fe20000000800 */
[----:B------:R-:W-:Y:S01]  /*149f0*/  @!PT LDS RZ, [RZ] ;  /* 0x00000000fffff984 */ /* 0x000fe20000000800 */
[----:B------:R-:W-:Y:S01]  /*14a00*/  @!PT LDS RZ, [RZ] ;  /* 0x00000000fffff984 */ /* 0x000fe20000000800 */
[----:B------:R0:W-:Y:S01]  /*14a10*/  @!P0 LDGSTS.E.BYPASS.LTC128B.128 [R8+0x21400], desc[UR52][R2.64], !P5 ;  /* 0x2140000002088fae */ /* 0x0001e2000e901d74 */
[----:B------:R-:W-:Y:S01]  /*14a20*/  IMAD.MOV.U32 R13, RZ, RZ, R0 ;  /* 0x000000ffff0d7224 */ /* 0x000fe200078e0000 */
[----:B------:R-:W-:-:S07]  /*14a30*/  MOV R5, R14 ;  /* 0x0000000e00057202 */ /* 0x000fce0000000f00 */
[----:B0-----:R-:W-:Y:S05]  /*14a40*/  WARPSYNC.COLLECTIVE R15, `(.L_x_1846) ;  /* 0x000000000f087348 */ /* 0x001fea0003c00000 */
[----:B------:R1:W2:Y:S02]  /*14a50*/  SHFL.IDX P6, R14, R13, R12, R11 ;  /* 0x0000000c0d0e7389 */ /* 0x0002a400000c000b */
[----:B012---:R-:W-:Y:S01]  /*14a60*/  ENDCOLLECTIVE ;  /* 0x000000000000791b */ /* 0x007fe20003800000 */
.L_x_1846:
[----:B------:R-:W-:Y:S05]  /*14a70*/  BRA `(.L_x_1847) ;  /* 0xffffffd000547947 */ /* 0x000fea000383ffff */
.L_x_1784:
[----:B0-----:R0:W2:Y:S02]  /*14a80*/  SYNCS.PHASECHK.TRANS64.TRYWAIT P0, [R17+URZ+0x28c20], R0 ;  /* 0x028c2000110075a7 */ /* 0x0010a4000800017f */
[----:B--2---:R-:W-:Y:S05]  /*14a90*/  @!P0 NANOSLEEP.SYNCS 0x989680 ;  /* 0x009896800000895d */ /* 0x004fea0003900000 */
[----:B------:R-:W2:Y:S02]  /*14aa0*/  @!P0 SYNCS.PHASECHK.TRANS64 P0, [R17+URZ+0x28c20], R0 ;  /* 0x028c2000110085a7 */ /* 0x000ea4000800007f */
[----:B--2---:R-:W-:Y:S05]  /*14ab0*/  @!P0 BRA `(.L_x_1784) ;  /* 0xfffffffc00f08947 */ /* 0x004fea000383ffff */
[----:B------:R-:W-:Y:S05]  /*14ac0*/  BRA `(.L_x_1848) ;  /* 0xffffffd000b07947 */ /* 0x000fea000383ffff */
.L_x_1787:
[----:B0-----:R0:W2:Y:S02]  /*14ad0*/  SYNCS.PHASECHK.TRANS64.TRYWAIT P0, [R25+URZ+0x28c60], R0 ;  /* 0x028c6000190075a7 */ /* 0x0010a4000800017f */
[----:B--2---:R-:W-:Y:S05]  /*14ae0*/  @!P0 NANOSLEEP.SYNCS 0x989680 ;  /* 0x009896800000895d */ /* 0x004fea0003900000 */
[----:B------:R-:W2:Y:S02]  /*14af0*/  @!P0 SYNCS.PHASECHK.TRANS64 P0, [R25+URZ+0x28c60], R0 ;  /* 0x028c6000190085a7 */ /* 0x000ea4000800007f */
[----:B--2---:R-:W-:Y:S05]  /*14b00*/  @!P0 BRA `(.L_x_1787) ;  /* 0xfffffffc00f08947 */ /* 0x004fea000383ffff */
[----:B------:R-:W-:Y:S05]  /*14b10*/  BRA `(.L_x_1849) ;  /* 0xffffffd000c07947 */ /* 0x000fea000383ffff */
.L_x_1788:
[----:B------:R-:W-:Y:S01]  /*14b20*/  BSSY B0, `(.L_x_1850) ;  /* 0x0000008000007945 */ /* 0x000fe20003800000 */
[----:B------:R-:W-:Y:S02]  /*14b30*/  IMAD.MOV.U32 R13, RZ, RZ, R7 ;  /* 0x000000ffff0d7224 */ /* 0x000fe400078e0007 */
[----:B------:R-:W-:Y:S02]  /*14b40*/  IMAD.MOV.U32 R12, RZ, RZ, RZ ;  /* 0x000000ffff0c7224 */ /* 0x000fe400078e00ff */
[----:B------:R-:W-:Y:S02]  /*14b50*/  IMAD.MOV.U32 R11, RZ, RZ, 0x181f ;  /* 0x0000181fff0b7424 */ /* 0x000fe400078e00ff */
[----:B------:R-:W-:-:S07]  /*14b60*/  IMAD.MOV.U32 R15, RZ, RZ, -0x1 ;  /* 0xffffffffff0f7424 */ /* 0x000fce00078e00ff */
[----:B-1----:R-:W-:Y:S05]  /*14b70*/  WARPSYNC.COLLECTIVE R15, `(.L_x_1851) ;  /* 0x000000000f087348 */ /* 0x002fea0003c00000 */
[----:B------:R0:W2:Y:S02]  /*14b80*/  SHFL.IDX P6, R14, R13, R12, R11 ;  /* 0x0000000c0d0e7389 */ /* 0x0000a400000c000b */
[----:B012---:R-:W-:Y:S01]  /*14b90*/  ENDCOLLECTIVE ;  /* 0x000000000000791b */ /* 0x007fe20003800000 */
.L_x_1851:
[----:B------:R-:W-:Y:S05]  /*14ba0*/  BSYNC B0 ;  /* 0x0000000000007941 */ /* 0x000fea0003800000 */
.L_x_1850:
        /* <DEDUP_REMOVED lines=8> */
[C---:B------:R-:W-:Y:S01]  /*14c30*/  LOP3.LUT P3, RZ, R32.reuse, 0x8, RZ, 0xc0, !PT ;  /* 0x0000000820ff7812 */ /* 0x040fe2000786c0ff */
[----:B------:R-:W-:Y:S01]  /*14c40*/  IMAD.MOV.U32 R3, RZ, RZ, R14 ;  /* 0x000000ffff037224 */ /* 0x000fe200078e000e */
[----:B------:R-:W-:Y:S01]  /*14c50*/  LOP3.LUT P2, RZ, R32, 0x10, RZ, 0xc0, !PT ;  /* 0x0000001020ff7812 */ /* 0x000fe2000784c0ff */
[----:B------:R-:W-:-:S12]  /*14c60*/  IMAD R5, R5, 0x2, R17 ;  /* 0x0000000205057824 */ /* 0x000fd800078e0211 */
[----:B0-----:R-:W-:Y:S05]  /*14c70*/  WARPSYNC.COLLECTIVE R15, `(.L_x_1852) ;  /* 0x000000000f087348 */ /* 0x001fea0003c00000 */
[----:B------:R1:W2:Y:S02]  /*14c80*/  SHFL.IDX P6, R14, R13, R12, R11 ;  /* 0x0000000c0d0e7389 */ /* 0x0002a400000c000b */
[----:B012---:R-:W-:Y:S01]  /*14c90*/  ENDCOLLECTIVE ;  /* 0x000000000000791b */ /* 0x007fe20003800000 */
.L_x_1852:
[----:B------:R-:W-:-:S04]  /*14ca0*/  LOP3.LUT R16, R16, 0xfffffdff, RZ, 0xc0, !PT ;  /* 0xfffffdff10107812 */ /* 0x000fc800078ec0ff */
[----:B------:R-:W-:Y:S02]  /*14cb0*/  @P1 LOP3.LUT R16, R16, 0x200, RZ, 0xfc, !PT ;  /* 0x0000020010101812 */ /* 0x000fe400078efcff */
[----:B------:R-:W-:Y:S01]  /*14cc0*/  MOV R13, R7 ;  /* 0x00000007000d7202 */ /* 0x000fe20000000f00 */
[----:B------:R-:W-:Y:S02]  /*14cd0*/  IMAD.MOV.U32 R12, RZ, RZ, 0x1 ;  /* 0x00000001ff0c7424 */ /* 0x000fe400078e00ff */
[----:B------:R-:W-:-:S05]  /*14ce0*/  IMAD.SHL.U32 R8, R8, 0x8, RZ ;  /* 0x0000000808087824 */ /* 0x000fca00078e00ff */
[----:B------:R-:W-:-:S05]  /*14cf0*/  LOP3.LUT R8, R8, 0x38, RZ, 0xc0, !PT ;  /* 0x0000003808087812 */ /* 0x000fca00078ec0ff */
[----:B------:R-:W-:-:S05]  /*14d00*/  IMAD.SHL.U32 R0, R8, 0x2, RZ ;  /* 0x0000000208007824 */ /* 0x000fca00078e00ff */
[----:B------:R-:W-:-:S05]  /*14d10*/  IADD3 R2, P0, R14, R0, RZ ;  /* 0x000000000e027210 */ /* 0x000fca0007f1e0ff */
[----:B------:R-:W-:Y:S01]  /*14d20*/  IMAD.X R3, RZ, RZ, R3, P0 ;  /* 0x000000ffff037224 */ /* 0x000fe200000e0603 */
[----:B------:R-:W-:Y:S02]  /*14d30*/  ISETP.LT.OR P0, PT, R27, 0x1, !P1 ;  /* 0x000000011b00780c */ /* 0x000fe40004f01670 */
[----:B------:R-:W-:-:S11]  /*14d40*/  LOP3.LUT P1, RZ, R32, 0x20, RZ, 0xc0, !PT ;  /* 0x0000002020ff7812 */ /* 0x000fd6000782c0ff */
        /* <DEDUP_REMOVED lines=17> */
[----:B------:R-:W-:-:S04]  /*14e60*/  ISETP.GT.AND P6, PT, R4, -0x1, PT ;  /* 0xffffffff0400780c */ /* 0x000fc80003fc4270 */
[----:B------:R-:W-:-:S13]  /*14e70*/  ISETP.LT.OR P6, PT, R27, 0x1, P6 ;  /* 0x000000011b00780c */ /* 0x000fda00037c1670 */
[----:B------:R0:W-:Y:S02]  /*14e80*/  LDGSTS.E.BYPASS.LTC128B.128 [R5+0xe400], desc[UR52][R2.64+0x380], !P6 ;  /* 0x0e40038002057fae */ /* 0x0001e4000f101d74 */
[----:B0-----:R-:W-:Y:S05]  /*14e90*/  WARPSYNC.COLLECTIVE R15, `(.L_x_1853) ;  /* 0x000000000f087348 */ /* 0x001fea0003c00000 */
[----:B------:R1:W2:Y:S02]  /*14ea0*/  SHFL.IDX P6, R14, R13, R12, R11 ;  /* 0x0000000c0d0e7389 */ /* 0x0002a400000c000b */
[----:B012---:R-:W-:Y:S01]  /*14eb0*/  ENDCOLLECTIVE ;  /* 0x000000000000791b */ /* 0x007fe20003800000 */
.L_x_1853:
[----:B------:R-:W-:Y:S02]  /*14ec0*/  IMAD.MOV.U32 R13, RZ, RZ, R6 ;  /* 0x000000ffff0d7224 */ /* 0x000fe400078e0006 */
[----:B------:R-:W-:-:S07]  /*14ed0*/  IMAD.MOV.U32 R3, RZ, RZ, R14 ;  /* 0x000000ffff037224 */ /* 0x000fce00078e000e */
[----:B------:R-:W-:Y:S05]  /*14ee0*/  WARPSYNC.COLLECTIVE R15, `(.L_x_1854) ;  /* 0x000000000f087348 */ /* 0x000fea0003c00000 */
[----:B------:R0:W1:Y:S02]  /*14ef0*/  SHFL.IDX P6, R14, R13, R12, R11 ;  /* 0x0000000c0d0e7389 */ /* 0x00006400000c000b */
[----:B01----:R-:W-:Y:S01]  /*14f00*/  ENDCOLLECTIVE ;  /* 0x000000000000791b */ /* 0x003fe20003800000 */
.L_x_1854:
[----:B------:R-:W-:Y:S02]  /*14f10*/  IMAD.MOV.U32 R13, RZ, RZ, R7 ;  /* 0x000000ffff0d7224 */ /* 0x000fe400078e0007 */
[----:B------:R-:W-:Y:S01]  /*14f20*/  IMAD.MOV.U32 R12, RZ, RZ, 0x2 ;  /* 0x00000002ff0c7424 */ /* 0x000fe200078e00ff */
[----:B------:R-:W-:-:S05]  /*14f30*/  IADD3 R2, P6, R14, R0, RZ ;  /* 0x000000000e027210 */ /* 0x000fca0007fde0ff */
[----:B------:R-:W-:Y:S01]  /*14f40*/  IMAD.X R3, RZ, RZ, R3, P6 ;  /* 0x000000ffff037224 */ /* 0x000fe200030e0603 */
[----:B------:R-:W-:-:S04]  /*14f50*/  LOP3.LUT P6, RZ, R16, 0x200, RZ, 0xc0, !PT ;  /* 0x0000020010ff7812 */ /* 0x000fc800078cc0ff */
[----:B------:R-:W-:-:S13]  /*14f60*/  ISETP.LT.OR P6, PT, R27, 0x11, !P6 ;  /* 0x000000111b00780c */ /* 0x000fda00077c1670 */
        /* <DEDUP_REMOVED lines=22> */
.L_x_1855:
[----:B------:R-:W-:Y:S02]  /*150d0*/  IMAD.MOV.U32 R13, RZ, RZ, R6 ;  /* 0x000000ffff0d7224 */ /* 0x000fe400078e0006 */
[----:B------:R-:W-:-:S07]  /*150e0*/  IMAD.MOV.U32 R8, RZ, RZ, R14 ;  /* 0x000000ffff087224 */ /* 0x000fce00078e000e */
[----:B------:R-:W-:Y:S05]  /*150f0*/  WARPSYNC.COLLECTIVE R15, `(.L_x_1856) ;  /* 0x000000000f087348 */ /* 0x000fea0003c00000 */
[----:B------:R0:W1:Y:S02]  /*15100*/  SHFL.IDX P6, R14, R13, R12, R11 ;  /* 0x0000000c0d0e7389 */ /* 0x00006400000c000b */
[----:B01----:R-:W-:Y:S01]  /*15110*/  ENDCOLLECTIVE ;  /* 0x000000000000791b */ /* 0x003fe20003800000 */
.L_x_1856:
        /* <DEDUP_REMOVED lines=28> */
.L_x_1857:
[----:B------:R-:W-:Y:S02]  /*152e0*/  IMAD.MOV.U32 R13, RZ, RZ, R6 ;  /* 0x000000ffff0d7224 */ /* 0x000fe400078e0006 */
[----:B------:R-:W-:-:S07]  /*152f0*/  IMAD.MOV.U32 R7, RZ, RZ, R14 ;  /* 0x000000ffff077224 */ /* 0x000fce00078e000e */
[----:B------:R-:W-:Y:S05]  /*15300*/  WARPSYNC.COLLECTIVE R15, `(.L_x_1858) ;  /* 0x000000000f087348 */ /* 0x000fea0003c00000 */
[----:B------:R0:W1:Y:S02]  /*15310*/  SHFL.IDX P6, R14, R13, R12, R11 ;  /* 0x0000000c0d0e7389 */ /* 0x00006400000c000b */
[----:B01----:R-:W-:Y:S01]  /*15320*/  ENDCOLLECTIVE ;  /* 0x000000000000791b */ /* 0x003fe20003800000 */
.L_x_1858:
[----:B------:R-:W-:Y:S05]  /*15330*/  BRA `(.L_x_1859) ;  /* 0xffffffd000687947 */ /* 0x000fea000383ffff */
.L_x_1794:
[----:B0-----:R0:W2:Y:S02]  /*15340*/  SYNCS.PHASECHK.TRANS64.TRYWAIT P0, [R8+URZ+0x28c40], R20 ;  /* 0x028c4014080075a7 */ /* 0x0010a4000800017f */
[----:B--2---:R-:W-:Y:S05]  /*15350*/  @!P0 NANOSLEEP.SYNCS 0x989680 ;  /* 0x009896800000895d */ /* 0x004fea0003900000 */
[----:B------:R-:W2:Y:S02]  /*15360*/  @!P0 SYNCS.PHASECHK.TRANS64 P0, [R8+URZ+0x28c40], R20 ;  /* 0x028c4014080085a7 */ /* 0x000ea4000800007f */
[----:B--2---:R-:W-:Y:S05]  /*15370*/  @!P0 BRA `(.L_x_1794) ;  /* 0xfffffffc00f08947 */ /* 0x004fea000383ffff */
[----:B------:R-:W-:Y:S05]  /*15380*/  BRA `(.L_x_1860) ;  /* 0xffffffd400bc7947 */ /* 0x000fea000383ffff */
.L_x_1795:
        /* <DEDUP_REMOVED lines=8> */
.L_x_1862:
[----:B------:R-:W-:Y:S05]  /*15410*/  BSYNC B1 ;  /* 0x0000000000017941 */ /* 0x000fea0003800000 */
.L_x_1861:
        /* <DEDUP_REMOVED lines=9> */
.L_x_1863:
[----:B------:R-:W-:Y:S02]  /*154b0*/  IMAD.MOV.U32 R13, RZ, RZ, R27 ;  /* 0x000000ffff0d7224 */ /* 0x000fe400078e001b */
[----:B------:R-:W-:Y:S01]  /*154c0*/  IMAD.MOV.U32 R12, RZ, RZ, 0x1 ;  /* 0x00000001ff0c7424 */ /* 0x000fe200078e00ff */
[----:B------:R-:W-:-:S13]  /*154d0*/  IADD3 R2, P0, R14, R0, RZ ;  /* 0x000000000e027210 */ /* 0x000fda0007f1e0ff */
[----:B------:R-:W-:Y:S05]  /*154e0*/  WARPSYNC.COLLECTIVE R15, `(.L_x_1864) ;  /* 0x000000000f087348 */ /* 0x000fea0003c00000 */
[----:B------:R0:W1:Y:S02]  /*154f0*/  SHFL.IDX P6, R14, R13, R12, R11 ;  /* 0x0000000c0d0e7389 */ /* 0x00006400000c000b */
[----:B01----:R-:W-:Y:S01]  /*15500*/  ENDCOLLECTIVE ;  /* 0x000000000000791b */ /* 0x003fe20003800000 */
.L_x_1864:
        /* <DEDUP_REMOVED lines=10> */
.L_x_1865:
[----:B------:R-:W-:Y:S01]  /*155b0*/  MOV R13, R27 ;  /* 0x0000001b000d7202 */ /* 0x000fe20000000f00 */
[----:B------:R-:W-:Y:S01]  /*155c0*/  IMAD.MOV.U32 R12, RZ, RZ, 0x2 ;  /* 0x00000002ff0c7424 */ /* 0x000fe200078e00ff */
[----:B------:R-:W-:-:S13]  /*155d0*/  IADD3 R2, P0, R14, R0, RZ ;  /* 0x000000000e027210 */ /* 0x000fda0007f1e0ff */
[----:B------:R-:W-:Y:S05]  /*155e0*/  WARPSYNC.COLLECTIVE R15, `(.L_x_1866) ;  /* 0x000000000f087348 */ /* 0x000fea0003c00000 */
[----:B------:R0:W1:Y:S02]  /*155f0*/  SHFL.IDX P6, R14, R13, R12, R11 ;  /* 0x0000000c0d0e7389 */ /* 0x00006400000c000b */
[----:B01----:R-:W-:Y:S01]  /*15600*/  ENDCOLLECTIVE ;  /* 0x000000000000791b */ /* 0x003fe20003800000 */
.L_x_1866:
        /* <DEDUP_REMOVED lines=10> */
.L_x_1867:
[----:B------:R-:W-:Y:S02]  /*156b0*/  IMAD.MOV.U32 R13, RZ, RZ, R27 ;  /* 0x000000ffff0d7224 */ /* 0x000fe400078e001b */
[----:B------:R-:W-:Y:S01]  /*156c0*/  IMAD.MOV.U32 R12, RZ, RZ, 0x3 ;  /* 0x00000003ff0c7424 */ /* 0x000fe200078e00ff */
[----:B------:R-:W-:-:S13]  /*156d0*/  IADD3 R2, P0, R14, R0, RZ ;  /* 0x000000000e027210 */ /* 0x000fda0007f1e0ff */
[----:B------:R-:W-:Y:S05]  /*156e0*/  WARPSYNC.COLLECTIVE R15, `(.L_x_1868) ;  /* 0x000000000f087348 */ /* 0x000fea0003c00000 */
[----:B------:R0:W1:Y:S02]  /*156f0*/  SHFL.IDX P6, R14, R13, R12, R11 ;  /* 0x0000000c0d0e7389 */ /* 0x00006400000c000b */
[----:B01----:R-:W-:Y:S01]  /*15700*/  ENDCOLLECTIVE ;  /* 0x000000000000791b */ /* 0x003fe20003800000 */
.L_x_1868:
        /* <DEDUP_REMOVED lines=10> */
.L_x_1869:
[----:B------:R-:W-:Y:S05]  /*157b0*/  BRA `(.L_x_1870) ;  /* 0xffffffd400587947 */ /* 0x000fea000383ffff */
.L_x_1800:
[----:B--2---:R2:W3:Y:S02]  /*157c0*/  SYNCS.PHASECHK.TRANS64.TRYWAIT P0, [R8+URZ+0x28c60], R20 ;  /* 0x028c6014080075a7 */ /* 0x0044e4000800017f */
[----:B---3--:R-:W-:Y:S05]  /*157d0*/  @!P0 NANOSLEEP.SYNCS 0x989680 ;  /* 0x009896800000895d */ /* 0x008fea0003900000 */
[----:B------:R-:W3:Y:S02]  /*157e0*/  @!P0 SYNCS.PHASECHK.TRANS64 P0, [R8+URZ+0x28c60], R20 ;  /* 0x028c6014080085a7 */ /* 0x000ee4000800007f */
[----:B---3--:R-:W-:Y:S05]  /*157f0*/  @!P0 BRA `(.L_x_1800) ;  /* 0xfffffffc00f08947 */ /* 0x008fea000383ffff */
[----:B------:R-:W-:Y:S05]  /*15800*/  BRA `(.L_x_1871) ;  /* 0xffffffd400a87947 */ /* 0x000fea000383ffff */
.L_x_1801:
        /* <DEDUP_REMOVED lines=8> */
.L_x_1873:
[----:B------:R-:W-:Y:S05]  /*15890*/  BSYNC B1 ;  /* 0x0000000000017941 */ /* 0x000fea0003800000 */
.L_x_1872:
[----:B------:R-:W-:Y:S01]  /*158a0*/  IMAD.MOV.U32 R13, RZ, RZ, R10 ;  /* 0x000000ffff0d7224 */ /* 0x000fe200078e000a */
[----:B------:R-:W-:Y:S01]  /*158b0*/  MOV R12, RZ ;  /* 0x000000ff000c7202 */ /* 0x000fe20000000f00 */
[----:B------:R-:W-:Y:S01]  /*158c0*/  IMAD.MOV.U32 R11, RZ, RZ, 0x181f ;  /* 0x0000181fff0b7424 */ /* 0x000fe200078e00ff */
[C---:B------:R-:W-:Y:S01]  /*158d0*/  LOP3.LUT P2, RZ, R16.reuse, 0x40, RZ, 0xc0, !PT ;  /* 0x0000004010ff7812 */ /* 0x040fe2000784c0ff */
[----:B------:R-:W-:Y:S01]  /*158e0*/  IMAD.MOV.U32 R15, RZ, RZ, -0x1 ;  /* 0xffffffffff0f7424 */ /* 0x000fe200078e00ff */
[----:B------:R-:W-:Y:S01]  /*158f0*/  LOP3.LUT P1, RZ, R16, 0x20, RZ, 0xc0, !PT ;  /* 0x0000002010ff7812 */ /* 0x000fe2000782c0ff */
[----:B------:R-:W-:Y:S01]  /*15900*/  IMAD.MOV.U32 R3, RZ, RZ, R14 ;  /* 0x000000ffff037224 */ /* 0x000fe200078e000e */
[----:B------:R-:W-:Y:S01]  /*15910*/  P2R R4, PR, RZ, 0x8 ;  /* 0x00000008ff047803 */ /* 0x000fe20000000000 */
[----:B------:R-:W-:-:S10]  /*15920*/  IMAD R21, R21, 0x2, R17 ;  /* 0x0000000215157824 */ /* 0x000fd400078e0211 */
[----:B------:R-:W-:Y:S05]  /*15930*/  WARPSYNC.COLLECTIVE R15, `(.L_x_1874) ;  /* 0x000000000f087348 */ /* 0x000fea0003c00000 */
[----:B------:R0:W1:Y:S02]  /*15940*/  SHFL.IDX P6, R14, R13, R12, R11 ;  /* 0x0000000c0d0e7389 */ /* 0x00006400000c000b */
[----:B01----:R-:W-:Y:S01]  /*15950*/  ENDCOLLECTIVE ;  /* 0x000000000000791b */ /* 0x003fe20003800000 */
.L_x_1874:
[----:B------:R-:W-:-:S04]  /*15960*/  LOP3.LUT P3, RZ, R16, 0x10, RZ, 0xc0, !PT ;  /* 0x0000001010ff7812 */ /* 0x000fc8000786c0ff */
[----:B------:R-:W-:Y:S01]  /*15970*/  P2R R5, PR, RZ, 0x8 ;  /* 0x00000008ff057803 */ /* 0x000fe20000000000 */
        /* <DEDUP_REMOVED lines=13> */
.L_x_1875:
        /* <DEDUP_REMOVED lines=17> */
.L_x_1876:
        /* <DEDUP_REMOVED lines=17> */
.L_x_1877:
        /* <DEDUP_REMOVED lines=14> */
.L_x_1878:
[----:B------:R-:W-:Y:S02]  /*15d50*/  IMAD.MOV.U32 R13, RZ, RZ, R20 ;  /* 0x000000ffff0d7224 */ /* 0x000fe400078e0014 */
[----:B------:R-:W-:Y:S02]  /*15d60*/  IMAD.MOV.U32 R12, RZ, RZ, 0x3 ;  /* 0x00000003ff0c7424 */ /* 0x000fe400078e00ff */
[----:B------:R-:W-:Y:S01]  /*15d70*/  IMAD.MOV.U32 R2, RZ, RZ, R14 ;  /* 0x000000ffff027224 */ /* 0x000fe200078e000e */
[----:B------:R-:W-:-:S04]  /*15d80*/  LOP3.LUT P6, RZ, R16, 0x20, RZ, 0xc0, !PT ;  /* 0x0000002010ff7812 */ /* 0x000fc800078cc0ff */
[----:B------:R-:W-:-:S04]  /*15d90*/  IADD3 R2, P2, R2, R0, RZ ;  /* 0x0000000002027210 */ /* 0x000fc80007f5e0ff */
[----:B------:R-:W-:Y:S02]  /*15da0*/  IADD3.X R3, RZ, R3, RZ, P2, !PT ;  /* 0x00000003ff037210 */ /* 0x000fe400017fe4ff */
[----:B------:R-:W-:-:S03]  /*15db0*/  LOP3.LUT P2, RZ, R16, 0x40, RZ, 0xc0, !PT ;  /* 0x0000004010ff7812 */ /* 0x000fc6000784c0ff */
[----:B------:R-:W-:Y:S01]  /*15dc0*/  @!PT LDS RZ, [RZ] ;  /* 0x00000000fffff984 */ /* 0x000fe20000000800 */
[----:B------:R-:W-:Y:S01]  /*15dd0*/  @!PT LDS RZ, [RZ] ;  /* 0x00000000fffff984 */ /* 0x000fe20000000800 */
[----:B------:R-:W-:Y:S01]  /*15de0*/  @!PT LDS RZ, [RZ] ;  /* 0x00000000fffff984 */ /* 0x000fe20000000800 */
[----:B------:R0:W-:Y:S01]  /*15df0*/  LDGSTS.E.BYPASS.LTC128B.128 [R21+0x1400], desc[UR52][R2.64], !P3 ;  /* 0x0140000002157fae */ /* 0x0001e2000d901d74 */
[----:B------:R-:W-:-:S09]  /*15e00*/  ISETP.NE.AND P3, PT, R5, RZ, PT ;  /* 0x000000ff0500720c */ /* 0x000fd20003f65270 */
[----:B------:R0:W-:Y:S04]  /*15e10*/  LDGSTS.E.BYPASS.LTC128B.128 [R21+0x3400], desc[UR52][R2.64+0x80], !P2 ;  /* 0x0340008002157fae */ /* 0x0001e8000d101d74 */
[----:B------:R0:W-:Y:S02]  /*15e20*/  LDGSTS.E.BYPASS.LTC128B.128 [R21+0x5400], desc[UR52][R2.64+0x100], !P6 ;  /* 0x0540010002157fae */ /* 0x0001e4000f101d74 */
[----:B0-----:R-:W-:Y:S05]  /*15e30*/  WARPSYNC.COLLECTIVE R15, `(.L_x_1879) ;  /* 0x000000000f087348 */ /* 0x001fea0003c00000 */
[----:B------:R1:W2:Y:S02]  /*15e40*/  SHFL.IDX P6, R14, R13, R12, R11 ;  /* 0x0000000c0d0e7389 */ /* 0x0002a400000c000b */
[----:B012---:R-:W-:Y:S01]  /*15e50*/  ENDCOLLECTIVE ;  /* 0x000000000000791b */ /* 0x007fe20003800000 */
.L_x_1879:
[----:B------:R-:W-:Y:S01]  /*15e60*/  @!PT LDS RZ, [RZ] ;  /* 0x00000000fffff984 */ /* 0x000fe20000000800 */
[----:B------:R-:W-:Y:S01]  /*15e70*/  @!PT LDS RZ, [RZ] ;  /* 0x00000000fffff984 */ /* 0x000fe20000000800 */
[----:B------:R-:W-:Y:S01]  /*15e80*/  @!PT LDS RZ, [RZ] ;  /* 0x00000000fffff984 */ /* 0x000fe20000000800 */
[----:B------:R0:W-:Y:S01]  /*15e90*/  LDGSTS.E.BYPASS.LTC128B.128 [R21+0x7400], desc[UR52][R2.64+0x180], !P3 ;  /* 0x0740018002157fae */ /* 0x0001e2000d901d74 */
[----:B------:R-:W-:-:S03]  /*15ea0*/  ISETP.NE.AND P3, PT, R4, RZ, PT ;  /* 0x000000ff0400720c */ /* 0x000fc60003f65270 */
        /* <DEDUP_REMOVED lines=9> */
.L_x_1880:
[----:B------:R-:W-:Y:S05]  /*15f40*/  BRA `(.L_x_1881) ;  /* 0xffffffd4000c7947 */ /* 0x000fea000383ffff */
.L_x_1809:
[----:B------:R-:W-:Y:S01]  /*15f50*/  BSSY B0, `(.L_x_1882) ;  /* 0x0000008000007945 */ /* 0x000fe20003800000 */
[----:B------:R-:W-:Y:S02]  /*15f60*/  IMAD.MOV.U32 R13, RZ, RZ, R33 ;  /* 0x000000ffff0d7224 */ /* 0x000fe400078e0021 */
[----:B------:R-:W-:Y:S02]  /*15f70*/  IMAD.MOV.U32 R12, RZ, RZ, RZ ;  /* 0x000000ffff0c7224 */ /* 0x000fe400078e00ff */
[----:B------:R-:W-:Y:S02]  /*15f80*/  IMAD.MOV.U32 R11, RZ, RZ, 0x1f ;  /* 0x0000001fff0b7424 */ /* 0x000fe400078e00ff */
[----:B------:R-:W-:-:S07]  /*15f90*/  IMAD.MOV.U32 R15, RZ, RZ, -0x1 ;  /* 0xffffffffff0f7424 */ /* 0x000fce00078e00ff */
[----:B01---5:R-:W-:Y:S05]  /*15fa0*/  WARPSYNC.COLLECTIVE R15, `(.L_x_1883) ;  /* 0x000000000f087348 */ /* 0x023fea0003c00000 */
[----:B------:R2:W3:Y:S02]  /*15fb0*/  SHFL.IDX P6, R14, R13, R12, R11 ;  /* 0x0000000c0d0e7389 */ /* 0x0004e400000c000b */
[----:B0123-5:R-:W-:Y:S01]  /*15fc0*/  ENDCOLLECTIVE ;  /* 0x000000000000791b */ /* 0x02ffe20003800000 */
.L_x_1883:
[----:B------:R-:W-:Y:S05]  /*15fd0*/  BSYNC B0 ;  /* 0x0000000000007941 */ /* 0x000fea0003800000 */
.L_x_1882:
[----:B------:R-:W-:Y:S05]  /*15fe0*/  BRA `(.L_x_1884) ;  /* 0xffffffd800107947 */ /* 0x000fea000383ffff */
.L_x_1812:
[----:B---3--:R3:W4:Y:S02]  /*15ff0*/  SYNCS.PHASECHK.TRANS64.TRYWAIT P0, [R7+URZ+0x28c20], R0 ;  /* 0x028c2000070075a7 */ /* 0x008724000800017f */
[----:B----4-:R-:W-:Y:S05]  /*16000*/  @!P0 NANOSLEEP.SYNCS 0x989680 ;  /* 0x009896800000895d */ /* 0x010fea0003900000 */
[----:B------:R-:W4:Y:S02]  /*16010*/  @!P0 SYNCS.PHASECHK.TRANS64 P0, [R7+URZ+0x28c20], R0 ;  /* 0x028c2000070085a7 */ /* 0x000f24000800007f */
[----:B----4-:R-:W-:Y:S05]  /*16020*/  @!P0 BRA `(.L_x_1812) ;  /* 0xfffffffc00f08947 */ /* 0x010fea000383ffff */
[----:B------:R-:W-:Y:S05]  /*16030*/  BRA `(.L_x_1885) ;  /* 0xffffffd800587947 */ /* 0x000fea000383ffff */
.L_x_1813:
[----:B------:R-:W4:Y:S01]  /*16040*/  S2R R2, SR_TID.X ;  /* 0x0000000000027919 */ /* 0x000f220000002100 */
[----:B------:R-:W-:Y:S01]  /*16050*/  BSSY B0, `(.L_x_1886) ;  /* 0x000000a000007945 */ /* 0x000fe20003800000 */
[----:B------:R-:W-:Y:S02]  /*16060*/  IMAD.MOV.U32 R12, RZ, RZ, RZ ;  /* 0x000000ffff0c7224 */ /* 0x000fe400078e00ff */
[----:B------:R-:W-:Y:S02]  /*16070*/  IMAD.MOV.U32 R11, RZ, RZ, 0x1f ;  /* 0x0000001fff0b7424 */ /* 0x000fe400078e00ff */
[----:B------:R-:W-:Y:S01]  /*16080*/  IMAD.MOV.U32 R15, RZ, RZ, -0x1 ;  /* 0xffffffffff0f7424 */ /* 0x000fe200078e00ff */
[----:B----4-:R-:W-:-:S04]  /*16090*/  SHF.R.U32.HI R2, RZ, 0x5, R2 ;  /* 0x00000005ff027819 */ /* 0x010fc80000011602 */
[----:B------:R-:W-:-:S05]  /*160a0*/  LOP3.LUT R2, R2, 0x3, RZ, 0xc0, !PT ;  /* 0x0000000302027812 */ /* 0x000fca00078ec0ff */
[----:B------:R-:W-:-:S07]  /*160b0*/  IMAD.MOV.U32 R13, RZ, RZ, R2 ;  /* 0x000000ffff0d7224 */ /* 0x000fce00078e0002 */
[----:B0123-5:R-:W-:Y:S05]  /*160c0*/  WARPSYNC.COLLECTIVE R15, `(.L_x_1887) ;  /* 0x000000000f087348 */ /* 0x02ffea0003c00000 */
[----:B------:R4:W0:Y:S02]  /*160d0*/  SHFL.IDX P6, R14, R13, R12, R11 ;  /* 0x0000000c0d0e7389 */ /* 0x00082400000c000b */
[----:B012345:R-:W-:Y:S01]  /*160e0*/  ENDCOLLECTIVE ;  /* 0x000000000000791b */ /* 0x03ffe20003800000 */
.L_x_1887:
[----:B------:R-:W-:Y:S05]  /*160f0*/  BSYNC B0 ;  /* 0x0000000000007941 */ /* 0x000fea0003800000 */
.L_x_1886:
[----:B------:R-:W-:Y:S05]  /*16100*/  BRA `(.L_x_1888) ;  /* 0xffffffd800407947 */ /* 0x000fea000383ffff */
.L_x_1816:
[----:B------:R-:W-:Y:S01]  /*16110*/  BSSY B1, `(.L_x_1889) ;  /* 0x0000006000017945 */ /* 0x000fe20003800000 */
[----:B------:R-:W-:-:S07]  /*16120*/  IMAD.MOV.U32 R15, RZ, RZ, -0x1 ;  /* 0xffffffffff0f7424 */ /* 0x000fce00078e00ff */
[----:B0123-5:R-:W-:Y:S05]  /*16130*/  WARPSYNC.COLLECTIVE R15, `(.L_x_1890) ;  /* 0x000000000f0c7348 */ /* 0x02ffea0003c00000 */
[----:B------:R-:W-:Y:S02]  /*16140*/  ELECT P6, UR62, PT ;  /* 0x00000000003e782f */ /* 0x000fe400038c0000 */
[----:B------:R-:W-:Y:S01]  /*16150*/  MOV R14, UR62 ;  /* 0x0000003e000e7c02 */ /* 0x000fe20008000f00 */
[----:B0123-5:R-:W-:Y:S10]  /*16160*/  ENDCOLLECTIVE ;  /* 0x000000000000791b */ /* 0x02fff40003800000 */
.L_x_1890:
[----:B------:R-:W-:Y:S05]  /*16170*/  BSYNC B1 ;  /* 0x0000000000017941 */ /* 0x000fea0003800000 */
.L_x_1889:
[----:B------:R-:W-:Y:S05]  /*16180*/  BRA `(.L_x_1891) ;  /* 0xffffffd800387947 */ /* 0x000fea000383ffff */
.L_x_1818:
[----:B---3--:R3:W4:Y:S02]  /*16190*/  SYNCS.PHASECHK.TRANS64.TRYWAIT P1, [R5+URZ+0x28c40], R0 ;  /* 0x028c4000050075a7 */ /* 0x008724000802017f */
[----:B----4-:R-:W-:Y:S05]  /*161a0*/  @!P1 NANOSLEEP.SYNCS 0x989680 ;  /* 0x009896800000995d */ /* 0x010fea0003900000 */
[----:B------:R-:W4:Y:S02]  /*161b0*/  @!P1 SYNCS.PHASECHK.TRANS64 P1, [R5+URZ+0x28c40], R0 ;  /* 0x028c4000050095a7 */ /* 0x000f24000802007f */
[----:B----4-:R-:W-:Y:S05]  /*161c0*/  @!P1 BRA `(.L_x_1818) ;  /* 0xfffffffc00f09947 */ /* 0x010fea000383ffff */
[----:B------:R-:W-:Y:S05]  /*161d0*/  BRA `(.L_x_1892) ;  /* 0xffffffd800587947 */ /* 0x000fea000383ffff */
.L_x_1820:
[----:B----4-:R4:W0:Y:S02]  /*161e0*/  SYNCS.PHASECHK.TRANS64.TRYWAIT P1, [R3+URZ+0x28c40], R2 ;  /* 0x028c4002030075a7 */ /* 0x010824000802017f */
[----:B0-----:R-:W-:Y:S05]  /*161f0*/  @!P1 NANOSLEEP.SYNCS 0x989680 ;  /* 0x009896800000995d */ /* 0x001fea0003900000 */
[----:B------:R-:W0:Y:S02]  /*16200*/  @!P1 SYNCS.PHASECHK.TRANS64 P1, [R3+URZ+0x28c40], R2 ;  /* 0x028c4002030095a7 */ /* 0x000e24000802007f */
[----:B0-----:R-:W-:Y:S05]  /*16210*/  @!P1 BRA `(.L_x_1820) ;  /* 0xfffffffc00f09947 */ /* 0x001fea000383ffff */
[----:B------:R-:W-:Y:S05]  /*16220*/  BRA `(.L_x_1893) ;  /* 0xffffffd800647947 */ /* 0x000fea000383ffff */
.L_x_1822:
[----:B------:R0:W0:Y:S02]  /*16230*/  SYNCS.PHASECHK.TRANS64.TRYWAIT P1, [R5+URZ+0x28c60], R0 ;  /* 0x028c6000050075a7 */ /* 0x000024000802017f */
[----:B0-----:R-:W-:Y:S05]  /*16240*/  @!P1 NANOSLEEP.SYNCS 0x989680 ;  /* 0x009896800000995d */ /* 0x001fea0003900000 */
[----:B------:R-:W0:Y:S02]  /*16250*/  @!P1 SYNCS.PHASECHK.TRANS64 P1, [R5+URZ+0x28c60], R0 ;  /* 0x028c6000050095a7 */ /* 0x000e24000802007f */
[----:B0-----:R-:W-:Y:S05]  /*16260*/  @!P1 BRA `(.L_x_1822) ;  /* 0xfffffffc00f09947 */ /* 0x001fea000383ffff */
[----:B------:R-:W-:Y:S05]  /*16270*/  BRA `(.L_x_1894) ;  /* 0xffffffd800607947 */ /* 0x000fea000383ffff */
.L_x_1895:
        /* <DEDUP_REMOVED lines=16> */
.L_x_5639:


//--------------------- .text._ZN7cutlass13device_kernelIN5flash11enable_sm90INS1_16FlashAttnFwdSm90INS1_25CollectiveMainloopFwdSm90ILi2EN4cute5tupleIJNS5_1CILi1EEES8_S8_EEENS6_IJNS7_ILi64EEESA_SA_EEELi512ENS_6half_tEfNS_4arch4Sm90ELb0ELb1ELb0ELb0ELb1ELb0ELb1ELb0ELb0ELb1ELb0ELb0EEENS1_21CollectiveEpilogueFwdINS6_IJSA_NS7_ILi512EEESA_EEES9_SC_SE_Li256ELb0ELb1ELb0ELb0EEENS1_30DynamicPersistentTileSchedulerILi256ELi128ELb0ELb1ELb1EEEEEEEEEvNT_6ParamsE --------------------------
	.section	.text._ZN7cutlass13device_kernelIN5flash11enable_sm90INS1_16FlashAttnFwdSm90INS1_25CollectiveMainloopFwdSm90ILi2EN4cute5tupleIJNS5_1CILi1EEES8_S8_EEENS6_IJNS7_ILi64EEESA_SA_EEELi512ENS_6half_tEfNS_4arch4Sm90ELb0ELb1ELb0ELb0ELb1ELb0ELb1ELb0ELb0ELb1ELb0ELb0EEENS1_21CollectiveEpilogueFwdINS6_IJSA_NS7_ILi512EEESA_EEES9_SC_SE_Li256ELb0ELb1ELb0ELb0EEENS1_30DynamicPersistentTileSchedulerILi256ELi128ELb0ELb1ELb1EEEEEEEEEvNT_6ParamsE,"ax",@progbits
	.align	128
.text._ZN7cutlass13device_kernelIN5flash11enable_sm90INS1_16FlashAttnFwdSm90INS1_25CollectiveMainloopFwdSm90ILi2EN4cute5tupleIJNS5_1CILi1EEES8_S8_EEENS6_IJNS7_ILi64EEESA_SA_EEELi512ENS_6half_tEfNS_4arch4Sm90ELb0ELb1ELb0ELb0ELb1ELb0ELb1ELb0ELb0ELb1ELb0ELb0EEENS1_21CollectiveEpilogueFwdINS6_IJSA_NS7_ILi512EEESA_EEES9_SC_SE_Li256ELb0ELb1ELb0ELb0EEENS1_30DynamicPersistentTileSchedulerILi256ELi128ELb0ELb1ELb1EEEEEEEEEvNT_6ParamsE:
        .type           _ZN7cutlass13device_kernelIN5flash11enable_sm90INS1_16FlashAttnFwdSm90INS1_25CollectiveMainloopFwdSm90ILi2EN4cute5tupleIJNS5_1CILi1EEES8_S8_EEENS6_IJNS7_ILi64EEESA_SA_EEELi512ENS_6half_tEfNS_4arch4Sm90ELb0ELb1ELb0ELb0ELb1ELb0ELb1ELb0ELb0ELb1ELb0ELb0EEENS1_21CollectiveEpilogueFwdINS6_IJSA_NS7_ILi512EEESA_EEES9_SC_SE_Li256ELb0ELb1ELb0ELb0EEENS1_30DynamicPersistentTileSchedulerILi256ELi128ELb0ELb1ELb1EEEEEEEEEvNT_6ParamsE,@function
        .size           _ZN7cutlass13device_kernelIN5flash11enable_sm90INS1_16FlashAttnFwdSm90INS1_25CollectiveMainloopFwdSm90ILi2EN4cute5tupleIJNS5_1CILi1EEES8_S8_EEENS6_IJNS7_ILi64EEESA_SA_EEELi512ENS_6half_tEfNS_4arch4Sm90ELb0ELb1ELb0ELb0ELb1ELb0ELb1ELb0ELb0ELb1ELb0ELb0EEENS1_21CollectiveEpilogueFwdINS6_IJSA_NS7_ILi512EEESA_EEES9_SC_SE_Li256ELb0ELb1ELb0ELb0EEENS1_30DynamicPersistentTileSchedulerILi256ELi128ELb0ELb1ELb1EEEEEEEEEvNT_6ParamsE,(.L_x_5640 - _ZN7cutlass13device_kernelIN5flash11enable_sm90INS1_16FlashAttnFwdSm90INS1_25CollectiveMainloopFwdSm90ILi2EN4cute5tupleIJNS5_1CILi1EEES8_S8_EEENS6_IJNS7_ILi64EEESA_SA_EEELi512ENS_6half_tEfNS_4arch4Sm90ELb0ELb1ELb0ELb0ELb1ELb0ELb1ELb0ELb0ELb1ELb0ELb0EEENS1_21CollectiveEpilogueFwdINS6_IJSA_NS7_ILi512EEESA_EEES9_SC_SE_Li256ELb0ELb1ELb0ELb0EEENS1_30DynamicPersistentTileSchedulerILi256ELi128ELb0ELb1ELb1EEEEEEEEEvNT_6ParamsE)
        .other          _ZN7cutlass13device_kernelIN5flash11enable_sm90INS1_16FlashAttnFwdSm90INS1_25CollectiveMainloopFwdSm90ILi2EN4cute5tupleIJNS5_1CILi1EEES8_S8_EEENS6_IJNS7_ILi64EEESA_SA_EEELi512ENS_6half_tEfNS_4arch4Sm90ELb0ELb1ELb0ELb0ELb1ELb0ELb1ELb0ELb0ELb1ELb0ELb0EEENS1_21CollectiveEpilogueFwdINS6_IJSA_NS7_ILi512EEESA_EEES9_SC_SE_Li256ELb0ELb1ELb0ELb0EEENS1_30DynamicPersistentTileSchedulerILi256ELi128ELb0ELb1ELb1EEEEEEEEEvNT_6ParamsE,@"STO_CUDA_ENTRY STV_DEFAULT"
_ZN7cutlass13device_kernelIN5flash11enable_sm90INS1_16FlashAttnFwdSm90INS1_25CollectiveMainloopFwdSm90ILi2EN4cute5tupleIJNS5_1CILi1EEES8_S8_EEENS6_IJNS7_ILi64EEESA_SA_EEELi512ENS_6half_tEfNS_4arch4Sm90ELb0ELb1ELb0ELb0ELb1ELb0ELb1ELb0ELb0ELb1ELb0ELb0EEENS1_21CollectiveEpilogueFwdINS6_IJSA_NS7_ILi512EEESA_EEES9_SC_SE_Li256ELb0ELb1ELb0ELb0EEENS1_30DynamicPersistentTileSchedulerILi256ELi128ELb0ELb1ELb1EEEEEEEEEvNT_6ParamsE:
        /* <DEDUP_REMOVED lines=12> */
[----:B-1----:R0:W-:Y:S10]  /*00c0*/  STL [R1+0x4], R4 ;  /* 0x0000040401007387 */ /* 0x0021f40000100800 */
        /* <DEDUP_REMOVED lines=31> */
.L_x_1896:
        /* <DEDUP_REMOVED lines=22> */
.L_x_1897:
        /* <DEDUP_REMOVED lines=18> */
.L_x_1898:
        /* <DEDUP_REMOVED lines=22> */
.L_x_1899:
        /* <DEDUP_REMOVED lines=22> */
.L_x_1900:
[----:B------:R-:W-:Y:S01]  /*0800*/  ISETP.NE.AND P0, PT, R4, RZ, PT ;  /* 0x000000ff0400720c */ /* 0x000fe20003f05270 */
[----:B------:R-:W-:Y:S01]  /*0810*/  IMAD.MOV.U32 R37, RZ, RZ, 0x1 ;  /* 0x00000001ff257424 */ /* 0x000fe200078e00ff */
[----:B------:R-:W-:Y:S01]  /*0820*/  NOP ;  /* 0x0000000000007918 */ /* 0x000fe20000000000 */
[----:B------:R-:W-:-:S03]  /*0830*/  ULDC.64 UR40, c[0x0][0x208] ;  /* 0x0000820000287ab9 */ /* 0x000fc60000000a00 */
[----:B------:R-:W-:Y:S01]  /*0840*/  SEL R37, R37, 0x2, !P0 ;  /* 0x0000000225257807 */ /* 0x000fe20004000000 */
[----:B01234-:R-:W-:Y:S06]  /*0850*/  BAR.SYNC.DEFER_BLOCKING 0x0 ;  /* 0x0000000000007b1d */ /* 0x01ffec0000010000 */
[----:B------:R-:W-:Y:S05]  /*0860*/  @!P0 BRA `(.L_x_1901) ;  /* 0x0000013000188947 */ /* 0x000fea0003800000 */
.L_x_1902:
        /* <DEDUP_REMOVED lines=19> */
[----:B------:R-:W-:Y:S01]  /*09a0*/  IMAD.U32 R17, RZ, RZ, UR4 ;  /* 0x00000004ff117e24 */ /* 0x000fe2000f8e00ff */
[----:B------:R-:W-:Y:S01]  /*09b0*/  SHF.R.S32.HI R0, RZ, 0x1f, R227 ;  /* 0x0000001fff007819 */ /* 0x000fe200000114e3 */
[----:B------:R-:W-:Y:S01]  /*09c0*/  IMAD.MOV.U32 R220, RZ, RZ, RZ ;  /* 0x000000ffffdc7224 */ /* 0x000fe200078e00ff */
[----:B------:R-:W-:Y:S02]  /*09d0*/  UMOV UR36, URZ ;  /* 0x0000003f00247c82 */ /* 0x000fe40008000000 */
[----:B------:R-:W-:-:S02]  /*09e0*/  LEA.HI R2, R0, R227, RZ, 0x4 ;  /* 0x000000e300027211 */ /* 0x000fc400078f20ff */
[CC--:B------:R-:W-:Y:S02]  /*09f0*/  LEA.HI R6, R0.reuse, R227.reuse, RZ, 0x7 ;  /* 0x000000e300067211 */ /* 0x0c0fe400078f38ff */
[----:B------:R-:W-:Y:S02]  /*0a00*/  SHF.R.S32.HI R5, RZ, 0x4, R2 ;  /* 0x00000004ff057819 */ /* 0x000fe40000011402 */
[----:B------:R-:W-:Y:S02]  /*0a10*/  LEA.HI R7, R0, R227, RZ, 0x2 ;  /* 0x000000e300077211 */ /* 0x000fe400078f10ff */
[C---:B------:R-:W-:Y:S02]  /*0a20*/  LEA.HI R3, R2.reuse, R5, RZ, 0x1 ;  /* 0x0000000502037211 */ /* 0x040fe400078f08ff */
[----:B------:R-:W-:Y:S02]  /*0a30*/  LOP3.LUT R2, R2, 0xfffffff0, RZ, 0xc0, !PT ;  /* 0xfffffff002027812 */ /* 0x000fe400078ec0ff */
[----:B------:R-:W-:-:S02]  /*0a40*/  LOP3.LUT R4, R3, 0x1ffffffe, RZ, 0xc0, !PT ;  /* 0x1ffffffe03047812 */ /* 0x000fc400078ec0ff */
[----:B------:R-:W-:Y:S01]  /*0a50*/  LEA.HI R3, R0, R227, RZ, 0x5 ;  /* 0x000000e300037211 */ /* 0x000fe200078f28ff */
[----:B------:R-:W-:Y:S01]  /*0a60*/  IMAD.IADD R2, R227, 0x1, -R2 ;  /* 0x00000001e3027824 */ /* 0x000fe200078e0a02 */
[----:B------:R-:W-:Y:S01]  /*0a70*/  LOP3.LUT R10, R7, 0xfffffffc, RZ, 0xc0, !PT ;  /* 0xfffffffc070a7812 */ /* 0x000fe200078ec0ff */
[----:B------:R-:W-:Y:S01]  /*0a80*/  IMAD.IADD R5, R5, 0x1, -R4 ;  /* 0x0000000105057824 */ /* 0x000fe200078e0a04 */
[--C-:B------:R-:W-:Y:S01]  /*0a90*/  SHF.R.S32.HI R4, RZ, 0x5, R3.reuse ;  /* 0x00000005ff047819 */ /* 0x100fe20000011403 */
[----:B0-----:R-:W-:Y:S01]  /*0aa0*/  ULEA UR38, UR39, UR38, 0x18 ;  /* 0x0000002627267291 */ /* 0x001fe2000f8ec03f */
[----:B------:R-:W-:Y:S01]  /*0ab0*/  SHF.R.S32.HI R3, RZ, 0x1f, R3 ;  /* 0x0000001fff037819 */ /* 0x000fe20000011403 */
[----:B------:R-:W-:Y:S01]  /*0ac0*/  IMAD.IADD R12, R227, 0x1, -R10 ;  /* 0x00000001e30c7824 */ /* 0x000fe200078e0a0a */
[----:B------:R-:W-:Y:S01]  /*0ad0*/  LOP3.LUT R8, R6, 0xffffff80, RZ, 0xc0, !PT ;  /* 0xffffff8006087812 */ /* 0x000fe200078ec0ff */
[----:B------:R-:W-:Y:S01]  /*0ae0*/  IMAD.SHL.U32 R5, R5, 0x8, RZ ;  /* 0x0000000805057824 */ /* 0x000fe200078e00ff */
[----:B------:R-:W-:-:S02]  /*0af0*/  LEA.HI R3, R3, R4, RZ, 0x2 ;  /* 0x0000000403037211 */ /* 0x000fc400078f10ff */
[----:B------:R-:W-:Y:S01]  /*0b00*/  SHF.R.S32.HI R9, RZ, 0x1f, R2 ;  /* 0x0000001fff097819 */ /* 0x000fe20000011402 */
[----:B------:R-:W-:Y:S01]  /*0b10*/  IMAD.IADD R8, R227, 0x1, -R8 ;  /* 0x00000001e3087824 */ /* 0x000fe200078e0a08 */
[----:B------:R-:W-:Y:S02]  /*0b20*/  SHF.R.S32.HI R221, RZ, 0x7, R6 ;  /* 0x00000007ffdd7819 */ /* 0x000fe40000011406 */
[----:B------:R-:W-:Y:S02]  /*0b30*/  LOP3.LUT R3, R3, 0x3ffffc, RZ, 0xc0, !PT ;  /* 0x003ffffc03037812 */ /* 0x000fe400078ec0ff */
[----:B------:R-:W-:Y:S01]  /*0b40*/  SHF.R.S32.HI R7, RZ, 0x1f, R8 ;  /* 0x0000001fff077819 */ /* 0x000fe20000011408 */
[----:B------:R-:W-:Y:S01]  /*0b50*/  IMAD R14, R221, 0x100, R2 ;  /* 0x00000100dd0e7824 */ /* 0x000fe200078e0202 */
[----:B------:R-:W-:Y:S01]  /*0b60*/  LEA.HI R11, R12, R12, RZ, 0x1 ;  /* 0x0000000c0c0b7211 */ /* 0x000fe200078f08ff */
[----:B------:R-:W-:Y:S01]  /*0b70*/  IMAD.IADD R3, R4, 0x1, -R3 ;  /* 0x0000000104037824 */ /* 0x000fe200078e0a03 */
[----:B------:R-:W-:-:S02]  /*0b80*/  LEA.HI R10, R9, R2, RZ, 0x3 ;  /* 0x00000002090a7211 */ /* 0x000fc400078f18ff */
[-C--:B------:R-:W-:Y:S01]  /*0b90*/  LEA.HI R9, R7, R8.reuse, RZ, 0x2 ;  /* 0x0000000807097211 */ /* 0x080fe200078f10ff */
[----:B------:R-:W-:Y:S01]  /*0ba0*/  IMAD R14, R3, 0x10, R14 ;  /* 0x00000010030e7824 */ /* 0x000fe200078e020e */
[----:B------:R-:W-:Y:S02]  /*0bb0*/  LOP3.LUT R13, R11, 0x1ffffffe, RZ, 0xc0, !PT ;  /* 0x1ffffffe0b0d7812 */ /* 0x000fe400078ec0ff */
[C---:B------:R-:W-:Y:S01]  /*0bc0*/  LOP3.LUT R11, R10.reuse, 0xfffffff8, RZ, 0xc0, !PT ;  /* 0xfffffff80a0b7812 */ /* 0x040fe200078ec0ff */
[----:B------:R-:W-:Y:S01]  /*0bd0*/  IMAD.SHL.U32 R10, R10, 0x40, RZ ;  /* 0x000000400a0a7824 */ /* 0x000fe200078e00ff */
[----:B------:R-:W-:Y:S01]  /*0be0*/  LOP3.LUT R3, R9, 0x7ffffffc, RZ, 0xc0, !PT ;  /* 0x7ffffffc09037812 */ /* 0x000fe200078ec0ff */
[----:B------:R-:W-:Y:S01]  /*0bf0*/  IMAD.U32 R226, R14, 0x40, R5 ;  /* 0x000000400ee27824 */ /* 0x000fe200078e0005 */
[----:B------:R-:W-:Y:S01]  /*0c00*/  LEA.HI R7, R7, R8, RZ, 0x5 ;  /* 0x0000000807077211 */ /* 0x000fe200078f28ff */
[----:B------:R-:W-:Y:S01]  /*0c10*/  IMAD.IADD R11, R2, 0x1, -R11 ;  /* 0x00000001020b7824 */ /* 0x000fe200078e0a0b */
[----:B------:R-:W-:Y:S01]  /*0c20*/  LEA.HI R0, R0, R227, RZ, 0x3 ;  /* 0x000000e300007211 */ /* 0x000fe200078f18ff */
[----:B------:R-:W-:Y:S01]  /*0c30*/  IMAD.IADD R18, R8, 0x1, -R3 ;  /* 0x0000000108127824 */ /* 0x000fe200078e0a03 */
[--C-:B------:R-:W-:Y:S01]  /*0c40*/  SHF.R.S32.HI R2, RZ, 0x2, R9.reuse ;  /* 0x00000002ff027819 */ /* 0x100fe20000011409 */
[----:B------:R-:W-:Y:S01]  /*0c50*/  IMAD.SHL.U32 R3, R11, 0x40, RZ ;  /* 0x000000400b037824 */ /* 0x000fe200078e00ff */
[----:B------:R-:W-:Y:S01]  /*0c60*/  SHF.R.S32.HI R9, RZ, 0x1f, R9 ;  /* 0x0000001fff097819 */ /* 0x000fe20000011409 */
[----:B------:R-:W-:Y:S01]  /*0c70*/  IMAD.IADD R190, R12, 0x1, -R13 ;  /* 0x000000010cbe7824 */ /* 0x000fe200078e0a0d */
[----:B------:R-:W-:Y:S01]  /*0c80*/  LOP3.LUT R218, R0, 0xfffffff8, RZ, 0xc0, !PT ;  /* 0xfffffff800da7812 */ /* 0x000fe200078ec0ff */
[----:B------:R-:W-:Y:S01]  /*0c90*/  IMAD.SHL.U32 R18, R18, 0x2, RZ ;  /* 0x0000000212127824 */ /* 0x000fe200078e00ff */
[----:B------:R-:W-:-:S02]  /*0ca0*/  LOP3.LUT R8, R3, 0x1c0, RZ, 0xc0, !PT ;  /* 0x000001c003087812 */ /* 0x000fc400078ec0ff */
[----:B------:R-:W-:Y:S01]  /*0cb0*/  LOP3.LUT R3, R10, 0x7ffffe00, RZ, 0xc0, !PT ;  /* 0x7ffffe000a037812 */ /* 0x000fe200078ec0ff */
[----:B------:R-:W-:Y:S01]  /*0cc0*/  IMAD.IADD R218, R227, 0x1, -R218 ;  /* 0x00000001e3da7824 */ /* 0x000fe200078e0ada */
[----:B------:R-:W-:Y:S02]  /*0cd0*/  LOP3.LUT R5, R8, 0x8, R5, 0xf8, !PT ;  /* 0x0000000808057812 */ /* 0x000fe400078ef805 */
[----:B------:R-:W-:Y:S01]  /*0ce0*/  SHF.R.U32.HI R8, RZ, 0x3, R8 ;  /* 0x00000003ff087819 */ /* 0x000fe20000011608 */
[----:B------:R-:W-:Y:S01]  /*0cf0*/  IMAD R3, R4, 0x400, R3 ;  /* 0x0000040004037824 */ /* 0x000fe200078e0203 */
[----:B------:R-:W-:Y:S01]  /*0d00*/  LEA.HI R9, R9, R2, RZ, 0x3 ;  /* 0x0000000209097211 */ /* 0x000fe200078f18ff */
[----:B------:R-:W-:Y:S01]  /*0d10*/  IMAD.SHL.U32 R189, R218, 0x8, RZ ;  /* 0x00000008dabd7824 */ /* 0x000fe200078e00ff */
[----:B------:R-:W-:Y:S02]  /*0d20*/  LOP3.LUT R8, R5, R8, RZ, 0x3c, !PT ;  /* 0x0000000805087212 */ /* 0x000fe400078e3cff */
[----:B------:R-:W-:Y:S01]  /*0d30*/  R2P PR, R11, 0x6 ;  /* 0x000000060b007804 */ /* 0x000fe20000000000 */
[----:B------:R-:W-:Y:S01]  /*0d40*/  VIADD R198, R189, 0x40 ;  /* 0x00000040bdc67836 */ /* 0x000fe20000000000 */
[----:B------:R-:W-:Y:S01]  /*0d50*/  LOP3.LUT R9, R9, 0xfffffff8, RZ, 0xc0, !PT ;  /* 0xfffffff809097812 */ /* 0x000fe200078ec0ff */
[----:B------:R-:W-:Y:S01]  /*0d60*/  IMAD.IADD R3, R3, 0x1, R8 ;  /* 0x0000000103037824 */ /* 0x000fe200078e0208 */
[----:B------:R-:W-:Y:S01]  /*0d70*/  LEA.HI R6, R6, R221, RZ, 0x1 ;  /* 0x000000dd06067211 */ /* 0x000fe200078f08ff */
[----:B------:R-:W-:Y:S01]  /*0d80*/  VIADD R197, R189, 0x80 ;  /* 0x00000080bdc57836 */ /* 0x000fe20000000000 */
[----:B------:R-:W-:Y:S01]  /*0d90*/  SHF.R.S32.HI R7, RZ, 0x5, R7 ;  /* 0x00000005ff077819 */ /* 0x000fe20000011407 */
[----:B------:R-:W-:Y:S01]  /*0da0*/  IMAD.IADD R2, R2, 0x1, -R9 ;  /* 0x0000000102027824 */ /* 0x000fe200078e0a09 */
[----:B------:R-:W-:Y:S01]  /*0db0*/  LEA R185, R3, UR38, 0x1 ;  /* 0x0000002603b97c11 */ /* 0x000fe2000f8e08ff */
[C---:B------:R-:W-:Y:S01]  /*0dc0*/  VIADD R196, R189.reuse, 0xc0 ;  /* 0x000000c0bdc47836 */ /* 0x040fe20000000000 */
[----:B------:R-:W-:Y:S01]  /*0dd0*/  LOP3.LUT R6, R6, 0xfffffe, RZ, 0xc0, !PT ;  /* 0x00fffffe06067812 */ /* 0x000fe200078ec0ff */
[----:B------:R-:W-:Y:S01]  /*0de0*/  VIADD R195, R189, 0x100 ;  /* 0x00000100bdc37836 */ /* 0x000fe20000000000 */
[----:B------:R-:W-:Y:S01]  /*0df0*/  SEL R187, R187, 0xffffffc0, !P2 ;  /* 0xffffffc0bbbb7807 */ /* 0x000fe20005000000 */
        /* <DEDUP_REMOVED lines=16> */
[----:B------:R-:W-:-:S02]  /*0f00*/  IMAD.IADD R188, R188, 0x1, R187 ;  /* 0x00000001bcbc7824 */ /* 0x000fc400078e02bb */
[----:B------:R-:W-:Y:S02]  /*0f10*/  IMAD.MOV.U32 R2, RZ, RZ, RZ ;  /* 0x000000ffff027224 */ /* 0x000fe400078e00ff */
[----:B------:R-:W-:Y:S02]  /*0f20*/  IMAD.SHL.U32 R184, R6, 0x100, RZ ;  /* 0x0000010006b87824 */ /* 0x000fe400078e00ff */
[----:B------:R-:W-:Y:S02]  /*0f30*/  IMAD R190, R190, 0x8, R19 ;  /* 0x00000008bebe7824 */ /* 0x000fe400078e0213 */
[----:B------:R-:W-:-:S07]  /*0f40*/  IMAD.IADD R187, R187, 0x1, R186 ;  /* 0x00000001bbbb7824 */ /* 0x000fce00078e02ba */
.L_x_2012:
[----:B-1-3--:R-:W0:Y:S01]  /*0f50*/  LDC R4, c[0x0][0xd60] ;  /* 0x00035800ff047b82 */ /* 0x00ae220000000800 */
[----:B------:R-:W-:Y:S01]  /*0f60*/  ULDC UR4, c[0x0][0xd78] ;  /* 0x00035e0000047ab9 */ /* 0x000fe20000000800 */
[----:B0-----:R-:W-:-:S13]  /*0f70*/  ISETP.NE.AND P0, PT, R4, 0x1, PT ;  /* 0x000000010400780c */ /* 0x001fda0003f05270 */
[----:B------:R-:W0:Y:S08]  /*0f80*/  @P0 LDC R0, c[0x0][0xd64] ;  /* 0x00035900ff000b82 */ /* 0x000e300000000800 */
[----:B--2---:R-:W1:Y:S01]  /*0f90*/  @P0 LDC R6, c[0x0][0xd68] ;  /* 0x00035a00ff060b82 */ /* 0x004e620000000800 */
[----:B0-----:R-:W-:-:S04]  /*0fa0*/  @P0 IMAD.HI.U32 R3, R17, R0, RZ ;  /* 0x0000000011030227 */ /* 0x001fc800078e00ff */
[----:B------:R-:W-:Y:S01]  /*0fb0*/  IMAD.MOV.U32 R0, RZ, RZ, R17 ;  /* 0x000000ffff007224 */ /* 0x000fe200078e0011 */
[----:B-1----:R-:W-:-:S04]  /*0fc0*/  @P0 SHF.R.U32.HI R0, RZ, R6, R3 ;  /* 0x00000006ff000219 */ /* 0x002fc80000011603 */
[----:B------:R-:W-:Y:S01]  /*0fd0*/  ISETP.GE.AND P0, PT, R0, UR4, PT ;  /* 0x0000000400007c0c */ /* 0x000fe2000bf06270 */
[----:B------:R-:W-:-:S04]  /*0fe0*/  IMAD.MOV R3, RZ, RZ, -R0 ;  /* 0x000000ffff037224 */ /* 0x000fc800078e0a00 */
[----:B------:R-:W-:-:S08]  /*0ff0*/  IMAD R9, R4, R3, R17 ;  /* 0x0000000304097224 */ /* 0x000fd000078e0211 */
[----:B----4-:R-:W-:Y:S05]  /*1000*/  @!P0 BRA `(.L_x_1903) ;  /* 0x0000000000208947 */ /* 0x010fea0003800000 */
[----:B------:R-:W0:Y:S01]  /*1010*/  LDC R6, c[0x0][0xd6c] ;  /* 0x00035b00ff067b82 */ /* 0x000e220000000800 */
[----:B------:R-:W-:Y:S01]  /*1020*/  IMAD.MOV.U32 R3, RZ, RZ, R9 ;  /* 0x000000ffff037224 */ /* 0x000fe200078e0009 */
[----:B0-----:R-:W-:-:S13]  /*1030*/  ISETP.NE.AND P0, PT, R6, 0x1, PT ;  /* 0x000000010600780c */ /* 0x001fda0003f05270 */
[----:B------:R-:W0:Y:S02]  /*1040*/  @P0 LDC.64 R4, c[0x0][0xd70] ;  /* 0x00035c00ff040b82 */ /* 0x000e240000000a00 */
[----:B0-----:R-:W-:-:S05]  /*1050*/  @P0 IMAD.HI.U32 R4, R9, R4, RZ ;  /* 0x0000000409040227 */ /* 0x001fca00078e00ff */
[----:B------:R-:W-:-:S05]  /*1060*/  @P0 SHF.R.U32.HI R3, RZ, R5, R4 ;  /* 0x00000005ff030219 */ /* 0x000fca0000011604 */
[----:B------:R-:W-:Y:S01]  /*1070*/  IMAD R4, R3, R6, RZ ;  /* 0x0000000603047224 */ /* 0x000fe200078e02ff */
[----:B------:R-:W-:Y:S06]  /*1080*/  BRA `(.L_x_1904) ;  /* 0x00000000001c7947 */ /* 0x000fec0003800000 */
.L_x_1903:
[----:B------:R-:W0:Y:S01]  /*1090*/  LDC R6, c[0x0][0xd54] ;  /* 0x00035500ff067b82 */ /* 0x000e220000000800 */
[----:B------:R-:W-:Y:S01]  /*10a0*/  IMAD.MOV.U32 R3, RZ, RZ, R9 ;  /* 0x000000ffff037224 */ /* 0x000fe200078e0009 */
[----:B0-----:R-:W-:-:S13]  /*10b0*/  ISETP.NE.AND P0, PT, R6, 0x1, PT ;  /* 0x000000010600780c */ /* 0x001fda0003f05270 */
[----:B------:R-:W0:Y:S02]  /*10c0*/  @P0 LDC.64 R4, c[0x0][0xd58] ;  /* 0x00035600ff040b82 */ /* 0x000e240000000a00 */
[----:B0-----:R-:W-:-:S05]  /*10d0*/  @P0 IMAD.HI.U32 R4, R9, R4, RZ ;  /* 0x0000000409040227 */ /* 0x001fca00078e00ff */
[----:B------:R-:W-:-:S05]  /*10e0*/  @P0 SHF.R.U32.HI R3, RZ, R5, R4 ;  /* 0x00000005ff030219 */ /* 0x000fca0000011604 */
[----:B------:R-:W-:-:S07]  /*10f0*/  IMAD R4, R3, R6, RZ ;  /* 0x0000000603047224 */ /* 0x000fce00078e02ff */
.L_x_1904:
[----:B------:R-:W2:Y:S01]  /*1100*/  LDL R8, [R1+0x4] ;  /* 0x0000040001087983 */ /* 0x000ea20000100800 */
[----:B------:R-:W0:Y:S01]  /*1110*/  LDC R193, c[0x0][0xd48] ;  /* 0x00035200ffc17b82 */ /* 0x000e220000000800 */
[----:B------:R-:W-:Y:S01]  /*1120*/  ULDC.64 UR4, c[0x0][0x418] ;  /* 0x0001060000047ab9 */ /* 0x000fe20000000a00 */
[----:B------:R-:W-:Y:S01]  /*1130*/  IMAD.IADD R5, R9, 0x1, -R4 ;  /* 0x0000000109057824 */ /* 0x000fe200078e0a04 */
[----:B------:R-:W-:Y:S01]  /*1140*/  ISETP.NE.U32.AND P0, PT, RZ, UR4, PT ;  /* 0x00000004ff007c0c */ /* 0x000fe2000bf05070 */
[----:B------:R-:W-:Y:S01]  /*1150*/  ULDC UR4, c[0x0][0xd54] ;  /* 0x0003550000047ab9 */ /* 0x000fe20000000800 */
[----:B------:R-:W-:Y:S01]  /*1160*/  LOP3.LUT R3, RZ, R3, RZ, 0x33, !PT ;  /* 0x00000003ff037212 */ /* 0x000fe200078e33ff */
[----:B------:R-:W-:Y:S01]  /*1170*/  IMAD R9, R0, UR4, R5 ;  /* 0x0000000400097c24 */ /* 0x000fe2000f8e0205 */
[----:B------:R-:W-:Y:S01]  /*1180*/  ISETP.NE.AND.EX P0, PT, RZ, UR5, PT, P0 ;  /* 0x00000005ff007c0c */ /* 0x000fe2000bf05300 */
[----:B------:R-:W1:Y:S01]  /*1190*/  LDC R17, c[0x0][0x424] ;  /* 0x00010900ff117b82 */ /* 0x000e620000000800 */
[----:B------:R-:W-:Y:S01]  /*11a0*/  ULDC UR4, c[0x0][0xd3c] ;  /* 0x00034f0000047ab9 */ /* 0x000fe20000000800 */
[----:B------:R-:W-:-:S02]  /*11b0*/  IMAD.MOV.U32 R192, RZ, RZ, R9 ;  /* 0x000000ffffc07224 */ /* 0x000fc400078e0009 */
[----:B------:R-:W-:-:S04]  /*11c0*/  VIADD R3, R3, UR4 ;  /* 0x0000000403037c36 */ /* 0x000fc80008000000 */
[----:B------:R-:W3:Y:S01]  /*11d0*/  LDC R224, c[0x0][0x2f0] ;  /* 0x0000bc00ffe07b82 */ /* 0x000ee20000000800 */
[----:B------:R-:W-:Y:S01]  /*11e0*/  IMAD.SHL.U32 R23, R3, 0x40, RZ ;  /* 0x0000004003177824 */ /* 0x000fe200078e00ff */
[----:B0-----:R-:W-:Y:S02]  /*11f0*/  ISETP.NE.AND P1, PT, R193, 0x1, PT ;  /* 0x00000001c100780c */ /* 0x001fe40003f25270 */
[----:B-1----:R-:W-:-:S11]  /*1200*/  SEL R17, R17, 0x1, P0 ;  /* 0x0000000111117807 */ /* 0x002fd60000000000 */
[----:B------:R-:W0:Y:S01]  /*1210*/  @P1 LDC R6, c[0x0][0xd4c] ;  /* 0x00035300ff061b82 */ /* 0x000e220000000800 */
[----:B---3--:R-:W-:-:S07]  /*1220*/  IMAD R4, R17, R224, 0x3f ;  /* 0x0000003f11047424 */ /* 0x008fce00078e02e0 */
[----:B------:R-:W1:Y:S01]  /*1230*/  @P1 LDC R7, c[0x0][0xd50] ;  /* 0x00035400ff071b82 */ /* 0x000e620000000800 */
[----:B------:R-:W-:-:S04]  /*1240*/  SHF.R.S32.HI R5, RZ, 0x1f, R4 ;  /* 0x0000001fff057819 */ /* 0x000fc80000011404 */
[----:B------:R-:W-:-:S04]  /*1250*/  LEA.HI R5, R5, R4, RZ, 0x6 ;  /* 0x0000000405057211 */ /* 0x000fc800078f30ff */
[----:B------:R-:W-:Y:S01]  /*1260*/  SHF.R.S32.HI R5, RZ, 0x6, R5 ;  /* 0x00000006ff057819 */ /* 0x000fe20000011405 */
[----:B0-----:R-:W-:-:S05]  /*1270*/  @P1 IMAD.HI.U32 R0, R9, R6, RZ ;  /* 0x0000000609001227 */ /* 0x001fca00078e00ff */
[----:B-1----:R-:W-:-:S05]  /*1280*/  @P1 SHF.R.U32.HI R192, RZ, R7, R0 ;  /* 0x00000007ffc01219 */ /* 0x002fca0000011600 */
[----:B------:R-:W-:-:S04]  /*1290*/  IMAD.MOV R0, RZ, RZ, -R192 ;  /* 0x000000ffff007224 */ /* 0x000fc800078e0ac0 */
[----:B------:R-:W-:Y:S01]  /*12a0*/  IMAD R193, R193, R0, R9 ;  /* 0x00000000c1c17224 */ /* 0x000fe200078e0209 */
[----:B--2---:R-:W-:-:S13]  /*12b0*/  ISETP.NE.AND P0, PT, R8, 0x1, PT ;  /* 0x000000010800780c */ /* 0x004fda0003f05270 */
[----:B------:R-:W-:Y:S05]  /*12c0*/  @!P0 BRA `(.L_x_1905) ;  /* 0x0000001c00f08947 */ /* 0x000fea0003800000 */
[----:B------:R-:W0:Y:S08]  /*12d0*/  LDC R0, c[0x0][0x448] ;  /* 0x00011200ff007b82 */ /* 0x000e300000000800 */
[----:B------:R-:W1:Y:S08]  /*12e0*/  LDC.64 R10, c[0x0][0xad8] ;  /* 0x0002b600ff0a7b82 */ /* 0x000e700000000a00 */
[----:B------:R-:W2:Y:S01]  /*12f0*/  LDC R8, c[0x0][0x288] ;  /* 0x0000a200ff087b82 */ /* 0x000ea20000000800 */
[----:B0-----:R-:W-:Y:S01]  /*1300*/  ISETP.NE.AND P1, PT, R0, 0x1, PT ;  /* 0x000000010000780c */ /* 0x001fe20003f25270 */
[----:B------:R-:W-:Y:S01]  /*1310*/  VIADD R0, R23, 0x3f ;  /* 0x0000003f17007836 */ /* 0x000fe20000000000 */
[----:B-1----:R-:W-:-:S11]  /*1320*/  ISETP.GE.AND P2, PT, R11, 0x1, PT ;  /* 0x000000010b00780c */ /* 0x002fd60003f46270 */
[----:B------:R-:W0:Y:S01]  /*1330*/  @P1 LDC R3, c[0x0][0x44c] ;  /* 0x00011300ff031b82 */ /* 0x000e220000000800 */
[----:B--2---:R-:W-:-:S07]  /*1340*/  IADD3 R4, -R8, 0x1, RZ ;  /* 0x0000000108047810 */ /* 0x004fce0007ffe1ff */
[----:B------:R-:W1:Y:S01]  /*1350*/  @P1 LDC R6, c[0x0][0x450] ;  /* 0x00011400ff061b82 */ /* 0x000e620000000800 */
[----:B------:R-:W-:Y:S02]  /*1360*/  IMAD R7, R17, R224, R4 ;  /* 0x000000e011077224 */ /* 0x000fe400078e0204 */
[----:B0-----:R-:W-:-:S05]  /*1370*/  @P1 IMAD.HI.U32 R3, R0, R3, RZ ;  /* 0x0000000300031227 */ /* 0x001fca00078e00ff */
[----:B-1----:R-:W-:-:S05]  /*1380*/  @P1 SHF.R.U32.HI R0, RZ, R6, R3 ;  /* 0x00000006ff001219 */ /* 0x002fca0000011603 */
[----:B------:R-:W-:-:S04]  /*1390*/  IMAD.IADD R9, R7, 0x1, R0 ;  /* 0x0000000107097824 */ /* 0x000fc800078e0200 */
        /* <DEDUP_REMOVED lines=12> */
.L_x_1907:
[----:B------:R-:W-:-:S13]  /*1460*/  ISETP.NE.AND P0, PT, R11, 0x1, PT ;  /* 0x000000010b00780c */ /* 0x000fda0003f05270 */
[----:B------:R-:W0:Y:S02]  /*1470*/  @P0 LDC.64 R6, c[0x0][0xae0] ;  /* 0x0002b800ff060b82 */ /* 0x000e240000000a00 */
[----:B0-----:R-:W-:-:S05]  /*1480*/  @P0 IMAD.HI.U32 R4, R3, R6, RZ ;  /* 0x0000000603040227 */ /* 0x001fca00078e00ff */
[----:B------:R-:W-:-:S07]  /*1490*/  @P0 SHF.R.U32.HI R3, RZ, R7, R4 ;  /* 0x00000007ff030219 */ /* 0x000fce0000011604 */
.L_x_1908:
[----:B------:R-:W-:-:S05]  /*14a0*/  IMAD R3, R3, R11, R11 ;  /* 0x0000000b03037224 */ /* 0x000fca00078e020b */
[----:B------:R-:W-:-:S07]  /*14b0*/  VIMNMX R0, R0, R3, PT ;  /* 0x0000000300007248 */ /* 0x000fce0003fe0100 */
.L_x_1906:
[----:B------:R-:W0:Y:S01]  /*14c0*/  @P1 LDC R4, c[0x0][0x44c] ;  /* 0x00011300ff041b82 */ /* 0x000e220000000800 */
[----:B------:R-:W-:Y:S01]  /*14d0*/  VIADD R0, R0, 0x3f ;  /* 0x0000003f00007836 */ /* 0x000fe20000000000 */
[----:B------:R-:W-:Y:S01]  /*14e0*/  ULDC UR4, c[0x0][0xad4] ;  /* 0x0002b50000047ab9 */ /* 0x000fe20000000800 */
[----:B------:R-:W-:Y:S02]  /*14f0*/  IMAD.MOV.U32 R6, RZ, RZ, R23 ;  /* 0x000000ffff067224 */ /* 0x000fe400078e0017 */
[----:B------:R-:W-:Y:S01]  /*1500*/  IMAD R17, R17, R224, -R8 ;  /* 0x000000e011117224 */ /* 0x000fe200078e0a08 */
[----:B------:R-:W-:Y:S02]  /*1510*/  SHF.R.S32.HI R3, RZ, 0x1f, R0 ;  /* 0x0000001fff037819 */ /* 0x000fe40000011400 */
[----:B------:R-:W1:Y:S02]  /*1520*/  @P1 LDC R7, c[0x0][0x450] ;  /* 0x00011400ff071b82 */ /* 0x000e640000000800 */
[----:B------:R-:W-:Y:S01]  /*1530*/  LEA.HI R3, R3, R0, RZ, 0x6 ;  /* 0x0000000003037211 */ /* 0x000fe200078f30ff */
[----:B0-----:R-:W-:-:S05]  /*1540*/  @P1 IMAD.HI.U32 R4, R23, R4, RZ ;  /* 0x0000000417041227 */ /* 0x001fca00078e00ff */
[----:B-1----:R-:W-:Y:S02]  /*1550*/  @P1 SHF.R.U32.HI R6, RZ, R7, R4 ;  /* 0x00000007ff061219 */ /* 0x002fe40000011604 */
[----:B------:R-:W-:-:S03]  /*1560*/  SHF.R.S32.HI R4, RZ, 0x6, R3 ;  /* 0x00000006ff047819 */ /* 0x000fc60000011403 */
[----:B------:R-:W-:Y:S01]  /*1570*/  IMAD.IADD R17, R17, 0x1, R6 ;  /* 0x0000000111117824 */ /* 0x000fe200078e0206 */
[----:B------:R-:W-:-:S03]  /*1580*/  VIMNMX R4, R5, R4, PT ;  /* 0x0000000405047248 */ /* 0x000fc60003fe0100 */
        /* <DEDUP_REMOVED lines=11> */
.L_x_1910:
[----:B------:R-:W-:-:S13]  /*1640*/  ISETP.NE.AND P0, PT, R11, 0x1, PT ;  /* 0x000000010b00780c */ /* 0x000fda0003f05270 */
[----:B------:R-:W0:Y:S02]  /*1650*/  @P0 LDC.64 R6, c[0x0][0xae0] ;  /* 0x0002b800ff060b82 */ /* 0x000e240000000a00 */
[----:B0-----:R-:W-:-:S05]  /*1660*/  @P0 IMAD.HI.U32 R0, R17, R6, RZ ;  /* 0x0000000611000227 */ /* 0x001fca00078e00ff */
[----:B------:R-:W-:-:S07]  /*1670*/  @P0 SHF.R.U32.HI R17, RZ, R7, R0 ;  /* 0x00000007ff110219 */ /* 0x000fce0000011600 */
.L_x_1911:
[----:B------:R-:W-:-:S05]  /*1680*/  IMAD R0, R17, R11, RZ ;  /* 0x0000000b11007224 */ /* 0x000fca00078e02ff */
[----:B------:R-:W-:-:S07]  /*1690*/  VIMNMX R3, R3, R0, !PT ;  /* 0x0000000003037248 */ /* 0x000fce0007fe0100 */
.L_x_1909:
[----:B------:R-:W-:Y:S01]  /*16a0*/  SHF.R.S32.HI R6, RZ, 0x1f, R3 ;  /* 0x0000001fff067819 */ /* 0x000fe20000011403 */
[----:B------:R-:W-:Y:S01]  /*16b0*/  IMAD.MOV.U32 R0, RZ, RZ, RZ ;  /* 0x000000ffff007224 */ /* 0x000fe200078e00ff */
[----:B------:R-:W-:Y:S02]  /*16c0*/  PLOP3.LUT P0, PT, PT, PT, PT, 0x80, 0x0 ;  /* 0x000000000000781c */ /* 0x000fe40003f0f070 */
[----:B------:R-:W-:Y:S02]  /*16d0*/  CS2R R150, SRZ ;  /* 0x0000000000967805 */ /* 0x000fe4000001ff00 */
[----:B------:R-:W-:Y:S01]  /*16e0*/  LEA.HI R6, R6, R3, RZ, 0x6 ;  /* 0x0000000306067211 */ /* 0x000fe200078f30ff */
[----:B------:R-:W-:Y:S01]  /*16f0*/  IMAD.MOV.U32 R3, RZ, RZ, RZ ;  /* 0x000000ffff037224 */ /* 0x000fe200078e00ff */
[----:B------:R-:W-:Y:S02]  /*1700*/  CS2R R148, SRZ ;  /* 0x0000000000947805 */ /* 0x000fe4000001ff00 */
[----:B------:R-:W-:-:S02]  /*1710*/  CS2R R146, SRZ ;  /* 0x0000000000927805 */ /* 0x000fc4000001ff00 */
[----:B------:R-:W-:Y:S02]  /*1720*/  SHF.R.S32.HI R5, RZ, 0x6, R6 ;  /* 0x00000006ff057819 */ /* 0x000fe40000011406 */
[----:B------:R-:W-:Y:S02]  /*1730*/  CS2R R144, SRZ ;  /* 0x0000000000907805 */ /* 0x000fe4000001ff00 */
[----:B------:R-:W-:Y:S02]  /*1740*/  CS2R R142, SRZ ;  /* 0x00000000008e7805 */ /* 0x000fe4000001ff00 */
[----:B------:R-:W-:Y:S02]  /*1750*/  CS2R R140, SRZ ;  /* 0x00000000008c7805 */ /* 0x000fe4000001ff00 */
[----:B------:R-:W-:Y:S02]  /*1760*/  VIMNMX R5, RZ, R5, !PT ;  /* 0x00000005ff057248 */ /* 0x000fe40007fe0100 */
[----:B------:R-:W-:-:S02]  /*1770*/  CS2R R138, SRZ ;  /* 0x00000000008a7805 */ /* 0x000fc4000001ff00 */
[----:B------:R-:W-:Y:S02]  /*1780*/  CS2R R136, SRZ ;  /* 0x0000000000887805 */ /* 0x000fe4000001ff00 */
[----:B------:R-:W-:Y:S02]  /*1790*/  CS2R R134, SRZ ;  /* 0x0000000000867805 */ /* 0x000fe4000001ff00 */
[----:B------:R-:W-:Y:S02]  /*17a0*/  ISETP.GT.AND P1, PT, R4, R5, PT ;  /* 0x000000050400720c */ /* 0x000fe40003f24270 */
        /* <DEDUP_REMOVED lines=53> */
[----:B------:R-:W-:Y:S01]  /*1b00*/  CS2R R30, SRZ ;  /* 0x00000000001e7805 */ /* 0x000fe2000001ff00 */
[----:B------:R-:W-:Y:S01]  /*1b10*/  IMAD.MOV.U32 R6, RZ, RZ, RZ ;  /* 0x000000ffff067224 */ /* 0x000fe200078e00ff */
[----:B------:R-:W-:Y:S01]  /*1b20*/  CS2R R26, SRZ ;  /* 0x00000000001a7805 */ /* 0x000fe2000001ff00 */
[----:B------:R-:W-:Y:S01]  /*1b30*/  IMAD.MOV.U32 R21, RZ, RZ, RZ ;  /* 0x000000ffff157224 */ /* 0x000fe200078e00ff */
[----:B------:R-:W-:Y:S06]  /*1b40*/  @!P1 BRA `(.L_x_1912) ;  /* 0x000000f0009c9947 */ /* 0x000fec0003800000 */
        /* <DEDUP_REMOVED lines=49> */
.L_x_1913:
[----:B------:R-:W-:Y:S01]  /*1e60*/  ULEA UR6, UR36, UR38, 0x3 ;  /* 0x0000002624067291 */ /* 0x000fe2000f8e183f */
[----:B------:R-:W-:-:S03]  /*1e70*/  VIADD R4, R4, 0xfffffffe ;  /* 0xfffffffe04047836 */ /* 0x000fc60000000000 */
[----:B------:R-:W-:Y:S02]  /*1e80*/  UIADD3 UR6, UR6, 0x38860, URZ ;  /* 0x0003886006067890 */ /* 0x000fe4000fffe03f */
[----:B------:R-:W-:Y:S02]  /*1e90*/  ISETP.GE.AND P0, PT, R4, R5, PT ;  /* 0x000000050400720c */ /* 0x000fe40003f06270 */
[----:B------:R-:W-:-:S09]  /*1ea0*/  UPRMT UR6, UR39, 0x654, UR6 ;  /* 0x0000065427067896 */ /* 0x000fd20008000006 */
[----:B------:R-:W-:Y:S02]  /*1eb0*/  SYNCS.ARRIVE.TRANS64.RED.A1T0 RZ, [UR6], RZ ;  /* 0x000000ffffff79a7 */ /* 0x000fe40008100406 */
[----:B------:R-:W-:Y:S05]  /*1ec0*/  @!P0 BRA `(.L_x_1914) ;  /* 0x0000000800b08947 */ /* 0x000fea0003800000 */
.L_x_1916:
[----:B------:R-:W-:Y:S01]  /*1ed0*/  BAR.SYNC.DEFER_BLOCKING 0xe, 0x100 ;  /* 0x0384000000007b1d */ /* 0x000fe20000010000 */
[----:B------:R-:W-:Y:S01]  /*1ee0*/  IMAD.U32 R0, RZ, RZ, UR36 ;  /* 0x00000024ff007e24 */ /* 0x000fe2000f8e00ff */
[----:B------:R-:W-:Y:S01]  /*1ef0*/  UIADD3 UR36, UR36, 0x1, URZ ;  /* 0x0000000124247890 */ /* 0x000fe2000fffe03f */
[C---:B------:R-:W-:Y:S01]  /*1f00*/  ISETP.GT.AND P0, PT, R4.reuse, R5, PT ;  /* 0x000000050400720c */ /* 0x040fe20003f04270 */
        /* <DEDUP_REMOVED lines=163> */
.L_x_1915:
[----:B------:R-:W-:-:S04]  /*2940*/  ULEA UR6, UR36, UR38, 0x3 ;  /* 0x0000002624067291 */ /* 0x000fc8000f8e183f */
[----:B------:R-:W-:-:S04]  /*2950*/  UIADD3 UR6, UR6, 0x38860, URZ ;  /* 0x0003886006067890 */ /* 0x000fc8000fffe03f */
[----:B------:R-:W-:-:S09]  /*2960*/  UPRMT UR6, UR39, 0x654, UR6 ;  /* 0x0000065427067896 */ /* 0x000fd20008000006 */
[----:B------:R-:W-:Y:S01]  /*2970*/  SYNCS.ARRIVE.TRANS64.RED.A1T0 RZ, [UR6], RZ ;  /* 0x000000ffffff79a7 */ /* 0x000fe20008100406 */
[----:B------:R-:W-:Y:S05]  /*2980*/  @P0 BRA `(.L_x_1916) ;  /* 0xfffffff400500947 */ /* 0x000fea000383ffff */
.L_x_1914:
[----:B------:R-:W-:Y:S01]  /*2990*/  BAR.SYNC.DEFER_BLOCKING 0xe, 0x100 ;  /* 0x0384000000007b1d */ /* 0x000fe20000010000 */
[----:B------:R-:W-:Y:S01]  /*29a0*/  IMAD.U32 R0, RZ, RZ, UR36 ;  /* 0x00000024ff007e24 */ /* 0x000fe2000f8e00ff */
[----:B------:R-:W-:Y:S01]  /*29b0*/  UIADD3 UR36, UR36, 0x1, URZ ;  /* 0x0000000124247890 */ /* 0x000fe2000fffe03f */
[----:B------:R-:W-:Y:S02]  /*29c0*/  PLOP3.LUT P0, PT, PT, PT, PT, 0x8, 0x0 ;  /* 0x000000000000781c */ /* 0x000fe40003f0e170 */
        /* <DEDUP_REMOVED lines=140> */
.L_x_1905:
[----:B------:R-:W0:Y:S01]  /*3290*/  LDC R225, c[0x0][0x448] ;  /* 0x00011200ffe17b82 */ /* 0x000e220000000800 */
[----:B------:R-:W-:Y:S01]  /*32a0*/  VIADD R0, R23, 0x3f ;  /* 0x0000003f17007836 */ /* 0x000fe20000000000 */
[----:B------:R-:W-:-:S06]  /*32b0*/  LOP3.LUT R16, R16, 0xfffffffd, RZ, 0xc0, !PT ;  /* 0xfffffffd10107812 */ /* 0x000fcc00078ec0ff */
[----:B------:R-:W1:Y:S08]  /*32c0*/  LDC.64 R8, c[0x0][0xad8] ;  /* 0x0002b600ff087b82 */ /* 0x000e700000000a00 */
[----:B------:R-:W2:Y:S01]  /*32d0*/  LDC R6, c[0x0][0x288] ;  /* 0x0000a200ff067b82 */ /* 0x000ea20000000800 */
[----:B0-----:R-:W-:Y:S02]  /*32e0*/  ISETP.NE.AND P2, PT, R225, 0x1, PT ;  /* 0x00000001e100780c */ /* 0x001fe40003f45270 */
[----:B-1----:R-:W-:-:S11]  /*32f0*/  ISETP.GE.AND P1, PT, R9, 0x1, PT ;  /* 0x000000010900780c */ /* 0x002fd60003f26270 */
[----:B------:R-:W0:Y:S01]  /*3300*/  @P2 LDC R3, c[0x0][0x44c] ;  /* 0x00011300ff032b82 */ /* 0x000e220000000800 */
[----:B------:R-:W-:Y:S02]  /*3310*/  @P2 LOP3.LUT R16, R16, 0x2, RZ, 0xfc, !PT ;  /* 0x0000000210102812 */ /* 0x000fe400078efcff */
[----:B--2---:R-:W-:Y:S02]  /*3320*/  IADD3 R7, -R6, 0x1, RZ ;  /* 0x0000000106077810 */ /* 0x004fe40007ffe1ff */
[----:B------:R-:W-:-:S03]  /*3330*/  LOP3.LUT R16, R16, 0xfffffffe, RZ, 0xc0, !PT ;  /* 0xfffffffe10107812 */ /* 0x000fc600078ec0ff */
[----:B------:R-:W1:Y:S01]  /*3340*/  @P2 LDC R4, c[0x0][0x450] ;  /* 0x00011400ff042b82 */ /* 0x000e620000000800 */
[----:B------:R-:W-:Y:S01]  /*3350*/  IMAD R7, R17, R224, R7 ;  /* 0x000000e011077224 */ /* 0x000fe200078e0207 */
[----:B------:R-:W-:Y:S01]  /*3360*/  @P1 LOP3.LUT R16, R16, 0x1, RZ, 0xfc, !PT ;  /* 0x0000000110101812 */ /* 0x000fe200078efcff */
        /* <DEDUP_REMOVED lines=15> */
.L_x_1918:
[----:B------:R-:W-:-:S13]  /*3460*/  ISETP.NE.AND P0, PT, R9, 0x1, PT ;  /* 0x000000010900780c */ /* 0x000fda0003f05270 */
[----:B------:R-:W0:Y:S02]  /*3470*/  @P0 LDC.64 R10, c[0x0][0xae0] ;  /* 0x0002b800ff0a0b82 */ /* 0x000e240000000a00 */
[----:B0-----:R-:W-:-:S05]  /*3480*/  @P0 IMAD.HI.U32 R4, R3, R10, RZ ;  /* 0x0000000a03040227 */ /* 0x001fca00078e00ff */
[----:B------:R-:W-:-:S07]  /*3490*/  @P0 SHF.R.U32.HI R3, RZ, R11, R4 ;  /* 0x0000000bff030219 */ /* 0x000fce0000011604 */
.L_x_1919:
[----:B------:R-:W-:-:S05]  /*34a0*/  IMAD R3, R3, R9, R9 ;  /* 0x0000000903037224 */ /* 0x000fca00078e0209 */
[----:B------:R-:W-:-:S07]  /*34b0*/  VIMNMX R0, R0, R3, PT ;  /* 0x0000000300007248 */ /* 0x000fce0003fe0100 */
.L_x_1917:
[----:B------:R-:W0:Y:S01]  /*34c0*/  @P2 LDC R4, c[0x0][0x44c] ;  /* 0x00011300ff042b82 */ /* 0x000e220000000800 */
[----:B------:R-:W-:Y:S01]  /*34d0*/  VIADD R0, R0, 0x3f ;  /* 0x0000003f00007836 */ /* 0x000fe20000000000 */
[----:B------:R-:W-:Y:S01]  /*34e0*/  ULDC UR4, c[0x0][0xad4] ;  /* 0x0002b50000047ab9 */ /* 0x000fe20000000800 */
[----:B------:R-:W-:Y:S02]  /*34f0*/  IMAD.MOV.U32 R7, RZ, RZ, R23 ;  /* 0x000000ffff077224 */ /* 0x000fe400078e0017 */
[----:B------:R-:W-:Y:S01]  /*3500*/  IMAD R224, R17, R224, -R6 ;  /* 0x000000e011e07224 */ /* 0x000fe200078e0a06 */
[----:B------:R-:W-:Y:S02]  /*3510*/  SHF.R.S32.HI R3, RZ, 0x1f, R0 ;  /* 0x0000001fff037819 */ /* 0x000fe40000011400 */
[----:B------:R-:W1:Y:S02]  /*3520*/  @P2 LDC R11, c[0x0][0x450] ;  /* 0x00011400ff0b2b82 */ /* 0x000e640000000800 */
[----:B------:R-:W-:-:S04]  /*3530*/  LEA.HI R3, R3, R0, RZ, 0x6 ;  /* 0x0000000003037211 */ /* 0x000fc800078f30ff */
[----:B------:R-:W-:-:S04]  /*3540*/  SHF.R.S32.HI R168, RZ, 0x6, R3 ;  /* 0x00000006ffa87819 */ /* 0x000fc80000011403 */
[----:B------:R-:W-:Y:S01]  /*3550*/  VIMNMX R168, R5, R168, PT ;  /* 0x000000a805a87248 */ /* 0x000fe20003fe0100 */
[----:B0-----:R-:W-:-:S05]  /*3560*/  @P2 IMAD.HI.U32 R4, R23, R4, RZ ;  /* 0x0000000417042227 */ /* 0x001fca00078e00ff */
[----:B-1----:R-:W-:-:S05]  /*3570*/  @P2 SHF.R.U32.HI R7, RZ, R11, R4 ;  /* 0x0000000bff072219 */ /* 0x002fca0000011604 */
[----:B------:R-:W-:-:S04]  /*3580*/  IMAD.IADD R0, R224, 0x1, R7 ;  /* 0x00000001e0007824 */ /* 0x000fc800078e0207 */
        /* <DEDUP_REMOVED lines=11> */
.L_x_1921:
[----:B------:R-:W-:-:S13]  /*3640*/  ISETP.NE.AND P0, PT, R9, 0x1, PT ;  /* 0x000000010900780c */ /* 0x000fda0003f05270 */
[----:B------:R-:W0:Y:S02]  /*3650*/  @P0 LDC.64 R4, c[0x0][0xae0] ;  /* 0x0002b800ff040b82 */ /* 0x000e240000000a00 */
[----:B0-----:R-:W-:-:S05]  /*3660*/  @P0 IMAD.HI.U32 R4, R0, R4, RZ ;  /* 0x0000000400040227 */ /* 0x001fca00078e00ff */
[----:B------:R-:W-:-:S07]  /*3670*/  @P0 SHF.R.U32.HI R0, RZ, R5, R4 ;  /* 0x00000005ff000219 */ /* 0x000fce0000011604 */
.L_x_1922:
[----:B------:R-:W-:-:S05]  /*3680*/  IMAD R0, R0, R9, RZ ;  /* 0x0000000900007224 */ /* 0x000fca00078e02ff */
[----:B------:R-:W-:-:S07]  /*3690*/  VIMNMX R3, R3, R0, !PT ;  /* 0x0000000003037248 */ /* 0x000fce0007fe0100 */
.L_x_1920:
        /* <DEDUP_REMOVED lines=105> */
.L_x_1923:
[----:B------:R-:W-:Y:S02]  /*3d30*/  LEA.HI R0, R220, R220, RZ, 0x1 ;  /* 0x000000dcdc007211 */ /* 0x000fe400078f08ff */
[----:B------:R-:W-:Y:S02]  /*3d40*/  ISETP.NE.AND P0, PT, R22, 0x3, PT ;  /* 0x000000031600780c */ /* 0x000fe40003f05270 */
[----:B------:R-:W-:-:S05]  /*3d50*/  LOP3.LUT R3, R0, 0xfffffffe, RZ, 0xc0, !PT ;  /* 0xfffffffe00037812 */ /* 0x000fca00078ec0ff */
[----:B------:R-:W-:-:S05]  /*3d60*/  IMAD.IADD R0, R220, 0x1, -R3 ;  /* 0x00000001dc007824 */ /* 0x000fca00078e0a03 */
[----:B------:R-:W-:-:S04]  /*3d70*/  SHF.L.U32 R0, R0, 0x1f, RZ ;  /* 0x0000001f00007819 */ /* 0x000fc800000006ff */
[----:B------:R-:W0:Y:S02]  /*3d80*/  SYNCS.PHASECHK.TRANS64.TRYWAIT P1, [UR38+0x38800], R0 ;  /* 0x03880000ff0075a7 */ /* 0x000e240008020166 */
[----:B0-----:R-:W-:Y:S05]  /*3d90*/  @!P1 BRA `(.L_x_1924) ;  /* 0x0000014c006c9947 */ /* 0x001fea0003800000 */
.L_x_2086:
[----:B------:R-:W-:Y:S05]  /*3da0*/  @!P0 BRA `(.L_x_1925) ;  /* 0x0000000000048947 */ /* 0x000fea0003800000 */
[----:B------:R-:W-:Y:S01]  /*3db0*/  BPT.TRAP 0x1 ;  /* 0x000000040000795c */ /* 0x000fe20000300000 */
.L_x_1925:
[----:B------:R-:W-:Y:S01]  /*3dc0*/  IMAD.U32 R8, RZ, RZ, UR36 ;  /* 0x00000024ff087e24 */ /* 0x000fe2000f8e00ff */
[----:B0-----:R-:W-:-:S04]  /*3dd0*/  SHF.L.U32 R3, R2, 0x1f, RZ ;  /* 0x0000001f02037819 */ /* 0x001fc800000006ff */
[----:B------:R-:W-:-:S04]  /*3de0*/  LEA R8, R8, UR38, 0x3 ;  /* 0x0000002608087c11 */ /* 0x000fc8000f8e18ff */
[----:B------:R0:W1:Y:S01]  /*3df0*/  SYNCS.PHASECHK.TRANS64.TRYWAIT P1, [R8+URZ+0x38830], R3 ;  /* 0x03883003080075a7 */ /* 0x000062000802017f */
[----:B------:R-:W-:Y:S05]  /*3e00*/  @!P0 BRA `(.L_x_1926) ;  /* 0x0000000000048947 */ /* 0x000fea0003800000 */
[----:B------:R-:W-:Y:S01]  /*3e10*/  BPT.TRAP 0x1 ;  /* 0x000000040000795c */ /* 0x000fe20000300000 */
.L_x_1926:
[----:B-1----:R-:W-:Y:S05]  /*3e20*/  @P1 BRA `(.L_x_1927) ;  /* 0x0000000000081947 */ /* 0x002fea0003800000 */
[----:B------:R-:W1:Y:S02]  /*3e30*/  SYNCS.PHASECHK.TRANS64.TRYWAIT P1, [R8+URZ+0x38830], R3 ;  /* 0x03883003080075a7 */ /* 0x000e64000802017f */
[----:B-1----:R-:W-:Y:S05]  /*3e40*/  @!P1 BRA `(.L_x_1928) ;  /* 0x0000014c00589947 */ /* 0x002fea0003800000 */
.L_x_1927:
[----:B------:R-:W-:-:S04]  /*3e50*/  UIADD3 UR4, UR38, 0x22400, URZ ;  /* 0x0002240026047890 */ /* 0x000fc8000fffe03f */
[----:B------:R-:W-:-:S04]  /*3e60*/  USHF.R.U32.HI UR4, URZ, 0x4, UR4 ;  /* 0x000000043f047899 */ /* 0x000fc80008011604 */
[----:B------:R-:W-:-:S06]  /*3e70*/  ULOP3.LUT UR4, UR4, 0x3fff, URZ, 0xc0, !UPT ;  /* 0x00003fff04047892 */ /* 0x000fcc000f8ec03f */
[----:B------:R-:W-:Y:S01]  /*3e80*/  IMAD.U32 R4, RZ, RZ, UR4 ;  /* 0x00000004ff047e24 */ /* 0x000fe2000f8e00ff */
        /* <DEDUP_REMOVED lines=34> */
[----:B------:R-:W2:Y:S02]  /*40b0*/  SYNCS.PHASECHK.TRANS64.TRYWAIT P1, [UR38+0x38810], R0 ;  /* 0x03881000ff0075a7 */ /* 0x000ea40008020166 */
[----:B--2---:R-:W-:Y:S05]  /*40c0*/  @!P1 BRA `(.L_x_1929) ;  /* 0x0000014800cc9947 */ /* 0x004fea0003800000 */
.L_x_2087:
[----:B------:R-:W-:Y:S05]  /*40d0*/  @!P0 BRA `(.L_x_1930) ;  /* 0x0000000000048947 */ /* 0x000fea0003800000 */
[----:B------:R-:W-:Y:S01]  /*40e0*/  BPT.TRAP 0x1 ;  /* 0x000000040000795c */ /* 0x000fe20000300000 */
.L_x_1930:
[----:B------:R3:W4:Y:S01]  /*40f0*/  SYNCS.PHASECHK.TRANS64.TRYWAIT P1, [R8+URZ+0x38850], R3 ;  /* 0x03885003080075a7 */ /* 0x000722000802017f */
[----:B------:R-:W-:Y:S05]  /*4100*/  @!P0 BRA `(.L_x_1931) ;  /* 0x0000000000048947 */ /* 0x000fea0003800000 */
[----:B------:R-:W-:Y:S01]  /*4110*/  BPT.TRAP 0x1 ;  /* 0x000000040000795c */ /* 0x000fe20000300000 */
.L_x_1931:
[----:B----4-:R-:W-:Y:S05]  /*4120*/  @P1 BRA `(.L_x_1932) ;  /* 0x0000000000081947 */ /* 0x010fea0003800000 */
[----:B------:R-:W4:Y:S02]  /*4130*/  SYNCS.PHASECHK.TRANS64.TRYWAIT P1, [R8+URZ+0x38850], R3 ;  /* 0x03885003080075a7 */ /* 0x000f24000802017f */
[----:B----4-:R-:W-:Y:S05]  /*4140*/  @!P1 BRA `(.L_x_1933) ;  /* 0x0000014800c49947 */ /* 0x010fea0003800000 */
.L_x_1932:
[----:B------:R-:W-:Y:S01]  /*4150*/  UIADD3 UR4, UR38, 0x400, URZ ;  /* 0x0000040026047890 */ /* 0x000fe2000fffe03f */
[----:B------:R-:W-:Y:S01]  /*4160*/  WARPGROUP.ARRIVE ;  /* 0x00000000000079c5 */ /* 0x000fe20000000000 */
[----:B------:R-:W-:-:S05]  /*4170*/  UIADD3 UR5, UR38, 0x26400, URZ ;  /* 0x0002640026057890 */ /* 0x000fca000fffe03f */
[----:B--2---:R-:W2:Y:S01]  /*4180*/  S2R R0, SR_TID.X ;  /* 0x0000000000007919 */ /* 0x004ea20000002100 */
        /* <DEDUP_REMOVED lines=10> */
[----:B------:R-:W-:Y:S01]  /*4230*/  UMOV UR24, UR6 ;  /* 0x0000000600187c82 */ /* 0x000fe20008000000 */
[----:B------:R-:W-:-:S03]  /*4240*/  UIADD3 UR30, UR26, 0x2, URZ ;  /* 0x000000021a1e7890 */ /* 0x000fc6000fffe03f */
[----:B------:R-:W-:Y:S01]  /*4250*/  HGMMA.64x64x16.F32 R24, gdesc[UR24], R24, gsb0 ;  /* 0x00e00000181879f0 */ /* 0x000fe20008000818 */
[----:B------:R-:W-:Y:S01]  /*4260*/  UMOV UR29, 0x40000040 ;  /* 0x40000040001d7882 */ /* 0x000fe20000000000 */
[----:B------:R-:W-:Y:S01]  /*4270*/  UMOV UR31, 0x40000040 ;  /* 0x40000040001f7882 */ /* 0x000fe20000000000 */
[----:B------:R-:W-:Y:S02]  /*4280*/  UIADD3 UR11, UR6, 0x800, URZ ;  /* 0x00000800060b7890 */ /* 0x000fe4000fffe03f */
[----:B------:R-:W-:Y:S01]  /*4290*/  UIADD3 UR14, UR26, 0x800, URZ ;  /* 0x000008001a0e7890 */ /* 0x000fe2000fffe03f */
[----:B--2---:R-:W-:-:S06]  /*42a0*/  SHF.R.U32.HI R0, RZ, 0x7, R0 ;  /* 0x00000007ff007819 */ /* 0x004fcc0000011600 */
[----:B------:R-:W2:Y:S02]  /*42b0*/  SHFL.IDX PT, R0, R0, RZ, 0x1f ;  /* 0x00001fff00007589 */ /* 0x000ea400000e0000 */
[----:B--2---:R-:W-:-:S13]  /*42c0*/  R2UR UR5, R0 ;  /* 0x00000000000572ca */ /* 0x004fda00000e0000 */
        /* <DEDUP_REMOVED lines=251> */
.L_x_1934:
[----:B------:R-:W-:Y:S01]  /*5280*/  ISETP.NE.AND P2, PT, R225, 0x1, PT ;  /* 0x00000001e100780c */ /* 0x000fe20003f45270 */
[----:B------:R-:W-:Y:S01]  /*5290*/  IMAD.IADD R0, R190, 0x1, R23 ;  /* 0x00000001be007824 */ /* 0x000fe200078e0217 */
[----:B------:R-:W-:Y:S01]  /*52a0*/  R2UR UR5, R8 ;  /* 0x00000000080572ca */ /* 0x000fe200000e0000 */
[----:B------:R-:W-:Y:S01]  /*52b0*/  ULDC UR15, c[0x0][0x2f0] ;  /* 0x0000bc00000f7ab9 */ /* 0x000fe20000000800 */
[----:B------:R-:W-:Y:S01]  /*52c0*/  LOP3.LUT P1, RZ, R16, 0x1, RZ, 0xc0, !PT ;  /* 0x0000000110ff7812 */ /* 0x000fe2000782c0ff */
[----:B------:R-:W-:Y:S01]  /*52d0*/  ULDC UR18, c[0x0][0xad4] ;  /* 0x0002b50000127ab9 */ /* 0x000fe20000000800 */
[----:B------:R-:W-:Y:S01]  /*52e0*/  LEA R12, R168, 0xffffffc0, 0x6 ;  /* 0xffffffc0a80c7811 */ /* 0x000fe200078e30ff */
[----:B------:R-:W-:-:S06]  /*52f0*/  ULDC UR7, c[0x0][0xad8] ;  /* 0x0002b60000077ab9 */ /* 0x000fcc0000000800 */
[----:B01-34-:R-:W0:Y:S02]  /*5300*/  @P2 LDC R3, c[0x0][0x44c] ;  /* 0x00011300ff032b82 */ /* 0x01be240000000800 */
[----:B------:R-:W-:-:S04]  /*5310*/  UIADD3 UR5, UR5, 0x38840, URZ ;  /* 0x0003884005057890 */ /* 0x000fc8000fffe03f */
[----:B------:R-:W-:Y:S02]  /*5320*/  UPRMT UR5, UR39, 0x654, UR5 ;  /* 0x0000065427057896 */ /* 0x000fe40008000005 */
[----:B------:R-:W1:Y:S07]  /*5330*/  @P2 LDC R6, c[0x0][0x450] ;  /* 0x00011400ff062b82 */ /* 0x000e6e0000000800 */
[----:B------:R-:W-:Y:S01]  /*5340*/  SYNCS.ARRIVE.TRANS64.RED.A1T0 RZ, [UR5], RZ ;  /* 0x000000ffffff79a7 */ /* 0x000fe20008100405 */
[----:B------:R-:W-:Y:S01]  /*5350*/  ULDC UR5, c[0x0][0x288] ;  /* 0x0000a20000057ab9 */ /* 0x000fe20000000800 */
[----:B0-----:R-:W-:-:S05]  /*5360*/  @P2 IMAD.HI.U32 R3, R0, R3, RZ ;  /* 0x0000000300032227 */ /* 0x001fca00078e00ff */
[----:B-1----:R-:W-:Y:S01]  /*5370*/  @P2 SHF.R.U32.HI R0, RZ, R6, R3 ;  /* 0x00000006ff002219 */ /* 0x002fe20000011603 */
[----:B------:R-:W-:Y:S02]  /*5380*/  IMAD.MOV.U32 R3, RZ, RZ, -0x40 ;  /* 0xffffffc0ff037424 */ /* 0x000fe400078e00ff */
[----:B------:R-:W-:Y:S01]  /*5390*/  IMAD.U32 R6, RZ, RZ, UR5 ;  /* 0x00000005ff067e24 */ /* 0x000fe2000f8e00ff */
[----:B------:R-:W-:Y:S01]  /*53a0*/  ULOP3.LUT UR5, URZ, UR18, URZ, 0x33, !UPT ;  /* 0x000000123f057292 */ /* 0x000fe2000f8e333f */
[----:B------:R-:W0:Y:S01]  /*53b0*/  SHFL.IDX PT, R20, R0, RZ, 0x1c1f ;  /* 0x001c1fff00147589 */ /* 0x000e2200000e0000 */
[----:B------:R-:W-:Y:S02]  /*53c0*/  IMAD R10, R168, R3, 0x41 ;  /* 0x00000041a80a7424 */ /* 0x000fe400078e0203 */
[C---:B------:R-:W-:Y:S02]  /*53d0*/  IMAD R3, R17.reuse, UR15, -R12 ;  /* 0x0000000f11037c24 */ /* 0x040fe4000f8e0a0c */
[----:B------:R-:W-:-:S02]  /*53e0*/  IMAD R5, R17, UR15, R10 ;  /* 0x0000000f11057c24 */ /* 0x000fc4000f8e020a */
[--C-:B------:R-:W-:Y:S02]  /*53f0*/  IMAD.IADD R9, R3, 0x1, -R18.reuse ;  /* 0x0000000103097824 */ /* 0x100fe400078e0a12 */
[----:B------:R-:W-:Y:S01]  /*5400*/  VIADD R13, R10, 0xffffffff ;  /* 0xffffffff0a0d7836 */ /* 0x000fe20000000000 */
[----:B------:R-:W-:-:S05]  /*5410*/  IADD3 R5, R5, -R6, -R18 ;  /* 0x8000000605057210 */ /* 0x000fca0007ffe812 */
[C---:B------:R-:W-:Y:S02]  /*5420*/  VIADD R14, R5.reuse, UR7 ;  /* 0x00000007050e7c36 */ /* 0x040fe40008000000 */
[----:B------:R-:W-:-:S03]  /*5430*/  VIADD R11, R5, UR5 ;  /* 0x00000005050b7c36 */ /* 0x000fc60008000000 */
[----:B0-----:R-:W-:Y:S01]  /*5440*/  VIADDMNMX R3, R20, R14, R9, PT ;  /* 0x0000000e14037246 */ /* 0x001fe20003800109 */
[----:B------:R-:W-:Y:S01]  /*5450*/  IMAD.IADD R5, R11, 0x1, R20 ;  /* 0x000000010b057824 */ /* 0x000fe200078e0214 */
[----:B------:R-:W-:Y:S06]  /*5460*/  @!P1 BRA `(.L_x_1935) ;  /* 0x0000000000649947 */ /* 0x000fec0003800000 */
        /* <DEDUP_REMOVED lines=14> */
.L_x_1937:
[----:B------:R-:W-:Y:S02]  /*5550*/  ULDC UR5, c[0x0][0xadc] ;  /* 0x0002b70000057ab9 */ /* 0x000fe40000000800 */
[----:B------:R-:W-:-:S05]  /*5560*/  IMAD.U32 R15, RZ, RZ, UR5 ;  /* 0x00000005ff0f7e24 */ /* 0x000fca000f8e00ff */
[----:B------:R-:W-:-:S13]  /*5570*/  ISETP.NE.AND P1, PT, R15, 0x1, PT ;  /* 0x000000010f00780c */ /* 0x000fda0003f25270 */
[----:B------:R-:W0:Y:S02]  /*5580*/  @P1 LDC.64 R20, c[0x0][0xae0] ;  /* 0x0002b800ff141b82 */ /* 0x000e240000000a00 */
[----:B0-----:R-:W-:-:S05]  /*5590*/  @P1 IMAD.HI.U32 R10, R7, R20, RZ ;  /* 0x00000014070a1227 */ /* 0x001fca00078e00ff */
[----:B------:R-:W-:-:S07]  /*55a0*/  @P1 SHF.R.U32.HI R7, RZ, R21, R10 ;  /* 0x00000015ff071219 */ /* 0x000fce000001160a */
.L_x_1938:
[----:B------:R-:W-:Y:S05]  /*55b0*/  BSYNC B0 ;  /* 0x0000000000007941 */ /* 0x000fea0003800000 */
.L_x_1936:
[----:B------:R-:W-:-:S04]  /*55c0*/  IMAD R7, R7, R15, -R12 ;  /* 0x0000000f07077224 */ /* 0x000fc800078e0a0c */
[----:B------:R-:W-:-:S05]  /*55d0*/  IMAD.IADD R10, R7, 0x1, -R18 ;  /* 0x00000001070a7824 */ /* 0x000fca00078e0a12 */
[----:B------:R-:W-:Y:S02]  /*55e0*/  VIADDMNMX R3, R10, R15, R3, PT ;  /* 0x0000000f0a037246 */ /* 0x000fe40003800103 */
[----:B------:R-:W-:-:S07]  /*55f0*/  VIMNMX R5, R5, R10, !PT ;  /* 0x0000000a05057248 */ /* 0x000fce0007fe0100 */
.L_x_1935:
[C---:B------:R-:W-:Y:S01]  /*5600*/  ISETP.GE.AND P2, PT, R13.reuse, 0x9, PT ;  /* 0x000000090d00780c */ /* 0x040fe20003f46270 */
[----:B------:R-:W0:Y:S01]  /*5610*/  SHFL.IDX PT, R0, R0, 0x1, 0x1c1f ;  /* 0x003c1f0000007f89 */ /* 0x000e2200000e0000 */
[----:B------:R-:W-:Y:S02]  /*5620*/  ISETP.GE.AND P1, PT, R13, 0x2, PT ;  /* 0x000000020d00780c */ /* 0x000fe40003f26270 */
[C---:B------:R-:W-:Y:S02]  /*5630*/  ISETP.GT.AND P3, PT, R5.reuse, 0x8, !P2 ;  /* 0x000000080500780c */ /* 0x040fe40005764270 */
[----:B------:R-:W-:Y:S02]  /*5640*/  ISETP.GT.AND P4, PT, R5, 0x1, !P1 ;  /* 0x000000010500780c */ /* 0x000fe40004f84270 */
[----:B------:R-:W-:Y:S02]  /*5650*/  ISETP.LT.OR P3, PT, R3, 0x9, P3 ;  /* 0x000000090300780c */ /* 0x000fe40001f61670 */
[----:B------:R-:W-:-:S02]  /*5660*/  ISETP.GE.AND P5, PT, R13, 0xa, PT ;  /* 0x0000000a0d00780c */ /* 0x000fc40003fa6270 */
[----:B------:R-:W-:Y:S02]  /*5670*/  FSEL R28, R28, -INF , !P3 ;  /* 0xff8000001c1c7808 */ /* 0x000fe40005800000 */
[----:B------:R-:W-:Y:S02]  /*5680*/  ISETP.LT.OR P4, PT, R3, 0x2, P4 ;  /* 0x000000020300780c */ /* 0x000fe40002781670 */
[----:B------:R-:W-:Y:S02]  /*5690*/  ISETP.GT.AND P3, PT, R5, 0x9, !P5 ;  /* 0x000000090500780c */ /* 0x000fe40006f64270 */
[----:B------:R-:W-:Y:S02]  /*56a0*/  FSEL R20, R25, -INF , !P4 ;  /* 0xff80000019147808 */ /* 0x000fe40006000000 */
[----:B------:R-:W-:Y:S02]  /*56b0*/  ISETP.LT.OR P3, PT, R3, 0xa, P3 ;  /* 0x0000000a0300780c */ /* 0x000fe40001f61670 */
[----:B------:R-:W-:-:S02]  /*56c0*/  ISETP.GE.AND P4, PT, R13, 0x11, PT ;  /* 0x000000110d00780c */ /* 0x000fc40003f86270 */
[----:B------:R-:W-:Y:S01]  /*56d0*/  FSEL R56, R29, -INF , !P3 ;  /* 0xff8000001d387808 */ /* 0x000fe20005800000 */
[----:B0-----:R-:W-:Y:S01]  /*56e0*/  IMAD.IADD R7, R11, 0x1, R0 ;  /* 0x000000010b077824 */ /* 0x001fe200078e0200 */
        /* <DEDUP_REMOVED lines=23> */
[----:B------:R-:W-:Y:S02]  /*5860*/  ISETP.GE.AND P4, PT, R13, 0x22, PT ;  /* 0x000000220d00780c */ /* 0x000fe40003f86270 */
        /* <DEDUP_REMOVED lines=26> */
[----:B------:R-:W-:Y:S02]  /*5a10*/  ISETP.GE.AND P3, PT, R13, 0x39, PT ;  /* 0x000000390d00780c */ /* 0x000fe40003f66270 */
[----:B------:R-:W-:Y:S02]  /*5a20*/  P2R R15, PR, RZ, 0x20 ;  /* 0x00000020ff0f7803 */ /* 0x000fe40000000000 */
[----:B------:R-:W-:-:S02]  /*5a30*/  ISETP.GT.AND P4, PT, R5, 0x38, !P3 ;  /* 0x000000380500780c */ /* 0x000fc40005f84270 */
[----:B------:R-:W-:Y:S02]  /*5a40*/  ISETP.GE.AND P5, PT, R13, 0x3a, PT ;  /* 0x0000003a0d00780c */ /* 0x000fe40003fa6270 */
[----:B------:R-:W-:-:S04]  /*5a50*/  ISETP.LT.OR P4, PT, R3, 0x39, P4 ;  /* 0x000000390300780c */ /* 0x000fc80002781670 */
[----:B------:R-:W-:Y:S02]  /*5a60*/  FSEL R52, R52, -INF , !P4 ;  /* 0xff80000034347808 */ /* 0x000fe40006000000 */
[----:B------:R-:W-:-:S04]  /*5a70*/  ISETP.GT.AND P4, PT, R5, RZ, !P6 ;  /* 0x000000ff0500720c */ /* 0x000fc80007784270 */
[----:B------:R-:W-:-:S04]  /*5a80*/  ISETP.LT.OR P4, PT, R3, 0x1, P4 ;  /* 0x000000010300780c */ /* 0x000fc80002781670 */
[----:B------:R-:W-:Y:S02]  /*5a90*/  FSEL R24, R24, -INF , !P4 ;  /* 0xff80000018187808 */ /* 0x000fe40006000000 */
[----:B------:R-:W-:-:S04]  /*5aa0*/  ISETP.GT.AND P4, PT, R5, 0x39, !P5 ;  /* 0x000000390500780c */ /* 0x000fc80006f84270 */
[----:B------:R-:W-:Y:S02]  /*5ab0*/  ISETP.LT.OR P4, PT, R3, 0x3a, P4 ;  /* 0x0000003a0300780c */ /* 0x000fe40002781670 */
[----:B------:R-:W-:Y:S02]  /*5ac0*/  VIADDMNMX R3, R0, R14, R9, PT ;  /* 0x0000000e00037246 */ /* 0x000fe40003800109 */
[----:B------:R-:W-:Y:S02]  /*5ad0*/  FSEL R174, R53, -INF , !P4 ;  /* 0xff80000035ae7808 */ /* 0x000fe40006000000 */
[----:B------:R-:W-:-:S13]  /*5ae0*/  LOP3.LUT P4, RZ, R16, 0x1, RZ, 0xc0, !PT ;  /* 0x0000000110ff7812 */ /* 0x000fda000788c0ff */
[----:B------:R-:W-:Y:S05]  /*5af0*/  @!P4 BRA `(.L_x_1939) ;  /* 0x000000000064c947 */ /* 0x000fea0003800000 */
        /* <DEDUP_REMOVED lines=14> */
.L_x_1941:
[----:B------:R-:W-:Y:S02]  /*5be0*/  ULDC UR5, c[0x0][0xadc] ;  /* 0x0002b70000057ab9 */ /* 0x000fe40000000800 */
[----:B------:R-:W-:-:S05]  /*5bf0*/  IMAD.U32 R9, RZ, RZ, UR5 ;  /* 0x00000005ff097e24 */ /* 0x000fca000f8e00ff */
[----:B------:R-:W-:-:S13]  /*5c00*/  ISETP.NE.AND P4, PT, R9, 0x1, PT ;  /* 0x000000010900780c */ /* 0x000fda0003f85270 */
[----:B------:R-:W0:Y:S02]  /*5c10*/  @P4 LDC.64 R10, c[0x0][0xae0] ;  /* 0x0002b800ff0a4b82 */ /* 0x000e240000000a00 */
[----:B0-----:R-:W-:-:S05]  /*5c20*/  @P4 IMAD.HI.U32 R0, R5, R10, RZ ;  /* 0x0000000a05004227 */ /* 0x001fca00078e00ff */
[----:B------:R-:W-:-:S07]  /*5c30*/  @P4 SHF.R.U32.HI R5, RZ, R11, R0 ;  /* 0x0000000bff054219 */ /* 0x000fce0000011600 */
.L_x_1942:
[----:B------:R-:W-:Y:S05]  /*5c40*/  BSYNC B0 ;  /* 0x0000000000007941 */ /* 0x000fea0003800000 */
.L_x_1940:
[----:B------:R-:W-:-:S04]  /*5c50*/  IMAD R5, R5, R9, -R12 ;  /* 0x0000000905057224 */ /* 0x000fc800078e0a0c */
[----:B------:R-:W-:-:S05]  /*5c60*/  IMAD.IADD R0, R5, 0x1, -R18 ;  /* 0x0000000105007824 */ /* 0x000fca00078e0a12 */
[----:B------:R-:W-:Y:S02]  /*5c70*/  VIADDMNMX R3, R0, R9, R3, PT ;  /* 0x0000000900037246 */ /* 0x000fe40003800103 */
[----:B------:R-:W-:-:S07]  /*5c80*/  VIMNMX R7, R7, R0, !PT ;  /* 0x0000000007077248 */ /* 0x000fce0007fe0100 */
.L_x_1939:
[----:B------:R-:W-:Y:S01]  /*5c90*/  FMNMX.FTZ R0, R24, R20, !PT ;  /* 0x0000001418007209 */ /* 0x000fe20007810000 */
[----:B------:R-:W-:Y:S01]  /*5ca0*/  ULDC UR11, c[0x0][0xa80] ;  /* 0x0002a000000b7ab9 */ /* 0x000fe20000000800 */
[----:B------:R-:W-:Y:S01]  /*5cb0*/  ISETP.GT.AND P1, PT, R7, 0x1, !P1 ;  /* 0x000000010700780c */ /* 0x000fe20004f24270 */
[----:B------:R-:W-:Y:S01]  /*5cc0*/  ULEA UR10, UR36, UR37, 0xc ;  /* 0x00000025240a7291 */ /* 0x000fe2000f8e603f */
[----:B------:R-:W-:Y:S01]  /*5cd0*/  FMNMX.FTZ R0, R28, R0, !PT ;  /* 0x000000001c007209 */ /* 0x000fe20007810000 */
[----:B------:R-:W-:Y:S01]  /*5ce0*/  UMOV UR23, 0x40000040 ;  /* 0x4000004000177882 */ /* 0x000fe20000000000 */
[----:B------:R-:W-:Y:S01]  /*5cf0*/  ISETP.LT.OR P1, PT, R3, 0x2, P1 ;  /* 0x000000020300780c */ /* 0x000fe20000f21670 */
[----:B------:R-:W-:Y:S01]  /*5d00*/  UIADD3 UR14, UR10, 0x80, URZ ;  /* 0x000000800a0e7890 */ /* 0x000fe2000fffe03f */
[----:B------:R-:W-:Y:S02]  /*5d10*/  FMNMX.FTZ R0, R56, R0, !PT ;  /* 0x0000000038007209 */ /* 0x000fe40007810000 */
[----:B------:R-:W-:Y:S01]  /*5d20*/  FSEL R27, R27, -INF , !P1 ;  /* 0xff8000001b1b7808 */ /* 0x000fe20004800000 */
[----:B------:R-:W-:Y:S01]  /*5d30*/  UMOV UR22, UR10 ;  /* 0x0000000a00167c82 */ /* 0x000fe20008000000 */
[----:B------:R-:W-:Y:S01]  /*5d40*/  BAR.SYNC.DEFER_BLOCKING 0xf, 0x100 ;  /* 0x03c4000000007b1d */ /* 0x000fe20000010000 */
        /* <DEDUP_REMOVED lines=14> */
[----:B------:R-:W-:Y:S02]  /*5e30*/  FMNMX.FTZ R0, R44, R0, !PT ;  /* 0x000000002c007209 */ /* 0x000fe40007810000 */
[----:B------:R-:W-:Y:S02]  /*5e40*/  ISETP.NE.AND P1, PT, R25, RZ, PT ;  /* 0x000000ff1900720c */ /* 0x000fe40003f25270 */
[----:B------:R-:W-:Y:S02]  /*5e50*/  FMNMX.FTZ R0, R170, R0, !PT ;  /* 0x00000000aa007209 */ /* 0x000fe40007810000 */
[----:B------:R-:W-:Y:S02]  /*5e60*/  ISETP.GT.AND P1, PT, R7, 0x11, !P1 ;  /* 0x000000110700780c */ /* 0x000fe40004f24270 */
[----:B------:R-:W-:-:S02]  /*5e70*/  FMNMX.FTZ R0, R48, R0, !PT ;  /* 0x0000000030007209 */ /* 0x000fc40007810000 */
[----:B------:R-:W-:Y:S02]  /*5e80*/  ISETP.LT.OR P1, PT, R3, 0x12, P1 ;  /* 0x000000120300780c */ /* 0x000fe40000f21670 */
[----:B------:R-:W-:Y:S02]  /*5e90*/  FMNMX.FTZ R0, R172, R0, !PT ;  /* 0x00000000ac007209 */ /* 0x000fe40007810000 */
[----:B------:R-:W-:Y:S02]  /*5ea0*/  FSEL R35, R35, -INF , !P1 ;  /* 0xff80000023237808 */ /* 0x000fe40004800000 */
[----:B------:R-:W-:Y:S02]  /*5eb0*/  ISETP.NE.AND P1, PT, R29, RZ, PT ;  /* 0x000000ff1d00720c */ /* 0x000fe40003f25270 */
[----:B------:R-:W-:Y:S02]  /*5ec0*/  FMNMX.FTZ R0, R52, R0, !PT ;  /* 0x0000000034007209 */ /* 0x000fe40007810000 */
[----:B------:R-:W-:-:S02]  /*5ed0*/  ISETP.GT.AND P1, PT, R7, 0x18, !P1 ;  /* 0x000000180700780c */ /* 0x000fc40004f24270 */
[----:B------:R-:W-:Y:S02]  /*5ee0*/  FMNMX.FTZ R10, R174, R0, !PT ;  /* 0x00000000ae0a7209 */ /* 0x000fe40007810000 */
[----:B------:R-:W-:Y:S02]  /*5ef0*/  ISETP.LT.OR P1, PT, R3, 0x19, P1 ;  /* 0x000000190300780c */ /* 0x000fe40000f21670 */
[----:B------:R-:W-:Y:S01]  /*5f00*/  ISETP.GT.AND P2, PT, R7, 0x8, !P2 ;  /* 0x000000080700780c */ /* 0x000fe20005744270 */
[----:B------:R-:W0:Y:S01]  /*5f10*/  SHFL.BFLY PT, R5, R10, 0x2, 0x1f ;  /* 0x0c401f000a057f89 */ /* 0x000e2200000e0000 */
[----:B------:R-:W-:Y:S02]  /*5f20*/  FSEL R38, R38, -INF , !P1 ;  /* 0xff80000026267808 */ /* 0x000fe40004800000 */
[----:B------:R-:W-:Y:S02]  /*5f30*/  ISETP.NE.AND P1, PT, R33, RZ, PT ;  /* 0x000000ff2100720c */ /* 0x000fe40003f25270 */
[----:B------:R-:W-:-:S02]  /*5f40*/  ISETP.LT.OR P2, PT, R3, 0x9, P2 ;  /* 0x000000090300780c */ /* 0x000fc40001741670 */
[----:B------:R-:W-:Y:S02]  /*5f50*/  ISETP.GT.AND P1, PT, R7, 0x19, !P1 ;  /* 0x000000190700780c */ /* 0x000fe40004f24270 */
[----:B------:R-:W-:Y:S02]  /*5f60*/  FSEL R30, R30, -INF , !P2 ;  /* 0xff8000001e1e7808 */ /* 0x000fe40005000000 */
[----:B------:R-:W-:Y:S02]  /*5f70*/  ISETP.LT.OR P1, PT, R3, 0x1a, P1 ;  /* 0x0000001a0300780c */ /* 0x000fe40000f21670 */
[----:B------:R-:W-:Y:S02]  /*5f80*/  ISETP.NE.AND P2, PT, R41, RZ, PT ;  /* 0x000000ff2900720c */ /* 0x000fe40003f45270 */
[----:B------:R-:W-:Y:S02]  /*5f90*/  FSEL R39, R39, -INF , !P1 ;  /* 0xff80000027277808 */ /* 0x000fe40004800000 */
[----:B------:R-:W-:-:S02]  /*5fa0*/  ISETP.NE.AND P1, PT, R37, RZ, PT ;  /* 0x000000ff2500720c */ /* 0x000fc40003f25270 */
[----:B------:R-:W-:Y:S02]  /*5fb0*/  ISETP.NE.AND P4, PT, R59, RZ, PT ;  /* 0x000000ff3b00720c */ /* 0x000fe40003f85270 */
[C---:B------:R-:W-:Y:S02]  /*5fc0*/  ISETP.GT.AND P1, PT, R7.reuse, 0x20, !P1 ;  /* 0x000000200700780c */ /* 0x040fe40004f24270 */
[----:B------:R-:W-:Y:S02]  /*5fd0*/  ISETP.GT.AND P6, PT, R7, RZ, !P6 ;  /* 0x000000ff0700720c */ /* 0x000fe400077c4270 */
[----:B------:R-:W-:Y:S02]  /*5fe0*/  ISETP.LT.OR P1, PT, R3, 0x21, P1 ;  /* 0x000000210300780c */ /* 0x000fe40000f21670 */
[----:B0-----:R-:W-:Y:S02]  /*5ff0*/  FMNMX.FTZ R11, R10, R5, !PT ;  /* 0x000000050a0b7209 */ /* 0x001fe40007810000 */
[----:B------:R-:W-:-:S02]  /*6000*/  FSEL R42, R42, -INF , !P1 ;  /* 0xff8000002a2a7808 */ /* 0x000fc40004800000 */
[----:B------:R-:W-:Y:S01]  /*6010*/  ISETP.NE.AND P1, PT, R57, RZ, PT ;  /* 0x000000ff3900720c */ /* 0x000fe20003f25270 */
[----:B------:R-:W0:Y:S01]  /*6020*/  SHFL.BFLY PT, R0, R11, 0x1, 0x1f ;  /* 0x0c201f000b007f89 */ /* 0x000e2200000e0000 */
[----:B------:R-:W-:Y:S02]  /*6030*/  ISETP.LT.OR P6, PT, R3, 0x1, P6 ;  /* 0x000000010300780c */ /* 0x000fe400037c1670 */
[----:B------:R-:W-:Y:S02]  /*6040*/  ISETP.GT.AND P1, PT, R7, 0x21, !P1 ;  /* 0x000000210700780c */ /* 0x000fe40004f24270 */
[----:B------:R-:W-:Y:S02]  /*6050*/  FSEL R26, R26, -INF , !P6 ;  /* 0xff8000001a1a7808 */ /* 0x000fe40007000000 */
[----:B------:R-:W-:Y:S02]  /*6060*/  ISETP.LT.OR P1, PT, R3, 0x22, P1 ;  /* 0x000000220300780c */ /* 0x000fe40000f21670 */
[----:B------:R-:W-:-:S02]  /*6070*/  FMNMX.FTZ R9, R26, R27, !PT ;  /* 0x0000001b1a097209 */ /* 0x000fc40007810000 */
[----:B------:R-:W-:Y:S02]  /*6080*/  FSEL R43, R43, -INF , !P1 ;  /* 0xff8000002b2b7808 */ /* 0x000fe40004800000 */
[----:B------:R-:W-:Y:S02]  /*6090*/  ISETP.GT.AND P1, PT, R7, 0x28, !P2 ;  /* 0x000000280700780c */ /* 0x000fe40005724270 */
[----:B------:R-:W-:Y:S02]  /*60a0*/  ISETP.NE.AND P2, PT, R45, RZ, PT ;  /* 0x000000ff2d00720c */ /* 0x000fe40003f45270 */
[----:B------:R-:W-:Y:S02]  /*60b0*/  ISETP.LT.OR P1, PT, R3, 0x29, P1 ;  /* 0x000000290300780c */ /* 0x000fe40000f21670 */
[----:B------:R-:W-:Y:S02]  /*60c0*/  ISETP.GT.AND P3, PT, R7, 0x38, !P3 ;  /* 0x000000380700780c */ /* 0x000fe40005f64270 */
[----:B------:R-:W-:-:S02]  /*60d0*/  FSEL R46, R46, -INF , !P1 ;  /* 0xff8000002e2e7808 */ /* 0x000fc40004800000 */
[----:B------:R-:W-:Y:S02]  /*60e0*/  ISETP.GT.AND P1, PT, R7, 0x29, !P4 ;  /* 0x000000290700780c */ /* 0x000fe40006724270 */
[----:B0-----:R-:W-:Y:S02]  /*60f0*/  FMNMX.FTZ R5, R11, R0, !PT ;  /* 0x000000000b057209 */ /* 0x001fe40007810000 */
[----:B------:R-:W-:Y:S02]  /*6100*/  ISETP.LT.OR P1, PT, R3, 0x2a, P1 ;  /* 0x0000002a0300780c */ /* 0x000fe40000f21670 */
[----:B------:R-:W-:Y:S01]  /*6110*/  ISETP.NE.AND P4, PT, R61, RZ, PT ;  /* 0x000000ff3d00720c */ /* 0x000fe20003f85270 */
[----:B------:R-:W-:Y:S01]  /*6120*/  FMUL.FTZ R0, R5, UR11 ;  /* 0x0000000b05007c20 */ /* 0x000fe20008410000 */
[----:B------:R-:W-:Y:S02]  /*6130*/  FSEL R47, R47, -INF , !P1 ;  /* 0xff8000002f2f7808 */ /* 0x000fe40004800000 */
[----:B------:R-:W-:-:S02]  /*6140*/  FSETP.NEU.FTZ.AND P1, PT, R5, -INF , PT ;  /* 0xff8000000500780b */ /* 0x000fc40003f3d000 */
[C---:B------:R-:W-:Y:S02]  /*6150*/  ISETP.GT.AND P5, PT, R7.reuse, 0x39, !P5 ;  /* 0x000000390700780c */ /* 0x040fe40006fa4270 */
[----:B------:R-:W-:Y:S02]  /*6160*/  FSEL R25, R0, RZ, P1 ;  /* 0x000000ff00197208 */ /* 0x000fe40000800000 */
[----:B------:R-:W-:Y:S02]  /*6170*/  FMNMX.FTZ R0, R30, R9, !PT ;  /* 0x000000091e007209 */ /* 0x000fe40007810000 */
[----:B------:R-:W-:Y:S01]  /*6180*/  ISETP.GT.AND P1, PT, R7, 0x30, !P2 ;  /* 0x000000300700780c */ /* 0x000fe20005724270 */
[--C-:B------:R-:W-:Y:S01]  /*6190*/  FFMA.FTZ R11, R20, UR11, -R25.reuse ;  /* 0x0000000b140b7c23 */ /* 0x100fe20008010819 */
[----:B------:R-:W-:Y:S01]  /*61a0*/  FMNMX.FTZ R9, R31, R0, !PT ;  /* 0x000000001f097209 */ /* 0x000fe20007810000 */
[--C-:B------:R-:W-:Y:S01]  /*61b0*/  FFMA.FTZ R21, R32, UR11, -R25.reuse ;  /* 0x0000000b20157c23 */ /* 0x100fe20008010819 */
[----:B------:R-:W-:Y:S01]  /*61c0*/  ISETP.GT.AND P2, PT, R7, 0x31, !P4 ;  /* 0x000000310700780c */ /* 0x000fe20006744270 */
[--C-:B------:R-:W-:Y:S01]  /*61d0*/  FFMA.FTZ R12, R58, UR11, -R25.reuse ;  /* 0x0000000b3a0c7c23 */ /* 0x100fe20008010819 */
[----:B------:R-:W-:Y:S01]  /*61e0*/  FMNMX.FTZ R0, R34, R9, !PT ;  /* 0x0000000922007209 */ /* 0x000fe20007810000 */
[--C-:B------:R-:W-:Y:S01]  /*61f0*/  FFMA.FTZ R13, R36, UR11, -R25.reuse ;  /* 0x0000000b240d7c23 */ /* 0x100fe20008010819 */
[----:B------:R-:W-:Y:S01]  /*6200*/  ISETP.LT.OR P1, PT, R3, 0x31, P1 ;  /* 0x000000310300780c */ /* 0x000fe20000f21670 */
[--C-:B------:R-:W-:Y:S01]  /*6210*/  FFMA.FTZ R14, R60, UR11, -R25.reuse ;  /* 0x0000000b3c0e7c23 */ /* 0x100fe20008010819 */
[----:B------:R-:W-:Y:S01]  /*6220*/  FMNMX.FTZ R9, R35, R0, !PT ;  /* 0x0000000023097209 */ /* 0x000fe20007810000 */
[--C-:B------:R-:W-:Y:S01]  /*6230*/  FFMA.FTZ R15, R40, UR11, -R25.reuse ;  /* 0x0000000b280f7c23 */ /* 0x100fe20008010819 */
[----:B------:R-:W-:Y:S01]  /*6240*/  ISETP.LT.OR P2, PT, R3, 0x32, P2 ;  /* 0x000000320300780c */ /* 0x000fe20001741670 */
[--C-:B------:R-:W-:Y:S01]  /*6250*/  FFMA.FTZ R170, R170, UR11, -R25.reuse ;  /* 0x0000000baaaa7c23 */ /* 0x100fe20008010819 */
[----:B------:R-:W-:Y:S01]  /*6260*/  FMNMX.FTZ R0, R38, R9, !PT ;  /* 0x0000000926007209 */ /* 0x000fe20007810000 */
[--C-:B------:R-:W-:Y:S01]  /*6270*/  FFMA.FTZ R169, R48, UR11, -R25.reuse ;  /* 0x0000000b30a97c23 */ /* 0x100fe20008010819 */
[----:B------:R-:W-:Y:S01]  /*6280*/  FSEL R50, R50, -INF , !P1 ;  /* 0xff80000032327808 */ /* 0x000fe20004800000 */
[--C-:B------:R-:W-:Y:S01]  /*6290*/  FFMA.FTZ R172, R172, UR11, -R25.reuse ;  /* 0x0000000bacac7c23 */ /* 0x100fe20008010819 */
[----:B------:R-:W-:Y:S01]  /*62a0*/  FMNMX.FTZ R9, R39, R0, !PT ;  /* 0x0000000027097209 */ /* 0x000fe20007810000 */
[--C-:B------:R-:W-:Y:S01]  /*62b0*/  FFMA.FTZ R171, R52, UR11, -R25.reuse ;  /* 0x0000000b34ab7c23 */ /* 0x100fe20008010819 */
[----:B------:R-:W-:Y:S01]  /*62c0*/  ISETP.LT.OR P3, PT, R3, 0x39, P3 ;  /* 0x000000390300780c */ /* 0x000fe20001f61670 */
[----:B------:R-:W-:Y:S01]  /*62d0*/  FFMA.FTZ R174, R174, UR11, -R25 ;  /* 0x0000000baeae7c23 */ /* 0x000fe20008010819 */
[----:B------:R-:W-:Y:S01]  /*62e0*/  FMNMX.FTZ R0, R42, R9, !PT ;  /* 0x000000092a007209 */ /* 0x000fe20007810000 */
[----:B------:R-:W-:Y:S01]  /*62f0*/  MUFU.EX2 R12, R12 ;  /* 0x0000000c000c7308 */ /* 0x000fe20000000800 */
[----:B------:R-:W-:-:S02]  /*6300*/  FSEL R51, R51, -INF , !P2 ;  /* 0xff80000033337808 */ /* 0x000fc40005000000 */
[----:B------:R-:W-:Y:S01]  /*6310*/  FMNMX.FTZ R9, R43, R0, !PT ;  /* 0x000000002b097209 */ /* 0x000fe20007810000 */
[--C-:B------:R-:W-:Y:S01]  /*6320*/  FFMA.FTZ R0, R24, UR11, -R25.reuse ;  /* 0x0000000b18007c23 */ /* 0x100fe20008010819 */
[----:B------:R-:W-:Y:S02]  /*6330*/  ISETP.LT.OR P5, PT, R3, 0x3a, P5 ;  /* 0x0000003a0300780c */ /* 0x000fe40002fa1670 */
[----:B------:R-:W-:Y:S01]  /*6340*/  FMNMX.FTZ R10, R46, R9, !PT ;  /* 0x000000092e0a7209 */ /* 0x000fe20007810000 */
[----:B------:R-:W-:Y:S01]  /*6350*/  MUFU.EX2 R3, R11 ;  /* 0x0000000b00037308 */ /* 0x000fe20000000800 */
[----:B------:R-:W-:Y:S01]  /*6360*/  FSEL R54, R54, -INF , !P3 ;  /* 0xff80000036367808 */ /* 0x000fe20005800000 */
[----:B------:R-:W-:Y:S01]  /*6370*/  FFMA.FTZ R9, R28, UR11, -R25 ;  /* 0x0000000b1c097c23 */ /* 0x000fe20008010819 */
[----:B------:R-:W-:Y:S02]  /*6380*/  FMNMX.FTZ R7, R47, R10, !PT ;  /* 0x0000000a2f077209 */ /* 0x000fe40007810000 */
[----:B------:R-:W-:-:S02]  /*6390*/  FSEL R55, R55, -INF , !P5 ;  /* 0xff80000037377808 */ /* 0x000fc40006800000 */
[----:B------:R-:W-:Y:S01]  /*63a0*/  FMNMX.FTZ R10, R50, R7, !PT ;  /* 0x00000007320a7209 */ /* 0x000fe20007810000 */
[----:B------:R0:W1:Y:S03]  /*63b0*/  MUFU.EX2 R11, R21 ;  /* 0x00000015000b7308 */ /* 0x0000660000000800 */
[----:B------:R-:W-:-:S04]  /*63c0*/  FMNMX.FTZ R7, R51, R10, !PT ;  /* 0x0000000a33077209 */ /* 0x000fc80007810000 */
[----:B------:R-:W-:Y:S01]  /*63d0*/  FMNMX.FTZ R10, R54, R7, !PT ;  /* 0x00000007360a7209 */ /* 0x000fe20007810000 */
[----:B------:R-:W2:Y:S01]  /*63e0*/  MUFU.EX2 R0, R0 ;  /* 0x0000000000007308 */ /* 0x000ea20000000800 */
[--C-:B0-----:R-:W-:Y:S02]  /*63f0*/  FFMA.FTZ R21, R44, UR11, -R25.reuse ;  /* 0x0000000b2c157c23 */ /* 0x101fe40008010819 */
[----:B------:R-:W-:Y:S01]  /*6400*/  FMNMX.FTZ R7, R55, R10, !PT ;  /* 0x0000000a37077209 */ /* 0x000fe20007810000 */
[----:B------:R-:W-:-:S04]  /*6410*/  FFMA.FTZ R10, R56, UR11, -R25 ;  /* 0x0000000b380a7c23 */ /* 0x000fc80008010819 */
[----:B------:R-:W0:Y:S01]  /*6420*/  SHFL.BFLY PT, R20, R7, 0x2, 0x1f ;  /* 0x0c401f0007147f89 */ /* 0x000e2200000e0000 */
[----:B------:R-:W-:Y:S01]  /*6430*/  MUFU.EX2 R9, R9 ;  /* 0x0000000900097308 */ /* 0x000fe20000000800 */
[----:B-1----:R-:W-:-:S07]  /*6440*/  F2FP.F16.F32.PACK_AB R156, R12, R11 ;  /* 0x0000000b0c9c723e */ /* 0x002fce00000000ff */
[----:B------:R-:W1:Y:S01]  /*6450*/  MUFU.EX2 R10, R10 ;  /* 0x0000000a000a7308 */ /* 0x000e620000000800 */
[----:B--2---:R-:W-:Y:S01]  /*6460*/  F2FP.F16.F32.PACK_AB R152, R3, R0 ;  /* 0x000000000398723e */ /* 0x004fe200000000ff */
[----:B------:R-:W-:-:S06]  /*6470*/  FADD.FTZ R0, R0, R3 ;  /* 0x0000000300007221 */ /* 0x000fcc0000010000 */
[----:B------:R-:W-:Y:S01]  /*6480*/  MUFU.EX2 R13, R13 ;  /* 0x0000000d000d7308 */ /* 0x000fe20000000800 */
[----:B0-----:R-:W-:Y:S01]  /*6490*/  FMNMX.FTZ R24, R7, R20, !PT ;  /* 0x0000001407187209 */ /* 0x001fe20007810000 */
[----:B------:R-:W-:-:S06]  /*64a0*/  FFMA.FTZ R20, R62, UR11, -R25 ;  /* 0x0000000b3e147c23 */ /* 0x000fcc0008010819 */
[----:B------:R-:W0:Y:S01]  /*64b0*/  MUFU.EX2 R14, R14 ;  /* 0x0000000e000e7308 */ /* 0x000e220000000800 */
[C---:B-1----:R-:W-:Y:S01]  /*64c0*/  F2FP.F16.F32.PACK_AB R154, R10.reuse, R9 ;  /* 0x000000090a9a723e */ /* 0x042fe200000000ff */
[----:B------:R-:W-:Y:S01]  /*64d0*/  FADD.FTZ R9, R9, R0 ;  /* 0x0000000009097221 */ /* 0x000fe20000010000 */
[----:B------:R-:W1:Y:S03]  /*64e0*/  SHFL.BFLY PT, R7, R24, 0x1, 0x1f ;  /* 0x0c201f0018077f89 */ /* 0x000e6600000e0000 */
[----:B------:R-:W-:Y:S02]  /*64f0*/  FADD.FTZ R10, R10, R9 ;  /* 0x000000090a0a7221 */ /* 0x000fe40000010000 */
[----:B------:R-:W-:Y:S02]  /*6500*/  MUFU.EX2 R15, R15 ;  /* 0x0000000f000f7308 */ /* 0x000fe40000000800 */
[----:B------:R-:W-:-:S04]  /*6510*/  FADD.FTZ R11, R11, R10 ;  /* 0x0000000a0b0b7221 */ /* 0x000fc80000010000 */
[----:B------:R-:W-:Y:S02]  /*6520*/  FADD.FTZ R12, R12, R11 ;  /* 0x0000000b0c0c7221 */ /* 0x000fe40000010000 */
[----:B------:R-:W2:Y:S01]  /*6530*/  MUFU.EX2 R20, R20 ;  /* 0x0000001400147308 */ /* 0x000ea20000000800 */
[----:B0-----:R-:W-:Y:S01]  /*6540*/  F2FP.F16.F32.PACK_AB R158, R14, R13 ;  /* 0x0000000d0e9e723e */ /* 0x001fe200000000ff */
[----:B------:R-:W-:-:S04]  /*6550*/  FADD.FTZ R13, R13, R12 ;  /* 0x0000000c0d0d7221 */ /* 0x000fc80000010000 */
[----:B------:R-:W-:Y:S02]  /*6560*/  FADD.FTZ R14, R14, R13 ;  /* 0x0000000d0e0e7221 */ /* 0x000fe40000010000 */
[----:B------:R-:W-:Y:S01]  /*6570*/  MUFU.EX2 R21, R21 ;  /* 0x0000001500157308 */ /* 0x000fe20000000800 */
[----:B-1----:R-:W-:-:S04]  /*6580*/  FMNMX.FTZ R7, R24, R7, !PT ;  /* 0x0000000718077209 */ /* 0x002fc80007810000 */
[C---:B------:R-:W-:Y:S01]  /*6590*/  FSETP.NEU.FTZ.AND P1, PT, R7.reuse, -INF , PT ;  /* 0xff8000000700780b */ /* 0x040fe20003f3d000 */
[----:B------:R-:W-:Y:S02]  /*65a0*/  FMUL.FTZ R24, R7, UR11 ;  /* 0x0000000b07187c20 */ /* 0x000fe40008410000 */
[----:B------:R-:W0:Y:S01]  /*65b0*/  MUFU.EX2 R170, R170 ;  /* 0x000000aa00aa7308 */ /* 0x000e220000000800 */
[----:B--2---:R-:W-:Y:S01]  /*65c0*/  F2FP.F16.F32.PACK_AB R160, R20, R15 ;  /* 0x0000000f14a0723e */ /* 0x004fe200000000ff */
[----:B------:R-:W-:Y:S01]  /*65d0*/  FADD.FTZ R15, R15, R14 ;  /* 0x0000000e0f0f7221 */ /* 0x000fe20000010000 */
[----:B------:R-:W-:-:S03]  /*65e0*/  FSEL R24, R24, RZ, P1 ;  /* 0x000000ff18187208 */ /* 0x000fc60000800000 */
[----:B------:R-:W-:Y:S02]  /*65f0*/  FADD.FTZ R20, R20, R15 ;  /* 0x0000000f14147221 */ /* 0x000fe40000010000 */
        /* <DEDUP_REMOVED lines=63> */
[----:B------:R-:W2:Y:S08]  /*69f0*/  MUFU.EX2 R201, R201 ;  /* 0x000000c900c97308 */ /* 0x000eb00000000800 */
[----:B------:R-:W3:Y:S01]  /*6a00*/  MUFU.EX2 R206, R206 ;  /* 0x000000ce00ce7308 */ /* 0x000ee20000000800 */
[----:B0-----:R-:W-:Y:S01]  /*6a10*/  F2FP.F16.F32.PACK_AB R165, R204, R199 ;  /* 0x000000c7cca5723e */ /* 0x001fe200000000ff */
[----:B------:R-:W-:-:S04]  /*6a20*/  FADD.FTZ R199, R199, R202 ;  /* 0x000000cac7c77221 */ /* 0x000fc80000010000 */
[----:B------:R-:W-:-:S04]  /*6a30*/  FADD.FTZ R204, R204, R199 ;  /* 0x000000c7cccc7221 */ /* 0x000fc80000010000 */
[----:B--2---:R-:W-:Y:S01]  /*6a40*/  FADD.FTZ R3, R201, R204 ;  /* 0x000000ccc9037221 */ /* 0x004fe20000010000 */
[----:B---3--:R-:W-:-:S03]  /*6a50*/  F2FP.F16.F32.PACK_AB R167, R206, R201 ;  /* 0x000000c9cea7723e */ /* 0x008fc600000000ff */
[----:B------:R-:W-:Y:S02]  /*6a60*/  FADD.FTZ R3, R206, R3 ;  /* 0x00000003ce037221 */ /* 0x000fe40000010000 */
[----:B------:R1:W-:Y:S01]  /*6a70*/  STSM.16.M88.4 [R187], R164 ;  /* 0x000000a4bb007844 */ /* 0x0003e20000000200 */
[----:B------:R-:W-:-:S06]  /*6a80*/  WARPGROUP.ARRIVE ;  /* 0x00000000000079c5 */ /* 0x000fcc0000000000 */
[----:B------:R-:W-:Y:S01]  /*6a90*/  HGMMA.64x256x16.F32 R24, R152, gdesc[UR20].tnspB, RZ, !UPT, gsb0 ;  /* 0x43e0001498187df0 */ /* 0x000fe2000c0008ff */
[----:B------:R-:W-:Y:S01]  /*6aa0*/  UMOV UR22, UR14 ;  /* 0x0000000e00167c82 */ /* 0x000fe20008000000 */
[----:B------:R-:W-:Y:S01]  /*6ab0*/  UMOV UR23, 0x40000040 ;  /* 0x4000004000177882 */ /* 0x000fe20000000000 */
[----:B------:R-:W-:Y:S02]  /*6ac0*/  UIADD3 UR14, UR10, 0x100, URZ ;  /* 0x000001000a0e7890 */ /* 0x000fe4000fffe03f */
[----:B------:R-:W-:Y:S01]  /*6ad0*/  UIADD3 UR10, UR10, 0x180, URZ ;  /* 0x000001800a0a7890 */ /* 0x000fe2000fffe03f */
[----:B------:R-:W-:Y:S02]  /*6ae0*/  WARPGROUP.DEPBAR.LE gsb0, 0x0 ;  /* 0x00008000000079c5 */ /* 0x000fe40000010000 */
[----:B------:R-:W-:-:S15]  /*6af0*/  WARPGROUP.ARRIVE ;  /* 0x00000000000079c5 */ /* 0x000fde0000000000 */
[----:B------:R-:W-:-:S05]  /*6b00*/  NOP ;  /* 0x0000000000007918 */ /* 0x000fca0000000000 */
[----:B------:R-:W-:Y:S01]  /*6b10*/  HGMMA.64x256x16.F32 R24, R156, gdesc[UR20].tnspB, R24, gsb0 ;  /* 0x43e000149c187df0 */ /* 0x000fe20008000818 */
[----:B------:R-:W-:Y:S01]  /*6b20*/  UMOV UR22, UR14 ;  /* 0x0000000e00167c82 */ /* 0x000fe20008000000 */
[----:B------:R-:W-:Y:S01]  /*6b30*/  UMOV UR23, 0x40000040 ;  /* 0x4000004000177882 */ /* 0x000fe20000000000 */
[----:B------:R-:W-:Y:S02]  /*6b40*/  WARPGROUP.DEPBAR.LE gsb0, 0x0 ;  /* 0x00008000000079c5 */ /* 0x000fe40000010000 */
[----:B------:R-:W-:-:S15]  /*6b50*/  WARPGROUP.ARRIVE ;  /* 0x00000000000079c5 */ /* 0x000fde0000000000 */
[----:B------:R-:W-:-:S08]  /*6b60*/  NOP ;  /* 0x0000000000007918 */ /* 0x000fd00000000000 */
[----:B------:R-:W-:Y:S01]  /*6b70*/  HGMMA.64x256x16.F32 R24, R160, gdesc[UR20].tnspB, R24, gsb0 ;  /* 0x43e00014a0187df0 */ /* 0x000fe20008000818 */
[----:B------:R-:W-:Y:S01]  /*6b80*/  UMOV UR22, UR10 ;  /* 0x0000000a00167c82 */ /* 0x000fe20008000000 */
[----:B------:R-:W-:Y:S01]  /*6b90*/  UMOV UR23, 0x40000040 ;  /* 0x4000004000177882 */ /* 0x000fe20000000000 */
        /* <DEDUP_REMOVED lines=11> */
.L_x_1943:
[----:B------:R-:W-:Y:S01]  /*6c50*/  ISETP.NE.AND P2, PT, R225, 0x1, PT ;  /* 0x00000001e100780c */ /* 0x000fe20003f45270 */
[----:B------:R-:W-:Y:S01]  /*6c60*/  IMAD.MOV.U32 R9, RZ, RZ, R23 ;  /* 0x000000ffff097224 */ /* 0x000fe200078e0017 */
[----:B------:R-:W-:Y:S02]  /*6c70*/  R2UR UR5, R8 ;  /* 0x00000000080572ca */ /* 0x000fe400000e0000 */
[----:B------:R-:W-:-:S09]  /*6c80*/  LOP3.LUT P1, RZ, R16, 0x1, RZ, 0xc0, !PT ;  /* 0x0000000110ff7812 */ /* 0x000fd2000782c0ff */
[----:B------:R-:W0:Y:S02]  /*6c90*/  @P2 LDC R8, c[0x0][0x44c] ;  /* 0x00011300ff082b82 */ /* 0x000e240000000800 */
[----:B------:R-:W-:-:S04]  /*6ca0*/  UIADD3 UR5, UR5, 0x38860, URZ ;  /* 0x0003886005057890 */ /* 0x000fc8000fffe03f */
[----:B------:R-:W-:Y:S02]  /*6cb0*/  UPRMT UR5, UR39, 0x654, UR5 ;  /* 0x0000065427057896 */ /* 0x000fe40008000005 */
[----:B------:R-:W1:Y:S07]  /*6cc0*/  @P2 LDC R11, c[0x0][0x450] ;  /* 0x00011400ff0b2b82 */ /* 0x000e6e0000000800 */
[----:B------:R-:W-:Y:S01]  /*6cd0*/  SYNCS.ARRIVE.TRANS64.RED.A1T0 RZ, [UR5], RZ ;  /* 0x000000ffffff79a7 */ /* 0x000fe20008100405 */
[----:B0-----:R-:W-:-:S05]  /*6ce0*/  @P2 IMAD.HI.U32 R8, R23, R8, RZ ;  /* 0x0000000817082227 */ /* 0x001fca00078e00ff */
[----:B-1----:R-:W-:Y:S01]  /*6cf0*/  @P2 SHF.R.U32.HI R9, RZ, R11, R8 ;  /* 0x0000000bff092219 */ /* 0x002fe20000011608 */
[----:B------:R-:W-:-:S04]  /*6d00*/  VIADD R11, R168, 0xfffffffe ;  /* 0xfffffffea80b7836 */ /* 0x000fc80000000000 */
[----:B------:R-:W-:-:S04]  /*6d10*/  IMAD.IADD R224, R224, 0x1, R9 ;  /* 0x00000001e0e07824 */ /* 0x000fc800078e0209 */
[----:B------:R-:W-:Y:S01]  /*6d20*/  VIADD R10, R224, UR7 ;  /* 0x00000007e00a7c36 */ /* 0x000fe20008000000 */
[----:B------:R-:W-:Y:S06]  /*6d30*/  @!P1 BRA `(.L_x_1944) ;  /* 0x0000000000489947 */ /* 0x000fec0003800000 */
[C---:B------:R-:W-:Y:S01]  /*6d40*/  ISETP.GT.AND P1, PT, R224.reuse, RZ, PT ;  /* 0x000000ffe000720c */ /* 0x040fe20003f24270 */
[----:B------:R-:W-:-:S12]  /*6d50*/  VIADD R13, R224, 0xffffffff ;  /* 0xffffffffe00d7836 */ /* 0x000fd80000000000 */
[----:B------:R-:W-:Y:S05]  /*6d60*/  @P1 BRA `(.L_x_1945) ;  /* 0x0000000000201947 */ /* 0x000fea0003800000 */
[----:B------:R-:W0:Y:S01]  /*6d70*/  LDC R12, c[0x0][0xadc] ;  /* 0x0002b700ff0c7b82 */ /* 0x000e220000000800 */
[----:B------:R-:W-:Y:S01]  /*6d80*/  IMAD.MOV R13, RZ, RZ, -R224 ;  /* 0x000000ffff0d7224 */ /* 0x000fe200078e0ae0 */
[----:B0-----:R-:W-:-:S13]  /*6d90*/  ISETP.NE.AND P1, PT, R12, 0x1, PT ;  /* 0x000000010c00780c */ /* 0x001fda0003f25270 */
[----:B------:R-:W0:Y:S02]  /*6da0*/  @P1 LDC.64 R8, c[0x0][0xae0] ;  /* 0x0002b800ff081b82 */ /* 0x000e240000000a00 */
[----:B0-----:R-:W-:-:S05]  /*6db0*/  @P1 IMAD.HI.U32 R8, R13, R8, RZ ;  /* 0x000000080d081227 */ /* 0x001fca00078e00ff */
[----:B------:R-:W-:-:S04]  /*6dc0*/  @P1 SHF.R.U32.HI R13, RZ, R9, R8 ;  /* 0x00000009ff0d1219 */ /* 0x000fc80000011608 */
[----:B------:R-:W-:Y:S01]  /*6dd0*/  LOP3.LUT R13, RZ, R13, RZ, 0x33, !PT ;  /* 0x0000000dff0d7212 */ /* 0x000fe200078e33ff */
[----:B------:R-:W-:Y:S06]  /*6de0*/  BRA `(.L_x_1946) ;  /* 0x0000000000147947 */ /* 0x000fec0003800000 */
.L_x_1945:
[----:B------:R-:W0:Y:S02]  /*6df0*/  LDC R12, c[0x0][0xadc] ;  /* 0x0002b700ff0c7b82 */ /* 0x000e240000000800 */
[----:B0-----:R-:W-:-:S13]  /*6e00*/  ISETP.NE.AND P1, PT, R12, 0x1, PT ;  /* 0x000000010c00780c */ /* 0x001fda0003f25270 */
[----:B------:R-:W0:Y:S02]  /*6e10*/  @P1 LDC.64 R8, c[0x0][0xae0] ;  /* 0x0002b800ff081b82 */ /* 0x000e240000000a00 */
[----:B0-----:R-:W-:-:S05]  /*6e20*/  @P1 IMAD.HI.U32 R8, R13, R8, RZ ;  /* 0x000000080d081227 */ /* 0x001fca00078e00ff */
[----:B------:R-:W-:-:S07]  /*6e30*/  @P1 SHF.R.U32.HI R13, RZ, R9, R8 ;  /* 0x00000009ff0d1219 */ /* 0x000fce0000011608 */
.L_x_1946:
[----:B------:R-:W-:-:S05]  /*6e40*/  IMAD R13, R13, R12, R12 ;  /* 0x0000000c0d0d7224 */ /* 0x000fca00078e020c */
[----:B------:R-:W-:-:S07]  /*6e50*/  VIMNMX R10, R10, R13, PT ;  /* 0x0000000d0a0a7248 */ /* 0x000fce0003fe0100 */
.L_x_1944:
[----:B------:R-:W-:-:S04]  /*6e60*/  SHF.R.S32.HI R9, RZ, 0x1f, R10 ;  /* 0x0000001fff097819 */ /* 0x000fc8000001140a */
[----:B------:R-:W-:-:S04]  /*6e70*/  LEA.HI R9, R9, R10, RZ, 0x6 ;  /* 0x0000000a09097211 */ /* 0x000fc800078f30ff */
[----:B------:R-:W-:-:S04]  /*6e80*/  SHF.R.S32.HI R10, RZ, 0x6, R9 ;  /* 0x00000006ff0a7819 */ /* 0x000fc80000011409 */
[----:B------:R-:W-:-:S04]  /*6e90*/  VIMNMX R10, R191, R10, !PT ;  /* 0x0000000abf0a7248 */ /* 0x000fc80007fe0100 */
[----:B------:R-:W-:-:S13]  /*6ea0*/  ISETP.GE.AND P1, PT, R11, R10, PT ;  /* 0x0000000a0b00720c */ /* 0x000fda0003f26270 */
[----:B------:R-:W-:Y:S05]  /*6eb0*/  @!P1 BRA `(.L_x_1947) ;  /* 0x0000003400189947 */ /* 0x000fea0003800000 */
[----:B------:R-:W-:Y:S01]  /*6ec0*/  IMAD.MOV.U32 R13, RZ, RZ, R7 ;  /* 0x000000ffff0d7224 */ /* 0x000fe200078e0007 */
[----:B------:R-:W-:Y:S01]  /*6ed0*/  UMOV UR7, UR36 ;  /* 0x0000002400077c82 */ /* 0x000fe20008000000 */
[----:B------:R-:W-:-:S07]  /*6ee0*/  IMAD.MOV.U32 R12, RZ, RZ, R5 ;  /* 0x000000ffff0c7224 */ /* 0x000fce00078e0005 */
.L_x_1966:
[----:B------:R-:W-:-:S04]  /*6ef0*/  UIADD3 UR36, UR7, 0x1, URZ ;  /* 0x0000000107247890 */ /* 0x000fc8000fffe03f */
[----:B------:R-:W-:-:S04]  /*6f00*/  UISETP.NE.AND UP0, UPT, UR36, 0x2, UPT ;  /* 0x000000022400788c */ /* 0x000fc8000bf05270 */
[----:B------:R-:W-:Y:S02]  /*6f10*/  USEL UR5, URZ, 0x1, UP0 ;  /* 0x000000013f057887 */ /* 0x000fe40008000000 */
[----:B------:R-:W-:-:S04]  /*6f20*/  USEL UR36, UR36, URZ, UP0 ;  /* 0x0000003f24247287 */ /* 0x000fc80008000000 */
[----:B------:R-:W-:Y:S01]  /*6f30*/  LOP3.LUT R2, R2, UR5, RZ, 0x3c, !PT ;  /* 0x0000000502027c12 */ /* 0x000fe2000f8e3cff */
[----:B------:R-:W-:Y:S07]  /*6f40*/  @!P0 BRA `(.L_x_1948) ;  /* 0x0000000000048947 */ /* 0x000fee0003800000 */
[----:B------:R-:W-:Y:S01]  /*6f50*/  BPT.TRAP 0x1 ;  /* 0x000000040000795c */ /* 0x000fe20000300000 */
.L_x_1948:
[----:B------:R-:W-:Y:S01]  /*6f60*/  ULEA UR5, UR36, UR38, 0x3 ;  /* 0x0000002624057291 */ /* 0x000fe2000f8e183f */
[----:B------:R-:W-:-:S08]  /*6f70*/  SHF.L.U32 R5, R2, 0x1f, RZ ;  /* 0x0000001f02057819 */ /* 0x000fd000000006ff */
[----:B------:R0:W1:Y:S01]  /*6f80*/  SYNCS.PHASECHK.TRANS64.TRYWAIT P1, [UR5+0x38830], R5 ;  /* 0x03883005ff0075a7 */ /* 0x0000620008020145 */
[----:B------:R-:W-:Y:S05]  /*6f90*/  @!P0 BRA `(.L_x_1949) ;  /* 0x0000000000048947 */ /* 0x000fea0003800000 */
[----:B------:R-:W-:Y:S01]  /*6fa0*/  BPT.TRAP 0x1 ;  /* 0x000000040000795c */ /* 0x000fe20000300000 */
.L_x_1949:
[----:B-1----:R-:W-:Y:S05]  /*6fb0*/  @P1 BRA `(.L_x_1950) ;  /* 0x0000000000081947 */ /* 0x002fea0003800000 */
[----:B------:R-:W1:Y:S02]  /*6fc0*/  SYNCS.PHASECHK.TRANS64.TRYWAIT P1, [UR5+0x38830], R5 ;  /* 0x03883005ff0075a7 */ /* 0x000e640008020145 */
[----:B-1----:R-:W-:Y:S05]  /*6fd0*/  @!P1 BRA `(.L_x_1951) ;  /* 0x0000011c00349947 */ /* 0x002fea0003800000 */
.L_x_1950:
[----:B------:R-:W-:Y:S01]  /*6fe0*/  R2UR UR10, R4 ;  /* 0x00000000040a72ca */ /* 0x000fe200000e0000 */
[----:B------:R-:W-:Y:S01]  /*6ff0*/  WARPGROUP.ARRIVE ;  /* 0x00000000000079c5 */ /* 0x000fe20000000000 */
        /* <DEDUP_REMOVED lines=21> */
.L_x_1952:
[----:B------:R2:W3:Y:S01]  /*7150*/  SYNCS.PHASECHK.TRANS64.TRYWAIT P1, [UR5+0x38850], R5 ;  /* 0x03885005ff0075a7 */ /* 0x0004e20008020145 */
[----:B------:R-:W-:Y:S05]  /*7160*/  @!P0 BRA `(.L_x_1953) ;  /* 0x0000000000048947 */ /* 0x000fea0003800000 */
[----:B------:R-:W-:Y:S01]  /*7170*/  BPT.TRAP 0x1 ;  /* 0x000000040000795c */ /* 0x000fe20000300000 */
.L_x_1953:
[----:B---3--:R-:W-:Y:S05]  /*7180*/  @P1 BRA `(.L_x_1954) ;  /* 0x0000000000081947 */ /* 0x008fea0003800000 */
[----:B------:R-:W3:Y:S02]  /*7190*/  SYNCS.PHASECHK.TRANS64.TRYWAIT P1, [UR5+0x38850], R5 ;  /* 0x03885005ff0075a7 */ /* 0x000ee40008020145 */
[----:B---3--:R-:W-:Y:S05]  /*71a0*/  @!P1 BRA `(.L_x_1955) ;  /* 0x0000011800d89947 */ /* 0x008fea0003800000 */
.L_x_1954:
[----:B------:R-:W-:Y:S01]  /*71b0*/  ULEA UR26, UR36, UR4, 0xc ;  /* 0x00000004241a7291 */ /* 0x000fe2000f8e603f */
[----:B------:R-:W-:Y:S01]  /*71c0*/  WARPGROUP.ARRIVE ;  /* 0x00000000000079c5 */ /* 0x000fe20000000000 */
[----:B------:R-:W-:Y:S01]  /*71d0*/  UMOV UR27, 0x40000040 ;  /* 0x40000040001b7882 */ /* 0x000fe20000000000 */
[----:B------:R-:W-:-:S04]  /*71e0*/  UIADD3 UR28, UR6, 0x2, URZ ;  /* 0x00000002061c7890 */ /* 0x000fc8000fffe03f */
[----:B-1----:R-:W1:Y:S01]  /*71f0*/  S2R R6, SR_TID.X ;  /* 0x0000000000067919 */ /* 0x002e620000002100 */
[----:B------:R-:W-:Y:S01]  /*7200*/  UIADD3 UR30, UR26, 0x2, URZ ;  /* 0x000000021a1e7890 */ /* 0x000fe2000fffe03f */
[----:B------:R-:W-:Y:S01]  /*7210*/  UMOV UR29, 0x40000040 ;  /* 0x40000040001d7882 */ /* 0x000fe20000000000 */
[----:B------:R-:W-:Y:S01]  /*7220*/  UMOV UR31, 0x40000040 ;  /* 0x40000040001f7882 */ /* 0x000fe20000000000 */
[----:B------:R-:W-:Y:S01]  /*7230*/  HGMMA.64x64x16.F32 R152, gdesc[UR24], R152, gsb0 ;  /* 0x00e00000189879f0 */ /* 0x000fe20008000898 */
[----:B------:R-:W-:Y:S02]  /*7240*/  UIADD3 UR18, UR6, 0x800, URZ ;  /* 0x0000080006127890 */ /* 0x000fe4000fffe03f */
[----:B------:R-:W-:Y:S01]  /*7250*/  UIADD3 UR15, UR26, 0x800, URZ ;  /* 0x000008001a0f7890 */ /* 0x000fe2000fffe03f */
[----:B-1----:R-:W-:-:S05]  /*7260*/  SHF.R.U32.HI R6, RZ, 0x7, R6 ;  /* 0x00000007ff067819 */ /* 0x002fca0000011606 */
[----:B0-2---:R-:W0:Y:S02]  /*7270*/  SHFL.IDX PT, R5, R6, RZ, 0x1f ;  /* 0x00001fff06057589 */ /* 0x005e2400000e0000 */
[----:B0-----:R-:W-:-:S13]  /*7280*/  R2UR UR10, R5 ;  /* 0x00000000050a72ca */ /* 0x001fda00000e0000 */
[----:B------:R-:W-:-:S03]  /*7290*/  UISETP.GT.AND UP0, UPT, UR10, 0x7f, UPT ;  /* 0x0000007f0a00788c */ /* 0x000fc6000bf04270 */
[----:B------:R-:W-:Y:S01]  /*72a0*/  UMOV UR10, 0x4 ;  /* 0x00000004000a7882 */ /* 0x000fe20000000000 */
[----:B------:R-:W-:Y:S02]  /*72b0*/  USEL UR14, URZ, 0x2, !UP0 ;  /* 0x000000023f0e7887 */ /* 0x000fe4000c000000 */
[----:B------:R-:W-:Y:S01]  /*72c0*/  USEL UR11, UR10, 0x2, UP0 ;  /* 0x000000020a0b7887 */ /* 0x000fe20008000000 */
[----:B------:R-:W-:Y:S02]  /*72d0*/  WARPGROUP.DEPBAR.LE gsb0, 0x0 ;  /* 0x00008000000079c5 */ /* 0x000fe40000010000 */
[----:B------:R-:W-:Y:S01]  /*72e0*/  WARPGROUP.ARRIVE ;  /* 0x00000000000079c5 */ /* 0x000fe20000000000 */
[----:B------:R-:W-:-:S05]  /*72f0*/  USEL UR10, UR10, 0x6, !UP0 ;  /* 0x000000060a0a7887 */ /* 0x000fca000c000000 */
        /* <DEDUP_REMOVED lines=244> */
.L_x_1956:
[----:B------:R-:W-:Y:S01]  /*8240*/  ISETP.NE.AND P1, PT, R225, 0x1, PT ;  /* 0x00000001e100780c */ /* 0x000fe20003f25270 */
[----:B------:R-:W-:Y:S01]  /*8250*/  IMAD.IADD R199, R190, 0x1, R23 ;  /* 0x00000001bec77824 */ /* 0x000fe200078e0217 */
[----:B------:R-:W-:Y:S01]  /*8260*/  UIADD3 UR10, UR5, 0x38840, URZ ;  /* 0x00038840050a7890 */ /* 0x000fe2000fffe03f */
[----:B------:R-:W-:Y:S01]  /*8270*/  LOP3.LUT P5, RZ, R16, 0x1, RZ, 0xc0, !PT ;  /* 0x0000000110ff7812 */ /* 0x000fe200078ac0ff */
[----:B------:R-:W-:Y:S01]  /*8280*/  ULDC UR15, c[0x0][0x2f0] ;  /* 0x0000bc00000f7ab9 */ /* 0x000fe20000000800 */
[----:B------:R-:W-:Y:S01]  /*8290*/  ULDC UR18, c[0x0][0xad4] ;  /* 0x0002b50000127ab9 */ /* 0x000fe20000000800 */
[----:B------:R-:W-:Y:S01]  /*82a0*/  UPRMT UR10, UR39, 0x654, UR10 ;  /* 0x00000654270a7896 */ /* 0x000fe2000800000a */
[----:B------:R-:W-:-:S06]  /*82b0*/  ULDC UR11, c[0x0][0xad8] ;  /* 0x0002b600000b7ab9 */ /* 0x000fcc0000000800 */
[----:B------:R-:W0:Y:S08]  /*82c0*/  @P1 LDC R6, c[0x0][0x44c] ;  /* 0x00011300ff061b82 */ /* 0x000e300000000800 */
[----:B------:R-:W1:Y:S01]  /*82d0*/  @P1 LDC R8, c[0x0][0x450] ;  /* 0x00011400ff081b82 */ /* 0x000e620000000800 */
[----:B------:R-:W-:Y:S01]  /*82e0*/  SYNCS.ARRIVE.TRANS64.RED.A1T0 RZ, [UR10], RZ ;  /* 0x000000ffffff79a7 */ /* 0x000fe2000810040a */
[----:B------:R-:W-:Y:S01]  /*82f0*/  ULOP3.LUT UR10, URZ, UR18, URZ, 0x33, !UPT ;  /* 0x000000123f0a7292 */ /* 0x000fe2000f8e333f */
[----:B0-----:R-:W-:-:S05]  /*8300*/  @P1 IMAD.HI.U32 R5, R199, R6, RZ ;  /* 0x00000006c7051227 */ /* 0x001fca00078e00ff */
[----:B------:R-:W0:Y:S01]  /*8310*/  LDC R6, c[0x0][0x288] ;  /* 0x0000a200ff067b82 */ /* 0x000e220000000800 */
[----:B-1----:R-:W-:Y:S01]  /*8320*/  @P1 SHF.R.U32.HI R199, RZ, R8, R5 ;  /* 0x00000008ffc71219 */ /* 0x002fe20000011605 */
[----:B------:R-:W-:-:S04]  /*8330*/  IMAD.SHL.U32 R5, R11, 0x40, RZ ;  /* 0x000000400b057824 */ /* 0x000fc800078e00ff */
[----:B------:R-:W1:Y:S01]  /*8340*/  SHFL.IDX PT, R200, R199, RZ, 0x1c1f ;  /* 0x001c1fffc7c87589 */ /* 0x000e6200000e0000 */
[----:B------:R-:W-:-:S05]  /*8350*/  IADD3 R8, -R18, 0x1, -R5 ;  /* 0x0000000112087810 */ /* 0x000fca0007ffe905 */
[----:B------:R-:W-:-:S04]  /*8360*/  IMAD R7, R17, UR15, R8 ;  /* 0x0000000f11077c24 */ /* 0x000fc8000f8e0208 */
[----:B0-----:R-:W-:-:S04]  /*8370*/  IMAD.IADD R7, R7, 0x1, -R6 ;  /* 0x0000000107077824 */ /* 0x001fc800078e0a06 */
[C---:B------:R-:W-:Y:S02]  /*8380*/  VIADD R21, R7.reuse, UR11 ;  /* 0x0000000b07157c36 */ /* 0x040fe40008000000 */
[----:B------:R-:W-:Y:S01]  /*8390*/  VIADD R20, R7, UR10 ;  /* 0x0000000a07147c36 */ /* 0x000fe20008000000 */
[----:B------:R-:W-:Y:S01]  /*83a0*/  ULDC UR10, c[0x0][0xadc] ;  /* 0x0002b700000a7ab9 */ /* 0x000fe20000000800 */
[----:B-1----:R-:W-:Y:S02]  /*83b0*/  IMAD.IADD R15, R21, 0x1, R200 ;  /* 0x00000001150f7824 */ /* 0x002fe400078e02c8 */
[----:B------:R-:W-:Y:S01]  /*83c0*/  IMAD.IADD R14, R200, 0x1, R20 ;  /* 0x00000001c80e7824 */ /* 0x000fe200078e0214 */
[----:B------:R-:W-:Y:S06]  /*83d0*/  @!P5 BRA `(.L_x_1957) ;  /* 0x00000000005cd947 */ /* 0x000fec0003800000 */
        /* <DEDUP_REMOVED lines=8> */
[----:B------:R-:W0:Y:S02]  /*8460*/  @P1 LDC.64 R8, c[0x0][0xae0] ;  /* 0x0002b800ff081b82 */ /* 0x000e240000000a00 */
[----:B0-----:R-:W-:-:S05]  /*8470*/  @P1 IMAD.HI.U32 R8, R7, R8, RZ ;  /* 0x0000000807081227 */ /* 0x001fca00078e00ff */
[----:B------:R-:W-:-:S04]  /*8480*/  @P1 SHF.R.U32.HI R7, RZ, R9, R8 ;  /* 0x00000009ff071219 */ /* 0x000fc80000011608 */
[----:B------:R-:W-:Y:S01]  /*8490*/  LOP3.LUT R7, RZ, R7, RZ, 0x33, !PT ;  /* 0x00000007ff077212 */ /* 0x000fe200078e33ff */
[----:B------:R-:W-:Y:S06]  /*84a0*/  BRA `(.L_x_1960) ;  /* 0x0000000000147947 */ /* 0x000fec0003800000 */
.L_x_1959:
[----:B------:R-:W-:-:S05]  /*84b0*/  IMAD.U32 R200, RZ, RZ, UR10 ;  /* 0x0000000affc87e24 */ /* 0x000fca000f8e00ff */
[----:B------:R-:W-:-:S13]  /*84c0*/  ISETP.NE.AND P1, PT, R200, 0x1, PT ;  /* 0x00000001c800780c */ /* 0x000fda0003f25270 */
[----:B------:R-:W0:Y:S02]  /*84d0*/  @P1 LDC.64 R8, c[0x0][0xae0] ;  /* 0x0002b800ff081b82 */ /* 0x000e240000000a00 */
[----:B0-----:R-:W-:-:S05]  /*84e0*/  @P1 IMAD.HI.U32 R8, R7, R8, RZ ;  /* 0x0000000807081227 */ /* 0x001fca00078e00ff */
[----:B------:R-:W-:-:S07]  /*84f0*/  @P1 SHF.R.U32.HI R7, RZ, R9, R8 ;  /* 0x00000009ff071219 */ /* 0x000fce0000011608 */
.L_x_1960:
[----:B------:R-:W-:Y:S05]  /*8500*/  BSYNC B0 ;  /* 0x0000000000007941 */ /* 0x000fea0003800000 */
.L_x_1958:
[----:B------:R-:W-:-:S04]  /*8510*/  IMAD R7, R7, R200, -R5 ;  /* 0x000000c807077224 */ /* 0x000fc800078e0a05 */
[----:B------:R-:W-:-:S05]  /*8520*/  IMAD.IADD R7, R7, 0x1, -R18 ;  /* 0x0000000107077824 */ /* 0x000fca00078e0a12 */
[----:B------:R-:W-:Y:S02]  /*8530*/  VIADDMNMX R15, R7, R200, R15, PT ;  /* 0x000000c8070f7246 */ /* 0x000fe4000380010f */
[----:B------:R-:W-:-:S07]  /*8540*/  VIMNMX R14, R14, R7, !PT ;  /* 0x000000070e0e7248 */ /* 0x000fce0007fe0100 */
.L_x_1957:
[----:B------:R-:W-:Y:S01]  /*8550*/  ISETP.GT.AND P1, PT, R11, -0x1, PT ;  /* 0xffffffff0b00780c */ /* 0x000fe20003f24270 */
[----:B------:R-:W0:Y:S03]  /*8560*/  SHFL.IDX PT, R8, R199, 0x1, 0x1c1f ;  /* 0x003c1f00c7087f89 */ /* 0x000e2600000e0000 */
[C---:B------:R-:W-:Y:S02]  /*8570*/  ISETP.GT.AND P2, PT, R14.reuse, RZ, P1 ;  /* 0x000000ff0e00720c */ /* 0x040fe40000f44270 */
[C---:B------:R-:W-:Y:S02]  /*8580*/  ISETP.GT.AND P4, PT, R14.reuse, 0x1, P1 ;  /* 0x000000010e00780c */ /* 0x040fe40000f84270 */
[----:B------:R-:W-:Y:S02]  /*8590*/  ISETP.LT.OR P3, PT, R15, 0x1, P2 ;  /* 0x000000010f00780c */ /* 0x000fe40001761670 */
[----:B------:R-:W-:-:S02]  /*85a0*/  ISETP.GT.AND P2, PT, R14, 0x8, P1 ;  /* 0x000000080e00780c */ /* 0x000fc40000f44270 */
[----:B------:R-:W-:Y:S02]  /*85b0*/  FSEL R7, R152, -INF , !P3 ;  /* 0xff80000098077808 */ /* 0x000fe40005800000 */
[----:B------:R-:W-:Y:S02]  /*85c0*/  ISETP.GT.AND P3, PT, R14, 0x9, P1 ;  /* 0x000000090e00780c */ /* 0x000fe40000f64270 */
[C---:B------:R-:W-:Y:S02]  /*85d0*/  ISETP.LT.OR P4, PT, R15.reuse, 0x2, P4 ;  /* 0x000000020f00780c */ /* 0x040fe40002781670 */
[C---:B------:R-:W-:Y:S02]  /*85e0*/  ISETP.LT.OR P2, PT, R15.reuse, 0x9, P2 ;  /* 0x000000090f00780c */ /* 0x040fe40001741670 */
[----:B------:R-:W-:Y:S02]  /*85f0*/  ISETP.LT.OR P3, PT, R15, 0xa, P3 ;  /* 0x0000000a0f00780c */ /* 0x000fe40001f61670 */
[----:B------:R-:W-:-:S02]  /*8600*/  FSEL R153, R153, -INF , !P4 ;  /* 0xff80000099997808 */ /* 0x000fc40006000000 */
[----:B------:R-:W-:Y:S01]  /*8610*/  FSEL R156, R156, -INF , !P2 ;  /* 0xff8000009c9c7808 */ /* 0x000fe20005000000 */
[--C-:B0-----:R-:W-:Y:S01]  /*8620*/  IMAD.IADD R21, R21, 0x1, R8.reuse ;  /* 0x0000000115157824 */ /* 0x101fe200078e0208 */
[----:B------:R-:W-:Y:S01]  /*8630*/  FSEL R157, R157, -INF , !P3 ;  /* 0xff8000009d9d7808 */ /* 0x000fe20005800000 */
[----:B------:R-:W-:Y:S01]  /*8640*/  IMAD.IADD R20, R20, 0x1, R8 ;  /* 0x0000000114147824 */ /* 0x000fe200078e0208 */
[C---:B------:R-:W-:Y:S02]  /*8650*/  ISETP.GT.AND P4, PT, R14.reuse, 0x10, P1 ;  /* 0x000000100e00780c */ /* 0x040fe40000f84270 */
[C---:B------:R-:W-:Y:S02]  /*8660*/  ISETP.GT.AND P2, PT, R14.reuse, 0x11, P1 ;  /* 0x000000110e00780c */ /* 0x040fe40000f44270 */
[----:B------:R-:W-:Y:S02]  /*8670*/  ISETP.GT.AND P3, PT, R14, 0x18, P1 ;  /* 0x000000180e00780c */ /* 0x000fe40000f64270 */
[----:B------:R-:W-:-:S02]  /*8680*/  ISETP.LT.OR P4, PT, R15, 0x11, P4 ;  /* 0x000000110f00780c */ /* 0x000fc40002781670 */
[C---:B------:R-:W-:Y:S02]  /*8690*/  ISETP.LT.OR P2, PT, R15.reuse, 0x12, P2 ;  /* 0x000000120f00780c */ /* 0x040fe40001741670 */
[----:B------:R-:W-:Y:S02]  /*86a0*/  ISETP.LT.OR P3, PT, R15, 0x19, P3 ;  /* 0x000000190f00780c */ /* 0x000fe40001f61670 */
[----:B------:R-:W-:Y:S02]  /*86b0*/  FSEL R160, R160, -INF , !P4 ;  /* 0xff800000a0a07808 */ /* 0x000fe40006000000 */
[----:B------:R-:W-:Y:S02]  /*86c0*/  FSEL R161, R161, -INF , !P2 ;  /* 0xff800000a1a17808 */ /* 0x000fe40005000000 */
[----:B------:R-:W-:Y:S02]  /*86d0*/  FSEL R164, R164, -INF , !P3 ;  /* 0xff800000a4a47808 */ /* 0x000fe40005800000 */
[----:B------:R-:W-:-:S02]  /*86e0*/  ISETP.GT.AND P4, PT, R14, 0x19, P1 ;  /* 0x000000190e00780c */ /* 0x000fc40000f84270 */
[C---:B------:R-:W-:Y:S02]  /*86f0*/  ISETP.GT.AND P2, PT, R14.reuse, 0x20, P1 ;  /* 0x000000200e00780c */ /* 0x040fe40000f44270 */
[----:B------:R-:W-:Y:S02]  /*8700*/  ISETP.GT.AND P3, PT, R14, 0x21, P1 ;  /* 0x000000210e00780c */ /* 0x000fe40000f64270 */
[C---:B------:R-:W-:Y:S02]  /*8710*/  ISETP.LT.OR P4, PT, R15.reuse, 0x1a, P4 ;  /* 0x0000001a0f00780c */ /* 0x040fe40002781670 */
[C---:B------:R-:W-:Y:S02]  /*8720*/  ISETP.LT.OR P2, PT, R15.reuse, 0x21, P2 ;  /* 0x000000210f00780c */ /* 0x040fe40001741670 */
[----:B------:R-:W-:Y:S02]  /*8730*/  ISETP.LT.OR P3, PT, R15, 0x22, P3 ;  /* 0x000000220f00780c */ /* 0x000fe40001f61670 */
[----:B------:R-:W-:-:S02]  /*8740*/  FSEL R165, R165, -INF , !P4 ;  /* 0xff800000a5a57808 */ /* 0x000fc40006000000 */
[----:B------:R-:W-:Y:S02]  /*8750*/  FSEL R168, R168, -INF , !P2 ;  /* 0xff800000a8a87808 */ /* 0x000fe40005000000 */
[----:B------:R-:W-:Y:S02]  /*8760*/  FSEL R169, R169, -INF , !P3 ;  /* 0xff800000a9a97808 */ /* 0x000fe40005800000 */
        /* <DEDUP_REMOVED lines=17> */
[----:B------:R-:W-:Y:S01]  /*8880*/  FSEL R181, R181, -INF , !P3 ;  /* 0xff800000b5b57808 */ /* 0x000fe20005800000 */
        /* <DEDUP_REMOVED lines=14> */
.L_x_1963:
[----:B------:R-:W-:-:S05]  /*8970*/  IMAD.U32 R152, RZ, RZ, UR10 ;  /* 0x0000000aff987e24 */ /* 0x000fca000f8e00ff */
[----:B------:R-:W-:-:S13]  /*8980*/  ISETP.NE.AND P2, PT, R152, 0x1, PT ;  /* 0x000000019800780c */ /* 0x000fda0003f45270 */
[----:B------:R-:W0:Y:S02]  /*8990*/  @P2 LDC.64 R8, c[0x0][0xae0] ;  /* 0x0002b800ff082b82 */ /* 0x000e240000000a00 */
[----:B0-----:R-:W-:-:S05]  /*89a0*/  @P2 IMAD.HI.U32 R8, R14, R8, RZ ;  /* 0x000000080e082227 */ /* 0x001fca00078e00ff */
[----:B------:R-:W-:-:S07]  /*89b0*/  @P2 SHF.R.U32.HI R14, RZ, R9, R8 ;  /* 0x00000009ff0e2219 */ /* 0x000fce0000011608 */
.L_x_1964:
[----:B------:R-:W-:Y:S05]  /*89c0*/  BSYNC B0 ;  /* 0x0000000000007941 */ /* 0x000fea0003800000 */
.L_x_1962:
[----:B------:R-:W-:-:S04]  /*89d0*/  IMAD R5, R14, R152, -R5 ;  /* 0x000000980e057224 */ /* 0x000fc800078e0a05 */
[----:B------:R-:W-:-:S05]  /*89e0*/  IMAD.IADD R5, R5, 0x1, -R18 ;  /* 0x0000000105057824 */ /* 0x000fca00078e0a12 */
[----:B------:R-:W-:Y:S02]  /*89f0*/  VIADDMNMX R21, R5, R152, R21, PT ;  /* 0x0000009805157246 */ /* 0x000fe40003800115 */
[----:B------:R-:W-:-:S07]  /*8a00*/  VIMNMX R20, R20, R5, !PT ;  /* 0x0000000514147248 */ /* 0x000fce0007fe0100 */
.L_x_1961:
[----:B------:R-:W-:Y:S01]  /*8a10*/  FMNMX.FTZ R8, R7, R12, !PT ;  /* 0x0000000c07087209 */ /* 0x000fe20007810000 */
[----:B------:R-:W-:Y:S01]  /*8a20*/  ULDC UR11, c[0x0][0xa80] ;  /* 0x0002a000000b7ab9 */ /* 0x000fe20000000800 */
[----:B------:R-:W-:Y:S01]  /*8a30*/  ISETP.GT.AND P2, PT, R20, 0x1, P1 ;  /* 0x000000011400780c */ /* 0x000fe20000f44270 */
        /* <DEDUP_REMOVED lines=8> */
[----:B------:R-:W-:-:S02]  /*8ac0*/  FMNMX.FTZ R5, R157, R8, !PT ;  /* 0x000000089d057209 */ /* 0x000fc40007810000 */
[----:B------:R-:W-:Y:S02]  /*8ad0*/  ISETP.GT.AND P2, PT, R20, RZ, P1 ;  /* 0x000000ff1400720c */ /* 0x000fe40000f44270 */
[----:B------:R-:W-:Y:S02]  /*8ae0*/  FMNMX.FTZ R8, R160, R5, !PT ;  /* 0x00000005a0087209 */ /* 0x000fe40007810000 */
[----:B------:R-:W-:Y:S02]  /*8af0*/  ISETP.GT.AND P4, PT, R20, 0x9, P1 ;  /* 0x000000091400780c */ /* 0x000fe40000f84270 */
[----:B------:R-:W-:Y:S02]  /*8b00*/  FMNMX.FTZ R5, R161, R8, !PT ;  /* 0x00000008a1057209 */ /* 0x000fe40007810000 */
[----:B------:R-:W-:Y:S02]  /*8b10*/  ISETP.LT.OR P2, PT, R21, 0x1, P2 ;  /* 0x000000011500780c */ /* 0x000fe40001741670 */
[----:B------:R-:W-:-:S02]  /*8b20*/  FMNMX.FTZ R8, R164, R5, !PT ;  /* 0x00000005a4087209 */ /* 0x000fc40007810000 */
[----:B------:R-:W-:Y:S02]  /*8b30*/  ISETP.GT.AND P3, PT, R20, 0x8, P1 ;  /* 0x000000081400780c */ /* 0x000fe40000f64270 */
[----:B------:R-:W-:Y:S02]  /*8b40*/  FMNMX.FTZ R5, R165, R8, !PT ;  /* 0x00000008a5057209 */ /* 0x000fe40007810000 */
[----:B------:R-:W-:Y:S02]  /*8b50*/  ISETP.LT.OR P4, PT, R21, 0xa, P4 ;  /* 0x0000000a1500780c */ /* 0x000fe40002781670 */
[----:B------:R-:W-:Y:S02]  /*8b60*/  FMNMX.FTZ R8, R168, R5, !PT ;  /* 0x00000005a8087209 */ /* 0x000fe40007810000 */
[----:B------:R-:W-:Y:S02]  /*8b70*/  FSEL R154, R154, -INF , !P2 ;  /* 0xff8000009a9a7808 */ /* 0x000fe40005000000 */
[----:B------:R-:W-:-:S02]  /*8b80*/  FMNMX.FTZ R5, R169, R8, !PT ;  /* 0x00000008a9057209 */ /* 0x000fc40007810000 */
[----:B------:R-:W-:Y:S02]  /*8b90*/  ISETP.LT.OR P3, PT, R21, 0x9, P3 ;  /* 0x000000091500780c */ /* 0x000fe40001f61670 */
[----:B------:R-:W-:Y:S02]  /*8ba0*/  FMNMX.FTZ R8, R172, R5, !PT ;  /* 0x00000005ac087209 */ /* 0x000fe40007810000 */
[----:B------:R-:W-:Y:S02]  /*8bb0*/  FSEL R159, R159, -INF , !P4 ;  /* 0xff8000009f9f7808 */ /* 0x000fe40006000000 */
[----:B------:R-:W-:Y:S02]  /*8bc0*/  FMNMX.FTZ R5, R173, R8, !PT ;  /* 0x00000008ad057209 */ /* 0x000fe40007810000 */
[----:B------:R-:W-:Y:S02]  /*8bd0*/  ISETP.GT.AND P4, PT, R20, 0x11, P1 ;  /* 0x000000111400780c */ /* 0x000fe40000f84270 */
[----:B------:R-:W-:-:S02]  /*8be0*/  FMNMX.FTZ R8, R176, R5, !PT ;  /* 0x00000005b0087209 */ /* 0x000fc40007810000 */
[----:B------:R-:W-:Y:S02]  /*8bf0*/  FSEL R158, R158, -INF , !P3 ;  /* 0xff8000009e9e7808 */ /* 0x000fe40005800000 */
[----:B------:R-:W-:Y:S02]  /*8c00*/  FMNMX.FTZ R5, R177, R8, !PT ;  /* 0x00000008b1057209 */ /* 0x000fe40007810000 */
[----:B------:R-:W-:Y:S02]  /*8c10*/  ISETP.GT.AND P3, PT, R20, 0x10, P1 ;  /* 0x000000101400780c */ /* 0x000fe40000f64270 */
[----:B------:R-:W-:Y:S02]  /*8c20*/  FMNMX.FTZ R8, R180, R5, !PT ;  /* 0x00000005b4087209 */ /* 0x000fe40007810000 */
[----:B------:R-:W-:Y:S02]  /*8c30*/  ISETP.LT.OR P4, PT, R21, 0x12, P4 ;  /* 0x000000121500780c */ /* 0x000fe40002781670 */
[----:B------:R-:W-:-:S02]  /*8c40*/  FMNMX.FTZ R8, R181, R8, !PT ;  /* 0x00000008b5087209 */ /* 0x000fc40007810000 */
[----:B------:R-:W-:Y:S02]  /*8c50*/  ISETP.LT.OR P3, PT, R21, 0x11, P3 ;  /* 0x000000111500780c */ /* 0x000fe40001f61670 */
[----:B------:R-:W-:Y:S01]  /*8c60*/  FSEL R163, R163, -INF , !P4 ;  /* 0xff800000a3a37808 */ /* 0x000fe20006000000 */
[----:B------:R-:W0:Y:S01]  /*8c70*/  SHFL.BFLY PT, R5, R8, 0x2, 0x1f ;  /* 0x0c401f0008057f89 */ /* 0x000e2200000e0000 */
[----:B------:R-:W-:Y:S02]  /*8c80*/  ISETP.GT.AND P4, PT, R20, 0x20, P1 ;  /* 0x000000201400780c */ /* 0x000fe40000f84270 */
[----:B------:R-:W-:Y:S02]  /*8c90*/  FSEL R162, R162, -INF , !P3 ;  /* 0xff800000a2a27808 */ /* 0x000fe40005800000 */
[----:B------:R-:W-:Y:S02]  /*8ca0*/  ISETP.GT.AND P2, PT, R20, 0x18, P1 ;  /* 0x000000181400780c */ /* 0x000fe40000f44270 */
[----:B------:R-:W-:-:S02]  /*8cb0*/  ISETP.LT.OR P4, PT, R21, 0x21, P4 ;  /* 0x000000211500780c */ /* 0x000fc40002781670 */
[----:B------:R-:W-:Y:S02]  /*8cc0*/  ISETP.GT.AND P3, PT, R20, 0x19, P1 ;  /* 0x000000191400780c */ /* 0x000fe40000f64270 */
[C---:B------:R-:W-:Y:S02]  /*8cd0*/  ISETP.LT.OR P2, PT, R21.reuse, 0x19, P2 ;  /* 0x000000191500780c */ /* 0x040fe40001741670 */
[----:B------:R-:W-:Y:S02]  /*8ce0*/  FSEL R152, R170, -INF , !P4 ;  /* 0xff800000aa987808 */ /* 0x000fe40006000000 */
[----:B------:R-:W-:Y:S02]  /*8cf0*/  ISETP.LT.OR P3, PT, R21, 0x1a, P3 ;  /* 0x0000001a1500780c */ /* 0x000fe40001f61670 */
[----:B------:R-:W-:Y:S02]  /*8d00*/  FSEL R166, R166, -INF , !P2 ;  /* 0xff800000a6a67808 */ /* 0x000fe40005000000 */
[----:B------:R-:W-:-:S02]  /*8d10*/  ISETP.GT.AND P2, PT, R20, 0x21, P1 ;  /* 0x000000211400780c */ /* 0x000fc40000f44270 */
[----:B------:R-:W-:Y:S02]  /*8d20*/  FSEL R167, R167, -INF , !P3 ;  /* 0xff800000a7a77808 */ /* 0x000fe40005800000 */
[----:B------:R-:W-:Y:S02]  /*8d30*/  ISETP.GT.AND P3, PT, R20, 0x28, P1 ;  /* 0x000000281400780c */ /* 0x000fe40000f64270 */
[----:B0-----:R-:W-:Y:S02]  /*8d40*/  FMNMX.FTZ R9, R8, R5, !PT ;  /* 0x0000000508097209 */ /* 0x001fe40007810000 */
[----:B------:R-:W-:Y:S02]  /*8d50*/  FMNMX.FTZ R8, R154, R13, !PT ;  /* 0x0000000d9a087209 */ /* 0x000fe40007810000 */
[C---:B------:R-:W-:Y:S01]  /*8d60*/  ISETP.LT.OR P2, PT, R21.reuse, 0x22, P2 ;  /* 0x000000221500780c */ /* 0x040fe20001741670 */
[----:B------:R-:W0:Y:S01]  /*8d70*/  SHFL.BFLY PT, R14, R9, 0x1, 0x1f ;  /* 0x0c201f00090e7f89 */ /* 0x000e2200000e0000 */
[----:B------:R-:W-:-:S02]  /*8d80*/  ISETP.LT.OR P3, PT, R21, 0x29, P3 ;  /* 0x000000291500780c */ /* 0x000fc40001f61670 */
[----:B------:R-:W-:Y:S02]  /*8d90*/  FSEL R171, R171, -INF , !P2 ;  /* 0xff800000abab7808 */ /* 0x000fe40005000000 */
[----:B------:R-:W-:Y:S02]  /*8da0*/  ISETP.GT.AND P2, PT, R20, 0x29, P1 ;  /* 0x000000291400780c */ /* 0x000fe40000f44270 */
[----:B------:R-:W-:Y:S02]  /*8db0*/  FSEL R174, R174, -INF , !P3 ;  /* 0xff800000aeae7808 */ /* 0x000fe40005800000 */
[----:B------:R-:W-:Y:S02]  /*8dc0*/  ISETP.GT.AND P3, PT, R20, 0x30, P1 ;  /* 0x000000301400780c */ /* 0x000fe40000f64270 */
[C---:B------:R-:W-:Y:S02]  /*8dd0*/  ISETP.LT.OR P2, PT, R21.reuse, 0x2a, P2 ;  /* 0x0000002a1500780c */ /* 0x040fe40001741670 */
[----:B------:R-:W-:-:S02]  /*8de0*/  ISETP.LT.OR P3, PT, R21, 0x31, P3 ;  /* 0x000000311500780c */ /* 0x000fc40001f61670 */
[----:B------:R-:W-:Y:S02]  /*8df0*/  FSEL R199, R175, -INF , !P2 ;  /* 0xff800000afc77808 */ /* 0x000fe40005000000 */
[----:B------:R-:W-:Y:S02]  /*8e00*/  ISETP.GT.AND P2, PT, R20, 0x31, P1 ;  /* 0x000000311400780c */ /* 0x000fe40000f44270 */
[----:B------:R-:W-:Y:S02]  /*8e10*/  FSEL R178, R178, -INF , !P3 ;  /* 0xff800000b2b27808 */ /* 0x000fe40005800000 */
[----:B------:R-:W-:Y:S02]  /*8e20*/  ISETP.GT.AND P3, PT, R20, 0x38, P1 ;  /* 0x000000381400780c */ /* 0x000fe40000f64270 */
[----:B------:R-:W-:Y:S02]  /*8e30*/  ISETP.LT.OR P2, PT, R21, 0x32, P2 ;  /* 0x000000321500780c */ /* 0x000fe40001741670 */
[----:B0-----:R-:W-:-:S02]  /*8e40*/  FMNMX.FTZ R5, R9, R14, !PT ;  /* 0x0000000e09057209 */ /* 0x001fc40007810000 */
        /* <DEDUP_REMOVED lines=24> */
[----:B------:R-:W-:Y:S01]  /*8fd0*/  FSEL R183, R183, -INF , !P1 ;  /* 0xff800000b7b77808 */ /* 0x000fe20004800000 */
[--C-:B------:R-:W-:Y:S01]  /*8fe0*/  FFMA.FTZ R168, R168, UR11, -R200.reuse ;  /* 0x0000000ba8a87c23 */ /* 0x100fe200080108c8 */
[----:B------:R-:W-:Y:S01]  /*8ff0*/  FMNMX.FTZ R7, R171, R8, !PT ;  /* 0x00000008ab077209 */ /* 0x000fe20007810000 */
[--C-:B------:R-:W-:Y:S01]  /*9000*/  FFMA.FTZ R169, R169, UR11, -R200.reuse ;  /* 0x0000000ba9a97c23 */ /* 0x100fe200080108c8 */
[----:B------:R0:W-:Y:S01]  /*9010*/  MUFU.EX2 R8, R15 ;  /* 0x0000000f00087308 */ /* 0x0001e20000000800 */
[--C-:B------:R-:W-:Y:S01]  /*9020*/  FFMA.FTZ R172, R172, UR11, -R200.reuse ;  /* 0x0000000bacac7c23 */ /* 0x100fe200080108c8 */
[----:B------:R-:W-:Y:S01]  /*9030*/  FMNMX.FTZ R14, R174, R7, !PT ;  /* 0x00000007ae0e7209 */ /* 0x000fe20007810000 */
[--C-:B------:R-:W-:Y:S01]  /*9040*/  FFMA.FTZ R173, R173, UR11, -R200.reuse ;  /* 0x0000000badad7c23 */ /* 0x100fe200080108c8 */
[--C-:B------:R-:W-:Y:S01]  /*9050*/  FFMA.FTZ R176, R176, UR11, -R200.reuse ;  /* 0x0000000bb0b07c23 */ /* 0x100fe200080108c8 */
[--C-:B------:R-:W-:Y:S01]  /*9060*/  FFMA.FTZ R177, R177, UR11, -R200.reuse ;  /* 0x0000000bb1b17c23 */ /* 0x100fe200080108c8 */
[----:B------:R-:W-:Y:S01]  /*9070*/  FMNMX.FTZ R7, R199, R14, !PT ;  /* 0x0000000ec7077209 */ /* 0x000fe20007810000 */
[--C-:B------:R-:W-:Y:S01]  /*9080*/  FFMA.FTZ R180, R181, UR11, -R200.reuse ;  /* 0x0000000bb5b47c23 */ /* 0x100fe200080108c8 */
[----:B------:R1:W-:Y:S01]  /*9090*/  MUFU.EX2 R14, R156 ;  /* 0x0000009c000e7308 */ /* 0x0003e20000000800 */
[----:B0-----:R-:W-:Y:S01]  /*90a0*/  FFMA.FTZ R15, R157, UR11, -R200 ;  /* 0x0000000b9d0f7c23 */ /* 0x001fe200080108c8 */
[----:B------:R-:W-:-:S02]  /*90b0*/  FMNMX.FTZ R20, R178, R7, !PT ;  /* 0x00000007b2147209 */ /* 0x000fc40007810000 */
[----:B------:R-:W-:Y:S02]  /*90c0*/  FSEL R157, R5, RZ, P4 ;  /* 0x000000ff059d7208 */ /* 0x000fe40002000000 */
[----:B------:R-:W-:Y:S02]  /*90d0*/  FMNMX.FTZ R7, R153, R20, !PT ;  /* 0x0000001499077209 */ /* 0x000fe40007810000 */
[----:B------:R-:W-:Y:S01]  /*90e0*/  MUFU.EX2 R9, R9 ;  /* 0x0000000900097308 */ /* 0x000fe20000000800 */
[----:B------:R-:W-:Y:S01]  /*90f0*/  FADD.FTZ R157, -R157, R12 ;  /* 0x0000000c9d9d7221 */ /* 0x000fe20000010100 */
[----:B------:R-:W-:-:S03]  /*9100*/  FMNMX.FTZ R20, R182, R7, !PT ;  /* 0x00000007b6147209 */ /* 0x000fc60007810000 */
[----:B------:R-:W-:Y:S01]  /*9110*/  FMUL.FTZ R12, R157, UR11 ;  /* 0x0000000b9d0c7c20 */ /* 0x000fe20008410000 */
[----:B------:R-:W-:Y:S02]  /*9120*/  FMNMX.FTZ R7, R183, R20, !PT ;  /* 0x00000014b7077209 */ /* 0x000fe40007810000 */
[----:B------:R-:W-:Y:S03]  /*9130*/  MUFU.EX2 R15, R15 ;  /* 0x0000000f000f7308 */ /* 0x000fe60000000800 */
[----:B-1----:R-:W0:Y:S05]  /*9140*/  SHFL.BFLY PT, R156, R7, 0x2, 0x1f ;  /* 0x0c401f00079c7f89 */ /* 0x002e2a00000e0000 */
[----:B------:R-:W1:Y:S08]  /*9150*/  MUFU.EX2 R12, R12 ;  /* 0x0000000c000c7308 */ /* 0x000e700000000800 */
[----:B------:R-:W-:Y:S08]  /*9160*/  MUFU.EX2 R20, R160 ;  /* 0x000000a000147308 */ /* 0x000ff00000000800 */
[----:B------:R-:W2:Y:S01]  /*9170*/  MUFU.EX2 R21, R21 ;  /* 0x0000001500157308 */ /* 0x000ea20000000800 */
[-C--:B-1----:R-:W-:Y:S01]  /*9180*/  FMUL.FTZ R24, R24, R12.reuse ;  /* 0x0000000c18187220 */ /* 0x082fe20000410000 */
[----:B------:R-:W-:Y:S01]  /*9190*/  FMUL.FTZ R25, R25, R12 ;  /* 0x0000000c19197220 */ /* 0x000fe20000410000 */
        /* <DEDUP_REMOVED lines=29> */
[----:B0-----:R-:W-:Y:S01]  /*9370*/  FMNMX.FTZ R7, R156, R7, !PT ;  /* 0x000000079c077209 */ /* 0x001fe20007810000 */
[----:B------:R-:W0:Y:S01]  /*9380*/  MUFU.EX2 R169, R169 ;  /* 0x000000a900a97308 */ /* 0x000e220000000800 */
[-C--:B------:R-:W-:Y:S01]  /*9390*/  FMUL.FTZ R76, R76, R12.reuse ;  /* 0x0000000c4c4c7220 */ /* 0x080fe20000410000 */
[-C--:B------:R-:W-:Y:S01]  /*93a0*/  FMUL.FTZ R77, R77, R12.reuse ;  /* 0x0000000c4d4d7220 */ /* 0x080fe20000410000 */
[C---:B------:R-:W-:Y:S01]  /*93b0*/  FSETP.NEU.FTZ.AND P2, PT, R7.reuse, -INF , PT ;  /* 0xff8000000700780b */ /* 0x040fe20003f5d000 */
[----:B------:R-:W-:Y:S01]  /*93c0*/  FMUL.FTZ R156, R7, UR11 ;  /* 0x0000000b079c7c20 */ /* 0x000fe20008410000 */
[-C--:B------:R-:W-:Y:S01]  /*93d0*/  FMUL.FTZ R80, R80, R12.reuse ;  /* 0x0000000c50507220 */ /* 0x080fe20000410000 */
[-C--:B------:R-:W-:Y:S01]  /*93e0*/  FMUL.FTZ R81, R81, R12.reuse ;  /* 0x0000000c51517220 */ /* 0x080fe20000410000 */
[-C--:B------:R-:W-:Y:S01]  /*93f0*/  FMUL.FTZ R84, R84, R12.reuse ;  /* 0x0000000c54547220 */ /* 0x080fe20000410000 */
[----:B------:R-:W-:Y:S01]  /*9400*/  MUFU.EX2 R172, R172 ;  /* 0x000000ac00ac7308 */ /* 0x000fe20000000800 */
[----:B------:R-:W-:Y:S01]  /*9410*/  FSEL R156, R156, RZ, P2 ;  /* 0x000000ff9c9c7208 */ /* 0x000fe20001000000 */
[-C--:B------:R-:W-:Y:S01]  /*9420*/  FMUL.FTZ R85, R85, R12.reuse ;  /* 0x0000000c55557220 */ /* 0x080fe20000410000 */
[-C--:B------:R-:W-:Y:S01]  /*9430*/  FMUL.FTZ R88, R88, R12.reuse ;  /* 0x0000000c58587220 */ /* 0x080fe20000410000 */
[-C--:B------:R-:W-:Y:S01]  /*9440*/  FMUL.FTZ R89, R89, R12.reuse ;  /* 0x0000000c59597220 */ /* 0x080fe20000410000 */
[----:B------:R-:W-:Y:S01]  /*9450*/  FMUL.FTZ R92, R92, R12 ;  /* 0x0000000c5c5c7220 */ /* 0x000fe20000410000 */
[--C-:B------:R-:W-:Y:S01]  /*9460*/  FFMA.FTZ R200, R154, UR11, -R156.reuse ;  /* 0x0000000b9ac87c23 */ /* 0x100fe2000801089c */
[----:B------:R-:W-:Y:S01]  /*9470*/  FSEL R154, R7, RZ, P2 ;  /* 0x000000ff079a7208 */ /* 0x000fe20001000000 */
[----:B------:R-:W-:Y:S01]  /*9480*/  FFMA.FTZ R181, R155, UR11, -R156 ;  /* 0x0000000b9bb57c23 */ /* 0x000fe2000801089c */
[----:B------:R-:W-:-:S02]  /*9490*/  IMAD.MOV R155, RZ, RZ, -R184 ;  /* 0x000000ffff9b7224 */ /* 0x000fc400078e0ab8 */
[--C-:B------:R-:W-:Y:S01]  /*94a0*/  FFMA.FTZ R201, R158, UR11, -R156.reuse ;  /* 0x0000000b9ec97c23 */ /* 0x100fe2000801089c */
[----:B------:R-:W-:Y:S02]  /*94b0*/  IMAD.U32 R158, RZ, RZ, UR7 ;  /* 0x00000007ff9e7e24 */ /* 0x000fe4000f8e00ff */
[----:B------:R-:W-:Y:S01]  /*94c0*/  FADD.FTZ R154, -R154, R13 ;  /* 0x0000000d9a9a7221 */ /* 0x000fe20000010100 */
[--C-:B------:R-:W-:Y:S01]  /*94d0*/  FFMA.FTZ R202, R159, UR11, -R156.reuse ;  /* 0x0000000b9fca7c23 */ /* 0x100fe2000801089c */
[----:B------:R-:W-:Y:S01]  /*94e0*/  ISETP.NE.AND P1, PT, R18, R155, PT ;  /* 0x0000009b1200720c */ /* 0x000fe20003f25270 */
[--C-:B------:R-:W-:Y:S01]  /*94f0*/  FFMA.FTZ R203, R162, UR11, -R156.reuse ;  /* 0x0000000ba2cb7c23 */ /* 0x100fe2000801089c */
[----:B------:R-:W-:Y:S01]  /*9500*/  FMUL.FTZ R13, R154, UR11 ;  /* 0x0000000b9a0d7c20 */ /* 0x000fe20008410000 */
[--C-:B------:R-:W-:Y:S01]  /*9510*/  FFMA.FTZ R204, R199, UR11, -R156.reuse ;  /* 0x0000000bc7cc7c23 */ /* 0x100fe2000801089c */
[--C-:B------:R-:W-:Y:S01]  /*9520*/  FFMA.FTZ R163, R163, UR11, -R156.reuse ;  /* 0x0000000ba3a37c23 */ /* 0x100fe2000801089c */
[--C-:B------:R-:W-:Y:S01]  /*9530*/  FFMA.FTZ R166, R166, UR11, -R156.reuse ;  /* 0x0000000ba6a67c23 */ /* 0x100fe2000801089c */
[--C-:B------:R-:W-:Y:S01]  /*9540*/  FFMA.FTZ R167, R167, UR11, -R156.reuse ;  /* 0x0000000ba7a77c23 */ /* 0x100fe2000801089c */
[--C-:B------:R-:W-:Y:S01]  /*9550*/  FFMA.FTZ R205, R178, UR11, -R156.reuse ;  /* 0x0000000bb2cd7c23 */ /* 0x100fe2000801089c */
[----:B------:R-:W1:Y:S01]  /*9560*/  MUFU.EX2 R13, R13 ;  /* 0x0000000d000d7308 */ /* 0x000e620000000800 */
[--C-:B------:R-:W-:Y:S01]  /*9570*/  FFMA.FTZ R206, R153, UR11, -R156.reuse ;  /* 0x0000000b99ce7c23 */ /* 0x100fe2000801089c */
[--C-:B------:R-:W-:Y:S01]  /*9580*/  FFMA.FTZ R207, R182, UR11, -R156.reuse ;  /* 0x0000000bb6cf7c23 */ /* 0x100fe2000801089c */
[--C-:B------:R-:W-:Y:S01]  /*9590*/  FFMA.FTZ R208, R183, UR11, -R156.reuse ;  /* 0x0000000bb7d07c23 */ /* 0x100fe2000801089c */
[----:B------:R-:W-:Y:S01]  /*95a0*/  FFMA.FTZ R157, R152, UR11, -R156 ;  /* 0x0000000b989d7c23 */ /* 0x000fe2000801089c */
[----:B------:R-:W-:-:S02]  /*95b0*/  @!P1 IMAD R154, R158, 0x40, R19 ;  /* 0x000000409e9a9824 */ /* 0x000fc400078e0213 */
[--C-:B------:R-:W-:Y:S01]  /*95c0*/  FFMA.FTZ R158, R171, UR11, -R156.reuse ;  /* 0x0000000bab9e7c23 */ /* 0x100fe2000801089c */
[----:B------:R-:W-:Y:S01]  /*95d0*/  FFMA.FTZ R159, R174, UR11, -R156 ;  /* 0x0000000bae9f7c23 */ /* 0x000fe2000801089c */
[----:B------:R-:W-:Y:S01]  /*95e0*/  MUFU.EX2 R200, R200 ;  /* 0x000000c800c87308 */ /* 0x000fe20000000800 */
[----:B------:R-:W-:Y:S01]  /*95f0*/  F2FP.F16.F32.PACK_AB R152, R8, R9 ;  /* 0x000000090898723e */ /* 0x000fe200000000ff */
[-C--:B------:R-:W-:Y:S01]  /*9600*/  FMUL.FTZ R93, R93, R12.reuse ;  /* 0x0000000c5d5d7220 */ /* 0x080fe20000410000 */
[----:B------:R-:W-:Y:S01]  /*9610*/  @!P1 LEA R155, R154, UR38, 0x2 ;  /* 0x000000269a9b9c11 */ /* 0x000fe2000f8e10ff */
[----:B------:R-:W-:Y:S01]  /*9620*/  FMUL.FTZ R96, R96, R12 ;  /* 0x0000000c60607220 */ /* 0x000fe20000410000 */
[----:B------:R-:W-:Y:S01]  /*9630*/  F2FP.F16.F32.PACK_AB R154, R15, R14 ;  /* 0x0000000e0f9a723e */ /* 0x000fe200000000ff */
[----:B------:R-:W-:Y:S01]  /*9640*/  FMUL.FTZ R97, R97, R12 ;  /* 0x0000000c61617220 */ /* 0x000fe20000410000 */
[----:B--2---:R-:W-:Y:S01]  /*9650*/  F2FP.F16.F32.PACK_AB R156, R21, R20 ;  /* 0x00000014159c723e */ /* 0x004fe200000000ff */
[----:B------:R-:W-:Y:S01]  /*9660*/  @!P1 STS [R155+0x38400], R12 ;  /* 0x0384000c9b009388 */ /* 0x000fe20000000800 */
[----:B------:R-:W2:Y:S01]  /*9670*/  MUFU.EX2 R181, R181 ;  /* 0x000000b500b57308 */ /* 0x000ea20000000800 */
[----:B0-----:R-:W-:Y:S01]  /*9680*/  F2FP.F16.F32.PACK_AB R160, R169, R168 ;  /* 0x000000a8a9a0723e */ /* 0x001fe200000000ff */
[-C--:B------:R-:W-:Y:S01]  /*9690*/  FMUL.FTZ R100, R100, R12.reuse ;  /* 0x0000000c64647220 */ /* 0x080fe20000410000 */
[----:B-1----:R0:W-:Y:S01]  /*96a0*/  @!P1 STS [R155+0x38420], R13 ;  /* 0x0384200d9b009388 */ /* 0x0021e20000000800 */
        /* <DEDUP_REMOVED lines=12> */
[----:B------:R-:W0:Y:S01]  /*9770*/  MUFU.EX2 R202, R202 ;  /* 0x000000ca00ca7308 */ /* 0x000e220000000800 */
[----:B--2---:R-:W-:Y:S01]  /*9780*/  F2FP.F16.F32.PACK_AB R153, R181, R200 ;  /* 0x000000c8b599723e */ /* 0x004fe200000000ff */
        /* <DEDUP_REMOVED lines=17> */
[----:B------:R-:W-:Y:S01]  /*98a0*/  FMUL.FTZ R149, R149, R12 ;  /* 0x0000000c95957220 */ /* 0x000fe20000410000 */
        /* <DEDUP_REMOVED lines=21> */
[-C--:B------:R-:W-:Y:S01]  /*9a00*/  FMUL.FTZ R62, R62, R13.reuse ;  /* 0x0000000d3e3e7220 */ /* 0x080fe20000410000 */
[-C--:B------:R-:W-:Y:S01]  /*9a10*/  FMUL.FTZ R63, R63, R13.reuse ;  /* 0x0000000d3f3f7220 */ /* 0x080fe20000410000 */
[-C--:B------:R-:W-:Y:S01]  /*9a20*/  FMUL.FTZ R66, R66, R13.reuse ;  /* 0x0000000d42427220 */ /* 0x080fe20000410000 */
[-C--:B------:R-:W-:Y:S01]  /*9a30*/  FMUL.FTZ R67, R67, R13.reuse ;  /* 0x0000000d43437220 */ /* 0x080fe20000410000 */
        /* <DEDUP_REMOVED lines=11> */
[----:B------:R2:W3:Y:S01]  /*9af0*/  MUFU.EX2 R183, R158 ;  /* 0x0000009e00b77308 */ /* 0x0004e20000000800 */
[----:B-1----:R-:W-:Y:S01]  /*9b00*/  F2FP.F16.F32.PACK_AB R157, R174, R203 ;  /* 0x000000cbae9d723e */ /* 0x002fe200000000ff */
[-C--:B------:R-:W-:Y:S01]  /*9b10*/  FMUL.FTZ R90, R90, R13.reuse ;  /* 0x0000000d5a5a7220 */ /* 0x080fe20000410000 */
[----:B0-----:R-:W-:Y:S01]  /*9b20*/  F2FP.F16.F32.PACK_AB R162, R173, R172 ;  /* 0x000000acada2723e */ /* 0x001fe200000000ff */
[-C--:B------:R-:W-:Y:S01]  /*9b30*/  FMUL.FTZ R91, R91, R13.reuse ;  /* 0x0000000d5b5b7220 */ /* 0x080fe20000410000 */
[-C--:B------:R-:W-:Y:S01]  /*9b40*/  FMUL.FTZ R94, R94, R13.reuse ;  /* 0x0000000d5e5e7220 */ /* 0x080fe20000410000 */
[-C--:B------:R-:W-:Y:S01]  /*9b50*/  FMUL.FTZ R95, R95, R13.reuse ;  /* 0x0000000d5f5f7220 */ /* 0x080fe20000410000 */
[-C--:B------:R-:W-:Y:S01]  /*9b60*/  FMUL.FTZ R98, R98, R13.reuse ;  /* 0x0000000d62627220 */ /* 0x080fe20000410000 */
[----:B------:R0:W-:Y:S01]  /*9b70*/  MUFU.EX2 R199, R159 ;  /* 0x0000009f00c77308 */ /* 0x0001e20000000800 */
[----:B--2---:R-:W-:Y:S01]  /*9b80*/  F2FP.F16.F32.PACK_AB R158, R175, R170 ;  /* 0x000000aaaf9e723e */ /* 0x004fe200000000ff */
[-C--:B------:R-:W-:Y:S01]  /*9b90*/  FMUL.FTZ R99, R99, R13.reuse ;  /* 0x0000000d63637220 */ /* 0x080fe20000410000 */
[-C--:B------:R-:W-:Y:S01]  /*9ba0*/  FMUL.FTZ R102, R102, R13.reuse ;  /* 0x0000000d66667220 */ /* 0x080fe20000410000 */
[-C--:B------:R-:W-:Y:S01]  /*9bb0*/  FMUL.FTZ R103, R103, R13.reuse ;  /* 0x0000000d67677220 */ /* 0x080fe20000410000 */
[-C--:B------:R-:W-:Y:S01]  /*9bc0*/  FMUL.FTZ R106, R106, R13.reuse ;  /* 0x0000000d6a6a7220 */ /* 0x080fe20000410000 */
[-C--:B------:R-:W-:Y:S01]  /*9bd0*/  FMUL.FTZ R107, R107, R13.reuse ;  /* 0x0000000d6b6b7220 */ /* 0x080fe20000410000 */
[----:B------:R-:W-:Y:S01]  /*9be0*/  FMUL.FTZ R110, R110, R13 ;  /* 0x0000000d6e6e7220 */ /* 0x000fe20000410000 */
[----:B------:R-:W1:Y:S01]  /*9bf0*/  MUFU.EX2 R204, R204 ;  /* 0x000000cc00cc7308 */ /* 0x000e620000000800 */
[----:B0-----:R-:W-:Y:S01]  /*9c00*/  F2FP.F16.F32.PACK_AB R159, R178, R171 ;  /* 0x000000abb29f723e */ /* 0x001fe200000000ff */
[-C--:B------:R-:W-:Y:S01]  /*9c10*/  FMUL.FTZ R111, R111, R13.reuse ;  /* 0x0000000d6f6f7220 */ /* 0x080fe20000410000 */
[----:B---3--:R-:W-:Y:S01]  /*9c20*/  F2FP.F16.F32.PACK_AB R161, R183, R182 ;  /* 0x000000b6b7a1723e */ /* 0x008fe200000000ff */
        /* <DEDUP_REMOVED lines=23> */
[----:B------:R-:W-:Y:S01]  /*9da0*/  FMUL.FTZ R151, R151, R13 ;  /* 0x0000000d97977220 */ /* 0x000fe20000410000 */
[----:B------:R1:W-:Y:S01]  /*9db0*/  STSM.16.M88.4 [R185+0x36400], R152 ;  /* 0x03640098b9007844 */ /* 0x0003e20000000200 */
[----:B------:R-:W-:Y:S01]  /*9dc0*/  FFMA.FTZ R9, R12, R0, R9 ;  /* 0x000000000c097223 */ /* 0x000fe20000010009 */
[----:B------:R-:W-:-:S02]  /*9dd0*/  FFMA.FTZ R200, R13, R3, R200 ;  /* 0x000000030dc87223 */ /* 0x000fc400000100c8 */
[----:B------:R-:W2:Y:S01]  /*9de0*/  MUFU.EX2 R180, R180 ;  /* 0x000000b400b47308 */ /* 0x000ea20000000800 */
[----:B0-----:R-:W-:Y:S01]  /*9df0*/  F2FP.F16.F32.PACK_AB R164, R177, R176 ;  /* 0x000000b0b1a4723e */ /* 0x001fe200000000ff */
[----:B------:R1:W-:Y:S01]  /*9e00*/  STSM.16.M88.4 [R186], R156 ;  /* 0x0000009cba007844 */ /* 0x0003e20000000200 */
[----:B------:R-:W-:Y:S01]  /*9e10*/  FADD.FTZ R9, R8, R9 ;  /* 0x0000000908097221 */ /* 0x000fe20000010000 */
[----:B------:R-:W-:Y:S02]  /*9e20*/  FADD.FTZ R200, R181, R200 ;  /* 0x000000c8b5c87221 */ /* 0x000fe40000010000 */
[----:B------:R1:W-:Y:S01]  /*9e30*/  STSM.16.M88.4 [R188], R160 ;  /* 0x000000a0bc007844 */ /* 0x0003e20000000200 */
[----:B------:R-:W-:Y:S01]  /*9e40*/  FADD.FTZ R14, R14, R9 ;  /* 0x000000090e0e7221 */ /* 0x000fe20000010000 */
[----:B------:R-:W-:Y:S01]  /*9e50*/  MUFU.EX2 R205, R205 ;  /* 0x000000cd00cd7308 */ /* 0x000fe20000000800 */
[----:B------:R-:W-:Y:S02]  /*9e60*/  FADD.FTZ R201, R201, R200 ;  /* 0x000000c8c9c97221 */ /* 0x000fe40000010000 */
[----:B------:R-:W-:-:S02]  /*9e70*/  FADD.FTZ R15, R15, R14 ;  /* 0x0000000e0f0f7221 */ /* 0x000fc40000010000 */
[----:B------:R-:W-:Y:S02]  /*9e80*/  FADD.FTZ R202, R202, R201 ;  /* 0x000000c9caca7221 */ /* 0x000fe40000010000 */
[----:B------:R-:W-:Y:S01]  /*9e90*/  FADD.FTZ R20, R20, R15 ;  /* 0x0000000f14147221 */ /* 0x000fe20000010000 */
[----:B------:R-:W0:Y:S01]  /*9ea0*/  MUFU.EX2 R206, R206 ;  /* 0x000000ce00ce7308 */ /* 0x000e220000000800 */
[----:B--2---:R-:W-:Y:S01]  /*9eb0*/  F2FP.F16.F32.PACK_AB R166, R180, R179 ;  /* 0x000000b3b4a6723e */ /* 0x004fe200000000ff */
        /* <DEDUP_REMOVED lines=9> */
[----:B------:R-:W2:Y:S01]  /*9f50*/  MUFU.EX2 R208, R208 ;  /* 0x000000d000d07308 */ /* 0x000ea20000000800 */
[----:B0-----:R-:W-:Y:S01]  /*9f60*/  F2FP.F16.F32.PACK_AB R165, R206, R205 ;  /* 0x000000cdcea5723e */ /* 0x001fe200000000ff */
[----:B------:R-:W-:Y:S01]  /*9f70*/  FADD.FTZ R182, R182, R171 ;  /* 0x000000abb6b67221 */ /* 0x000fe20000010000 */
[----:B------:R-:W-:-:S03]  /*9f80*/  FADD.FTZ R169, R169, R168 ;  /* 0x000000a8a9a97221 */ /* 0x000fc60000010000 */
[----:B------:R-:W-:Y:S01]  /*9f90*/  FADD.FTZ R182, R183, R182 ;  /* 0x000000b6b7b67221 */ /* 0x000fe20000010000 */
[----:B------:R-:W-:-:S03]  /*9fa0*/  FADD.FTZ R172, R172, R169 ;  /* 0x000000a9acac7221 */ /* 0x000fc60000010000 */
[----:B------:R-:W-:Y:S01]  /*9fb0*/  FADD.FTZ R199, R199, R182 ;  /* 0x000000b6c7c77221 */ /* 0x000fe20000010000 */
[----:B------:R-:W-:-:S03]  /*9fc0*/  FADD.FTZ R173, R173, R172 ;  /* 0x000000acadad7221 */ /* 0x000fc60000010000 */
[----:B------:R-:W-:Y:S01]  /*9fd0*/  FADD.FTZ R204, R204, R199 ;  /* 0x000000c7cccc7221 */ /* 0x000fe20000010000 */
[----:B------:R-:W-:Y:S01]  /*9fe0*/  FADD.FTZ R176, R176, R173 ;  /* 0x000000adb0b07221 */ /* 0x000fe20000010000 */
[----:B--2---:R-:W-:Y:S02]  /*9ff0*/  F2FP.F16.F32.PACK_AB R167, R208, R207 ;  /* 0x000000cfd0a7723e */ /* 0x004fe400000000ff */
[----:B------:R-:W-:Y:S01]  /*a000*/  FADD.FTZ R205, R205, R204 ;  /* 0x000000cccdcd7221 */ /* 0x000fe20000010000 */
[----:B------:R-:W-:Y:S02]  /*a010*/  FADD.FTZ R176, R177, R176 ;  /* 0x000000b0b1b07221 */ /* 0x000fe40000010000 */
[----:B------:R1:W-:Y:S01]  /*a020*/  STSM.16.M88.4 [R187], R164 ;  /* 0x000000a4bb007844 */ /* 0x0003e20000000200 */
[----:B------:R-:W-:Y:S01]  /*a030*/  WARPGROUP.ARRIVE ;  /* 0x00000000000079c5 */ /* 0x000fe20000000000 */
[----:B------:R-:W-:Y:S01]  /*a040*/  FADD.FTZ R206, R206, R205 ;  /* 0x000000cdcece7221 */ /* 0x000fe20000010000 */
[----:B------:R-:W-:-:S03]  /*a050*/  FADD.FTZ R179, R179, R176 ;  /* 0x000000b0b3b37221 */ /* 0x000fc60000010000 */
[----:B------:R-:W-:Y:S01]  /*a060*/  FADD.FTZ R3, R207, R206 ;  /* 0x000000cecf037221 */ /* 0x000fe20000010000 */
[----:B------:R-:W-:Y:S01]  /*a070*/  HGMMA.64x256x16.F32 R24, R152, gdesc[UR20].tnspB, R24, gsb0 ;  /* 0x43e0001498187df0 */ /* 0x000fe20008000818 */
[----:B------:R-:W-:Y:S01]  /*a080*/  UMOV UR22, UR14 ;  /* 0x0000000e00167c82 */ /* 0x000fe20008000000 */
[----:B------:R-:W-:Y:S01]  /*a090*/  UMOV UR23, 0x40000040 ;  /* 0x4000004000177882 */ /* 0x000fe20000000000 */
[----:B------:R-:W-:Y:S01]  /*a0a0*/  UIADD3 UR14, UR10, 0x100, URZ ;  /* 0x000001000a0e7890 */ /* 0x000fe2000fffe03f */
[----:B------:R-:W-:Y:S01]  /*a0b0*/  FADD.FTZ R0, R180, R179 ;  /* 0x000000b3b4007221 */ /* 0x000fe20000010000 */
[----:B------:R-:W-:Y:S01]  /*a0c0*/  UIADD3 UR10, UR10, 0x180, URZ ;  /* 0x000001800a0a7890 */ /* 0x000fe2000fffe03f */
[----:B------:R-:W-:Y:S01]  /*a0d0*/  FADD.FTZ R3, R208, R3 ;  /* 0x00000003d0037221 */ /* 0x000fe20000010000 */
[----:B------:R-:W-:Y:S02]  /*a0e0*/  WARPGROUP.DEPBAR.LE gsb0, 0x0 ;  /* 0x00008000000079c5 */ /* 0x000fe40000010000 */
[----:B------:R-:W-:-:S15]  /*a0f0*/  WARPGROUP.ARRIVE ;  /* 0x00000000000079c5 */ /* 0x000fde0000000000 */
[----:B------:R-:W-:-:S04]  /*a100*/  NOP ;  /* 0x0000000000007918 */ /* 0x000fc80000000000 */
        /* <DEDUP_REMOVED lines=24> */
.L_x_1965:
[----:B------:R-:W-:Y:S01]  /*a290*/  UIADD3 UR5, UR5, 0x38860, URZ ;  /* 0x0003886005057890 */ /* 0x000fe2000fffe03f */
[C---:B------:R-:W-:Y:S01]  /*a2a0*/  ISETP.GT.AND P1, PT, R11.reuse, R10, PT ;  /* 0x0000000a0b00720c */ /* 0x040fe20003f24270 */
[----:B------:R-:W-:Y:S01]  /*a2b0*/  UMOV UR7, UR36 ;  /* 0x0000002400077c82 */ /* 0x000fe20008000000 */
[----:B------:R-:W-:Y:S01]  /*a2c0*/  VIADD R11, R11, 0xffffffff ;  /* 0xffffffff0b0b7836 */ /* 0x000fe20000000000 */
[----:B------:R-:W-:Y:S01]  /*a2d0*/  UPRMT UR5, UR39, 0x654, UR5 ;  /* 0x0000065427057896 */ /* 0x000fe20008000005 */
[----:B------:R-:W-:Y:S02]  /*a2e0*/  IMAD.MOV.U32 R13, RZ, RZ, R7 ;  /* 0x000000ffff0d7224 */ /* 0x000fe400078e0007 */
[----:B------:R-:W-:-:S06]  /*a2f0*/  IMAD.MOV.U32 R12, RZ, RZ, R5 ;  /* 0x000000ffff0c7224 */ /* 0x000fcc00078e0005 */
[----:B------:R-:W-:Y:S01]  /*a300*/  SYNCS.ARRIVE.TRANS64.RED.A1T0 RZ, [UR5], RZ ;  /* 0x000000ffffff79a7 */ /* 0x000fe20008100405 */
[----:B------:R-:W-:Y:S05]  /*a310*/  @P1 BRA `(.L_x_1966) ;  /* 0xffffffc800f41947 */ /* 0x000fea000383ffff */
.L_x_1947:
[----:B------:R-:W-:Y:S01]  /*a320*/  ISETP.NE.AND P2, PT, R225, 0x1, PT ;  /* 0x00000001e100780c */ /* 0x000fe20003f45270 */
[----:B------:R-:W-:Y:S01]  /*a330*/  VIADD R8, R23, 0x3f ;  /* 0x0000003f17087836 */ /* 0x000fe20000000000 */
[----:B------:R-:W-:Y:S02]  /*a340*/  LOP3.LUT P1, RZ, R16, 0x1, RZ, 0xc0, !PT ;  /* 0x0000000110ff7812 */ /* 0x000fe4000782c0ff */
[----:B------:R-:W-:Y:S01]  /*a350*/  IADD3 R12, -R6, 0x1, RZ ;  /* 0x00000001060c7810 */ /* 0x000fe20007ffe1ff */
[----:B------:R-:W-:-:S04]  /*a360*/  IMAD.MOV.U32 R6, RZ, RZ, R8 ;  /* 0x000000ffff067224 */ /* 0x000fc800078e0008 */
[----:B------:R-:W-:-:S04]  /*a370*/  IMAD R13, R17, UR15, R12 ;  /* 0x0000000f110d7c24 */ /* 0x000fc8000f8e020c */
[----:B------:R-:W0:Y:S08]  /*a380*/  @P2 LDC R9, c[0x0][0x44c] ;  /* 0x00011300ff092b82 */ /* 0x000e300000000800 */
[----:B------:R-:W1:Y:S01]  /*a390*/  @P2 LDC R10, c[0x0][0x450] ;  /* 0x00011400ff0a2b82 */ /* 0x000e620000000800 */
[----:B0-----:R-:W-:-:S05]  /*a3a0*/  @P2 IMAD.HI.U32 R9, R8, R9, RZ ;  /* 0x0000000908092227 */ /* 0x001fca00078e00ff */
[----:B-1----:R-:W-:-:S05]  /*a3b0*/  @P2 SHF.R.U32.HI R6, RZ, R10, R9 ;  /* 0x0000000aff062219 */ /* 0x002fca0000011609 */
[----:B------:R-:W-:-:S04]  /*a3c0*/  IMAD.IADD R6, R13, 0x1, R6 ;  /* 0x000000010d067824 */ /* 0x000fc800078e0206 */
[----:B------:R-:W-:Y:S01]  /*a3d0*/  VIADD R10, R6, -UR18 ;  /* 0x80000012060a7c36 */ /* 0x000fe20008000000 */
[----:B------:R-:W-:Y:S06]  /*a3e0*/  @!P1 BRA `(.L_x_1967) ;  /* 0x0000000000449947 */ /* 0x000fec0003800000 */
[----:B------:R-:W-:-:S13]  /*a3f0*/  ISETP.GT.AND P1, PT, R6, -0x1, PT ;  /* 0xffffffff0600780c */ /* 0x000fda0003f24270 */
[----:B------:R-:W-:Y:S05]  /*a400*/  @P1 BRA `(.L_x_1968) ;  /* 0x0000000000201947 */ /* 0x000fea0003800000 */
[----:B------:R-:W0:Y:S01]  /*a410*/  LDC R15, c[0x0][0xadc] ;  /* 0x0002b700ff0f7b82 */ /* 0x000e220000000800 */
[----:B------:R-:W-:Y:S02]  /*a420*/  LOP3.LUT R13, RZ, R6, RZ, 0x33, !PT ;  /* 0x00000006ff0d7212 */ /* 0x000fe400078e33ff */
[----:B0-----:R-:W-:-:S13]  /*a430*/  ISETP.NE.AND P1, PT, R15, 0x1, PT ;  /* 0x000000010f00780c */ /* 0x001fda0003f25270 */
[----:B------:R-:W0:Y:S02]  /*a440*/  @P1 LDC.64 R8, c[0x0][0xae0] ;  /* 0x0002b800ff081b82 */ /* 0x000e240000000a00 */
[----:B0-----:R-:W-:-:S05]  /*a450*/  @P1 IMAD.HI.U32 R8, R13, R8, RZ ;  /* 0x000000080d081227 */ /* 0x001fca00078e00ff */
[----:B------:R-:W-:-:S04]  /*a460*/  @P1 SHF.R.U32.HI R13, RZ, R9, R8 ;  /* 0x00000009ff0d1219 */ /* 0x000fc80000011608 */
[----:B------:R-:W-:Y:S01]  /*a470*/  LOP3.LUT R6, RZ, R13, RZ, 0x33, !PT ;  /* 0x0000000dff067212 */ /* 0x000fe200078e33ff */
[----:B------:R-:W-:Y:S06]  /*a480*/  BRA `(.L_x_1969) ;  /* 0x0000000000147947 */ /* 0x000fec0003800000 */
.L_x_1968:
[----:B------:R-:W0:Y:S02]  /*a490*/  LDC R15, c[0x0][0xadc] ;  /* 0x0002b700ff0f7b82 */ /* 0x000e240000000800 */
[----:B0-----:R-:W-:-:S13]  /*a4a0*/  ISETP.NE.AND P1, PT, R15, 0x1, PT ;  /* 0x000000010f00780c */ /* 0x001fda0003f25270 */
[----:B------:R-:W0:Y:S02]  /*a4b0*/  @P1 LDC.64 R8, c[0x0][0xae0] ;  /* 0x0002b800ff081b82 */ /* 0x000e240000000a00 */
[----:B0-----:R-:W-:-:S05]  /*a4c0*/  @P1 IMAD.HI.U32 R8, R6, R8, RZ ;  /* 0x0000000806081227 */ /* 0x001fca00078e00ff */
[----:B------:R-:W-:-:S07]  /*a4d0*/  @P1 SHF.R.U32.HI R6, RZ, R9, R8 ;  /* 0x00000009ff061219 */ /* 0x000fce0000011608 */
.L_x_1969:
[----:B------:R-:W-:-:S05]  /*a4e0*/  IMAD R9, R6, R15, RZ ;  /* 0x0000000f06097224 */ /* 0x000fca00078e02ff */
[----:B------:R-:W-:-:S07]  /*a4f0*/  VIMNMX R10, R10, R9, !PT ;  /* 0x000000090a0a7248 */ /* 0x000fce0007fe0100 */
.L_x_1967:
[----:B------:R-:W-:-:S05]  /*a500*/  VIADD R10, R10, 0x3f ;  /* 0x0000003f0a0a7836 */ /* 0x000fca0000000000 */
        /* <DEDUP_REMOVED lines=9> */
.L_x_1981:
[----:B------:R-:W-:Y:S01]  /*a5a0*/  UIADD3 UR36, UR7, 0x1, URZ ;  /* 0x0000000107247890 */ /* 0x000fe2000fffe03f */
[----:B------:R-:W-:Y:S02]  /*a5b0*/  IMAD.MOV.U32 R5, RZ, RZ, R11 ;  /* 0x000000ffff057224 */ /* 0x000fe400078e000b */
[----:B------:R-:W-:Y:S01]  /*a5c0*/  VIADD R11, R11, 0xffffffff ;  /* 0xffffffff0b0b7836 */ /* 0x000fe20000000000 */
[----:B------:R-:W-:Y:S02]  /*a5d0*/  UISETP.NE.AND UP0, UPT, UR36, 0x2, UPT ;  /* 0x000000022400788c */ /* 0x000fe4000bf05270 */
[----:B------:R-:W-:Y:S02]  /*a5e0*/  ISETP.GT.AND P1, PT, R5, R6, PT ;  /* 0x000000060500720c */ /* 0x000fe40003f24270 */
[----:B------:R-:W-:Y:S02]  /*a5f0*/  USEL UR5, URZ, 0x1, UP0 ;  /* 0x000000013f057887 */ /* 0x000fe40008000000 */
[----:B------:R-:W-:-:S04]  /*a600*/  USEL UR36, UR36, URZ, UP0 ;  /* 0x0000003f24247287 */ /* 0x000fc80008000000 */
[----:B------:R-:W-:Y:S01]  /*a610*/  LOP3.LUT R2, R2, UR5, RZ, 0x3c, !PT ;  /* 0x0000000502027c12 */ /* 0x000fe2000f8e3cff */
[----:B------:R-:W-:Y:S07]  /*a620*/  @!P0 BRA `(.L_x_1971) ;  /* 0x0000000000048947 */ /* 0x000fee0003800000 */
[----:B------:R-:W-:Y:S01]  /*a630*/  BPT.TRAP 0x1 ;  /* 0x000000040000795c */ /* 0x000fe20000300000 */
.L_x_1971:
[----:B------:R-:W-:Y:S01]  /*a640*/  ULEA UR5, UR36, UR38, 0x3 ;  /* 0x0000002624057291 */ /* 0x000fe2000f8e183f */
[----:B------:R-:W-:-:S08]  /*a650*/  SHF.L.U32 R5, R2, 0x1f, RZ ;  /* 0x0000001f02057819 */ /* 0x000fd000000006ff */
[----:B------:R0:W1:Y:S01]  /*a660*/  SYNCS.PHASECHK.TRANS64.TRYWAIT P2, [UR5+0x38830], R5 ;  /* 0x03883005ff0075a7 */ /* 0x0000620008040145 */
[----:B------:R-:W-:Y:S05]  /*a670*/  @!P0 BRA `(.L_x_1972) ;  /* 0x0000000000048947 */ /* 0x000fea0003800000 */
[----:B------:R-:W-:Y:S01]  /*a680*/  BPT.TRAP 0x1 ;  /* 0x000000040000795c */ /* 0x000fe20000300000 */
.L_x_1972:
[----:B-1----:R-:W-:Y:S05]  /*a690*/  @P2 BRA `(.L_x_1973) ;  /* 0x0000000000082947 */ /* 0x002fea0003800000 */
[----:B------:R-:W1:Y:S02]  /*a6a0*/  SYNCS.PHASECHK.TRANS64.TRYWAIT P2, [UR5+0x38830], R5 ;  /* 0x03883005ff0075a7 */ /* 0x000e640008040145 */
[----:B-1----:R-:W-:Y:S05]  /*a6b0*/  @!P2 BRA `(.L_x_1974) ;  /* 0x000000e400aca947 */ /* 0x002fea0003800000 */
.L_x_1973:
        /* <DEDUP_REMOVED lines=23> */
.L_x_1975:
[----:B------:R2:W3:Y:S01]  /*a830*/  SYNCS.PHASECHK.TRANS64.TRYWAIT P2, [UR5+0x38850], R5 ;  /* 0x03885005ff0075a7 */ /* 0x0004e20008040145 */
[----:B------:R-:W-:Y:S05]  /*a840*/  @!P0 BRA `(.L_x_1976) ;  /* 0x0000000000048947 */ /* 0x000fea0003800000 */
[----:B------:R-:W-:Y:S01]  /*a850*/  BPT.TRAP 0x1 ;  /* 0x000000040000795c */ /* 0x000fe20000300000 */
.L_x_1976:
[----:B---3--:R-:W-:Y:S05]  /*a860*/  @P2 BRA `(.L_x_1977) ;  /* 0x0000000000082947 */ /* 0x008fea0003800000 */
[----:B------:R-:W3:Y:S02]  /*a870*/  SYNCS.PHASECHK.TRANS64.TRYWAIT P2, [UR5+0x38850], R5 ;  /* 0x03885005ff0075a7 */ /* 0x000ee40008040145 */
[----:B---3--:R-:W-:Y:S05]  /*a880*/  @!P2 BRA `(.L_x_1978) ;  /* 0x000000e40050a947 */ /* 0x008fea0003800000 */
.L_x_1977:
[----:B------:R-:W-:Y:S01]  /*a890*/  ULEA UR26, UR36, UR4, 0xc ;  /* 0x00000004241a7291 */ /* 0x000fe2000f8e603f */
[----:B------:R-:W-:Y:S01]  /*a8a0*/  WARPGROUP.ARRIVE ;  /* 0x00000000000079c5 */ /* 0x000fe20000000000 */
[----:B------:R-:W-:Y:S01]  /*a8b0*/  UMOV UR27, 0x40000040 ;  /* 0x40000040001b7882 */ /* 0x000fe20000000000 */
[----:B------:R-:W-:-:S04]  /*a8c0*/  UIADD3 UR28, UR6, 0x2, URZ ;  /* 0x00000002061c7890 */ /* 0x000fc8000fffe03f */
[----:B------:R-:W3:Y:S01]  /*a8d0*/  S2R R7, SR_TID.X ;  /* 0x0000000000077919 */ /* 0x000ee20000002100 */
[----:B------:R-:W-:Y:S01]  /*a8e0*/  UIADD3 UR30, UR26, 0x2, URZ ;  /* 0x000000021a1e7890 */ /* 0x000fe2000fffe03f */
[----:B------:R-:W-:Y:S01]  /*a8f0*/  UMOV UR29, 0x40000040 ;  /* 0x40000040001d7882 */ /* 0x000fe20000000000 */
[----:B------:R-:W-:Y:S01]  /*a900*/  UMOV UR31, 0x40000040 ;  /* 0x40000040001f7882 */ /* 0x000fe20000000000 */
[----:B------:R-:W-:Y:S01]  /*a910*/  HGMMA.64x64x16.F32 R152, gdesc[UR24], R152, gsb0 ;  /* 0x00e00000189879f0 */ /* 0x000fe20008000898 */
[----:B------:R-:W-:Y:S02]  /*a920*/  UIADD3 UR15, UR6, 0x800, URZ ;  /* 0x00000800060f7890 */ /* 0x000fe4000fffe03f */
[----:B------:R-:W-:Y:S01]  /*a930*/  UIADD3 UR18, UR26, 0x800, URZ ;  /* 0x000008001a127890 */ /* 0x000fe2000fffe03f */
[----:B---3--:R-:W-:-:S05]  /*a940*/  SHF.R.U32.HI R7, RZ, 0x7, R7 ;  /* 0x00000007ff077819 */ /* 0x008fca0000011607 */
[----:B012---:R-:W0:Y:S02]  /*a950*/  SHFL.IDX PT, R5, R7, RZ, 0x1f ;  /* 0x00001fff07057589 */ /* 0x007e2400000e0000 */
        /* <DEDUP_REMOVED lines=252> */
.L_x_1979:
        /* <DEDUP_REMOVED lines=14> */
[----:B------:R-:W-:Y:S01]  /*ba00*/  FMNMX.FTZ R10, R164, R5, !PT ;  /* 0x00000005a40a7209 */ /* 0x000fe20007810000 */
[----:B------:R-:W-:Y:S01]  /*ba10*/  UMOV UR18, UR10 ;  /* 0x0000000a00127c82 */ /* 0x000fe20008000000 */
        /* <DEDUP_REMOVED lines=17> */
[----:B------:R-:W-:Y:S02]  /*bb30*/  FMNMX.FTZ R10, R162, R5, !PT ;  /* 0x00000005a20a7209 */ /* 0x000fe40007810000 */
[----:B0-----:R-:W-:Y:S02]  /*bb40*/  FMNMX.FTZ R5, R12, R7, !PT ;  /* 0x000000070c057209 */ /* 0x001fe40007810000 */
[----:B------:R-:W-:-:S03]  /*bb50*/  FMNMX.FTZ R7, R163, R10, !PT ;  /* 0x0000000aa3077209 */ /* 0x000fc60007810000 */
[C---:B------:R-:W-:Y:S01]  /*bb60*/  FADD.FTZ R10, -R5.reuse, R8 ;  /* 0x00000008050a7221 */ /* 0x040fe20000010100 */
[----:B------:R-:W-:Y:S01]  /*bb70*/  FMNMX.FTZ R8, R166, R7, !PT ;  /* 0x00000007a6087209 */ /* 0x000fe20007810000 */
[----:B------:R-:W-:Y:S02]  /*bb80*/  FMUL.FTZ R201, R5, UR11 ;  /* 0x0000000b05c97c20 */ /* 0x000fe40008410000 */
[----:B------:R-:W-:Y:S01]  /*bb90*/  FMUL.FTZ R9, R10, UR11 ;  /* 0x0000000b0a097c20 */ /* 0x000fe20008410000 */
[----:B------:R-:W-:Y:S01]  /*bba0*/  FMNMX.FTZ R7, R167, R8, !PT ;  /* 0x00000008a7077209 */ /* 0x000fe20007810000 */
[--C-:B------:R-:W-:Y:S01]  /*bbb0*/  FFMA.FTZ R152, R152, UR11, -R201.reuse ;  /* 0x0000000b98987c23 */ /* 0x100fe200080108c9 */
[--C-:B------:R-:W-:Y:S01]  /*bbc0*/  FFMA.FTZ R13, R153, UR11, -R201.reuse ;  /* 0x0000000b990d7c23 */ /* 0x100fe200080108c9 */
[----:B------:R-:W-:Y:S01]  /*bbd0*/  IMAD.MOV R153, RZ, RZ, -R184 ;  /* 0x000000ffff997224 */ /* 0x000fe200078e0ab8 */
[----:B------:R-:W-:Y:S01]  /*bbe0*/  FMNMX.FTZ R8, R170, R7, !PT ;  /* 0x00000007aa087209 */ /* 0x000fe20007810000 */
[--C-:B------:R-:W-:Y:S01]  /*bbf0*/  FFMA.FTZ R20, R168, UR11, -R201.reuse ;  /* 0x0000000ba8147c23 */ /* 0x100fe200080108c9 */
[--C-:B------:R-:W-:Y:S01]  /*bc00*/  FFMA.FTZ R168, R172, UR11, -R201.reuse ;  /* 0x0000000baca87c23 */ /* 0x100fe200080108c9 */
[--C-:B------:R-:W-:Y:S01]  /*bc10*/  FFMA.FTZ R172, R176, UR11, -R201.reuse ;  /* 0x0000000bb0ac7c23 */ /* 0x100fe200080108c9 */
[----:B------:R-:W-:Y:S01]  /*bc20*/  FMNMX.FTZ R7, R171, R8, !PT ;  /* 0x00000008ab077209 */ /* 0x000fe20007810000 */
[--C-:B------:R-:W-:Y:S01]  /*bc30*/  FFMA.FTZ R176, R180, UR11, -R201.reuse ;  /* 0x0000000bb4b07c23 */ /* 0x100fe200080108c9 */
[----:B------:R-:W-:Y:S01]  /*bc40*/  MUFU.EX2 R8, R152 ;  /* 0x0000009800087308 */ /* 0x000fe20000000800 */
[----:B------:R-:W-:Y:S01]  /*bc50*/  ISETP.NE.AND P2, PT, R18, R153, PT ;  /* 0x000000991200720c */ /* 0x000fe20003f45270 */
        /* <DEDUP_REMOVED lines=12> */
[----:B------:R-:W-:Y:S01]  /*bd20*/  FFMA.FTZ R181, R181, UR11, -R201 ;  /* 0x0000000bb5b57c23 */ /* 0x000fe200080108c9 */
[----:B------:R-:W-:Y:S01]  /*bd30*/  FMNMX.FTZ R7, R179, R10, !PT ;  /* 0x0000000ab3077209 */ /* 0x000fe20007810000 */
[----:B------:R-:W-:Y:S03]  /*bd40*/  MUFU.EX2 R13, R13 ;  /* 0x0000000d000d7308 */ /* 0x000fe60000000800 */
[----:B------:R-:W-:-:S04]  /*bd50*/  FMNMX.FTZ R12, R182, R7, !PT ;  /* 0x00000007b60c7209 */ /* 0x000fc80007810000 */
[----:B------:R-:W-:Y:S01]  /*bd60*/  FMNMX.FTZ R7, R183, R12, !PT ;  /* 0x0000000cb7077209 */ /* 0x000fe20007810000 */
[----:B------:R-:W-:Y:S01]  /*bd70*/  FFMA.FTZ R12, R160, UR11, -R201 ;  /* 0x0000000ba00c7c23 */ /* 0x000fe200080108c9 */
[----:B------:R-:W-:Y:S01]  /*bd80*/  MUFU.EX2 R10, R156 ;  /* 0x0000009c000a7308 */ /* 0x000fe20000000800 */
[-C--:B0-----:R-:W-:Y:S01]  /*bd90*/  FMUL.FTZ R24, R24, R9.reuse ;  /* 0x0000000918187220 */ /* 0x081fe20000410000 */
        /* <DEDUP_REMOVED lines=68> */
[----:B------:R-:W-:Y:S01]  /*c1e0*/  FFMA.FTZ R201, R154, UR11, -R152 ;  /* 0x0000000b9ac97c23 */ /* 0x000fe20008010898 */
[----:B------:R-:W-:-:S02]  /*c1f0*/  IMAD.U32 R154, RZ, RZ, UR7 ;  /* 0x00000007ff9a7e24 */ /* 0x000fc4000f8e00ff */
[--C-:B------:R-:W-:Y:S01]  /*c200*/  FFMA.FTZ R200, R155, UR11, -R152.reuse ;  /* 0x0000000b9bc87c23 */ /* 0x100fe20008010898 */
[--C-:B------:R-:W-:Y:S01]  /*c210*/  FFMA.FTZ R202, R158, UR11, -R152.reuse ;  /* 0x0000000b9eca7c23 */ /* 0x100fe20008010898 */
[--C-:B------:R-:W-:Y:S01]  /*c220*/  FFMA.FTZ R203, R159, UR11, -R152.reuse ;  /* 0x0000000b9fcb7c23 */ /* 0x100fe20008010898 */
[----:B------:R-:W0:Y:S01]  /*c230*/  MUFU.EX2 R180, R180 ;  /* 0x000000b400b47308 */ /* 0x000e220000000800 */
        /* <DEDUP_REMOVED lines=22> */
[----:B------:R-:W-:Y:S01]  /*c3a0*/  FMUL.FTZ R30, R30, R180 ;  /* 0x000000b41e1e7220 */ /* 0x000fe20000410000 */
[----:B------:R-:W0:Y:S01]  /*c3b0*/  MUFU.EX2 R200, R200 ;  /* 0x000000c800c87308 */ /* 0x000e220000000800 */
[----:B------:R-:W-:Y:S01]  /*c3c0*/  F2FP.F16.F32.PACK_AB R160, R169, R20 ;  /* 0x00000014a9a0723e */ /* 0x000fe200000000ff */
        /* <DEDUP_REMOVED lines=63> */
[----:B-1----:R-:W-:Y:S01]  /*c7c0*/  F2FP.F16.F32.PACK_AB R159, R207, R206 ;  /* 0x000000cecf9f723e */ /* 0x002fe200000000ff */
[-C--:B------:R-:W-:Y:S01]  /*c7d0*/  FMUL.FTZ R131, R131, R180.reuse ;  /* 0x000000b483837220 */ /* 0x080fe20000410000 */
[-C--:B------:R-:W-:Y:S01]  /*c7e0*/  FMUL.FTZ R132, R132, R9.reuse ;  /* 0x0000000984847220 */ /* 0x080fe20000410000 */
[-C--:B------:R-:W-:Y:S01]  /*c7f0*/  FMUL.FTZ R133, R133, R9.reuse ;  /* 0x0000000985857220 */ /* 0x080fe20000410000 */
[-C--:B------:R-:W-:Y:S01]  /*c800*/  FMUL.FTZ R134, R134, R180.reuse ;  /* 0x000000b486867220 */ /* 0x080fe20000410000 */
[----:B------:R-:W-:Y:S01]  /*c810*/  FMUL.FTZ R135, R135, R180 ;  /* 0x000000b487877220 */ /* 0x000fe20000410000 */
        /* <DEDUP_REMOVED lines=15> */
[-C--:B------:R-:W-:Y:S01]  /*c910*/  FMUL.FTZ R148, R148, R9.reuse ;  /* 0x0000000994947220 */ /* 0x080fe20000410000 */
[----:B------:R-:W-:Y:S01]  /*c920*/  FMUL.FTZ R149, R149, R9 ;  /* 0x0000000995957220 */ /* 0x000fe20000410000 */
[----:B------:R-:W0:Y:S01]  /*c930*/  MUFU.EX2 R175, R175 ;  /* 0x000000af00af7308 */ /* 0x000e220000000800 */
[----:B-1----:R-:W-:Y:S01]  /*c940*/  F2FP.F16.F32.PACK_AB R161, R171, R170 ;  /* 0x000000aaaba1723e */ /* 0x002fe200000000ff */
[-C--:B------:R-:W-:Y:S01]  /*c950*/  FMUL.FTZ R150, R150, R180.reuse ;  /* 0x000000b496967220 */ /* 0x080fe20000410000 */
[----:B------:R-:W-:Y:S01]  /*c960*/  FMUL.FTZ R151, R151, R180 ;  /* 0x000000b497977220 */ /* 0x000fe20000410000 */
[----:B------:R1:W-:Y:S01]  /*c970*/  STSM.16.M88.4 [R185+0x36400], R152 ;  /* 0x03640098b9007844 */ /* 0x0003e20000000200 */
[----:B------:R-:W-:Y:S01]  /*c980*/  FFMA.FTZ R0, R9, R0, R8 ;  /* 0x0000000009007223 */ /* 0x000fe20000010008 */
[----:B------:R-:W-:-:S02]  /*c990*/  FFMA.FTZ R3, R180, R3, R201 ;  /* 0x00000003b4037223 */ /* 0x000fc400000100c9 */
[----:B------:R-:W-:Y:S01]  /*c9a0*/  MUFU.EX2 R172, R172 ;  /* 0x000000ac00ac7308 */ /* 0x000fe20000000800 */
[----:B------:R1:W-:Y:S01]  /*c9b0*/  STSM.16.M88.4 [R186], R156 ;  /* 0x0000009cba007844 */ /* 0x0003e20000000200 */
        /* <DEDUP_REMOVED lines=31> */
[----:B------:R-:W-:Y:S01]  /*cbb0*/  FADD.FTZ R172, R172, R173 ;  /* 0x000000adacac7221 */ /* 0x000fe20000010000 */
[----:B------:R-:W-:Y:S03]  /*cbc0*/  MUFU.EX2 R182, R182 ;  /* 0x000000b600b67308 */ /* 0x000fe60000000800 */
[----:B------:R-:W-:-:S04]  /*cbd0*/  FADD.FTZ R177, R177, R172 ;  /* 0x000000acb1b17221 */ /* 0x000fc80000010000 */
[----:B------:R-:W-:Y:S01]  /*cbe0*/  FADD.FTZ R0, R176, R177 ;  /* 0x000000b1b0007221 */ /* 0x000fe20000010000 */
[----:B------:R-:W0:Y:S01]  /*cbf0*/  MUFU.EX2 R183, R183 ;  /* 0x000000b700b77308 */ /* 0x000e220000000800 */
[----:B--2---:R-:W-:Y:S01]  /*cc00*/  F2FP.F16.F32.PACK_AB R165, R179, R178 ;  /* 0x000000b2b3a5723e */ /* 0x004fe200000000ff */
[----:B------:R-:W-:Y:S01]  /*cc10*/  FADD.FTZ R178, R178, R175 ;  /* 0x000000afb2b27221 */ /* 0x000fe20000010000 */
[----:B------:R-:W-:-:S03]  /*cc20*/  FADD.FTZ R0, R181, R0 ;  /* 0x00000000b5007221 */ /* 0x000fc60000010000 */
[----:B------:R-:W-:Y:S01]  /*cc30*/  FADD.FTZ R179, R179, R178 ;  /* 0x000000b2b3b37221 */ /* 0x000fe20000010000 */
[----:B0-----:R-:W-:-:S03]  /*cc40*/  F2FP.F16.F32.PACK_AB R167, R183, R182 ;  /* 0x000000b6b7a7723e */ /* 0x001fc600000000ff */
[----:B------:R-:W-:Y:S02]  /*cc50*/  FADD.FTZ R182, R182, R179 ;  /* 0x000000b3b6b67221 */ /* 0x000fe40000010000 */
[----:B------:R1:W-:Y:S01]  /*cc60*/  STSM.16.M88.4 [R187], R164 ;  /* 0x000000a4bb007844 */ /* 0x0003e20000000200 */
[----:B------:R-:W-:Y:S01]  /*cc70*/  WARPGROUP.ARRIVE ;  /* 0x00000000000079c5 */ /* 0x000fe20000000000 */
[----:B------:R-:W-:-:S05]  /*cc80*/  FADD.FTZ R3, R183, R182 ;  /* 0x000000b6b7037221 */ /* 0x000fca0000010000 */
[----:B------:R-:W-:Y:S01]  /*cc90*/  HGMMA.64x256x16.F32 R24, R152, gdesc[UR12].tnspB, R24, gsb0 ;  /* 0x43e0000c98187df0 */ /* 0x000fe20008000818 */
[----:B------:R-:W-:Y:S01]  /*cca0*/  UIADD3 UR14, UR14, 0x180, URZ ;  /* 0x000001800e0e7890 */ /* 0x000fe2000fffe03f */
        /* <DEDUP_REMOVED lines=26> */
.L_x_1980:
[----:B------:R-:W-:Y:S01]  /*ce50*/  UIADD3 UR5, UR5, 0x38860, URZ ;  /* 0x0003886005057890 */ /* 0x000fe2000fffe03f */
[----:B------:R-:W-:Y:S01]  /*ce60*/  IMAD.MOV.U32 R200, RZ, RZ, R7 ;  /* 0x000000ffffc87224 */ /* 0x000fe200078e0007 */
[----:B------:R-:W-:Y:S01]  /*ce70*/  UMOV UR7, UR36 ;  /* 0x0000002400077c82 */ /* 0x000fe20008000000 */
[----:B------:R-:W-:Y:S01]  /*ce80*/  IMAD.MOV.U32 R8, RZ, RZ, R5 ;  /* 0x000000ffff087224 */ /* 0x000fe200078e0005 */
[----:B------:R-:W-:-:S09]  /*ce90*/  UPRMT UR5, UR39, 0x654, UR5 ;  /* 0x0000065427057896 */ /* 0x000fd20008000005 */
[----:B------:R-:W-:Y:S01]  /*cea0*/  SYNCS.ARRIVE.TRANS64.RED.A1T0 RZ, [UR5], RZ ;  /* 0x000000ffffff79a7 */ /* 0x000fe20008100405 */
[----:B------:R-:W-:Y:S05]  /*ceb0*/  @P1 BRA `(.L_x_1981) ;  /* 0xffffffd400b81947 */ /* 0x000fea000383ffff */
.L_x_1970:
[----:B------:R-:W-:-:S13]  /*cec0*/  ISETP.GE.AND P1, PT, R11, R191, PT ;  /* 0x000000bf0b00720c */ /* 0x000fda0003f26270 */
[----:B------:R-:W-:Y:S05]  /*ced0*/  @!P1 BRA `(.L_x_1982) ;  /* 0x00000034000c9947 */ /* 0x000fea0003800000 */
[----:B------:R-:W-:Y:S01]  /*cee0*/  IMAD.MOV.U32 R9, RZ, RZ, R7 ;  /* 0x000000ffff097224 */ /* 0x000fe200078e0007 */
[----:B------:R-:W-:Y:S01]  /*cef0*/  UMOV UR5, UR36 ;  /* 0x0000002400057c82 */ /* 0x000fe20008000000 */
[----:B------:R-:W-:-:S07]  /*cf00*/  IMAD.MOV.U32 R8, RZ, RZ, R5 ;  /* 0x000000ffff087224 */ /* 0x000fce00078e0005 */
.L_x_2001:
[----:B------:R-:W-:-:S04]  /*cf10*/  UIADD3 UR36, UR5, 0x1, URZ ;  /* 0x0000000105247890 */ /* 0x000fc8000fffe03f */
[----:B------:R-:W-:-:S04]  /*cf20*/  UISETP.NE.AND UP0, UPT, UR36, 0x2, UPT ;  /* 0x000000022400788c */ /* 0x000fc8000bf05270 */
[----:B------:R-:W-:Y:S02]  /*cf30*/  USEL UR7, URZ, 0x1, UP0 ;  /* 0x000000013f077887 */ /* 0x000fe40008000000 */
[----:B------:R-:W-:-:S04]  /*cf40*/  USEL UR36, UR36, URZ, UP0 ;  /* 0x0000003f24247287 */ /* 0x000fc80008000000 */
[----:B------:R-:W-:Y:S01]  /*cf50*/  LOP3.LUT R2, R2, UR7, RZ, 0x3c, !PT ;  /* 0x0000000702027c12 */ /* 0x000fe2000f8e3cff */
[----:B------:R-:W-:Y:S07]  /*cf60*/  @!P0 BRA `(.L_x_1983) ;  /* 0x0000000000048947 */ /* 0x000fee0003800000 */
[----:B------:R-:W-:Y:S01]  /*cf70*/  BPT.TRAP 0x1 ;  /* 0x000000040000795c */ /* 0x000fe20000300000 */
.L_x_1983:
[----:B------:R-:W-:Y:S01]  /*cf80*/  ULEA UR7, UR36, UR38, 0x3 ;  /* 0x0000002624077291 */ /* 0x000fe2000f8e183f */
[----:B------:R-:W-:-:S08]  /*cf90*/  SHF.L.U32 R5, R2, 0x1f, RZ ;  /* 0x0000001f02057819 */ /* 0x000fd000000006ff */
[----:B------:R0:W1:Y:S01]  /*cfa0*/  SYNCS.PHASECHK.TRANS64.TRYWAIT P1, [UR7+0x38830], R5 ;  /* 0x03883005ff0075a7 */ /* 0x0000620008020147 */
[----:B------:R-:W-:Y:S05]  /*cfb0*/  @!P0 BRA `(.L_x_1984) ;  /* 0x0000000000048947 */ /* 0x000fea0003800000 */
[----:B------:R-:W-:Y:S01]  /*cfc0*/  BPT.TRAP 0x1 ;  /* 0x000000040000795c */ /* 0x000fe20000300000 */
.L_x_1984:
[----:B-1----:R-:W-:Y:S05]  /*cfd0*/  @P1 BRA `(.L_x_1985) ;  /* 0x0000000000081947 */ /* 0x002fea0003800000 */
[----:B------:R-:W1:Y:S02]  /*cfe0*/  SYNCS.PHASECHK.TRANS64.TRYWAIT P1, [UR7+0x38830], R5 ;  /* 0x03883005ff0075a7 */ /* 0x000e640008020147 */
[----:B-1----:R-:W-:Y:S05]  /*cff0*/  @!P1 BRA `(.L_x_1986) ;  /* 0x000000bc008c9947 */ /* 0x002fea0003800000 */
.L_x_1985:
        /* <DEDUP_REMOVED lines=23> */
.L_x_1987:
[----:B------:R2:W3:Y:S01]  /*d170*/  SYNCS.PHASECHK.TRANS64.TRYWAIT P1, [UR7+0x38850], R5 ;  /* 0x03885005ff0075a7 */ /* 0x0004e20008020147 */
[----:B------:R-:W-:Y:S05]  /*d180*/  @!P0 BRA `(.L_x_1988) ;  /* 0x0000000000048947 */ /* 0x000fea0003800000 */
[----:B------:R-:W-:Y:S01]  /*d190*/  BPT.TRAP 0x1 ;  /* 0x000000040000795c */ /* 0x000fe20000300000 */
.L_x_1988:
[----:B---3--:R-:W-:Y:S05]  /*d1a0*/  @P1 BRA `(.L_x_1989) ;  /* 0x0000000000081947 */ /* 0x008fea0003800000 */
[----:B------:R-:W3:Y:S02]  /*d1b0*/  SYNCS.PHASECHK.TRANS64.TRYWAIT P1, [UR7+0x38850], R5 ;  /* 0x03885005ff0075a7 */ /* 0x000ee40008020147 */
[----:B---3--:R-:W-:Y:S05]  /*d1c0*/  @!P1 BRA `(.L_x_1990) ;  /* 0x000000bc00309947 */ /* 0x008fea0003800000 */
.L_x_1989:
        /* <DEDUP_REMOVED lines=265> */
.L_x_1991:
        /* <DEDUP_REMOVED lines=11> */
[----:B------:R-:W-:-:S02]  /*e310*/  ULDC UR10, c[0x0][0xad4] ;  /* 0x0002b500000a7ab9 */ /* 0x000fc40000000800 */
[----:B------:R-:W-:Y:S01]  /*e320*/  ULOP3.LUT UR10, URZ, UR10, URZ, 0x33, !UPT ;  /* 0x0000000a3f0a7292 */ /* 0x000fe2000f8e333f */
[----:B0-----:R-:W-:-:S05]  /*e330*/  @P1 IMAD.HI.U32 R5, R20, R5, RZ ;  /* 0x0000000514051227 */ /* 0x001fca00078e00ff */
[----:B-1----:R-:W-:Y:S01]  /*e340*/  @P1 SHF.R.U32.HI R20, RZ, R6, R5 ;  /* 0x00000006ff141219 */ /* 0x002fe20000011605 */
[----:B------:R-:W-:-:S04]  /*e350*/  IMAD.SHL.U32 R5, R11, 0x40, RZ ;  /* 0x000000400b057824 */ /* 0x000fc800078e00ff */
[----:B------:R-:W0:Y:S01]  /*e360*/  SHFL.IDX PT, R7, R20, RZ, 0x1c1f ;  /* 0x001c1fff14077589 */ /* 0x000e2200000e0000 */
[----:B------:R-:W-:-:S05]  /*e370*/  IADD3 R6, -R18, 0x1, -R5 ;  /* 0x0000000112067810 */ /* 0x000fca0007ffe905 */
[----:B------:R-:W-:-:S04]  /*e380*/  IMAD R6, R17, UR11, R6 ;  /* 0x0000000b11067c24 */ /* 0x000fc8000f8e0206 */
[----:B------:R-:W-:-:S04]  /*e390*/  VIADD R6, R6, -UR14 ;  /* 0x8000000e06067c36 */ /* 0x000fc80008000000 */
[C---:B------:R-:W-:Y:S02]  /*e3a0*/  VIADD R10, R6.reuse, UR15 ;  /* 0x0000000f060a7c36 */ /* 0x040fe40008000000 */
[----:B------:R-:W-:Y:S01]  /*e3b0*/  VIADD R12, R6, UR10 ;  /* 0x0000000a060c7c36 */ /* 0x000fe20008000000 */
[----:B------:R-:W-:Y:S01]  /*e3c0*/  ULDC UR10, c[0x0][0xadc] ;  /* 0x0002b700000a7ab9 */ /* 0x000fe20000000800 */
[--C-:B0-----:R-:W-:Y:S02]  /*e3d0*/  IMAD.IADD R14, R10, 0x1, R7.reuse ;  /* 0x000000010a0e7824 */ /* 0x101fe400078e0207 */
[----:B------:R-:W-:Y:S01]  /*e3e0*/  IMAD.IADD R15, R12, 0x1, R7 ;  /* 0x000000010c0f7824 */ /* 0x000fe200078e0207 */
[----:B------:R-:W-:Y:S06]  /*e3f0*/  @!P5 BRA `(.L_x_1992) ;  /* 0x00000000005cd947 */ /* 0x000fec0003800000 */
        /* <DEDUP_REMOVED lines=13> */
.L_x_1994:
[----:B------:R-:W-:-:S05]  /*e4d0*/  IMAD.U32 R200, RZ, RZ, UR10 ;  /* 0x0000000affc87e24 */ /* 0x000fca000f8e00ff */
[----:B------:R-:W-:-:S13]  /*e4e0*/  ISETP.NE.AND P1, PT, R200, 0x1, PT ;  /* 0x00000001c800780c */ /* 0x000fda0003f25270 */
[----:B------:R-:W0:Y:S02]  /*e4f0*/  @P1 LDC.64 R6, c[0x0][0xae0] ;  /* 0x0002b800ff061b82 */ /* 0x000e240000000a00 */
[----:B0-----:R-:W-:-:S05]  /*e500*/  @P1 IMAD.HI.U32 R6, R13, R6, RZ ;  /* 0x000000060d061227 */ /* 0x001fca00078e00ff */
[----:B------:R-:W-:-:S07]  /*e510*/  @P1 SHF.R.U32.HI R13, RZ, R7, R6 ;  /* 0x00000007ff0d1219 */ /* 0x000fce0000011606 */
.L_x_1995:
[----:B------:R-:W-:Y:S05]  /*e520*/  BSYNC B0 ;  /* 0x0000000000007941 */ /* 0x000fea0003800000 */
.L_x_1993:
[----:B------:R-:W-:-:S04]  /*e530*/  IMAD R13, R13, R200, -R5 ;  /* 0x000000c80d0d7224 */ /* 0x000fc800078e0a05 */
[----:B------:R-:W-:-:S05]  /*e540*/  IMAD.IADD R13, R13, 0x1, -R18 ;  /* 0x000000010d0d7824 */ /* 0x000fca00078e0a12 */
[----:B------:R-:W-:Y:S02]  /*e550*/  VIADDMNMX R14, R13, R200, R14, PT ;  /* 0x000000c80d0e7246 */ /* 0x000fe4000380010e */
[----:B------:R-:W-:-:S07]  /*e560*/  VIMNMX R15, R15, R13, !PT ;  /* 0x0000000d0f0f7248 */ /* 0x000fce0007fe0100 */
.L_x_1992:
        /* <DEDUP_REMOVED lines=66> */
.L_x_1998:
[----:B------:R-:W-:-:S05]  /*e990*/  IMAD.U32 R20, RZ, RZ, UR10 ;  /* 0x0000000aff147e24 */ /* 0x000fca000f8e00ff */
[----:B------:R-:W-:-:S13]  /*e9a0*/  ISETP.NE.AND P2, PT, R20, 0x1, PT ;  /* 0x000000011400780c */ /* 0x000fda0003f45270 */
[----:B------:R-:W0:Y:S02]  /*e9b0*/  @P2 LDC.64 R6, c[0x0][0xae0] ;  /* 0x0002b800ff062b82 */ /* 0x000e240000000a00 */
[----:B0-----:R-:W-:-:S05]  /*e9c0*/  @P2 IMAD.HI.U32 R6, R14, R6, RZ ;  /* 0x000000060e062227 */ /* 0x001fca00078e00ff */
[----:B------:R-:W-:-:S07]  /*e9d0*/  @P2 SHF.R.U32.HI R14, RZ, R7, R6 ;  /* 0x00000007ff0e2219 */ /* 0x000fce0000011606 */
.L_x_1999:
[----:B------:R-:W-:Y:S05]  /*e9e0*/  BSYNC B0 ;  /* 0x0000000000007941 */ /* 0x000fea0003800000 */
.L_x_1997:
[----:B------:R-:W-:-:S04]  /*e9f0*/  IMAD R5, R14, R20, -R5 ;  /* 0x000000140e057224 */ /* 0x000fc800078e0a05 */
[----:B------:R-:W-:-:S05]  /*ea00*/  IMAD.IADD R5, R5, 0x1, -R18 ;  /* 0x0000000105057824 */ /* 0x000fca00078e0a12 */
[----:B------:R-:W-:Y:S02]  /*ea10*/  VIADDMNMX R10, R5, R20, R10, PT ;  /* 0x00000014050a7246 */ /* 0x000fe4000380010a */
[----:B------:R-:W-:-:S07]  /*ea20*/  VIMNMX R12, R12, R5, !PT ;  /* 0x000000050c0c7248 */ /* 0x000fce0007fe0100 */
.L_x_1996:
[----:B------:R-:W-:Y:S01]  /*ea30*/  FMNMX.FTZ R6, R13, R8, !PT ;  /* 0x000000080d067209 */ /* 0x000fe20007810000 */
[----:B------:R-:W-:Y:S01]  /*ea40*/  ULDC UR11, c[0x0][0xa80] ;  /* 0x0002a000000b7ab9 */ /* 0x000fe20000000800 */
[----:B------:R-:W-:Y:S01]  /*ea50*/  ISETP.GT.AND P2, PT, R12, 0x1, P1 ;  /* 0x000000010c00780c */ /* 0x000fe20000f44270 */
[----:B------:R-:W-:Y:S01]  /*ea60*/  ULEA UR10, UR36, UR37, 0xc ;  /* 0x00000025240a7291 */ /* 0x000fe2000f8e603f */
[----:B------:R-:W-:Y:S01]  /*ea70*/  FMNMX.FTZ R5, R153, R6, !PT ;  /* 0x0000000699057209 */ /* 0x000fe20007810000 */
[----:B------:R-:W-:Y:S01]  /*ea80*/  UMOV UR15, 0x40000040 ;  /* 0x40000040000f7882 */ /* 0x000fe20000000000 */
[----:B------:R-:W-:Y:S02]  /*ea90*/  ISETP.LT.OR P2, PT, R10, 0x2, P2 ;  /* 0x000000020a00780c */ /* 0x000fe40001741670 */
[----:B------:R-:W-:Y:S02]  /*eaa0*/  FMNMX.FTZ R6, R156, R5, !PT ;  /* 0x000000059c067209 */ /* 0x000fe40007810000 */
[----:B------:R-:W-:Y:S01]  /*eab0*/  FSEL R155, R155, -INF , !P2 ;  /* 0xff8000009b9b7808 */ /* 0x000fe20005000000 */
[----:B------:R-:W-:Y:S01]  /*eac0*/  UMOV UR14, UR10 ;  /* 0x0000000a000e7c82 */ /* 0x000fe20008000000 */
[----:B------:R-:W-:-:S02]  /*ead0*/  FMNMX.FTZ R5, R157, R6, !PT ;  /* 0x000000069d057209 */ /* 0x000fc40007810000 */
[----:B------:R-:W-:Y:S02]  /*eae0*/  ISETP.GT.AND P2, PT, R12, RZ, P1 ;  /* 0x000000ff0c00720c */ /* 0x000fe40000f44270 */
[----:B------:R-:W-:Y:S02]  /*eaf0*/  FMNMX.FTZ R6, R160, R5, !PT ;  /* 0x00000005a0067209 */ /* 0x000fe40007810000 */
[----:B------:R-:W-:Y:S02]  /*eb00*/  ISETP.LT.OR P2, PT, R10, 0x1, P2 ;  /* 0x000000010a00780c */ /* 0x000fe40001741670 */
[----:B------:R-:W-:Y:S02]  /*eb10*/  FMNMX.FTZ R5, R161, R6, !PT ;  /* 0x00000006a1057209 */ /* 0x000fe40007810000 */
[----:B------:R-:W-:Y:S02]  /*eb20*/  ISETP.GT.AND P3, PT, R12, 0x8, P1 ;  /* 0x000000080c00780c */ /* 0x000fe40000f64270 */
[----:B------:R-:W-:-:S02]  /*eb30*/  FMNMX.FTZ R6, R164, R5, !PT ;  /* 0x00000005a4067209 */ /* 0x000fc40007810000 */
[----:B------:R-:W-:Y:S02]  /*eb40*/  FSEL R154, R154, -INF , !P2 ;  /* 0xff8000009a9a7808 */ /* 0x000fe40005000000 */
        /* <DEDUP_REMOVED lines=18> */
[----:B------:R-:W-:Y:S01]  /*ec70*/  ISETP.GT.AND P2, PT, R12, 0x18, P1 ;  /* 0x000000180c00780c */ /* 0x000fe20000f44270 */
[----:B------:R-:W0:Y:S01]  /*ec80*/  SHFL.BFLY PT, R5, R6, 0x2, 0x1f ;  /* 0x0c401f0006057f89 */ /* 0x000e2200000e0000 */
[----:B------:R-:W-:Y:S02]  /*ec90*/  ISETP.LT.OR P4, PT, R10, 0x12, P4 ;  /* 0x000000120a00780c */ /* 0x000fe40002781670 */
[----:B------:R-:W-:Y:S02]  /*eca0*/  ISETP.GT.AND P3, PT, R12, 0x19, P1 ;  /* 0x000000190c00780c */ /* 0x000fe40000f64270 */
[----:B------:R-:W-:Y:S02]  /*ecb0*/  ISETP.LT.OR P2, PT, R10, 0x19, P2 ;  /* 0x000000190a00780c */ /* 0x000fe40001741670 */
[----:B------:R-:W-:-:S02]  /*ecc0*/  FSEL R163, R163, -INF , !P4 ;  /* 0xff800000a3a37808 */ /* 0x000fc40006000000 */
[----:B------:R-:W-:Y:S02]  /*ecd0*/  ISETP.GT.AND P4, PT, R12, 0x20, P1 ;  /* 0x000000200c00780c */ /* 0x000fe40000f84270 */
[----:B------:R-:W-:Y:S02]  /*ece0*/  ISETP.LT.OR P3, PT, R10, 0x1a, P3 ;  /* 0x0000001a0a00780c */ /* 0x000fe40001f61670 */
[----:B------:R-:W-:Y:S02]  /*ecf0*/  FSEL R166, R166, -INF , !P2 ;  /* 0xff800000a6a67808 */ /* 0x000fe40005000000 */
[----:B------:R-:W-:Y:S02]  /*ed00*/  ISETP.GT.AND P2, PT, R12, 0x21, P1 ;  /* 0x000000210c00780c */ /* 0x000fe40000f44270 */
[----:B------:R-:W-:Y:S02]  /*ed10*/  ISETP.LT.OR P4, PT, R10, 0x21, P4 ;  /* 0x000000210a00780c */ /* 0x000fe40002781670 */
[----:B------:R-:W-:-:S02]  /*ed20*/  FSEL R167, R167, -INF , !P3 ;  /* 0xff800000a7a77808 */ /* 0x000fc40005800000 */
[----:B------:R-:W-:Y:S02]  /*ed30*/  ISETP.GT.AND P3, PT, R12, 0x28, P1 ;  /* 0x000000280c00780c */ /* 0x000fe40000f64270 */
[----:B------:R-:W-:Y:S02]  /*ed40*/  ISETP.LT.OR P2, PT, R10, 0x22, P2 ;  /* 0x000000220a00780c */ /* 0x000fe40001741670 */
[----:B0-----:R-:W-:Y:S02]  /*ed50*/  FMNMX.FTZ R7, R6, R5, !PT ;  /* 0x0000000506077209 */ /* 0x001fe40007810000 */
[----:B------:R-:W-:Y:S02]  /*ed60*/  FMNMX.FTZ R6, R154, R9, !PT ;  /* 0x000000099a067209 */ /* 0x000fe40007810000 */
[----:B------:R-:W-:Y:S01]  /*ed70*/  FSEL R170, R170, -INF , !P4 ;  /* 0xff800000aaaa7808 */ /* 0x000fe20006000000 */
        /* <DEDUP_REMOVED lines=47> */
[----:B------:R-:W-:Y:S01]  /*f070*/  FFMA.FTZ R181, R181, UR11, -R20 ;  /* 0x0000000bb5b57c23 */ /* 0x000fe20008010814 */
[----:B------:R-:W-:Y:S01]  /*f080*/  FMNMX.FTZ R7, R152, R7, !PT ;  /* 0x0000000798077209 */ /* 0x000fe20007810000 */
[----:B------:R-:W-:Y:S01]  /*f090*/  IMAD.MOV R161, RZ, RZ, -R184 ;  /* 0x000000ffffa17224 */ /* 0x000fe200078e0ab8 */
[----:B------:R-:W-:Y:S01]  /*f0a0*/  MUFU.EX2 R13, R13 ;  /* 0x0000000d000d7308 */ /* 0x000fe20000000800 */
[----:B0-----:R-:W-:Y:S01]  /*f0b0*/  FFMA.FTZ R15, R157, UR11, -R20 ;  /* 0x0000000b9d0f7c23 */ /* 0x001fe20008010814 */
[----:B------:R-:W-:-:S02]  /*f0c0*/  FMNMX.FTZ R14, R178, R7, !PT ;  /* 0x00000007b20e7209 */ /* 0x000fc40007810000 */
[----:B------:R-:W-:Y:S02]  /*f0d0*/  FSEL R157, R5, RZ, P4 ;  /* 0x000000ff059d7208 */ /* 0x000fe40002000000 */
[----:B------:R-:W-:Y:S01]  /*f0e0*/  FMNMX.FTZ R7, R153, R14, !PT ;  /* 0x0000000e99077209 */ /* 0x000fe20007810000 */
[----:B------:R-:W-:Y:S01]  /*f0f0*/  FFMA.FTZ R14, R164, UR11, -R20 ;  /* 0x0000000ba40e7c23 */ /* 0x000fe20008010814 */
[----:B------:R-:W-:Y:S01]  /*f100*/  MUFU.EX2 R12, R12 ;  /* 0x0000000c000c7308 */ /* 0x000fe20000000800 */
[----:B------:R-:W-:Y:S01]  /*f110*/  FADD.FTZ R157, -R157, R8 ;  /* 0x000000089d9d7221 */ /* 0x000fe20000010100 */
[----:B------:R-:W-:-:S03]  /*f120*/  FMNMX.FTZ R7, R182, R7, !PT ;  /* 0x00000007b6077209 */ /* 0x000fc60007810000 */
[----:B------:R-:W-:Y:S01]  /*f130*/  FMUL.FTZ R20, R157, UR11 ;  /* 0x0000000b9d147c20 */ /* 0x000fe20008410000 */
[----:B------:R-:W-:Y:S02]  /*f140*/  FMNMX.FTZ R7, R156, R7, !PT ;  /* 0x000000079c077209 */ /* 0x000fe40007810000 */
[----:B------:R-:W-:Y:S03]  /*f150*/  MUFU.EX2 R8, R181 ;  /* 0x000000b500087308 */ /* 0x000fe60000000800 */
[----:B------:R-:W0:Y:S05]  /*f160*/  SHFL.BFLY PT, R160, R7, 0x2, 0x1f ;  /* 0x0c401f0007a07f89 */ /* 0x000e2a00000e0000 */
[----:B------:R-:W1:Y:S08]  /*f170*/  MUFU.EX2 R20, R20 ;  /* 0x0000001400147308 */ /* 0x000e700000000800 */
[----:B------:R-:W2:Y:S08]  /*f180*/  MUFU.EX2 R15, R15 ;  /* 0x0000000f000f7308 */ /* 0x000eb00000000800 */
[----:B------:R-:W-:Y:S01]  /*f190*/  MUFU.EX2 R10, R10 ;  /* 0x0000000a000a7308 */ /* 0x000fe20000000800 */
        /* <DEDUP_REMOVED lines=24> */
[----:B------:R-:W3:Y:S01]  /*f320*/  MUFU.EX2 R175, R175 ;  /* 0x000000af00af7308 */ /* 0x000ee20000000800 */
[-C--:B------:R-:W-:Y:S01]  /*f330*/  FMUL.FTZ R64, R64, R20.reuse ;  /* 0x0000001440407220 */ /* 0x080fe20000410000 */
[-C--:B------:R-:W-:Y:S01]  /*f340*/  FMUL.FTZ R65, R65, R20.reuse ;  /* 0x0000001441417220 */ /* 0x080fe20000410000 */
[-C--:B------:R-:W-:Y:S01]  /*f350*/  FMUL.FTZ R68, R68, R20.reuse ;  /* 0x0000001444447220 */ /* 0x080fe20000410000 */
[-C--:B------:R-:W-:Y:S01]  /*f360*/  FMUL.FTZ R69, R69, R20.reuse ;  /* 0x0000001445457220 */ /* 0x080fe20000410000 */
[-C--:B------:R-:W-:Y:S01]  /*f370*/  FMUL.FTZ R72, R72, R20.reuse ;  /* 0x0000001448487220 */ /* 0x080fe20000410000 */
[-C--:B------:R-:W-:Y:S01]  /*f380*/  FMUL.FTZ R73, R73, R20.reuse ;  /* 0x0000001449497220 */ /* 0x080fe20000410000 */
[----:B0-----:R-:W-:Y:S01]  /*f390*/  FMNMX.FTZ R7, R160, R7, !PT ;  /* 0x00000007a0077209 */ /* 0x001fe20007810000 */
[----:B------:R-:W-:Y:S01]  /*f3a0*/  MUFU.EX2 R168, R168 ;  /* 0x000000a800a87308 */ /* 0x000fe20000000800 */
        /* <DEDUP_REMOVED lines=15> */
[--C-:B------:R-:W-:Y:S01]  /*f4a0*/  FFMA.FTZ R155, R155, UR11, -R157.reuse ;  /* 0x0000000b9b9b7c23 */ /* 0x100fe2000801089d */
[----:B------:R-:W-:Y:S01]  /*f4b0*/  ISETP.NE.AND P1, PT, R18, R161, PT ;  /* 0x000000a11200720c */ /* 0x000fe20003f25270 */
[--C-:B------:R-:W-:Y:S01]  /*f4c0*/  FFMA.FTZ R183, R158, UR11, -R157.reuse ;  /* 0x0000000b9eb77c23 */ /* 0x100fe2000801089d */
[----:B------:R-:W-:Y:S01]  /*f4d0*/  FFMA.FTZ R200, R159, UR11, -R157 ;  /* 0x0000000b9fc87c23 */ /* 0x000fe2000801089d */
[----:B------:R-:W-:Y:S01]  /*f4e0*/  FADD.FTZ R154, -R154, R9 ;  /* 0x000000099a9a7221 */ /* 0x000fe20000010100 */
[----:B------:R0:W-:Y:S01]  /*f4f0*/  MUFU.EX2 R181, R155 ;  /* 0x0000009b00b57308 */ /* 0x0001e20000000800 */
[--C-:B------:R-:W-:Y:S01]  /*f500*/  FFMA.FTZ R199, R167, UR11, -R157.reuse ;  /* 0x0000000ba7c77c23 */ /* 0x100fe2000801089d */
[----:B------:R-:W-:Y:S01]  /*f510*/  FFMA.FTZ R201, R171, UR11, -R157 ;  /* 0x0000000babc97c23 */ /* 0x000fe2000801089d */
[----:B------:R-:W-:Y:S01]  /*f520*/  FMUL.FTZ R9, R154, UR11 ;  /* 0x0000000b9a097c20 */ /* 0x000fe20008410000 */
[----:B------:R-:W-:-:S02]  /*f530*/  IMAD.U32 R154, RZ, RZ, UR5 ;  /* 0x00000005ff9a7e24 */ /* 0x000fc4000f8e00ff */
[--C-:B------:R-:W-:Y:S01]  /*f540*/  FFMA.FTZ R203, R152, UR11, -R157.reuse ;  /* 0x0000000b98cb7c23 */ /* 0x100fe2000801089d */
[--C-:B------:R-:W-:Y:S01]  /*f550*/  FFMA.FTZ R162, R162, UR11, -R157.reuse ;  /* 0x0000000ba2a27c23 */ /* 0x100fe2000801089d */
[--C-:B------:R-:W-:Y:S01]  /*f560*/  FFMA.FTZ R163, R163, UR11, -R157.reuse ;  /* 0x0000000ba3a37c23 */ /* 0x100fe2000801089d */
[----:B------:R-:W-:Y:S01]  /*f570*/  FFMA.FTZ R166, R166, UR11, -R157 ;  /* 0x0000000ba6a67c23 */ /* 0x000fe2000801089d */
[----:B------:R-:W4:Y:S01]  /*f580*/  MUFU.EX2 R9, R9 ;  /* 0x0000000900097308 */ /* 0x000f220000000800 */
[----:B------:R-:W-:Y:S02]  /*f590*/  @!P1 IMAD R154, R154, 0x40, R19 ;  /* 0x000000409a9a9824 */ /* 0x000fe400078e0213 */
[--C-:B------:R-:W-:Y:S01]  /*f5a0*/  FFMA.FTZ R202, R178, UR11, -R157.reuse ;  /* 0x0000000bb2ca7c23 */ /* 0x100fe2000801089d */
[--C-:B------:R-:W-:Y:S01]  /*f5b0*/  FFMA.FTZ R205, R153, UR11, -R157.reuse ;  /* 0x0000000b99cd7c23 */ /* 0x100fe2000801089d */
[--C-:B------:R-:W-:Y:S01]  /*f5c0*/  FFMA.FTZ R204, R182, UR11, -R157.reuse ;  /* 0x0000000bb6cc7c23 */ /* 0x100fe2000801089d */
[--C-:B------:R-:W-:Y:S01]  /*f5d0*/  FFMA.FTZ R207, R156, UR11, -R157.reuse ;  /* 0x0000000b9ccf7c23 */ /* 0x100fe2000801089d */
[----:B0-----:R-:W-:Y:S01]  /*f5e0*/  @!P1 LEA R155, R154, UR38, 0x2 ;  /* 0x000000269a9b9c11 */ /* 0x001fe2000f8e10ff */
[--C-:B------:R-:W-:Y:S01]  /*f5f0*/  FFMA.FTZ R159, R170, UR11, -R157.reuse ;  /* 0x0000000baa9f7c23 */ /* 0x100fe2000801089d */
[----:B------:R-:W-:Y:S01]  /*f600*/  FFMA.FTZ R161, R174, UR11, -R157 ;  /* 0x0000000baea17c23 */ /* 0x000fe2000801089d */
[----:B------:R-:W0:Y:S01]  /*f610*/  MUFU.EX2 R180, R180 ;  /* 0x000000b400b47308 */ /* 0x000e220000000800 */
[----:B------:R-:W-:Y:S01]  /*f620*/  F2FP.F16.F32.PACK_AB R152, R6, R13 ;  /* 0x0000000d0698723e */ /* 0x000fe200000000ff */
[----:B------:R-:W-:Y:S01]  /*f630*/  @!P1 STS [R155+0x38400], R20 ;  /* 0x038400149b009388 */ /* 0x000fe20000000800 */
[----:B--2---:R-:W-:Y:S01]  /*f640*/  F2FP.F16.F32.PACK_AB R154, R15, R12 ;  /* 0x0000000c0f9a723e */ /* 0x004fe200000000ff */
[----:B------:R-:W-:Y:S01]  /*f650*/  FMUL.FTZ R93, R93, R20 ;  /* 0x000000145d5d7220 */ /* 0x000fe20000410000 */
[----:B-1----:R-:W-:Y:S01]  /*f660*/  F2FP.F16.F32.PACK_AB R156, R21, R10 ;  /* 0x0000000a159c723e */ /* 0x002fe200000000ff */
[----:B------:R-:W-:Y:S01]  /*f670*/  FMUL.FTZ R96, R96, R20 ;  /* 0x0000001460607220 */ /* 0x000fe20000410000 */
[----:B---3--:R-:W-:Y:S01]  /*f680*/  F2FP.F16.F32.PACK_AB R158, R175, R14 ;  /* 0x0000000eaf9e723e */ /* 0x008fe200000000ff */
[----:B----4-:R1:W-:Y:S01]  /*f690*/  @!P1 STS [R155+0x38420], R9 ;  /* 0x038420099b009388 */ /* 0x0103e20000000800 */
[----:B------:R-:W-:Y:S01]  /*f6a0*/  MUFU.EX2 R183, R183 ;  /* 0x000000b700b77308 */ /* 0x000fe20000000800 */
[----:B------:R-:W-:Y:S01]  /*f6b0*/  F2FP.F16.F32.PACK_AB R160, R169, R168 ;  /* 0x000000a8a9a0723e */ /* 0x000fe200000000ff */
        /* <DEDUP_REMOVED lines=112> */
[----:B------:R-:W-:Y:S01]  /*fdc0*/  FMUL.FTZ R151, R151, R9 ;  /* 0x0000000997977220 */ /* 0x000fe20000410000 */
[----:B------:R2:W-:Y:S01]  /*fdd0*/  STSM.16.M88.4 [R185+0x36400], R152 ;  /* 0x03640098b9007844 */ /* 0x0005e20000000200 */
[----:B------:R-:W-:Y:S01]  /*fde0*/  FFMA.FTZ R13, R20, R0, R13 ;  /* 0x00000000140d7223 */ /* 0x000fe2000001000d */
[----:B------:R-:W-:-:S02]  /*fdf0*/  FFMA.FTZ R180, R9, R3, R180 ;  /* 0x0000000309b47223 */ /* 0x000fc400000100b4 */
[----:B------:R2:W-:Y:S01]  /*fe00*/  STSM.16.M88.4 [R186], R156 ;  /* 0x0000009cba007844 */ /* 0x0005e20000000200 */
[----:B------:R-:W-:Y:S01]  /*fe10*/  MUFU.EX2 R202, R202 ;  /* 0x000000ca00ca7308 */ /* 0x000fe20000000800 */
[----:B-1----:R-:W-:Y:S01]  /*fe20*/  F2FP.F16.F32.PACK_AB R164, R177, R176 ;  /* 0x000000b0b1a4723e */ /* 0x002fe200000000ff */
[----:B------:R-:W-:Y:S01]  /*fe30*/  FADD.FTZ R13, R6, R13 ;  /* 0x0000000d060d7221 */ /* 0x000fe20000010000 */
[----:B------:R2:W-:Y:S01]  /*fe40*/  STSM.16.M88.4 [R188], R160 ;  /* 0x000000a0bc007844 */ /* 0x0005e20000000200 */
[----:B------:R-:W-:Y:S02]  /*fe50*/  FADD.FTZ R180, R181, R180 ;  /* 0x000000b4b5b47221 */ /* 0x000fe40000010000 */
[----:B------:R-:W-:Y:S02]  /*fe60*/  FADD.FTZ R12, R12, R13 ;  /* 0x0000000d0c0c7221 */ /* 0x000fe40000010000 */
[----:B------:R-:W1:Y:S01]  /*fe70*/  MUFU.EX2 R205, R205 ;  /* 0x000000cd00cd7308 */ /* 0x000e620000000800 */
        /* <DEDUP_REMOVED lines=11> */
[----:B-1----:R-:W-:Y:S01]  /*ff30*/  F2FP.F16.F32.PACK_AB R165, R205, R202 ;  /* 0x000000cacda5723e */ /* 0x002fe200000000ff */
        /* <DEDUP_REMOVED lines=8> */
[----:B0-----:R-:W-:Y:S02]  /*ffc0*/  F2FP.F16.F32.PACK_AB R167, R207, R204 ;  /* 0x000000cccfa7723e */ /* 0x001fe400000000ff */
        /* <DEDUP_REMOVED lines=8> */
[----:B------:R-:W-:Y:S01]  /*10050*/  UIADD3 UR14, UR10, 0x80, URZ ;  /* 0x000000800a0e7890 */ /* 0x000fe2000fffe03f */
[----:B------:R-:W-:Y:S01]  /*10060*/  FADD.FTZ R176, R177, R176 ;  /* 0x000000b0b1b07221 */ /* 0x000fe20000010000 */
[----:B------:R-:W-:Y:S01]  /*10070*/  UMOV UR15, 0x40000040 ;  /* 0x40000040000f7882 */ /* 0x000fe20000000000 */
[----:B------:R-:W-:Y:S02]  /*10080*/  FADD.FTZ R205, R205, R202 ;  /* 0x000000cacdcd7221 */ /* 0x000fe40000010000 */
[----:B------:R-:W-:Y:S02]  /*10090*/  FADD.FTZ R179, R179, R176 ;  /* 0x000000b0b3b37221 */ /* 0x000fe40000010000 */
[----:B------:R-:W-:Y:S02]  /*100a0*/  FADD.FTZ R204, R204, R205 ;  /* 0x000000cdcccc7221 */ /* 0x000fe40000010000 */
[----:B------:R-:W-:-:S02]  /*100b0*/  FADD.FTZ R0, R8, R179 ;  /* 0x000000b308007221 */ /* 0x000fc40000010000 */
[----:B------:R-:W-:Y:S01]  /*100c0*/  FADD.FTZ R3, R207, R204 ;  /* 0x000000cccf037221 */ /* 0x000fe20000010000 */
[----:B------:R-:W-:Y:S02]  /*100d0*/  WARPGROUP.DEPBAR.LE gsb0, 0x0 ;  /* 0x00008000000079c5 */ /* 0x000fe40000010000 */
[----:B------:R-:W-:-:S13]  /*100e0*/  WARPGROUP.ARRIVE ;  /* 0x00000000000079c5 */ /* 0x000fda0000000000 */
[----:B------:R-:W-:Y:S01]  /*100f0*/  HGMMA.64x256x16.F32 R24, R156, gdesc[UR12].tnspB, R24, gsb0 ;  /* 0x43e0000c9c187df0 */ /* 0x000fe20008000818 */
[----:B------:R-:W-:Y:S01]  /*10100*/  UIADD3 UR14, UR10, 0x100, URZ ;  /* 0x000001000a0e7890 */ /* 0x000fe2000fffe03f */
[----:B------:R-:W-:Y:S01]  /*10110*/  UMOV UR15, 0x40000040 ;  /* 0x40000040000f7882 */ /* 0x000fe20000000000 */
[----:B------:R-:W-:Y:S01]  /*10120*/  UIADD3 UR10, UR10, 0x180, URZ ;  /* 0x000001800a0a7890 */ /* 0x000fe2000fffe03f */
[----:B------:R-:W-:Y:S02]  /*10130*/  WARPGROUP.DEPBAR.LE gsb0, 0x0 ;  /* 0x00008000000079c5 */ /* 0x000fe40000010000 */
[----:B------:R-:W-:-:S15]  /*10140*/  WARPGROUP.ARRIVE ;  /* 0x00000000000079c5 */ /* 0x000fde0000000000 */
[----:B------:R-:W-:-:S07]  /*10150*/  NOP ;  /* 0x0000000000007918 */ /* 0x000fce0000000000 */
        /* <DEDUP_REMOVED lines=18> */
.L_x_2000:
        /* <DEDUP_REMOVED lines=9> */
.L_x_1982:
[----:B------:R-:W0:Y:S01]  /*10310*/  SHFL.BFLY PT, R9, R0, 0x2, 0x1f ;  /* 0x0c401f0000097f89 */ /* 0x000e2200000e0000 */
[----:B------:R-:W-:Y:S02]  /*10320*/  IMAD.U32 R8, RZ, RZ, UR11 ;  /* 0x0000000bff087e24 */ /* 0x000fe4000f8e00ff */
[----:B------:R-:W-:Y:S01]  /*10330*/  IMAD.U32 R12, RZ, RZ, UR11 ;  /* 0x0000000bff0c7e24 */ /* 0x000fe2000f8e00ff */
[----:B------:R-:W1:Y:S01]  /*10340*/  SHFL.BFLY PT, R6, R3, 0x2, 0x1f ;  /* 0x0c401f0003067f89 */ /* 0x000e6200000e0000 */
[----:B------:R-:W-:Y:S01]  /*10350*/  VIADD R220, R220, 0x1 ;  /* 0x00000001dcdc7836 */ /* 0x000fe20000000000 */
[----:B------:R-:W-:Y:S08]  /*10360*/  BAR.ARV 0x8, 0x100 ;  /* 0x0204000000007b1d */ /* 0x000ff00000002000 */
[----:B------:R-:W-:Y:S01]  /*10370*/  BAR.SYNC.DEFER_BLOCKING 0xf, 0x100 ;  /* 0x03c4000000007b1d */ /* 0x000fe20000010000 */
[----:B0-----:R-:W-:Y:S01]  /*10380*/  FADD.FTZ R4, R9, R0 ;  /* 0x0000000009047221 */ /* 0x001fe20000010000 */
[----:B------:R-:W-:-:S02]  /*10390*/  IMAD.MOV.U32 R0, RZ, RZ, RZ ;  /* 0x000000ffff007224 */ /* 0x000fc400078e00ff */
[----:B-1----:R-:W-:Y:S02]  /*103a0*/  FADD.FTZ R6, R6, R3 ;  /* 0x0000000306067221 */ /* 0x002fe40000010000 */
[----:B------:R-:W0:Y:S04]  /*103b0*/  SHFL.BFLY PT, R9, R4, 0x1, 0x1f ;  /* 0x0c201f0004097f89 */ /* 0x000e2800000e0000 */
[----:B------:R-:W1:Y:S01]  /*103c0*/  SHFL.BFLY PT, R11, R6, 0x1, 0x1f ;  /* 0x0c201f00060b7f89 */ /* 0x000e6200000e0000 */
[----:B0-----:R-:W-:Y:S01]  /*103d0*/  FADD.FTZ R10, R4, R9 ;  /* 0x00000009040a7221 */ /* 0x001fe20000010000 */
[----:B------:R-:W-:Y:S02]  /*103e0*/  IMAD.MOV R9, RZ, RZ, -R184 ;  /* 0x000000ffff097224 */ /* 0x000fe400078e0ab8 */
[----:B------:R-:W-:Y:S01]  /*103f0*/  IMAD.U32 R4, RZ, RZ, UR36 ;  /* 0x00000024ff047e24 */ /* 0x000fe2000f8e00ff */
[----:B------:R-:W-:Y:S01]  /*10400*/  UIADD3 UR36, UR36, 0x1, URZ ;  /* 0x0000000124247890 */ /* 0x000fe2000fffe03f */
[----:B------:R-:W-:-:S02]  /*10410*/  FSETP.NE.FTZ.AND P1, PT, R10, RZ, PT ;  /* 0x000000ff0a00720b */ /* 0x000fc40003f35000 */
[----:B------:R-:W-:Y:S01]  /*10420*/  ISETP.NE.AND P0, PT, R18, R9, PT ;  /* 0x000000091200720c */ /* 0x000fe20003f05270 */
[----:B-1----:R-:W-:Y:S01]  /*10430*/  FADD.FTZ R9, R6, R11 ;  /* 0x0000000b06097221 */ /* 0x002fe20000010000 */
[----:B------:R-:W-:-:S04]  /*10440*/  UISETP.NE.AND UP0, UPT, UR36, 0x2, UPT ;  /* 0x000000022400788c */ /* 0x000fc8000bf05270 */
[----:B------:R-:W-:Y:S01]  /*10450*/  FSETP.NE.FTZ.AND P2, PT, R9, RZ, PT ;  /* 0x000000ff0900720b */ /* 0x000fe20003f55000 */
[----:B------:R-:W-:Y:S02]  /*10460*/  USEL UR4, URZ, 0x1, UP0 ;  /* 0x000000013f047887 */ /* 0x000fe40008000000 */
[----:B------:R-:W-:Y:S02]  /*10470*/  USEL UR36, UR36, URZ, UP0 ;  /* 0x0000003f24247287 */ /* 0x000fe40008000000 */
[----:B------:R-:W0:Y:S01]  /*10480*/  @P1 MUFU.RCP R0, R10 ;  /* 0x0000000a00001308 */ /* 0x000e220000001000 */
[----:B------:R-:W-:Y:S01]  /*10490*/  @P1 FMUL.FTZ R8, R8, 0.69314718246459960938 ;  /* 0x3f31721808081820 */ /* 0x000fe20000410000 */
[----:B------:R-:W-:Y:S01]  /*104a0*/  @!P0 IMAD R3, R4, 0x40, R19 ;  /* 0x0000004004038824 */ /* 0x000fe200078e0213 */
[----:B------:R-:W-:Y:S01]  /*104b0*/  LOP3.LUT R2, R2, UR4, RZ, 0x3c, !PT ;  /* 0x0000000402027c12 */ /* 0x000fe2000f8e3cff */
[----:B------:R-:W-:-:S03]  /*104c0*/  IMAD.MOV.U32 R4, RZ, RZ, RZ ;  /* 0x000000ffff047224 */ /* 0x000fc600078e00ff */
[----:B------:R-:W-:Y:S01]  /*104d0*/  @!P0 LEA R3, R3, UR38, 0x2 ;  /* 0x0000002603038c11 */ /* 0x000fe2000f8e10ff */
[----:B------:R-:W1:Y:S08]  /*104e0*/  @P1 MUFU.LG2 R10, R10 ;  /* 0x0000000a000a1308 */ /* 0x000e700000000c00 */
[----:B------:R-:W2:Y:S01]  /*104f0*/  @P2 MUFU.RCP R4, R9 ;  /* 0x0000000900042308 */ /* 0x000ea20000001000 */
        /* <DEDUP_REMOVED lines=8> */
[----:B-1----:R-:W-:Y:S01]  /*10580*/  @P1 FMUL.FTZ R13, R10, 0.69314718246459960938 ;  /* 0x3f3172180a0d1820 */ /* 0x002fe20000410000 */
[-C--:B------:R-:W-:Y:S01]  /*10590*/  FMUL.FTZ R216, R36, R0.reuse ;  /* 0x0000000024d87220 */ /* 0x080fe20000410000 */
[-C--:B------:R-:W-:Y:S01]  /*105a0*/  FMUL.FTZ R213, R37, R0.reuse ;  /* 0x0000000025d57220 */ /* 0x080fe20000410000 */
[-C--:B------:R-:W-:Y:S01]  /*105b0*/  FMUL.FTZ R214, R40, R0.reuse ;  /* 0x0000000028d67220 */ /* 0x080fe20000410000 */
[-C--:B------:R-:W-:Y:S01]  /*105c0*/  FMUL.FTZ R211, R41, R0.reuse ;  /* 0x0000000029d37220 */ /* 0x080fe20000410000 */
[-C--:B------:R-:W-:Y:S01]  /*105d0*/  FMUL.FTZ R212, R44, R0.reuse ;  /* 0x000000002cd47220 */ /* 0x080fe20000410000 */
[-C--:B------:R-:W-:Y:S01]  /*105e0*/  FMUL.FTZ R209, R45, R0.reuse ;  /* 0x000000002dd17220 */ /* 0x080fe20000410000 */
[-C--:B------:R-:W-:Y:S01]  /*105f0*/  FMUL.FTZ R210, R48, R0.reuse ;  /* 0x0000000030d27220 */ /* 0x080fe20000410000 */
[----:B--2---:R1:W-:Y:S01]  /*10600*/  @!P0 STS [R3+0x38420], R4 ;  /* 0x0384200403008388 */ /* 0x0043e20000000800 */
[----:B0-----:R-:W-:Y:S01]  /*10610*/  @P2 FMUL.FTZ R9, R12, 0.69314718246459960938 ;  /* 0x3f3172180c092820 */ /* 0x001fe20000410000 */
[-C--:B------:R-:W-:Y:S01]  /*10620*/  FMUL.FTZ R207, R49, R0.reuse ;  /* 0x0000000031cf7220 */ /* 0x080fe20000410000 */
[-C--:B------:R-:W-:Y:S01]  /*10630*/  FMUL.FTZ R208, R52, R0.reuse ;  /* 0x0000000034d07220 */ /* 0x080fe20000410000 */
[-C--:B------:R-:W-:Y:S01]  /*10640*/  FMUL.FTZ R205, R53, R0.reuse ;  /* 0x0000000035cd7220 */ /* 0x080fe20000410000 */
[-C--:B------:R-:W-:Y:S01]  /*10650*/  FMUL.FTZ R206, R56, R0.reuse ;  /* 0x0000000038ce7220 */ /* 0x080fe20000410000 */
[-C--:B------:R-:W-:Y:S01]  /*10660*/  FMUL.FTZ R203, R57, R0.reuse ;  /* 0x0000000039cb7220 */ /* 0x080fe20000410000 */
[-C--:B------:R-:W-:Y:S01]  /*10670*/  FMUL.FTZ R204, R60, R0.reuse ;  /* 0x000000003ccc7220 */ /* 0x080fe20000410000 */
        /* <DEDUP_REMOVED lines=46> */
[----:B-1----:R-:W-:Y:S01]  /*10960*/  IMAD.MOV.U32 R3, RZ, RZ, -0x800000 ;  /* 0xff800000ff037424 */ /* 0x002fe200078e00ff */
[----:B------:R-:W-:Y:S01]  /*10970*/  PLOP3.LUT P0, PT, PT, PT, PT, 0x8, 0x0 ;  /* 0x000000000000781c */ /* 0x000fe20003f0e170 */
[----:B------:R-:W-:-:S02]  /*10980*/  IMAD.MOV.U32 R0, RZ, RZ, -0x800000 ;  /* 0xff800000ff007424 */ /* 0x000fc400078e00ff */
        /* <DEDUP_REMOVED lines=67> */
.L_x_1912:
[----:B------:R-:W0:Y:S08]  /*10dc0*/  S2UR UR39, SR_CgaCtaId ;  /* 0x00000000002779c3 */ /* 0x000e300000008800 */
[----:B------:R-:W-:Y:S06]  /*10dd0*/  BAR.SYNC.DEFER_BLOCKING 0x5, 0x180 ;  /* 0x0146000000007b1d */ /* 0x000fec0000010000 */
[----:B------:R-:W-:Y:S01]  /*10de0*/  UMOV UR38, 0x400 ;  /* 0x0000040000267882 */ /* 0x000fe20000000000 */
[----:B------:R-:W-:Y:S01]  /*10df0*/  BSSY B0, `(.L_x_2002) ;  /* 0x00002a9000007945 */ /* 0x000fe20003800000 */
[----:B0-----:R-:W-:-:S09]  /*10e00*/  ULEA UR38, UR39, UR38, 0x18 ;  /* 0x0000002627267291 */ /* 0x001fd2000f8ec03f */
[----:B------:R-:W0:Y:S01]  /*10e10*/  LDS R17, [UR38+0x388d0] ;  /* 0x0388d026ff117984 */ /* 0x000e220008000800 */
[----:B------:R-:W-:Y:S06]  /*10e20*/  BAR.ARV 0x4, 0x180 ;  /* 0x0106000000007b1d */ /* 0x000fec0000002000 */
[----:B------:R-:W-:Y:S05]  /*10e30*/  @P0 BRA `(.L_x_2003) ;  /* 0x0000001c00980947 */ /* 0x000fea0003800000 */
[----:B------:R-:W1:Y:S01]  /*10e40*/  S2UR UR6, SR_SWINHI ;  /* 0x00000000000679c3 */ /* 0x000e620000002f00 */
        /* <DEDUP_REMOVED lines=14> */
[----:B-1----:R-:W-:Y:S01]  /*10f30*/  UMOV UR5, UR6 ;  /* 0x0000000600057c82 */ /* 0x002fe20008000000 */
[----:B------:R-:W-:Y:S01]  /*10f40*/  F2FP.F16.F32.PACK_AB R146, R149, R148 ;  /* 0x000000949592723e */ /* 0x000fe200000000ff */
[----:B------:R-:W-:Y:S01]  /*10f50*/  IMAD.U32 R28, RZ, RZ, UR4 ;  /* 0x00000004ff1c7e24 */ /* 0x000fe2000f8e00ff */
[----:B------:R-:W-:Y:S01]  /*10f60*/  F2FP.F16.F32.PACK_AB R147, R151, R150 ;  /* 0x000000969793723e */ /* 0x000fe200000000ff */
[----:B------:R-:W-:-:S02]  /*10f70*/  IMAD.U32 R29, RZ, RZ, UR5 ;  /* 0x00000005ff1d7e24 */ /* 0x000fc4000f8e00ff */
[----:B------:R-:W-:-:S04]  /*10f80*/  IMAD.WIDE R4, R226, 0x2, R28 ;  /* 0x00000002e2047825 */ /* 0x000fc800078e021c */
[----:B------:R-:W-:Y:S01]  /*10f90*/  IMAD.WIDE R28, R7, 0x2, R28 ;  /* 0x00000002071c7825 */ /* 0x000fe200078e021c */
[C---:B------:R-:W-:Y:S02]  /*10fa0*/  IADD3 R57, P4, R4.reuse, 0x60, RZ ;  /* 0x0000006004397810 */ /* 0x040fe40007f9e0ff */
[C---:B------:R-:W-:Y:S02]  /*10fb0*/  IADD3 R53, P0, R4.reuse, 0x40, RZ ;  /* 0x0000004004357810 */ /* 0x040fe40007f1e0ff */
[----:B------:R-:W-:Y:S01]  /*10fc0*/  LOP3.LUT R52, R57, 0x380, RZ, 0xc0, !PT ;  /* 0x0000038039347812 */ /* 0x000fe200078ec0ff */
[--C-:B------:R-:W-:Y:S01]  /*10fd0*/  IMAD.X R65, RZ, RZ, R5.reuse, P4 ;  /* 0x000000ffff417224 */ /* 0x100fe200020e0605 */
[----:B------:R-:W-:Y:S01]  /*10fe0*/  IADD3 R49, P1, R4, 0x20, RZ ;  /* 0x0000002004317810 */ /* 0x000fe20007f3e0ff */
[--C-:B------:R-:W-:Y:S01]  /*10ff0*/  IMAD.X R37, RZ, RZ, R5.reuse, P0 ;  /* 0x000000ffff257224 */ /* 0x100fe200000e0605 */
[----:B------:R-:W-:Y:S02]  /*11000*/  LOP3.LUT R36, R53, 0x380, RZ, 0xc0, !PT ;  /* 0x0000038035247812 */ /* 0x000fe400078ec0ff */
[----:B------:R-:W-:Y:S01]  /*11010*/  SHF.R.U64 R52, R52, 0x3, RZ ;  /* 0x0000000334347819 */ /* 0x000fe200000012ff */
[----:B------:R-:W-:Y:S01]  /*11020*/  IMAD.X R33, RZ, RZ, R5, P1 ;  /* 0x000000ffff217224 */ /* 0x000fe200008e0605 */
[----:B------:R-:W-:-:S02]  /*11030*/  IADD3 R41, P3, R4, 0x2000, RZ ;  /* 0x0000200004297810 */ /* 0x000fc40007f7e0ff */
[----:B------:R-:W-:Y:S02]  /*11040*/  LOP3.LUT R32, R49, 0x380, RZ, 0xc0, !PT ;  /* 0x0000038031207812 */ /* 0x000fe400078ec0ff */
[----:B------:R-:W-:Y:S01]  /*11050*/  SHF.R.U64 R36, R36, 0x3, RZ ;  /* 0x0000000324247819 */ /* 0x000fe200000012ff */
[--C-:B------:R-:W-:Y:S01]  /*11060*/  IMAD.X R101, RZ, RZ, R5.reuse, P3 ;  /* 0x000000ffff657224 */ /* 0x100fe200018e0605 */
[----:B------:R-:W-:Y:S02]  /*11070*/  IADD3 R44, P2, R4, 0x2060, RZ ;  /* 0x00002060042c7810 */ /* 0x000fe40007f5e0ff */
[----:B------:R-:W-:Y:S02]  /*11080*/  LOP3.LUT R64, R52, R57, RZ, 0x3c, !PT ;  /* 0x0000003934407212 */ /* 0x000fe400078e3cff */
[----:B------:R-:W-:Y:S01]  /*11090*/  SHF.R.U64 R32, R32, 0x3, RZ ;  /* 0x0000000320207819 */ /* 0x000fe200000012ff */
[----:B------:R-:W-:Y:S01]  /*110a0*/  IMAD.X R113, RZ, RZ, R5, P2 ;  /* 0x000000ffff717224 */ /* 0x000fe200010e0605 */
[----:B------:R-:W-:-:S02]  /*110b0*/  LOP3.LUT R36, R36, R53, RZ, 0x3c, !PT ;  /* 0x0000003524247212 */ /* 0x000fc400078e3cff */
[----:B------:R-:W-:Y:S02]  /*110c0*/  LOP3.LUT R52, R41, 0x380, RZ, 0xc0, !PT ;  /* 0x0000038029347812 */ /* 0x000fe400078ec0ff */
[----:B------:R-:W-:Y:S02]  /*110d0*/  IADD3 R48, P6, R4, 0x2020, RZ ;  /* 0x0000202004307810 */ /* 0x000fe40007fde0ff */
[----:B------:R-:W-:Y:S02]  /*110e0*/  LOP3.LUT R53, R44, 0x380, RZ, 0xc0, !PT ;  /* 0x000003802c357812 */ /* 0x000fe400078ec0ff */
[----:B------:R-:W-:Y:S01]  /*110f0*/  LOP3.LUT R32, R32, R49, RZ, 0x3c, !PT ;  /* 0x0000003120207212 */ /* 0x000fe200078e3cff */
[----:B------:R-:W-:Y:S01]  /*11100*/  IMAD.X R105, RZ, RZ, R5, P6 ;  /* 0x000000ffff697224 */ /* 0x000fe200030e0605 */
[----:B------:R-:W-:Y:S02]  /*11110*/  SHF.R.U64 R52, R52, 0x3, RZ ;  /* 0x0000000334347819 */ /* 0x000fe400000012ff */
[----:B------:R-:W-:-:S02]  /*11120*/  IADD3 R8, P1, R4, 0x4000, RZ ;  /* 0x0000400004087810 */ /* 0x000fc40007f3e0ff */
[----:B------:R-:W-:Y:S02]  /*11130*/  LOP3.LUT R49, R48, 0x380, RZ, 0xc0, !PT ;  /* 0x0000038030317812 */ /* 0x000fe400078ec0ff */
[----:B------:R-:W-:Y:S01]  /*11140*/  SHF.R.U64 R53, R53, 0x3, RZ ;  /* 0x0000000335357819 */ /* 0x000fe200000012ff */
[--C-:B------:R-:W-:Y:S01]  /*11150*/  IMAD.X R123, RZ, RZ, R5.reuse, P1 ;  /* 0x000000ffff7b7224 */ /* 0x100fe200008e0605 */
[----:B------:R-:W-:Y:S02]  /*11160*/  IADD3 R10, P3, R4, 0x4060, RZ ;  /* 0x00004060040a7810 */ /* 0x000fe40007f7e0ff */
[----:B------:R-:W-:Y:S02]  /*11170*/  LOP3.LUT R100, R52, R41, RZ, 0x3c, !PT ;  /* 0x0000002934647212 */ /* 0x000fe400078e3cff */
[----:B------:R-:W-:Y:S01]  /*11180*/  IADD3 R45, P5, R4, 0x2040, RZ ;  /* 0x00002040042d7810 */ /* 0x000fe20007fbe0ff */
[----:B------:R-:W-:Y:S01]  /*11190*/  IMAD.X R9, RZ, RZ, R5, P3 ;  /* 0x000000ffff097224 */ /* 0x000fe200018e0605 */
[----:B------:R-:W-:-:S02]  /*111a0*/  SHF.R.U64 R49, R49, 0x3, RZ ;  /* 0x0000000331317819 */ /* 0x000fc400000012ff */
[----:B------:R-:W-:Y:S01]  /*111b0*/  LOP3.LUT R112, R53, R44, RZ, 0x3c, !PT ;  /* 0x0000002c35707212 */ /* 0x000fe200078e3cff */
[--C-:B------:R-:W-:Y:S01]  /*111c0*/  IMAD.X R109, RZ, RZ, R5.reuse, P5 ;  /* 0x000000ffff6d7224 */ /* 0x100fe200028e0605 */
[----:B------:R-:W-:Y:S02]  /*111d0*/  LOP3.LUT R41, R8, 0x380, RZ, 0xc0, !PT ;  /* 0x0000038008297812 */ /* 0x000fe400078ec0ff */
[----:B------:R-:W-:Y:S02]  /*111e0*/  IADD3 R40, P4, R4, 0x4040, RZ ;  /* 0x0000404004287810 */ /* 0x000fe40007f9e0ff */
[----:B------:R-:W-:Y:S02]  /*111f0*/  LOP3.LUT R53, R10, 0x380, RZ, 0xc0, !PT ;  /* 0x000003800a357812 */ /* 0x000fe400078ec0ff */
[----:B------:R-:W-:Y:S01]  /*11200*/  LOP3.LUT R56, R45, 0x380, RZ, 0xc0, !PT ;  /* 0x000003802d387812 */ /* 0x000fe200078ec0ff */
[----:B------:R-:W-:Y:S01]  /*11210*/  IMAD.X R131, RZ, RZ, R5, P4 ;  /* 0x000000ffff837224 */ /* 0x000fe200020e0605 */
[----:B------:R-:W-:-:S02]  /*11220*/  LOP3.LUT R104, R49, R48, RZ, 0x3c, !PT ;  /* 0x0000003031687212 */ /* 0x000fc400078e3cff */
[----:B------:R-:W-:Y:S02]  /*11230*/  SHF.R.U64 R41, R41, 0x3, RZ ;  /* 0x0000000329297819 */ /* 0x000fe400000012ff */
[----:B------:R-:W-:Y:S02]  /*11240*/  LOP3.LUT R49, R40, 0x380, RZ, 0xc0, !PT ;  /* 0x0000038028317812 */ /* 0x000fe400078ec0ff */
[----:B------:R-:W-:Y:S02]  /*11250*/  SHF.R.U64 R53, R53, 0x3, RZ ;  /* 0x0000000335357819 */ /* 0x000fe400000012ff */
[----:B------:R-:W-:Y:S02]  /*11260*/  IADD3 R7, P6, R4, 0x6000, RZ ;  /* 0x0000600004077810 */ /* 0x000fe40007fde0ff */
[----:B------:R-:W-:Y:S02]  /*11270*/  SHF.R.U64 R56, R56, 0x3, RZ ;  /* 0x0000000338387819 */ /* 0x000fe400000012ff */
[----:B------:R-:W-:Y:S01]  /*11280*/  LOP3.LUT R122, R41, R8, RZ, 0x3c, !PT ;  /* 0x00000008297a7212 */ /* 0x000fe200078e3cff */
[----:B------:R-:W-:Y:S01]  /*11290*/  IMAD.X R11, RZ, RZ, R5, P6 ;  /* 0x000000ffff0b7224 */ /* 0x000fe200030e0605 */
[----:B------:R-:W-:-:S02]  /*112a0*/  IADD3 R24, P0, R4, 0x4020, RZ ;  /* 0x0000402004187810 */ /* 0x000fc40007f1e0ff */
[----:B------:R-:W-:Y:S02]  /*112b0*/  SHF.R.U64 R49, R49, 0x3, RZ ;  /* 0x0000000331317819 */ /* 0x000fe400000012ff */
[----:B------:R-:W-:Y:S01]  /*112c0*/  LOP3.LUT R8, R53, R10, RZ, 0x3c, !PT ;  /* 0x0000000a35087212 */ /* 0x000fe200078e3cff */
[----:B------:R-:W-:Y:S01]  /*112d0*/  IMAD.X R127, RZ, RZ, R5, P0 ;  /* 0x000000ffff7f7224 */ /* 0x000fe200000e0605 */
[----:B------:R-:W-:Y:S02]  /*112e0*/  IADD3 R20, P1, R4, 0x6060, RZ ;  /* 0x0000606004147810 */ /* 0x000fe40007f3e0ff */
[----:B------:R-:W-:Y:S02]  /*112f0*/  LOP3.LUT R10, R7, 0x380, RZ, 0xc0, !PT ;  /* 0x00000380070a7812 */ /* 0x000fe400078ec0ff */
[----:B------:R-:W-:Y:S02]  /*11300*/  LOP3.LUT R108, R56, R45, RZ, 0x3c, !PT ;  /* 0x0000002d386c7212 */ /* 0x000fe400078e3cff */
[----:B------:R-:W-:-:S02]  /*11310*/  IADD3 R12, P5, R4, 0x6020, RZ ;  /* 0x00006020040c7810 */ /* 0x000fc40007fbe0ff */
[----:B------:R-:W-:Y:S02]  /*11320*/  LOP3.LUT R45, R24, 0x380, RZ, 0xc0, !PT ;  /* 0x00000380182d7812 */ /* 0x000fe400078ec0ff */
[----:B------:R-:W-:Y:S01]  /*11330*/  LOP3.LUT R130, R49, R40, RZ, 0x3c, !PT ;  /* 0x0000002831827212 */ /* 0x000fe200078e3cff */
[----:B------:R-:W-:Y:S01]  /*11340*/  IMAD.X R13, RZ, RZ, R5, P5 ;  /* 0x000000ffff0d7224 */ /* 0x000fe200028e0605 */
[----:B------:R-:W-:Y:S02]  /*11350*/  LOP3.LUT R49, R20, 0x380, RZ, 0xc0, !PT ;  /* 0x0000038014317812 */ /* 0x000fe400078ec0ff */
[----:B------:R-:W-:Y:S02]  /*11360*/  SHF.R.U64 R10, R10, 0x3, RZ ;  /* 0x000000030a0a7819 */ /* 0x000fe400000012ff */
[----:B------:R-:W-:Y:S02]  /*11370*/  SHF.R.U64 R45, R45, 0x3, RZ ;  /* 0x000000032d2d7819 */ /* 0x000fe400000012ff */
[----:B------:R-:W-:-:S02]  /*11380*/  SHF.R.U64 R49, R49, 0x3, RZ ;  /* 0x0000000331317819 */ /* 0x000fc400000012ff */
[----:B------:R-:W-:Y:S02]  /*11390*/  LOP3.LUT R10, R10, R7, RZ, 0x3c, !PT ;  /* 0x000000070a0a7212 */ /* 0x000fe400078e3cff */
[----:B------:R-:W-:Y:S02]  /*113a0*/  LOP3.LUT R25, R4, 0x380, RZ, 0xc0, !PT ;  /* 0x0000038004197812 */ /* 0x000fe400078ec0ff */
[----:B------:R-:W-:Y:S02]  /*113b0*/  IADD3 R7, P5, R28, 0x4000, RZ ;  /* 0x000040001c077810 */ /* 0x000fe40007fbe0ff */
[----:B------:R-:W-:Y:S02]  /*113c0*/  IADD3 R14, P2, R4, 0x6040, RZ ;  /* 0x00006040040e7810 */ /* 0x000fe40007f5e0ff */
[----:B------:R-:W-:Y:S02]  /*113d0*/  LOP3.LUT R126, R45, R24, RZ, 0x3c, !PT ;  /* 0x000000182d7e7212 */ /* 0x000fe400078e3cff */
[----:B------:R-:W-:Y:S01]  /*113e0*/  LOP3.LUT R24, R49, R20, RZ, 0x3c, !PT ;  /* 0x0000001431187212 */ /* 0x000fe200078e3cff */
[----:B------:R-:W-:Y:S01]  /*113f0*/  IMAD.X R15, RZ, RZ, R5, P2 ;  /* 0x000000ffff0f7224 */ /* 0x000fe200010e0605 */
[----:B------:R-:W-:-:S02]  /*11400*/  SHF.R.U64 R25, R25, 0x3, RZ ;  /* 0x0000000319197819 */ /* 0x000fc400000012ff */
[----:B------:R-:W-:Y:S02]  /*11410*/  LOP3.LUT R20, R7, 0x380, RZ, 0xc0, !PT ;  /* 0x0000038007147812 */ /* 0x000fe400078ec0ff */
[----:B------:R-:W-:Y:S02]  /*11420*/  LOP3.LUT R45, R14, 0x380, RZ, 0xc0, !PT ;  /* 0x000003800e2d7812 */ /* 0x000fe400078ec0ff */
[----:B------:R-:W-:Y:S01]  /*11430*/  LOP3.LUT R4, R25, R4, RZ, 0x3c, !PT ;  /* 0x0000000419047212 */ /* 0x000fe200078e3cff */
[----:B------:R-:W-:Y:S01]  /*11440*/  IMAD.X R25, RZ, RZ, R5, P1 ;  /* 0x000000ffff197224 */ /* 0x000fe200008e0605 */
[----:B------:R-:W-:Y:S02]  /*11450*/  SHF.R.U64 R20, R20, 0x3, RZ ;  /* 0x0000000314147819 */ /* 0x000fe400000012ff */
[----:B------:R-:W-:Y:S02]  /*11460*/  IADD3 R49, P2, R28, 0x1000, RZ ;  /* 0x000010001c317810 */ /* 0x000fe40007f5e0ff */
[----:B------:R-:W-:-:S02]  /*11470*/  SHF.R.U64 R45, R45, 0x3, RZ ;  /* 0x000000032d2d7819 */ /* 0x000fc400000012ff */
[----:B------:R-:W-:Y:S02]  /*11480*/  LOP3.LUT R20, R20, R7, RZ, 0x3c, !PT ;  /* 0x0000000714147212 */ /* 0x000fe400078e3cff */
[----:B------:R-:W-:Y:S02]  /*11490*/  MOV R53, R4 ;  /* 0x0000000400357202 */ /* 0x000fe40000000f00 */
[----:B------:R-:W-:Y:S02]  /*114a0*/  LOP3.LUT R48, R49, 0x380, RZ, 0xc0, !PT ;  /* 0x0000038031307812 */ /* 0x000fe400078ec0ff */
[----:B------:R-:W-:Y:S02]  /*114b0*/  F2FP.F16.F32.PACK_AB R4, R21, R181 ;  /* 0x000000b51504723e */ /* 0x000fe400000000ff */
[----:B------:R-:W-:Y:S02]  /*114c0*/  F2FP.F16.F32.PACK_AB R5, R27, R26 ;  /* 0x0000001a1b05723e */ /* 0x000fe400000000ff */
[----:B------:R-:W-:-:S02]  /*114d0*/  F2FP.F16.F32.PACK_AB R7, R31, R30 ;  /* 0x0000001e1f07723e */ /* 0x000fc400000000ff */
[----:B------:R-:W-:Y:S02]  /*114e0*/  LOP3.LUT R41, R12, 0x380, RZ, 0xc0, !PT ;  /* 0x000003800c297812 */ /* 0x000fe400078ec0ff */
[----:B------:R-:W-:Y:S01]  /*114f0*/  LOP3.LUT R14, R45, R14, RZ, 0x3c, !PT ;  /* 0x0000000e2d0e7212 */ /* 0x000fe200078e3cff */
[----:B------:R1:W-:Y:S01]  /*11500*/  STSM.16.M88.4 [R53], R4 ;  /* 0x0000000435007844 */ /* 0x0003e20000000200 */
[----:B------:R-:W-:Y:S02]  /*11510*/  IADD3 R45, P3, R28, 0x2000, RZ ;  /* 0x000020001c2d7810 */ /* 0x000fe40007f7e0ff */
[----:B------:R-:W-:Y:S01]  /*11520*/  SHF.R.U64 R48, R48, 0x3, RZ ;  /* 0x0000000330307819 */ /* 0x000fe200000012ff */
[----:B------:R-:W2:Y:S01]  /*11530*/  SHFL.IDX PT, R4, R221, RZ, 0x1f ;  /* 0x00001fffdd047589 */ /* 0x000ea200000e0000 */
[----:B------:R-:W-:Y:S02]  /*11540*/  SHF.R.U64 R41, R41, 0x3, RZ ;  /* 0x0000000329297819 */ /* 0x000fe400000012ff */
[----:B------:R-:W-:-:S02]  /*11550*/  LOP3.LUT R44, R45, 0x380, RZ, 0xc0, !PT ;  /* 0x000003802d2c7812 */ /* 0x000fc400078ec0ff */
[----:B------:R-:W-:Y:S01]  /*11560*/  LOP3.LUT R48, R48, R49, RZ, 0x3c, !PT ;  /* 0x0000003130307212 */ /* 0x000fe200078e3cff */
[----:B------:R-:W-:Y:S01]  /*11570*/  IMAD.X R49, RZ, RZ, R29, P2 ;  /* 0x000000ffff317224 */ /* 0x000fe200010e061d */
[----:B------:R-:W-:Y:S02]  /*11580*/  LOP3.LUT R12, R41, R12, RZ, 0x3c, !PT ;  /* 0x0000000c290c7212 */ /* 0x000fe400078e3cff */
[----:B------:R-:W-:Y:S02]  /*11590*/  IADD3 R41, P4, R28, 0x3000, RZ ;  /* 0x000030001c297810 */ /* 0x000fe40007f9e0ff */
[----:B------:R-:W-:Y:S02]  /*115a0*/  SHF.R.U64 R44, R44, 0x3, RZ ;  /* 0x000000032c2c7819 */ /* 0x000fe400000012ff */
[C---:B------:R-:W-:Y:S02]  /*115b0*/  IADD3 R61, P6, R28.reuse, 0x5000, RZ ;  /* 0x000050001c3d7810 */ /* 0x040fe40007fde0ff */
[----:B------:R-:W-:-:S02]  /*115c0*/  IADD3 R57, P0, R28, 0x6000, RZ ;  /* 0x000060001c397810 */ /* 0x000fc40007f1e0ff */
[C---:B------:R-:W-:Y:S02]  /*115d0*/  IADD3 R21, P1, R28.reuse, 0x7000, RZ ;  /* 0x000070001c157810 */ /* 0x040fe40007f3e0ff */
[----:B------:R-:W-:Y:S02]  /*115e0*/  IADD3 R97, P2, R28, 0x8000, RZ ;  /* 0x000080001c617810 */ /* 0x000fe40007f5e0ff */
[----:B------:R-:W-:Y:S01]  /*115f0*/  LOP3.LUT R40, R41, 0x380, RZ, 0xc0, !PT ;  /* 0x0000038029287812 */ /* 0x000fe200078ec0ff */
[--C-:B-1----:R-:W-:Y:S01]  /*11600*/  IMAD.X R53, RZ, RZ, R29.reuse, P1 ;  /* 0x000000ffff357224 */ /* 0x102fe200008e061d */
[----:B------:R-:W-:Y:S01]  /*11610*/  LOP3.LUT R44, R44, R45, RZ, 0x3c, !PT ;  /* 0x0000002d2c2c7212 */ /* 0x000fe200078e3cff */
[----:B------:R-:W-:Y:S01]  /*11620*/  IMAD.X R45, RZ, RZ, R29, P3 ;  /* 0x000000ffff2d7224 */ /* 0x000fe200018e061d */
[----:B------:R-:W-:Y:S02]  /*11630*/  LOP3.LUT R60, R61, 0x380, RZ, 0xc0, !PT ;  /* 0x000003803d3c7812 */ /* 0x000fe400078ec0ff */
[----:B------:R-:W-:-:S02]  /*11640*/  LOP3.LUT R56, R57, 0x380, RZ, 0xc0, !PT ;  /* 0x0000038039387812 */ /* 0x000fc400078ec0ff */
[----:B------:R-:W-:Y:S02]  /*11650*/  LOP3.LUT R52, R21, 0x380, RZ, 0xc0, !PT ;  /* 0x0000038015347812 */ /* 0x000fe400078ec0ff */
[----:B------:R-:W-:Y:S02]  /*11660*/  LOP3.LUT R96, R97, 0x380, RZ, 0xc0, !PT ;  /* 0x0000038061607812 */ /* 0x000fe400078ec0ff */
[----:B------:R-:W-:Y:S02]  /*11670*/  IADD3 R93, P3, R28, 0x9000, RZ ;  /* 0x000090001c5d7810 */ /* 0x000fe40007f7e0ff */
[----:B------:R-:W-:Y:S02]  /*11680*/  SHF.R.U64 R40, R40, 0x3, RZ ;  /* 0x0000000328287819 */ /* 0x000fe400000012ff */
[----:B------:R-:W-:Y:S02]  /*11690*/  SHF.R.U64 R60, R60, 0x3, RZ ;  /* 0x000000033c3c7819 */ /* 0x000fe400000012ff */
[----:B------:R-:W-:-:S02]  /*116a0*/  SHF.R.U64 R56, R56, 0x3, RZ ;  /* 0x0000000338387819 */ /* 0x000fc400000012ff */
[----:B------:R-:W-:Y:S02]  /*116b0*/  SHF.R.U64 R52, R52, 0x3, RZ ;  /* 0x0000000334347819 */ /* 0x000fe400000012ff */
[----:B------:R-:W-:Y:S02]  /*116c0*/  SHF.R.U64 R96, R96, 0x3, RZ ;  /* 0x0000000360607819 */ /* 0x000fe400000012ff */
        /* <DEDUP_REMOVED lines=12> */
[----:B------:R-:W-:Y:S02]  /*11790*/  SHF.R.U64 R92, R92, 0x3, RZ ;  /* 0x000000035c5c7819 */ /* 0x000fe400000012ff */
[C---:B------:R-:W-:Y:S02]  /*117a0*/  IADD3 R85, P5, R28.reuse, 0xb000, RZ ;  /* 0x0000b0001c557810 */ /* 0x040fe40007fbe0ff */
[C---:B------:R-:W-:Y:S02]  /*117b0*/  IADD3 R81, P6, R28.reuse, 0xc000, RZ ;  /* 0x0000c0001c517810 */ /* 0x040fe40007fde0ff */
[C---:B------:R-:W-:Y:S02]  /*117c0*/  IADD3 R77, P0, R28.reuse, 0xd000, RZ ;  /* 0x0000d0001c4d7810 */ /* 0x040fe40007f1e0ff */
[C---:B------:R-:W-:Y:S02]  /*117d0*/  IADD3 R73, P1, R28.reuse, 0xe000, RZ ;  /* 0x0000e0001c497810 */ /* 0x040fe40007f3e0ff */
[----:B------:R-:W-:-:S02]  /*117e0*/  IADD3 R69, P2, R28, 0xf000, RZ ;  /* 0x0000f0001c457810 */ /* 0x000fc40007f5e0ff */
[----:B------:R-:W-:Y:S02]  /*117f0*/  MOV R32, R32 ;  /* 0x0000002000207202 */ /* 0x000fe40000000f00 */
[----:B------:R-:W-:Y:S02]  /*11800*/  MOV R33, R64 ;  /* 0x0000004000217202 */ /* 0x000fe40000000f00 */
[----:B------:R-:W-:Y:S02]  /*11810*/  LOP3.LUT R88, R89, 0x380, RZ, 0xc0, !PT ;  /* 0x0000038059587812 */ /* 0x000fe400078ec0ff */
[----:B------:R-:W-:Y:S01]  /*11820*/  LOP3.LUT R92, R92, R93, RZ, 0x3c, !PT ;  /* 0x0000005d5c5c7212 */ /* 0x000fe200078e3cff */
[----:B------:R-:W-:Y:S01]  /*11830*/  IMAD.X R93, RZ, RZ, R29, P3 ;  /* 0x000000ffff5d7224 */ /* 0x000fe200018e061d */
[----:B------:R-:W-:Y:S02]  /*11840*/  LOP3.LUT R84, R85, 0x380, RZ, 0xc0, !PT ;  /* 0x0000038055547812 */ /* 0x000fe400078ec0ff */
[----:B------:R-:W-:-:S02]  /*11850*/  LOP3.LUT R80, R81, 0x380, RZ, 0xc0, !PT ;  /* 0x0000038051507812 */ /* 0x000fc400078ec0ff */
[----:B------:R-:W-:Y:S02]  /*11860*/  LOP3.LUT R76, R77, 0x380, RZ, 0xc0, !PT ;  /* 0x000003804d4c7812 */ /* 0x000fe400078ec0ff */
[----:B------:R-:W-:Y:S02]  /*11870*/  LOP3.LUT R72, R73, 0x380, RZ, 0xc0, !PT ;  /* 0x0000038049487812 */ /* 0x000fe400078ec0ff */
[----:B------:R-:W-:Y:S02]  /*11880*/  LOP3.LUT R68, R69, 0x380, RZ, 0xc0, !PT ;  /* 0x0000038045447812 */ /* 0x000fe400078ec0ff */
[----:B------:R-:W-:Y:S02]  /*11890*/  LOP3.LUT R65, R28, 0x380, RZ, 0xc0, !PT ;  /* 0x000003801c417812 */ /* 0x000fe400078ec0ff */
[----:B------:R-:W-:Y:S02]  /*118a0*/  MOV R36, R36 ;  /* 0x0000002400247202 */ /* 0x000fe40000000f00 */
[----:B--2---:R-:W-:-:S02]  /*118b0*/  ISETP.NE.AND P3, PT, R4, RZ, PT ;  /* 0x000000ff0400720c */ /* 0x004fc40003f65270 */
[----:B------:R-:W-:Y:S02]  /*118c0*/  MOV R108, R108 ;  /* 0x0000006c006c7202 */ /* 0x000fe40000000f00 */
[----:B------:R-:W-:Y:S02]  /*118d0*/  MOV R112, R112 ;  /* 0x0000007000707202 */ /* 0x000fe40000000f00 */
[----:B------:R-:W-:Y:S02]  /*118e0*/  MOV R37, R100 ;  /* 0x0000006400257202 */ /* 0x000fe40000000f00 */
[----:B------:R-:W-:Y:S02]  /*118f0*/  MOV R104, R104 ;  /* 0x0000006800687202 */ /* 0x000fe40000000f00 */
[----:B------:R-:W-:Y:S02]  /*11900*/  MOV R113, R8 ;  /* 0x0000000800717202 */ /* 0x000fe40000000f00 */
[----:B------:R-:W-:-:S02]  /*11910*/  MOV R109, R10 ;  /* 0x0000000a006d7202 */ /* 0x000fc40000000f00 */
[----:B------:R-:W-:Y:S02]  /*11920*/  F2FP.F16.F32.PACK_AB R4, R215, R217 ;  /* 0x000000d9d704723e */ /* 0x000fe400000000ff */
[----:B------:R-:W-:Y:S02]  /*11930*/  F2FP.F16.F32.PACK_AB R5, R35, R34 ;  /* 0x000000222305723e */ /* 0x000fe400000000ff */
        /* <DEDUP_REMOVED lines=9> */
[----:B------:R-:W-:Y:S02]  /*119d0*/  SHF.R.U64 R65, R65, 0x3, RZ ;  /* 0x0000000341417819 */ /* 0x000fe400000012ff */
[----:B------:R-:W-:Y:S02]  /*119e0*/  MOV R105, R12 ;  /* 0x0000000c00697202 */ /* 0x000fe40000000f00 */
[----:B------:R-:W-:-:S02]  /*119f0*/  MOV R101, R14 ;  /* 0x0000000e00657202 */ /* 0x000fc40000000f00 */
[----:B------:R-:W-:Y:S02]  /*11a00*/  F2FP.F16.F32.PACK_AB R8, R211, R214 ;  /* 0x000000d6d308723e */ /* 0x000fe400000000ff */
        /* <DEDUP_REMOVED lines=28> */
[----:B------:R-:W-:Y:S01]  /*11bd0*/  F2FP.F16.F32.PACK_AB R28, R199, R202 ;  /* 0x000000cac71c723e */ /* 0x000fe200000000ff */
[----:B------:R3:W-:Y:S01]  /*11be0*/  STSM.16.M88.4 [R37], R24 ;  /* 0x0000001825007844 */ /* 0x0007e20000000200 */
[----:B------:R-:W-:-:S02]  /*11bf0*/  F2FP.F16.F32.PACK_AB R29, R67, R66 ;  /* 0x00000042431d723e */ /* 0x000fc400000000ff */
[----:B------:R-:W-:Y:S02]  /*11c00*/  F2FP.F16.F32.PACK_AB R30, R182, R200 ;  /* 0x000000c8b61e723e */ /* 0x000fe400000000ff */
[----:B------:R-:W-:Y:S02]  /*11c10*/  F2FP.F16.F32.PACK_AB R31, R71, R70 ;  /* 0x00000046471f723e */ /* 0x000fe400000000ff */
[----:B-1----:R-:W-:Y:S02]  /*11c20*/  F2FP.F16.F32.PACK_AB R32, R179, R183 ;  /* 0x000000b7b320723e */ /* 0x002fe400000000ff */
[----:B--2---:R-:W-:Y:S01]  /*11c30*/  F2FP.F16.F32.PACK_AB R33, R75, R74 ;  /* 0x0000004a4b21723e */ /* 0x004fe200000000ff */
[----:B------:R-:W-:Y:S01]  /*11c40*/  STSM.16.M88.4 [R104], R28 ;  /* 0x0000001c68007844 */ /* 0x000fe20000000200 */
[----:B------:R-:W-:Y:S02]  /*11c50*/  F2FP.F16.F32.PACK_AB R34, R176, R180 ;  /* 0x000000b4b022723e */ /* 0x000fe400000000ff */
[----:B------:R-:W-:-:S02]  /*11c60*/  F2FP.F16.F32.PACK_AB R35, R79, R78 ;  /* 0x0000004e4f23723e */ /* 0x000fc400000000ff */
[----:B------:R-:W-:Y:S02]  /*11c70*/  F2FP.F16.F32.PACK_AB R36, R174, R177 ;  /* 0x000000b1ae24723e */ /* 0x000fe400000000ff */
[----:B---3--:R-:W-:Y:S01]  /*11c80*/  F2FP.F16.F32.PACK_AB R37, R83, R82 ;  /* 0x000000525325723e */ /* 0x008fe200000000ff */
[----:B------:R-:W-:Y:S01]  /*11c90*/  STSM.16.M88.4 [R108], R32 ;  /* 0x000000206c007844 */ /* 0x000fe20000000200 */
        /* <DEDUP_REMOVED lines=12> */
[----:B------:R-:W-:-:S02]  /*11d60*/  F2FP.F16.F32.PACK_AB R10, R163, R166 ;  /* 0x000000a6a30a723e */ /* 0x000fc400000000ff */
[----:B------:R-:W-:Y:S02]  /*11d70*/  F2FP.F16.F32.PACK_AB R11, R103, R102 ;  /* 0x00000066670b723e */ /* 0x000fe400000000ff */
[----:B------:R-:W-:Y:S02]  /*11d80*/  MOV R130, R130 ;  /* 0x0000008200827202 */ /* 0x000fe40000000f00 */
[----:B------:R-:W-:Y:S01]  /*11d90*/  F2FP.F16.F32.PACK_AB R12, R161, R164 ;  /* 0x000000a4a10c723e */ /* 0x000fe200000000ff */
[----:B------:R-:W-:Y:S01]  /*11da0*/  STSM.16.M88.4 [R126], R8 ;  /* 0x000000087e007844 */ /* 0x000fe20000000200 */
[----:B------:R-:W-:Y:S02]  /*11db0*/  F2FP.F16.F32.PACK_AB R13, R107, R106 ;  /* 0x0000006a6b0d723e */ /* 0x000fe400000000ff */
[----:B------:R-:W-:Y:S02]  /*11dc0*/  F2FP.F16.F32.PACK_AB R14, R159, R162 ;  /* 0x000000a29f0e723e */ /* 0x000fe400000000ff */
[----:B------:R-:W-:-:S02]  /*11dd0*/  F2FP.F16.F32.PACK_AB R15, R111, R110 ;  /* 0x0000006e6f0f723e */ /* 0x000fc400000000ff */
[----:B------:R-:W-:Y:S02]  /*11de0*/  F2FP.F16.F32.PACK_AB R24, R153, R160 ;  /* 0x000000a09918723e */ /* 0x000fe400000000ff */
[----:B------:R-:W-:Y:S01]  /*11df0*/  F2FP.F16.F32.PACK_AB R25, R115, R114 ;  /* 0x000000727319723e */ /* 0x000fe200000000ff */
[----:B------:R2:W-:Y:S01]  /*11e00*/  STSM.16.M88.4 [R130], R12 ;  /* 0x0000000c82007844 */ /* 0x0005e20000000200 */
[----:B------:R-:W-:Y:S02]  /*11e10*/  F2FP.F16.F32.PACK_AB R26, R117, R158 ;  /* 0x0000009e751a723e */ /* 0x000fe400000000ff */
[----:B------:R-:W-:Y:S02]  /*11e20*/  F2FP.F16.F32.PACK_AB R27, R119, R118 ;  /* 0x00000076771b723e */ /* 0x000fe400000000ff */
[----:B-1----:R-:W-:Y:S02]  /*11e30*/  F2FP.F16.F32.PACK_AB R122, R125, R124 ;  /* 0x0000007c7d7a723e */ /* 0x002fe400000000ff */
[----:B------:R-:W-:Y:S01]  /*11e40*/  F2FP.F16.F32.PACK_AB R123, R155, R154 ;  /* 0x0000009a9b7b723e */ /* 0x000fe200000000ff */
[----:B------:R1:W-:Y:S01]  /*11e50*/  STSM.16.M88.4 [R113], R24 ;  /* 0x0000001871007844 */ /* 0x0003e20000000200 */
[----:B------:R-:W-:-:S03]  /*11e60*/  F2FP.F16.F32.PACK_AB R131, R135, R134 ;  /* 0x000000868783723e */ /* 0x000fc600000000ff */
[----:B------:R1:W-:Y:S01]  /*11e70*/  STSM.16.M88.4 [R109], R120 ;  /* 0x000000786d007844 */ /* 0x0003e20000000200 */
[----:B--2---:R-:W-:Y:S02]  /*11e80*/  F2FP.F16.F32.PACK_AB R130, R133, R132 ;  /* 0x000000848582723e */ /* 0x004fe400000000ff */
[----:B------:R-:W-:Y:S02]  /*11e90*/  SHF.R.S32.HI R12, RZ, 0x1f, R193 ;  /* 0x0000001fff0c7819 */ /* 0x000fe400000114c1 */
[----:B------:R-:W-:Y:S01]  /*11ea0*/  SHF.R.S32.HI R13, RZ, 0x1f, R192 ;  /* 0x0000001fff0d7819 */ /* 0x000fe200000114c0 */
[----:B------:R1:W-:Y:S04]  /*11eb0*/  STSM.16.M88.4 [R105], R128 ;  /* 0x0000008069007844 */ /* 0x0003e80000000200 */
[----:B------:R1:W-:Y:S04]  /*11ec0*/  STSM.16.M88.4 [R101], R136 ;  /* 0x0000008865007844 */ /* 0x0003e80000000200 */
[----:B------:R1:W-:Y:S01]  /*11ed0*/  STSM.16.M88.4 [R100], R144 ;  /* 0x0000009064007844 */ /* 0x0003e20000000200 */
[----:B------:R-:W-:Y:S06]  /*11ee0*/  BAR.SYNC.DEFER_BLOCKING 0x1, 0x100 ;  /* 0x0044000000007b1d */ /* 0x000fec0000010000 */
[----:B------:R-:W-:Y:S05]  /*11ef0*/  @P3 BRA `(.L_x_2004) ;  /* 0x0000000000b43947 */ /* 0x000fea0003800000 */
[----:B------:R-:W2:Y:S01]  /*11f00*/  LDC R10, c[0x0][0xce8] ;  /* 0x00033a00ff0a7b82 */ /* 0x000ea20000000800 */
[----:B------:R-:W-:Y:S01]  /*11f10*/  ULDC.64 UR4, c[0x0][0xc90] ;  /* 0x0003240000047ab9 */ /* 0x000fe20000000a00 */
[----:B------:R-:W-:Y:S02]  /*11f20*/  IMAD.IADD R8, R190, 0x1, R23 ;  /* 0x00000001be087824 */ /* 0x000fe400078e0217 */
[----:B------:R-:W-:Y:S02]  /*11f30*/  IMAD R6, R12, UR4, RZ ;  /* 0x000000040c067c24 */ /* 0x000fe4000f8e02ff */
[----:B------:R-:W-:-:S04]  /*11f40*/  IMAD.WIDE.U32 R4, R193, UR4, RZ ;  /* 0x00000004c1047c25 */ /* 0x000fc8000f8e00ff */
[----:B------:R-:W-:Y:S01]  /*11f50*/  IMAD R9, R193, UR5, R6 ;  /* 0x00000005c1097c24 */ /* 0x000fe2000f8e0206 */
[----:B------:R-:W-:Y:S01]  /*11f60*/  ULDC.64 UR4, c[0x0][0xc98] ;  /* 0x0003260000047ab9 */ /* 0x000fe20000000a00 */
[----:B------:R-:W-:Y:S02]  /*11f70*/  IMAD.IADD R15, R19, 0x1, R23 ;  /* 0x00000001130f7824 */ /* 0x000fe400078e0217 */
[----:B------:R-:W-:Y:S02]  /*11f80*/  IMAD.IADD R5, R5, 0x1, R9 ;  /* 0x0000000105057824 */ /* 0x000fe400078e0209 */
[----:B------:R-:W-:Y:S01]  /*11f90*/  IMAD.WIDE.U32 R4, R192, UR4, R4 ;  /* 0x00000004c0047c25 */ /* 0x000fe2000f8e0004 */
[----:B--2---:R-:W-:-:S13]  /*11fa0*/  ISETP.NE.AND P0, PT, R10, 0x1, PT ;  /* 0x000000010a00780c */ /* 0x004fda0003f05270 */
[----:B------:R-:W2:Y:S08]  /*11fb0*/  @P0 LDC R7, c[0x0][0xcec] ;  /* 0x00033b00ff070b82 */ /* 0x000eb00000000800 */
[----:B------:R-:W3:Y:S01]  /*11fc0*/  @P0 LDC R11, c[0x0][0xcf0] ;  /* 0x00033c00ff0b0b82 */ /* 0x000ee20000000800 */
[----:B--2---:R-:W-:-:S04]  /*11fd0*/  @P0 IMAD.HI.U32 R6, R8, R7, RZ ;  /* 0x0000000708060227 */ /* 0x004fc800078e00ff */
[----:B------:R-:W-:Y:S01]  /*11fe0*/  IMAD.MOV.U32 R7, RZ, RZ, R8 ;  /* 0x000000ffff077224 */ /* 0x000fe200078e0008 */
[----:B---3--:R-:W-:Y:S01]  /*11ff0*/  @P0 SHF.R.U32.HI R7, RZ, R11, R6 ;  /* 0x0000000bff070219 */ /* 0x008fe20000011606 */
[----:B------:R-:W-:-:S03]  /*12000*/  IMAD R11, R13, UR4, RZ ;  /* 0x000000040d0b7c24 */ /* 0x000fc6000f8e02ff */
[----:B------:R-:W-:Y:S01]  /*12010*/  IADD3 R4, P0, R7, R4, RZ ;  /* 0x0000000407047210 */ /* 0x000fe20007f1e0ff */
[----:B------:R-:W-:-:S04]  /*12020*/  IMAD.MOV R9, RZ, RZ, -R7 ;  /* 0x000000ffff097224 */ /* 0x000fc800078e0a07 */
[----:B------:R-:W-:Y:S02]  /*12030*/  IMAD R9, R10, R9, R8 ;  /* 0x000000090a097224 */ /* 0x000fe400078e0208 */
[----:B------:R-:W-:Y:S01]  /*12040*/  IMAD R8, R192, UR5, R11 ;  /* 0x00000005c0087c24 */ /* 0x000fe2000f8e020b */
[----:B------:R-:W-:Y:S01]  /*12050*/  SHF.R.S32.HI R11, RZ, 0x1f, R7 ;  /* 0x0000001fff0b7819 */ /* 0x000fe20000011407 */
[----:B------:R-:W-:Y:S01]  /*12060*/  ULDC.64 UR4, c[0x0][0xc88] ;  /* 0x0003220000047ab9 */ /* 0x000fe20000000a00 */
[----:B------:R-:W-:Y:S02]  /*12070*/  SHF.R.S32.HI R6, RZ, 0x1f, R9 ;  /* 0x0000001fff067819 */ /* 0x000fe40000011409 */
[----:B------:R-:W-:-:S03]  /*12080*/  IADD3.X R5, R11, R5, R8, P0, !PT ;  /* 0x000000050b057210 */ /* 0x000fc600007fe408 */
[----:B------:R-:W-:Y:S02]  /*12090*/  IMAD R6, R6, UR4, RZ ;  /* 0x0000000406067c24 */ /* 0x000fe4000f8e02ff */
[----:B------:R-:W-:-:S04]  /*120a0*/  IMAD.WIDE.U32 R4, R9, UR4, R4 ;  /* 0x0000000409047c25 */ /* 0x000fc8000f8e0004 */
[----:B------:R-:W-:Y:S01]  /*120b0*/  IMAD R9, R9, UR5, R6 ;  /* 0x0000000509097c24 */ /* 0x000fe2000f8e0206 */
[----:B------:R-:W-:Y:S02]  /*120c0*/  ULDC.64 UR4, c[0x0][0xc50] ;  /* 0x0003140000047ab9 */ /* 0x000fe40000000a00 */
[C---:B------:R-:W-:Y:S01]  /*120d0*/  LEA R11, P0, R4.reuse, UR4, 0x2 ;  /* 0x00000004040b7c11 */ /* 0x040fe2000f8010ff */
[----:B------:R-:W-:Y:S01]  /*120e0*/  IMAD.IADD R5, R5, 0x1, R9 ;  /* 0x0000000105057824 */ /* 0x000fe200078e0209 */
[----:B------:R-:W-:Y:S01]  /*120f0*/  ULDC UR4, c[0x0][0xb88] ;  /* 0x0002e20000047ab9 */ /* 0x000fe20000000800 */
[----:B------:R-:W-:Y:S02]  /*12100*/  IMAD.MOV R9, RZ, RZ, -R184 ;  /* 0x000000ffff097224 */ /* 0x000fe400078e0ab8 */
[----:B------:R-:W-:Y:S01]  /*12110*/  SHFL.IDX PT, R6, R11, 0x1, 0x1c1f ;  /* 0x003c1f000b067f89 */ /* 0x000fe200000e0000 */
[----:B------:R-:W-:Y:S01]  /*12120*/  LEA.HI.X R14, R4, UR5, R5, 0x2, P0 ;  /* 0x00000005040e7c11 */ /* 0x000fe200080f1405 */
[----:B------:R-:W-:Y:S01]  /*12130*/  IMAD R8, R10, UR4, RZ ;  /* 0x000000040a087c24 */ /* 0x000fe2000f8e02ff */
[----:B------:R-:W-:Y:S01]  /*12140*/  ISETP.NE.AND P0, PT, R18, R9, PT ;  /* 0x000000091200720c */ /* 0x000fe20003f05270 */
[----:B------:R-:W-:Y:S01]  /*12150*/  SHFL.IDX PT, R4, R11, RZ, 0x1c1f ;  /* 0x001c1fff0b047589 */ /* 0x000fe200000e0000 */
[----:B------:R-:W-:-:S02]  /*12160*/  VIADD R9, R15, 0x8 ;  /* 0x000000080f097836 */ /* 0x000fc40000000000 */
[-C--:B------:R-:W-:Y:S01]  /*12170*/  ISETP.GE.OR P1, PT, R15, R8.reuse, P0 ;  /* 0x000000080f00720c */ /* 0x080fe20000726670 */
[----:B------:R-:W2:Y:S02]  /*12180*/  SHFL.IDX PT, R5, R14, RZ, 0x1c1f ;  /* 0x001c1fff0e057589 */ /* 0x000ea400000e0000 */
[----:B------:R-:W-:Y:S02]  /*12190*/  ISETP.GE.OR P0, PT, R9, R8, P0 ;  /* 0x000000080900720c */ /* 0x000fe40000706670 */
[----:B------:R-:W3:Y:S08]  /*121a0*/  SHFL.IDX PT, R7, R14, 0x1, 0x1c1f ;  /* 0x003c1f000e077f89 */ /* 0x000ef000000e0000 */
[----:B--2---:R2:W-:Y:S04]  /*121b0*/  @!P1 ST.E desc[UR40][R4.64], R3 ;  /* 0x0000000304009985 */ /* 0x0045e8000c101928 */
[----:B---3--:R2:W-:Y:S02]  /*121c0*/  @!P0 ST.E desc[UR40][R6.64], R0 ;  /* 0x0000000006008985 */ /* 0x0085e4000c101928 */
.L_x_2004:
[----:B------:R-:W3:Y:S01]  /*121d0*/  LDC R14, c[0x0][0xce8] ;  /* 0x00033a00ff0e7b82 */ /* 0x000ee20000000800 */
[----:B------:R-:W-:Y:S01]  /*121e0*/  ULDC UR8, c[0x0][0xbc8] ;  /* 0x0002f20000087ab9 */ /* 0x000fe20000000800 */
[----:B--2---:R2:W5:Y:S01]  /*121f0*/  LD.E.128 R4, desc[UR40][R20.64] ;  /* 0x0000002814047980 */ /* 0x004562000c101d00 */
[----:B------:R-:W-:Y:S01]  /*12200*/  ISETP.GE.AND P0, PT, R198, UR8, PT ;  /* 0x00000008c6007c0c */ /* 0x000fe2000bf06270 */
[----:B------:R-:W-:Y:S01]  /*12210*/  ULDC.64 UR4, c[0x0][0xbe8] ;  /* 0x0002fa0000047ab9 */ /* 0x000fe20000000a00 */
[----:B------:R-:W-:Y:S01]  /*12220*/  ISETP.GE.AND P1, PT, R189, UR8, PT ;  /* 0x00000008bd007c0c */ /* 0x000fe2000bf26270 */
[----:B------:R-:W5:Y:S01]  /*12230*/  LD.E.128 R64, desc[UR40][R64.64] ;  /* 0x0000002840407980 */ /* 0x000f62000c101d00 */
[----:B------:R-:W-:-:S03]  /*12240*/  SEL R3, RZ, 0xffffffff, P0 ;  /* 0xffffffffff037807 */ /* 0x000fc60000000000 */
[----:B------:R-:W5:Y:S01]  /*12250*/  LD.E.128 R48, desc[UR40][R48.64] ;  /* 0x0000002830307980 */ /* 0x000f62000c101d00 */
[----:B------:R-:W-:Y:S01]  /*12260*/  SEL R0, RZ, 0x1, P1 ;  /* 0x00000001ff007807 */ /* 0x000fe20000800000 */
[----:B------:R-:W-:Y:S01]  /*12270*/  IMAD.SHL.U32 R3, R3, 0x2, RZ ;  /* 0x0000000203037824 */ /* 0x000fe200078e00ff */
[----:B------:R-:W-:Y:S01]  /*12280*/  ULDC.64 UR6, c[0x0][0xb80] ;  /* 0x0002e00000067ab9 */ /* 0x000fe20000000a00 */
[----:B------:R-:W5:Y:S04]  /*12290*/  LD.E.128 R44, desc[UR40][R44.64] ;  /* 0x000000282c2c7980 */ /* 0x000f68000c101d00 */
[----:B------:R-:W5:Y:S04]  /*122a0*/  LD.E.128 R40, desc[UR40][R40.64] ;  /* 0x0000002828287980 */ /* 0x000f68000c101d00 */
[----:B------:R-:W5:Y:S01]  /*122b0*/  LD.E.128 R60, desc[UR40][R60.64] ;  /* 0x000000283c3c7980 */ /* 0x000f62000c101d00 */
[----:B---3--:R-:W-:-:S02]  /*122c0*/  ISETP.NE.AND P2, PT, R14, 0x1, PT ;  /* 0x000000010e00780c */ /* 0x008fc40003f45270 */
[----:B------:R-:W-:Y:S01]  /*122d0*/  ISETP.GE.AND P1, PT, R197, UR8, PT ;  /* 0x00000008c5007c0c */ /* 0x000fe2000bf26270 */
[----:B------:R-:W5:Y:S01]  /*122e0*/  LD.E.128 R56, desc[UR40][R56.64] ;  /* 0x0000002838387980 */ /* 0x000f62000c101d00 */
[----:B------:R-:W-:Y:S02]  /*122f0*/  LOP3.LUT R0, R3, 0x2, R0, 0xe2, !PT ;  /* 0x0000000203007812 */ /* 0x000fe400078ee200 */
[----:B------:R-:W-:Y:S01]  /*12300*/  SEL R3, RZ, 0xffffffff, P1 ;  /* 0xffffffffff037807 */ /* 0x000fe20000800000 */
[----:B------:R-:W5:Y:S04]  /*12310*/  LD.E.128 R52, desc[UR40][R52.64] ;  /* 0x0000002834347980 */ /* 0x000f68000c101d00 */
[----:B------:R-:W5:Y:S02]  /*12320*/  LD.E.128 R96, desc[UR40][R96.64] ;  /* 0x0000002860607980 */ /* 0x000f64000c101d00 */
[----:B------:R-:W3:Y:S01]  /*12330*/  @P2 LDC R15, c[0x0][0xcec] ;  /* 0x00033b00ff0f2b82 */ /* 0x000ee20000000800 */
[----:B------:R-:W-:Y:S01]  /*12340*/  IMAD.SHL.U32 R3, R3, 0x4, RZ ;  /* 0x0000000403037824 */ /* 0x000fe200078e00ff */
[----:B------:R-:W5:Y:S04]  /*12350*/  LD.E.128 R92, desc[UR40][R92.64] ;  /* 0x000000285c5c7980 */ /* 0x000f68000c101d00 */
[----:B------:R-:W5:Y:S02]  /*12360*/  LD.E.128 R88, desc[UR40][R88.64] ;  /* 0x0000002858587980 */ /* 0x000f64000c101d00 */
[----:B--2---:R-:W2:Y:S01]  /*12370*/  @P2 LDC R21, c[0x0][0xcf0] ;  /* 0x00033c00ff152b82 */ /* 0x004ea20000000800 */
[----:B------:R-:W-:Y:S01]  /*12380*/  IMAD R8, R12, UR4, RZ ;  /* 0x000000040c087c24 */ /* 0x000fe2000f8e02ff */
[----:B------:R-:W-:Y:S01]  /*12390*/  ISETP.GE.AND P0, PT, R196, UR8, PT ;  /* 0x00000008c4007c0c */ /* 0x000fe2000bf06270 */
[----:B------:R-:W5:Y:S01]  /*123a0*/  LD.E.128 R84, desc[UR40][R84.64] ;  /* 0x0000002854547980 */ /* 0x000f62000c101d00 */
[----:B------:R-:W-:Y:S01]  /*123b0*/  LOP3.LUT R3, R3, 0x4, R0, 0xe2, !PT ;  /* 0x0000000403037812 */ /* 0x000fe200078ee200 */
[----:B------:R-:W-:Y:S01]  /*123c0*/  IMAD R0, R218, 0x20, R219 ;  /* 0x00000020da007824 */ /* 0x000fe200078e02db */
[----:B------:R-:W-:Y:S01]  /*123d0*/  SEL R10, RZ, 0xffffffff, P0 ;  /* 0xffffffffff0a7807 */ /* 0x000fe20000000000 */
[----:B------:R-:W-:Y:S01]  /*123e0*/  IMAD R11, R193, UR5, R8 ;  /* 0x00000005c10b7c24 */ /* 0x000fe2000f8e0208 */
[----:B------:R-:W-:Y:S01]  /*123f0*/  ISETP.GE.AND P0, PT, R195, UR8, PT ;  /* 0x00000008c3007c0c */ /* 0x000fe2000bf06270 */
[----:B------:R-:W-:Y:S01]  /*12400*/  IMAD.WIDE.U32 R8, R193, UR4, RZ ;  /* 0x00000004c1087c25 */ /* 0x000fe2000f8e00ff */
[----:B------:R-:W-:Y:S01]  /*12410*/  ULDC.64 UR4, c[0x0][0xbf0] ;  /* 0x0002fc0000047ab9 */ /* 0x000fe20000000a00 */
[----:B------:R-:W5:Y:S02]  /*12420*/  LD.E.128 R80, desc[UR40][R80.64] ;  /* 0x0000002850507980 */ /* 0x000f64000c101d00 */
[----:B------:R-:W-:-:S02]  /*12430*/  IMAD.IADD R12, R23, 0x1, R0 ;  /* 0x00000001170c7824 */ /* 0x000fc400078e0200 */
[----:B------:R-:W-:Y:S01]  /*12440*/  IMAD.SHL.U32 R10, R10, 0x8, RZ ;  /* 0x000000080a0a7824 */ /* 0x000fe200078e00ff */
[----:B------:R-:W5:Y:S01]  /*12450*/  LD.E.128 R76, desc[UR40][R76.64] ;  /* 0x000000284c4c7980 */ /* 0x000f62000c101d00 */
[----:B------:R-:W-:Y:S01]  /*12460*/  IMAD.IADD R9, R9, 0x1, R11 ;  /* 0x0000000109097824 */ /* 0x000fe200078e020b */
[----:B------:R-:W-:Y:S01]  /*12470*/  SEL R11, RZ, 0xffffffff, P0 ;  /* 0xffffffffff0b7807 */ /* 0x000fe20000000000 */
[----:B---3--:R-:W-:Y:S01]  /*12480*/  @P2 IMAD.HI.U32 R0, R12, R15, RZ ;  /* 0x0000000f0c002227 */ /* 0x008fe200078e00ff */
[----:B------:R-:W-:Y:S01]  /*12490*/  LOP3.LUT R10, R10, 0x8, R3, 0xe2, !PT ;  /* 0x000000080a0a7812 */ /* 0x000fe200078ee203 */
[----:B------:R-:W5:Y:S02]  /*124a0*/  LD.E.128 R72, desc[UR40][R72.64] ;  /* 0x0000002848487980 */ /* 0x000f64000c101d00 */
[----:B------:R-:W-:Y:S01]  /*124b0*/  IMAD.MOV.U32 R3, RZ, RZ, R12 ;  /* 0x000000ffff037224 */ /* 0x000fe200078e000c */
[----:B--2---:R-:W-:Y:S01]  /*124c0*/  @P2 SHF.R.U32.HI R3, RZ, R21, R0 ;  /* 0x00000015ff032219 */ /* 0x004fe20000011600 */
[----:B------:R-:W-:Y:S01]  /*124d0*/  IMAD.SHL.U32 R11, R11, 0x10, RZ ;  /* 0x000000100b0b7824 */ /* 0x000fe200078e00ff */
[----:B------:R-:W5:Y:S01]  /*124e0*/  LD.E.128 R68, desc[UR40][R68.64] ;  /* 0x0000002844447980 */ /* 0x000f62000c101d00 */
[----:B------:R-:W-:Y:S01]  /*124f0*/  IMAD R13, R13, UR4, RZ ;  /* 0x000000040d0d7c24 */ /* 0x000fe2000f8e02ff */
[----:B------:R-:W-:-:S02]  /*12500*/  ISETP.GE.AND P0, PT, R194, UR8, PT ;  /* 0x00000008c2007c0c */ /* 0x000fc4000bf06270 */
[----:B------:R-:W-:Y:S01]  /*12510*/  LOP3.LUT R10, R11, 0x10, R10, 0xe2, !PT ;  /* 0x000000100b0a7812 */ /* 0x000fe200078ee20a */
[C---:B------:R-:W-:Y:S01]  /*12520*/  IMAD R13, R192.reuse, UR5, R13 ;  /* 0x00000005c00d7c24 */ /* 0x040fe2000f8e020d */
[----:B------:R-:W-:Y:S01]  /*12530*/  @!PT LDS RZ, [RZ] ;  /* 0x00000000fffff984 */ /* 0x000fe20000000800 */
[----:B------:R-:W-:Y:S01]  /*12540*/  @!PT LDS RZ, [RZ] ;  /* 0x00000000fffff984 */ /* 0x000fe20000000800 */
[----:B------:R-:W-:Y:S01]  /*12550*/  @!PT LDS RZ, [RZ] ;  /* 0x00000000fffff984 */ /* 0x000fe20000000800 */
[----:B------:R-:W-:Y:S01]  /*12560*/  @!PT LDS RZ, [RZ] ;  /* 0x00000000fffff984 */ /* 0x000fe20000000800 */
[----:B------:R2:W-:Y:S06]  /*12570*/  MEMBAR.ALL.CTA ;  /* 0x0000000000007992 */ /* 0x0005ec0000008000 */
[----:B--2---:R-:W2:Y:S01]  /*12580*/  FENCE.VIEW.ASYNC.S ;  /* 0x00000000000073c6 */ /* 0x004ea20000000000 */
[----:B------:R-:W-:Y:S01]  /*12590*/  IMAD.WIDE.U32 R192, R192, UR4, R8 ;  /* 0x00000004c0c07c25 */ /* 0x000fe2000f8e0008 */
[----:B------:R-:W-:Y:S01]  /*125a0*/  SHF.R.S32.HI R8, RZ, 0x1f, R3 ;  /* 0x0000001fff087819 */ /* 0x000fe20000011403 */
[----:B------:R-:W-:-:S02]  /*125b0*/  ULDC.64 UR4, c[0x0][0xbe0] ;  /* 0x0002f80000047ab9 */ /* 0x000fc40000000a00 */
[----:B------:R-:W-:Y:S01]  /*125c0*/  IMAD.MOV R11, RZ, RZ, -R3 ;  /* 0x000000ffff0b7224 */ /* 0x000fe200078e0a03 */
[----:B------:R-:W-:Y:S01]  /*125d0*/  SEL R0, RZ, 0xffffffff, P0 ;  /* 0xffffffffff007807 */ /* 0x000fe20000000000 */
[----:B------:R-:W-:Y:S02]  /*125e0*/  IMAD R8, R8, UR4, RZ ;  /* 0x0000000408087c24 */ /* 0x000fe4000f8e02ff */
[----:B------:R-:W-:Y:S02]  /*125f0*/  IMAD R11, R14, R11, R12 ;  /* 0x0000000b0e0b7224 */ /* 0x000fe400078e020c */
[----:B------:R-:W-:Y:S02]  /*12600*/  IMAD.IADD R193, R193, 0x1, R13 ;  /* 0x00000001c1c17824 */ /* 0x000fe400078e020d */
[----:B------:R-:W-:Y:S01]  /*12610*/  IMAD.SHL.U32 R15, R0, 0x20, RZ ;  /* 0x00000020000f7824 */ /* 0x000fe200078e00ff */
[----:B------:R-:W-:Y:S01]  /*12620*/  SHF.R.S32.HI R0, RZ, 0x1f, R11 ;  /* 0x0000001fff007819 */ /* 0x000fe2000001140b */
[----:B------:R-:W-:-:S02]  /*12630*/  IMAD R13, R3, UR5, R8 ;  /* 0x00000005030d7c24 */ /* 0x000fc4000f8e0208 */
        /* <DEDUP_REMOVED lines=8> */
[----:B-1----:R-:W-:Y:S01]  /*126c0*/  IMAD.IADD R27, R219, 0x1, R23 ;  /* 0x00000001db1b7824 */ /* 0x002fe200078e0217 */
[----:B------:R-:W-:Y:S01]  /*126d0*/  ISETP.GE.AND P0, PT, R222, UR8, PT ;  /* 0x00000008de007c0c */ /* 0x000fe2000bf06270 */
[----:B------:R-:W-:-:S02]  /*126e0*/  IMAD R28, R14, UR5, RZ ;  /* 0x000000050e1c7c24 */ /* 0x000fc4000f8e02ff */
[----:B------:R-:W-:Y:S01]  /*126f0*/  IMAD.WIDE.U32 R8, R11, UR4, R8 ;  /* 0x000000040b087c25 */ /* 0x000fe2000f8e0008 */
[----:B------:R-:W-:Y:S01]  /*12700*/  UIADD3 UR4, UR38, 0x38820, URZ ;  /* 0x0003882026047890 */ /* 0x000fe2000fffe03f */
[----:B------:R-:W-:Y:S02]  /*12710*/  SEL R0, RZ, 0x80, P0 ;  /* 0x00000080ff007807 */ /* 0x000fe40000000000 */
[----:B------:R-:W-:Y:S01]  /*12720*/  ISETP.GE.AND P0, PT, R27, R28, PT ;  /* 0x0000001c1b00720c */ /* 0x000fe20003f06270 */
[----:B------:R-:W-:Y:S01]  /*12730*/  IMAD.IADD R9, R9, 0x1, R13 ;  /* 0x0000000109097824 */ /* 0x000fe200078e020d */
[----:B------:R-:W-:Y:S01]  /*12740*/  UPRMT UR4, URZ, 0x654, UR4 ;  /* 0x000006543f047896 */ /* 0x000fe20008000004 */
[C---:B------:R-:W-:Y:S02]  /*12750*/  LEA R23, P1, R8.reuse, UR6, 0x1 ;  /* 0x0000000608177c11 */ /* 0x040fe4000f8208ff */
[----:B------:R-:W-:Y:S02]  /*12760*/  LOP3.LUT R10, R15, 0x20, R10, 0xe2, !PT ;  /* 0x000000200f0a7812 */ /* 0x000fe400078ee20a */
[----:B------:R-:W-:Y:S01]  /*12770*/  LEA.HI.X R26, R8, UR7, R9, 0x1, P1 ;  /* 0x00000007081a7c11 */ /* 0x000fe200088f0c09 */
[----:B------:R-:W-:Y:S01]  /*12780*/  BSSY B1, `(.L_x_2005) ;  /* 0x000002b000017945 */ /* 0x000fe20003800000 */
[----:B------:R-:W-:-:S02]  /*12790*/  LOP3.LUT R3, R10, R3, RZ, 0xfc, !PT ;  /* 0x000000030a037212 */ /* 0x000fc400078efcff */
[----:B--2---:R-:W-:Y:S01]  /*127a0*/  SYNCS.ARRIVE.TRANS64.RED.A1T0 RZ, [UR4], RZ ;  /* 0x000000ffffff79a7 */ /* 0x004fe20008100404 */
[----:B------:R1:W2:Y:S01]  /*127b0*/  SHFL.IDX PT, R10, R23, RZ, 0x181f ;  /* 0x00181fff170a7589 */ /* 0x0002a200000e0000 */
[----:B------:R-:W-:-:S03]  /*127c0*/  LOP3.LUT R0, R3, R0, RZ, 0xfc, !PT ;  /* 0x0000000003007212 */ /* 0x000fc600078efcff */
[----:B------:R1:W3:Y:S01]  /*127d0*/  SHFL.IDX PT, R11, R26, RZ, 0x181f ;  /* 0x00181fff1a0b7589 */ /* 0x0002e200000e0000 */
[----:B------:R-:W-:Y:S02]  /*127e0*/  SHF.R.S32.HI R29, RZ, 0x1f, R194 ;  /* 0x0000001fff1d7819 */ /* 0x000fe400000114c2 */
[----:B------:R-:W-:Y:S02]  /*127f0*/  SHF.R.S32.HI R30, RZ, 0x1f, R195 ;  /* 0x0000001fff1e7819 */ /* 0x000fe400000114c3 */
[----:B------:R-:W-:Y:S02]  /*12800*/  SHF.R.S32.HI R31, RZ, 0x1f, R196 ;  /* 0x0000001fff1f7819 */ /* 0x000fe400000114c4 */
[----:B------:R-:W-:Y:S02]  /*12810*/  SHF.R.S32.HI R32, RZ, 0x1f, R197 ;  /* 0x0000001fff207819 */ /* 0x000fe400000114c5 */
[----:B------:R-:W-:Y:S01]  /*12820*/  SHF.R.S32.HI R33, RZ, 0x1f, R198 ;  /* 0x0000001fff217819 */ /* 0x000fe200000114c6 */
[----:B-1----:R-:W-:Y:S06]  /*12830*/  @P0 BRA `(.L_x_2006) ;  /* 0x00000000007c0947 */ /* 0x002fec0003800000 */
[----:B------:R-:W-:Y:S02]  /*12840*/  ISETP.GE.AND P1, PT, R198, UR8, PT ;  /* 0x00000008c6007c0c */ /* 0x000fe4000bf26270 */
[----:B------:R-:W-:Y:S02]  /*12850*/  ISETP.GE.AND P0, PT, R189, UR8, PT ;  /* 0x00000008bd007c0c */ /* 0x000fe4000bf06270 */
[----:B------:R-:W-:Y:S02]  /*12860*/  ISETP.GE.AND P5, PT, R197, UR8, PT ;  /* 0x00000008c5007c0c */ /* 0x000fe4000bfa6270 */
[----:B------:R-:W-:-:S07]  /*12870*/  ISETP.GE.AND P3, PT, R196, UR8, PT ;  /* 0x00000008c4007c0c */ /* 0x000fce000bf66270 */
[CC--:B--2---:R-:W-:Y:S02]  /*12880*/  @!P1 LEA R12, P2, R198.reuse, R10.reuse, 0x1 ;  /* 0x0000000ac60c9211 */ /* 0x0c4fe400078408ff */
[----:B---3--:R-:W-:Y:S02]  /*12890*/  @!P0 IMAD.WIDE R8, R189, 0x2, R10 ;  /* 0x00000002bd088825 */ /* 0x008fe400078e020a */
        /* <DEDUP_REMOVED lines=25> */
.L_x_2006:
[----:B------:R-:W-:Y:S05]  /*12a30*/  BSYNC B1 ;  /* 0x0000000000017941 */ /* 0x000fea0003800000 */
.L_x_2005:
[----:B----45:R-:W-:Y:S01]  /*12a40*/  VIADD R4, R27, 0x20 ;  /* 0x000000201b047836 */ /* 0x030fe20000000000 */
[----:B------:R1:W4:Y:S04]  /*12a50*/  SHFL.IDX PT, R7, R26, 0x1, 0x181f ;  /* 0x00381f001a077f89 */ /* 0x00032800000e0000 */
[----:B------:R-:W-:Y:S01]  /*12a60*/  ISETP.GE.AND P0, PT, R4, R28, PT ;  /* 0x0000001c0400720c */ /* 0x000fe20003f06270 */
[----:B------:R1:W0:-:S12]  /*12a70*/  SHFL.IDX PT, R6, R23, 0x1, 0x181f ;  /* 0x00381f0017067f89 */ /* 0x00021800000e0000 */
[----:B-1----:R-:W-:Y:S05]  /*12a80*/  @P0 BRA `(.L_x_2007) ;  /* 0x0000000c007c0947 */ /* 0x002fea0003800000 */
[----:B------:R-:W-:Y:S02]  /*12a90*/  ISETP.GE.AND P0, PT, R189, UR8, PT ;  /* 0x00000008bd007c0c */ /* 0x000fe4000bf06270 */
[----:B------:R-:W-:Y:S02]  /*12aa0*/  ISETP.GE.AND P5, PT, R198, UR8, PT ;  /* 0x00000008c6007c0c */ /* 0x000fe4000bfa6270 */
[----:B------:R-:W-:Y:S02]  /*12ab0*/  ISETP.GE.AND P3, PT, R197, UR8, PT ;  /* 0x00000008c5007c0c */ /* 0x000fe4000bf66270 */
[----:B------:R-:W-:Y:S02]  /*12ac0*/  ISETP.GE.AND P2, PT, R196, UR8, PT ;  /* 0x00000008c4007c0c */ /* 0x000fe4000bf46270 */
[----:B------:R-:W-:-:S05]  /*12ad0*/  ISETP.GE.AND P1, PT, R195, UR8, PT ;  /* 0x00000008c3007c0c */ /* 0x000fca000bf26270 */
[----:B0---4-:R-:W-:Y:S02]  /*12ae0*/  @!P0 IMAD.WIDE R4, R189, 0x2, R6 ;  /* 0x00000002bd048825 */ /* 0x011fe400078e0206 */
[-C--:B------:R-:W-:Y:S02]  /*12af0*/  @!P5 LEA R8, P4, R198, R6.reuse, 0x1 ;  /* 0x00000006c608d211 */ /* 0x080fe400078808ff */
[----:B--2---:R-:W-:Y:S01]  /*12b00*/  @!P3 LEA R10, P6, R197, R6, 0x1 ;  /* 0x00000006c50ab211 */ /* 0x004fe200078c08ff */
[----:B------:R0:W-:Y:S01]  /*12b10*/  @!P0 ST.E.128 desc[UR40][R4.64], R48 ;  /* 0x0000003004008985 */ /* 0x0001e2000c101d28 */
[----:B------:R-:W-:Y:S02]  /*12b20*/  ISETP.GE.AND P0, PT, R194, UR8, PT ;  /* 0x00000008c2007c0c */ /* 0x000fe4000bf06270 */
[----:B------:R-:W-:Y:S02]  /*12b30*/  @!P5 LEA.HI.X R9, R198, R7, R33, 0x1, P4 ;  /* 0x00000007c609d211 */ /* 0x000fe400020f0c21 */
[----:B------:R-:W-:-:S02]  /*12b40*/  LOP3.LUT P4, RZ, R3, 0x40, RZ, 0xc0, !PT ;  /* 0x0000004003ff7812 */ /* 0x000fc4000788c0ff */
[----:B---3--:R-:W-:Y:S01]  /*12b50*/  @!P3 LEA.HI.X R11, R197, R7, R32, 0x1, P6 ;  /* 0x00000007c50bb211 */ /* 0x008fe200030f0c20 */
[----:B------:R1:W-:Y:S01]  /*12b60*/  @!P5 ST.E.128 desc[UR40][R8.64], R40 ;  /* 0x000000280800d985 */ /* 0x0003e2000c101d28 */
[----:B------:R-:W-:-:S03]  /*12b70*/  @!P2 LEA R12, P5, R196, R6, 0x1 ;  /* 0x00000006c40ca211 */ /* 0x000fc600078a08ff */
[----:B------:R1:W-:Y:S01]  /*12b80*/  @!P3 ST.E.128 desc[UR40][R10.64], R60 ;  /* 0x0000003c0a00b985 */ /* 0x0003e2000c101d28 */
[-C--:B------:R-:W-:Y:S02]  /*12b90*/  @!P2 LEA.HI.X R13, R196, R7.reuse, R31, 0x1, P5 ;  /* 0x00000007c40da211 */ /* 0x080fe400028f0c1f */
[CC--:B------:R-:W-:Y:S02]  /*12ba0*/  @!P0 LEA R14, P3, R194.reuse, R6.reuse, 0x1 ;  /* 0x00000006c20e8211 */ /* 0x0c0fe400078608ff */
[-C--:B0-----:R-:W-:Y:S01]  /*12bb0*/  @!P1 LEA R4, P6, R195, R6.reuse, 0x1 ;  /* 0x00000006c3049211 */ /* 0x081fe200078c08ff */
[----:B------:R1:W-:Y:S01]  /*12bc0*/  @!P2 ST.E.128 desc[UR40][R12.64], R52 ;  /* 0x000000340c00a985 */ /* 0x0003e2000c101d28 */
[----:B------:R-:W-:Y:S02]  /*12bd0*/  @P4 LEA R20, P5, R223, R6, 0x1 ;  /* 0x00000006df144211 */ /* 0x000fe400078a08ff */
[-C--:B------:R-:W-:Y:S02]  /*12be0*/  @!P1 LEA.HI.X R5, R195, R7.reuse, R30, 0x1, P6 ;  /* 0x00000007c3059211 */ /* 0x080fe400030f0c1e */
[----:B------:R-:W-:-:S02]  /*12bf0*/  @!P0 LEA.HI.X R15, R194, R7, R29, 0x1, P3 ;  /* 0x00000007c20f8211 */ /* 0x000fc400018f0c1d */
[----:B------:R-:W-:Y:S01]  /*12c00*/  @P4 LEA.HI.X R21, R223, R7, R229, 0x1, P5 ;  /* 0x00000007df154211 */ /* 0x000fe200028f0ce5 */
[----:B------:R1:W-:Y:S04]  /*12c10*/  @!P1 ST.E.128 desc[UR40][R4.64], R92 ;  /* 0x0000005c04009985 */ /* 0x0003e8000c101d28 */
[----:B------:R1:W-:Y:S01]  /*12c20*/  @!P0 ST.E.128 desc[UR40][R14.64], R84 ;  /* 0x000000540e008985 */ /* 0x0003e2000c101d28 */
[----:B------:R-:W-:-:S03]  /*12c30*/  LOP3.LUT P0, RZ, R0, 0x80, RZ, 0xc0, !PT ;  /* 0x0000008000ff7812 */ /* 0x000fc6000780c0ff */
[----:B------:R1:W-:Y:S10]  /*12c40*/  @P4 ST.E.128 desc[UR40][R20.64], R76 ;  /* 0x0000004c14004985 */ /* 0x0003f4000c101d28 */
[----:B------:R-:W-:Y:S05]  /*12c50*/  @!P0 BRA `(.L_x_2007) ;  /* 0x0000000c00088947 */ /* 0x000fea0003800000 */
[----:B-1----:R-:W-:-:S04]  /*12c60*/  LEA R4, P0, R222, R6, 0x1 ;  /* 0x00000006de047211 */ /* 0x002fc800078008ff */
[----:B------:R-:W-:-:S05]  /*12c70*/  LEA.HI.X R5, R222, R7, R228, 0x1, P0 ;  /* 0x00000007de057211 */ /* 0x000fca00000f0ce4 */
[----:B------:R0:W-:Y:S01]  /*12c80*/  ST.E.128 desc[UR40][R4.64], R68 ;  /* 0x0000004404007985 */ /* 0x0001e2000c101d28 */
[----:B------:R-:W-:Y:S05]  /*12c90*/  BRA `(.L_x_2007) ;  /* 0x0000000800f87947 */ /* 0x000fea0003800000 */
.L_x_2003:
[----:B------:R-:W1:Y:S01]  /*12ca0*/  LDC R14, c[0x0][0xce8] ;  /* 0x00033a00ff0e7b82 */ /* 0x000e620000000800 */
[----:B------:R-:W-:Y:S01]  /*12cb0*/  ULDC UR6, c[0x0][0xbc8] ;  /* 0x0002f20000067ab9 */ /* 0x000fe20000000800 */
[----:B------:R-:W-:Y:S01]  /*12cc0*/  ISETP.GE.AND P2, PT, R227, 0x40, PT ;  /* 0x00000040e300780c */ /* 0x000fe20003f46270 */
[----:B------:R-:W-:Y:S01]  /*12cd0*/  BSSY B1, `(.L_x_2008) ;  /* 0x0000036000017945 */ /* 0x000fe20003800000 */
[----:B------:R-:W-:Y:S02]  /*12ce0*/  ISETP.GE.AND P1, PT, R198, UR6, PT ;  /* 0x00000006c6007c0c */ /* 0x000fe4000bf26270 */
[----:B------:R-:W-:Y:S02]  /*12cf0*/  ISETP.GE.AND P3, PT, R189, UR6, PT ;  /* 0x00000006bd007c0c */ /* 0x000fe4000bf66270 */
[----:B------:R-:W-:Y:S02]  /*12d00*/  SEL R0, RZ, 0xffffffff, P1 ;  /* 0xffffffffff007807 */ /* 0x000fe40000800000 */
[----:B------:R-:W-:-:S02]  /*12d10*/  SEL R3, RZ, 0x1, P3 ;  /* 0x00000001ff037807 */ /* 0x000fc40001800000 */
[----:B------:R-:W-:Y:S01]  /*12d20*/  ISETP.GE.AND P1, PT, R197, UR6, PT ;  /* 0x00000006c5007c0c */ /* 0x000fe2000bf26270 */
[----:B------:R-:W-:Y:S01]  /*12d30*/  IMAD.SHL.U32 R4, R0, 0x2, RZ ;  /* 0x0000000200047824 */ /* 0x000fe200078e00ff */
[----:B------:R-:W-:Y:S01]  /*12d40*/  SHF.R.S32.HI R10, RZ, 0x1f, R193 ;  /* 0x0000001fff0a7819 */ /* 0x000fe200000114c1 */
[----:B------:R-:W-:Y:S01]  /*12d50*/  IMAD R0, R218, 0x20, R219 ;  /* 0x00000020da007824 */ /* 0x000fe200078e02db */
[----:B------:R-:W-:Y:S02]  /*12d60*/  SHF.R.S32.HI R11, RZ, 0x1f, R192 ;  /* 0x0000001fff0b7819 */ /* 0x000fe400000114c0 */
[----:B------:R-:W-:Y:S01]  /*12d70*/  LOP3.LUT R21, R4, 0x2, R3, 0xe2, !PT ;  /* 0x0000000204157812 */ /* 0x000fe200078ee203 */
[----:B------:R-:W-:Y:S01]  /*12d80*/  IMAD.IADD R13, R23, 0x1, R0 ;  /* 0x00000001170d7824 */ /* 0x000fe200078e0200 */
[----:B-1----:R-:W-:-:S13]  /*12d90*/  ISETP.NE.AND P0, PT, R14, 0x1, PT ;  /* 0x000000010e00780c */ /* 0x002fda0003f05270 */
[----:B------:R-:W1:Y:S08]  /*12da0*/  @P0 LDC R20, c[0x0][0xcec] ;  /* 0x00033b00ff140b82 */ /* 0x000e700000000800 */
[----:B------:R-:W2:Y:S01]  /*12db0*/  @P0 LDC R15, c[0x0][0xcf0] ;  /* 0x00033c00ff0f0b82 */ /* 0x000ea20000000800 */
[----:B------:R-:W-:Y:S05]  /*12dc0*/  @P2 BRA `(.L_x_2009) ;  /* 0x0000000000982947 */ /* 0x000fea0003800000 */
[----:B------:R-:W3:Y:S01]  /*12dd0*/  S2R R8, SR_TID.X ;  /* 0x0000000000087919 */ /* 0x000ee20000002100 */
[----:B------:R-:W4:Y:S01]  /*12de0*/  LDC R12, c[0x0][0xce8] ;  /* 0x00033a00ff0c7b82 */ /* 0x000f220000000800 */
[----:B------:R-:W-:Y:S02]  /*12df0*/  ULDC UR4, c[0x0][0xb88] ;  /* 0x0002e20000047ab9 */ /* 0x000fe40000000800 */
[----:B----4-:R-:W-:Y:S01]  /*12e00*/  IMAD R3, R12, UR4, RZ ;  /* 0x000000040c037c24 */ /* 0x010fe2000f8e02ff */
[----:B---3--:R-:W-:-:S04]  /*12e10*/  IADD3 R8, R23, -0x80, R8 ;  /* 0xffffff8017087810 */ /* 0x008fc80007ffe008 */
[----:B------:R-:W-:-:S13]  /*12e20*/  ISETP.GE.AND P2, PT, R8, R3, PT ;  /* 0x000000030800720c */ /* 0x000fda0003f46270 */
[----:B------:R-:W-:Y:S05]  /*12e30*/  @P2 BRA `(.L_x_2009) ;  /* 0x00000000007c2947 */ /* 0x000fea0003800000 */
[----:B------:R-:W-:Y:S01]  /*12e40*/  ISETP.NE.AND P2, PT, R12, 0x1, PT ;  /* 0x000000010c00780c */ /* 0x000fe20003f45270 */
[----:B------:R-:W-:Y:S01]  /*12e50*/  ULDC.64 UR4, c[0x0][0xc90] ;  /* 0x0003240000047ab9 */ /* 0x000fe20000000a00 */
[----:B------:R-:W-:Y:S02]  /*12e60*/  IMAD.MOV.U32 R3, RZ, RZ, R8 ;  /* 0x000000ffff037224 */ /* 0x000fe400078e0008 */
[----:B------:R-:W-:-:S04]  /*12e70*/  IMAD R6, R10, UR4, RZ ;  /* 0x000000040a067c24 */ /* 0x000fc8000f8e02ff */
[----:B------:R-:W-:-:S05]  /*12e80*/  IMAD R7, R193, UR5, R6 ;  /* 0x00000005c1077c24 */ /* 0x000fca000f8e0206 */
[----:B------:R-:W3:Y:S08]  /*12e90*/  @P2 LDC R5, c[0x0][0xcec] ;  /* 0x00033b00ff052b82 */ /* 0x000ef00000000800 */
[----:B------:R-:W4:Y:S01]  /*12ea0*/  @P2 LDC R9, c[0x0][0xcf0] ;  /* 0x00033c00ff092b82 */ /* 0x000f220000000800 */
[----:B---3--:R-:W-:-:S04]  /*12eb0*/  @P2 IMAD.HI.U32 R0, R8, R5, RZ ;  /* 0x0000000508002227 */ /* 0x008fc800078e00ff */
[----:B------:R-:W-:Y:S01]  /*12ec0*/  IMAD.WIDE.U32 R4, R193, UR4, RZ ;  /* 0x00000004c1047c25 */ /* 0x000fe2000f8e00ff */
[----:B------:R-:W-:Y:S01]  /*12ed0*/  ULDC.64 UR4, c[0x0][0xc98] ;  /* 0x0003260000047ab9 */ /* 0x000fe20000000a00 */
[----:B----4-:R-:W-:Y:S02]  /*12ee0*/  @P2 SHF.R.U32.HI R3, RZ, R9, R0 ;  /* 0x00000009ff032219 */ /* 0x010fe40000011600 */
[----:B------:R-:W-:Y:S02]  /*12ef0*/  IMAD.IADD R5, R5, 0x1, R7 ;  /* 0x0000000105057824 */ /* 0x000fe400078e0207 */
[----:B------:R-:W-:Y:S02]  /*12f00*/  IMAD R9, R11, UR4, RZ ;  /* 0x000000040b097c24 */ /* 0x000fe4000f8e02ff */
[----:B------:R-:W-:Y:S02]  /*12f10*/  IMAD.MOV R7, RZ, RZ, -R3 ;  /* 0x000000ffff077224 */ /* 0x000fe400078e0a03 */
[----:B------:R-:W-:-:S04]  /*12f20*/  IMAD.WIDE.U32 R4, R192, UR4, R4 ;  /* 0x00000004c0047c25 */ /* 0x000fc8000f8e0004 */
[----:B------:R-:W-:Y:S01]  /*12f30*/  IMAD R7, R12, R7, R8 ;  /* 0x000000070c077224 */ /* 0x000fe200078e0208 */
[----:B------:R-:W-:Y:S01]  /*12f40*/  IADD3 R4, P2, R3, R4, RZ ;  /* 0x0000000403047210 */ /* 0x000fe20007f5e0ff */
        /* <DEDUP_REMOVED lines=14> */
.L_x_2009:
[----:B------:R-:W-:Y:S05]  /*13030*/  BSYNC B1 ;  /* 0x0000000000017941 */ /* 0x000fea0003800000 */
.L_x_2008:
[----:B------:R-:W-:Y:S01]  /*13040*/  ULDC.64 UR4, c[0x0][0xbe8] ;  /* 0x0002fa0000047ab9 */ /* 0x000fe20000000a00 */
[----:B-1----:R-:W-:Y:S01]  /*13050*/  @P0 IMAD.HI.U32 R0, R13, R20, RZ ;  /* 0x000000140d000227 */ /* 0x002fe200078e00ff */
[----:B---3--:R-:W-:Y:S01]  /*13060*/  SEL R6, RZ, 0xffffffff, P1 ;  /* 0xffffffffff067807 */ /* 0x008fe20000800000 */
[----:B------:R-:W-:Y:S01]  /*13070*/  BSSY B1, `(.L_x_2010) ;  /* 0x000005c000017945 */ /* 0x000fe20003800000 */
[----:B------:R-:W-:Y:S01]  /*13080*/  ISETP.GE.AND P2, PT, R196, UR6, PT ;  /* 0x00000006c4007c0c */ /* 0x000fe2000bf46270 */
[----:B------:R-:W-:Y:S01]  /*13090*/  IMAD R4, R10, UR4, RZ ;  /* 0x000000040a047c24 */ /* 0x000fe2000f8e02ff */
[----:B------:R-:W-:Y:S01]  /*130a0*/  ISETP.GE.AND P1, PT, R195, UR6, PT ;  /* 0x00000006c3007c0c */ /* 0x000fe2000bf26270 */
[----:B------:R-:W-:Y:S01]  /*130b0*/  IMAD.MOV.U32 R3, RZ, RZ, R13 ;  /* 0x000000ffff037224 */ /* 0x000fe200078e000d */
[----:B--2---:R-:W-:Y:S01]  /*130c0*/  @P0 SHF.R.U32.HI R3, RZ, R15, R0 ;  /* 0x0000000fff030219 */ /* 0x004fe20000011600 */
[C---:B------:R-:W-:Y:S01]  /*130d0*/  IMAD R7, R193.reuse, UR5, R4 ;  /* 0x00000005c1077c24 */ /* 0x040fe2000f8e0204 */
[----:B------:R-:W-:Y:S01]  /*130e0*/  SEL R0, RZ, 0xffffffff, P2 ;  /* 0xffffffffff007807 */ /* 0x000fe20001000000 */
[----:B------:R-:W-:Y:S01]  /*130f0*/  IMAD.SHL.U32 R6, R6, 0x4, RZ ;  /* 0x0000000406067824 */ /* 0x000fe200078e00ff */
[----:B------:R-:W-:Y:S01]  /*13100*/  ISETP.GE.AND P0, PT, R194, UR6, PT ;  /* 0x00000006c2007c0c */ /* 0x000fe2000bf06270 */
[----:B------:R-:W-:Y:S01]  /*13110*/  IMAD.WIDE.U32 R4, R193, UR4, RZ ;  /* 0x00000004c1047c25 */ /* 0x000fe2000f8e00ff */
[----:B------:R-:W-:Y:S01]  /*13120*/  ULDC.64 UR4, c[0x0][0xbf0] ;  /* 0x0002fc0000047ab9 */ /* 0x000fe20000000a00 */
[----:B------:R-:W-:-:S02]  /*13130*/  ISETP.GE.AND P2, PT, R222, UR6, PT ;  /* 0x00000006de007c0c */ /* 0x000fc4000bf46270 */
[----:B------:R-:W-:Y:S01]  /*13140*/  IMAD.IADD R5, R5, 0x1, R7 ;  /* 0x0000000105057824 */ /* 0x000fe200078e0207 */
[----:B------:R-:W-:Y:S01]  /*13150*/  LOP3.LUT R21, R6, 0x4, R21, 0xe2, !PT ;  /* 0x0000000406157812 */ /* 0x000fe200078ee215 */
[----:B------:R-:W-:Y:S01]  /*13160*/  IMAD R7, R11, UR4, RZ ;  /* 0x000000040b077c24 */ /* 0x000fe2000f8e02ff */
[----:B------:R-:W-:Y:S01]  /*13170*/  SHF.R.S32.HI R26, RZ, 0x1f, R194 ;  /* 0x0000001fff1a7819 */ /* 0x000fe200000114c2 */
[----:B------:R-:W-:Y:S01]  /*13180*/  IMAD.SHL.U32 R6, R0, 0x8, RZ ;  /* 0x0000000800067824 */ /* 0x000fe200078e00ff */
[----:B------:R-:W-:Y:S01]  /*13190*/  SHF.R.S32.HI R27, RZ, 0x1f, R195 ;  /* 0x0000001fff1b7819 */ /* 0x000fe200000114c3 */
[----:B------:R-:W-:Y:S01]  /*131a0*/  IMAD.MOV R0, RZ, RZ, -R3 ;  /* 0x000000ffff007224 */ /* 0x000fe200078e0a03 */
[----:B------:R-:W-:Y:S01]  /*131b0*/  SHF.R.S32.HI R28, RZ, 0x1f, R196 ;  /* 0x0000001fff1c7819 */ /* 0x000fe200000114c4 */
[----:B------:R-:W-:Y:S01]  /*131c0*/  IMAD R9, R192, UR5, R7 ;  /* 0x00000005c0097c24 */ /* 0x000fe2000f8e0207 */
[----:B------:R-:W-:Y:S01]  /*131d0*/  LOP3.LUT R21, R6, 0x8, R21, 0xe2, !PT ;  /* 0x0000000806157812 */ /* 0x000fe200078ee215 */
[----:B------:R-:W-:Y:S01]  /*131e0*/  IMAD R7, R14, R0, R13 ;  /* 0x000000000e077224 */ /* 0x000fe200078e020d */
[----:B------:R-:W-:Y:S01]  /*131f0*/  SHF.R.S32.HI R0, RZ, 0x1f, R3 ;  /* 0x0000001fff007819 */ /* 0x000fe20000011403 */
[----:B------:R-:W-:Y:S01]  /*13200*/  IMAD.WIDE.U32 R192, R192, UR4, R4 ;  /* 0x00000004c0c07c25 */ /* 0x000fe2000f8e0004 */
[----:B------:R-:W-:Y:S01]  /*13210*/  ULDC.64 UR4, c[0x0][0xbe0] ;  /* 0x0002f80000047ab9 */ /* 0x000fe20000000a00 */
[----:B------:R-:W-:-:S02]  /*13220*/  SEL R4, RZ, 0xffffffff, P1 ;  /* 0xffffffffff047807 */ /* 0x000fc40000800000 */
[----:B------:R-:W-:Y:S01]  /*13230*/  IMAD.IADD R193, R193, 0x1, R9 ;  /* 0x00000001c1c17824 */ /* 0x000fe200078e0209 */
[----:B------:R-:W-:Y:S01]  /*13240*/  SEL R6, RZ, 0xffffffff, P0 ;  /* 0xffffffffff067807 */ /* 0x000fe20000000000 */
[----:B------:R-:W-:Y:S01]  /*13250*/  IMAD R0, R0, UR4, RZ ;  /* 0x0000000400007c24 */ /* 0x000fe2000f8e02ff */
[----:B------:R-:W-:Y:S01]  /*13260*/  ISETP.GE.AND P0, PT, R223, UR6, PT ;  /* 0x00000006df007c0c */ /* 0x000fe2000bf06270 */
[----:B------:R-:W-:Y:S01]  /*13270*/  IMAD.SHL.U32 R8, R4, 0x10, RZ ;  /* 0x0000001004087824 */ /* 0x000fe200078e00ff */
[----:B------:R-:W-:Y:S01]  /*13280*/  SHF.R.S32.HI R29, RZ, 0x1f, R197 ;  /* 0x0000001fff1d7819 */ /* 0x000fe200000114c5 */
[C---:B------:R-:W-:Y:S01]  /*13290*/  IMAD R9, R3.reuse, UR5, R0 ;  /* 0x0000000503097c24 */ /* 0x040fe2000f8e0200 */
[----:B------:R-:W-:Y:S01]  /*132a0*/  SHF.R.S32.HI R0, RZ, 0x1f, R7 ;  /* 0x0000001fff007819 */ /* 0x000fe20000011407 */
[----:B------:R-:W-:Y:S01]  /*132b0*/  IMAD.WIDE.U32 R4, R3, UR4, R192 ;  /* 0x0000000403047c25 */ /* 0x000fe2000f8e00c0 */
[----:B------:R-:W-:Y:S01]  /*132c0*/  ULDC.64 UR4, c[0x0][0xbd8] ;  /* 0x0002f60000047ab9 */ /* 0x000fe20000000a00 */
[----:B------:R-:W-:-:S02]  /*132d0*/  LOP3.LUT R21, R8, 0x10, R21, 0xe2, !PT ;  /* 0x0000001008157812 */ /* 0x000fc400078ee215 */
[----:B------:R-:W-:Y:S01]  /*132e0*/  IMAD.IADD R5, R5, 0x1, R9 ;  /* 0x0000000105057824 */ /* 0x000fe200078e0209 */
[----:B------:R-:W-:Y:S01]  /*132f0*/  SHF.R.S32.HI R30, RZ, 0x1f, R198 ;  /* 0x0000001fff1e7819 */ /* 0x000fe200000114c6 */
[----:B------:R-:W-:Y:S02]  /*13300*/  IMAD R0, R0, UR4, RZ ;  /* 0x0000000400007c24 */ /* 0x000fe4000f8e02ff */
[----:B------:R-:W-:Y:S01]  /*13310*/  IMAD.WIDE.U32 R4, R7, UR4, R4 ;  /* 0x0000000407047c25 */ /* 0x000fe2000f8e0004 */
[----:B------:R-:W-:-:S03]  /*13320*/  ULDC UR4, c[0x0][0xb88] ;  /* 0x0002e20000047ab9 */ /* 0x000fc60000000800 */
[----:B------:R-:W-:Y:S02]  /*13330*/  IMAD.IADD R24, R219, 0x1, R23 ;  /* 0x00000001db187824 */ /* 0x000fe400078e0217 */
[----:B------:R-:W-:Y:S02]  /*13340*/  IMAD R25, R14, UR4, RZ ;  /* 0x000000040e197c24 */ /* 0x000fe4000f8e02ff */
[----:B------:R-:W-:Y:S01]  /*13350*/  IMAD R3, R7, UR5, R0 ;  /* 0x0000000507037c24 */ /* 0x000fe2000f8e0200 */
[----:B------:R-:W-:Y:S01]  /*13360*/  SEL R0, RZ, 0x40, P0 ;  /* 0x00000040ff007807 */ /* 0x000fe20000000000 */
[----:B------:R-:W-:Y:S01]  /*13370*/  IMAD.SHL.U32 R6, R6, 0x20, RZ ;  /* 0x0000002006067824 */ /* 0x000fe200078e00ff */
[----:B------:R-:W-:Y:S01]  /*13380*/  ISETP.GE.AND P0, PT, R24, R25, PT ;  /* 0x000000191800720c */ /* 0x000fe20003f06270 */
[----:B------:R-:W-:Y:S01]  /*13390*/  ULDC.64 UR4, c[0x0][0xb80] ;  /* 0x0002e00000047ab9 */ /* 0x000fe20000000a00 */
[----:B------:R-:W-:Y:S01]  /*133a0*/  IMAD.IADD R3, R5, 0x1, R3 ;  /* 0x0000000105037824 */ /* 0x000fe200078e0203 */
[----:B------:R-:W-:-:S02]  /*133b0*/  LEA R20, P1, R4, UR4, 0x1 ;  /* 0x0000000404147c11 */ /* 0x000fc4000f8208ff */
[----:B------:R-:W-:Y:S02]  /*133c0*/  LOP3.LUT R21, R6, 0x20, R21, 0xe2, !PT ;  /* 0x0000002006157812 */ /* 0x000fe400078ee215 */
[----:B------:R-:W-:Y:S01]  /*133d0*/  LEA.HI.X R3, R4, UR5, R3, 0x1, P1 ;  /* 0x0000000504037c11 */ /* 0x000fe200088f0c03 */
[----:B------:R1:W2:Y:S01]  /*133e0*/  SHFL.IDX PT, R6, R20, RZ, 0x181f ;  /* 0x00181fff14067589 */ /* 0x0002a200000e0000 */
[----:B------:R-:W-:Y:S02]  /*133f0*/  LOP3.LUT R21, R21, R0, RZ, 0xfc, !PT ;  /* 0x0000000015157212 */ /* 0x000fe400078efcff */
[----:B------:R-:W-:Y:S01]  /*13400*/  SEL R0, RZ, 0x80, P2 ;  /* 0x00000080ff007807 */ /* 0x000fe20001000000 */
[----:B------:R1:W3:Y:S03]  /*13410*/  SHFL.IDX PT, R7, R3, RZ, 0x181f ;  /* 0x00181fff03077589 */ /* 0x0002e600000e0000 */
[----:B------:R-:W-:Y:S01]  /*13420*/  LOP3.LUT R23, R21, R0, RZ, 0xfc, !PT ;  /* 0x0000000015177212 */ /* 0x000fe200078efcff */
[----:B------:R-:W-:Y:S06]  /*13430*/  @P0 BRA `(.L_x_2011) ;  /* 0x00000000007c0947 */ /* 0x000fec0003800000 */
[----:B------:R-:W-:Y:S02]  /*13440*/  ISETP.GE.AND P2, PT, R198, UR6, PT ;  /* 0x00000006c6007c0c */ /* 0x000fe4000bf46270 */
[----:B------:R-:W-:Y:S02]  /*13450*/  ISETP.GE.AND P1, PT, R189, UR6, PT ;  /* 0x00000006bd007c0c */ /* 0x000fe4000bf26270 */
[----:B------:R-:W-:Y:S02]  /*13460*/  ISETP.GE.AND P5, PT, R197, UR6, PT ;  /* 0x00000006c5007c0c */ /* 0x000fe4000bfa6270 */
[----:B------:R-:W-:-:S07]  /*13470*/  ISETP.GE.AND P3, PT, R196, UR6, PT ;  /* 0x00000006c4007c0c */ /* 0x000fce000bf66270 */
[CC--:B--2---:R-:W-:Y:S02]  /*13480*/  @!P2 LEA R8, P0, R198.reuse, R6.reuse, 0x1 ;  /* 0x00000006c608a211 */ /* 0x0c4fe400078008ff */
[----:B---3--:R-:W-:Y:S02]  /*13490*/  @!P1 IMAD.WIDE R4, R189, 0x2, R6 ;  /* 0x00000002bd049825 */ /* 0x008fe400078e0206 */
        /* <DEDUP_REMOVED lines=12> */
[----:B--2---:R-:W-:-:S02]  /*13560*/  @!P1 LEA R8, P6, R194, R6, 0x1 ;  /* 0x00000006c2089211 */ /* 0x004fc400078c08ff */
        /* <DEDUP_REMOVED lines=12> */
.L_x_2011:
[----:B------:R-:W-:Y:S05]  /*13630*/  BSYNC B1 ;  /* 0x0000000000017941 */ /* 0x000fea0003800000 */
.L_x_2010:
[----:B------:R-:W-:Y:S01]  /*13640*/  VIADD R0, R24, 0x20 ;  /* 0x0000002018007836 */ /* 0x000fe20000000000 */
[----:B---34-:R3:W4:Y:S04]  /*13650*/  SHFL.IDX PT, R7, R3, 0x1, 0x181f ;  /* 0x00381f0003077f89 */ /* 0x01872800000e0000 */
[----:B------:R-:W-:Y:S01]  /*13660*/  ISETP.GE.AND P0, PT, R0, R25, PT ;  /* 0x000000190000720c */ /* 0x000fe20003f06270 */
[----:B--2---:R3:W2:-:S12]  /*13670*/  SHFL.IDX PT, R6, R20, 0x1, 0x181f ;  /* 0x00381f0014067f89 */ /* 0x00469800000e0000 */
[----:B---3--:R-:W-:Y:S05]  /*13680*/  @P0 BRA `(.L_x_2007) ;  /* 0x00000000007c0947 */ /* 0x008fea0003800000 */
[----:B------:R-:W-:Y:S02]  /*13690*/  ISETP.GE.AND P2, PT, R198, UR6, PT ;  /* 0x00000006c6007c0c */ /* 0x000fe4000bf46270 */
[----:B------:R-:W-:Y:S02]  /*136a0*/  ISETP.GE.AND P3, PT, R189, UR6, PT ;  /* 0x00000006bd007c0c */ /* 0x000fe4000bf66270 */
[----:B------:R-:W-:Y:S02]  /*136b0*/  ISETP.GE.AND P5, PT, R197, UR6, PT ;  /* 0x00000006c5007c0c */ /* 0x000fe4000bfa6270 */
[----:B------:R-:W-:Y:S02]  /*136c0*/  ISETP.GE.AND P4, PT, R196, UR6, PT ;  /* 0x00000006c4007c0c */ /* 0x000fe4000bf86270 */
[----:B------:R-:W-:-:S05]  /*136d0*/  LOP3.LUT P1, RZ, R21, 0x40, RZ, 0xc0, !PT ;  /* 0x0000004015ff7812 */ /* 0x000fca000782c0ff */
[CC--:B--2---:R-:W-:Y:S02]  /*136e0*/  @!P2 LEA R8, P0, R198.reuse, R6.reuse, 0x1 ;  /* 0x00000006c608a211 */ /* 0x0c4fe400078008ff */
[----:B----4-:R-:W-:Y:S02]  /*136f0*/  @!P3 IMAD.WIDE R4, R189, 0x2, R6 ;  /* 0x00000002bd04b825 */ /* 0x010fe400078e0206 */
        /* <DEDUP_REMOVED lines=13> */
[-C--:B--2---:R-:W-:Y:S02]  /*137d0*/  @!P2 LEA R4, P6, R194, R6.reuse, 0x1 ;  /* 0x00000006c204a211 */ /* 0x084fe400078c08ff */
[-C--:B-1----:R-:W-:Y:S02]  /*137e0*/  @P1 LEA R20, P4, R223, R6.reuse, 0x1 ;  /* 0x00000006df141211 */ /* 0x082fe400078808ff */
        /* <DEDUP_REMOVED lines=9> */
.L_x_2007:
[----:B------:R-:W-:Y:S05]  /*13880*/  BSYNC B0 ;  /* 0x0000000000007941 */ /* 0x000fea0003800000 */
.L_x_2002:
[----:B------:R-:W-:Y:S02]  /*13890*/  ULDC UR4, c[0x0][0xd38] ;  /* 0x00034e0000047ab9 */ /* 0x000fe40000000800 */
[----:B0-----:R-:W-:-:S13]  /*138a0*/  ISETP.GE.AND P0, PT, R17, UR4, PT ;  /* 0x0000000411007c0c */ /* 0x001fda000bf06270 */
[----:B------:R-:W-:Y:S05]  /*138b0*/  @!P0 BRA `(.L_x_2012) ;  /* 0xfffffed400a48947 */ /* 0x000fea000383ffff */
[----:B------:R-:W-:Y:S05]  /*138c0*/  EXIT ;  /* 0x000000000000794d */ /* 0x000fea0003800000 */
.L_x_1901:
        /* <DEDUP_REMOVED lines=17> */
[----:B------:R-:W-:Y:S01]  /*139e0*/  ULDC UR5, c[0x0][0x3b8] ;  /* 0x0000ee0000057ab9 */ /* 0x000fe20000000800 */
[----:B------:R-:W-:Y:S01]  /*139f0*/  LOP3.LUT R16, R16, 0xfffffdff, RZ, 0xc0, !PT ;  /* 0xfffffdff10107812 */ /* 0x000fe200078ec0ff */
[----:B------:R-:W0:Y:S01]  /*13a00*/  S2UR UR6, SR_CgaCtaId ;  /* 0x00000000000679c3 */ /* 0x000e220000008800 */
[----:B------:R-:W-:Y:S01]  /*13a10*/  LOP3.LUT R12, R32, 0x38, RZ, 0xc0, !PT ;  /* 0x00000038200c7812 */ /* 0x000fe200078ec0ff */
[----:B------:R1:W-:Y:S01]  /*13a20*/  STL [R1+0x18], RZ ;  /* 0x000018ff01007387 */ /* 0x0003e20000100800 */
[----:B------:R-:W-:Y:S01]  /*13a30*/  LOP3.LUT R13, R2, 0x7f, RZ, 0xc0, !PT ;  /* 0x0000007f020d7812 */ /* 0x000fe200078ec0ff */
[----:B------:R-:W-:Y:S01]  /*13a40*/  ULDC.64 UR42, c[0x0][0x2f0] ;  /* 0x0000bc00002a7ab9 */ /* 0x000fe20000000a00 */
[C---:B------:R-:W-:Y:S01]  /*13a50*/  LOP3.LUT R0, R12.reuse, 0x40, RZ, 0xfc, !PT ;  /* 0x000000400c007812 */ /* 0x040fe200078efcff */
[----:B------:R-:W-:Y:S01]  /*13a60*/  ULDC UR7, c[0x0][0x2b8] ;  /* 0x0000ae0000077ab9 */ /* 0x000fe20000000800 */
[----:B------:R-:W-:Y:S01]  /*13a70*/  ISETP.GE.AND P6, PT, R12, UR4, PT ;  /* 0x000000040c007c0c */ /* 0x000fe2000bfc6270 */
[----:B------:R-:W-:Y:S01]  /*13a80*/  ULDC UR38, c[0x0][0x288] ;  /* 0x0000a20000267ab9 */ /* 0x000fe20000000800 */
[C---:B------:R-:W-:Y:S01]  /*13a90*/  ISETP.GE.AND P1, PT, R0.reuse, UR4, PT ;  /* 0x0000000400007c0c */ /* 0x040fe2000bf26270 */
[----:B------:R-:W-:Y:S01]  /*13aa0*/  ULDC UR39, c[0x0][0x448] ;  /* 0x0001120000277ab9 */ /* 0x000fe20000000800 */
[----:B------:R-:W-:Y:S01]  /*13ab0*/  ISETP.GE.AND P0, PT, R0, UR5, PT ;  /* 0x0000000500007c0c */ /* 0x000fe2000bf06270 */
[----:B------:R-:W-:Y:S01]  /*13ac0*/  IMAD.U32 R36, RZ, RZ, UR8 ;  /* 0x00000008ff247e24 */ /* 0x000fe2000f8e00ff */
[C---:B------:R-:W-:Y:S01]  /*13ad0*/  ISETP.GE.AND P5, PT, R12.reuse, UR5, PT ;  /* 0x000000050c007c0c */ /* 0x040fe2000bfa6270 */
[----:B------:R-:W-:Y:S01]  /*13ae0*/  IMAD.MOV.U32 R23, RZ, RZ, 0x1 ;  /* 0x00000001ff177424 */ /* 0x000fe200078e00ff */
[C---:B------:R-:W-:Y:S01]  /*13af0*/  LOP3.LUT R3, R12.reuse, 0x180, RZ, 0xfc, !PT ;  /* 0x000001800c037812 */ /* 0x040fe200078efcff */
[----:B------:R-:W-:Y:S01]  /*13b00*/  IMAD.MOV.U32 R18, RZ, RZ, RZ ;  /* 0x000000ffff127224 */ /* 0x000fe200078e00ff */
[C---:B------:R-:W-:Y:S01]  /*13b10*/  LOP3.LUT R9, R12.reuse, 0x80, RZ, 0xfc, !PT ;  /* 0x000000800c097812 */ /* 0x040fe200078efcff */
[----:B------:R-:W-:Y:S01]  /*13b20*/  UIMAD UR39, UR39, UR38, URZ ;  /* 0x00000026272772a4 */ /* 0x000fe2000f8e023f */
[----:B------:R-:W-:Y:S01]  /*13b30*/  LOP3.LUT R4, R12, 0x1c0, RZ, 0xfc, !PT ;  /* 0x000001c00c047812 */ /* 0x000fe200078efcff */
[----:B------:R-:W-:Y:S01]  /*13b40*/  ULDC UR48, c[0x0][0xc] ;  /* 0x0000030000307ab9 */ /* 0x000fe20000000800 */
[----:B------:R-:W-:-:S02]  /*13b50*/  ISETP.GE.AND P2, PT, R3, UR5, PT ;  /* 0x0000000503007c0c */ /* 0x000fc4000bf46270 */
[----:B------:R-:W-:Y:S02]  /*13b60*/  @P1 LOP3.LUT R16, R16, 0x200, RZ, 0xfc, !PT ;  /* 0x0000020010101812 */ /* 0x000fe400078efcff */
[----:B------:R-:W-:Y:S02]  /*13b70*/  ISETP.GE.AND P4, PT, R9, UR4, PT ;  /* 0x0000000409007c0c */ /* 0x000fe4000bf86270 */
[----:B------:R-:W-:Y:S02]  /*13b80*/  LOP3.LUT R16, R16, 0xfffbffff, RZ, 0xc0, !PT ;  /* 0xfffbffff10107812 */ /* 0x000fe400078ec0ff */
[----:B------:R-:W-:Y:S02]  /*13b90*/  ISETP.GE.AND P3, PT, R3, UR4, PT ;  /* 0x0000000403007c0c */ /* 0x000fe4000bf66270 */
[----:B------:R-:W-:Y:S02]  /*13ba0*/  @P0 LOP3.LUT R16, R16, 0x40000, RZ, 0xfc, !PT ;  /* 0x0004000010100812 */ /* 0x000fe400078efcff */
[----:B------:R-:W-:-:S02]  /*13bb0*/  ISETP.GE.AND P1, PT, R4, UR4, PT ;  /* 0x0000000404007c0c */ /* 0x000fc4000bf26270 */
[----:B------:R-:W-:Y:S02]  /*13bc0*/  LOP3.LUT R16, R16, 0xfffffbff, RZ, 0xc0, !PT ;  /* 0xfffffbff10107812 */ /* 0x000fe400078ec0ff */
[----:B------:R-:W-:Y:S02]  /*13bd0*/  SEL R3, RZ, 0x40, P2 ;  /* 0x00000040ff037807 */ /* 0x000fe40001000000 */
[----:B------:R-:W-:Y:S02]  /*13be0*/  @P6 LOP3.LUT R16, R16, 0x400, RZ, 0xfc, !PT ;  /* 0x0000040010106812 */ /* 0x000fe400078efcff */
[----:B------:R-:W-:Y:S02]  /*13bf0*/  LOP3.LUT R10, R12, 0xc0, RZ, 0xfc, !PT ;  /* 0x000000c00c0a7812 */ /* 0x000fe400078efcff */
[----:B------:R-:W-:Y:S02]  /*13c00*/  LOP3.LUT R16, R16, 0xfff7ffff, RZ, 0xc0, !PT ;  /* 0xfff7ffff10107812 */ /* 0x000fe400078ec0ff */
[----:B------:R-:W-:-:S02]  /*13c10*/  ISETP.GE.AND P2, PT, R0, UR4, PT ;  /* 0x0000000400007c0c */ /* 0x000fc4000bf46270 */
[----:B------:R-:W-:Y:S02]  /*13c20*/  @P5 LOP3.LUT R16, R16, 0x80000, RZ, 0xfc, !PT ;  /* 0x0008000010105812 */ /* 0x000fe400078efcff */
[----:B------:R-:W-:Y:S02]  /*13c30*/  ISETP.GE.AND P0, PT, R4, UR5, PT ;  /* 0x0000000504007c0c */ /* 0x000fe4000bf06270 */
[----:B------:R-:W-:Y:S02]  /*13c40*/  SEL R4, RZ, 0x40, P3 ;  /* 0x00000040ff047807 */ /* 0x000fe40001800000 */
[----:B------:R-:W-:Y:S02]  /*13c50*/  SEL R33, RZ, 0x80, P1 ;  /* 0x00000080ff217807 */ /* 0x000fe40000800000 */
[----:B------:R-:W-:Y:S02]  /*13c60*/  ISETP.GE.AND P3, PT, R0, UR5, PT ;  /* 0x0000000500007c0c */ /* 0x000fe4000bf66270 */
[----:B------:R-:W-:-:S02]  /*13c70*/  ISETP.GE.AND P1, PT, R10, UR4, PT ;  /* 0x000000040a007c0c */ /* 0x000fc4000bf26270 */
[----:B------:R-:W-:Y:S02]  /*13c80*/  SEL R0, RZ, 0xffffffff, P2 ;  /* 0xffffffffff007807 */ /* 0x000fe40001000000 */
[----:B------:R-:W-:Y:S02]  /*13c90*/  LOP3.LUT R16, R16, 0xffffffdf, RZ, 0xc0, !PT ;  /* 0xffffffdf10107812 */ /* 0x000fe400078ec0ff */
[----:B------:R-:W-:Y:S01]  /*13ca0*/  SEL R7, RZ, 0xffffffff, P3 ;  /* 0xffffffffff077807 */ /* 0x000fe20001800000 */
[----:B------:R-:W-:Y:S01]  /*13cb0*/  IMAD.SHL.U32 R8, R0, 0x2, RZ ;  /* 0x0000000200087824 */ /* 0x000fe200078e00ff */
[----:B------:R-:W-:Y:S02]  /*13cc0*/  @P4 LOP3.LUT R16, R16, 0x20, RZ, 0xfc, !PT ;  /* 0x0000002010104812 */ /* 0x000fe400078efcff */
[----:B------:R-:W-:Y:S01]  /*13cd0*/  SEL R0, RZ, 0xffffff80, P0 ;  /* 0xffffff80ff007807 */ /* 0x000fe20000000000 */
[----:B------:R-:W-:Y:S01]  /*13ce0*/  IMAD.SHL.U32 R7, R7, 0x2, RZ ;  /* 0x0000000207077824 */ /* 0x000fe200078e00ff */
[----:B------:R-:W-:-:S02]  /*13cf0*/  ISETP.GE.AND P0, PT, R9, UR5, PT ;  /* 0x0000000509007c0c */ /* 0x000fc4000bf06270 */
[----:B------:R-:W-:Y:S02]  /*13d00*/  LOP3.LUT R16, R16, 0xffffffef, RZ, 0xc0, !PT ;  /* 0xffffffef10107812 */ /* 0x000fe400078ec0ff */
[----:B------:R-:W-:Y:S02]  /*13d10*/  SEL R9, RZ, 0x4, P0 ;  /* 0x00000004ff097807 */ /* 0x000fe40000000000 */
[----:B------:R-:W-:Y:S02]  /*13d20*/  @P1 LOP3.LUT R16, R16, 0x10, RZ, 0xfc, !PT ;  /* 0x0000001010101812 */ /* 0x000fe400078efcff */
[----:B------:R-:W-:Y:S02]  /*13d30*/  SEL R5, RZ, 0x1, P6 ;  /* 0x00000001ff057807 */ /* 0x000fe40003000000 */
[----:B------:R-:W-:Y:S02]  /*13d40*/  LOP3.LUT R16, R16, 0xfffdffff, RZ, 0xc0, !PT ;  /* 0xfffdffff10107812 */ /* 0x000fe400078ec0ff */
[----:B------:R-:W-:-:S02]  /*13d50*/  SEL R6, RZ, 0x1, P5 ;  /* 0x00000001ff067807 */ /* 0x000fc40002800000 */
[----:B------:R-:W-:Y:S02]  /*13d60*/  @P0 LOP3.LUT R16, R16, 0x20000, RZ, 0xfc, !PT ;  /* 0x0002000010100812 */ /* 0x000fe400078efcff */
[----:B------:R-:W-:Y:S02]  /*13d70*/  ISETP.GE.AND P0, PT, R10, UR5, PT ;  /* 0x000000050a007c0c */ /* 0x000fe4000bf06270 */
[----:B------:R-:W-:Y:S02]  /*13d80*/  LOP3.LUT R5, R8, 0x2, R5, 0xe2, !PT ;  /* 0x0000000208057812 */ /* 0x000fe400078ee205 */
[----:B------:R-:W-:Y:S02]  /*13d90*/  LOP3.LUT R8, R7, 0x2, R6, 0xe2, !PT ;  /* 0x0000000207087812 */ /* 0x000fe400078ee206 */
[----:B------:R-:W-:Y:S02]  /*13da0*/  SEL R10, RZ, 0x8, P0 ;  /* 0x00000008ff0a7807 */ /* 0x000fe40000000000 */
[----:B------:R-:W-:-:S02]  /*13db0*/  LOP3.LUT R16, R16, 0xfffeffff, RZ, 0xc0, !PT ;  /* 0xfffeffff10107812 */ /* 0x000fc400078ec0ff */
[----:B------:R-:W-:Y:S02]  /*13dc0*/  LOP3.LUT R9, R10, R8, R9, 0xfe, !PT ;  /* 0x000000080a097212 */ /* 0x000fe400078efe09 */
[----:B------:R-:W-:Y:S02]  /*13dd0*/  LOP3.LUT R10, R12, 0x100, RZ, 0xfc, !PT ;  /* 0x000001000c0a7812 */ /* 0x000fe400078efcff */
[----:B------:R-:W-:Y:S02]  /*13de0*/  @P0 LOP3.LUT R16, R16, 0x10000, RZ, 0xfc, !PT ;  /* 0x0001000010100812 */ /* 0x000fe400078efcff */
[----:B------:R-:W-:Y:S02]  /*13df0*/  ISETP.GE.AND P0, PT, R10, UR4, PT ;  /* 0x000000040a007c0c */ /* 0x000fe4000bf06270 */
[----:B------:R-:W-:Y:S02]  /*13e00*/  SEL R6, RZ, 0x4, P4 ;  /* 0x00000004ff067807 */ /* 0x000fe40002000000 */
[----:B------:R-:W-:-:S02]  /*13e10*/  SEL R7, RZ, 0x8, P1 ;  /* 0x00000008ff077807 */ /* 0x000fc40000800000 */
[----:B------:R-:W-:Y:S02]  /*13e20*/  LOP3.LUT R16, R16, 0xfffffff7, RZ, 0xc0, !PT ;  /* 0xfffffff710107812 */ /* 0x000fe400078ec0ff */
[----:B------:R-:W-:Y:S02]  /*13e30*/  LOP3.LUT R11, R12, 0x140, RZ, 0xfc, !PT ;  /* 0x000001400c0b7812 */ /* 0x000fe400078efcff */
[----:B------:R-:W-:Y:S02]  /*13e40*/  LOP3.LUT R6, R7, R5, R6, 0xfe, !PT ;  /* 0x0000000507067212 */ /* 0x000fe400078efe06 */
[----:B------:R-:W-:Y:S02]  /*13e50*/  SEL R7, RZ, 0x10, P0 ;  /* 0x00000010ff077807 */ /* 0x000fe40000000000 */
[----:B------:R-:W-:Y:S02]  /*13e60*/  @P0 LOP3.LUT R16, R16, 0x8, RZ, 0xfc, !PT ;  /* 0x0000000810100812 */ /* 0x000fe400078efcff */
[----:B------:R-:W-:-:S02]  /*13e70*/  ISETP.GE.AND P0, PT, R11, UR4, PT ;  /* 0x000000040b007c0c */ /* 0x000fc4000bf06270 */
[----:B------:R-:W-:Y:S02]  /*13e80*/  LOP3.LUT R16, R16, 0xfffffffb, RZ, 0xc0, !PT ;  /* 0xfffffffb10107812 */ /* 0x000fe400078ec0ff */
[----:B------:R-:W-:Y:S02]  /*13e90*/  SEL R8, RZ, 0x20, P0 ;  /* 0x00000020ff087807 */ /* 0x000fe40000000000 */
[----:B------:R-:W-:Y:S02]  /*13ea0*/  LOP3.LUT R5, R32, 0x1f8, RZ, 0xc0, !PT ;  /* 0x000001f820057812 */ /* 0x000fe400078ec0ff */
[----:B------:R-:W-:Y:S02]  /*13eb0*/  ISETP.GE.AND P1, PT, R12, UR43, PT ;  /* 0x0000002b0c007c0c */ /* 0x000fe4000bf26270 */
[----:B------:R-:W-:Y:S01]  /*13ec0*/  LOP3.LUT R5, R5, 0x38, R2, 0x78, !PT ;  /* 0x0000003805057812 */ /* 0x000fe200078e7802 */
[----:B------:R-:W-:Y:S01]  /*13ed0*/  IMAD.SHL.U32 R2, R2, 0x10, RZ ;  /* 0x0000001002027824 */ /* 0x000fe200078e00ff */
[----:B------:R-:W-:-:S02]  /*13ee0*/  LOP3.LUT R7, R8, R6, R7, 0xfe, !PT ;  /* 0x0000000608077212 */ /* 0x000fc400078efe07 */
[----:B------:R-:W-:Y:S02]  /*13ef0*/  @P0 LOP3.LUT R16, R16, 0x4, RZ, 0xfc, !PT ;  /* 0x0000000410100812 */ /* 0x000fe400078efcff */
[----:B------:R-:W-:Y:S02]  /*13f00*/  ISETP.GE.AND P0, PT, R10, UR5, PT ;  /* 0x000000050a007c0c */ /* 0x000fe4000bf06270 */
[----:B------:R-:W-:Y:S02]  /*13f10*/  LOP3.LUT R16, R16, 0xffff7fff, RZ, 0xc0, !PT ;  /* 0xffff7fff10107812 */ /* 0x000fe400078ec0ff */
[----:B------:R-:W-:Y:S02]  /*13f20*/  SEL R10, RZ, 0x10, P0 ;  /* 0x00000010ff0a7807 */ /* 0x000fe40000000000 */
[----:B------:R-:W-:Y:S02]  /*13f30*/  LOP3.LUT R32, R5, 0x200, R32, 0xf8, !PT ;  /* 0x0000020005207812 */ /* 0x000fe400078ef820 */
[----:B------:R-:W-:-:S02]  /*13f40*/  LOP3.LUT R5, R37, 0x2, RZ, 0xfc, !PT ;  /* 0x0000000225057812 */ /* 0x000fc400078efcff */
[----:B------:R-:W-:Y:S02]  /*13f50*/  SHF.R.U32.HI R5, RZ, 0x3, R13 ;  /* 0x00000003ff057819 */ /* 0x000fe4000001160d */
[----:B------:R-:W-:Y:S02]  /*13f60*/  LOP3.LUT R4, R7, R4, RZ, 0xfc, !PT ;  /* 0x0000000407047212 */ /* 0x000fe400078efcff */
[----:B------:R-:W-:Y:S02]  /*13f70*/  @P0 LOP3.LUT R16, R16, 0x8000, RZ, 0xfc, !PT ;  /* 0x0000800010100812 */ /* 0x000fe400078efcff */
[----:B------:R-:W-:Y:S01]  /*13f80*/  ISETP.GE.AND P0, PT, R11, UR5, PT ;  /* 0x000000050b007c0c */ /* 0x000fe2000bf06270 */
[----:B------:R-:W-:Y:S01]  /*13f90*/  ULDC.64 UR4, c[0x0][0x418] ;  /* 0x0001060000047ab9 */ /* 0x000fe20000000a00 */
[----:B------:R-:W-:Y:S01]  /*13fa0*/  LOP3.LUT R2, R5, 0x70, R2, 0xf8, !PT ;  /* 0x0000007005027812 */ /* 0x000fe200078ef802 */
[----:B------:R-:W-:Y:S01]  /*13fb0*/  UISETP.NE.U32.AND UP0, UPT, UR4, URZ, UPT ;  /* 0x0000003f0400728c */ /* 0x000fe2000bf05070 */
[----:B------:R-:W-:-:S02]  /*13fc0*/  SEL R11, RZ, 0x20, P0 ;  /* 0x00000020ff0b7807 */ /* 0x000fc40000000000 */
[----:B------:R-:W-:Y:S01]  /*13fd0*/  LOP3.LUT R16, R16, 0xffffbfff, RZ, 0xc0, !PT ;  /* 0xffffbfff10107812 */ /* 0x000fe200078ec0ff */
[----:B------:R-:W-:Y:S01]  /*13fe0*/  UISETP.NE.AND.EX UP0, UPT, UR5, URZ, UPT, UP0 ;  /* 0x0000003f0500728c */ /* 0x000fe2000bf05300 */
[----:B------:R-:W-:Y:S01]  /*13ff0*/  LOP3.LUT R10, R11, R9, R10, 0xfe, !PT ;  /* 0x000000090b0a7212 */ /* 0x000fe200078efe0a */
[----:B------:R-:W-:Y:S01]  /*14000*/  ULDC UR4, c[0x0][0x424] ;  /* 0x0001090000047ab9 */ /* 0x000fe20000000800 */
[----:B------:R-:W-:Y:S01]  /*14010*/  UMOV UR5, 0x400 ;  /* 0x0000040000057882 */ /* 0x000fe20000000000 */
[----:B------:R-:W-:Y:S01]  /*14020*/  USEL UR4, UR4, 0x1, UP0 ;  /* 0x0000000104047887 */ /* 0x000fe20008000000 */
[----:B------:R-:W-:Y:S01]  /*14030*/  LOP3.LUT R3, R10, R3, RZ, 0xfc, !PT ;  /* 0x000000030a037212 */ /* 0x000fe200078efcff */
[----:B0-----:R-:W-:Y:S01]  /*14040*/  ULEA UR5, UR6, UR5, 0x18 ;  /* 0x0000000506057291 */ /* 0x001fe2000f8ec03f */
[----:B------:R-:W-:Y:S01]  /*14050*/  @P0 LOP3.LUT R16, R16, 0x4000, RZ, 0xfc, !PT ;  /* 0x0000400010100812 */ /* 0x000fe200078efcff */
[----:B------:R-:W-:Y:S01]  /*14060*/  UIMAD UR42, UR4, UR42, URZ ;  /* 0x0000002a042a72a4 */ /* 0x000fe2000f8e023f */
[----:B------:R-:W-:-:S02]  /*14070*/  LOP3.LUT R0, R3, 0x80, R0, 0xc8, !PT ;  /* 0x0000008003007812 */ /* 0x000fc400078ec800 */
[----:B------:R-:W-:Y:S01]  /*14080*/  LOP3.LUT R3, R3, 0x40, RZ, 0xc0, !PT ;  /* 0x0000004003037812 */ /* 0x000fe200078ec0ff */
[----:B------:R-:W-:Y:S01]  /*14090*/  UIADD3 UR4, UR42, 0x3f, URZ ;  /* 0x0000003f2a047890 */ /* 0x000fe2000fffe03f */
[----:B------:R-:W-:Y:S01]  /*140a0*/  SHF.R.U32.HI R0, RZ, 0x3, R0 ;  /* 0x00000003ff007819 */ /* 0x000fe20000011600 */
[----:B------:R-:W-:Y:S01]  /*140b0*/  IMAD.U32 R17, RZ, RZ, UR5 ;  /* 0x00000005ff117e24 */ /* 0x000fe2000f8e00ff */
[----:B------:R-:W-:Y:S01]  /*140c0*/  SHF.R.U32.HI R2, RZ, 0x2, R3 ;  /* 0x00000002ff027819 */ /* 0x000fe20000011603 */
[----:B------:R-:W-:Y:S01]  /*140d0*/  USHF.R.S32.HI UR5, URZ, 0x1f, UR4 ;  /* 0x0000001f3f057899 */ /* 0x000fe20008011404 */
[----:B------:R-:W-:Y:S01]  /*140e0*/  ISETP.GE.AND P0, PT, R12, UR7, PT ;  /* 0x000000070c007c0c */ /* 0x000fe2000bf06270 */
[----:B------:R-:W-:Y:S01]  /*140f0*/  IMAD R22, R32, 0x2, R17 ;  /* 0x0000000220167824 */ /* 0x000fe200078e0211 */
[----:B------:R-:W-:Y:S01]  /*14100*/  LOP3.LUT R16, R16, 0xffefffff, RZ, 0xc0, !PT ;  /* 0xffefffff10107812 */ /* 0x000fe200078ec0ff */
[----:B------:R1:W-:Y:S01]  /*14110*/  STL [R1+0xc], R2 ;  /* 0x00000c0201007387 */ /* 0x0003e20000100800 */
[----:B------:R-:W-:Y:S01]  /*14120*/  LOP3.LUT R33, R4, R33, RZ, 0xfc, !PT ;  /* 0x0000002104217212 */ /* 0x000fe200078efcff */
[----:B------:R-:W-:Y:S01]  /*14130*/  ULEA.HI UR5, UR5, UR4, URZ, 0x6 ;  /* 0x0000000405057291 */ /* 0x000fe2000f8f303f */
[----:B------:R-:W-:Y:S01]  /*14140*/  LOP3.LUT R16, R16, 0xfffffffd, RZ, 0xc0, !PT ;  /* 0xfffffffd10107812 */ /* 0x000fe200078ec0ff */
[----:B------:R1:W-:Y:S01]  /*14150*/  STL [R1+0x8], R0 ;  /* 0x0000080001007387 */ /* 0x0003e20000100800 */
[----:B------:R-:W-:Y:S01]  /*14160*/  LOP3.LUT R29, R4, 0x40, RZ, 0xc0, !PT ;  /* 0x00000040041d7812 */ /* 0x000fe200078ec0ff */
[----:B------:R-:W-:Y:S01]  /*14170*/  UIADD3 UR47, UR42, 0x1, -UR38 ;  /* 0x000000012a2f7890 */ /* 0x000fe2000fffe826 */
[----:B------:R-:W-:Y:S01]  /*14180*/  LOP3.LUT R28, R33, 0x80, RZ, 0xc0, !PT ;  /* 0x00000080211c7812 */ /* 0x000fe200078ec0ff */
[----:B------:R-:W-:Y:S01]  /*14190*/  UIADD3 UR38, UR42, -UR38, URZ ;  /* 0x800000262a267290 */ /* 0x000fe2000fffe03f */
[----:B------:R-:W-:Y:S01]  /*141a0*/  @P1 LOP3.LUT R16, R16, 0x2, RZ, 0xfc, !PT ;  /* 0x0000000210101812 */ /* 0x000fe200078efcff */
[----:B------:R-:W-:Y:S01]  /*141b0*/  USHF.R.S32.HI UR37, URZ, 0x6, UR5 ;  /* 0x000000063f257899 */ /* 0x000fe20008011405 */
[----:B------:R-:W-:-:S02]  /*141c0*/  SHF.R.U32.HI R29, RZ, 0x2, R29 ;  /* 0x00000002ff1d7819 */ /* 0x000fc4000001161d */
[----:B------:R-:W-:Y:S02]  /*141d0*/  SHF.R.U32.HI R28, RZ, 0x3, R28 ;  /* 0x00000003ff1c7819 */ /* 0x000fe4000001161c */
[----:B-1----:R-:W-:-:S07]  /*141e0*/  @P0 LOP3.LUT R16, R16, 0x100000, RZ, 0xfc, !PT ;  /* 0x0010000010100812 */ /* 0x002fce00078efcff */
.L_x_2072:
        /* <DEDUP_REMOVED lines=13> */
[----:B0123-5:R-:W-:Y:S05]  /*142c0*/  @P0 BRA `(.L_x_2014) ;  /* 0x0000000000200947 */ /* 0x02ffea0003800000 */
        /* <DEDUP_REMOVED lines=8> */
.L_x_2014:
[----:B------:R-:W-:Y:S01]  /*14350*/  ULDC UR8, c[0x0][0xd54] ;  /* 0x0003550000087ab9 */ /* 0x000fe20000000800 */
[----:B------:R-:W-:Y:S01]  /*14360*/  UMOV UR6, UR7 ;  /* 0x0000000700067c82 */ /* 0x000fe20008000000 */
[----:B------:R-:W-:-:S11]  /*14370*/  UISETP.NE.AND UP0, UPT, UR8, 0x1, UPT ;  /* 0x000000010800788c */ /* 0x000fd6000bf05270 */
[----:B------:R-:W-:Y:S02]  /*14380*/  @UP0 ULDC.64 UR10, c[0x0][0xd58] ;  /* 0x00035600000a0ab9 */ /* 0x000fe40000000a00 */
[----:B------:R-:W-:-:S04]  /*14390*/  UIMAD.WIDE.U32 UR4, UR7, UR10, URZ ;  /* 0x0000000a070472a5 */ /* 0x000fc8000f8e003f */
[----:B------:R-:W-:-:S04]  /*143a0*/  @UP0 USHF.R.U32.HI UR6, URZ, UR11, UR5 ;  /* 0x0000000b3f060299 */ /* 0x000fc80008011605 */
[----:B------:R-:W-:-:S12]  /*143b0*/  UIMAD UR4, UR6, UR8, URZ ;  /* 0x00000008060472a4 */ /* 0x000fd8000f8e023f */
.L_x_2015:
        /* <DEDUP_REMOVED lines=18> */
[----:B------:R-:W-:Y:S01]  /*144e0*/  IMAD.U32 R3, RZ, RZ, UR5 ;  /* 0x00000005ff037e24 */ /* 0x000fe2000f8e00ff */
[----:B------:R-:W-:Y:S01]  /*144f0*/  ULDC UR5, c[0x0][0x448] ;  /* 0x0001120000057ab9 */ /* 0x000fe20000000800 */
[----:B------:R-:W-:Y:S01]  /*14500*/  IMAD.U32 R2, RZ, RZ, UR4 ;  /* 0x00000004ff027e24 */ /* 0x000fe2000f8e00ff */
        /* <DEDUP_REMOVED lines=27> */
.L_x_2017:
[----:B------:R-:W-:-:S11]  /*146c0*/  UISETP.NE.AND UP1, UPT, UR5, 0x1, UPT ;  /* 0x000000010500788c */ /* 0x000fd6000bf25270 */
[----:B------:R-:W-:Y:S02]  /*146d0*/  @UP1 ULDC.64 UR10, c[0x0][0xae0] ;  /* 0x0002b800000a1ab9 */ /* 0x000fe40000000a00 */
[----:B------:R-:W-:-:S04]  /*146e0*/  UIMAD.WIDE.U32 UR6, UR8, UR10, URZ ;  /* 0x0000000a080672a5 */ /* 0x000fc8000f8e003f */
[----:B------:R-:W-:-:S12]  /*146f0*/  @UP1 USHF.R.U32.HI UR8, URZ, UR11, UR7 ;  /* 0x0000000b3f081299 */ /* 0x000fd80008011607 */
.L_x_2018:
[----:B------:R-:W-:-:S04]  /*14700*/  UIMAD UR8, UR8, UR5, UR5 ;  /* 0x00000005080872a4 */ /* 0x000fc8000f8e0205 */
[----:B------:R-:W-:-:S04]  /*14710*/  UISETP.LT.AND UP1, UPT, UR4, UR8, UPT ;  /* 0x000000080400728c */ /* 0x000fc8000bf21270 */
[----:B------:R-:W-:-:S12]  /*14720*/  USEL UR4, UR4, UR8, UP1 ;  /* 0x0000000804047287 */ /* 0x000fd80008800000 */
.L_x_2016:
        /* <DEDUP_REMOVED lines=27> */
.L_x_2020:
[----:B------:R-:W-:-:S11]  /*148e0*/  UISETP.NE.AND UP0, UPT, UR5, 0x1, UPT ;  /* 0x000000010500788c */ /* 0x000fd6000bf05270 */
[----:B------:R-:W-:Y:S02]  /*148f0*/  @UP0 ULDC.64 UR10, c[0x0][0xae0] ;  /* 0x0002b800000a0ab9 */ /* 0x000fe40000000a00 */
[----:B------:R-:W-:-:S04]  /*14900*/  UIMAD.WIDE.U32 UR6, UR4, UR10, URZ ;  /* 0x0000000a040672a5 */ /* 0x000fc8000f8e003f */
[----:B------:R-:W-:-:S12]  /*14910*/  @UP0 USHF.R.U32.HI UR4, URZ, UR11, UR7 ;  /* 0x0000000b3f040299 */ /* 0x000fd80008011607 */
.L_x_2021:
[----:B------:R-:W-:-:S04]  /*14920*/  UIMAD UR4, UR4, UR5, URZ ;  /* 0x00000005040472a4 */ /* 0x000fc8000f8e023f */
[----:B------:R-:W-:-:S04]  /*14930*/  UISETP.LT.AND UP0, UPT, UR8, UR4, UPT ;  /* 0x000000040800728c */ /* 0x000fc8000bf01270 */
[----:B------:R-:W-:-:S12]  /*14940*/  USEL UR8, UR8, UR4, !UP0 ;  /* 0x0000000408087287 */ /* 0x000fd8000c000000 */
.L_x_2019:
        /* <DEDUP_REMOVED lines=26> */
.L_x_2023:
        /* <DEDUP_REMOVED lines=20> */
.L_x_2026:
[----:B------:R-:W-:Y:S05]  /*14c30*/  BSYNC B6 ;  /* 0x0000000000067941 */ /* 0x000fea0003800000 */
.L_x_2025:
        /* <DEDUP_REMOVED lines=20> */
.L_x_2029:
        /* <DEDUP_REMOVED lines=15> */
.L_x_2028:
[----:B------:R-:W-:Y:S05]  /*14e70*/  BSYNC B6 ;  /* 0x0000000000067941 */ /* 0x000fea0003800000 */
.L_x_2027:
        /* <DEDUP_REMOVED lines=9> */
[----:B------:R-:W-:Y:S01]  /*14f10*/  ULDC UR4, c[0x0][0xd48] ;  /* 0x0003520000047ab9 */ /* 0x000fe20000000800 */
[----:B------:R-:W-:-:S05]  /*14f20*/  IMAD.U32 R3, RZ, RZ, UR5 ;  /* 0x00000005ff037e24 */ /* 0x000fca000f8e00ff */
[----:B------:R1:W5:Y:S01]  /*14f30*/  @P0 LDG.E R26, desc[UR40][R2.64] ;  /* 0x00000028021a0981 */ /* 0x000362000c1e1900 */
[----:B------:R-:W-:Y:S01]  /*14f40*/  IMAD.U32 R25, RZ, RZ, UR44 ;  /* 0x0000002cff197e24 */ /* 0x000fe2000f8e00ff */
[----:B------:R-:W-:Y:S01]  /*14f50*/  UMOV UR5, 0xffffffff ;  /* 0xffffffff00057882 */ /* 0x000fe20000000000 */
[----:B------:R-:W-:-:S03]  /*14f60*/  IMAD.U32 R19, RZ, RZ, UR4 ;  /* 0x00000004ff137e24 */ /* 0x000fc6000f8e00ff */
[----:B------:R-:W-:Y:S01]  /*14f70*/  LEA R25, R25, 0xffffffc0, 0x6 ;  /* 0xffffffc019197811 */ /* 0x000fe200078e30ff */
[----:B------:R-:W-:Y:S06]  /*14f80*/  BRA.DIV UR5, `(.L_x_2030) ;  /* 0x0000003e05d87947 */ /* 0x000fec000b800000 */
.L_x_2089:
[----:B------:R-:W2:Y:S01]  /*14f90*/  S2R R0, SR_TID.X ;  /* 0x0000000000007919 */ /* 0x000ea20000002100 */
[----:B0-----:R-:W-:Y:S01]  /*14fa0*/  ISETP.NE.AND P1, PT, R20, 0x1, PT ;  /* 0x000000011400780c */ /* 0x001fe20003f25270 */
[----:B------:R-:W-:Y:S01]  /*14fb0*/  IMAD.MOV.U32 R35, RZ, RZ, RZ ;  /* 0x000000ffff237224 */ /* 0x000fe200078e00ff */
[----:B-----5:R-:W-:Y:S01]  /*14fc0*/  SHF.R.S32.HI R30, RZ, 0x1f, R26 ;  /* 0x0000001fff1e7819 */ /* 0x020fe2000001141a */
[----:B------:R-:W0:Y:S01]  /*14fd0*/  S2R R11, SR_TID.X ;  /* 0x00000000000b7919 */ /* 0x000e220000002100 */
[----:B------:R-:W-:-:S09]  /*14fe0*/  LOP3.LUT R16, R16, 0xffffdfff, RZ, 0xc0, !PT ;  /* 0xffffdfff10107812 */ /* 0x000fd200078ec0ff */
[----:B------:R-:W3:Y:S01]  /*14ff0*/  @P1 LDC R5, c[0x0][0x434] ;  /* 0x00010d00ff051b82 */ /* 0x000ee20000000800 */
[----:B------:R-:W-:-:S07]  /*15000*/  @P1 LOP3.LUT R16, R16, 0x2000, RZ, 0xfc, !PT ;  /* 0x0000200010101812 */ /* 0x000fce00078efcff */
[----:B------:R-:W4:Y:S01]  /*15010*/  @P1 LDC R7, c[0x0][0x438] ;  /* 0x00010e00ff071b82 */ /* 0x000f220000000800 */
[----:B--2---:R-:W-:Y:S01]  /*15020*/  LOP3.LUT R0, R0, 0x7f, RZ, 0xc0, !PT ;  /* 0x0000007f00007812 */ /* 0x004fe200078ec0ff */
[----:B0-----:R-:W-:-:S03]  /*15030*/  IMAD.SHL.U32 R11, R11, 0x10, RZ ;  /* 0x000000100b0b7824 */ /* 0x001fc600078e00ff */
[----:B------:R-:W-:-:S04]  /*15040*/  SHF.R.U32.HI R0, RZ, 0x3, R0 ;  /* 0x00000003ff007819 */ /* 0x000fc80000011600 */
[----:B------:R-:W-:-:S05]  /*15050*/  LOP3.LUT R11, R0, 0x70, R11, 0xf8, !PT ;  /* 0x00000070000b7812 */ /* 0x000fca00078ef80b */
[----:B------:R-:W-:-:S05]  /*15060*/  IMAD.IADD R0, R11, 0x1, R25 ;  /* 0x000000010b007824 */ /* 0x000fca00078e0219 */
[C---:B------:R-:W-:Y:S01]  /*15070*/  ISETP.GE.AND P0, PT, R0.reuse, UR42, PT ;  /* 0x0000002a00007c0c */ /* 0x040fe2000bf06270 */
[----:B------:R-:W-:-:S03]  /*15080*/  IMAD.IADD R0, R0, 0x1, R31 ;  /* 0x0000000100007824 */ /* 0x000fc600078e021f */
[----:B------:R-:W-:Y:S01]  /*15090*/  ISETP.GT.U32.OR P0, PT, R11, 0x3f, P0 ;  /* 0x0000003f0b00780c */ /* 0x000fe20000704470 */
[----:B---3--:R-:W-:-:S04]  /*150a0*/  @P1 IMAD.HI.U32 R4, R0, R5, RZ ;  /* 0x0000000500041227 */ /* 0x008fc800078e00ff */
[----:B------:R-:W-:Y:S01]  /*150b0*/  IMAD.MOV.U32 R6, RZ, RZ, R0 ;  /* 0x000000ffff067224 */ /* 0x000fe200078e0000 */
[----:B----4-:R-:W-:-:S07]  /*150c0*/  @P1 SHF.R.U32.HI R6, RZ, R7, R4 ;  /* 0x00000007ff061219 */ /* 0x010fce0000011604 */
[----:B-1----:R-:W0:Y:S01]  /*150d0*/  @!P0 LDC.64 R2, c[0x0][0x428] ;  /* 0x00010a00ff028b82 */ /* 0x002e220000000a00 */
[----:B------:R-:W-:-:S07]  /*150e0*/  @!P0 SHF.R.S32.HI R7, RZ, 0x1f, R6 ;  /* 0x0000001fff078819 */ /* 0x000fce0000011406 */
[----:B------:R-:W1:Y:S01]  /*150f0*/  @!P0 LDC.64 R4, c[0x0][0x418] ;  /* 0x00010600ff048b82 */ /* 0x000e620000000a00 */
[----:B0-----:R-:W-:-:S04]  /*15100*/  @!P0 IMAD R8, R30, R2, RZ ;  /* 0x000000021e088224 */ /* 0x001fc800078e02ff */
[C---:B------:R-:W-:Y:S02]  /*15110*/  @!P0 IMAD R9, R26.reuse, R3, R8 ;  /* 0x000000031a098224 */ /* 0x040fe400078e0208 */
[----:B------:R-:W-:-:S04]  /*15120*/  @!P0 IMAD.WIDE.U32 R2, R26, R2, R6 ;  /* 0x000000021a028225 */ /* 0x000fc800078e0006 */
[----:B------:R-:W-:Y:S01]  /*15130*/  @!P0 IMAD.IADD R3, R3, 0x1, R9 ;  /* 0x0000000103038824 */ /* 0x000fe200078e0209 */
[----:B-1----:R-:W-:-:S04]  /*15140*/  @!P0 LEA R4, P1, R2, R4, 0x2 ;  /* 0x0000000402048211 */ /* 0x002fc800078210ff */
[----:B------:R-:W-:Y:S01]  /*15150*/  @!P0 LEA.HI.X R5, R2, R5, R3, 0x2, P1 ;  /* 0x0000000502058211 */ /* 0x000fe200008f1403 */
[----:B------:R-:W-:-:S04]  /*15160*/  IMAD.MOV R3, RZ, RZ, -R6 ;  /* 0x000000ffff037224 */ /* 0x000fc800078e0a06 */
[----:B------:R-:W-:Y:S01]  /*15170*/  IMAD R0, R20, R3, R0 ;  /* 0x0000000314007224 */ /* 0x000fe200078e0200 */
[----:B------:R-:W-:Y:S01]  /*15180*/  LOP3.LUT R10, R37, 0x2, RZ, 0xfc, !PT ;  /* 0x00000002250a7812 */ /* 0x000fe200078efcff */
[----:B------:R0:W5:Y:S01]  /*15190*/  @!P0 LDG.E R35, desc[UR40][R4.64] ;  /* 0x0000002804238981 */ /* 0x000162000c1e1900 */
[----:B------:R-:W-:Y:S01]  /*151a0*/  ISETP.GT.U32.AND P1, PT, R11, 0x3f, PT ;  /* 0x0000003f0b00780c */ /* 0x000fe20003f24070 */
[----:B------:R-:W-:Y:S01]  /*151b0*/  IMAD R2, RZ, RZ, -UR36 ;  /* 0x80000024ff027e24 */ /* 0x000fe2000f8e02ff */
[----:B------:R-:W-:Y:S01]  /*151c0*/  ISETP.NE.AND P0, PT, R10, 0x3, PT ;  /* 0x000000030a00780c */ /* 0x000fe20003f05270 */
[----:B------:R0:W-:Y:S01]  /*151d0*/  STL [R1], R0 ;  /* 0x0000000001007387 */ /* 0x0001e20000100800 */
[----:B------:R-:W-:Y:S01]  /*151e0*/  LOP3.LUT R16, R16, 0xfffff7ff, RZ, 0xc0, !PT ;  /* 0xfffff7ff10107812 */ /* 0x000fe200078ec0ff */
[----:B------:R-:W-:-:S03]  /*151f0*/  IMAD R19, R19, R2, UR46 ;  /* 0x0000002e13137e24 */ /* 0x000fc6000f8e0202 */
[----:B------:R-:W-:Y:S02]  /*15200*/  LOP3.LUT R16, R16, 0xfffffffe, RZ, 0xc0, !PT ;  /* 0xfffffffe10107812 */ /* 0x000fe400078ec0ff */
[----:B------:R-:W-:-:S03]  /*15210*/  SHF.R.S32.HI R24, RZ, 0x1f, R19 ;  /* 0x0000001fff187819 */ /* 0x000fc60000011413 */
[----:B------:R-:W-:-:S04]  /*15220*/  @P1 LOP3.LUT R16, R16, 0x1, RZ, 0xfc, !PT ;  /* 0x0000000110101812 */ /* 0x000fc800078efcff */
[----:B------:R-:W-:Y:S01]  /*15230*/  @P0 LOP3.LUT R16, R16, 0x800, RZ, 0xfc, !PT ;  /* 0x0000080010100812 */ /* 0x000fe200078efcff */
[----:B0-----:R-:W-:Y:S06]  /*15240*/  @!P0 BRA `(.L_x_2031) ;  /* 0x0000000000048947 */ /* 0x001fec0003800000 */
[----:B------:R-:W-:Y:S01]  /*15250*/  BPT.TRAP 0x1 ;  /* 0x000000040000795c */ /* 0x000fe20000300000 */
.L_x_2031:
[----:B------:R-:W-:Y:S01]  /*15260*/  IMAD R27, R18, 0x8, R17 ;  /* 0x00000008121b7824 */ /* 0x000fe200078e0211 */
[----:B------:R-:W-:Y:S01]  /*15270*/  SHF.L.U32 R0, R23, 0x1f, RZ ;  /* 0x0000001f17007819 */ /* 0x000fe200000006ff */
[----:B------:R-:W-:Y:S03]  /*15280*/  BSSY B0, `(.L_x_2032) ;  /* 0x0000003000007945 */ /* 0x000fe60003800000 */
[----:B------:R-:W0:Y:S02]  /*15290*/  SYNCS.PHASECHK.TRANS64.TRYWAIT P0, [R27+URZ+0x38840], R0 ;  /* 0x038840001b0075a7 */ /* 0x000e24000800017f */
[----:B0-----:R-:W-:Y:S05]  /*152a0*/  @!P0 BRA `(.L_x_2033) ;  /* 0x0000003c003c8947 */ /* 0x001fea0003800000 */
.L_x_2090:
[----:B------:R-:W-:Y:S05]  /*152b0*/  BSYNC B0 ;  /* 0x0000000000007941 */ /* 0x000fea0003800000 */
.L_x_2032:
[----:B------:R-:W0:Y:S01]  /*152c0*/  LDL R2, [R1] ;  /* 0x0000000001027983 */ /* 0x000e220000100800 */
[----:B------:R-:W-:Y:S01]  /*152d0*/  ULDC.64 UR4, c[0x0][0x300] ;  /* 0x0000c00000047ab9 */ /* 0x000fe20000000a00 */
[----:B------:R-:W-:Y:S01]  /*152e0*/  LOP3.LUT P2, RZ, R16, 0x2, RZ, 0xc0, !PT ;  /* 0x0000000210ff7812 */ /* 0x000fe2000784c0ff */
[----:B------:R-:W1:Y:S01]  /*152f0*/  S2R R4, SR_TID.X ;  /* 0x0000000000047919 */ /* 0x000e620000002100 */
[----:B------:R-:W2:Y:S01]  /*15300*/  S2R R7, SR_TID.X ;  /* 0x0000000000077919 */ /* 0x000ea20000002100 */
[----:B-1----:R-:W-:-:S04]  /*15310*/  LOP3.LUT R4, R4, 0x7f, RZ, 0xc0, !PT ;  /* 0x0000007f04047812 */ /* 0x002fc800078ec0ff */
[----:B------:R-:W-:Y:S01]  /*15320*/  SHF.R.U32.HI R4, RZ, 0x3, R4 ;  /* 0x00000003ff047819 */ /* 0x000fe20000011604 */
[----:B--2---:R-:W-:-:S03]  /*15330*/  IMAD.SHL.U32 R7, R7, 0x8, RZ ;  /* 0x0000000807077824 */ /* 0x004fc600078e00ff */
[----:B------:R-:W-:Y:S01]  /*15340*/  IADD3 R25, -R4, UR42, -R25 ;  /* 0x0000002a04197c10 */ /* 0x000fe2000fffe919 */
[----:B------:R-:W-:Y:S01]  /*15350*/  IMAD R4, R18, 0x1000, R32 ;  /* 0x0000100012047824 */ /* 0x000fe200078e0220 */
[----:B------:R-:W-:Y:S02]  /*15360*/  LOP3.LUT R7, R7, 0x38, RZ, 0xc0, !PT ;  /* 0x0000003807077812 */ /* 0x000fe400078ec0ff */
[----:B0-----:R-:W-:-:S05]  /*15370*/  SHF.R.S32.HI R0, RZ, 0x1f, R2 ;  /* 0x0000001fff007819 */ /* 0x001fca0000011402 */
[----:B------:R0:W-:Y:S02]  /*15380*/  STL [R1+0x10], R0 ;  /* 0x0000100001007387 */ /* 0x0001e40000100800 */
[----:B0-----:R-:W-:-:S04]  /*15390*/  IMAD R0, R0, UR4, RZ ;  /* 0x0000000400007c24 */ /* 0x001fc8000f8e02ff */
[C---:B------:R-:W-:Y:S01]  /*153a0*/  IMAD R5, R2.reuse, UR5, R0 ;  /* 0x0000000502057c24 */ /* 0x040fe2000f8e0200 */
[----:B-----5:R-:W-:Y:S01]  /*153b0*/  SHF.R.S32.HI R0, RZ, 0x1f, R35 ;  /* 0x0000001fff007819 */ /* 0x020fe20000011423 */
[----:B------:R-:W-:Y:S01]  /*153c0*/  IMAD.WIDE.U32 R2, R2, UR4, RZ ;  /* 0x0000000402027c25 */ /* 0x000fe2000f8e00ff */
[----:B------:R-:W-:-:S03]  /*153d0*/  ULDC.64 UR4, c[0x0][0x310] ;  /* 0x0000c40000047ab9 */ /* 0x000fc60000000a00 */
[----:B------:R0:W-:Y:S01]  /*153e0*/  STL [R1+0x14], R0 ;  /* 0x0000140001007387 */ /* 0x0001e20000100800 */
[----:B------:R-:W-:Y:S02]  /*153f0*/  IMAD.IADD R3, R3, 0x1, R5 ;  /* 0x0000000103037824 */ /* 0x000fe400078e0205 */
[----:B------:R-:W-:-:S04]  /*15400*/  IMAD.WIDE.U32 R2, R35, UR4, R2 ;  /* 0x0000000423027c25 */ /* 0x000fc8000f8e0002 */
[----:B0-----:R-:W-:-:S04]  /*15410*/  IMAD R0, R0, UR4, RZ ;  /* 0x0000000400007c24 */ /* 0x001fc8000f8e02ff */
        /* <DEDUP_REMOVED lines=10> */
[----:B------:R-:W-:Y:S02]  /*154c0*/  LEA.HI.X R5, R2, UR5, R5, 0x1, P0 ;  /* 0x0000000502057c11 */ /* 0x000fe400080f0c05 */
[----:B------:R-:W-:Y:S01]  /*154d0*/  ISETP.GE.AND P0, PT, R25, 0x1, PT ;  /* 0x000000011900780c */ /* 0x000fe20003f06270 */
[----:B------:R-:W-:-:S12]  /*154e0*/  BRA.DIV UR4, `(.L_x_2034) ;  /* 0x0000003a04c07947 */ /* 0x000fd8000b800000 */
[----:B------:R-:W0:Y:S01]  /*154f0*/  SHFL.IDX PT, R14, R0, RZ, 0x181f ;  /* 0x00181fff000e7589 */ /* 0x000e2200000e0000 */
[----:B------:R-:W-:-:S03]  /*15500*/  @P0 IMAD R6, R4, 0x2, R17 ;  /* 0x0000000204060824 */ /* 0x000fc600078e0211 */
[----:B------:R-:W1:Y:S01]  /*15510*/  SHFL.IDX PT, R2, R5, RZ, 0x181f ;  /* 0x00181fff05027589 */ /* 0x000e6200000e0000 */
[----:B0-----:R-:W-:-:S03]  /*15520*/  @P0 LEA R3, P1, R7, R14, 0x1 ;  /* 0x0000000e07030211 */ /* 0x001fc600078208ff */
[----:B------:R-:W0:Y:S02]  /*15530*/  SHFL.IDX PT, R14, R0, 0x1, 0x181f ;  /* 0x00381f00000e7f89 */ /* 0x000e2400000e0000 */
[----:B-1----:R-:W-:-:S05]  /*15540*/  @P0 IMAD.X R2, RZ, RZ, R2, P1 ;  /* 0x000000ffff020224 */ /* 0x002fca00008e0602 */
[----:B------:R-:W-:-:S04]  /*15550*/  @P0 LOP3.LUT R3, R3, R2, RZ, 0x3c, !PT ;  /* 0x0000000203030212 */ /* 0x000fc800078e3cff */
[----:B------:R-:W-:-:S04]  /*15560*/  @P0 LOP3.LUT R2, R3, R2, RZ, 0x3c, !PT ;  /* 0x0000000203020212 */ /* 0x000fc800078e3cff */
[----:B------:R-:W-:-:S05]  /*15570*/  @P0 LOP3.LUT R3, R3, R2, RZ, 0x3c, !PT ;  /* 0x0000000203030212 */ /* 0x000fca00078e3cff */
[----:B------:R1:W-:Y:S01]  /*15580*/  @P0 LDGSTS.E.BYPASS.LTC128B.128 [R6+0x22400], desc[UR40][R2.64], !P2 ;  /* 0x2240000002060fae */ /* 0x0003e2000d101d68 */
[----:B------:R-:W-:-:S03]  /*15590*/  ISETP.GE.AND P0, PT, R25, 0x11, PT ;  /* 0x000000111900780c */ /* 0x000fc60003f06270 */
[----:B-1----:R-:W1:Y:S10]  /*155a0*/  SHFL.IDX PT, R2, R5, 0x1, 0x181f ;  /* 0x00381f0005027f89 */ /* 0x002e7400000e0000 */
[----:B0-----:R-:W-:Y:S01]  /*155b0*/  @P0 LEA R3, P1, R7, R14, 0x1 ;  /* 0x0000000e07030211 */ /* 0x001fe200078208ff */
[----:B------:R-:W-:Y:S01]  /*155c0*/  @P0 IMAD R6, R4, 0x2, R17 ;  /* 0x0000000204060824 */ /* 0x000fe200078e0211 */
[----:B------:R-:W0:Y:S03]  /*155d0*/  SHFL.IDX PT, R14, R0, 0x2, 0x181f ;  /* 0x00581f00000e7f89 */ /* 0x000e2600000e0000 */
        /* <DEDUP_REMOVED lines=9> */
[----:B------:R-:W0:Y:S04]  /*15670*/  SHFL.IDX PT, R5, R5, 0x3, 0x181f ;  /* 0x00781f0005057f89 */ /* 0x000e2800000e0000 */
[----:B------:R2:W3:Y:S01]  /*15680*/  SHFL.IDX PT, R14, R0, 0x3, 0x181f ;  /* 0x00781f00000e7f89 */ /* 0x0004e200000e0000 */
[----:B-1----:R-:W-:-:S05]  /*15690*/  @P0 IMAD.X R2, RZ, RZ, R2, P1 ;  /* 0x000000ffff020224 */ /* 0x002fca00008e0602 */
[----:B------:R-:W-:-:S04]  /*156a0*/  @P0 LOP3.LUT R3, R3, R2, RZ, 0x3c, !PT ;  /* 0x0000000203030212 */ /* 0x000fc800078e3cff */
[----:B------:R-:W-:-:S04]  /*156b0*/  @P0 LOP3.LUT R2, R3, R2, RZ, 0x3c, !PT ;  /* 0x0000000203020212 */ /* 0x000fc800078e3cff */
[----:B------:R-:W-:-:S05]  /*156c0*/  @P0 LOP3.LUT R3, R3, R2, RZ, 0x3c, !PT ;  /* 0x0000000203030212 */ /* 0x000fca00078e3cff */
[----:B0--3--:R2:W-:Y:S02]  /*156d0*/  @P0 LDGSTS.E.BYPASS.LTC128B.128 [R6+0x23400], desc[UR40][R2.64], !P2 ;  /* 0x2340000002060fae */ /* 0x0095e4000d101d68 */
.L_x_2100:
[----:B------:R-:W-:-:S13]  /*156e0*/  ISETP.GE.AND P0, PT, R25, 0x31, PT ;  /* 0x000000311900780c */ /* 0x000fda0003f06270 */
[----:B--2---:R-:W-:-:S05]  /*156f0*/  @P0 LEA R2, P1, R7, R14, 0x1 ;  /* 0x0000000e07020211 */ /* 0x004fca00078208ff */
        /* <DEDUP_REMOVED lines=8> */
.L_x_2035:
        /* <DEDUP_REMOVED lines=11> */
.L_x_2036:
[----:B------:R1:W-:Y:S02]  /*15830*/  SYNCS.ARRIVE.TRANS64.A1T0 RZ, [R27+URZ+0x38830], RZ ;  /* 0x038830ff1bff79a7 */ /* 0x0003e4000810003f */
[----:B------:R-:W-:Y:S05]  /*15840*/  WARPSYNC.ALL ;  /* 0x0000000000007948 */ /* 0x000fea0003800000 */
[----:B------:R-:W-:Y:S01]  /*15850*/  VIADD R0, R17, 0x20400 ;  /* 0x0002040011007836 */ /* 0x000fe20000000000 */
[----:B------:R-:W-:Y:S01]  /*15860*/  BAR.SYNC.DEFER_BLOCKING 0x8, 0x100 ;  /* 0x0204000000007b1d */ /* 0x000fe20000010000 */
[----:B------:R-:W-:-:S03]  /*15870*/  USHF.R.S32.HI UR50, URZ, 0x1f, UR36 ;  /* 0x0000001f3f327899 */ /* 0x000fc60008011424 */
[----:B------:R-:W-:Y:S02]  /*15880*/  LOP3.LUT P0, RZ, R0, 0x3ff, RZ, 0xc0, !PT ;  /* 0x000003ff00ff7812 */ /* 0x000fe4000780c0ff */
[----:B------:R-:W-:Y:S11]  /*15890*/  BSSY B6, `(.L_x_2037) ;  /* 0x0000012000067945 */ /* 0x000ff60003800000 */
        /* <DEDUP_REMOVED lines=17> */
.L_x_2038:
[----:B------:R-:W-:Y:S05]  /*159b0*/  BSYNC B6 ;  /* 0x0000000000067941 */ /* 0x000fea0003800000 */
.L_x_2037:
[----:B0-----:R-:W0:Y:S01]  /*159c0*/  S2R R2, SR_TID.X ;  /* 0x0000000000027919 */ /* 0x001e220000002100 */
[----:B------:R-:W-:Y:S01]  /*159d0*/  UISETP.NE.AND UP0, UPT, UR49, URZ, UPT ;  /* 0x0000003f3100728c */ /* 0x000fe2000bf05270 */
[----:B------:R-:W-:Y:S01]  /*159e0*/  R2UR UR6, R24 ;  /* 0x00000000180672ca */ /* 0x000fe200000e0000 */
[----:B------:R-:W-:Y:S01]  /*159f0*/  ULDC.64 UR8, c[0x0][0x2d8] ;  /* 0x0000b60000087ab9 */ /* 0x000fe20000000a00 */
[----:B------:R-:W-:Y:S01]  /*15a00*/  R2UR UR7, R19 ;  /* 0x00000000130772ca */ /* 0x000fe200000e0000 */
[----:B------:R-:W2:Y:S01]  /*15a10*/  S2R R7, SR_TID.X ;  /* 0x0000000000077919 */ /* 0x000ea20000002100 */
[----:B------:R-:W-:Y:S02]  /*15a20*/  LOP3.LUT P5, RZ, R16, 0x100000, RZ, 0xc0, !PT ;  /* 0x0010000010ff7812 */ /* 0x000fe400078ac0ff */
[----:B------:R-:W-:-:S04]  /*15a30*/  PLOP3.LUT P0, PT, PT, PT, UP0, 0x80, 0x0 ;  /* 0x000000000000781c */ /* 0x000fc80003f0f008 */
[----:B------:R-:W-:-:S03]  /*15a40*/  @UP0 ULDC UR4, c[0x0][0x44c] ;  /* 0x0001130000040ab9 */ /* 0x000fc60000000800 */
[----:B------:R-:W-:-:S04]  /*15a50*/  UIMAD UR6, UR6, UR8, URZ ;  /* 0x00000008060672a4 */ /* 0x000fc8000f8e023f */
[----:B------:R-:W-:Y:S01]  /*15a60*/  UIMAD UR6, UR7, UR9, UR6 ;  /* 0x00000009070672a4 */ /* 0x000fe2000f8e0206 */
[----:B0-----:R-:W-:-:S04]  /*15a70*/  LOP3.LUT R2, R2, 0x7f, RZ, 0xc0, !PT ;  /* 0x0000007f02027812 */ /* 0x001fc800078ec0ff */
[----:B------:R-:W-:Y:S01]  /*15a80*/  SHF.R.U32.HI R20, RZ, 0x3, R2 ;  /* 0x00000003ff147819 */ /* 0x000fe20000011602 */
[----:B--2---:R-:W-:Y:S01]  /*15a90*/  IMAD.SHL.U32 R7, R7, 0x8, RZ ;  /* 0x0000000807077824 */ /* 0x004fe200078e00ff */
[----:B------:R-:W0:Y:S04]  /*15aa0*/  S2R R2, SR_TID.X ;  /* 0x0000000000027919 */ /* 0x000e280000002100 */
[----:B------:R-:W-:Y:S01]  /*15ab0*/  LOP3.LUT R7, R7, 0x38, RZ, 0xc0, !PT ;  /* 0x0000003807077812 */ /* 0x000fe200078ec0ff */
[----:B0-----:R-:W-:-:S05]  /*15ac0*/  IMAD.SHL.U32 R2, R2, 0x10, RZ ;  /* 0x0000001002027824 */ /* 0x001fca00078e00ff */
[----:B------:R-:W-:Y:S02]  /*15ad0*/  LOP3.LUT R2, R20, 0x70, R2, 0xf8, !PT ;  /* 0x0000007014027812 */ /* 0x000fe400078ef802 */
[----:B------:R-:W0:Y:S03]  /*15ae0*/  S2R R20, SR_TID.X ;  /* 0x0000000000147919 */ /* 0x000e260000002100 */
[----:B------:R-:W-:-:S04]  /*15af0*/  VIADD R34, R2, UR43 ;  /* 0x0000002b02227c36 */ /* 0x000fc80008000000 */
[----:B------:R-:W-:Y:S01]  /*15b00*/  @P0 IMAD.HI.U32 R2, R34, UR4, RZ ;  /* 0x0000000422020c27 */ /* 0x000fe2000f8e00ff */
[----:B------:R-:W-:Y:S01]  /*15b10*/  PLOP3.LUT P0, PT, PT, PT, UP0, 0x80, 0x0 ;  /* 0x000000000000781c */ /* 0x000fe20003f0f008 */
[----:B------:R-:W-:Y:S02]  /*15b20*/  @UP0 ULDC UR4, c[0x0][0x450] ;  /* 0x0001140000040ab9 */ /* 0x000fe40000000800 */
[----:B------:R-:W-:-:S10]  /*15b30*/  IMAD.MOV.U32 R0, RZ, RZ, R34 ;  /* 0x000000ffff007224 */ /* 0x000fd400078e0022 */
[----:B------:R-:W-:Y:S02]  /*15b40*/  @P0 SHF.R.U32.HI R0, RZ, UR4, R2 ;  /* 0x00000004ff000c19 */ /* 0x000fe40008011602 */
[----:B------:R-:W-:Y:S02]  /*15b50*/  R2UR UR4, R19 ;  /* 0x00000000130472ca */ /* 0x000fe400000e0000 */
[----:B0-----:R-:W-:-:S11]  /*15b60*/  LOP3.LUT R20, R20, 0x7f, RZ, 0xc0, !PT ;  /* 0x0000007f14147812 */ /* 0x001fd600078ec0ff */
[----:B------:R-:W-:Y:S01]  /*15b70*/  UIMAD.WIDE.U32 UR4, UR4, UR8, URZ ;  /* 0x00000008040472a5 */ /* 0x000fe2000f8e003f */
[----:B------:R-:W-:Y:S02]  /*15b80*/  SHF.R.U32.HI R8, RZ, 0x3, R20 ;  /* 0x00000003ff087819 */ /* 0x000fe40000011614 */
[----:B------:R-:W-:Y:S01]  /*15b90*/  ULDC.64 UR8, c[0x0][0x2e0] ;  /* 0x0000b80000087ab9 */ /* 0x000fe20000000a00 */
[----:B------:R-:W-:Y:S02]  /*15ba0*/  UIADD3 UR5, UR5, UR6, URZ ;  /* 0x0000000605057290 */ /* 0x000fe4000fffe03f */
[----:B------:R-:W-:Y:S02]  /*15bb0*/  UIMAD UR6, UR50, UR8, URZ ;  /* 0x00000008320672a4 */ /* 0x000fe4000f8e023f */
[----:B------:R-:W-:Y:S02]  /*15bc0*/  UIMAD.WIDE.U32 UR4, UR36, UR8, UR4 ;  /* 0x00000008240472a5 */ /* 0x000fe4000f8e0004 */
[----:B------:R-:W-:-:S04]  /*15bd0*/  UIMAD UR6, UR36, UR9, UR6 ;  /* 0x00000009240672a4 */ /* 0x000fc8000f8e0206 */
[----:B------:R-:W-:Y:S01]  /*15be0*/  IMAD.U32 R4, RZ, RZ, UR4 ;  /* 0x00000004ff047e24 */ /* 0x000fe2000f8e00ff */
[----:B------:R-:W-:Y:S02]  /*15bf0*/  UIADD3 UR6, UR5, UR6, URZ ;  /* 0x0000000605067290 */ /* 0x000fe4000fffe03f */
[----:B------:R-:W-:Y:S02]  /*15c00*/  IMAD.U32 R5, RZ, RZ, UR5 ;  /* 0x00000005ff057e24 */ /* 0x000fe4000f8e00ff */
[----:B------:R-:W-:Y:S01]  /*15c10*/  IMAD.MOV.U32 R2, RZ, RZ, R4 ;  /* 0x000000ffff027224 */ /* 0x000fe200078e0004 */
[----:B------:R-:W-:Y:S01]  /*15c20*/  SHF.R.S32.HI R4, RZ, 0x1f, R0 ;  /* 0x0000001fff047819 */ /* 0x000fe20000011400 */
[----:B------:R-:W-:Y:S01]  /*15c30*/  ULDC.64 UR4, c[0x0][0x2d0] ;  /* 0x0000b40000047ab9 */ /* 0x000fe20000000a00 */
[----:B------:R-:W-:-:S03]  /*15c40*/  IMAD.U32 R3, RZ, RZ, UR6 ;  /* 0x00000006ff037e24 */ /* 0x000fc6000f8e00ff */
[----:B------:R-:W-:Y:S02]  /*15c50*/  IMAD R5, R4, UR4, RZ ;  /* 0x0000000404057c24 */ /* 0x000fe4000f8e02ff */
[----:B------:R-:W-:Y:S01]  /*15c60*/  IMAD.WIDE.U32 R2, R0, UR4, R2 ;  /* 0x0000000400027c25 */ /* 0x000fe2000f8e0002 */
[----:B------:R-:W-:-:S03]  /*15c70*/  ULDC UR4, c[0x0][0x448] ;  /* 0x0001120000047ab9 */ /* 0x000fc60000000800 */
[----:B------:R-:W-:Y:S02]  /*15c80*/  IMAD R4, R0, UR5, R5 ;  /* 0x0000000500047c24 */ /* 0x000fe4000f8e0205 */
[----:B------:R-:W-:Y:S02]  /*15c90*/  IMAD.MOV R0, RZ, RZ, -R0 ;  /* 0x000000ffff007224 */ /* 0x000fe400078e0a00 */
[----:B------:R-:W-:Y:S02]  /*15ca0*/  IMAD.IADD R3, R3, 0x1, R4 ;  /* 0x0000000103037824 */ /* 0x000fe400078e0204 */
[----:B------:R-:W-:Y:S01]  /*15cb0*/  IMAD R0, R0, UR4, R34 ;  /* 0x0000000400007c24 */ /* 0x000fe2000f8e0222 */
[----:B------:R-:W-:-:S03]  /*15cc0*/  ULDC.64 UR4, c[0x0][0x2c8] ;  /* 0x0000b20000047ab9 */ /* 0x000fc60000000a00 */
[----:B------:R-:W-:Y:S01]  /*15cd0*/  IMAD.WIDE.U32 R2, R0, UR4, R2 ;  /* 0x0000000400027c25 */ /* 0x000fe2000f8e0002 */
[----:B------:R-:W-:-:S05]  /*15ce0*/  SHF.R.S32.HI R4, RZ, 0x1f, R0 ;  /* 0x0000001fff047819 */ /* 0x000fca0000011400 */
[----:B------:R-:W-:-:S04]  /*15cf0*/  IMAD R4, R4, UR4, RZ ;  /* 0x0000000404047c24 */ /* 0x000fc8000f8e02ff */
        /* <DEDUP_REMOVED lines=8> */
[----:B------:R-:W-:Y:S01]  /*15d80*/  VIADD R4, R8, UR43 ;  /* 0x0000002b08047c36 */ /* 0x000fe20008000000 */
[----:B------:R-:W-:Y:S02]  /*15d90*/  LOP3.LUT R16, R16, 0xfffffeff, RZ, 0xc0, !PT ;  /* 0xfffffeff10107812 */ /* 0x000fe400078ec0ff */
[----:B------:R-:W2:Y:S01]  /*15da0*/  SHFL.IDX PT, R2, R5, RZ, 0x181f ;  /* 0x00181fff05027589 */ /* 0x000ea200000e0000 */
[C---:B------:R-:W-:Y:S01]  /*15db0*/  VIADD R6, R4.reuse, 0x10 ;  /* 0x0000001004067836 */ /* 0x040fe20000000000 */
[----:B------:R-:W-:Y:S02]  /*15dc0*/  ISETP.GE.AND P1, PT, R4, UR39, PT ;  /* 0x0000002704007c0c */ /* 0x000fe4000bf26270 */
[----:B------:R-:W-:Y:S11]  /*15dd0*/  SHFL.IDX PT, R14, R0, 0x3, 0x181f ;  /* 0x00781f00000e7f89 */ /* 0x000ff600000e0000 */
[----:B------:R-:W-:-:S04]  /*15de0*/  @P1 LOP3.LUT R16, R16, 0x100, RZ, 0xfc, !PT ;  /* 0x0000010010101812 */ /* 0x000fc800078efcff */
[----:B------:R-:W-:Y:S02]  /*15df0*/  LOP3.LUT R16, R16, 0xffffff7f, RZ, 0xc0, !PT ;  /* 0xffffff7f10107812 */ /* 0x000fe400078ec0ff */
[----:B0-----:R-:W-:-:S05]  /*15e00*/  @!P1 LEA R3, P0, R7, R3, 0x1 ;  /* 0x0000000307039211 */ /* 0x001fca00078008ff */
[----:B--2---:R-:W-:-:S05]  /*15e10*/  @!P1 IMAD.X R2, RZ, RZ, R2, P0 ;  /* 0x000000ffff029224 */ /* 0x004fca00000e0602 */
[----:B------:R-:W-:-:S04]  /*15e20*/  @!P1 LOP3.LUT R3, R3, R2, RZ, 0x3c, !PT ;  /* 0x0000000203039212 */ /* 0x000fc800078e3cff */
[----:B------:R-:W-:-:S04]  /*15e30*/  @!P1 LOP3.LUT R2, R3, R2, RZ, 0x3c, !PT ;  /* 0x0000000203029212 */ /* 0x000fc800078e3cff */
[----:B------:R-:W-:-:S05]  /*15e40*/  @!P1 LOP3.LUT R3, R3, R2, RZ, 0x3c, !PT ;  /* 0x0000000203039212 */ /* 0x000fca00078e3cff */
[----:B------:R0:W-:Y:S01]  /*15e50*/  @!P1 LDGSTS.E.BYPASS.LTC128B.128 [R22+0x20400], desc[UR40][R2.64], !P5 ;  /* 0x2040000002169fae */ /* 0x0001e2000e901d68 */
[----:B------:R-:W-:Y:S01]  /*15e60*/  ISETP.GE.AND P1, PT, R6, UR39, PT ;  /* 0x0000002706007c0c */ /* 0x000fe2000bf26270 */
[----:B------:R-:W-:Y:S02]  /*15e70*/  VIADD R6, R4, 0x20 ;  /* 0x0000002004067836 */ /* 0x000fe40000000000 */
[----:B0-----:R-:W0:Y:S10]  /*15e80*/  SHFL.IDX PT, R3, R0, 0x1, 0x181f ;  /* 0x00381f0000037f89 */ /* 0x001e3400000e0000 */
[----:B------:R-:W-:Y:S01]  /*15e90*/  @P1 LOP3.LUT R16, R16, 0x80, RZ, 0xfc, !PT ;  /* 0x0000008010101812 */ /* 0x000fe200078efcff */
[----:B------:R-:W2:Y:S03]  /*15ea0*/  SHFL.IDX PT, R2, R5, 0x1, 0x181f ;  /* 0x00381f0005027f89 */ /* 0x000ea600000e0000 */
[----:B------:R-:W-:-:S02]  /*15eb0*/  LOP3.LUT R16, R16, 0xffffffbf, RZ, 0xc0, !PT ;  /* 0xffffffbf10107812 */ /* 0x000fc400078ec0ff */
[----:B0-----:R-:W-:-:S05]  /*15ec0*/  @!P1 LEA R3, P0, R7, R3, 0x1 ;  /* 0x0000000307039211 */ /* 0x001fca00078008ff */
[----:B--2---:R-:W-:-:S05]  /*15ed0*/  @!P1 IMAD.X R2, RZ, RZ, R2, P0 ;  /* 0x000000ffff029224 */ /* 0x004fca00000e0602 */
[----:B------:R-:W-:-:S04]  /*15ee0*/  @!P1 LOP3.LUT R3, R3, R2, RZ, 0x3c, !PT ;  /* 0x0000000203039212 */ /* 0x000fc800078e3cff */
[----:B------:R-:W-:-:S04]  /*15ef0*/  @!P1 LOP3.LUT R2, R3, R2, RZ, 0x3c, !PT ;  /* 0x0000000203029212 */ /* 0x000fc800078e3cff */
[----:B------:R-:W-:-:S05]  /*15f00*/  @!P1 LOP3.LUT R3, R3, R2, RZ, 0x3c, !PT ;  /* 0x0000000203039212 */ /* 0x000fca00078e3cff */
[----:B------:R0:W-:Y:S01]  /*15f10*/  @!P1 LDGSTS.E.BYPASS.LTC128B.128 [R22+0x20c00], desc[UR40][R2.64], !P5 ;  /* 0x20c0000002169fae */ /* 0x0001e2000e901d68 */
[----:B------:R-:W-:-:S03]  /*15f20*/  ISETP.GE.AND P1, PT, R6, UR39, PT ;  /* 0x0000002706007c0c */ /* 0x000fc6000bf26270 */
[----:B0-----:R-:W0:Y:S10]  /*15f30*/  SHFL.IDX PT, R3, R0, 0x2, 0x181f ;  /* 0x00581f0000037f89 */ /* 0x001e3400000e0000 */
[----:B------:R-:W-:Y:S01]  /*15f40*/  @P1 LOP3.LUT R16, R16, 0x40, RZ, 0xfc, !PT ;  /* 0x0000004010101812 */ /* 0x000fe200078efcff */
[----:B------:R-:W2:Y:S04]  /*15f50*/  SHFL.IDX PT, R2, R5, 0x2, 0x181f ;  /* 0x00581f0005027f89 */ /* 0x000ea800000e0000 */
[----:B------:R-:W3:Y:S01]  /*15f60*/  SHFL.IDX PT, R5, R5, 0x3, 0x181f ;  /* 0x00781f0005057f89 */ /* 0x000ee200000e0000 */
[----:B0-----:R-:W-:-:S05]  /*15f70*/  @!P1 LEA R3, P0, R7, R3, 0x1 ;  /* 0x0000000307039211 */ /* 0x001fca00078008ff */
[----:B--2---:R-:W-:-:S05]  /*15f80*/  @!P1 IMAD.X R2, RZ, RZ, R2, P0 ;  /* 0x000000ffff029224 */ /* 0x004fca00000e0602 */
[----:B------:R-:W-:-:S04]  /*15f90*/  @!P1 LOP3.LUT R3, R3, R2, RZ, 0x3c, !PT ;  /* 0x0000000203039212 */ /* 0x000fc800078e3cff */
[----:B------:R-:W-:-:S04]  /*15fa0*/  @!P1 LOP3.LUT R2, R3, R2, RZ, 0x3c, !PT ;  /* 0x0000000203029212 */ /* 0x000fc800078e3cff */
[----:B------:R-:W-:-:S05]  /*15fb0*/  @!P1 LOP3.LUT R3, R3, R2, RZ, 0x3c, !PT ;  /* 0x0000000203039212 */ /* 0x000fca00078e3cff */
[----:B---3--:R0:W-:Y:S02]  /*15fc0*/  @!P1 LDGSTS.E.BYPASS.LTC128B.128 [R22+0x21400], desc[UR40][R2.64], !P5 ;  /* 0x2140000002169fae */ /* 0x0081e4000e901d68 */
.L_x_2109:
[----:B------:R-:W-:Y:S01]  /*15fd0*/  VIADD R4, R4, 0x30 ;  /* 0x0000003004047836 */ /* 0x000fe20000000000 */
[----:B------:R-:W-:-:S04]  /*15fe0*/  LOP3.LUT R16, R16, 0xffffefff, RZ, 0xc0, !PT ;  /* 0xffffefff10107812 */ /* 0x000fc800078ec0ff */
[----:B------:R-:W-:-:S13]  /*15ff0*/  ISETP.GE.AND P1, PT, R4, UR39, PT ;  /* 0x0000002704007c0c */ /* 0x000fda000bf26270 */
[----:B0-----:R-:W-:Y:S02]  /*16000*/  @!P1 LEA R2, P0, R7, R14, 0x1 ;  /* 0x0000000e07029211 */ /* 0x001fe400078008ff */
[----:B------:R-:W-:-:S03]  /*16010*/  @P1 LOP3.LUT R16, R16, 0x1000, RZ, 0xfc, !PT ;  /* 0x0000100010101812 */ /* 0x000fc600078efcff */
[----:B------:R-:W-:Y:S01]  /*16020*/  @!P1 IMAD.X R3, RZ, RZ, R5, P0 ;  /* 0x000000ffff039224 */ /* 0x000fe200000e0605 */
[----:B------:R-:W-:-:S04]  /*16030*/  PLOP3.LUT P0, PT, PT, PT, PT, 0x80, 0x0 ;  /* 0x000000000000781c */ /* 0x000fc80003f0f070 */
[----:B------:R-:W-:Y:S01]  /*16040*/  @!PT LDS RZ, [RZ] ;  /* 0x00000000fffff984 */ /* 0x000fe20000000800 */
[----:B------:R-:W-:Y:S01]  /*16050*/  @!PT LDS RZ, [RZ] ;  /* 0x00000000fffff984 */ /* 0x000fe20000000800 */
[----:B------:R-:W-:Y:S01]  /*16060*/  @!PT LDS RZ, [RZ] ;  /* 0x00000000fffff984 */ /* 0x000fe20000000800 */
[----:B------:R0:W-:Y:S01]  /*16070*/  @!P1 LDGSTS.E.BYPASS.LTC128B.128 [R22+0x21c00], desc[UR40][R2.64], !P5 ;  /* 0x21c0000002169fae */ /* 0x0001e2000e901d68 */
[----:B------:R-:W-:-:S08]  /*16080*/  NOP ;  /* 0x0000000000007918 */ /* 0x000fd00000000000 */
.L_x_2040:
        /* <DEDUP_REMOVED lines=28> */
.L_x_2042:
[----:B------:R-:W-:Y:S05]  /*16250*/  BSYNC B6 ;  /* 0x0000000000067941 */ /* 0x000fea0003800000 */
.L_x_2041:
[----:B------:R2:W5:Y:S04]  /*16260*/  LDL R21, [R1+0xc] ;  /* 0x00000c0001157983 */ /* 0x0005680000100800 */
[----:B------:R2:W5:Y:S01]  /*16270*/  LDL R20, [R1+0x8] ;  /* 0x0000080001147983 */ /* 0x0005620000100800 */
[----:B------:R-:W-:Y:S01]  /*16280*/  UISETP.NE.AND UP0, UPT, UR49, URZ, UPT ;  /* 0x0000003f3100728c */ /* 0x000fe2000bf05270 */
[----:B------:R-:W-:Y:S01]  /*16290*/  R2UR UR6, R24 ;  /* 0x00000000180672ca */ /* 0x000fe200000e0000 */
[----:B0-----:R-:W-:Y:S01]  /*162a0*/  IMAD.MOV.U32 R2, RZ, RZ, R34 ;  /* 0x000000ffff027224 */ /* 0x001fe200078e0022 */
[----:B------:R-:W-:Y:S01]  /*162b0*/  R2UR UR7, R19 ;  /* 0x00000000130772ca */ /* 0x000fe200000e0000 */
[----:B------:R-:W-:Y:S01]  /*162c0*/  ULDC.64 UR8, c[0x0][0x3d8] ;  /* 0x0000f60000087ab9 */ /* 0x000fe20000000a00 */
[----:B------:R-:W0:Y:S01]  /*162d0*/  S2R R6, SR_TID.X ;  /* 0x0000000000067919 */ /* 0x000e220000002100 */
[----:B------:R-:W-:-:S02]  /*162e0*/  PLOP3.LUT P0, PT, PT, PT, UP0, 0x80, 0x0 ;  /* 0x000000000000781c */ /* 0x000fc40003f0f008 */
[C---:B------:R-:W-:Y:S02]  /*162f0*/  LOP3.LUT P2, RZ, R16.reuse, 0x20000, RZ, 0xc0, !PT ;  /* 0x0002000010ff7812 */ /* 0x040fe4000784c0ff */
[C---:B------:R-:W-:Y:S01]  /*16300*/  LOP3.LUT P3, RZ, R16.reuse, 0x10000, RZ, 0xc0, !PT ;  /* 0x0001000010ff7812 */ /* 0x040fe2000786c0ff */
[----:B------:R-:W-:Y:S01]  /*16310*/  @UP0 ULDC UR4, c[0x0][0x44c] ;  /* 0x0001130000040ab9 */ /* 0x000fe20000000800 */
[C---:B------:R-:W-:Y:S02]  /*16320*/  LOP3.LUT P4, RZ, R16.reuse, 0x8000, RZ, 0xc0, !PT ;  /* 0x0000800010ff7812 */ /* 0x040fe4000788c0ff */
[----:B------:R-:W-:Y:S01]  /*16330*/  UIMAD UR6, UR6, UR8, URZ ;  /* 0x00000008060672a4 */ /* 0x000fe2000f8e023f */
[----:B------:R-:W-:-:S03]  /*16340*/  LOP3.LUT P5, RZ, R16, 0x4000, RZ, 0xc0, !PT ;  /* 0x0000400010ff7812 */ /* 0x000fc600078ac0ff */
[----:B------:R-:W-:Y:S01]  /*16350*/  UIMAD UR6, UR7, UR9, UR6 ;  /* 0x00000009070672a4 */ /* 0x000fe2000f8e0206 */
[----:B------:R-:W-:Y:S01]  /*16360*/  @P0 IMAD.HI.U32 R0, R34, UR4, RZ ;  /* 0x0000000422000c27 */ /* 0x000fe2000f8e00ff */
[----:B------:R-:W-:Y:S01]  /*16370*/  PLOP3.LUT P0, PT, PT, PT, UP0, 0x80, 0x0 ;  /* 0x000000000000781c */ /* 0x000fe20003f0f008 */
[----:B------:R-:W-:Y:S01]  /*16380*/  @UP0 ULDC UR4, c[0x0][0x450] ;  /* 0x0001140000040ab9 */ /* 0x000fe20000000800 */
[----:B------:R-:W-:-:S11]  /*16390*/  ULDC UR7, c[0x0][0x448] ;  /* 0x0001120000077ab9 */ /* 0x000fd60000000800 */
[----:B------:R-:W-:Y:S02]  /*163a0*/  @P0 SHF.R.U32.HI R2, RZ, UR4, R0 ;  /* 0x00000004ff020c19 */ /* 0x000fe40008011600 */
[----:B------:R-:W-:Y:S01]  /*163b0*/  R2UR UR4, R19 ;  /* 0x00000000130472ca */ /* 0x000fe200000e0000 */
[----:B0-----:R-:W-:Y:S02]  /*163c0*/  IMAD.SHL.U32 R6, R6, 0x8, RZ ;  /* 0x0000000806067824 */ /* 0x001fe400078e00ff */
[----:B------:R-:W-:-:S03]  /*163d0*/  IMAD.MOV R3, RZ, RZ, -R2 ;  /* 0x000000ffff037224 */ /* 0x000fc600078e0a02 */
[----:B------:R-:W-:Y:S01]  /*163e0*/  LOP3.LUT R6, R6, 0x38, RZ, 0xc0, !PT ;  /* 0x0000003806067812 */ /* 0x000fe200078ec0ff */
[----:B------:R-:W-:Y:S01]  /*163f0*/  IMAD R0, R3, UR7, R34 ;  /* 0x0000000703007c24 */ /* 0x000fe2000f8e0222 */
[----:B------:R-:W-:-:S05]  /*16400*/  SHF.R.S32.HI R3, RZ, 0x1f, R2 ;  /* 0x0000001fff037819 */ /* 0x000fca0000011402 */
[----:B------:R-:W-:Y:S01]  /*16410*/  UIMAD.WIDE.U32 UR4, UR4, UR8, URZ ;  /* 0x00000008040472a5 */ /* 0x000fe2000f8e003f */
[----:B------:R-:W-:Y:S02]  /*16420*/  SHF.R.S32.HI R4, RZ, 0x1f, R0 ;  /* 0x0000001fff047819 */ /* 0x000fe40000011400 */
[----:B------:R-:W-:Y:S01]  /*16430*/  ULDC.64 UR8, c[0x0][0x3e0] ;  /* 0x0000f80000087ab9 */ /* 0x000fe20000000a00 */
[----:B------:R-:W-:Y:S02]  /*16440*/  UIADD3 UR5, UR5, UR6, URZ ;  /* 0x0000000605057290 */ /* 0x000fe4000fffe03f */
[----:B------:R-:W-:Y:S02]  /*16450*/  UIMAD UR6, UR50, UR8, URZ ;  /* 0x00000008320672a4 */ /* 0x000fe4000f8e023f */
[----:B------:R-:W-:Y:S02]  /*16460*/  UIMAD.WIDE.U32 UR4, UR36, UR8, UR4 ;  /* 0x00000008240472a5 */ /* 0x000fe4000f8e0004 */
[----:B------:R-:W-:-:S03]  /*16470*/  UIMAD UR6, UR36, UR9, UR6 ;  /* 0x00000009240672a4 */ /* 0x000fc6000f8e0206 */
[----:B------:R-:W-:Y:S01]  /*16480*/  ULDC.64 UR8, c[0x0][0x3d0] ;  /* 0x0000f40000087ab9 */ /* 0x000fe20000000a00 */
[----:B------:R-:W-:Y:S01]  /*16490*/  UIADD3 UR5, UR5, UR6, URZ ;  /* 0x0000000605057290 */ /* 0x000fe2000fffe03f */
[----:B------:R-:W-:Y:S02]  /*164a0*/  IMAD R3, R3, UR8, RZ ;  /* 0x0000000803037c24 */ /* 0x000fe4000f8e02ff */
[----:B------:R-:W-:Y:S02]  /*164b0*/  IMAD.U32 R7, RZ, RZ, UR8 ;  /* 0x00000008ff077e24 */ /* 0x000fe4000f8e00ff */
        /* <DEDUP_REMOVED lines=12> */
[----:B--2---:R-:W-:Y:S06]  /*16580*/  BRA.DIV UR4, `(.L_x_2043) ;  /* 0x00000036042c7947 */ /* 0x004fec000b800000 */
[C---:B------:R-:W-:Y:S01]  /*16590*/  LOP3.LUT P1, RZ, R16.reuse, 0x40, RZ, 0xc0, !PT ;  /* 0x0000004010ff7812 */ /* 0x040fe2000782c0ff */
[----:B------:R-:W0:Y:S01]  /*165a0*/  SHFL.IDX PT, R14, R0, RZ, 0x181f ;  /* 0x00181fff000e7589 */ /* 0x000e2200000e0000 */
[C---:B------:R-:W-:Y:S02]  /*165b0*/  LOP3.LUT P6, RZ, R16.reuse, 0x40000, RZ, 0xc0, !PT ;  /* 0x0004000010ff7812 */ /* 0x040fe400078cc0ff */
[----:B------:R-:W-:Y:S01]  /*165c0*/  LOP3.LUT R16, R16, 0xffbfffff, RZ, 0xc0, !PT ;  /* 0xffbfffff10107812 */ /* 0x000fe200078ec0ff */
[----:B------:R-:W2:Y:S04]  /*165d0*/  SHFL.IDX PT, R2, R4, RZ, 0x181f ;  /* 0x00181fff04027589 */ /* 0x000ea800000e0000 */
[----:B------:R-:W-:Y:S04]  /*165e0*/  SHFL.IDX PT, R5, R4, 0x1, 0x181f ;  /* 0x00381f0004057f89 */ /* 0x000fe800000e0000 */
[----:B------:R-:W-:-:S04]  /*165f0*/  @P1 LOP3.LUT R16, R16, 0x400000, RZ, 0xfc, !PT ;  /* 0x0040000010101812 */ /* 0x000fc800078efcff */
[C---:B------:R-:W-:Y:S02]  /*16600*/  LOP3.LUT P1, RZ, R16.reuse, 0x80, RZ, 0xc0, !PT ;  /* 0x0000008010ff7812 */ /* 0x040fe4000782c0ff */
[----:B------:R-:W-:-:S11]  /*16610*/  LOP3.LUT R16, R16, 0xff7fffff, RZ, 0xc0, !PT ;  /* 0xff7fffff10107812 */ /* 0x000fd600078ec0ff */
[----:B------:R-:W-:-:S04]  /*16620*/  @P1 LOP3.LUT R16, R16, 0x800000, RZ, 0xfc, !PT ;  /* 0x0080000010101812 */ /* 0x000fc800078efcff */
[----:B------:R-:W-:-:S13]  /*16630*/  LOP3.LUT P1, RZ, R16, 0x100, RZ, 0xc0, !PT ;  /* 0x0000010010ff7812 */ /* 0x000fda000782c0ff */
[----:B0-----:R-:W-:-:S05]  /*16640*/  @!P1 LEA R14, P0, R6, R14, 0x1 ;  /* 0x0000000e060e9211 */ /* 0x001fca00078008ff */
[----:B--2---:R-:W-:Y:S01]  /*16650*/  @!P1 IMAD.X R3, RZ, RZ, R2, P0 ;  /* 0x000000ffff039224 */ /* 0x004fe200000e0602 */
[----:B------:R-:W-:Y:S01]  /*16660*/  LOP3.LUT P0, RZ, R16, 0x80000, RZ, 0xc0, !PT ;  /* 0x0008000010ff7812 */ /* 0x000fe2000780c0ff */
[----:B------:R-:W-:Y:S02]  /*16670*/  @!P1 IMAD.MOV.U32 R2, RZ, RZ, R14 ;  /* 0x000000ffff029224 */ /* 0x000fe400078e000e */
[----:B------:R-:W0:Y:S10]  /*16680*/  SHFL.IDX PT, R14, R0, 0x1, 0x181f ;  /* 0x00381f00000e7f89 */ /* 0x000e3400000e0000 */
        /* <DEDUP_REMOVED lines=11> */
[----:B0-----:R-:W-:-:S05]  /*16740*/  @!P1 LEA R14, P0, R6, R14, 0x1 ;  /* 0x0000000e060e9211 */ /* 0x001fca00078008ff */
[----:B------:R-:W-:Y:S01]  /*16750*/  @!P1 IMAD.X R5, RZ, RZ, R5, P0 ;  /* 0x000000ffff059224 */ /* 0x000fe200000e0605 */
[----:B------:R-:W-:Y:S01]  /*16760*/  LOP3.LUT P0, RZ, R16, 0x80000, RZ, 0xc0, !PT ;  /* 0x0008000010ff7812 */ /* 0x000fe2000780c0ff */
[----:B--2---:R-:W-:Y:S02]  /*16770*/  @!P1 IMAD.MOV.U32 R2, RZ, RZ, R14 ;  /* 0x000000ffff029224 */ /* 0x004fe400078e000e */
[----:B------:R-:W-:Y:S01]  /*16780*/  @!P1 IMAD.MOV.U32 R3, RZ, RZ, R5 ;  /* 0x000000ffff039224 */ /* 0x000fe200078e0005 */
[----:B------:R-:W0:Y:S04]  /*16790*/  SHFL.IDX PT, R14, R0, 0x2, 0x181f ;  /* 0x00581f00000e7f89 */ /* 0x000e2800000e0000 */
[----:B------:R-:W2:Y:S04]  /*167a0*/  SHFL.IDX PT, R5, R4, 0x2, 0x181f ;  /* 0x00581f0004057f89 */ /* 0x000ea800000e0000 */
[----:B------:R-:W3:Y:S04]  /*167b0*/  SHFL.IDX PT, R4, R4, 0x3, 0x181f ;  /* 0x00781f0004047f89 */ /* 0x000ee800000e0000 */
        /* <DEDUP_REMOVED lines=12> */
[----:B--2---:R-:W-:Y:S01]  /*16880*/  @!P1 IMAD.X R5, RZ, RZ, R5, P0 ;  /* 0x000000ffff059224 */ /* 0x004fe200000e0605 */
[----:B------:R-:W-:Y:S01]  /*16890*/  LOP3.LUT P0, RZ, R16, 0x80000, RZ, 0xc0, !PT ;  /* 0x0008000010ff7812 */ /* 0x000fe2000780c0ff */
[----:B----4-:R-:W-:Y:S02]  /*168a0*/  @!P1 IMAD.MOV.U32 R2, RZ, RZ, R14 ;  /* 0x000000ffff029224 */ /* 0x010fe400078e000e */
[----:B------:R-:W-:Y:S01]  /*168b0*/  @!P1 IMAD.MOV.U32 R3, RZ, RZ, R5 ;  /* 0x000000ffff039224 */ /* 0x000fe200078e0005 */
[----:B------:R2:W4:Y:S09]  /*168c0*/  SHFL.IDX PT, R14, R0, 0x3, 0x181f ;  /* 0x00781f00000e7f89 */ /* 0x00053200000e0000 */
        /* <DEDUP_REMOVED lines=9> */
[----:B---34-:R2:W-:Y:S02]  /*16960*/  @!P1 LDGSTS.E.BYPASS.LTC128B.128 [R22+0x35400], desc[UR40][R2.64+0x380], P0 ;  /* 0x3540038002169fae */ /* 0x0185e40008101d68 */
.L_x_2119:
[C---:B------:R-:W-:Y:S02]  /*16970*/  LOP3.LUT P1, RZ, R16.reuse, 0x1000, RZ, 0xc0, !PT ;  /* 0x0000100010ff7812 */ /* 0x040fe4000782c0ff */
[----:B------:R-:W-:-:S11]  /*16980*/  LOP3.LUT P6, RZ, R16, 0x40000, RZ, 0xc0, !PT ;  /* 0x0004000010ff7812 */ /* 0x000fd600078cc0ff */
[----:B0-2---:R-:W-:-:S05]  /*16990*/  @!P1 LEA R2, P0, R6, R14, 0x1 ;  /* 0x0000000e06029211 */ /* 0x005fca00078008ff */
        /* <DEDUP_REMOVED lines=15> */
[----:B------:R-:W-:Y:S01]  /*16a90*/  PLOP3.LUT P0, PT, PT, PT, PT, 0x80, 0x0 ;  /* 0x000000000000781c */ /* 0x000fe20003f0f070 */
[----:B------:R-:W-:-:S12]  /*16aa0*/  NOP ;  /* 0x0000000000007918 */ /* 0x000fd80000000000 */
.L_x_2044:
        /* <DEDUP_REMOVED lines=18> */
.L_x_2120:
[----:B------:R-:W-:Y:S05]  /*16bd0*/  BSYNC B0 ;  /* 0x0000000000007941 */ /* 0x000fea0003800000 */
.L_x_2045:
[----:B------:R-:W-:-:S04]  /*16be0*/  LOP3.LUT R2, R37, 0x2, RZ, 0xfc, !PT ;  /* 0x0000000225027812 */ /* 0x000fc800078efcff */
[----:B------:R-:W-:-:S13]  /*16bf0*/  ISETP.NE.AND P0, PT, R2, 0x3, PT ;  /* 0x000000030200780c */ /* 0x000fda0003f05270 */
[----:B------:R-:W-:Y:S05]  /*16c00*/  @!P0 BRA `(.L_x_2047) ;  /* 0x0000000000048947 */ /* 0x000fea0003800000 */
[----:B------:R-:W-:Y:S01]  /*16c10*/  BPT.TRAP 0x1 ;  /* 0x000000040000795c */ /* 0x000fe20000300000 */
.L_x_2047:
[----:B0-----:R-:W-:Y:S01]  /*16c20*/  SHF.L.U32 R0, R23, 0x1f, RZ ;  /* 0x0000001f17007819 */ /* 0x001fe200000006ff */
[----:B------:R-:W-:Y:S03]  /*16c30*/  BSSY B0, `(.L_x_2048) ;  /* 0x0000003000007945 */ /* 0x000fe60003800000 */
[----:B------:R-:W0:Y:S02]  /*16c40*/  SYNCS.PHASECHK.TRANS64.TRYWAIT P0, [R27+URZ+0x38860], R0 ;  /* 0x038860001b0075a7 */ /* 0x000e24000800017f */
[----:B0-----:R-:W-:Y:S05]  /*16c50*/  @!P0 BRA `(.L_x_2049) ;  /* 0x0000003400688947 */ /* 0x001fea0003800000 */
.L_x_2121:
[----:B------:R-:W-:Y:S05]  /*16c60*/  BSYNC B0 ;  /* 0x0000000000007941 */ /* 0x000fea0003800000 */
.L_x_2048:
[----:B------:R-:W0:Y:S01]  /*16c70*/  LDL.LU R3, [R1+0x10] ;  /* 0x0000100001037983 */ /* 0x000e220000300800 */
[----:B------:R-:W-:-:S03]  /*16c80*/  ULDC.64 UR4, c[0x0][0x328] ;  /* 0x0000ca0000047ab9 */ /* 0x000fc60000000a00 */
[----:B------:R-:W2:Y:S04]  /*16c90*/  LDL.LU R2, [R1] ;  /* 0x0000000001027983 */ /* 0x000ea80000300800 */
[----:B------:R-:W3:Y:S01]  /*16ca0*/  LDL.LU R4, [R1+0x14] ;  /* 0x0000140001047983 */ /* 0x000ee20000300800 */
[----:B------:R-:W-:Y:S01]  /*16cb0*/  LOP3.LUT R16, R16, 0xffffff7f, RZ, 0xc0, !PT ;  /* 0xffffff7f10107812 */ /* 0x000fe200078ec0ff */
[----:B0-----:R-:W-:-:S04]  /*16cc0*/  IMAD R0, R3, UR4, RZ ;  /* 0x0000000403007c24 */ /* 0x001fc8000f8e02ff */
[C---:B--2---:R-:W-:Y:S02]  /*16cd0*/  IMAD R5, R2.reuse, UR5, R0 ;  /* 0x0000000502057c24 */ /* 0x044fe4000f8e0200 */
[----:B------:R-:W-:Y:S01]  /*16ce0*/  IMAD.WIDE.U32 R2, R2, UR4, RZ ;  /* 0x0000000402027c25 */ /* 0x000fe2000f8e00ff */
[----:B------:R-:W-:-:S03]  /*16cf0*/  ULDC.64 UR4, c[0x0][0x338] ;  /* 0x0000ce0000047ab9 */ /* 0x000fc60000000a00 */
[----:B------:R-:W-:Y:S02]  /*16d00*/  IMAD.IADD R3, R3, 0x1, R5 ;  /* 0x0000000103037824 */ /* 0x000fe400078e0205 */
[----:B---3--:R-:W-:Y:S01]  /*16d10*/  IMAD R0, R4, UR4, RZ ;  /* 0x0000000404007c24 */ /* 0x008fe2000f8e02ff */
[----:B------:R-:W-:Y:S01]  /*16d20*/  PRMT R4, R33, 0x8880, RZ ;  /* 0x0000888021047816 */ /* 0x000fe200000000ff */
        /* <DEDUP_REMOVED lines=12> */
[----:B------:R-:W-:Y:S02]  /*16df0*/  LEA.HI.X R7, R2, UR5, R7, 0x1, P0 ;  /* 0x0000000502077c11 */ /* 0x000fe400080f0c07 */
[----:B------:R-:W-:-:S13]  /*16e00*/  ISETP.GT.AND P0, PT, R4, -0x1, PT ;  /* 0xffffffff0400780c */ /* 0x000fda0003f04270 */
[----:B------:R-:W-:Y:S01]  /*16e10*/  @P0 LOP3.LUT R16, R16, 0x80, RZ, 0xfc, !PT ;  /* 0x0000008010100812 */ /* 0x000fe200078efcff */
[----:B------:R-:W-:Y:S06]  /*16e20*/  BRA.DIV UR4, `(.L_x_2050) ;  /* 0x0000003604087947 */ /* 0x000fec000b800000 */
[----:B------:R-:W0:Y:S01]  /*16e30*/  S2R R2, SR_TID.X ;  /* 0x0000000000027919 */ /* 0x000e220000002100 */
[----:B------:R-:W-:Y:S01]  /*16e40*/  LOP3.LUT P1, RZ, R33, 0x1, RZ, 0xc0, !PT ;  /* 0x0000000121ff7812 */ /* 0x000fe2000782c0ff */
        /* <DEDUP_REMOVED lines=79> */
.L_x_2131:
        /* <DEDUP_REMOVED lines=25> */
.L_x_2051:
        /* <DEDUP_REMOVED lines=11> */
.L_x_2052:
[----:B------:R-:W-:Y:S01]  /*17580*/  UIADD3 UR4, UR44, -0x2, URZ ;  /* 0xfffffffe2c047890 */ /* 0x000fe2000fffe03f */
[----:B------:R0:W-:Y:S03]  /*17590*/  SYNCS.ARRIVE.TRANS64.A1T0 RZ, [R27+URZ+0x38850], RZ ;  /* 0x038850ff1bff79a7 */ /* 0x0001e6000810003f */
[----:B------:R-:W-:-:S06]  /*175a0*/  UISETP.GE.AND UP0, UPT, UR4, UR45, UPT ;  /* 0x0000002d0400728c */ /* 0x000fcc000bf06270 */
[----:B------:R-:W-:-:S13]  /*175b0*/  PLOP3.LUT P0, PT, PT, PT, UP0, 0x40, 0x0 ;  /* 0x000000000000781c */ /* 0x000fda0003f0e808 */
[----:B0-----:R-:W-:Y:S05]  /*175c0*/  @P0 BRA `(.L_x_2053) ;  /* 0x0000000c00b80947 */ /* 0x001fea0003800000 */
[----:B------:R-:W-:Y:S01]  /*175d0*/  BSSY B0, `(.L_x_2053) ;  /* 0x00000ed000007945 */ /* 0x000fe20003800000 */
[----:B------:R-:W-:-:S07]  /*175e0*/  IMAD.U32 R9, RZ, RZ, UR4 ;  /* 0x00000004ff097e24 */ /* 0x000fce000f8e00ff */
.L_x_2066:
[----:B0-----:R-:W0:Y:S01]  /*175f0*/  S2R R2, SR_TID.X ;  /* 0x0000000000027919 */ /* 0x001e220000002100 */
[----:B--2---:R-:W2:Y:S01]  /*17600*/  LDC R3, c[0x0][0x430] ;  /* 0x00010c00ff037b82 */ /* 0x004ea20000000800 */
[----:B------:R-:W-:Y:S02]  /*17610*/  IMAD R8, R9, 0x40, R31 ;  /* 0x0000004009087824 */ /* 0x000fe400078e021f */
[----:B------:R-:W-:Y:S01]  /*17620*/  VIADD R18, R18, 0x1 ;  /* 0x0000000112127836 */ /* 0x000fe20000000000 */
[----:B--2---:R-:W-:Y:S02]  /*17630*/  ISETP.NE.AND P0, PT, R3, 0x1, PT ;  /* 0x000000010300780c */ /* 0x004fe40003f05270 */
[----:B0-----:R-:W-:-:S04]  /*17640*/  LOP3.LUT R2, R2, 0x7f, RZ, 0xc0, !PT ;  /* 0x0000007f02027812 */ /* 0x001fc800078ec0ff */
[----:B------:R-:W-:Y:S02]  /*17650*/  SHF.R.U32.HI R4, RZ, 0x3, R2 ;  /* 0x00000003ff047819 */ /* 0x000fe40000011602 */
[----:B------:R-:W0:Y:S05]  /*17660*/  S2R R2, SR_TID.X ;  /* 0x0000000000027919 */ /* 0x000e2a0000002100 */
[----:B------:R-:W2:Y:S08]  /*17670*/  @P0 LDC R3, c[0x0][0x434] ;  /* 0x00010d00ff030b82 */ /* 0x000eb00000000800 */
[----:B------:R-:W3:Y:S01]  /*17680*/  @P0 LDC R7, c[0x0][0x438] ;  /* 0x00010e00ff070b82 */ /* 0x000ee20000000800 */
[----:B0-----:R-:W-:-:S05]  /*17690*/  IMAD.SHL.U32 R2, R2, 0x10, RZ ;  /* 0x0000001002027824 */ /* 0x001fca00078e00ff */
[----:B------:R-:W-:-:S04]  /*176a0*/  LOP3.LUT R2, R4, 0x70, R2, 0xf8, !PT ;  /* 0x0000007004027812 */ /* 0x000fc800078ef802 */
[C---:B------:R-:W-:Y:S01]  /*176b0*/  ISETP.GT.U32.AND P1, PT, R2.reuse, 0x3f, PT ;  /* 0x0000003f0200780c */ /* 0x040fe20003f24070 */
[----:B------:R-:W-:-:S04]  /*176c0*/  IMAD.IADD R8, R2, 0x1, R8 ;  /* 0x0000000102087824 */ /* 0x000fc800078e0208 */
[----:B--2---:R-:W-:-:S04]  /*176d0*/  @P0 IMAD.HI.U32 R2, R8, R3, RZ ;  /* 0x0000000308020227 */ /* 0x004fc800078e00ff */
[----:B------:R-:W-:Y:S01]  /*176e0*/  IMAD.MOV.U32 R10, RZ, RZ, R8 ;  /* 0x000000ffff0a7224 */ /* 0x000fe200078e0008 */
[----:B---3--:R-:W-:-:S03]  /*176f0*/  @P0 SHF.R.U32.HI R10, RZ, R7, R2 ;  /* 0x00000007ff0a0219 */ /* 0x008fc60000011602 */
[----:B------:R-:W0:Y:S01]  /*17700*/  @!P1 LDC.64 R4, c[0x0][0x428] ;  /* 0x00010a00ff049b82 */ /* 0x000e220000000a00 */
[----:B------:R-:W-:-:S07]  /*17710*/  @!P1 SHF.R.S32.HI R3, RZ, 0x1f, R10 ;  /* 0x0000001fff039819 */ /* 0x000fce000001140a */
[----:B------:R-:W2:Y:S01]  /*17720*/  @!P1 LDC.64 R6, c[0x0][0x418] ;  /* 0x00010600ff069b82 */ /* 0x000ea20000000a00 */
[----:B0-----:R-:W-:-:S04]  /*17730*/  @!P1 IMAD R2, R30, R4, RZ ;  /* 0x000000041e029224 */ /* 0x001fc800078e02ff */
[----:B------:R-:W-:Y:S02]  /*17740*/  @!P1 IMAD R5, R26, R5, R2 ;  /* 0x000000051a059224 */ /* 0x000fe400078e0202 */
[----:B------:R-:W-:-:S04]  /*17750*/  @!P1 IMAD.MOV.U32 R2, RZ, RZ, R10 ;  /* 0x000000ffff029224 */ /* 0x000fc800078e000a */
[----:B------:R-:W-:-:S04]  /*17760*/  @!P1 IMAD.WIDE.U32 R2, R26, R4, R2 ;  /* 0x000000041a029225 */ /* 0x000fc800078e0002 */
[----:B------:R-:W-:Y:S01]  /*17770*/  @!P1 IMAD.IADD R5, R5, 0x1, R3 ;  /* 0x0000000105059824 */ /* 0x000fe200078e0203 */
[C---:B--2---:R-:W-:Y:S01]  /*17780*/  @!P1 LEA R6, P0, R2.reuse, R6, 0x2 ;  /* 0x0000000602069211 */ /* 0x044fe200078010ff */
[----:B------:R-:W-:Y:S01]  /*17790*/  IMAD.MOV.U32 R4, RZ, RZ, RZ ;  /* 0x000000ffff047224 */ /* 0x000fe200078e00ff */
[----:B------:R-:W-:Y:S02]  /*177a0*/  LOP3.LUT R11, R37, 0x2, RZ, 0xfc, !PT ;  /* 0x00000002250b7812 */ /* 0x000fe400078efcff */
[----:B------:R-:W-:Y:S02]  /*177b0*/  @!P1 LEA.HI.X R7, R2, R7, R5, 0x2, P0 ;  /* 0x0000000702079211 */ /* 0x000fe400000f1405 */
[----:B------:R-:W-:-:S03]  /*177c0*/  ISETP.NE.AND P0, PT, R18, 0x2, PT ;  /* 0x000000021200780c */ /* 0x000fc60003f05270 */
[----:B------:R0:W5:Y:S01]  /*177d0*/  @!P1 LDG.E R4, desc[UR40][R6.64] ;  /* 0x0000002806049981 */ /* 0x000162000c1e1900 */
[----:B------:R-:W-:Y:S02]  /*177e0*/  ISETP.NE.AND P1, PT, R11, 0x3, PT ;  /* 0x000000030b00780c */ /* 0x000fe40003f25270 */
[----:B------:R-:W-:Y:S01]  /*177f0*/  SEL R2, RZ, 0x1, P0 ;  /* 0x00000001ff027807 */ /* 0x000fe20000000000 */
[----:B------:R-:W-:Y:S01]  /*17800*/  IMAD.MOV R5, RZ, RZ, -R10 ;  /* 0x000000ffff057224 */ /* 0x000fe200078e0a0a */
[----:B------:R-:W-:Y:S05]  /*17810*/  YIELD ;  /* 0x0000000000007946 */ /* 0x000fea0003800000 */
[----:B------:R-:W-:Y:S01]  /*17820*/  LOP3.LUT R23, R23, R2, RZ, 0x3c, !PT ;  /* 0x0000000217177212 */ /* 0x000fe200078e3cff */
[----:B------:R-:W-:Y:S01]  /*17830*/  ULDC UR4, c[0x0][0x430] ;  /* 0x00010c0000047ab9 */ /* 0x000fe20000000800 */
[----:B------:R-:W-:Y:S01]  /*17840*/  IMAD.MOV.U32 R2, RZ, RZ, R9 ;  /* 0x000000ffff027224 */ /* 0x000fe200078e0009 */
[----:B------:R-:W-:Y:S01]  /*17850*/  SEL R18, R18, RZ, P0 ;  /* 0x000000ff12127207 */ /* 0x000fe20000000000 */
[----:B------:R-:W-:-:S02]  /*17860*/  IMAD R5, R5, UR4, R8 ;  /* 0x0000000405057c24 */ /* 0x000fc4000f8e0208 */
[----:B------:R-:W-:Y:S01]  /*17870*/  VIADD R9, R9, 0xffffffff ;  /* 0xffffffff09097836 */ /* 0x000fe20000000000 */
[----:B------:R-:W-:Y:S01]  /*17880*/  ISETP.GT.AND P3, PT, R2, UR45, PT ;  /* 0x0000002d02007c0c */ /* 0x000fe2000bf64270 */
[----:B0-----:R-:W-:-:S12]  /*17890*/  @!P1 BRA `(.L_x_2054) ;  /* 0x0000000000049947 */ /* 0x001fd80003800000 */
[----:B------:R-:W-:Y:S01]  /*178a0*/  BPT.TRAP 0x1 ;  /* 0x000000040000795c */ /* 0x000fe20000300000 */
.L_x_2054:
[----:B------:R-:W-:Y:S01]  /*178b0*/  IMAD R8, R18, 0x8, R17 ;  /* 0x0000000812087824 */ /* 0x000fe200078e0211 */
[----:B------:R-:W-:Y:S01]  /*178c0*/  SHF.L.U32 R20, R23, 0x1f, RZ ;  /* 0x0000001f17147819 */ /* 0x000fe200000006ff */
[----:B------:R-:W-:Y:S01]  /*178d0*/  BSSY B1, `(.L_x_2055) ;  /* 0x0000004000017945 */ /* 0x000fe20003800000 */
[----:B------:R-:W-:Y:S02]  /*178e0*/  SHF.R.S32.HI R7, RZ, 0x1f, R5 ;  /* 0x0000001fff077819 */ /* 0x000fe40000011405 */
[----:B------:R-:W0:Y:S02]  /*178f0*/  SYNCS.PHASECHK.TRANS64.TRYWAIT P0, [R8+URZ+0x38840], R20 ;  /* 0x03884014080075a7 */ /* 0x000e24000800017f */
[----:B0-----:R-:W-:Y:S05]  /*17900*/  @!P0 BRA `(.L_x_2056) ;  /* 0x0000003000588947 */ /* 0x001fea0003800000 */
.L_x_2132:
[----:B------:R-:W-:Y:S05]  /*17910*/  BSYNC B1 ;  /* 0x0000000000017941 */ /* 0x000fea0003800000 */
.L_x_2055:
        /* <DEDUP_REMOVED lines=20> */
[----:B-1----:R-:W-:Y:S01]  /*17a60*/  LEA.HI.X R27, R2, UR5, R6, 0x1, P0 ;  /* 0x00000005021b7c11 */ /* 0x002fe200080f0c06 */
        /* <DEDUP_REMOVED lines=21> */
.L_x_2142:
        /* <DEDUP_REMOVED lines=8> */
.L_x_2058:
        /* <DEDUP_REMOVED lines=11> */
.L_x_2059:
[----:B------:R2:W-:Y:S01]  /*17cf0*/  SYNCS.ARRIVE.TRANS64.A1T0 RZ, [R8+URZ+0x38830], RZ ;  /* 0x038830ff08ff79a7 */ /* 0x0005e2000810003f */
[----:B------:R-:W-:Y:S05]  /*17d00*/  @!P2 BRA `(.L_x_2060) ;  /* 0x000000000004a947 */ /* 0x000fea0003800000 */
[----:B------:R-:W-:Y:S01]  /*17d10*/  BPT.TRAP 0x1 ;  /* 0x000000040000795c */ /* 0x000fe20000300000 */
.L_x_2060:
[----:B------:R-:W3:Y:S01]  /*17d20*/  SYNCS.PHASECHK.TRANS64.TRYWAIT P0, [R8+URZ+0x38860], R20 ;  /* 0x03886014080075a7 */ /* 0x000ee2000800017f */
[----:B------:R-:W-:Y:S04]  /*17d30*/  BSSY B1, `(.L_x_2061) ;  /* 0x0000002000017945 */ /* 0x000fe80003800000 */
[----:B---3--:R-:W-:Y:S05]  /*17d40*/  @!P0 BRA `(.L_x_2062) ;  /* 0x0000003000788947 */ /* 0x008fea0003800000 */
.L_x_2143:
[----:B------:R-:W-:Y:S05]  /*17d50*/  BSYNC B1 ;  /* 0x0000000000017941 */ /* 0x000fea0003800000 */
.L_x_2061:
[----:B------:R-:W-:Y:S01]  /*17d60*/  ULDC.64 UR4, c[0x0][0x328] ;  /* 0x0000ca0000047ab9 */ /* 0x000fe20000000a00 */
[C---:B------:R-:W-:Y:S01]  /*17d70*/  LOP3.LUT P5, RZ, R16.reuse, 0x8, RZ, 0xc0, !PT ;  /* 0x0000000810ff7812 */ /* 0x040fe200078ac0ff */
[----:B------:R-:W-:Y:S01]  /*17d80*/  IMAD R2, R7, UR4, RZ ;  /* 0x0000000407027c24 */ /* 0x000fe2000f8e02ff */
[----:B------:R-:W-:Y:S01]  /*17d90*/  LOP3.LUT P4, RZ, R16, 0x4, RZ, 0xc0, !PT ;  /* 0x0000000410ff7812 */ /* 0x000fe2000788c0ff */
[----:B-1----:R-:W-:Y:S02]  /*17da0*/  IMAD R21, R18, 0x7000, R6 ;  /* 0x0000700012157824 */ /* 0x002fe400078e0206 */
        /* <DEDUP_REMOVED lines=16> */
[----:B0--3--:R-:W-:Y:S01]  /*17eb0*/  LEA.HI.X R20, R2, UR5, R3, 0x1, P0 ;  /* 0x0000000502147c11 */ /* 0x009fe200080f0c03 */
[----:B------:R-:W-:Y:S08]  /*17ec0*/  BRA.DIV UR4, `(.L_x_2063) ;  /* 0x00000032042c7947 */ /* 0x000ff0000b800000 */
[----:B------:R-:W0:Y:S01]  /*17ed0*/  SHFL.IDX PT, R14, R10, RZ, 0x181f ;  /* 0x00181fff0a0e7589 */ /* 0x000e2200000e0000 */
[C---:B------:R-:W-:Y:S01]  /*17ee0*/  LOP3.LUT P1, RZ, R16.reuse, 0x400, RZ, 0xc0, !PT ;  /* 0x0000040010ff7812 */ /* 0x040fe2000782c0ff */
[----:B------:R-:W-:Y:S01]  /*17ef0*/  IMAD R21, R21, 0x2, R17 ;  /* 0x0000000215157824 */ /* 0x000fe200078e0211 */
[C---:B------:R-:W-:Y:S01]  /*17f00*/  LOP3.LUT P2, RZ, R16.reuse, 0x200, RZ, 0xc0, !PT ;  /* 0x0000020010ff7812 */ /* 0x040fe2000784c0ff */
[----:B------:R-:W1:Y:S01]  /*17f10*/  SHFL.IDX PT, R3, R20, RZ, 0x181f ;  /* 0x00181fff14037589 */ /* 0x000e6200000e0000 */
[----:B------:R-:W-:-:S03]  /*17f20*/  LOP3.LUT R16, R16, 0xffbfffff, RZ, 0xc0, !PT ;  /* 0xffbfffff10107812 */ /* 0x000fc600078ec0ff */
[----:B------:R-:W3:Y:S01]  /*17f30*/  SHFL.IDX PT, R2, R10, 0x1, 0x181f ;  /* 0x00381f000a027f89 */ /* 0x000ee200000e0000 */
[----:B------:R-:W-:-:S04]  /*17f40*/  @P3 LOP3.LUT R16, R16, 0x400000, RZ, 0xfc, !PT ;  /* 0x0040000010103812 */ /* 0x000fc800078efcff */
[C---:B------:R-:W-:Y:S02]  /*17f50*/  LOP3.LUT P3, RZ, R16.reuse, 0x20, RZ, 0xc0, !PT ;  /* 0x0000002010ff7812 */ /* 0x040fe4000786c0ff */
[C---:B------:R-:W-:Y:S02]  /*17f60*/  LOP3.LUT P6, RZ, R16.reuse, 0x10, RZ, 0xc0, !PT ;  /* 0x0000001010ff7812 */ /* 0x040fe400078cc0ff */
[----:B------:R-:W-:Y:S02]  /*17f70*/  LOP3.LUT R16, R16, 0xfeffffff, RZ, 0xc0, !PT ;  /* 0xfeffffff10107812 */ /* 0x000fe400078ec0ff */
[----:B0-----:R-:W-:-:S07]  /*17f80*/  IADD3 R4, P0, R14, R0, RZ ;  /* 0x000000000e047210 */ /* 0x001fce0007f1e0ff */
[----:B------:R-:W-:Y:S01]  /*17f90*/  @P3 LOP3.LUT R16, R16, 0x1000000, RZ, 0xfc, !PT ;  /* 0x0100000010103812 */ /* 0x000fe200078efcff */
[----:B------:R-:W-:Y:S01]  /*17fa0*/  SHFL.IDX PT, R14, R10, 0x3, 0x181f ;  /* 0x00781f000a0e7f89 */ /* 0x000fe200000e0000 */
[----:B-1----:R-:W-:-:S03]  /*17fb0*/  IMAD.X R5, RZ, RZ, R3, P0 ;  /* 0x000000ffff057224 */ /* 0x002fc600000e0603 */
[----:B------:R-:W0:Y:S01]  /*17fc0*/  SHFL.IDX PT, R3, R20, 0x1, 0x181f ;  /* 0x00381f0014037f89 */ /* 0x000e2200000e0000 */
[----:B---3--:R-:W-:-:S03]  /*17fd0*/  IADD3 R6, P0, R2, R0, RZ ;  /* 0x0000000002067210 */ /* 0x008fc60007f1e0ff */
[----:B------:R-:W1:Y:S04]  /*17fe0*/  SHFL.IDX PT, R2, R10, 0x2, 0x181f ;  /* 0x00581f000a027f89 */ /* 0x000e6800000e0000 */
[----:B------:R3:W-:Y:S01]  /*17ff0*/  LDGSTS.E.BYPASS.LTC128B.128 [R21+0x400], desc[UR40][R4.64], !P1 ;  /* 0x0040000004157fae */ /* 0x0007e2000c901d68 */
[----:B------:R-:W-:-:S03]  /*18000*/  ISETP.NE.U32.AND P1, PT, R28, RZ, PT ;  /* 0x000000ff1c00720c */ /* 0x000fc60003f25070 */
[----:B------:R3:W-:Y:S04]  /*18010*/  LDGSTS.E.BYPASS.LTC128B.128 [R21+0x2400], desc[UR40][R4.64+0x80], !P2 ;  /* 0x0240008004157fae */ /* 0x0007e8000d101d68 */
[----:B------:R3:W-:Y:S01]  /*18020*/  LDGSTS.E.BYPASS.LTC128B.128 [R21+0x4400], desc[UR40][R4.64+0x100], !P3 ;  /* 0x0440010004157fae */ /* 0x0007e2000d901d68 */
[----:B------:R-:W-:-:S03]  /*18030*/  LOP3.LUT P3, RZ, R16, 0x400, RZ, 0xc0, !PT ;  /* 0x0000040010ff7812 */ /* 0x000fc6000786c0ff */
[----:B------:R3:W-:Y:S01]  /*18040*/  LDGSTS.E.BYPASS.LTC128B.128 [R21+0x6400], desc[UR40][R4.64+0x180], !P6 ;  /* 0x0640018004157fae */ /* 0x0007e2000f101d68 */
[----:B0-----:R-:W-:Y:S01]  /*18050*/  IMAD.X R7, RZ, RZ, R3, P0 ;  /* 0x000000ffff077224 */ /* 0x001fe200000e0603 */
[----:B------:R-:W-:Y:S02]  /*18060*/  ISETP.NE.U32.AND P0, PT, R29, RZ, PT ;  /* 0x000000ff1d00720c */ /* 0x000fe40003f05070 */
[----:B------:R-:W0:Y:S01]  /*18070*/  SHFL.IDX PT, R3, R20, 0x2, 0x181f ;  /* 0x00581f0014037f89 */ /* 0x000e2200000e0000 */
[----:B-1----:R-:W-:-:S03]  /*18080*/  IADD3 R2, P2, R2, R0, RZ ;  /* 0x0000000002027210 */ /* 0x002fc60007f5e0ff */
[----:B------:R3:W-:Y:S04]  /*18090*/  LDGSTS.E.BYPASS.LTC128B.128 [R21+0x8400], desc[UR40][R4.64+0x200], !P5 ;  /* 0x0840020004157fae */ /* 0x0007e8000e901d68 */
[----:B------:R3:W-:Y:S04]  /*180a0*/  LDGSTS.E.BYPASS.LTC128B.128 [R21+0xa400], desc[UR40][R4.64+0x280], !P4 ;  /* 0x0a40028004157fae */ /* 0x0007e8000e101d68 */
[----:B------:R3:W-:Y:S04]  /*180b0*/  LDGSTS.E.BYPASS.LTC128B.128 [R21+0xc400], desc[UR40][R4.64+0x300], P0 ;  /* 0x0c40030004157fae */ /* 0x0007e80008101d68 */
[----:B------:R3:W-:Y:S04]  /*180c0*/  LDGSTS.E.BYPASS.LTC128B.128 [R21+0xe400], desc[UR40][R4.64+0x380], P1 ;  /* 0x0e40038004157fae */ /* 0x0007e80008901d68 */
[----:B------:R3:W-:Y:S01]  /*180d0*/  LDGSTS.E.BYPASS.LTC128B.128 [R21+0xc00], desc[UR40][R6.64], !P3 ;  /* 0x00c0000006157fae */ /* 0x0007e2000d901d68 */
[C---:B------:R-:W-:Y:S01]  /*180e0*/  LOP3.LUT P3, RZ, R16.reuse, 0x1000000, RZ, 0xc0, !PT ;  /* 0x0100000010ff7812 */ /* 0x040fe2000786c0ff */
[----:B0-----:R-:W-:Y:S01]  /*180f0*/  IMAD.X R3, RZ, RZ, R3, P2 ;  /* 0x000000ffff037224 */ /* 0x001fe200010e0603 */
[C---:B------:R-:W-:Y:S01]  /*18100*/  LOP3.LUT P2, RZ, R16.reuse, 0x200, RZ, 0xc0, !PT ;  /* 0x0000020010ff7812 */ /* 0x040fe2000784c0ff */
[----:B------:R-:W0:Y:S01]  /*18110*/  SHFL.IDX PT, R20, R20, 0x3, 0x181f ;  /* 0x00781f0014147f89 */ /* 0x000e2200000e0000 */
[----:B------:R-:W-:-:S11]  /*18120*/  LOP3.LUT R16, R16, 0xff7fffff, RZ, 0xc0, !PT ;  /* 0xff7fffff10107812 */ /* 0x000fd600078ec0ff */
[----:B------:R-:W-:Y:S01]  /*18130*/  @P2 LOP3.LUT R16, R16, 0x800000, RZ, 0xfc, !PT ;  /* 0x0080000010102812 */ /* 0x000fe200078efcff */
[----:B------:R3:W-:Y:S03]  /*18140*/  LDGSTS.E.BYPASS.LTC128B.128 [R21+0x2c00], desc[UR40][R6.64+0x80], !P2 ;  /* 0x02c0008006157fae */ /* 0x0007e6000d101d68 */
[C---:B------:R-:W-:Y:S01]  /*18150*/  LOP3.LUT P2, RZ, R16.reuse, 0x400, RZ, 0xc0, !PT ;  /* 0x0000040010ff7812 */ /* 0x040fe2000784c0ff */
        /* <DEDUP_REMOVED lines=9> */
[----:B------:R3:W-:Y:S01]  /*181f0*/  LDGSTS.E.BYPASS.LTC128B.128 [R21+0x5400], desc[UR40][R2.64+0x100], !P3 ;  /* 0x0540010002157fae */ /* 0x0007e2000d901d68 */
[----:B------:R-:W-:-:S03]  /*18200*/  LOP3.LUT P3, RZ, R16, 0x400000, RZ, 0xc0, !PT ;  /* 0x0040000010ff7812 */ /* 0x000fc6000786c0ff */
[----:B------:R3:W-:Y:S04]  /*18210*/  LDGSTS.E.BYPASS.LTC128B.128 [R21+0x7400], desc[UR40][R2.64+0x180], !P6 ;  /* 0x0740018002157fae */ /* 0x0007e8000f101d68 */
[----:B------:R3:W-:Y:S04]  /*18220*/  LDGSTS.E.BYPASS.LTC128B.128 [R21+0x9400], desc[UR40][R2.64+0x200], !P5 ;  /* 0x0940020002157fae */ /* 0x0007e8000e901d68 */
[----:B------:R3:W-:Y:S04]  /*18230*/  LDGSTS.E.BYPASS.LTC128B.128 [R21+0xb400], desc[UR40][R2.64+0x280], !P4 ;  /* 0x0b40028002157fae */ /* 0x0007e8000e101d68 */
[----:B------:R3:W-:Y:S04]  /*18240*/  LDGSTS.E.BYPASS.LTC128B.128 [R21+0xd400], desc[UR40][R2.64+0x300], P0 ;  /* 0x0d40030002157fae */ /* 0x0007e80008101d68 */
[----:B0-----:R3:W-:Y:S02]  /*18250*/  LDGSTS.E.BYPASS.LTC128B.128 [R21+0xf400], desc[UR40][R2.64+0x380], P1 ;  /* 0x0f40038002157fae */ /* 0x0017e40008901d68 */
.L_x_2153:
[----:B---3--:R-:W-:Y:S02]  /*18260*/  P2R R4, PR, RZ, 0x2 ;  /* 0x00000002ff047803 */ /* 0x008fe40000000000 */
        /* <DEDUP_REMOVED lines=22> */
.L_x_2064:
        /* <DEDUP_REMOVED lines=11> */
.L_x_2065:
[----:B------:R0:W-:Y:S01]  /*18480*/  SYNCS.ARRIVE.TRANS64.A1T0 RZ, [R8+URZ+0x38850], RZ ;  /* 0x038850ff08ff79a7 */ /* 0x0001e2000810003f */
[----:B------:R-:W-:Y:S05]  /*18490*/  @P3 BRA `(.L_x_2066) ;  /* 0xfffffff000543947 */ /* 0x000fea000383ffff */
[----:B------:R-:W-:Y:S05]  /*184a0*/  BSYNC B0 ;  /* 0x0000000000007941 */ /* 0x000fea0003800000 */
.L_x_2053:
[----:B------:R-:W3:Y:S01]  /*184b0*/  S2R R2, SR_TID.X ;  /* 0x0000000000027919 */ /* 0x000ee20000002100 */
[----:B------:R-:W-:Y:S01]  /*184c0*/  VIADD R18, R18, 0x1 ;  /* 0x0000000112127836 */ /* 0x000fe20000000000 */
[----:B------:R-:W-:Y:S04]  /*184d0*/  BSSY B0, `(.L_x_2067) ;  /* 0x0000013000007945 */ /* 0x000fe80003800000 */
[----:B------:R-:W-:-:S04]  /*184e0*/  ISETP.NE.AND P0, PT, R18, 0x2, PT ;  /* 0x000000021200780c */ /* 0x000fc80003f05270 */
[----:B------:R-:W-:Y:S02]  /*184f0*/  SEL R18, R18, RZ, P0 ;  /* 0x000000ff12127207 */ /* 0x000fe40000000000 */
[----:B------:R-:W-:Y:S02]  /*18500*/  SEL R0, RZ, 0x1, P0 ;  /* 0x00000001ff007807 */ /* 0x000fe40000000000 */
[----:B---3--:R-:W-:-:S04]  /*18510*/  LOP3.LUT R2, R2, 0x7f, RZ, 0xc0, !PT ;  /* 0x0000007f02027812 */ /* 0x008fc800078ec0ff */
[----:B------:R-:W-:-:S13]  /*18520*/  ISETP.NE.AND P1, PT, R2, RZ, PT ;  /* 0x000000ff0200720c */ /* 0x000fda0003f25270 */
[----:B------:R-:W-:Y:S05]  /*18530*/  @P1 BRA `(.L_x_2068) ;  /* 0x0000000000301947 */ /* 0x000fea0003800000 */
[----:B------:R-:W3:Y:S01]  /*18540*/  S2R R7, SR_LANEID ;  /* 0x0000000000077919 */ /* 0x000ee20000000000 */
[----:B------:R-:W-:Y:S01]  /*18550*/  VOTEU.ANY UR4, UPT, PT ;  /* 0x0000000000047886 */ /* 0x000fe200038e0100 */
[----:B------:R-:W4:Y:S01]  /*18560*/  LDC.64 R2, c[0x0][0xd80] ;  /* 0x00036000ff027b82 */ /* 0x000f220000000a00 */
[----:B------:R-:W3:Y:S08]  /*18570*/  FLO.U32 R4, UR4 ;  /* 0x0000000400047d00 */ /* 0x000ef000080e0000 */
[----:B------:R-:W4:Y:S01]  /*18580*/  POPC R5, UR4 ;  /* 0x0000000400057d09 */ /* 0x000f220008000000 */
[----:B---3--:R-:W-:-:S13]  /*18590*/  ISETP.EQ.U32.AND P0, PT, R4, R7, PT ;  /* 0x000000070400720c */ /* 0x008fda0003f02070 */
[----:B----4-:R-:W3:Y:S01]  /*185a0*/  @P0 ATOMG.E.ADD.STRONG.GPU PT, R3, desc[UR40][R2.64], R5 ;  /* 0x00000005020309a8 */ /* 0x010ee200081ee1e8 */
[----:B------:R-:W4:Y:S02]  /*185b0*/  S2R R6, SR_LTMASK ;  /* 0x0000000000067919 */ /* 0x000f240000003900 */
[----:B----4-:R-:W-:-:S04]  /*185c0*/  LOP3.LUT R6, R6, UR4, RZ, 0xc0, !PT ;  /* 0x0000000406067c12 */ /* 0x010fc8000f8ec0ff */
[----:B------:R-:W4:Y:S01]  /*185d0*/  POPC R7, R6 ;  /* 0x0000000600077309 */ /* 0x000f220000000000 */
[----:B---3--:R-:W4:Y:S02]  /*185e0*/  SHFL.IDX PT, R4, R3, R4, 0x1f ;  /* 0x00001f0403047589 */ /* 0x008f2400000e0000 */
[----:B----4-:R-:W-:-:S07]  /*185f0*/  IADD3 R36, R4, UR48, R7 ;  /* 0x0000003004247c10 */ /* 0x010fce000fffe007 */
.L_x_2068:
[----:B------:R-:W-:Y:S05]  /*18600*/  BSYNC B0 ;  /* 0x0000000000007941 */ /* 0x000fea0003800000 */
.L_x_2067:
[----:B------:R-:W-:-:S07]  /*18610*/  LOP3.LUT R23, R23, R0, RZ, 0x3c, !PT ;  /* 0x0000000017177212 */ /* 0x000fce00078e3cff */
.L_x_2024:
[----:B------:R-:W-:Y:S05]  /*18620*/  BSYNC B7 ;  /* 0x0000000000077941 */ /* 0x000fea0003800000 */
.L_x_2022:
[----:B------:R-:W-:-:S13]  /*18630*/  LOP3.LUT P0, RZ, R16, 0x200000, RZ, 0xc0, !PT ;  /* 0x0020000010ff7812 */ /* 0x000fda000780c0ff */
[----:B------:R-:W-:Y:S05]  /*18640*/  @!P0 BRA `(.L_x_2069) ;  /* 0x0000000000248947 */ /* 0x000fea0003800000 */
[----:B------:R-:W-:Y:S05]  /*18650*/  WARPSYNC.ALL ;  /* 0x0000000000007948 */ /* 0x000fea0003800000 */
[----:B------:R-:W3:Y:S08]  /*18660*/  S2UR UR5, SR_CgaCtaId ;  /* 0x00000000000579c3 */ /* 0x000ef00000008800 */
[----:B------:R-:W-:Y:S06]  /*18670*/  BAR.SYNC.DEFER_BLOCKING 0x5, 0x180 ;  /* 0x0146000000007b1d */ /* 0x000fec0000010000 */
[----:B------:R-:W-:-:S02]  /*18680*/  UMOV UR4, 0x400 ;  /* 0x0000040000047882 */ /* 0x000fc40000000000 */
[----:B---3--:R-:W-:-:S06]  /*18690*/  ULEA UR4, UR5, UR4, 0x18 ;  /* 0x0000000405047291 */ /* 0x008fcc000f8ec03f */
[----:B------:R-:W-:-:S05]  /*186a0*/  IMAD.U32 R17, RZ, RZ, UR4 ;  /* 0x00000004ff117e24 */ /* 0x000fca000f8e00ff */
[----:B------:R3:W4:Y:S01]  /*186b0*/  LDS R36, [R17+0x388d0] ;  /* 0x0388d00011247984 */ /* 0x0007220000000800 */
[----:B------:R-:W-:Y:S06]  /*186c0*/  BAR.ARV 0x4, 0x180 ;  /* 0x0106000000007b1d */ /* 0x000fec0000002000 */
[----:B------:R-:W-:Y:S05]  /*186d0*/  BRA `(.L_x_2070) ;  /* 0x00000000002c7947 */ /* 0x000fea0003800000 */
.L_x_2069:
[----:B------:R-:W-:-:S03]  /*186e0*/  UMOV UR4, 0xffffffff ;  /* 0xffffffff00047882 */ /* 0x000fc60000000000 */
[----:B------:R-:W-:Y:S05]  /*186f0*/  BRA.DIV UR4, `(.L_x_2071) ;  /* 0x0000002e04f47947 */ /* 0x000fea000b800000 */
[----:B------:R3:W4:Y:S02]  /*18700*/  SHFL.IDX PT, R14, R36, RZ, 0x1f ;  /* 0x00001fff240e7589 */ /* 0x00072400000e0000 */
.L_x_2156:
[----:B------:R-:W0:Y:S01]  /*18710*/  @!P1 S2R R3, SR_CgaCtaId ;  /* 0x0000000000039919 */ /* 0x000e220000008800 */
[----:B------:R-:W-:Y:S05]  /*18720*/  WARPSYNC.ALL ;  /* 0x0000000000007948 */ /* 0x000fea0003800000 */
[----:B------:R-:W-:Y:S01]  /*18730*/  BAR.SYNC.DEFER_BLOCKING 0x4, 0x180 ;  /* 0x0106000000007b1d */ /* 0x000fe20000010000 */
[----:B------:R-:W-:-:S04]  /*18740*/  @!P1 MOV R0, 0x400 ;  /* 0x0000040000009802 */ /* 0x000fc80000000f00 */
[----:B0-----:R-:W-:-:S05]  /*18750*/  @!P1 LEA R17, R3, R0, 0x18 ;  /* 0x0000000003119211 */ /* 0x001fca00078ec0ff */
[----:B------:R3:W-:Y:S02]  /*18760*/  @!P1 STS [R17+0x388d0], R36 ;  /* 0x0388d02411009388 */ /* 0x0007e40000000800 */
[----:B---34-:R-:W-:Y:S01]  /*18770*/  IMAD.MOV.U32 R36, RZ, RZ, R14 ;  /* 0x000000ffff247224 */ /* 0x018fe200078e000e */
[----:B------:R-:W-:Y:S06]  /*18780*/  BAR.ARV 0x5, 0x180 ;  /* 0x0146000000007b1d */ /* 0x000fec0000002000 */
.L_x_2070:
[----:B------:R-:W-:Y:S02]  /*18790*/  ULDC UR4, c[0x0][0xd38] ;  /* 0x00034e0000047ab9 */ /* 0x000fe40000000800 */
[----:B----4-:R-:W-:-:S13]  /*187a0*/  ISETP.GE.AND P0, PT, R36, UR4, PT ;  /* 0x0000000424007c0c */ /* 0x010fda000bf06270 */
[----:B------:R-:W-:Y:S05]  /*187b0*/  @!P0 BRA `(.L_x_2072) ;  /* 0xffffffb8008c8947 */ /* 0x000fea000383ffff */
.L_x_2013:
[----:B------:R-:W4:Y:S01]  /*187c0*/  LDL.LU R0, [R1+0x18] ;  /* 0x0000180001007983 */ /* 0x000f220000300800 */
[----:B------:R-:W-:Y:S01]  /*187d0*/  BSSY B0, `(.L_x_2073) ;  /* 0x000000b000007945 */ /* 0x000fe20003800000 */
[----:B------:R-:W0:Y:S01]  /*187e0*/  S2R R5, SR_CgaCtaId ;  /* 0x0000000000057919 */ /* 0x000e220000008800 */
[----:B----4-:R-:W-:-:S05]  /*187f0*/  VIADD R0, R0, 0x1 ;  /* 0x0000000100007836 */ /* 0x010fca0000000000 */
        /* <DEDUP_REMOVED lines=8> */
.L_x_2157:
[----:B------:R-:W-:Y:S05]  /*18880*/  BSYNC B0 ;  /* 0x0000000000007941 */ /* 0x000fea0003800000 */
.L_x_2073:
[----:B------:R-:W-:-:S03]  /*18890*/  UMOV UR4, 0xffffffff ;  /* 0xffffffff00047882 */ /* 0x000fc60000000000 */
[----:B------:R-:W-:Y:S05]  /*188a0*/  BRA.DIV UR4, `(.L_x_2075) ;  /* 0x0000002e04c47947 */ /* 0x000fea000b800000 */
[----:B0-----:R-:W0:Y:S02]  /*188b0*/  S2R R0, SR_TID.X ;  /* 0x0000000000007919 */ /* 0x001e240000002100 */
[----:B0-----:R-:W-:-:S04]  /*188c0*/  SHF.R.U32.HI R0, RZ, 0x5, R0 ;  /* 0x00000005ff007819 */ /* 0x001fc80000011600 */
[----:B------:R-:W-:-:S05]  /*188d0*/  LOP3.LUT R0, R0, 0x3, RZ, 0xc0, !PT ;  /* 0x0000000300007812 */ /* 0x000fca00078ec0ff */
[----:B------:R0:W4:Y:S02]  /*188e0*/  SHFL.IDX PT, R14, R0, RZ, 0x1f ;  /* 0x00001fff000e7589 */ /* 0x00012400000e0000 */
.L_x_2160:
[----:B----4-:R-:W-:Y:S01]  /*188f0*/  ISETP.NE.AND P0, PT, R14, RZ, PT ;  /* 0x000000ff0e00720c */ /* 0x010fe20003f05270 */
[----:B------:R-:W-:-:S12]  /*18900*/  BSSY B0, `(.L_x_2076) ;  /* 0x0000023000007945 */ /* 0x000fd80003800000 */
[----:B------:R-:W-:Y:S05]  /*18910*/  @P0 BRA `(.L_x_2077) ;  /* 0x0000000000840947 */ /* 0x000fea0003800000 */
[----:B------:R-:W-:-:S03]  /*18920*/  UMOV UR4, 0xffffffff ;  /* 0xffffffff00047882 */ /* 0x000fc60000000000 */
[----:B------:R-:W-:Y:S05]  /*18930*/  BRA.DIV UR4, `(.L_x_2078) ;  /* 0x0000002e04d47947 */ /* 0x000fea000b800000 */
[----:B------:R-:W-:-:S13]  /*18940*/  ELECT P6, URZ, PT ;  /* 0x00000000003f782f */ /* 0x000fda00038c0000 */
.L_x_2163:
[----:B------:R-:W-:Y:S05]  /*18950*/  @!P6 BRA `(.L_x_2077) ;  /* 0x000000000074e947 */ /* 0x000fea0003800000 */
[----:B------:R-:W-:-:S04]  /*18960*/  LOP3.LUT R37, R37, 0x2, RZ, 0xfc, !PT ;  /* 0x0000000225257812 */ /* 0x000fc800078efcff */
[----:B------:R-:W-:-:S13]  /*18970*/  ISETP.NE.AND P0, PT, R37, 0x3, PT ;  /* 0x000000032500780c */ /* 0x000fda0003f05270 */
[----:B------:R-:W-:Y:S05]  /*18980*/  @!P0 BRA `(.L_x_2079) ;  /* 0x0000000000048947 */ /* 0x000fea0003800000 */
[----:B------:R-:W-:Y:S01]  /*18990*/  BPT.TRAP 0x1 ;  /* 0x000000040000795c */ /* 0x000fe20000300000 */
.L_x_2079:
[C---:B------:R-:W-:Y:S01]  /*189a0*/  IMAD R3, R18.reuse, 0x8, R5 ;  /* 0x0000000812037824 */ /* 0x040fe200078e0205 */
[----:B------:R-:W-:Y:S01]  /*189b0*/  SHF.L.U32 R2, R23, 0x1f, RZ ;  /* 0x0000001f17027819 */ /* 0x000fe200000006ff */
[----:B------:R-:W-:-:S03]  /*189c0*/  VIADD R18, R18, 0x1 ;  /* 0x0000000112127836 */ /* 0x000fc60000000000 */
[----:B------:R-:W4:Y:S02]  /*189d0*/  SYNCS.PHASECHK.TRANS64.TRYWAIT P1, [R3+URZ+0x38840], R2 ;  /* 0x03884002030075a7 */ /* 0x000f24000802017f */
[----:B------:R-:W-:-:S04]  /*189e0*/  ISETP.NE.AND P2, PT, R18, 0x2, PT ;  /* 0x000000021200780c */ /* 0x000fc80003f45270 */
[----:B0-----:R-:W-:Y:S01]  /*189f0*/  SEL R0, RZ, 0x1, P2 ;  /* 0x00000001ff007807 */ /* 0x001fe20001000000 */
[----:B----4-:R-:W-:Y:S08]  /*18a00*/  @!P1 BRA `(.L_x_2080) ;  /* 0x0000002c00c09947 */ /* 0x010ff00003800000 */
.L_x_2164:
[----:B------:R-:W-:Y:S02]  /*18a10*/  SEL R18, R18, RZ, P2 ;  /* 0x000000ff12127207 */ /* 0x000fe40001000000 */
[----:B------:R-:W-:Y:S01]  /*18a20*/  LOP3.LUT R0, R23, R0, RZ, 0x3c, !PT ;  /* 0x0000000017007212 */ /* 0x000fe200078e3cff */
[----:B------:R-:W-:Y:S06]  /*18a30*/  @!P0 BRA `(.L_x_2081) ;  /* 0x0000000000048947 */ /* 0x000fec0003800000 */
[----:B------:R-:W-:Y:S01]  /*18a40*/  BPT.TRAP 0x1 ;  /* 0x000000040000795c */ /* 0x000fe20000300000 */
.L_x_2081:
[----:B------:R-:W-:Y:S01]  /*18a50*/  IMAD R5, R18, 0x8, R5 ;  /* 0x0000000812057824 */ /* 0x000fe200078e0205 */
[----:B------:R-:W-:-:S04]  /*18a60*/  SHF.L.U32 R0, R0, 0x1f, RZ ;  /* 0x0000001f00007819 */ /* 0x000fc800000006ff */
[----:B------:R-:W4:Y:S02]  /*18a70*/  SYNCS.PHASECHK.TRANS64.TRYWAIT P1, [R5+URZ+0x38840], R0 ;  /* 0x03884000050075a7 */ /* 0x000f24000802017f */
[----:B----4-:R-:W-:Y:S05]  /*18a80*/  @!P1 BRA `(.L_x_2082) ;  /* 0x0000002c00b49947 */ /* 0x010fea0003800000 */
.L_x_2165:
[----:B------:R-:W-:Y:S05]  /*18a90*/  @!P0 BRA `(.L_x_2083) ;  /* 0x0000000000048947 */ /* 0x000fea0003800000 */
[----:B------:R-:W-:Y:S01]  /*18aa0*/  BPT.TRAP 0x1 ;  /* 0x000000040000795c */ /* 0x000fe20000300000 */
.L_x_2083:
[----:B------:R-:W0:Y:S02]  /*18ab0*/  SYNCS.PHASECHK.TRANS64.TRYWAIT P1, [R3+URZ+0x38860], R2 ;  /* 0x03886002030075a7 */ /* 0x000e24000802017f */
[----:B0-----:R-:W-:Y:S05]  /*18ac0*/  @!P1 BRA `(.L_x_2084) ;  /* 0x0000002c00b89947 */ /* 0x001fea0003800000 */
.L_x_2166:
[----:B------:R-:W-:Y:S05]  /*18ad0*/  @!P0 BRA `(.L_x_2085) ;  /* 0x0000000000048947 */ /* 0x000fea0003800000 */
[----:B------:R-:W-:Y:S01]  /*18ae0*/  BPT.TRAP 0x1 ;  /* 0x000000040000795c */ /* 0x000fe20000300000 */
.L_x_2085:
[----:B------:R0:W0:Y:S02]  /*18af0*/  SYNCS.PHASECHK.TRANS64.TRYWAIT P0, [R5+URZ+0x38860], R0 ;  /* 0x03886000050075a7 */ /* 0x000024000800017f */
[----:B0-----:R-:W-:Y:S05]  /*18b00*/  @!P0 NANOSLEEP.SYNCS 0x989680 ;  /* 0x009896800000895d */ /* 0x001fea0003900000 */
[----:B------:R-:W0:Y:S02]  /*18b10*/  @!P0 SYNCS.PHASECHK.TRANS64 P0, [R5+URZ+0x38860], R0 ;  /* 0x03886000050085a7 */ /* 0x000e24000800007f */
[----:B0-----:R-:W-:Y:S05]  /*18b20*/  @!P0 BRA `(.L_x_2085) ;  /* 0xfffffffc00f08947 */ /* 0x001fea000383ffff */
.L_x_2077:
[----:B------:R-:W-:Y:S05]  /*18b30*/  BSYNC B0 ;  /* 0x0000000000007941 */ /* 0x000fea0003800000 */
.L_x_2076:
[----:B------:R-:W-:Y:S05]  /*18b40*/  EXIT ;  /* 0x000000000000794d */ /* 0x000fea0003800000 */
.L_x_1924:
[----:B0-----:R-:W-:-:S04]  /*18b50*/  IMAD.U32 R3, RZ, RZ, UR38 ;  /* 0x00000026ff037e24 */ /* 0x001fc8000f8e00ff */
[----:B------:R0:W1:Y:S03]  /*18b60*/  SYNCS.PHASECHK.TRANS64.TRYWAIT P1, [R3+URZ+0x38800], R0 ;  /* 0x03880000030075a7 */ /* 0x000066000802017f */
[----:B-1----:R-:W-:Y:S05]  /*18b70*/  @!P1 NANOSLEEP.SYNCS 0x989680 ;  /* 0x009896800000995d */ /* 0x002fea0003900000 */
[----:B------:R-:W1:Y:S02]  /*18b80*/  @!P1 SYNCS.PHASECHK.TRANS64 P1, [R3+URZ+0x38800], R0 ;  /* 0x03880000030095a7 */ /* 0x000e64000802007f */
[----:B-1----:R-:W-:Y:S05]  /*18b90*/  @!P1 BRA `(.L_x_1924) ;  /* 0xfffffffc00ec9947 */ /* 0x002fea000383ffff */
[----:B------:R-:W-:Y:S05]  /*18ba0*/  BRA `(.L_x_2086) ;  /* 0xfffffeb0007c7947 */ /* 0x000fea000383ffff */
.L_x_1928:
[----:B-1----:R1:W2:Y:S02]  /*18bb0*/  SYNCS.PHASECHK.TRANS64.TRYWAIT P1, [R8+URZ+0x38830], R3 ;  /* 0x03883003080075a7 */ /* 0x0022a4000802017f */
[----:B--2---:R-:W-:Y:S05]  /*18bc0*/  @!P1 NANOSLEEP.SYNCS 0x989680 ;  /* 0x009896800000995d */ /* 0x004fea0003900000 */
[----:B------:R-:W2:Y:S02]  /*18bd0*/  @!P1 SYNCS.PHASECHK.TRANS64 P1, [R8+URZ+0x38830], R3 ;  /* 0x03883003080095a7 */ /* 0x000ea4000802007f */
[----:B--2---:R-:W-:Y:S05]  /*18be0*/  @!P1 BRA `(.L_x_1928) ;  /* 0xfffffffc00f09947 */ /* 0x004fea000383ffff */
[----:B------:R-:W-:Y:S05]  /*18bf0*/  BRA `(.L_x_1927) ;  /* 0xfffffeb000947947 */ /* 0x000fea000383ffff */
.L_x_1929:
[----:B--2---:R-:W-:-:S04]  /*18c00*/  IMAD.U32 R5, RZ, RZ, UR38 ;  /* 0x00000026ff057e24 */ /* 0x004fc8000f8e00ff */
[----:B------:R2:W3:Y:S03]  /*18c10*/  SYNCS.PHASECHK.TRANS64.TRYWAIT P1, [R5+URZ+0x38810], R0 ;  /* 0x03881000050075a7 */ /* 0x0004e6000802017f */
[----:B---3--:R-:W-:Y:S05]  /*18c20*/  @!P1 NANOSLEEP.SYNCS 0x989680 ;  /* 0x009896800000995d */ /* 0x008fea0003900000 */
[----:B------:R-:W3:Y:S02]  /*18c30*/  @!P1 SYNCS.PHASECHK.TRANS64 P1, [R5+URZ+0x38810], R0 ;  /* 0x03881000050095a7 */ /* 0x000ee4000802007f */
[----:B---3--:R-:W-:Y:S05]  /*18c40*/  @!P1 BRA `(.L_x_1929) ;  /* 0xfffffffc00ec9947 */ /* 0x008fea000383ffff */
[----:B------:R-:W-:Y:S05]  /*18c50*/  BRA `(.L_x_2087) ;  /* 0xfffffeb4001c7947 */ /* 0x000fea000383ffff */
.L_x_1933:
[----:B----4-:R4:W0:Y:S02]  /*18c60*/  SYNCS.PHASECHK.TRANS64.TRYWAIT P1, [R8+URZ+0x38850], R3 ;  /* 0x03885003080075a7 */ /* 0x010824000802017f */
[----:B0-----:R-:W-:Y:S05]  /*18c70*/  @!P1 NANOSLEEP.SYNCS 0x989680 ;  /* 0x009896800000995d */ /* 0x001fea0003900000 */
[----:B------:R-:W0:Y:S02]  /*18c80*/  @!P1 SYNCS.PHASECHK.TRANS64 P1, [R8+URZ+0x38850], R3 ;  /* 0x03885003080095a7 */ /* 0x000e24000802007f */
[----:B0-----:R-:W-:Y:S05]  /*18c90*/  @!P1 BRA `(.L_x_1933) ;  /* 0xfffffffc00f09947 */ /* 0x001fea000383ffff */
[----:B------:R-:W-:Y:S05]  /*18ca0*/  BRA `(.L_x_1932) ;  /* 0xfffffeb400287947 */ /* 0x000fea000383ffff */
.L_x_1951:
[----:B-1----:R-:W-:-:S04]  /*18cb0*/  IMAD.U32 R6, RZ, RZ, UR5 ;  /* 0x00000005ff067e24 */ /* 0x002fc8000f8e00ff */
[----:B------:R1:W2:Y:S03]  /*18cc0*/  SYNCS.PHASECHK.TRANS64.TRYWAIT P1, [R6+URZ+0x38830], R5 ;  /* 0x03883005060075a7 */ /* 0x0002a6000802017f */
[----:B--2---:R-:W-:Y:S05]  /*18cd0*/  @!P1 NANOSLEEP.SYNCS 0x989680 ;  /* 0x009896800000995d */ /* 0x004fea0003900000 */
[----:B------:R-:W2:Y:S02]  /*18ce0*/  @!P1 SYNCS.PHASECHK.TRANS64 P1, [R6+URZ+0x38830], R5 ;  /* 0x03883005060095a7 */ /* 0x000ea4000802007f */
[----:B--2---:R-:W-:Y:S05]  /*18cf0*/  @!P1 BRA `(.L_x_1951) ;  /* 0xfffffffc00ec9947 */ /* 0x004fea000383ffff */
[----:B------:R-:W-:Y:S05]  /*18d00*/  BRA `(.L_x_1950) ;  /* 0xfffffee000b47947 */ /* 0x000fea000383ffff */
.L_x_1955:
[----:B-1----:R-:W-:-:S04]  /*18d10*/  IMAD.U32 R6, RZ, RZ, UR5 ;  /* 0x00000005ff067e24 */ /* 0x002fc8000f8e00ff */
[----:B------:R1:W3:Y:S03]  /*18d20*/  SYNCS.PHASECHK.TRANS64.TRYWAIT P1, [R6+URZ+0x38850], R5 ;  /* 0x03885005060075a7 */ /* 0x0002e6000802017f */
[----:B---3--:R-:W-:Y:S05]  /*18d30*/  @!P1 NANOSLEEP.SYNCS 0x989680 ;  /* 0x009896800000995d */ /* 0x008fea0003900000 */
[----:B------:R-:W3:Y:S02]  /*18d40*/  @!P1 SYNCS.PHASECHK.TRANS64 P1, [R6+URZ+0x38850], R5 ;  /* 0x03885005060095a7 */ /* 0x000ee4000802007f */
[----:B---3--:R-:W-:Y:S05]  /*18d50*/  @!P1 BRA `(.L_x_1955) ;  /* 0xfffffffc00ec9947 */ /* 0x008fea000383ffff */
[----:B------:R-:W-:Y:S05]  /*18d60*/  BRA `(.L_x_1954) ;  /* 0xfffffee400107947 */ /* 0x000fea000383ffff */
.L_x_1974:
[----:B-1----:R-:W-:-:S04]  /*18d70*/  IMAD.U32 R10, RZ, RZ, UR5 ;  /* 0x00000005ff0a7e24 */ /* 0x002fc8000f8e00ff */
[----:B------:R1:W2:Y:S03]  /*18d80*/  SYNCS.PHASECHK.TRANS64.TRYWAIT P2, [R10+URZ+0x38830], R5 ;  /* 0x038830050a0075a7 */ /* 0x0002a6000804017f */
[----:B--2---:R-:W-:Y:S05]  /*18d90*/  @!P2 NANOSLEEP.SYNCS 0x989680 ;  /* 0x009896800000a95d */ /* 0x004fea0003900000 */
[----:B------:R-:W2:Y:S02]  /*18da0*/  @!P2 SYNCS.PHASECHK.TRANS64 P2, [R10+URZ+0x38830], R5 ;  /* 0x038830050a00a5a7 */ /* 0x000ea4000804007f */
[----:B--2---:R-:W-:Y:S05]  /*18db0*/  @!P2 BRA `(.L_x_1974) ;  /* 0xfffffffc00eca947 */ /* 0x004fea000383ffff */
[----:B------:R-:W-:Y:S05]  /*18dc0*/  BRA `(.L_x_1973) ;  /* 0xffffff18003c7947 */ /* 0x000fea000383ffff */
.L_x_1978:
[----:B-1----:R-:W-:-:S04]  /*18dd0*/  IMAD.U32 R10, RZ, RZ, UR5 ;  /* 0x00000005ff0a7e24 */ /* 0x002fc8000f8e00ff */
[----:B------:R1:W3:Y:S03]  /*18de0*/  SYNCS.PHASECHK.TRANS64.TRYWAIT P2, [R10+URZ+0x38850], R5 ;  /* 0x038850050a0075a7 */ /* 0x0002e6000804017f */
[----:B---3--:R-:W-:Y:S05]  /*18df0*/  @!P2 NANOSLEEP.SYNCS 0x989680 ;  /* 0x009896800000a95d */ /* 0x008fea0003900000 */
[----:B------:R-:W3:Y:S02]  /*18e00*/  @!P2 SYNCS.PHASECHK.TRANS64 P2, [R10+URZ+0x38850], R5 ;  /* 0x038850050a00a5a7 */ /* 0x000ee4000804007f */
[----:B---3--:R-:W-:Y:S05]  /*18e10*/  @!P2 BRA `(.L_x_1978) ;  /* 0xfffffffc00eca947 */ /* 0x008fea000383ffff */
[----:B------:R-:W-:Y:S05]  /*18e20*/  BRA `(.L_x_1977) ;  /* 0xffffff1800987947 */ /* 0x000fea000383ffff */
.L_x_1986:
[----:B-1----:R-:W-:-:S04]  /*18e30*/  IMAD.U32 R6, RZ, RZ, UR7 ;  /* 0x00000007ff067e24 */ /* 0x002fc8000f8e00ff */
[----:B------:R1:W2:Y:S03]  /*18e40*/  SYNCS.PHASECHK.TRANS64.TRYWAIT P1, [R6+URZ+0x38830], R5 ;  /* 0x03883005060075a7 */ /* 0x0002a6000802017f */
[----:B--2---:R-:W-:Y:S05]  /*18e50*/  @!P1 NANOSLEEP.SYNCS 0x989680 ;  /* 0x009896800000995d */ /* 0x004fea0003900000 */
[----:B------:R-:W2:Y:S02]  /*18e60*/  @!P1 SYNCS.PHASECHK.TRANS64 P1, [R6+URZ+0x38830], R5 ;  /* 0x03883005060095a7 */ /* 0x000ea4000802007f */
[----:B--2---:R-:W-:Y:S05]  /*18e70*/  @!P1 BRA `(.L_x_1986) ;  /* 0xfffffffc00ec9947 */ /* 0x004fea000383ffff */
[----:B------:R-:W-:Y:S05]  /*18e80*/  BRA `(.L_x_1985) ;  /* 0xffffff40005c7947 */ /* 0x000fea000383ffff */
.L_x_1990:
[----:B-1----:R-:W-:-:S04]  /*18e90*/  IMAD.U32 R6, RZ, RZ, UR7 ;  /* 0x00000007ff067e24 */ /* 0x002fc8000f8e00ff */
[----:B------:R1:W3:Y:S03]  /*18ea0*/  SYNCS.PHASECHK.TRANS64.TRYWAIT P1, [R6+URZ+0x38850], R5 ;  /* 0x03885005060075a7 */ /* 0x0002e6000802017f */
[----:B---3--:R-:W-:Y:S05]  /*18eb0*/  @!P1 NANOSLEEP.SYNCS 0x989680 ;  /* 0x009896800000995d */ /* 0x008fea0003900000 */
[----:B------:R-:W3:Y:S02]  /*18ec0*/  @!P1 SYNCS.PHASECHK.TRANS64 P1, [R6+URZ+0x38850], R5 ;  /* 0x03885005060095a7 */ /* 0x000ee4000802007f */
[----:B---3--:R-:W-:Y:S05]  /*18ed0*/  @!P1 BRA `(.L_x_1990) ;  /* 0xfffffffc00ec9947 */ /* 0x008fea000383ffff */
[----:B------:R-:W-:Y:S05]  /*18ee0*/  BRA `(.L_x_1989) ;  /* 0xffffff4000b87947 */ /* 0x000fea000383ffff */
.L_x_2030:
        /* <DEDUP_REMOVED lines=10> */
.L_x_2088:
[----:B------:R-:W-:Y:S05]  /*18f90*/  BRA `(.L_x_2089) ;  /* 0xffffffbc00fc7947 */ /* 0x000fea000383ffff */
.L_x_2033:
[----:B0-----:R0:W1:Y:S02]  /*18fa0*/  SYNCS.PHASECHK.TRANS64.TRYWAIT P0, [R27+URZ+0x38840], R0 ;  /* 0x038840001b0075a7 */ /* 0x001064000800017f */
[----:B-1----:R-:W-:Y:S05]  /*18fb0*/  @!P0 NANOSLEEP.SYNCS 0x989680 ;  /* 0x009896800000895d */ /* 0x002fea0003900000 */
[----:B------:R-:W1:Y:S02]  /*18fc0*/  @!P0 SYNCS.PHASECHK.TRANS64 P0, [R27+URZ+0x38840], R0 ;  /* 0x038840001b0085a7 */ /* 0x000e64000800007f */
[----:B-1----:R-:W-:Y:S05]  /*18fd0*/  @!P0 BRA `(.L_x_2033) ;  /* 0xfffffffc00f08947 */ /* 0x002fea000383ffff */
[----:B------:R-:W-:Y:S05]  /*18fe0*/  BRA `(.L_x_2090) ;  /* 0xffffffc000b07947 */ /* 0x000fea000383ffff */
.L_x_2034:
        /* <DEDUP_REMOVED lines=8> */
.L_x_2092:
[----:B------:R-:W-:Y:S05]  /*19070*/  BSYNC B0 ;  /* 0x0000000000007941 */ /* 0x000fea0003800000 */
.L_x_2091:
        /* <DEDUP_REMOVED lines=9> */
.L_x_2093:
[----:B------:R-:W-:Y:S02]  /*19110*/  IMAD.MOV.U32 R13, RZ, RZ, R5 ;  /* 0x000000ffff0d7224 */ /* 0x000fe400078e0005 */
[----:B------:R-:W-:Y:S01]  /*19120*/  IMAD.MOV.U32 R12, RZ, RZ, 0x1 ;  /* 0x00000001ff0c7424 */ /* 0x000fe200078e00ff */
[----:B------:R-:W-:-:S13]  /*19130*/  @P0 LEA R3, P1, R7, R14, 0x1 ;  /* 0x0000000e07030211 */ /* 0x000fda00078208ff */
[----:B------:R-:W-:Y:S05]  /*19140*/  WARPSYNC.COLLECTIVE R15, `(.L_x_2094) ;  /* 0x000000000f087348 */ /* 0x000fea0003c00000 */
[----:B------:R0:W1:Y:S02]  /*19150*/  SHFL.IDX P6, R14, R13, R12, R11 ;  /* 0x0000000c0d0e7389 */ /* 0x00006400000c000b */
[----:B01----:R-:W-:Y:S01]  /*19160*/  ENDCOLLECTIVE ;  /* 0x000000000000791b */ /* 0x003fe20003800000 */
.L_x_2094:
[----:B------:R-:W-:-:S05]  /*19170*/  @P0 IMAD.X R2, RZ, RZ, R2, P1 ;  /* 0x000000ffff020224 */ /* 0x000fca00008e0602 */
[----:B------:R-:W-:-:S04]  /*19180*/  @P0 LOP3.LUT R3, R3, R2, RZ, 0x3c, !PT ;  /* 0x0000000203030212 */ /* 0x000fc800078e3cff */
[----:B------:R-:W-:Y:S01]  /*19190*/  @P0 LOP3.LUT R2, R3, R2, RZ, 0x3c, !PT ;  /* 0x0000000203020212 */ /* 0x000fe200078e3cff */
[----:B------:R-:W-:-:S03]  /*191a0*/  IMAD.MOV.U32 R13, RZ, RZ, R0 ;  /* 0x000000ffff0d7224 */ /* 0x000fc600078e0000 */
        /* <DEDUP_REMOVED lines=10> */
.L_x_2095:
[----:B------:R-:W-:Y:S02]  /*19250*/  @P0 IMAD R6, R4, 0x2, R17 ;  /* 0x0000000204060824 */ /* 0x000fe400078e0211 */
[----:B------:R-:W-:Y:S02]  /*19260*/  IMAD.MOV.U32 R13, RZ, RZ, R5 ;  /* 0x000000ffff0d7224 */ /* 0x000fe400078e0005 */
[----:B------:R-:W-:Y:S01]  /*19270*/  IMAD.MOV.U32 R12, RZ, RZ, 0x2 ;  /* 0x00000002ff0c7424 */ /* 0x000fe200078e00ff */
[----:B------:R-:W-:-:S13]  /*19280*/  @P0 LEA R3, P1, R7, R14, 0x1 ;  /* 0x0000000e07030211 */ /* 0x000fda00078208ff */
[----:B------:R-:W-:Y:S05]  /*19290*/  WARPSYNC.COLLECTIVE R15, `(.L_x_2096) ;  /* 0x000000000f087348 */ /* 0x000fea0003c00000 */
[----:B------:R0:W1:Y:S02]  /*192a0*/  SHFL.IDX P6, R14, R13, R12, R11 ;  /* 0x0000000c0d0e7389 */ /* 0x00006400000c000b */
[----:B01----:R-:W-:Y:S01]  /*192b0*/  ENDCOLLECTIVE ;  /* 0x000000000000791b */ /* 0x003fe20003800000 */
.L_x_2096:
        /* <DEDUP_REMOVED lines=14> */
.L_x_2097:
[----:B------:R-:W-:Y:S02]  /*193a0*/  @P0 IMAD R6, R4, 0x2, R17 ;  /* 0x0000000204060824 */ /* 0x000fe400078e0211 */
[----:B------:R-:W-:Y:S02]  /*193b0*/  IMAD.MOV.U32 R13, RZ, RZ, R5 ;  /* 0x000000ffff0d7224 */ /* 0x000fe400078e0005 */
[----:B------:R-:W-:Y:S01]  /*193c0*/  IMAD.MOV.U32 R12, RZ, RZ, 0x3 ;  /* 0x00000003ff0c7424 */ /* 0x000fe200078e00ff */
[----:B------:R-:W-:-:S13]  /*193d0*/  @P0 LEA R3, P1, R7, R14, 0x1 ;  /* 0x0000000e07030211 */ /* 0x000fda00078208ff */
[----:B------:R-:W-:Y:S05]  /*193e0*/  WARPSYNC.COLLECTIVE R15, `(.L_x_2098) ;  /* 0x000000000f087348 */ /* 0x000fea0003c00000 */
[----:B------:R0:W1:Y:S02]  /*193f0*/  SHFL.IDX P6, R14, R13, R12, R11 ;  /* 0x0000000c0d0e7389 */ /* 0x00006400000c000b */
[----:B01----:R-:W-:Y:S01]  /*19400*/  ENDCOLLECTIVE ;  /* 0x000000000000791b */ /* 0x003fe20003800000 */
.L_x_2098:
        /* <DEDUP_REMOVED lines=9> */
[----:B------:R-:W-:-:S07]  /*194a0*/  IMAD.MOV.U32 R5, RZ, RZ, R14 ;  /* 0x000000ffff057224 */ /* 0x000fce00078e000e */
[----:B0-----:R-:W-:Y:S05]  /*194b0*/  WARPSYNC.COLLECTIVE R15, `(.L_x_2099) ;  /* 0x000000000f087348 */ /* 0x001fea0003c00000 */
[----:B------:R1:W2:Y:S02]  /*194c0*/  SHFL.IDX P6, R14, R13, R12, R11 ;  /* 0x0000000c0d0e7389 */ /* 0x0002a400000c000b */
[----:B012---:R-:W-:Y:S01]  /*194d0*/  ENDCOLLECTIVE ;  /* 0x000000000000791b */ /* 0x007fe20003800000 */
.L_x_2099:
[----:B------:R-:W-:Y:S05]  /*194e0*/  BRA `(.L_x_2100) ;  /* 0xffffffc0007c7947 */ /* 0x000fea000383ffff */
.L_x_2039:
[----:B------:R-:W-:Y:S01]  /*194f0*/  IMAD.MOV.U32 R13, RZ, RZ, R5 ;  /* 0x000000ffff0d7224 */ /* 0x000fe200078e0005 */
[----:B------:R-:W-:Y:S01]  /*19500*/  LOP3.LUT R16, R16, 0xfffffeff, RZ, 0xc0, !PT ;  /* 0xfffffeff10107812 */ /* 0x000fe200078ec0ff */
[----:B------:R-:W-:Y:S02]  /*19510*/  IMAD.MOV.U32 R12, RZ, RZ, RZ ;  /* 0x000000ffff0c7224 */ /* 0x000fe400078e00ff */
[----:B------:R-:W-:Y:S02]  /*19520*/  IMAD.MOV.U32 R11, RZ, RZ, 0x181f ;  /* 0x0000181fff0b7424 */ /* 0x000fe400078e00ff */
[----:B------:R-:W-:Y:S02]  /*19530*/  IMAD.MOV.U32 R15, RZ, RZ, -0x1 ;  /* 0xffffffffff0f7424 */ /* 0x000fe400078e00ff */
[----:B------:R-:W-:-:S07]  /*19540*/  VIADD R4, R8, UR43 ;  /* 0x0000002b08047c36 */ /* 0x000fce0008000000 */
[----:B-1----:R-:W-:Y:S05]  /*19550*/  WARPSYNC.COLLECTIVE R15, `(.L_x_2101) ;  /* 0x000000000f087348 */ /* 0x002fea0003c00000 */
[----:B------:R0:W2:Y:S02]  /*19560*/  SHFL.IDX P6, R14, R13, R12, R11 ;  /* 0x0000000c0d0e7389 */ /* 0x0000a400000c000b */
[----:B012---:R-:W-:Y:S01]  /*19570*/  ENDCOLLECTIVE ;  /* 0x000000000000791b */ /* 0x007fe20003800000 */
.L_x_2101:
[C---:B------:R-:W-:Y:S01]  /*19580*/  VIADD R6, R4.reuse, 0x10 ;  /* 0x0000001004067836 */ /* 0x040fe20000000000 */
        /* <DEDUP_REMOVED lines=8> */
.L_x_2102:
[----:B------:R-:W-:Y:S02]  /*19610*/  IMAD.MOV.U32 R13, RZ, RZ, R5 ;  /* 0x000000ffff0d7224 */ /* 0x000fe400078e0005 */
[----:B------:R-:W-:Y:S02]  /*19620*/  IMAD.MOV.U32 R12, RZ, RZ, 0x1 ;  /* 0x00000001ff0c7424 */ /* 0x000fe400078e00ff */
[----:B------:R-:W-:-:S07]  /*19630*/  IMAD.MOV.U32 R3, RZ, RZ, R14 ;  /* 0x000000ffff037224 */ /* 0x000fce00078e000e */
[----:B------:R-:W-:Y:S05]  /*19640*/  WARPSYNC.COLLECTIVE R15, `(.L_x_2103) ;  /* 0x000000000f087348 */ /* 0x000fea0003c00000 */
[----:B------:R0:W1:Y:S02]  /*19650*/  SHFL.IDX P6, R14, R13, R12, R11 ;  /* 0x0000000c0d0e7389 */ /* 0x00006400000c000b */
[----:B01----:R-:W-:Y:S01]  /*19660*/  ENDCOLLECTIVE ;  /* 0x000000000000791b */ /* 0x003fe20003800000 */
.L_x_2103:
        /* <DEDUP_REMOVED lines=10> */
[----:B------:R-:W-:Y:S01]  /*19710*/  ISETP.GE.AND P1, PT, R6, UR39, PT ;  /* 0x0000002706007c0c */ /* 0x000fe2000bf26270 */
[----:B------:R-:W-:Y:S02]  /*19720*/  VIADD R6, R4, 0x20 ;  /* 0x0000002004067836 */ /* 0x000fe40000000000 */
[----:B0-----:R-:W-:-:S10]  /*19730*/  IMAD.MOV.U32 R2, RZ, RZ, R14 ;  /* 0x000000ffff027224 */ /* 0x001fd400078e000e */
[----:B------:R-:W-:Y:S05]  /*19740*/  WARPSYNC.COLLECTIVE R15, `(.L_x_2104) ;  /* 0x000000000f087348 */ /* 0x000fea0003c00000 */
[----:B------:R0:W1:Y:S02]  /*19750*/  SHFL.IDX P6, R14, R13, R12, R11 ;  /* 0x0000000c0d0e7389 */ /* 0x00006400000c000b */
[----:B01----:R-:W-:Y:S01]  /*19760*/  ENDCOLLECTIVE ;  /* 0x000000000000791b */ /* 0x003fe20003800000 */
.L_x_2104:
        /* <DEDUP_REMOVED lines=8> */
.L_x_2105:
        /* <DEDUP_REMOVED lines=11> */
[----:B0-----:R-:W-:-:S12]  /*198a0*/  IMAD.MOV.U32 R2, RZ, RZ, R14 ;  /* 0x000000ffff027224 */ /* 0x001fd800078e000e */
[----:B------:R-:W-:Y:S05]  /*198b0*/  WARPSYNC.COLLECTIVE R15, `(.L_x_2106) ;  /* 0x000000000f087348 */ /* 0x000fea0003c00000 */
[----:B------:R0:W1:Y:S02]  /*198c0*/  SHFL.IDX P6, R14, R13, R12, R11 ;  /* 0x0000000c0d0e7389 */ /* 0x00006400000c000b */
[----:B01----:R-:W-:Y:S01]  /*198d0*/  ENDCOLLECTIVE ;  /* 0x000000000000791b */ /* 0x003fe20003800000 */
.L_x_2106:
[----:B------:R-:W-:Y:S01]  /*198e0*/  @P1 LOP3.LUT R16, R16, 0x40, RZ, 0xfc, !PT ;  /* 0x0000004010101812 */ /* 0x000fe200078efcff */
[----:B------:R-:W-:Y:S02]  /*198f0*/  IMAD.MOV.U32 R13, RZ, RZ, R5 ;  /* 0x000000ffff0d7224 */ /* 0x000fe400078e0005 */
[----:B------:R-:W-:Y:S02]  /*19900*/  IMAD.MOV.U32 R12, RZ, RZ, 0x3 ;  /* 0x00000003ff0c7424 */ /* 0x000fe400078e00ff */
[----:B------:R-:W-:-:S07]  /*19910*/  IMAD.MOV.U32 R3, RZ, RZ, R14 ;  /* 0x000000ffff037224 */ /* 0x000fce00078e000e */
[----:B------:R-:W-:Y:S05]  /*19920*/  WARPSYNC.COLLECTIVE R15, `(.L_x_2107) ;  /* 0x000000000f087348 */ /* 0x000fea0003c00000 */
[----:B------:R0:W1:Y:S02]  /*19930*/  SHFL.IDX P6, R14, R13, R12, R11 ;  /* 0x0000000c0d0e7389 */ /* 0x00006400000c000b */
[----:B01----:R-:W-:Y:S01]  /*19940*/  ENDCOLLECTIVE ;  /* 0x000000000000791b */ /* 0x003fe20003800000 */
.L_x_2107:
[----:B------:R-:W-:-:S05]  /*19950*/  @!P1 LEA R3, P0, R7, R3, 0x1 ;  /* 0x0000000307039211 */ /* 0x000fca00078008ff */
[----:B------:R-:W-:-:S05]  /*19960*/  @!P1 IMAD.X R2, RZ, RZ, R2, P0 ;  /* 0x000000ffff029224 */ /* 0x000fca00000e0602 */
[----:B------:R-:W-:Y:S01]  /*19970*/  @!P1 LOP3.LUT R3, R3, R2, RZ, 0x3c, !PT ;  /* 0x0000000203039212 */ /* 0x000fe200078e3cff */
[----:B------:R-:W-:-:S03]  /*19980*/  IMAD.MOV.U32 R13, RZ, RZ, R0 ;  /* 0x000000ffff0d7224 */ /* 0x000fc600078e0000 */
[----:B------:R-:W-:-:S04]  /*19990*/  @!P1 LOP3.LUT R2, R3, R2, RZ, 0x3c, !PT ;  /* 0x0000000203029212 */ /* 0x000fc800078e3cff */
[----:B------:R-:W-:Y:S01]  /*199a0*/  @!P1 LOP3.LUT R3, R3, R2, RZ, 0x3c, !PT ;  /* 0x0000000203039212 */ /* 0x000fe200078e3cff */
[----:B------:R-:W-:-:S04]  /*199b0*/  IMAD.MOV.U32 R5, RZ, RZ, R14 ;  /* 0x000000ffff057224 */ /* 0x000fc800078e000e */
[----:B------:R-:W-:Y:S01]  /*199c0*/  @!PT LDS RZ, [RZ] ;  /* 0x00000000fffff984 */ /* 0x000fe20000000800 */
[----:B------:R-:W-:Y:S01]  /*199d0*/  @!PT LDS RZ, [RZ] ;  /* 0x00000000fffff984 */ /* 0x000fe20000000800 */
[----:B------:R-:W-:Y:S01]  /*199e0*/  @!PT LDS RZ, [RZ] ;  /* 0x00000000fffff984 */ /* 0x000fe20000000800 */
[----:B------:R0:W-:Y:S03]  /*199f0*/  @!P1 LDGSTS.E.BYPASS.LTC128B.128 [R22+0x21400], desc[UR40][R2.64], !P5 ;  /* 0x2140000002169fae */ /* 0x0001e6000e901d68 */
[----:B0-----:R-:W-:Y:S05]  /*19a00*/  WARPSYNC.COLLECTIVE R15, `(.L_x_2108) ;  /* 0x000000000f087348 */ /* 0x001fea0003c00000 */
[----:B------:R1:W2:Y:S02]  /*19a10*/  SHFL.IDX P6, R14, R13, R12, R11 ;  /* 0x0000000c0d0e7389 */ /* 0x0002a400000c000b */
[----:B012---:R-:W-:Y:S01]  /*19a20*/  ENDCOLLECTIVE ;  /* 0x000000000000791b */ /* 0x007fe20003800000 */
.L_x_2108:
[----:B------:R-:W-:Y:S05]  /*19a30*/  BRA `(.L_x_2109) ;  /* 0xffffffc400647947 */ /* 0x000fea000383ffff */
.L_x_2043:
        /* <DEDUP_REMOVED lines=8> */
.L_x_2111:
[----:B------:R-:W-:Y:S05]  /*19ac0*/  BSYNC B0 ;  /* 0x0000000000007941 */ /* 0x000fea0003800000 */
.L_x_2110:
[----:B------:R-:W-:Y:S01]  /*19ad0*/  IMAD.MOV.U32 R13, RZ, RZ, R0 ;  /* 0x000000ffff0d7224 */ /* 0x000fe200078e0000 */
[----:B------:R-:W-:Y:S01]  /*19ae0*/  LOP3.LUT P1, RZ, R16, 0x100, RZ, 0xc0, !PT ;  /* 0x0000010010ff7812 */ /* 0x000fe2000782c0ff */
[----:B------:R-:W-:Y:S02]  /*19af0*/  IMAD.MOV.U32 R12, RZ, RZ, RZ ;  /* 0x000000ffff0c7224 */ /* 0x000fe400078e00ff */
[----:B------:R-:W-:Y:S02]  /*19b00*/  IMAD.MOV.U32 R11, RZ, RZ, 0x181f ;  /* 0x0000181fff0b7424 */ /* 0x000fe400078e00ff */
[----:B------:R-:W-:Y:S02]  /*19b10*/  IMAD.MOV.U32 R15, RZ, RZ, -0x1 ;  /* 0xffffffffff0f7424 */ /* 0x000fe400078e00ff */
[----:B------:R-:W-:-:S07]  /*19b20*/  IMAD.MOV.U32 R2, RZ, RZ, R14 ;  /* 0x000000ffff027224 */ /* 0x000fce00078e000e */
[----:B------:R-:W-:Y:S05]  /*19b30*/  WARPSYNC.COLLECTIVE R15, `(.L_x_2112) ;  /* 0x000000000f087348 */ /* 0x000fea0003c00000 */
[----:B------:R0:W1:Y:S02]  /*19b40*/  SHFL.IDX P6, R14, R13, R12, R11 ;  /* 0x0000000c0d0e7389 */ /* 0x00006400000c000b */
[----:B01----:R-:W-:Y:S01]  /*19b50*/  ENDCOLLECTIVE ;  /* 0x000000000000791b */ /* 0x003fe20003800000 */
.L_x_2112:
[----:B------:R-:W-:Y:S02]  /*19b60*/  IMAD.MOV.U32 R13, RZ, RZ, R4 ;  /* 0x000000ffff0d7224 */ /* 0x000fe400078e0004 */
[----:B------:R-:W-:Y:S01]  /*19b70*/  IMAD.MOV.U32 R12, RZ, RZ, 0x1 ;  /* 0x00000001ff0c7424 */ /* 0x000fe200078e00ff */
[----:B------:R-:W-:Y:S02]  /*19b80*/  @!P1 LEA R14, P0, R6, R14, 0x1 ;  /* 0x0000000e060e9211 */ /* 0x000fe400078008ff */
[----:B------:R-:W-:-:S03]  /*19b90*/  LOP3.LUT P6, RZ, R16, 0x40000, RZ, 0xc0, !PT ;  /* 0x0004000010ff7812 */ /* 0x000fc600078cc0ff */
[----:B------:R-:W-:Y:S01]  /*19ba0*/  @!P1 IMAD.X R3, RZ, RZ, R2, P0 ;  /* 0x000000ffff039224 */ /* 0x000fe200000e0602 */
[C---:B------:R-:W-:Y:S01]  /*19bb0*/  LOP3.LUT P0, RZ, R16.reuse, 0x80000, RZ, 0xc0, !PT ;  /* 0x0008000010ff7812 */ /* 0x040fe2000780c0ff */
[----:B------:R-:W-:Y:S01]  /*19bc0*/  @!P1 IMAD.MOV.U32 R2, RZ, RZ, R14 ;  /* 0x000000ffff029224 */ /* 0x000fe200078e000e */
[----:B------:R-:W-:-:S04]  /*19bd0*/  LOP3.LUT R16, R16, 0xffbfffff, RZ, 0xc0, !PT ;  /* 0xffbfffff10107812 */ /* 0x000fc800078ec0ff */
[----:B------:R-:W-:-:S07]  /*19be0*/  @P2 LOP3.LUT R16, R16, 0x400000, RZ, 0xfc, !PT ;  /* 0x0040000010102812 */ /* 0x000fce00078efcff */
        /* <DEDUP_REMOVED lines=9> */
.L_x_2113:
        /* <DEDUP_REMOVED lines=15> */
.L_x_2114:
        /* <DEDUP_REMOVED lines=27> */
.L_x_2115:
[----:B------:R-:W-:Y:S02]  /*19f20*/  IMAD.MOV.U32 R13, RZ, RZ, R0 ;  /* 0x000000ffff0d7224 */ /* 0x000fe400078e0000 */
[----:B------:R-:W-:-:S07]  /*19f30*/  IMAD.MOV.U32 R5, RZ, RZ, R14 ;  /* 0x000000ffff057224 */ /* 0x000fce00078e000e */
[----:B------:R-:W-:Y:S05]  /*19f40*/  WARPSYNC.COLLECTIVE R15, `(.L_x_2116) ;  /* 0x000000000f087348 */ /* 0x000fea0003c00000 */
[----:B------:R0:W1:Y:S02]  /*19f50*/  SHFL.IDX P6, R14, R13, R12, R11 ;  /* 0x0000000c0d0e7389 */ /* 0x00006400000c000b */
[----:B01----:R-:W-:Y:S01]  /*19f60*/  ENDCOLLECTIVE ;  /* 0x000000000000791b */ /* 0x003fe20003800000 */
.L_x_2116:
        /* <DEDUP_REMOVED lines=17> */
.L_x_2117:
        /* <DEDUP_REMOVED lines=14> */
.L_x_2118:
[----:B------:R-:W-:Y:S01]  /*1a160*/  @!PT LDS RZ, [RZ] ;  /* 0x00000000fffff984 */ /* 0x000fe20000000800 */
[----:B------:R-:W-:Y:S01]  /*1a170*/  @!PT LDS RZ, [RZ] ;  /* 0x00000000fffff984 */ /* 0x000fe20000000800 */
[----:B------:R-:W-:Y:S01]  /*1a180*/  @!PT LDS RZ, [RZ] ;  /* 0x00000000fffff984 */ /* 0x000fe20000000800 */
[----:B------:R0:W-:Y:S01]  /*1a190*/  @!P1 LDGSTS.E.BYPASS.LTC128B.128 [R22+0x35400], desc[UR40][R2.64+0x380], P0 ;  /* 0x3540038002169fae */ /* 0x0001e20008101d68 */
[----:B------:R-:W-:Y:S05]  /*1a1a0*/  BRA `(.L_x_2119) ;  /* 0xffffffc400f07947 */ /* 0x000fea000383ffff */
.L_x_2046:
[----:B0-----:R0:W2:Y:S02]  /*1a1b0*/  SYNCS.PHASECHK.TRANS64.TRYWAIT P0, [R17+URZ+0x38820], R0 ;  /* 0x03882000110075a7 */ /* 0x0010a4000800017f */
[----:B--2---:R-:W-:Y:S05]  /*1a1c0*/  @!P0 NANOSLEEP.SYNCS 0x989680 ;  /* 0x009896800000895d */ /* 0x004fea0003900000 */
[----:B------:R-:W2:Y:S02]  /*1a1d0*/  @!P0 SYNCS.PHASECHK.TRANS64 P0, [R17+URZ+0x38820], R0 ;  /* 0x03882000110085a7 */ /* 0x000ea4000800007f */
[----:B--2---:R-:W-:Y:S05]  /*1a1e0*/  @!P0 BRA `(.L_x_2046) ;  /* 0xfffffffc00f08947 */ /* 0x004fea000383ffff */
[----:B------:R-:W-:Y:S05]  /*1a1f0*/  BRA `(.L_x_2120) ;  /* 0xffffffc800747947 */ /* 0x000fea000383ffff */
.L_x_2049:
[----:B0-----:R0:W2:Y:S02]  /*1a200*/  SYNCS.PHASECHK.TRANS64.TRYWAIT P0, [R27+URZ+0x38860], R0 ;  /* 0x038860001b0075a7 */ /* 0x0010a4000800017f */
[----:B--2---:R-:W-:Y:S05]  /*1a210*/  @!P0 NANOSLEEP.SYNCS 0x989680 ;  /* 0x009896800000895d */ /* 0x004fea0003900000 */
[----:B------:R-:W2:Y:S02]  /*1a220*/  @!P0 SYNCS.PHASECHK.TRANS64 P0, [R27+URZ+0x38860], R0 ;  /* 0x038860001b0085a7 */ /* 0x000ea4000800007f */
[----:B--2---:R-:W-:Y:S05]  /*1a230*/  @!P0 BRA `(.L_x_2049) ;  /* 0xfffffffc00f08947 */ /* 0x004fea000383ffff */
[----:B------:R-:W-:Y:S05]  /*1a240*/  BRA `(.L_x_2121) ;  /* 0xffffffc800847947 */ /* 0x000fea000383ffff */
.L_x_2050:
        /* <DEDUP_REMOVED lines=8> */
.L_x_2123:
[----:B------:R-:W-:Y:S05]  /*1a2d0*/  BSYNC B0 ;  /* 0x0000000000007941 */ /* 0x000fea0003800000 */
.L_x_2122:
        /* <DEDUP_REMOVED lines=15> */
.L_x_2124:
[----:B------:R-:W-:-:S04]  /*1a3d0*/  LOP3.LUT R16, R16, 0xffffffbf, RZ, 0xc0, !PT ;  /* 0xffffffbf10107812 */ /* 0x000fc800078ec0ff */
[----:B------:R-:W-:Y:S01]  /*1a3e0*/  @P1 LOP3.LUT R16, R16, 0x40, RZ, 0xfc, !PT ;  /* 0x0000004010101812 */ /* 0x000fe200078efcff */
[----:B------:R-:W-:Y:S02]  /*1a3f0*/  IMAD.MOV.U32 R13, RZ, RZ, R7 ;  /* 0x000000ffff0d7224 */ /* 0x000fe400078e0007 */
        /* <DEDUP_REMOVED lines=31> */
.L_x_2125:
[----:B------:R-:W-:Y:S02]  /*1a5f0*/  IMAD.MOV.U32 R13, RZ, RZ, R6 ;  /* 0x000000ffff0d7224 */ /* 0x000fe400078e0006 */
[----:B------:R-:W-:-:S07]  /*1a600*/  IMAD.MOV.U32 R3, RZ, RZ, R14 ;  /* 0x000000ffff037224 */ /* 0x000fce00078e000e */
[----:B------:R-:W-:Y:S05]  /*1a610*/  WARPSYNC.COLLECTIVE R15, `(.L_x_2126) ;  /* 0x000000000f087348 */ /* 0x000fea0003c00000 */
[----:B------:R0:W1:Y:S02]  /*1a620*/  SHFL.IDX P6, R14, R13, R12, R11 ;  /* 0x0000000c0d0e7389 */ /* 0x00006400000c000b */
[----:B01----:R-:W-:Y:S01]  /*1a630*/  ENDCOLLECTIVE ;  /* 0x000000000000791b */ /* 0x003fe20003800000 */
.L_x_2126:
        /* <DEDUP_REMOVED lines=28> */
.L_x_2127:
[----:B------:R-:W-:Y:S02]  /*1a800*/  IMAD.MOV.U32 R13, RZ, RZ, R6 ;  /* 0x000000ffff0d7224 */ /* 0x000fe400078e0006 */
[----:B------:R-:W-:-:S07]  /*1a810*/  IMAD.MOV.U32 R8, RZ, RZ, R14 ;  /* 0x000000ffff087224 */ /* 0x000fce00078e000e */
[----:B------:R-:W-:Y:S05]  /*1a820*/  WARPSYNC.COLLECTIVE R15, `(.L_x_2128) ;  /* 0x000000000f087348 */ /* 0x000fea0003c00000 */
[----:B------:R0:W1:Y:S02]  /*1a830*/  SHFL.IDX P6, R14, R13, R12, R11 ;  /* 0x0000000c0d0e7389 */ /* 0x00006400000c000b */
[----:B01----:R-:W-:Y:S01]  /*1a840*/  ENDCOLLECTIVE ;  /* 0x000000000000791b */ /* 0x003fe20003800000 */
.L_x_2128:
        /* <DEDUP_REMOVED lines=28> */
.L_x_2129:
[----:B------:R-:W-:Y:S02]  /*1aa10*/  IMAD.MOV.U32 R13, RZ, RZ, R6 ;  /* 0x000000ffff0d7224 */ /* 0x000fe400078e0006 */
[----:B------:R-:W-:-:S07]  /*1aa20*/  IMAD.MOV.U32 R7, RZ, RZ, R14 ;  /* 0x000000ffff077224 */ /* 0x000fce00078e000e */
[----:B------:R-:W-:Y:S05]  /*1aa30*/  WARPSYNC.COLLECTIVE R15, `(.L_x_2130) ;  /* 0x000000000f087348 */ /* 0x000fea0003c00000 */
[----:B------:R0:W1:Y:S02]  /*1aa40*/  SHFL.IDX P6, R14, R13, R12, R11 ;  /* 0x0000000c0d0e7389 */ /* 0x00006400000c000b */
[----:B01----:R-:W-:Y:S01]  /*1aa50*/  ENDCOLLECTIVE ;  /* 0x000000000000791b */ /* 0x003fe20003800000 */
.L_x_2130:
[----:B------:R-:W-:Y:S05]  /*1aa60*/  BRA `(.L_x_2131) ;  /* 0xffffffc800347947 */ /* 0x000fea000383ffff */
.L_x_2056:
[----:B0-----:R0:W2:Y:S02]  /*1aa70*/  SYNCS.PHASECHK.TRANS64.TRYWAIT P0, [R8+URZ+0x38840], R20 ;  /* 0x03884014080075a7 */ /* 0x0010a4000800017f */
[----:B--2---:R-:W-:Y:S05]  /*1aa80*/  @!P0 NANOSLEEP.SYNCS 0x989680 ;  /* 0x009896800000895d */ /* 0x004fea0003900000 */
[----:B------:R-:W2:Y:S02]  /*1aa90*/  @!P0 SYNCS.PHASECHK.TRANS64 P0, [R8+URZ+0x38840], R20 ;  /* 0x03884014080085a7 */ /* 0x000ea4000800007f */
[----:B--2---:R-:W-:Y:S05]  /*1aaa0*/  @!P0 BRA `(.L_x_2056) ;  /* 0xfffffffc00f08947 */ /* 0x004fea000383ffff */
[----:B------:R-:W-:Y:S05]  /*1aab0*/  BRA `(.L_x_2132) ;  /* 0xffffffcc00947947 */ /* 0x000fea000383ffff */
.L_x_2057:
        /* <DEDUP_REMOVED lines=8> */
.L_x_2134:
[----:B------:R-:W-:Y:S05]  /*1ab40*/  BSYNC B1 ;  /* 0x0000000000017941 */ /* 0x000fea0003800000 */
.L_x_2133:
        /* <DEDUP_REMOVED lines=9> */
.L_x_2135:
[----:B------:R-:W-:Y:S02]  /*1abe0*/  IMAD.MOV.U32 R13, RZ, RZ, R27 ;  /* 0x000000ffff0d7224 */ /* 0x000fe400078e001b */
[----:B------:R-:W-:Y:S02]  /*1abf0*/  IMAD.MOV.U32 R12, RZ, RZ, 0x1 ;  /* 0x00000001ff0c7424 */ /* 0x000fe400078e00ff */
[----:B------:R-:W-:-:S07]  /*1ac00*/  IMAD.MOV.U32 R2, RZ, RZ, R14 ;  /* 0x000000ffff027224 */ /* 0x000fce00078e000e */
[----:B------:R-:W-:Y:S05]  /*1ac10*/  WARPSYNC.COLLECTIVE R15, `(.L_x_2136) ;  /* 0x000000000f087348 */ /* 0x000fea0003c00000 */
[----:B------:R0:W1:Y:S02]  /*1ac20*/  SHFL.IDX P6, R14, R13, R12, R11 ;  /* 0x0000000c0d0e7389 */ /* 0x00006400000c000b */
[----:B01----:R-:W-:Y:S01]  /*1ac30*/  ENDCOLLECTIVE ;  /* 0x000000000000791b */ /* 0x003fe20003800000 */
.L_x_2136:
        /* <DEDUP_REMOVED lines=11> */
.L_x_2137:
[----:B------:R-:W-:Y:S02]  /*1acf0*/  IMAD.MOV.U32 R13, RZ, RZ, R27 ;  /* 0x000000ffff0d7224 */ /* 0x000fe400078e001b */
[----:B------:R-:W-:Y:S02]  /*1ad00*/  IMAD.MOV.U32 R12, RZ, RZ, 0x2 ;  /* 0x00000002ff0c7424 */ /* 0x000fe400078e00ff */
[----:B------:R-:W-:-:S07]  /*1ad10*/  IMAD.MOV.U32 R2, RZ, RZ, R14 ;  /* 0x000000ffff027224 */ /* 0x000fce00078e000e */
[----:B------:R-:W-:Y:S05]  /*1ad20*/  WARPSYNC.COLLECTIVE R15, `(.L_x_2138) ;  /* 0x000000000f087348 */ /* 0x000fea0003c00000 */
[----:B------:R0:W1:Y:S02]  /*1ad30*/  SHFL.IDX P6, R14, R13, R12, R11 ;  /* 0x0000000c0d0e7389 */ /* 0x00006400000c000b */
[----:B01----:R-:W-:Y:S01]  /*1ad40*/  ENDCOLLECTIVE ;  /* 0x000000000000791b */ /* 0x003fe20003800000 */
.L_x_2138:
        /* <DEDUP_REMOVED lines=11> */
.L_x_2139:
[----:B------:R-:W-:Y:S02]  /*1ae00*/  IMAD.MOV.U32 R13, RZ, RZ, R27 ;  /* 0x000000ffff0d7224 */ /* 0x000fe400078e001b */
[----:B------:R-:W-:Y:S02]  /*1ae10*/  IMAD.MOV.U32 R12, RZ, RZ, 0x3 ;  /* 0x00000003ff0c7424 */ /* 0x000fe400078e00ff */
[----:B------:R-:W-:-:S07]  /*1ae20*/  IMAD.MOV.U32 R2, RZ, RZ, R14 ;  /* 0x000000ffff027224 */ /* 0x000fce00078e000e */
[----:B------:R-:W-:Y:S05]  /*1ae30*/  WARPSYNC.COLLECTIVE R15, `(.L_x_2140) ;  /* 0x000000000f087348 */ /* 0x000fea0003c00000 */
[----:B------:R0:W1:Y:S02]  /*1ae40*/  SHFL.IDX P6, R14, R13, R12, R11 ;  /* 0x0000000c0d0e7389 */ /* 0x00006400000c000b */
[----:B01----:R-:W-:Y:S01]  /*1ae50*/  ENDCOLLECTIVE ;  /* 0x000000000000791b */ /* 0x003fe20003800000 */
.L_x_2140:
        /* <DEDUP_REMOVED lines=11> */
.L_x_2141:
[----:B------:R-:W-:Y:S01]  /*1af10*/  IMAD.MOV.U32 R2, RZ, RZ, R14 ;  /* 0x000000ffff027224 */ /* 0x000fe200078e000e */
[----:B------:R-:W-:Y:S06]  /*1af20*/  BRA `(.L_x_2142) ;  /* 0xffffffcc00247947 */ /* 0x000fec000383ffff */
.L_x_2062:
[----:B---3--:R3:W4:Y:S02]  /*1af30*/  SYNCS.PHASECHK.TRANS64.TRYWAIT P0, [R8+URZ+0x38860], R20 ;  /* 0x03886014080075a7 */ /* 0x008724000800017f */
[----:B----4-:R-:W-:Y:S05]  /*1af40*/  @!P0 NANOSLEEP.SYNCS 0x989680 ;  /* 0x009896800000895d */ /* 0x010fea0003900000 */
[----:B------:R-:W4:Y:S02]  /*1af50*/  @!P0 SYNCS.PHASECHK.TRANS64 P0, [R8+URZ+0x38860], R20 ;  /* 0x03886014080085a7 */ /* 0x000f24000800007f */
[----:B----4-:R-:W-:Y:S05]  /*1af60*/  @!P0 BRA `(.L_x_2062) ;  /* 0xfffffffc00f08947 */ /* 0x010fea000383ffff */
[----:B------:R-:W-:Y:S05]  /*1af70*/  BRA `(.L_x_2143) ;  /* 0xffffffcc00747947 */ /* 0x000fea000383ffff */
.L_x_2063:
[----:B------:R-:W-:Y:S01]  /*1af80*/  BSSY B1, `(.L_x_2144) ;  /* 0x0000008000017945 */ /* 0x000fe20003800000 */
[----:B------:R-:W-:Y:S02]  /*1af90*/  IMAD.MOV.U32 R13, RZ, RZ, R20 ;  /* 0x000000ffff0d7224 */ /* 0x000fe400078e0014 */
[----:B------:R-:W-:Y:S02]  /*1afa0*/  IMAD.MOV.U32 R12, RZ, RZ, RZ ;  /* 0x000000ffff0c7224 */ /* 0x000fe400078e00ff */
[----:B------:R-:W-:Y:S02]  /*1afb0*/  IMAD.MOV.U32 R11, RZ, RZ, 0x181f ;  /* 0x0000181fff0b7424 */ /* 0x000fe400078e00ff */
[----:B------:R-:W-:-:S07]  /*1afc0*/  IMAD.MOV.U32 R15, RZ, RZ, -0x1 ;  /* 0xffffffffff0f7424 */ /* 0x000fce00078e00ff */
[----:B--2---:R-:W-:Y:S05]  /*1afd0*/  WARPSYNC.COLLECTIVE R15, `(.L_x_2145) ;  /* 0x000000000f087348 */ /* 0x004fea0003c00000 */
[----:B------:R0:W1:Y:S02]  /*1afe0*/  SHFL.IDX P6, R14, R13, R12, R11 ;  /* 0x0000000c0d0e7389 */ /* 0x00006400000c000b */
[----:B012---:R-:W-:Y:S01]  /*1aff0*/  ENDCOLLECTIVE ;  /* 0x000000000000791b */ /* 0x007fe20003800000 */
.L_x_2145:
[----:B------:R-:W-:Y:S05]  /*1b000*/  BSYNC B1 ;  /* 0x0000000000017941 */ /* 0x000fea0003800000 */
.L_x_2144:
[----:B------:R-:W-:Y:S01]  /*1b010*/  IMAD.MOV.U32 R13, RZ, RZ, R10 ;  /* 0x000000ffff0d7224 */ /* 0x000fe200078e000a */
[C---:B------:R-:W-:Y:S01]  /*1b020*/  LOP3.LUT P2, RZ, R16.reuse, 0x200, RZ, 0xc0, !PT ;  /* 0x0000020010ff7812 */ /* 0x040fe2000784c0ff */
[----:B------:R-:W-:Y:S01]  /*1b030*/  IMAD.MOV.U32 R12, RZ, RZ, RZ ;  /* 0x000000ffff0c7224 */ /* 0x000fe200078e00ff */
[C---:B------:R-:W-:Y:S01]  /*1b040*/  LOP3.LUT P1, RZ, R16.reuse, 0x20, RZ, 0xc0, !PT ;  /* 0x0000002010ff7812 */ /* 0x040fe2000782c0ff */
[----:B------:R-:W-:Y:S01]  /*1b050*/  IMAD.MOV.U32 R11, RZ, RZ, 0x181f ;  /* 0x0000181fff0b7424 */ /* 0x000fe200078e00ff */
[----:B------:R-:W-:Y:S01]  /*1b060*/  P2R R4, PR, RZ, 0x8 ;  /* 0x00000008ff047803 */ /* 0x000fe20000000000 */
[----:B------:R-:W-:Y:S01]  /*1b070*/  IMAD.MOV.U32 R15, RZ, RZ, -0x1 ;  /* 0xffffffffff0f7424 */ /* 0x000fe200078e00ff */
[----:B------:R-:W-:Y:S01]  /*1b080*/  LOP3.LUT P3, RZ, R16, 0x10, RZ, 0xc0, !PT ;  /* 0x0000001010ff7812 */ /* 0x000fe2000786c0ff */
[----:B------:R-:W-:Y:S02]  /*1b090*/  IMAD.MOV.U32 R3, RZ, RZ, R14 ;  /* 0x000000ffff037224 */ /* 0x000fe400078e000e */
[----:B------:R-:W-:-:S10]  /*1b0a0*/  IMAD R21, R21, 0x2, R17 ;  /* 0x0000000215157824 */ /* 0x000fd400078e0211 */
[----:B------:R-:W-:Y:S05]  /*1b0b0*/  WARPSYNC.COLLECTIVE R15, `(.L_x_2146) ;  /* 0x000000000f087348 */ /* 0x000fea0003c00000 */
[----:B------:R0:W1:Y:S02]  /*1b0c0*/  SHFL.IDX P6, R14, R13, R12, R11 ;  /* 0x0000000c0d0e7389 */ /* 0x00006400000c000b */
[----:B01----:R-:W-:Y:S01]  /*1b0d0*/  ENDCOLLECTIVE ;  /* 0x000000000000791b */ /* 0x003fe20003800000 */
.L_x_2146:
        /* <DEDUP_REMOVED lines=14> */
.L_x_2147:
        /* <DEDUP_REMOVED lines=17> */
.L_x_2148:
        /* <DEDUP_REMOVED lines=18> */
.L_x_2149:
        /* <DEDUP_REMOVED lines=14> */
.L_x_2150:
        /* <DEDUP_REMOVED lines=17> */
.L_x_2151:
        /* <DEDUP_REMOVED lines=14> */
.L_x_2152:
[----:B------:R-:W-:Y:S05]  /*1b6c0*/  BRA `(.L_x_2153) ;  /* 0xffffffc800e47947 */ /* 0x000fea000383ffff */
.L_x_2071:
[----:B------:R-:W-:Y:S01]  /*1b6d0*/  BSSY B0, `(.L_x_2154) ;  /* 0x0000008000007945 */ /* 0x000fe20003800000 */
[----:B------:R-:W-:Y:S02]  /*1b6e0*/  IMAD.MOV.U32 R13, RZ, RZ, R36 ;  /* 0x000000ffff0d7224 */ /* 0x000fe400078e0024 */
[----:B------:R-:W-:Y:S02]  /*1b6f0*/  IMAD.MOV.U32 R12, RZ, RZ, RZ ;  /* 0x000000ffff0c7224 */ /* 0x000fe400078e00ff */
[----:B------:R-:W-:Y:S02]  /*1b700*/  IMAD.MOV.U32 R11, RZ, RZ, 0x1f ;  /* 0x0000001fff0b7424 */ /* 0x000fe400078e00ff */
[----:B------:R-:W-:-:S07]  /*1b710*/  IMAD.MOV.U32 R15, RZ, RZ, -0x1 ;  /* 0xffffffffff0f7424 */ /* 0x000fce00078e00ff */
[----:B012--5:R-:W-:Y:S05]  /*1b720*/  WARPSYNC.COLLECTIVE R15, `(.L_x_2155) ;  /* 0x000000000f087348 */ /* 0x027fea0003c00000 */
[----:B------:R3:W4:Y:S02]  /*1b730*/  SHFL.IDX P6, R14, R13, R12, R11 ;  /* 0x0000000c0d0e7389 */ /* 0x00072400000c000b */
[----:B012345:R-:W-:Y:S01]  /*1b740*/  ENDCOLLECTIVE ;  /* 0x000000000000791b */ /* 0x03ffe20003800000 */
.L_x_2155:
[----:B------:R-:W-:Y:S05]  /*1b750*/  BSYNC B0 ;  /* 0x0000000000007941 */ /* 0x000fea0003800000 */
.L_x_2154:
[----:B------:R-:W-:Y:S05]  /*1b760*/  BRA `(.L_x_2156) ;  /* 0xffffffcc00e87947 */ /* 0x000fea000383ffff */
.L_x_2074:
[----:B0-----:R0:W4:Y:S02]  /*1b770*/  SYNCS.PHASECHK.TRANS64.TRYWAIT P0, [R5+URZ+0x38820], R0 ;  /* 0x03882000050075a7 */ /* 0x001124000800017f */
[----:B----4-:R-:W-:Y:S05]  /*1b780*/  @!P0 NANOSLEEP.SYNCS 0x989680 ;  /* 0x009896800000895d */ /* 0x010fea0003900000 */
[----:B------:R-:W4:Y:S02]  /*1b790*/  @!P0 SYNCS.PHASECHK.TRANS64 P0, [R5+URZ+0x38820], R0 ;  /* 0x03882000050085a7 */ /* 0x000f24000800007f */
[----:B----4-:R-:W-:Y:S05]  /*1b7a0*/  @!P0 BRA `(.L_x_2074) ;  /* 0xfffffffc00f08947 */ /* 0x010fea000383ffff */
[----:B------:R-:W-:Y:S05]  /*1b7b0*/  BRA `(.L_x_2157) ;  /* 0xffffffd000307947 */ /* 0x000fea000383ffff */
.L_x_2075:
        /* <DEDUP_REMOVED lines=11> */
.L_x_2159:
[----:B------:R-:W-:Y:S05]  /*1b870*/  BSYNC B0 ;  /* 0x0000000000007941 */ /* 0x000fea0003800000 */
.L_x_2158:
[----:B------:R-:W-:Y:S05]  /*1b880*/  BRA `(.L_x_2160) ;  /* 0xffffffd000187947 */ /* 0x000fea000383ffff */
.L_x_2078:
[----:B------:R-:W-:Y:S01]  /*1b890*/  BSSY B1, `(.L_x_2161) ;  /* 0x0000006000017945 */ /* 0x000fe20003800000 */
[----:B------:R-:W-:-:S07]  /*1b8a0*/  IMAD.MOV.U32 R15, RZ, RZ, -0x1 ;  /* 0xffffffffff0f7424 */ /* 0x000fce00078e00ff */
[----:B0123-5:R-:W-:Y:S05]  /*1b8b0*/  WARPSYNC.COLLECTIVE R15, `(.L_x_2162) ;  /* 0x000000000f0c7348 */ /* 0x02ffea0003c00000 */
[----:B------:R-:W-:Y:S02]  /*1b8c0*/  ELECT P6, UR62, PT ;  /* 0x00000000003e782f */ /* 0x000fe400038c0000 */
[----:B------:R-:W-:Y:S01]  /*1b8d0*/  MOV R14, UR62 ;  /* 0x0000003e000e7c02 */ /* 0x000fe20008000f00 */
[----:B0123-5:R-:W-:Y:S10]  /*1b8e0*/  ENDCOLLECTIVE ;  /* 0x000000000000791b */ /* 0x02fff40003800000 */
.L_x_2162:
[----:B------:R-:W-:Y:S05]  /*1b8f0*/  BSYNC B1 ;  /* 0x0000000000017941 */ /* 0x000fea0003800000 */
.L_x_2161:
[----:B------:R-:W-:Y:S05]  /*1b900*/  BRA `(.L_x_2163) ;  /* 0xffffffd000107947 */ /* 0x000fea000383ffff */
.L_x_2080:
[----:B0-----:R0:W4:Y:S02]  /*1b910*/  SYNCS.PHASECHK.TRANS64.TRYWAIT P1, [R3+URZ+0x38840], R2 ;  /* 0x03884002030075a7 */ /* 0x001124000802017f */
[----:B----4-:R-:W-:Y:S05]  /*1b920*/  @!P1 NANOSLEEP.SYNCS 0x989680 ;  /* 0x009896800000995d */ /* 0x010fea0003900000 */
[----:B------:R-:W4:Y:S02]  /*1b930*/  @!P1 SYNCS.PHASECHK.TRANS64 P1, [R3+URZ+0x38840], R2 ;  /* 0x03884002030095a7 */ /* 0x000f24000802007f */
[----:B----4-:R-:W-:Y:S05]  /*1b940*/  @!P1 BRA `(.L_x_2080) ;  /* 0xfffffffc00f09947 */ /* 0x010fea000383ffff */
[----:B------:R-:W-:Y:S05]  /*1b950*/  BRA `(.L_x_2164) ;  /* 0xffffffd0002c7947 */ /* 0x000fea000383ffff */
.L_x_2082:
[----:B----4-:R4:W0:Y:S02]  /*1b960*/  SYNCS.PHASECHK.TRANS64.TRYWAIT P1, [R5+URZ+0x38840], R0 ;  /* 0x03884000050075a7 */ /* 0x010824000802017f */
[----:B0-----:R-:W-:Y:S05]  /*1b970*/  @!P1 NANOSLEEP.SYNCS 0x989680 ;  /* 0x009896800000995d */ /* 0x001fea0003900000 */
[----:B------:R-:W0:Y:S02]  /*1b980*/  @!P1 SYNCS.PHASECHK.TRANS64 P1, [R5+URZ+0x38840], R0 ;  /* 0x03884000050095a7 */ /* 0x000e24000802007f */
[----:B0-----:R-:W-:Y:S05]  /*1b990*/  @!P1 BRA `(.L_x_2082) ;  /* 0xfffffffc00f09947 */ /* 0x001fea000383ffff */
[----:B------:R-:W-:Y:S05]  /*1b9a0*/  BRA `(.L_x_2165) ;  /* 0xffffffd000387947 */ /* 0x000fea000383ffff */
.L_x_2084:
[----:B------:R0:W0:Y:S02]  /*1b9b0*/  SYNCS.PHASECHK.TRANS64.TRYWAIT P1, [R3+URZ+0x38860], R2 ;  /* 0x03886002030075a7 */ /* 0x000024000802017f */
[----:B0-----:R-:W-:Y:S05]  /*1b9c0*/  @!P1 NANOSLEEP.SYNCS 0x989680 ;  /* 0x009896800000995d */ /* 0x001fea0003900000 */
[----:B------:R-:W0:Y:S02]  /*1b9d0*/  @!P1 SYNCS.PHASECHK.TRANS64 P1, [R3+URZ+0x38860], R2 ;  /* 0x03886002030095a7 */ /* 0x000e24000802007f */
[----:B0-----:R-:W-:Y:S05]  /*1b9e0*/  @!P1 BRA `(.L_x_2084) ;  /* 0xfffffffc00f09947 */ /* 0x001fea000383ffff */
[----:B------:R-:W-:Y:S05]  /*1b9f0*/  BRA `(.L_x_2166) ;  /* 0xffffffd000347947 */ /* 0x000fea000383ffff */
.L_x_2167:
        /* <DEDUP_REMOVED lines=16> */
.L_x_5640:


//--------------------- .text._ZN7cutlass13device_kernelIN5flash11enable_sm90INS1_16FlashAttnFwdSm90INS1_25CollectiveMainloopFwdSm90ILi2EN4cute5tupleIJNS5_1CILi1EEES8_S8_EEENS6_IJNS7_ILi64EEESA_SA_EEELi512ENS_6half_tEfNS_4arch4Sm90ELb0ELb1ELb0ELb1ELb1ELb0ELb0ELb0ELb0ELb1ELb0ELb0EEENS1_21CollectiveEpilogueFwdINS6_IJSA_NS7_ILi512EEESA_EEES9_SC_SE_Li256ELb1ELb1ELb0ELb0EEENS1_36VarlenDynamicPersistentTileSchedulerILi64ELi64ELi256ELi128ELb0ELb1ELb1ELb1ELb0ELb1EEEEEEEEEvNT_6ParamsE --------------------------
	.section	.text._ZN7cutlass13device_kernelIN5flash11enable_sm90INS1_16FlashAttnFwdSm90INS1_25CollectiveMainloopFwdSm90ILi2EN4cute5tupleIJNS5_1CILi1EEES8_S8_EEENS6_IJNS7_ILi64EEESA_SA_EEELi512ENS_6half_tEfNS_4arch4Sm90ELb0ELb1ELb0ELb1ELb1ELb0ELb0ELb0ELb0ELb1ELb0ELb0EEENS1_21CollectiveEpilogueFwdINS6_IJSA_NS7_ILi512EEESA_EEES9_SC_SE_Li256ELb1ELb1ELb0ELb0EEENS1_36VarlenDynamicPersistentTileSchedulerILi64ELi64ELi256ELi128ELb0ELb1ELb1ELb1ELb0ELb1EEEEEEEEEvNT_6ParamsE,"ax",@progbits
	.align	128
.text._ZN7cutlass13device_kernelIN5flash11enable_sm90INS1_16FlashAttnFwdSm90INS1_25CollectiveMainloopFwdSm90ILi2EN4cute5tupleIJNS5_1CILi1EEES8_S8_EEENS6_IJNS7_ILi64EEESA_SA_EEELi512ENS_6half_tEfNS_4arch4Sm90ELb0ELb1ELb0ELb1ELb1ELb0ELb0ELb0ELb0ELb1ELb0ELb0EEENS1_21CollectiveEpilogueFwdINS6_IJSA_NS7_ILi512EEESA_EEES9_SC_SE_Li256ELb1ELb1ELb0ELb0EEENS1_36VarlenDynamicPersistentTileSchedulerILi64ELi64ELi256ELi128ELb0ELb1ELb1ELb1ELb0ELb1EEEEEEEEEvNT_6ParamsE:
        .type           _ZN7cutlass13device_kernelIN5flash11enable_sm90INS1_16FlashAttnFwdSm90INS1_25CollectiveMainloopFwdSm90ILi2EN4cute5tupleIJNS5_1CILi1EEES8_S8_EEENS6_IJNS7_ILi64EEESA_SA_EEELi512ENS_6half_tEfNS_4arch4Sm90ELb0ELb1ELb0ELb1ELb1ELb0ELb0ELb0ELb0ELb1ELb0ELb0EEENS1_21CollectiveEpilogueFwdINS6_IJSA_NS7_ILi512EEESA_EEES9_SC_SE_Li256ELb1ELb1ELb0ELb0EEENS1_36VarlenDynamicPersistentTileSchedulerILi64ELi64ELi256ELi128ELb0ELb1ELb1ELb1ELb0ELb1EEEEEEEEEvNT_6ParamsE,@function
        .size           _ZN7cutlass13device_kernelIN5flash11enable_sm90INS1_16FlashAttnFwdSm90INS1_25CollectiveMainloopFwdSm90ILi2EN4cute5tupleIJNS5_1CILi1EEES8_S8_EEENS6_IJNS7_ILi64EEESA_SA_EEELi512ENS_6half_tEfNS_4arch4Sm90ELb0ELb1ELb0ELb1ELb1ELb0ELb0ELb0ELb0ELb1ELb0ELb0EEENS1_21CollectiveEpilogueFwdINS6_IJSA_NS7_ILi512EEESA_EEES9_SC_SE_Li256ELb1ELb1ELb0ELb0EEENS1_36VarlenDynamicPersistentTileSchedulerILi64ELi64ELi256ELi128ELb0ELb1ELb1ELb1ELb0ELb1EEEEEEEEEvNT_6ParamsE,(.L_x_5641 - _ZN7cutlass13device_kernelIN5flash11enable_sm90INS1_16FlashAttnFwdSm90INS1_25CollectiveMainloopFwdSm90ILi2EN4cute5tupleIJNS5_1CILi1EEES8_S8_EEENS6_IJNS7_ILi64EEESA_SA_EEELi512ENS_6half_tEfNS_4arch4Sm90ELb0ELb1ELb0ELb1ELb1ELb0ELb0ELb0ELb0ELb1ELb0ELb0EEENS1_21CollectiveEpilogueFwdINS6_IJSA_NS7_ILi512EEESA_EEES9_SC_SE_Li256ELb1ELb1ELb0ELb0EEENS1_36VarlenDynamicPersistentTileSchedulerILi64ELi64ELi256ELi128ELb0ELb1ELb1ELb1ELb0ELb1EEEEEEEEEvNT_6ParamsE)
        .other          _ZN7cutlass13device_kernelIN5flash11enable_sm90INS1_16FlashAttnFwdSm90INS1_25CollectiveMainloopFwdSm90ILi2EN4cute5tupleIJNS5_1CILi1EEES8_S8_EEENS6_IJNS7_ILi64EEESA_SA_EEELi512ENS_6half_tEfNS_4arch4Sm90ELb0ELb1ELb0ELb1ELb1ELb0ELb0ELb0ELb0ELb1ELb0ELb0EEENS1_21CollectiveEpilogueFwdINS6_IJSA_NS7_ILi512EEESA_EEES9_SC_SE_Li256ELb1ELb1ELb0ELb0EEENS1_36VarlenDynamicPersistentTileSchedulerILi64ELi64ELi256ELi128ELb0ELb1ELb1ELb1ELb0ELb1EEEEEEEEEvNT_6ParamsE,@"STO_CUDA_ENTRY STV_DEFAULT"
_ZN7cutlass13device_kernelIN5flash11enable_sm90INS1_16FlashAttnFwdSm90INS1_25CollectiveMainloopFwdSm90ILi2EN4cute5tupleIJNS5_1CILi1EEES8_S8_EEENS6_IJNS7_ILi64EEESA_SA_EEELi512ENS_6half_tEfNS_4arch4Sm90ELb0ELb1ELb0ELb1ELb1ELb0ELb0ELb0ELb0ELb1ELb0ELb0EEENS1_21CollectiveEpilogueFwdINS6_IJSA_NS7_ILi512EEESA_EEES9_SC_SE_Li256ELb1ELb1ELb0ELb0EEENS1_36VarlenDynamicPersistentTileSchedulerILi64ELi64ELi256ELi128ELb0ELb1ELb1ELb1ELb0ELb1EEEEEEEEEvNT_6ParamsE:
        /* <DEDUP_REMOVED lines=41> */
.L_x_2168:
        /* <DEDUP_REMOVED lines=22> */
.L_x_2169:
        /* <DEDUP_REMOVED lines=18> */
.L_x_2170:
        /* <DEDUP_REMOVED lines=22> */
.L_x_2171:
        /* <DEDUP_REMOVED lines=23> */
.L_x_2172:
        /* <DEDUP_REMOVED lines=8> */
.L_x_2174:
[----:B------:R-:W-:-:S08]  /*0860*/  NOP ;  /* 0x0000000000007918 */ /* 0x000fd00000000000 */
[----:B------:R-:W0:Y:S02]  /*0870*/  USETMAXREG.TRY_ALLOC.CTAPOOL UP0, 0xe8 ;  /* 0x000000e8000079c8 */ /* 0x000e240008000600 */
[----:B0-----:R-:W-:-:S13]  /*0880*/  PLOP3.LUT P0, PT, PT, PT, UP0, 0x80, 0x0 ;  /* 0x000000000000781c */ /* 0x001fda0003f0f008 */
[----:B------:R-:W-:Y:S05]  /*0890*/  @!P0 BRA `(.L_x_2174) ;  /* 0xfffffffc00f08947 */ /* 0x000fea000383ffff */
[----:B------:R-:W-:Y:S01]  /*08a0*/  LOP3.LUT R2, R0, 0xffffff80, RZ, 0xc0, !PT ;  /* 0xffffff8000027812 */ /* 0x000fe200078ec0ff */
[----:B------:R-:W0:Y:S01]  /*08b0*/  S2UR UR40, SR_CgaCtaId ;  /* 0x00000000002879c3 */ /* 0x000e220000008800 */
[----:B------:R-:W-:Y:S01]  /*08c0*/  UMOV UR41, 0x400 ;  /* 0x0000040000297882 */ /* 0x000fe20000000000 */
[----:B------:R-:W-:Y:S01]  /*08d0*/  ULDC UR4, c[0x0][0xc3c] ;  /* 0x00030f0000047ab9 */ /* 0x000fe20000000800 */
[----:B------:R-:W-:-:S13]  /*08e0*/  ISETP.NE.AND P0, PT, R2, 0x80, PT ;  /* 0x000000800200780c */ /* 0x000fda0003f05270 */
[----:B------:R-:W-:Y:S06]  /*08f0*/  @!P0 BAR.ARV 0x8, 0x100 ;  /* 0x0204000000008b1d */ /* 0x000fec0000002000 */
[----:B------:R-:W-:Y:S01]  /*0900*/  ISETP.GE.U32.AND P0, PT, R0, 0x100, PT ;  /* 0x000001000000780c */ /* 0x000fe20003f06070 */
[----:B0-----:R-:W-:-:S12]  /*0910*/  ULEA UR41, UR40, UR41, 0x18 ;  /* 0x0000002928297291 */ /* 0x001fd8000f8ec03f */
        /* <DEDUP_REMOVED lines=20> */
[C---:B------:R-:W-:Y:S02]  /*0a60*/  LEA.HI R3, R2.reuse, R5, RZ, 0x1 ;  /* 0x0000000502037211 */ /* 0x040fe400078f08ff */
[----:B------:R-:W-:Y:S02]  /*0a70*/  LOP3.LUT R2, R2, 0xfffffff0, RZ, 0xc0, !PT ;  /* 0xfffffff002027812 */ /* 0x000fe400078ec0ff */
[----:B------:R-:W-:Y:S02]  /*0a80*/  LOP3.LUT R4, R3, 0x1ffffffe, RZ, 0xc0, !PT ;  /* 0x1ffffffe03047812 */ /* 0x000fe400078ec0ff */
[----:B------:R-:W-:Y:S01]  /*0a90*/  LEA.HI R3, R0, R197, RZ, 0x5 ;  /* 0x000000c500037211 */ /* 0x000fe200078f28ff */
[----:B------:R-:W-:Y:S01]  /*0aa0*/  IMAD.IADD R2, R197, 0x1, -R2 ;  /* 0x00000001c5027824 */ /* 0x000fe200078e0a02 */
[----:B------:R-:W-:Y:S01]  /*0ab0*/  LOP3.LUT R10, R7, 0xfffffffc, RZ, 0xc0, !PT ;  /* 0xfffffffc070a7812 */ /* 0x000fe200078ec0ff */
[----:B------:R-:W-:Y:S01]  /*0ac0*/  IMAD.IADD R5, R5, 0x1, -R4 ;  /* 0x0000000105057824 */ /* 0x000fe200078e0a04 */
[----:B------:R-:W-:-:S02]  /*0ad0*/  SHF.R.S32.HI R4, RZ, 0x5, R3 ;  /* 0x00000005ff047819 */ /* 0x000fc40000011403 */
[----:B------:R-:W-:Y:S01]  /*0ae0*/  SHF.R.S32.HI R3, RZ, 0x1f, R3 ;  /* 0x0000001fff037819 */ /* 0x000fe20000011403 */
[----:B------:R-:W-:Y:S01]  /*0af0*/  IMAD.IADD R10, R197, 0x1, -R10 ;  /* 0x00000001c50a7824 */ /* 0x000fe200078e0a0a */
[----:B------:R-:W-:Y:S01]  /*0b00*/  LOP3.LUT R8, R6, 0xffffff80, RZ, 0xc0, !PT ;  /* 0xffffff8006087812 */ /* 0x000fe200078ec0ff */
[----:B------:R-:W-:Y:S01]  /*0b10*/  IMAD.SHL.U32 R5, R5, 0x8, RZ ;  /* 0x0000000805057824 */ /* 0x000fe200078e00ff */
[----:B------:R-:W-:Y:S02]  /*0b20*/  LEA.HI R3, R3, R4, RZ, 0x2 ;  /* 0x0000000403037211 */ /* 0x000fe400078f10ff */
[----:B------:R-:W-:Y:S01]  /*0b30*/  SHF.R.S32.HI R193, RZ, 0x7, R6 ;  /* 0x00000007ffc17819 */ /* 0x000fe20000011406 */
[----:B------:R-:W-:Y:S01]  /*0b40*/  IMAD.IADD R8, R197, 0x1, -R8 ;  /* 0x00000001c5087824 */ /* 0x000fe200078e0a08 */
[----:B------:R-:W-:Y:S02]  /*0b50*/  LOP3.LUT R3, R3, 0x3ffffc, RZ, 0xc0, !PT ;  /* 0x003ffffc03037812 */ /* 0x000fe400078ec0ff */
[--C-:B------:R-:W-:Y:S01]  /*0b60*/  SHF.R.S32.HI R7, RZ, 0x1f, R2.reuse ;  /* 0x0000001fff077819 */ /* 0x100fe20000011402 */
[----:B------:R-:W-:Y:S01]  /*0b70*/  IMAD R12, R193, 0x100, R2 ;  /* 0x00000100c10c7824 */ /* 0x000fe200078e0202 */
[----:B------:R-:W-:Y:S01]  /*0b80*/  LEA.HI R11, R10, R10, RZ, 0x1 ;  /* 0x0000000a0a0b7211 */ /* 0x000fe200078f08ff */
[----:B------:R-:W-:Y:S01]  /*0b90*/  IMAD.IADD R3, R4, 0x1, -R3 ;  /* 0x0000000104037824 */ /* 0x000fe200078e0a03 */
[----:B------:R-:W-:-:S02]  /*0ba0*/  LEA.HI R9, R7, R2, RZ, 0x3 ;  /* 0x0000000207097211 */ /* 0x000fc400078f18ff */
[----:B------:R-:W-:Y:S01]  /*0bb0*/  SHF.R.S32.HI R7, RZ, 0x1f, R8 ;  /* 0x0000001fff077819 */ /* 0x000fe20000011408 */
[----:B------:R-:W-:Y:S01]  /*0bc0*/  IMAD R12, R3, 0x10, R12 ;  /* 0x00000010030c7824 */ /* 0x000fe200078e020c */
[----:B------:R-:W-:Y:S02]  /*0bd0*/  LOP3.LUT R13, R11, 0x1ffffffe, RZ, 0xc0, !PT ;  /* 0x1ffffffe0b0d7812 */ /* 0x000fe400078ec0ff */
[-C--:B------:R-:W-:Y:S01]  /*0be0*/  LEA.HI R3, R7, R8.reuse, RZ, 0x2 ;  /* 0x0000000807037211 */ /* 0x080fe200078f10ff */
[----:B------:R-:W-:Y:S01]  /*0bf0*/  IMAD.U32 R196, R12, 0x40, R5 ;  /* 0x000000400cc47824 */ /* 0x000fe200078e0005 */
[----:B------:R-:W-:Y:S01]  /*0c00*/  LOP3.LUT R11, R9, 0xfffffff8, RZ, 0xc0, !PT ;  /* 0xfffffff8090b7812 */ /* 0x000fe200078ec0ff */
[----:B------:R-:W-:Y:S01]  /*0c10*/  IMAD.IADD R185, R10, 0x1, -R13 ;  /* 0x000000010ab97824 */ /* 0x000fe200078e0a0d */
[----:B------:R-:W-:Y:S01]  /*0c20*/  LOP3.LUT R13, R3, 0x7ffffffc, RZ, 0xc0, !PT ;  /* 0x7ffffffc030d7812 */ /* 0x000fe200078ec0ff */
[----:B------:R-:W-:Y:S01]  /*0c30*/  IMAD.SHL.U32 R9, R9, 0x40, RZ ;  /* 0x0000004009097824 */ /* 0x000fe200078e00ff */
[----:B------:R-:W-:Y:S01]  /*0c40*/  LEA.HI R7, R7, R8, RZ, 0x5 ;  /* 0x0000000807077211 */ /* 0x000fe200078f28ff */
[----:B------:R-:W-:Y:S01]  /*0c50*/  IMAD.IADD R11, R2, 0x1, -R11 ;  /* 0x00000001020b7824 */ /* 0x000fe200078e0a0b */
[----:B------:R-:W-:Y:S01]  /*0c60*/  SHF.R.S32.HI R2, RZ, 0x2, R3 ;  /* 0x00000002ff027819 */ /* 0x000fe20000011403 */
[----:B------:R-:W-:Y:S01]  /*0c70*/  IMAD.IADD R13, R8, 0x1, -R13 ;  /* 0x00000001080d7824 */ /* 0x000fe200078e0a0d */
[----:B------:R-:W-:Y:S01]  /*0c80*/  SHF.R.S32.HI R3, RZ, 0x1f, R3 ;  /* 0x0000001fff037819 */ /* 0x000fe20000011403 */
[----:B------:R-:W-:Y:S01]  /*0c90*/  IMAD.SHL.U32 R8, R11, 0x40, RZ ;  /* 0x000000400b087824 */ /* 0x000fe200078e00ff */
[----:B------:R-:W-:-:S02]  /*0ca0*/  LOP3.LUT R9, R9, 0x7ffffe00, RZ, 0xc0, !PT ;  /* 0x7ffffe0009097812 */ /* 0x000fc400078ec0ff */
[----:B------:R-:W-:Y:S02]  /*0cb0*/  LEA.HI R3, R3, R2, RZ, 0x3 ;  /* 0x0000000203037211 */ /* 0x000fe400078f18ff */
[----:B------:R-:W-:Y:S01]  /*0cc0*/  LOP3.LUT R8, R8, 0x1c0, RZ, 0xc0, !PT ;  /* 0x000001c008087812 */ /* 0x000fe200078ec0ff */
[----:B------:R-:W-:Y:S01]  /*0cd0*/  IMAD R9, R4, 0x400, R9 ;  /* 0x0000040004097824 */ /* 0x000fe200078e0209 */
[----:B------:R-:W-:Y:S02]  /*0ce0*/  LOP3.LUT R3, R3, 0xfffffff8, RZ, 0xc0, !PT ;  /* 0xfffffff803037812 */ /* 0x000fe400078ec0ff */
[----:B------:R-:W-:Y:S02]  /*0cf0*/  LOP3.LUT R5, R8, 0x8, R5, 0xf8, !PT ;  /* 0x0000000808057812 */ /* 0x000fe400078ef805 */
[----:B------:R-:W-:Y:S01]  /*0d00*/  SHF.R.U32.HI R8, RZ, 0x3, R8 ;  /* 0x00000003ff087819 */ /* 0x000fe20000011608 */
[----:B------:R-:W-:Y:S01]  /*0d10*/  IMAD.IADD R16, R2, 0x1, -R3 ;  /* 0x0000000102107824 */ /* 0x000fe200078e0a03 */
[----:B------:R-:W-:-:S02]  /*0d20*/  LEA.HI R0, R0, R197, RZ, 0x3 ;  /* 0x000000c500007211 */ /* 0x000fc400078f18ff */
[----:B------:R-:W-:Y:S02]  /*0d30*/  LOP3.LUT R8, R5, R8, RZ, 0x3c, !PT ;  /* 0x0000000805087212 */ /* 0x000fe400078e3cff */
[----:B------:R-:W-:Y:S02]  /*0d40*/  LOP3.LUT R2, R0, 0xfffffff8, RZ, 0xc0, !PT ;  /* 0xfffffff800027812 */ /* 0x000fe400078ec0ff */
[----:B------:R-:W-:Y:S01]  /*0d50*/  R2P PR, R11, 0x6 ;  /* 0x000000060b007804 */ /* 0x000fe20000000000 */
[----:B------:R-:W-:Y:S01]  /*0d60*/  IMAD.IADD R8, R9, 0x1, R8 ;  /* 0x0000000109087824 */ /* 0x000fe200078e0208 */
[----:B------:R-:W-:Y:S01]  /*0d70*/  LEA.HI R6, R6, R193, RZ, 0x1 ;  /* 0x000000c106067211 */ /* 0x000fe200078f08ff */
[----:B------:R-:W-:Y:S01]  /*0d80*/  IMAD.IADD R191, R197, 0x1, -R2 ;  /* 0x00000001c5bf7824 */ /* 0x000fe200078e0a02 */
[----:B------:R-:W-:Y:S01]  /*0d90*/  SHF.R.S32.HI R7, RZ, 0x5, R7 ;  /* 0x00000005ff077819 */ /* 0x000fe20000011407 */
[----:B------:R-:W-:Y:S01]  /*0da0*/  IMAD.SHL.U32 R2, R13, 0x2, RZ ;  /* 0x000000020d027824 */ /* 0x000fe200078e00ff */
[----:B------:R-:W-:Y:S01]  /*0db0*/  LEA R18, R8, UR41, 0x1 ;  /* 0x0000002908127c11 */ /* 0x000fe2000f8e08ff */
[----:B------:R-:W-:Y:S01]  /*0dc0*/  IMAD.SHL.U32 R184, R191, 0x8, RZ ;  /* 0x00000008bfb87824 */ /* 0x000fe200078e00ff */
[----:B------:R-:W-:Y:S01]  /*0dd0*/  LOP3.LUT R6, R6, 0xfffffe, RZ, 0xc0, !PT ;  /* 0x00fffffe06067812 */ /* 0x000fe200078ec0ff */
[----:B------:R-:W-:Y:S01]  /*0de0*/  IMAD R16, R7, 0x10, R16 ;  /* 0x0000001007107824 */ /* 0x000fe200078e0210 */
[----:B------:R-:W-:Y:S01]  /*0df0*/  SEL R22, R22, 0xffffffc0, !P2 ;  /* 0xffffffc016167807 */ /* 0x000fe20005000000 */
[C---:B------:R-:W-:Y:S01]  /*0e00*/  VIADD R23, R18.reuse, 0x26800 ;  /* 0x0002680012177836 */ /* 0x040fe20000000000 */
[----:B------:R-:W-:Y:S01]  /*0e10*/  IADD3 R19, R18, 0x26820, RZ ;  /* 0x0002682012137810 */ /* 0x000fe20007ffe0ff */
[C---:B------:R-:W-:Y:S01]  /*0e20*/  VIADD R190, R184.reuse, 0x40 ;  /* 0x00000040b8be7836 */ /* 0x040fe20000000000 */
[----:B------:R-:W-:Y:S01]  /*0e30*/  SHF.R.S32.HI R192, RZ, 0x3, R0 ;  /* 0x00000003ffc07819 */ /* 0x000fe20000011400 */
[----:B------:R-:W-:-:S02]  /*0e40*/  VIADD R189, R184, 0x80 ;  /* 0x00000080b8bd7836 */ /* 0x000fc40000000000 */
[C---:B------:R-:W-:Y:S01]  /*0e50*/  VIADD R188, R184.reuse, 0xc0 ;  /* 0x000000c0b8bc7836 */ /* 0x040fe20000000000 */
[----:B------:R-:W-:Y:S01]  /*0e60*/  SHF.R.S32.HI R204, RZ, 0x1f, R190 ;  /* 0x0000001fffcc7819 */ /* 0x000fe200000114be */
[C---:B------:R-:W-:Y:S01]  /*0e70*/  VIADD R187, R184.reuse, 0x100 ;  /* 0x00000100b8bb7836 */ /* 0x040fe20000000000 */
[----:B------:R-:W-:Y:S01]  /*0e80*/  SHF.R.S32.HI R203, RZ, 0x1f, R189 ;  /* 0x0000001fffcb7819 */ /* 0x000fe200000114bd */
[C---:B------:R-:W-:Y:S01]  /*0e90*/  VIADD R186, R184.reuse, 0x140 ;  /* 0x00000140b8ba7836 */ /* 0x040fe20000000000 */
[----:B------:R-:W-:Y:S01]  /*0ea0*/  SHF.R.S32.HI R202, RZ, 0x1f, R188 ;  /* 0x0000001fffca7819 */ /* 0x000fe200000114bc */
[C---:B------:R-:W-:Y:S01]  /*0eb0*/  VIADD R195, R184.reuse, 0x180 ;  /* 0x00000180b8c37836 */ /* 0x040fe20000000000 */
[----:B------:R-:W-:Y:S01]  /*0ec0*/  SHF.R.S32.HI R201, RZ, 0x1f, R187 ;  /* 0x0000001fffc97819 */ /* 0x000fe200000114bb */
[----:B------:R-:W-:Y:S01]  /*0ed0*/  VIADD R194, R184, 0x1c0 ;  /* 0x000001c0b8c27836 */ /* 0x000fe20000000000 */
[----:B------:R-:W-:Y:S01]  /*0ee0*/  SHF.R.S32.HI R200, RZ, 0x1f, R186 ;  /* 0x0000001fffc87819 */ /* 0x000fe200000114ba */
[----:B------:R-:W-:Y:S01]  /*0ef0*/  IMAD.IADD R6, R193, 0x1, -R6 ;  /* 0x00000001c1067824 */ /* 0x000fe200078e0a06 */
[----:B------:R-:W-:Y:S01]  /*0f00*/  SHF.R.S32.HI R199, RZ, 0x1f, R195 ;  /* 0x0000001fffc77819 */ /* 0x000fe200000114c3 */
[C---:B------:R-:W-:Y:S01]  /*0f10*/  @P1 VIADD R19, R23.reuse, 0xffffffe0 ;  /* 0xffffffe017131836 */ /* 0x040fe20000000000 */
[----:B------:R-:W-:Y:S01]  /*0f20*/  SHF.R.S32.HI R198, RZ, 0x1f, R194 ;  /* 0x0000001fffc67819 */ /* 0x000fe200000114c2 */
[----:B------:R-:W-:-:S02]  /*0f30*/  IMAD.IADD R23, R23, 0x1, R22 ;  /* 0x0000000117177824 */ /* 0x000fc400078e0216 */
[----:B------:R-:W-:Y:S02]  /*0f40*/  IMAD.SHL.U32 R17, R6, 0x100, RZ ;  /* 0x0000010006117824 */ /* 0x000fe400078e00ff */
[----:B------:R-:W-:Y:S02]  /*0f50*/  IMAD R185, R185, 0x8, R16 ;  /* 0x00000008b9b97824 */ /* 0x000fe400078e0210 */
[----:B------:R-:W-:-:S07]  /*0f60*/  IMAD.IADD R22, R22, 0x1, R19 ;  /* 0x0000000116167824 */ /* 0x000fce00078e0213 */
.L_x_2292:
[----:B------:R-:W-:Y:S01]  /*0f70*/  ULDC.64 UR8, c[0x0][0xa28] ;  /* 0x00028a0000087ab9 */ /* 0x000fe20000000a00 */
[----:B------:R-:W-:Y:S01]  /*0f80*/  ULDC UR4, c[0x0][0x424] ;  /* 0x0001090000047ab9 */ /* 0x000fe20000000800 */
[----:B------:R-:W-:-:S04]  /*0f90*/  UISETP.NE.U32.AND UP0, UPT, UR8, URZ, UPT ;  /* 0x0000003f0800728c */ /* 0x000fc8000bf05070 */
[----:B------:R-:W-:-:S03]  /*0fa0*/  UISETP.NE.AND.EX UP0, UPT, UR9, URZ, UPT, UP0 ;  /* 0x0000003f0900728c */ /* 0x000fc6000bf05300 */
[----:B------:R-:W-:Y:S02]  /*0fb0*/  ULDC.64 UR8, c[0x0][0xa18] ;  /* 0x0002860000087ab9 */ /* 0x000fe40000000a00 */
[----:B------:R-:W-:Y:S01]  /*0fc0*/  UISETP.NE.U32.AND UP1, UPT, UR8, URZ, UPT ;  /* 0x0000003f0800728c */ /* 0x000fe2000bf25070 */
[----:B------:R-:W-:-:S03]  /*0fd0*/  PLOP3.LUT P0, PT, PT, PT, UP0, 0x80, 0x0 ;  /* 0x000000000000781c */ /* 0x000fc60003f0f008 */
[----:B------:R-:W-:-:S03]  /*0fe0*/  UISETP.NE.AND.EX UP1, UPT, UR9, URZ, UPT, UP1 ;  /* 0x0000003f0900728c */ /* 0x000fc6000bf25310 */
[----:B------:R-:W-:Y:S02]  /*0ff0*/  @UP0 ULDC.64 UR8, c[0x0][0xa28] ;  /* 0x00028a0000080ab9 */ /* 0x000fe40000000a00 */
[----:B------:R-:W-:Y:S01]  /*1000*/  @UP0 UIMAD.WIDE UR8, UR6, 0x4, UR8 ;  /* 0x00000004060808a5 */ /* 0x000fe2000f8e0208 */
[----:B------:R-:W-:-:S05]  /*1010*/  PLOP3.LUT P2, PT, PT, PT, UP1, 0x80, 0x0 ;  /* 0x000000000000781c */ /* 0x000fca0003f4f018 */
[----:B------:R-:W-:Y:S01]  /*1020*/  @UP1 ULDC.64 UR10, c[0x0][0xa18] ;  /* 0x00028600000a1ab9 */ /* 0x000fe20000000a00 */
[----:B0-23--:R-:W-:Y:S02]  /*1030*/  IMAD.U32 R4, RZ, RZ, UR8 ;  /* 0x00000008ff047e24 */ /* 0x00dfe4000f8e00ff */
[----:B------:R-:W-:Y:S01]  /*1040*/  IMAD.U32 R5, RZ, RZ, UR9 ;  /* 0x00000009ff057e24 */ /* 0x000fe2000f8e00ff */
[----:B------:R-:W-:-:S04]  /*1050*/  @UP1 UIMAD.WIDE UR8, UR6, 0x4, UR10 ;  /* 0x00000004060818a5 */ /* 0x000fc8000f8e020a */
[----:B------:R-:W2:Y:S02]  /*1060*/  @P0 LDG.E R4, desc[UR54][R4.64] ;  /* 0x0000003604040981 */ /* 0x000ea4000c1e1900 */
[----:B-1----:R-:W-:Y:S02]  /*1070*/  IMAD.U32 R6, RZ, RZ, UR8 ;  /* 0x00000008ff067e24 */ /* 0x002fe4000f8e00ff */
[----:B----4-:R-:W-:Y:S01]  /*1080*/  IMAD.U32 R7, RZ, RZ, UR9 ;  /* 0x00000009ff077e24 */ /* 0x010fe2000f8e00ff */
[----:B------:R-:W-:-:S04]  /*1090*/  ULDC.64 UR8, c[0x0][0x418] ;  /* 0x0001060000087ab9 */ /* 0x000fc80000000a00 */
[----:B------:R-:W3:Y:S01]  /*10a0*/  @P2 LDG.E R6, desc[UR54][R6.64] ;  /* 0x0000003606062981 */ /* 0x000ee2000c1e1900 */
[----:B------:R-:W-:Y:S01]  /*10b0*/  UISETP.NE.U32.AND UP0, UPT, UR8, URZ, UPT ;  /* 0x0000003f0800728c */ /* 0x000fe2000bf05070 */
[----:B------:R-:W-:Y:S01]  /*10c0*/  UMOV UR48, URZ ;  /* 0x0000003f00307c82 */ /* 0x000fe20008000000 */
[----:B------:R-:W-:Y:S02]  /*10d0*/  UMOV UR43, UR7 ;  /* 0x00000007002b7c82 */ /* 0x000fe40008000000 */
[----:B------:R-:W-:-:S03]  /*10e0*/  UISETP.NE.AND.EX UP0, UPT, UR9, URZ, UPT, UP0 ;  /* 0x0000003f0900728c */ /* 0x000fc6000bf05300 */
[----:B------:R-:W-:Y:S01]  /*10f0*/  ULDC.64 UR8, c[0x0][0xa20] ;  /* 0x0002880000087ab9 */ /* 0x000fe20000000a00 */
[----:B------:R-:W-:Y:S01]  /*1100*/  USEL UR4, UR4, 0x1, UP0 ;  /* 0x0000000104047887 */ /* 0x000fe20008000000 */
[----:B------:R-:W-:Y:S01]  /*1110*/  ISETP.NE.U32.AND P1, PT, RZ, UR8, PT ;  /* 0x00000008ff007c0c */ /* 0x000fe2000bf25070 */
[----:B------:R-:W-:Y:S02]  /*1120*/  ULDC UR8, c[0x0][0x2f0] ;  /* 0x0000bc0000087ab9 */ /* 0x000fe40000000800 */
[----:B------:R-:W-:Y:S01]  /*1130*/  UIMAD UR4, UR4, UR8, URZ ;  /* 0x00000008040472a4 */ /* 0x000fe2000f8e023f */
[----:B------:R-:W-:Y:S02]  /*1140*/  ISETP.NE.AND.EX P1, PT, RZ, UR9, PT, P1 ;  /* 0x00000009ff007c0c */ /* 0x000fe4000bf25310 */
[----:B--2---:R-:W-:Y:S02]  /*1150*/  @P0 R2UR UR48, R4 ;  /* 0x00000000043002ca */ /* 0x004fe400000e0000 */
[----:B---3--:R-:W-:Y:S01]  /*1160*/  @P2 R2UR UR50, R6 ;  /* 0x00000000063222ca */ /* 0x008fe200000e0000 */
[----:B------:R-:W-:-:S14]  /*1170*/  @P2 BRA `(.L_x_2175) ;  /* 0x0000000000382947 */ /* 0x000fdc0003800000 */
[----:B------:R-:W-:Y:S01]  /*1180*/  ULDC.64 UR8, c[0x0][0xa00] ;  /* 0x0002800000087ab9 */ /* 0x000fe20000000a00 */
[----:B------:R-:W-:Y:S01]  /*1190*/  ULDC UR50, c[0x0][0x288] ;  /* 0x0000a20000327ab9 */ /* 0x000fe20000000800 */
[----:B------:R-:W-:-:S04]  /*11a0*/  ISETP.NE.U32.AND P0, PT, RZ, UR8, PT ;  /* 0x00000008ff007c0c */ /* 0x000fc8000bf05070 */
[----:B------:R-:W-:-:S13]  /*11b0*/  ISETP.NE.AND.EX P0, PT, RZ, UR9, PT, P0 ;  /* 0x00000009ff007c0c */ /* 0x000fda000bf05300 */
[----:B------:R-:W-:Y:S05]  /*11c0*/  @!P0 BRA `(.L_x_2175) ;  /* 0x0000000000248947 */ /* 0x000fea0003800000 */
[----:B------:R-:W-:Y:S02]  /*11d0*/  ULDC.64 UR8, c[0x0][0xa00] ;  /* 0x0002800000087ab9 */ /* 0x000fe40000000a00 */
[----:B------:R-:W-:-:S06]  /*11e0*/  UIMAD.WIDE UR8, UR6, 0x4, UR8 ;  /* 0x00000004060878a5 */ /* 0x000fcc000f8e0208 */
[----:B------:R-:W-:Y:S02]  /*11f0*/  IMAD.U32 R4, RZ, RZ, UR8 ;  /* 0x00000008ff047e24 */ /* 0x000fe4000f8e00ff */
[----:B------:R-:W-:-:S05]  /*1200*/  IMAD.U32 R5, RZ, RZ, UR9 ;  /* 0x00000009ff057e24 */ /* 0x000fca000f8e00ff */
[----:B------:R-:W2:Y:S04]  /*1210*/  LDG.E R3, desc[UR54][R4.64] ;  /* 0x0000003604037981 */ /* 0x000ea8000c1e1900 */
[----:B------:R-:W3:Y:S01]  /*1220*/  LDG.E R0, desc[UR54][R4.64+0x4] ;  /* 0x0000043604007981 */ /* 0x000ee2000c1e1900 */
[----:B--2---:R-:W-:Y:S02]  /*1230*/  R2UR UR50, R3 ;  /* 0x00000000033272ca */ /* 0x004fe400000e0000 */
[----:B---3--:R-:W-:-:S13]  /*1240*/  R2UR UR7, R0 ;  /* 0x00000000000772ca */ /* 0x008fda00000e0000 */
[----:B------:R-:W-:-:S12]  /*1250*/  UIADD3 UR50, -UR50, UR7, URZ ;  /* 0x0000000732327290 */ /* 0x000fd8000fffe13f */
.L_x_2175:
[----:B------:R-:W-:Y:S01]  /*1260*/  UMOV UR44, UR6 ;  /* 0x00000006002c7c82 */ /* 0x000fe20008000000 */
[----:B------:R-:W-:Y:S05]  /*1270*/  @!P1 BRA `(.L_x_2176) ;  /* 0x00000000001c9947 */ /* 0x000fea0003800000 */
[----:B------:R-:W-:Y:S02]  /*1280*/  ULDC.64 UR8, c[0x0][0xa20] ;  /* 0x0002880000087ab9 */ /* 0x000fe40000000a00 */
[----:B------:R-:W-:-:S06]  /*1290*/  UIMAD.WIDE UR6, UR6, 0x4, UR8 ;  /* 0x00000004060678a5 */ /* 0x000fcc000f8e0208 */
[----:B------:R-:W-:Y:S02]  /*12a0*/  IMAD.U32 R4, RZ, RZ, UR6 ;  /* 0x00000006ff047e24 */ /* 0x000fe4000f8e00ff */
[----:B------:R-:W-:-:S05]  /*12b0*/  IMAD.U32 R5, RZ, RZ, UR7 ;  /* 0x00000007ff057e24 */ /* 0x000fca000f8e00ff */
[----:B------:R-:W2:Y:S02]  /*12c0*/  LDG.E R4, desc[UR54][R4.64] ;  /* 0x0000003604047981 */ /* 0x000ea4000c1e1900 */
[----:B--2---:R-:W-:Y:S01]  /*12d0*/  R2UR UR4, R4 ;  /* 0x00000000040472ca */ /* 0x004fe200000e0000 */
[----:B------:R-:W-:-:S14]  /*12e0*/  BRA `(.L_x_2177) ;  /* 0x0000000000347947 */ /* 0x000fdc0003800000 */
.L_x_2176:
[----:B------:R-:W-:Y:S02]  /*12f0*/  ULDC.64 UR8, c[0x0][0xa08] ;  /* 0x0002820000087ab9 */ /* 0x000fe40000000a00 */
        /* <DEDUP_REMOVED lines=12> */
.L_x_2177:
[----:B------:R-:W-:Y:S02]  /*13c0*/  UISETP.NE.AND UP0, UPT, UR46, 0x1, UPT ;  /* 0x000000012e00788c */ /* 0x000fe4000bf05270 */
[----:B------:R-:W-:Y:S02]  /*13d0*/  UIADD3 UR48, -UR48, UR4, URZ ;  /* 0x0000000430307290 */ /* 0x000fe4000fffe13f */
[----:B------:R-:W-:Y:S02]  /*13e0*/  USHF.L.U32 UR45, UR5, 0x6, URZ ;  /* 0x00000006052d7899 */ /* 0x000fe4000800063f */
[----:B------:R-:W-:Y:S01]  /*13f0*/  UIADD3 UR4, UR48, 0x3f, URZ ;  /* 0x0000003f30047890 */ /* 0x000fe2000fffe03f */
[----:B------:R-:W-:-:S03]  /*1400*/  PLOP3.LUT P0, PT, PT, PT, UP0, 0x80, 0x0 ;  /* 0x000000000000781c */ /* 0x000fc60003f0f008 */
[----:B------:R-:W-:-:S04]  /*1410*/  USHF.R.S32.HI UR6, URZ, 0x1f, UR4 ;  /* 0x0000001f3f067899 */ /* 0x000fc80008011404 */
[----:B------:R-:W-:-:S04]  /*1420*/  ULEA.HI UR6, UR6, UR4, URZ, 0x6 ;  /* 0x0000000406067291 */ /* 0x000fc8000f8f303f */
[----:B------:R-:W-:Y:S02]  /*1430*/  USHF.R.S32.HI UR6, URZ, 0x6, UR6 ;  /* 0x000000063f067899 */ /* 0x000fe40008011406 */
[----:B------:R-:W-:Y:S10]  /*1440*/  @!P0 BRA `(.L_x_2178) ;  /* 0x0000002000308947 */ /* 0x000ff40003800000 */
[----:B------:R-:W0:Y:S01]  /*1450*/  LDC.64 R6, c[0x0][0x9e0] ;  /* 0x00027800ff067b82 */ /* 0x000e220000000a00 */
[----:B------:R-:W-:Y:S01]  /*1460*/  ULDC UR4, c[0x0][0x448] ;  /* 0x0001120000047ab9 */ /* 0x000fe20000000800 */
[----:B------:R-:W-:Y:S02]  /*1470*/  UIADD3 UR7, UR45, 0x3f, URZ ;  /* 0x0000003f2d077890 */ /* 0x000fe4000fffe03f */
[----:B------:R-:W-:Y:S02]  /*1480*/  UISETP.NE.AND UP0, UPT, UR4, 0x1, UPT ;  /* 0x000000010400788c */ /* 0x000fe4000bf05270 */
[----:B------:R-:W-:-:S09]  /*1490*/  UIADD3 UR8, UR48, 0x1, -UR50 ;  /* 0x0000000130087890 */ /* 0x000fd2000fffe832 */
[----:B------:R-:W-:Y:S01]  /*14a0*/  @UP0 ULDC UR4, c[0x0][0x44c] ;  /* 0x0001130000040ab9 */ /* 0x000fe20000000800 */
[----:B------:R-:W-:Y:S01]  /*14b0*/  @UP0 ULDC UR9, c[0x0][0x450] ;  /* 0x0001140000090ab9 */ /* 0x000fe20000000800 */
[----:B------:R-:W-:-:S04]  /*14c0*/  UIMAD.WIDE.U32 UR4, UR7, UR4, URZ ;  /* 0x00000004070472a5 */ /* 0x000fc8000f8e003f */
[----:B------:R-:W-:Y:S01]  /*14d0*/  @UP0 USHF.R.U32.HI UR7, URZ, UR9, UR5 ;  /* 0x000000093f070299 */ /* 0x000fe20008011605 */
[----:B0-----:R-:W-:-:S03]  /*14e0*/  ISETP.GE.AND P1, PT, R7, 0x1, PT ;  /* 0x000000010700780c */ /* 0x001fc60003f26270 */
[----:B------:R-:W-:-:S06]  /*14f0*/  UIADD3 UR7, UR8, UR7, URZ ;  /* 0x0000000708077290 */ /* 0x000fcc000fffe03f */
[----:B------:R-:W-:-:S04]  /*1500*/  VIADD R0, R6, UR7 ;  /* 0x0000000706007c36 */ /* 0x000fc80008000000 */
[----:B------:R-:W-:Y:S05]  /*1510*/  @!P1 BRA `(.L_x_2179) ;  /* 0x0000000000449947 */ /* 0x000fea0003800000 */
[----:B------:R-:W-:Y:S01]  /*1520*/  ISETP.LT.AND P0, PT, RZ, UR7, PT ;  /* 0x00000007ff007c0c */ /* 0x000fe2000bf01270 */
[----:B------:R-:W-:-:S06]  /*1530*/  UIADD3 UR4, UR7, -0x1, URZ ;  /* 0xffffffff07047890 */ /* 0x000fcc000fffe03f */
[----:B------:R-:W-:-:S06]  /*1540*/  IMAD.U32 R3, RZ, RZ, UR4 ;  /* 0x00000004ff037e24 */ /* 0x000fcc000f8e00ff */
[----:B------:R-:W-:Y:S05]  /*1550*/  @P0 BRA `(.L_x_2180) ;  /* 0x00000000001c0947 */ /* 0x000fea0003800000 */
[----:B------:R-:W-:Y:S01]  /*1560*/  ISETP.NE.AND P0, PT, R7, 0x1, PT ;  /* 0x000000010700780c */ /* 0x000fe20003f05270 */
[----:B------:R-:W-:-:S12]  /*1570*/  IMAD R3, RZ, RZ, -UR7 ;  /* 0x80000007ff037e24 */ /* 0x000fd8000f8e02ff */
[----:B------:R-:W0:Y:S02]  /*1580*/  @P0 LDC.64 R4, c[0x0][0x9e8] ;  /* 0x00027a00ff040b82 */ /* 0x000e240000000a00 */
[----:B0-----:R-:W-:-:S05]  /*1590*/  @P0 IMAD.HI.U32 R4, R3, R4, RZ ;  /* 0x0000000403040227 */ /* 0x001fca00078e00ff */
[----:B------:R-:W-:-:S04]  /*15a0*/  @P0 SHF.R.U32.HI R3, RZ, R5, R4 ;  /* 0x00000005ff030219 */ /* 0x000fc80000011604 */
[----:B------:R-:W-:Y:S01]  /*15b0*/  LOP3.LUT R3, RZ, R3, RZ, 0x33, !PT ;  /* 0x00000003ff037212 */ /* 0x000fe200078e33ff */
[----:B------:R-:W-:Y:S06]  /*15c0*/  BRA `(.L_x_2181) ;  /* 0x0000000000107947 */ /* 0x000fec0003800000 */
.L_x_2180:
[----:B------:R-:W-:-:S13]  /*15d0*/  ISETP.NE.AND P0, PT, R7, 0x1, PT ;  /* 0x000000010700780c */ /* 0x000fda0003f05270 */
[----:B------:R-:W0:Y:S02]  /*15e0*/  @P0 LDC.64 R4, c[0x0][0x9e8] ;  /* 0x00027a00ff040b82 */ /* 0x000e240000000a00 */
[----:B0-----:R-:W-:-:S05]  /*15f0*/  @P0 IMAD.HI.U32 R4, R3, R4, RZ ;  /* 0x0000000403040227 */ /* 0x001fca00078e00ff */
[----:B------:R-:W-:-:S07]  /*1600*/  @P0 SHF.R.U32.HI R3, RZ, R5, R4 ;  /* 0x00000005ff030219 */ /* 0x000fce0000011604 */
.L_x_2181:
[----:B------:R-:W-:-:S05]  /*1610*/  IMAD R3, R3, R7, R7 ;  /* 0x0000000703037224 */ /* 0x000fca00078e0207 */
[----:B------:R-:W-:-:S07]  /*1620*/  VIMNMX R0, R0, R3, PT ;  /* 0x0000000300007248 */ /* 0x000fce0003fe0100 */
.L_x_2179:
[----:B------:R-:W-:Y:S01]  /*1630*/  @UP0 ULDC UR4, c[0x0][0x44c] ;  /* 0x0001130000040ab9 */ /* 0x000fe20000000800 */
[----:B------:R-:W-:Y:S01]  /*1640*/  VIADD R0, R0, 0x3f ;  /* 0x0000003f00007836 */ /* 0x000fe20000000000 */
[----:B------:R-:W-:Y:S01]  /*1650*/  UIMAD.WIDE.U32 UR4, UR45, UR4, URZ ;  /* 0x000000042d0472a5 */ /* 0x000fe2000f8e003f */
[----:B------:R-:W-:Y:S01]  /*1660*/  @UP0 ULDC UR8, c[0x0][0x450] ;  /* 0x0001140000080ab9 */ /* 0x000fe20000000800 */
[----:B------:R-:W-:Y:S02]  /*1670*/  UMOV UR7, UR45 ;  /* 0x0000002d00077c82 */ /* 0x000fe40008000000 */
[----:B------:R-:W-:Y:S01]  /*1680*/  @UP0 USHF.R.U32.HI UR7, URZ, UR8, UR5 ;  /* 0x000000083f070299 */ /* 0x000fe20008011605 */
[----:B------:R-:W-:Y:S02]  /*1690*/  SHF.R.S32.HI R3, RZ, 0x1f, R0 ;  /* 0x0000001fff037819 */ /* 0x000fe40000011400 */
[----:B------:R-:W-:Y:S01]  /*16a0*/  ULDC UR4, c[0x0][0x9dc] ;  /* 0x0002770000047ab9 */ /* 0x000fe20000000800 */
[----:B------:R-:W-:Y:S01]  /*16b0*/  UIADD3 UR48, UR7, UR48, -UR50 ;  /* 0x0000003007307290 */ /* 0x000fe2000fffe832 */
[----:B------:R-:W-:-:S03]  /*16c0*/  LEA.HI R3, R3, R0, RZ, 0x6 ;  /* 0x0000000003037211 */ /* 0x000fc600078f30ff */
[----:B------:R-:W-:Y:S01]  /*16d0*/  UIADD3 UR4, UR48, -UR4, URZ ;  /* 0x8000000430047290 */ /* 0x000fe2000fffe03f */
[----:B------:R-:W-:-:S04]  /*16e0*/  SHF.R.S32.HI R3, RZ, 0x6, R3 ;  /* 0x00000006ff037819 */ /* 0x000fc80000011403 */
[----:B------:R-:W-:Y:S01]  /*16f0*/  VIMNMX R4, R3, UR6, PT ;  /* 0x0000000603047c48 */ /* 0x000fe2000bfe0100 */
[----:B------:R-:W-:Y:S01]  /*1700*/  IMAD.U32 R5, RZ, RZ, UR4 ;  /* 0x00000004ff057e24 */ /* 0x000fe2000f8e00ff */
[----:B------:R-:W-:Y:S06]  /*1710*/  @!P1 BRA `(.L_x_2182) ;  /* 0x0000000000409947 */ /* 0x000fec0003800000 */
[----:B------:R-:W-:-:S05]  /*1720*/  IMAD.U32 R0, RZ, RZ, UR48 ;  /* 0x00000030ff007e24 */ /* 0x000fca000f8e00ff */
        /* <DEDUP_REMOVED lines=9> */
.L_x_2183:
[----:B------:R-:W-:-:S13]  /*17c0*/  ISETP.NE.AND P0, PT, R7, 0x1, PT ;  /* 0x000000010700780c */ /* 0x000fda0003f05270 */
[----:B------:R-:W0:Y:S02]  /*17d0*/  @P0 LDC.64 R8, c[0x0][0x9e8] ;  /* 0x00027a00ff080b82 */ /* 0x000e240000000a00 */
[----:B0-----:R-:W-:-:S05]  /*17e0*/  @P0 IMAD.HI.U32 R6, R0, R8, RZ ;  /* 0x0000000800060227 */ /* 0x001fca00078e00ff */
[----:B------:R-:W-:-:S07]  /*17f0*/  @P0 SHF.R.U32.HI R0, RZ, R9, R6 ;  /* 0x00000009ff000219 */ /* 0x000fce0000011606 */
.L_x_2184:
[----:B------:R-:W-:-:S05]  /*1800*/  IMAD R0, R0, R7, RZ ;  /* 0x0000000700007224 */ /* 0x000fca00078e02ff */
[----:B------:R-:W-:-:S07]  /*1810*/  VIMNMX R5, R5, R0, !PT ;  /* 0x0000000005057248 */ /* 0x000fce0007fe0100 */
.L_x_2182:
[----:B------:R-:W-:Y:S01]  /*1820*/  SHF.R.S32.HI R0, RZ, 0x1f, R5 ;  /* 0x0000001fff007819 */ /* 0x000fe20000011405 */
[----:B------:R-:W-:Y:S01]  /*1830*/  IMAD.MOV.U32 R3, RZ, RZ, RZ ;  /* 0x000000ffff037224 */ /* 0x000fe200078e00ff */
[----:B------:R-:W-:Y:S02]  /*1840*/  PLOP3.LUT P0, PT, PT, PT, PT, 0x80, 0x0 ;  /* 0x000000000000781c */ /* 0x000fe40003f0f070 */
[----:B------:R-:W-:Y:S02]  /*1850*/  CS2R R20, SRZ ;  /* 0x0000000000147805 */ /* 0x000fe4000001ff00 */
[----:B------:R-:W-:Y:S02]  /*1860*/  LEA.HI R0, R0, R5, RZ, 0x6 ;  /* 0x0000000500007211 */ /* 0x000fe400078f30ff */
[----:B------:R-:W-:Y:S02]  /*1870*/  CS2R R150, SRZ ;  /* 0x0000000000967805 */ /* 0x000fe4000001ff00 */
[----:B------:R-:W-:-:S02]  /*1880*/  CS2R R148, SRZ ;  /* 0x0000000000947805 */ /* 0x000fc4000001ff00 */
        /* <DEDUP_REMOVED lines=81> */
.L_x_2186:
[----:B------:R-:W-:Y:S01]  /*1da0*/  ULEA UR21, UR38, UR41, 0x3 ;  /* 0x0000002926157291 */ /* 0x000fe2000f8e183f */
[----:B------:R-:W-:-:S05]  /*1db0*/  IMAD.U32 R3, RZ, RZ, UR37 ;  /* 0x00000025ff037e24 */ /* 0x000fca000f8e00ff */
[----:B------:R-:W-:-:S04]  /*1dc0*/  SHF.L.U32 R3, R3, 0x1f, RZ ;  /* 0x0000001f03037819 */ /* 0x000fc800000006ff */
[----:B------:R-:W0:Y:S02]  /*1dd0*/  SYNCS.PHASECHK.TRANS64.TRYWAIT P1, [UR21+0x28c50], R3 ;  /* 0x028c5003ff0075a7 */ /* 0x000e240008020155 */
[----:B0-----:R-:W-:Y:S05]  /*1de0*/  @!P1 BRA `(.L_x_2187) ;  /* 0x0000013c00209947 */ /* 0x001fea0003800000 */
.L_x_2385:
        /* <DEDUP_REMOVED lines=38> */
.L_x_2188:
[----:B0-----:R-:W-:Y:S01]  /*2050*/  VIADD R3, R4, 0xfffffffe ;  /* 0xfffffffe04037836 */ /* 0x001fe20000000000 */
[----:B------:R-:W-:-:S04]  /*2060*/  UIADD3 UR6, UR21, 0x28c60, URZ ;  /* 0x00028c6015067890 */ /* 0x000fc8000fffe03f */
[----:B------:R-:W-:Y:S01]  /*2070*/  ISETP.GE.AND P1, PT, R3, R0, PT ;  /* 0x000000000300720c */ /* 0x000fe20003f26270 */
[----:B------:R-:W-:-:S09]  /*2080*/  UPRMT UR6, UR40, 0x654, UR6 ;  /* 0x0000065428067896 */ /* 0x000fd20008000006 */
[----:B------:R-:W-:Y:S03]  /*2090*/  SYNCS.ARRIVE.TRANS64.RED.A1T0 RZ, [UR6], RZ ;  /* 0x000000ffffff79a7 */ /* 0x000fe60008100406 */
[----:B------:R-:W-:Y:S05]  /*20a0*/  @!P1 BRA `(.L_x_2189) ;  /* 0x0000000800d89947 */ /* 0x000fea0003800000 */
.L_x_2195:
[----:B------:R-:W-:Y:S01]  /*20b0*/  BAR.SYNC.DEFER_BLOCKING 0xe, 0x100 ;  /* 0x0384000000007b1d */ /* 0x000fe20000010000 */
[----:B-1----:R-:W-:Y:S01]  /*20c0*/  IMAD.U32 R5, RZ, RZ, UR38 ;  /* 0x00000026ff057e24 */ /* 0x002fe2000f8e00ff */
[----:B------:R-:W-:Y:S01]  /*20d0*/  UIADD3 UR38, UR38, 0x1, URZ ;  /* 0x0000000126267890 */ /* 0x000fe2000fffe03f */
[C---:B------:R-:W-:Y:S01]  /*20e0*/  ISETP.GT.AND P2, PT, R3.reuse, R0, PT ;  /* 0x000000000300720c */ /* 0x040fe20003f44270 */
[----:B------:R-:W-:Y:S02]  /*20f0*/  VIADD R3, R3, 0xffffffff ;  /* 0xffffffff03037836 */ /* 0x000fe40000000000 */
[----:B0-----:R-:W-:Y:S01]  /*2100*/  IMAD R4, R5, 0x40, R16 ;  /* 0x0000004005047824 */ /* 0x001fe200078e0210 */
        /* <DEDUP_REMOVED lines=137> */
.L_x_2190:
[----:B------:R-:W-:Y:S01]  /*29a0*/  ULEA UR21, UR38, UR41, 0x3 ;  /* 0x0000002926157291 */ /* 0x000fe2000f8e183f */
[----:B------:R-:W-:-:S05]  /*29b0*/  IMAD.U32 R4, RZ, RZ, UR37 ;  /* 0x00000025ff047e24 */ /* 0x000fca000f8e00ff */
[----:B------:R-:W-:-:S04]  /*29c0*/  SHF.L.U32 R4, R4, 0x1f, RZ ;  /* 0x0000001f04047819 */ /* 0x000fc800000006ff */
[----:B------:R0:W1:Y:S01]  /*29d0*/  SYNCS.PHASECHK.TRANS64.TRYWAIT P1, [UR21+0x28c50], R4 ;  /* 0x028c5004ff0075a7 */ /* 0x0000620008020155 */
[----:B------:R-:W-:Y:S05]  /*29e0*/  @!P0 BRA `(.L_x_2191) ;  /* 0x0000000000048947 */ /* 0x000fea0003800000 */
[----:B------:R-:W-:Y:S01]  /*29f0*/  BPT.TRAP 0x1 ;  /* 0x000000040000795c */ /* 0x000fe20000300000 */
.L_x_2191:
[----:B-1----:R-:W-:Y:S05]  /*2a00*/  @P1 BRA `(.L_x_2192) ;  /* 0x0000000000081947 */ /* 0x002fea0003800000 */
[----:B------:R-:W1:Y:S02]  /*2a10*/  SYNCS.PHASECHK.TRANS64.TRYWAIT P1, [UR21+0x28c50], R4 ;  /* 0x028c5004ff0075a7 */ /* 0x000e640008020155 */
[----:B-1----:R-:W-:Y:S05]  /*2a20*/  @!P1 BRA `(.L_x_2193) ;  /* 0x0000013000289947 */ /* 0x002fea0003800000 */
.L_x_2192:
        /* <DEDUP_REMOVED lines=26> */
.L_x_2194:
[----:B------:R-:W-:-:S04]  /*2bd0*/  UIADD3 UR6, UR21, 0x28c60, URZ ;  /* 0x00028c6015067890 */ /* 0x000fc8000fffe03f */
[----:B------:R-:W-:-:S09]  /*2be0*/  UPRMT UR6, UR40, 0x654, UR6 ;  /* 0x0000065428067896 */ /* 0x000fd20008000006 */
[----:B------:R-:W-:Y:S01]  /*2bf0*/  SYNCS.ARRIVE.TRANS64.RED.A1T0 RZ, [UR6], RZ ;  /* 0x000000ffffff79a7 */ /* 0x000fe20008100406 */
[----:B------:R-:W-:Y:S05]  /*2c00*/  @P2 BRA `(.L_x_2195) ;  /* 0xfffffff400282947 */ /* 0x000fea000383ffff */
.L_x_2189:
[----:B------:R-:W-:Y:S01]  /*2c10*/  BAR.SYNC.DEFER_BLOCKING 0xe, 0x100 ;  /* 0x0384000000007b1d */ /* 0x000fe20000010000 */
[----:B------:R-:W-:Y:S01]  /*2c20*/  MOV R3, UR38 ;  /* 0x0000002600037c02 */ /* 0x000fe20008000f00 */
[----:B------:R-:W-:Y:S01]  /*2c30*/  UIADD3 UR38, UR38, 0x1, URZ ;  /* 0x0000000126267890 */ /* 0x000fe2000fffe03f */
[----:B------:R-:W-:Y:S01]  /*2c40*/  PLOP3.LUT P0, PT, PT, PT, PT, 0x8, 0x0 ;  /* 0x000000000000781c */ /* 0x000fe20003f0e170 */
[----:B------:R-:W-:Y:S02]  /*2c50*/  IMAD.MOV.U32 R20, RZ, RZ, RZ ;  /* 0x000000ffff147224 */ /* 0x000fe400078e00ff */
[----:B------:R-:W-:Y:S01]  /*2c60*/  IMAD R0, R3, 0x40, R16 ;  /* 0x0000004003007824 */ /* 0x000fe200078e0210 */
[----:B------:R-:W-:-:S04]  /*2c70*/  UISETP.NE.AND UP0, UPT, UR38, 0x2, UPT ;  /* 0x000000022600788c */ /* 0x000fc8000bf05270 */
[----:B01----:R-:W-:Y:S01]  /*2c80*/  LEA R4, R0, UR41, 0x2 ;  /* 0x0000002900047c11 */ /* 0x003fe2000f8e10ff */
        /* <DEDUP_REMOVED lines=136> */
.L_x_2178:
[----:B------:R-:W-:Y:S01]  /*3510*/  ULDC UR4, c[0x0][0x448] ;  /* 0x0001120000047ab9 */ /* 0x000fe20000000800 */
[----:B------:R-:W-:Y:S02]  /*3520*/  UIADD3 UR7, UR45, 0x3f, URZ ;  /* 0x0000003f2d077890 */ /* 0x000fe4000fffe03f */
[----:B------:R-:W-:Y:S02]  /*3530*/  UISETP.NE.AND UP0, UPT, UR4, 0x1, UPT ;  /* 0x000000010400788c */ /* 0x000fe4000bf05270 */
[----:B------:R-:W-:Y:S01]  /*3540*/  UIADD3 UR10, UR48, 0x1, -UR50 ;  /* 0x00000001300a7890 */ /* 0x000fe2000fffe832 */
[----:B------:R-:W-:Y:S01]  /*3550*/  ULDC.64 UR4, c[0x0][0x9e0] ;  /* 0x0002780000047ab9 */ /* 0x000fe20000000a00 */
[----:B------:R-:W-:-:S07]  /*3560*/  UP2UR UR52, UPR, URZ, 0x1 ;  /* 0x000000013f347883 */ /* 0x000fce0008000000 */
        /* <DEDUP_REMOVED lines=9> */
[----:B------:R-:W-:-:S06]  /*3600*/  IMAD.U32 R0, RZ, RZ, UR4 ;  /* 0x00000004ff007e24 */ /* 0x000fcc000f8e00ff */
        /* <DEDUP_REMOVED lines=11> */
.L_x_2197:
[----:B------:R-:W-:-:S11]  /*36c0*/  UISETP.NE.AND UP0, UPT, UR5, 0x1, UPT ;  /* 0x000000010500788c */ /* 0x000fd6000bf05270 */
[----:B------:R-:W-:Y:S02]  /*36d0*/  @UP0 ULDC.64 UR10, c[0x0][0x9e8] ;  /* 0x00027a00000a0ab9 */ /* 0x000fe40000000a00 */
[----:B------:R-:W-:-:S04]  /*36e0*/  UIMAD.WIDE.U32 UR8, UR4, UR10, URZ ;  /* 0x0000000a040872a5 */ /* 0x000fc8000f8e003f */
[----:B------:R-:W-:-:S12]  /*36f0*/  @UP0 USHF.R.U32.HI UR4, URZ, UR11, UR9 ;  /* 0x0000000b3f040299 */ /* 0x000fd80008011609 */
.L_x_2198:
[----:B------:R-:W-:-:S06]  /*3700*/  UIMAD UR4, UR4, UR5, UR5 ;  /* 0x00000005040472a4 */ /* 0x000fcc000f8e0205 */
[----:B------:R-:W-:-:S07]  /*3710*/  VIMNMX R0, R0, UR4, PT ;  /* 0x0000000400007c48 */ /* 0x000fce000bfe0100 */
.L_x_2196:
[----:B------:R-:W-:Y:S01]  /*3720*/  UISETP.NE.AND UP0, UPT, UR52, URZ, UPT ;  /* 0x0000003f3400728c */ /* 0x000fe2000bf05270 */
[----:B------:R-:W-:Y:S01]  /*3730*/  VIADD R0, R0, 0x3f ;  /* 0x0000003f00007836 */ /* 0x000fe20000000000 */
[----:B------:R-:W-:-:S04]  /*3740*/  UMOV UR4, UR45 ;  /* 0x0000002d00047c82 */ /* 0x000fc80008000000 */
        /* <DEDUP_REMOVED lines=9> */
[----:B------:R-:W-:Y:S01]  /*37e0*/  UIADD3 UR4, UR4, UR48, -UR50 ;  /* 0x0000003004047290 */ /* 0x000fe2000fffe832 */
        /* <DEDUP_REMOVED lines=14> */
.L_x_2200:
[----:B------:R-:W-:-:S11]  /*38d0*/  UISETP.NE.AND UP0, UPT, UR5, 0x1, UPT ;  /* 0x000000010500788c */ /* 0x000fd6000bf05270 */
[----:B------:R-:W-:Y:S02]  /*38e0*/  @UP0 ULDC.64 UR10, c[0x0][0x9e8] ;  /* 0x00027a00000a0ab9 */ /* 0x000fe40000000a00 */
[----:B------:R-:W-:-:S04]  /*38f0*/  UIMAD.WIDE.U32 UR6, UR4, UR10, URZ ;  /* 0x0000000a040672a5 */ /* 0x000fc8000f8e003f */
[----:B------:R-:W-:-:S12]  /*3900*/  @UP0 USHF.R.U32.HI UR4, URZ, UR11, UR7 ;  /* 0x0000000b3f040299 */ /* 0x000fd80008011607 */
.L_x_2201:
[----:B------:R-:W-:-:S04]  /*3910*/  UIMAD UR4, UR4, UR5, URZ ;  /* 0x00000005040472a4 */ /* 0x000fc8000f8e023f */
[----:B------:R-:W-:-:S04]  /*3920*/  UISETP.LT.AND UP0, UPT, UR8, UR4, UPT ;  /* 0x000000040800728c */ /* 0x000fc8000bf01270 */
[----:B------:R-:W-:-:S12]  /*3930*/  USEL UR8, UR8, UR4, !UP0 ;  /* 0x0000000408087287 */ /* 0x000fd8000c000000 */
.L_x_2199:
[----:B------:R-:W-:Y:S01]  /*3940*/  USHF.R.S32.HI UR4, URZ, 0x1f, UR8 ;  /* 0x0000001f3f047899 */ /* 0x000fe20008011408 */
[----:B------:R-:W-:Y:S01]  /*3950*/  PLOP3.LUT P0, PT, PT, PT, PT, 0x80, 0x0 ;  /* 0x000000000000781c */ /* 0x000fe20003f0f070 */
[----:B------:R-:W-:Y:S01]  /*3960*/  IMAD.MOV.U32 R3, RZ, RZ, RZ ;  /* 0x000000ffff037224 */ /* 0x000fe200078e00ff */
[----:B------:R-:W-:Y:S01]  /*3970*/  CS2R R20, SRZ ;  /* 0x0000000000147805 */ /* 0x000fe2000001ff00 */
[----:B------:R-:W-:Y:S01]  /*3980*/  ULEA.HI UR4, UR4, UR8, URZ, 0x6 ;  /* 0x0000000804047291 */ /* 0x000fe2000f8f303f */
[----:B------:R-:W-:Y:S02]  /*3990*/  CS2R R150, SRZ ;  /* 0x0000000000967805 */ /* 0x000fe4000001ff00 */
        /* <DEDUP_REMOVED lines=16> */
[----:B------:R-:W-:Y:S02]  /*3aa0*/  ISETP.GT.AND P1, PT, R168, UR47, PT ;  /* 0x0000002fa8007c0c */ /* 0x000fe4000bf24270 */
        /* <DEDUP_REMOVED lines=82> */
.L_x_2202:
        /* <DEDUP_REMOVED lines=9> */
.L_x_2386:
[----:B------:R-:W-:Y:S05]  /*4060*/  @!P0 BRA `(.L_x_2204) ;  /* 0x0000000000048947 */ /* 0x000fea0003800000 */
[----:B------:R-:W-:Y:S01]  /*4070*/  BPT.TRAP 0x1 ;  /* 0x000000040000795c */ /* 0x000fe20000300000 */
.L_x_2204:
[----:B------:R-:W-:Y:S02]  /*4080*/  IMAD.U32 R7, RZ, RZ, UR38 ;  /* 0x00000026ff077e24 */ /* 0x000fe4000f8e00ff */
[----:B------:R-:W-:-:S03]  /*4090*/  IMAD.U32 R8, RZ, RZ, UR37 ;  /* 0x00000025ff087e24 */ /* 0x000fc6000f8e00ff */
[----:B------:R-:W-:Y:S02]  /*40a0*/  LEA R7, R7, UR41, 0x3 ;  /* 0x0000002907077c11 */ /* 0x000fe4000f8e18ff */
[----:B------:R-:W-:-:S04]  /*40b0*/  SHF.L.U32 R8, R8, 0x1f, RZ ;  /* 0x0000001f08087819 */ /* 0x000fc800000006ff */
[----:B------:R1:W2:Y:S01]  /*40c0*/  SYNCS.PHASECHK.TRANS64.TRYWAIT P1, [R7+URZ+0x28c30], R8 ;  /* 0x028c3008070075a7 */ /* 0x0002a2000802017f */
[----:B------:R-:W-:Y:S05]  /*40d0*/  @!P0 BRA `(.L_x_2205) ;  /* 0x0000000000048947 */ /* 0x000fea0003800000 */
[----:B------:R-:W-:Y:S01]  /*40e0*/  BPT.TRAP 0x1 ;  /* 0x000000040000795c */ /* 0x000fe20000300000 */
.L_x_2205:
[----:B--2---:R-:W-:Y:S05]  /*40f0*/  @P1 BRA `(.L_x_2206) ;  /* 0x0000000000081947 */ /* 0x004fea0003800000 */
[----:B------:R-:W2:Y:S02]  /*4100*/  SYNCS.PHASECHK.TRANS64.TRYWAIT P1, [R7+URZ+0x28c30], R8 ;  /* 0x028c3008070075a7 */ /* 0x000ea4000802017f */
[----:B--2---:R-:W-:Y:S05]  /*4110*/  @!P1 BRA `(.L_x_2207) ;  /* 0x00000118009c9947 */ /* 0x004fea0003800000 */
.L_x_2206:
        /* <DEDUP_REMOVED lines=40> */
.L_x_2208:
[----:B------:R-:W-:Y:S01]  /*43a0*/  UISETP.NE.AND UP1, UPT, UR52, URZ, UPT ;  /* 0x0000003f3400728c */ /* 0x000fe2000bf25270 */
[----:B------:R-:W-:Y:S01]  /*43b0*/  VIADD R3, R185, UR45 ;  /* 0x0000002db9037c36 */ /* 0x000fe20008000000 */
[----:B------:R-:W-:Y:S01]  /*43c0*/  R2UR UR6, R7 ;  /* 0x00000000070672ca */ /* 0x000fe200000e0000 */
[----:B------:R-:W-:Y:S01]  /*43d0*/  IMAD.MOV.U32 R5, RZ, RZ, -0x40 ;  /* 0xffffffc0ff057424 */ /* 0x000fe200078e00ff */
[----:B------:R-:W-:Y:S01]  /*43e0*/  UISETP.NE.AND UP0, UPT, UR51, URZ, UPT ;  /* 0x0000003f3300728c */ /* 0x000fe2000bf05270 */
[C---:B------:R-:W-:Y:S01]  /*43f0*/  LEA R12, R168.reuse, 0xffffffc0, 0x6 ;  /* 0xffffffc0a80c7811 */ /* 0x040fe200078e30ff */
[----:B------:R-:W-:Y:S01]  /*4400*/  ULDC UR22, c[0x0][0x9dc] ;  /* 0x0002770000167ab9 */ /* 0x000fe20000000800 */
[----:B------:R-:W-:Y:S01]  /*4410*/  PLOP3.LUT P1, PT, PT, PT, UP1, 0x80, 0x0 ;  /* 0x000000000000781c */ /* 0x000fe20003f2f018 */
[----:B------:R-:W-:Y:S01]  /*4420*/  IMAD R5, R168, R5, 0x41 ;  /* 0x00000041a8057424 */ /* 0x000fe200078e0205 */
[----:B------:R-:W-:Y:S01]  /*4430*/  PLOP3.LUT P2, PT, PT, PT, UP1, 0x80, 0x0 ;  /* 0x000000000000781c */ /* 0x000fe20003f4f018 */
[----:B------:R-:W-:Y:S01]  /*4440*/  ULDC UR14, c[0x0][0x9e0] ;  /* 0x00027800000e7ab9 */ /* 0x000fe20000000800 */
[----:B------:R-:W-:Y:S01]  /*4450*/  @UP1 ULDC UR7, c[0x0][0x44c] ;  /* 0x0001130000071ab9 */ /* 0x000fe20000000800 */
[----:B------:R-:W-:Y:S01]  /*4460*/  IADD3 R10, -R2, UR48, -R12 ;  /* 0x00000030020a7c10 */ /* 0x000fe2000fffe90c */
[----:B------:R-:W-:-:S02]  /*4470*/  VIADD R14, R5, 0xffffffff ;  /* 0xffffffff050e7836 */ /* 0x000fc40000000000 */
[----:B------:R-:W-:-:S04]  /*4480*/  UIADD3 UR6, UR6, 0x28c40, URZ ;  /* 0x00028c4006067890 */ /* 0x000fc8000fffe03f */
[----:B------:R-:W-:Y:S01]  /*4490*/  UPRMT UR6, UR40, 0x654, UR6 ;  /* 0x0000065428067896 */ /* 0x000fe20008000006 */
[----:B------:R-:W-:Y:S01]  /*44a0*/  @P1 IMAD.HI.U32 R4, R3, UR7, RZ ;  /* 0x0000000703041c27 */ /* 0x000fe2000f8e00ff */
[----:B------:R-:W-:Y:S01]  /*44b0*/  @UP1 ULDC UR7, c[0x0][0x450] ;  /* 0x0001140000071ab9 */ /* 0x000fe20000000800 */
[----:B------:R-:W-:-:S03]  /*44c0*/  PLOP3.LUT P1, PT, PT, PT, UP0, 0x40, 0x0 ;  /* 0x000000000000781c */ /* 0x000fc60003f2e808 */
[----:B------:R-:W-:Y:S02]  /*44d0*/  @P2 SHF.R.U32.HI R3, RZ, UR7, R4 ;  /* 0x00000007ff032c19 */ /* 0x000fe40008011604 */
[----:B------:R-:W-:Y:S01]  /*44e0*/  IADD3 R4, -R2, UR48, R5 ;  /* 0x0000003002047c10 */ /* 0x000fe2000fffe105 */
[----:B------:R-:W-:Y:S01]  /*44f0*/  SYNCS.ARRIVE.TRANS64.RED.A1T0 RZ, [UR6], RZ ;  /* 0x000000ffffff79a7 */ /* 0x000fe20008100406 */
[----:B------:R-:W-:Y:S01]  /*4500*/  ULOP3.LUT UR6, URZ, UR22, URZ, 0x33, !UPT ;  /* 0x000000163f067292 */ /* 0x000fe2000f8e333f */
[----:B------:R-:W0:Y:S02]  /*4510*/  SHFL.IDX PT, R6, R3, RZ, 0x1c1f ;  /* 0x001c1fff03067589 */ /* 0x000e2400000e0000 */
[----:B------:R-:W-:-:S04]  /*4520*/  VIADD R4, R4, -UR50 ;  /* 0x8000003204047c36 */ /* 0x000fc80008000000 */
[C---:B------:R-:W-:Y:S02]  /*4530*/  VIADD R11, R4.reuse, UR14 ;  /* 0x0000000e040b7c36 */ /* 0x040fe40008000000 */
[----:B------:R-:W-:-:S03]  /*4540*/  VIADD R13, R4, UR6 ;  /* 0x00000006040d7c36 */ /* 0x000fc60008000000 */
[----:B0-----:R-:W-:Y:S01]  /*4550*/  VIADDMNMX R4, R6, R11, R10, PT ;  /* 0x0000000b06047246 */ /* 0x001fe2000380010a */
[----:B------:R-:W-:Y:S01]  /*4560*/  IMAD.IADD R5, R13, 0x1, R6 ;  /* 0x000000010d057824 */ /* 0x000fe200078e0206 */
[----:B------:R-:W-:Y:S06]  /*4570*/  @P1 BRA `(.L_x_2209) ;  /* 0x0000000000641947 */ /* 0x000fec0003800000 */
[----:B------:R-:W-:Y:S01]  /*4580*/  IMAD.U32 R9, RZ, RZ, UR50 ;  /* 0x00000032ff097e24 */ /* 0x000fe2000f8e00ff */
[----:B------:R-:W-:Y:S04]  /*4590*/  BSSY B0, `(.L_x_2210) ;  /* 0x0000013000007945 */ /* 0x000fe80003800000 */
[----:B------:R-:W-:-:S04]  /*45a0*/  IADD3 R9, -R9, UR48, R6 ;  /* 0x0000003009097c10 */ /* 0x000fc8000fffe106 */
[----:B------:R-:W-:-:S13]  /*45b0*/  ISETP.GT.AND P1, PT, R9, -0x1, PT ;  /* 0xffffffff0900780c */ /* 0x000fda0003f24270 */
[----:B------:R-:W-:Y:S05]  /*45c0*/  @P1 BRA `(.L_x_2211) ;  /* 0x0000000000241947 */ /* 0x000fea0003800000 */
[----:B------:R-:W-:Y:S01]  /*45d0*/  ULDC UR6, c[0x0][0x9e4] ;  /* 0x0002790000067ab9 */ /* 0x000fe20000000800 */
[----:B------:R-:W-:Y:S02]  /*45e0*/  LOP3.LUT R9, RZ, R9, RZ, 0x33, !PT ;  /* 0x00000009ff097212 */ /* 0x000fe400078e33ff */
[----:B------:R-:W-:-:S04]  /*45f0*/  MOV R15, UR6 ;  /* 0x00000006000f7c02 */ /* 0x000fc80008000f00 */
[----:B------:R-:W-:-:S13]  /*4600*/  ISETP.NE.AND P1, PT, R15, 0x1, PT ;  /* 0x000000010f00780c */ /* 0x000fda0003f25270 */
[----:B------:R-:W0:Y:S02]  /*4610*/  @P1 LDC.64 R20, c[0x0][0x9e8] ;  /* 0x00027a00ff141b82 */ /* 0x000e240000000a00 */
[----:B0-----:R-:W-:-:S05]  /*4620*/  @P1 IMAD.HI.U32 R6, R9, R20, RZ ;  /* 0x0000001409061227 */ /* 0x001fca00078e00ff */
[----:B------:R-:W-:-:S04]  /*4630*/  @P1 SHF.R.U32.HI R9, RZ, R21, R6 ;  /* 0x00000015ff091219 */ /* 0x000fc80000011606 */
[----:B------:R-:W-:Y:S01]  /*4640*/  LOP3.LUT R9, RZ, R9, RZ, 0x33, !PT ;  /* 0x00000009ff097212 */ /* 0x000fe200078e33ff */
[----:B------:R-:W-:Y:S06]  /*4650*/  BRA `(.L_x_2212) ;  /* 0x0000000000187947 */ /* 0x000fec0003800000 */
.L_x_2211:
[----:B------:R-:W-:Y:S02]  /*4660*/  ULDC UR6, c[0x0][0x9e4] ;  /* 0x0002790000067ab9 */ /* 0x000fe40000000800 */
[----:B------:R-:W-:-:S05]  /*4670*/  IMAD.U32 R15, RZ, RZ, UR6 ;  /* 0x00000006ff0f7e24 */ /* 0x000fca000f8e00ff */
[----:B------:R-:W-:-:S13]  /*4680*/  ISETP.NE.AND P1, PT, R15, 0x1, PT ;  /* 0x000000010f00780c */ /* 0x000fda0003f25270 */
[----:B------:R-:W0:Y:S02]  /*4690*/  @P1 LDC.64 R20, c[0x0][0x9e8] ;  /* 0x00027a00ff141b82 */ /* 0x000e240000000a00 */
[----:B0-----:R-:W-:-:S05]  /*46a0*/  @P1 IMAD.HI.U32 R6, R9, R20, RZ ;  /* 0x0000001409061227 */ /* 0x001fca00078e00ff */
[----:B------:R-:W-:-:S07]  /*46b0*/  @P1 SHF.R.U32.HI R9, RZ, R21, R6 ;  /* 0x00000015ff091219 */ /* 0x000fce0000011606 */
.L_x_2212:
[----:B------:R-:W-:Y:S05]  /*46c0*/  BSYNC B0 ;  /* 0x0000000000007941 */ /* 0x000fea0003800000 */
.L_x_2210:
[----:B------:R-:W-:-:S04]  /*46d0*/  IMAD R9, R9, R15, -R12 ;  /* 0x0000000f09097224 */ /* 0x000fc800078e0a0c */
[----:B------:R-:W-:-:S05]  /*46e0*/  IMAD.IADD R9, R9, 0x1, -R2 ;  /* 0x0000000109097824 */ /* 0x000fca00078e0a02 */
[----:B------:R-:W-:Y:S02]  /*46f0*/  VIADDMNMX R4, R9, R15, R4, PT ;  /* 0x0000000f09047246 */ /* 0x000fe40003800104 */
[----:B------:R-:W-:-:S07]  /*4700*/  VIMNMX R5, R5, R9, !PT ;  /* 0x0000000905057248 */ /* 0x000fce0007fe0100 */
.L_x_2209:
[C---:B------:R-:W-:Y:S01]  /*4710*/  ISETP.GE.AND P2, PT, R14.reuse, 0x9, PT ;  /* 0x000000090e00780c */ /* 0x040fe20003f46270 */
[----:B------:R-:W-:Y:S01]  /*4720*/  UISETP.NE.AND UP0, UPT, UR51, URZ, UPT ;  /* 0x0000003f3300728c */ /* 0x000fe2000bf05270 */
        /* <DEDUP_REMOVED lines=11> */
[----:B------:R-:W-:Y:S02]  /*47e0*/  ISETP.LT.OR P3, PT, R4, 0x11, P3 ;  /* 0x000000110400780c */ /* 0x000fe40001f61670 */
[C---:B------:R-:W-:Y:S02]  /*47f0*/  ISETP.GT.AND P4, PT, R5.reuse, 0x9, !P6 ;  /* 0x000000090500780c */ /* 0x040fe40007784270 */
        /* <DEDUP_REMOVED lines=28> */
[C---:B------:R-:W-:Y:S02]  /*49c0*/  ISETP.GT.AND P3, PT, R5.reuse, 0x28, !P4 ;  /* 0x000000280500780c */ /* 0x040fe40006764270 */
        /* <DEDUP_REMOVED lines=27> */
[----:B------:R-:W-:Y:S02]  /*4b80*/  ISETP.GE.AND P6, PT, R14, 0x3a, PT ;  /* 0x0000003a0e00780c */ /* 0x000fe40003fc6270 */
[----:B------:R-:W0:Y:S02]  /*4b90*/  SHFL.IDX PT, R14, R3, 0x1, 0x1c1f ;  /* 0x003c1f00030e7f89 */ /* 0x000e2400000e0000 */
[----:B------:R-:W-:Y:S02]  /*4ba0*/  P2R R45, PR, RZ, 0x40 ;  /* 0x00000040ff2d7803 */ /* 0x000fe40000000000 */
[----:B------:R-:W-:-:S04]  /*4bb0*/  ISETP.GT.AND P6, PT, R5, 0x39, !P6 ;  /* 0x000000390500780c */ /* 0x000fc800077c4270 */
[----:B------:R-:W-:-:S04]  /*4bc0*/  ISETP.LT.OR P6, PT, R4, 0x3a, P6 ;  /* 0x0000003a0400780c */ /* 0x000fc800037c1670 */
[----:B------:R-:W-:Y:S02]  /*4bd0*/  FSEL R68, R53, -INF , !P6 ;  /* 0xff80000035447808 */ /* 0x000fe40007000000 */
[----:B------:R-:W-:Y:S02]  /*4be0*/  PLOP3.LUT P6, PT, PT, PT, UP0, 0x40, 0x0 ;  /* 0x000000000000781c */ /* 0x000fe40003fce808 */
[----:B0-----:R-:W-:Y:S01]  /*4bf0*/  VIADDMNMX R4, R14, R11, R10, PT ;  /* 0x0000000b0e047246 */ /* 0x001fe2000380010a */
[----:B------:R-:W-:-:S10]  /*4c00*/  IMAD.IADD R6, R13, 0x1, R14 ;  /* 0x000000010d067824 */ /* 0x000fd400078e020e */
[----:B------:R-:W-:Y:S05]  /*4c10*/  @P6 BRA `(.L_x_2213) ;  /* 0x0000000000646947 */ /* 0x000fea0003800000 */
[----:B------:R-:W-:Y:S01]  /*4c20*/  IMAD.U32 R3, RZ, RZ, UR50 ;  /* 0x00000032ff037e24 */ /* 0x000fe2000f8e00ff */
[----:B------:R-:W-:Y:S04]  /*4c30*/  BSSY B0, `(.L_x_2214) ;  /* 0x0000013000007945 */ /* 0x000fe80003800000 */
[----:B------:R-:W-:-:S04]  /*4c40*/  IADD3 R3, -R3, UR48, R14 ;  /* 0x0000003003037c10 */ /* 0x000fc8000fffe10e */
        /* <DEDUP_REMOVED lines=11> */
.L_x_2215:
[----:B------:R-:W-:Y:S02]  /*4d00*/  ULDC UR6, c[0x0][0x9e4] ;  /* 0x0002790000067ab9 */ /* 0x000fe40000000800 */
[----:B------:R-:W-:-:S05]  /*4d10*/  IMAD.U32 R5, RZ, RZ, UR6 ;  /* 0x00000006ff057e24 */ /* 0x000fca000f8e00ff */
[----:B------:R-:W-:-:S13]  /*4d20*/  ISETP.NE.AND P6, PT, R5, 0x1, PT ;  /* 0x000000010500780c */ /* 0x000fda0003fc5270 */
[----:B------:R-:W0:Y:S02]  /*4d30*/  @P6 LDC.64 R10, c[0x0][0x9e8] ;  /* 0x00027a00ff0a6b82 */ /* 0x000e240000000a00 */
[----:B0-----:R-:W-:-:S05]  /*4d40*/  @P6 IMAD.HI.U32 R10, R3, R10, RZ ;  /* 0x0000000a030a6227 */ /* 0x001fca00078e00ff */
[----:B------:R-:W-:-:S07]  /*4d50*/  @P6 SHF.R.U32.HI R3, RZ, R11, R10 ;  /* 0x0000000bff036219 */ /* 0x000fce000001160a */
.L_x_2216:
[----:B------:R-:W-:Y:S05]  /*4d60*/  BSYNC B0 ;  /* 0x0000000000007941 */ /* 0x000fea0003800000 */
.L_x_2214:
[----:B------:R-:W-:-:S04]  /*4d70*/  IMAD R3, R3, R5, -R12 ;  /* 0x0000000503037224 */ /* 0x000fc800078e0a0c */
[----:B------:R-:W-:-:S05]  /*4d80*/  IMAD.IADD R3, R3, 0x1, -R2 ;  /* 0x0000000103037824 */ /* 0x000fca00078e0a02 */
[----:B------:R-:W-:Y:S02]  /*4d90*/  VIADDMNMX R4, R3, R5, R4, PT ;  /* 0x0000000503047246 */ /* 0x000fe40003800104 */
[----:B------:R-:W-:-:S07]  /*4da0*/  VIMNMX R6, R6, R3, !PT ;  /* 0x0000000306067248 */ /* 0x000fce0007fe0100 */
.L_x_2213:
        /* <DEDUP_REMOVED lines=36> */
[----:B------:R-:W-:Y:S02]  /*4ff0*/  ISETP.NE.AND P6, PT, R9, RZ, PT ;  /* 0x000000ff0900720c */ /* 0x000fe40003fc5270 */
[----:B------:R-:W-:-:S02]  /*5000*/  ISETP.GT.AND P1, PT, R6, 0x19, !P1 ;  /* 0x000000190600780c */ /* 0x000fc40004f24270 */
[----:B------:R-:W-:Y:S02]  /*5010*/  ISETP.GT.AND P2, PT, R6, 0x8, !P2 ;  /* 0x000000080600780c */ /* 0x000fe40005744270 */
[----:B------:R-:W-:Y:S02]  /*5020*/  ISETP.LT.OR P1, PT, R4, 0x1a, P1 ;  /* 0x0000001a0400780c */ /* 0x000fe40000f21670 */
[----:B------:R-:W-:Y:S02]  /*5030*/  FMNMX.FTZ R9, R68, R3, !PT ;  /* 0x0000000344097209 */ /* 0x000fe40007810000 */
[----:B------:R-:W-:Y:S02]  /*5040*/  FSEL R39, R39, -INF , !P1 ;  /* 0xff80000027277808 */ /* 0x000fe40004800000 */
[----:B------:R-:W-:Y:S01]  /*5050*/  ISETP.NE.AND P1, PT, R37, RZ, PT ;  /* 0x000000ff2500720c */ /* 0x000fe20003f25270 */
[----:B------:R-:W0:Y:S01]  /*5060*/  SHFL.BFLY PT, R10, R9, 0x2, 0x1f ;  /* 0x0c401f00090a7f89 */ /* 0x000e2200000e0000 */
[----:B------:R-:W-:-:S02]  /*5070*/  ISETP.LT.OR P2, PT, R4, 0x9, P2 ;  /* 0x000000090400780c */ /* 0x000fc40001741670 */
[----:B------:R-:W-:Y:S02]  /*5080*/  ISETP.GT.AND P1, PT, R6, 0x20, !P1 ;  /* 0x000000200600780c */ /* 0x000fe40004f24270 */
[----:B------:R-:W-:Y:S02]  /*5090*/  FSEL R30, R30, -INF , !P2 ;  /* 0xff8000001e1e7808 */ /* 0x000fe40005000000 */
        /* <DEDUP_REMOVED lines=11> */
[----:B------:R-:W-:Y:S01]  /*5150*/  ISETP.NE.AND P6, PT, R45, RZ, PT ;  /* 0x000000ff2d00720c */ /* 0x000fe20003fc5270 */
        /* <DEDUP_REMOVED lines=10> */
[----:B------:R-:W-:-:S02]  /*5200*/  ISETP.GT.AND P3, PT, R6, 0x30, !P3 ;  /* 0x000000300600780c */ /* 0x000fc40005f64270 */
[----:B------:R-:W-:Y:S02]  /*5210*/  FMNMX.FTZ R3, R35, R10, !PT ;  /* 0x0000000a23037209 */ /* 0x000fe40007810000 */
[----:B------:R-:W-:Y:S02]  /*5220*/  ISETP.LT.OR P2, PT, R4, 0x2a, P2 ;  /* 0x0000002a0400780c */ /* 0x000fe40001741670 */
[----:B------:R-:W-:Y:S02]  /*5230*/  FMNMX.FTZ R10, R38, R3, !PT ;  /* 0x00000003260a7209 */ /* 0x000fe40007810000 */
[----:B0-----:R-:W-:Y:S02]  /*5240*/  FMNMX.FTZ R5, R11, R12, !PT ;  /* 0x0000000c0b057209 */ /* 0x001fe40007810000 */
[----:B------:R-:W-:Y:S02]  /*5250*/  FMNMX.FTZ R3, R39, R10, !PT ;  /* 0x0000000a27037209 */ /* 0x000fe40007810000 */
[C---:B------:R-:W-:Y:S01]  /*5260*/  FSETP.NEU.FTZ.AND P1, PT, R5.reuse, -INF , PT ;  /* 0xff8000000500780b */ /* 0x040fe20003f3d000 */
[----:B------:R-:W-:Y:S01]  /*5270*/  FMUL.FTZ R9, R5, UR10 ;  /* 0x0000000a05097c20 */ /* 0x000fe20008410000 */
[----:B------:R-:W-:-:S02]  /*5280*/  FMNMX.FTZ R10, R42, R3, !PT ;  /* 0x000000032a0a7209 */ /* 0x000fc40007810000 */
[C---:B------:R-:W-:Y:S02]  /*5290*/  ISETP.GT.AND P4, PT, R6.reuse, 0x31, !P4 ;  /* 0x000000310600780c */ /* 0x040fe40006784270 */
[----:B------:R-:W-:Y:S02]  /*52a0*/  FMNMX.FTZ R3, R43, R10, !PT ;  /* 0x0000000a2b037209 */ /* 0x000fe40007810000 */
[----:B------:R-:W-:Y:S02]  /*52b0*/  FSEL R9, R9, RZ, P1 ;  /* 0x000000ff09097208 */ /* 0x000fe40000800000 */
[C---:B------:R-:W-:Y:S02]  /*52c0*/  ISETP.GT.AND P5, PT, R6.reuse, 0x38, !P5 ;  /* 0x000000380600780c */ /* 0x040fe40006fa4270 */
[----:B------:R-:W-:Y:S01]  /*52d0*/  ISETP.GT.AND P1, PT, R6, 0x39, !P6 ;  /* 0x000000390600780c */ /* 0x000fe20007724270 */
[--C-:B------:R-:W-:Y:S01]  /*52e0*/  FFMA.FTZ R10, R24, UR10, -R9.reuse ;  /* 0x0000000a180a7c23 */ /* 0x100fe20008010809 */
[----:B------:R-:W-:Y:S01]  /*52f0*/  ISETP.LT.OR P3, PT, R4, 0x31, P3 ;  /* 0x000000310400780c */ /* 0x000fe20001f61670 */
[--C-:B------:R-:W-:Y:S01]  /*5300*/  FFMA.FTZ R11, R20, UR10, -R9.reuse ;  /* 0x0000000a140b7c23 */ /* 0x100fe20008010809 */
[----:B------:R-:W-:Y:S01]  /*5310*/  FSEL R47, R47, -INF , !P2 ;  /* 0xff8000002f2f7808 */ /* 0x000fe20005000000 */
[--C-:B------:R-:W-:Y:S01]  /*5320*/  FFMA.FTZ R12, R56, UR10, -R9.reuse ;  /* 0x0000000a380c7c23 */ /* 0x100fe20008010809 */
[----:B------:R-:W-:Y:S01]  /*5330*/  FMNMX.FTZ R6, R46, R3, !PT ;  /* 0x000000032e067209 */ /* 0x000fe20007810000 */
[----:B------:R-:W-:Y:S01]  /*5340*/  MUFU.EX2 R10, R10 ;  /* 0x0000000a000a7308 */ /* 0x000fe20000000800 */
[----:B------:R-:W-:Y:S01]  /*5350*/  ISETP.LT.OR P4, PT, R4, 0x32, P4 ;  /* 0x000000320400780c */ /* 0x000fe20002781670 */
[--C-:B------:R-:W-:Y:S01]  /*5360*/  FFMA.FTZ R14, R32, UR10, -R9.reuse ;  /* 0x0000000a200e7c23 */ /* 0x100fe20008010809 */
[----:B------:R-:W-:Y:S01]  /*5370*/  FSEL R50, R50, -INF , !P3 ;  /* 0xff80000032327808 */ /* 0x000fe20005800000 */
[--C-:B------:R-:W-:Y:S01]  /*5380*/  FFMA.FTZ R15, R58, UR10, -R9.reuse ;  /* 0x0000000a3a0f7c23 */ /* 0x100fe20008010809 */
[----:B------:R-:W-:Y:S01]  /*5390*/  FMNMX.FTZ R3, R47, R6, !PT ;  /* 0x000000062f037209 */ /* 0x000fe20007810000 */
[--C-:B------:R-:W-:Y:S01]  /*53a0*/  FFMA.FTZ R20, R36, UR10, -R9.reuse ;  /* 0x0000000a24147c23 */ /* 0x100fe20008010809 */
[----:B------:R-:W-:Y:S01]  /*53b0*/  ISETP.LT.OR P5, PT, R4, 0x39, P5 ;  /* 0x000000390400780c */ /* 0x000fe20002fa1670 */
[----:B------:R-:W0:Y:S01]  /*53c0*/  MUFU.EX2 R11, R11 ;  /* 0x0000000b000b7308 */ /* 0x000e220000000800 */
[----:B------:R-:W-:Y:S01]  /*53d0*/  FSEL R51, R51, -INF , !P4 ;  /* 0xff80000033337808 */ /* 0x000fe20006000000 */
[--C-:B------:R-:W-:Y:S01]  /*53e0*/  FFMA.FTZ R21, R60, UR10, -R9.reuse ;  /* 0x0000000a3c157c23 */ /* 0x100fe20008010809 */
[----:B------:R-:W-:Y:S01]  /*53f0*/  FMNMX.FTZ R6, R50, R3, !PT ;  /* 0x0000000332067209 */ /* 0x000fe20007810000 */
[--C-:B------:R-:W-:Y:S01]  /*5400*/  FFMA.FTZ R24, R40, UR10, -R9.reuse ;  /* 0x0000000a28187c23 */ /* 0x100fe20008010809 */
[----:B------:R-:W-:Y:S01]  /*5410*/  ISETP.LT.OR P1, PT, R4, 0x3a, P1 ;  /* 0x0000003a0400780c */ /* 0x000fe20000f21670 */
        /* <DEDUP_REMOVED lines=8> */
[----:B------:R-:W-:-:S02]  /*54a0*/  FFMA.FTZ R33, R66, UR10, -R9 ;  /* 0x0000000a42217c23 */ /* 0x000fc40008010809 */
[----:B------:R4:W-:Y:S01]  /*54b0*/  MUFU.EX2 R154, R6 ;  /* 0x00000006009a7308 */ /* 0x0009e20000000800 */
[----:B------:R-:W-:Y:S01]  /*54c0*/  FMNMX.FTZ R4, R55, R4, !PT ;  /* 0x0000000437047209 */ /* 0x000fe20007810000 */
[----:B---3--:R-:W-:Y:S01]  /*54d0*/  FFMA.FTZ R12, R44, UR10, -R9 ;  /* 0x0000000a2c0c7c23 */ /* 0x008fe20008010809 */
[----:B0-----:R-:W-:-:S03]  /*54e0*/  F2FP.F16.F32.PACK_AB R152, R11, R10 ;  /* 0x0000000a0b98723e */ /* 0x001fc600000000ff */
[----:B------:R-:W0:Y:S02]  /*54f0*/  SHFL.BFLY PT, R3, R4, 0x2, 0x1f ;  /* 0x0c401f0004037f89 */ /* 0x000e2400000e0000 */
[----:B------:R-:W-:Y:S08]  /*5500*/  MUFU.EX2 R29, R28 ;  /* 0x0000001c001d7308 */ /* 0x000ff00000000800 */
[----:B------:R-:W-:Y:S08]  /*5510*/  MUFU.EX2 R14, R14 ;  /* 0x0000000e000e7308 */ /* 0x000ff00000000800 */
[----:B------:R-:W3:Y:S01]  /*5520*/  MUFU.EX2 R15, R15 ;  /* 0x0000000f000f7308 */ /* 0x000ee20000000800 */
[----:B0-----:R-:W-:Y:S01]  /*5530*/  FMNMX.FTZ R3, R4, R3, !PT ;  /* 0x0000000304037209 */ /* 0x001fe20007810000 */
[----:B------:R-:W-:-:S06]  /*5540*/  FFMA.FTZ R4, R62, UR10, -R9 ;  /* 0x0000000a3e047c23 */ /* 0x000fcc0008010809 */
[----:B------:R-:W-:Y:S01]  /*5550*/  MUFU.EX2 R20, R20 ;  /* 0x0000001400147308 */ /* 0x000fe20000000800 */
[----:B----4-:R-:W0:Y:S07]  /*5560*/  SHFL.BFLY PT, R6, R3, 0x1, 0x1f ;  /* 0x0c201f0003067f89 */ /* 0x010e2e00000e0000 */
[----:B------:R4:W-:Y:S01]  /*5570*/  MUFU.EX2 R25, R4 ;  /* 0x0000000400197308 */ /* 0x0009e20000000800 */
[----:B---3--:R-:W-:-:S07]  /*5580*/  F2FP.F16.F32.PACK_AB R156, R15, R14 ;  /* 0x0000000e0f9c723e */ /* 0x008fce00000000ff */
[----:B------:R-:W3:Y:S08]  /*5590*/  MUFU.EX2 R21, R21 ;  /* 0x0000001500157308 */ /* 0x000ef00000000800 */
[----:B------:R-:W-:Y:S01]  /*55a0*/  MUFU.EX2 R24, R24 ;  /* 0x0000001800187308 */ /* 0x000fe20000000800 */
[----:B0-----:R-:W-:Y:S01]  /*55b0*/  FMNMX.FTZ R6, R3, R6, !PT ;  /* 0x0000000603067209 */ /* 0x001fe20007810000 */
[--C-:B------:R-:W-:Y:S01]  /*55c0*/  FFMA.FTZ R3, R52, UR10, -R9.reuse ;  /* 0x0000000a34037c23 */ /* 0x100fe20008010809 */
[----:B------:R-:W-:-:S02]  /*55d0*/  FFMA.FTZ R9, R68, UR10, -R9 ;  /* 0x0000000a44097c23 */ /* 0x000fc40008010809 */
[C---:B------:R-:W-:Y:S01]  /*55e0*/  FSETP.NEU.FTZ.AND P1, PT, R6.reuse, -INF , PT ;  /* 0xff8000000600780b */ /* 0x040fe20003f3d000 */
[----:B----4-:R-:W-:Y:S02]  /*55f0*/  FMUL.FTZ R4, R6, UR10 ;  /* 0x0000000a06047c20 */ /* 0x010fe40008410000 */
[----:B------:R-:W0:Y:S01]  /*5600*/  MUFU.EX2 R12, R12 ;  /* 0x0000000c000c7308 */ /* 0x000e220000000800 */
[----:B---3--:R-:W-:Y:S02]  /*5610*/  F2FP.F16.F32.PACK_AB R158, R21, R20 ;  /* 0x00000014159e723e */ /* 0x008fe400000000ff */
[----:B------:R-:W-:-:S05]  /*5620*/  FSEL R28, R4, RZ, P1 ;  /* 0x000000ff041c7208 */ /* 0x000fca0000800000 */
[----:B------:R3:W-:Y:S01]  /*5630*/  MUFU.EX2 R4, R9 ;  /* 0x0000000900047308 */ /* 0x0007e20000000800 */
[--C-:B------:R-:W-:Y:S01]  /*5640*/  FFMA.FTZ R26, R26, UR10, -R28.reuse ;  /* 0x0000000a1a1a7c23 */ /* 0x100fe2000801081c */
[--C-:B------:R-:W-:Y:S01]  /*5650*/  FFMA.FTZ R27, R27, UR10, -R28.reuse ;  /* 0x0000000a1b1b7c23 */ /* 0x100fe2000801081c */
[--C-:B------:R-:W-:Y:S01]  /*5660*/  FFMA.FTZ R30, R30, UR10, -R28.reuse ;  /* 0x0000000a1e1e7c23 */ /* 0x100fe2000801081c */
[--C-:B------:R-:W-:Y:S01]  /*5670*/  FFMA.FTZ R31, R31, UR10, -R28.reuse ;  /* 0x0000000a1f1f7c23 */ /* 0x100fe2000801081c */
[--C-:B------:R-:W-:Y:S01]  /*5680*/  FFMA.FTZ R34, R34, UR10, -R28.reuse ;  /* 0x0000000a22227c23 */ /* 0x100fe2000801081c */
[--C-:B------:R-:W-:Y:S01]  /*5690*/  FFMA.FTZ R35, R35, UR10, -R28.reuse ;  /* 0x0000000a23237c23 */ /* 0x100fe2000801081c */
[--C-:B------:R-:W-:Y:S01]  /*56a0*/  FFMA.FTZ R38, R38, UR10, -R28.reuse ;  /* 0x0000000a26267c23 */ /* 0x100fe2000801081c */
[----:B------:R-:W-:Y:S01]  /*56b0*/  MUFU.EX2 R26, R26 ;  /* 0x0000001a001a7308 */ /* 0x000fe20000000800 */
[----:B---3--:R-:W-:Y:S01]  /*56c0*/  FADD.FTZ R9, R10, R11 ;  /* 0x0000000b0a097221 */ /* 0x008fe20000010000 */
[--C-:B------:R-:W-:Y:S01]  /*56d0*/  FFMA.FTZ R39, R39, UR10, -R28.reuse ;  /* 0x0000000a27277c23 */ /* 0x100fe2000801081c */
[--C-:B------:R-:W-:Y:S01]  /*56e0*/  FFMA.FTZ R42, R42, UR10, -R28.reuse ;  /* 0x0000000a2a2a7c23 */ /* 0x100fe2000801081c */
[--C-:B------:R-:W-:Y:S01]  /*56f0*/  FFMA.FTZ R43, R43, UR10, -R28.reuse ;  /* 0x0000000a2b2b7c23 */ /* 0x100fe2000801081c */
[----:B------:R-:W-:Y:S01]  /*5700*/  FADD.FTZ R36, R154, R9 ;  /* 0x000000099a247221 */ /* 0x000fe20000010000 */
[--C-:B------:R-:W-:Y:S01]  /*5710*/  FFMA.FTZ R46, R46, UR10, -R28.reuse ;  /* 0x0000000a2e2e7c23 */ /* 0x100fe2000801081c */
[----:B------:R-:W-:Y:S01]  /*5720*/  FFMA.FTZ R47, R47, UR10, -R28 ;  /* 0x0000000a2f2f7c23 */ /* 0x000fe2000801081c */
[----:B------:R-:W3:Y:S01]  /*5730*/  MUFU.EX2 R27, R27 ;  /* 0x0000001b001b7308 */ /* 0x000ee20000000800 */
[----:B------:R-:W-:Y:S01]  /*5740*/  FADD.FTZ R37, R13, R36 ;  /* 0x000000240d257221 */ /* 0x000fe20000010000 */
[--C-:B------:R-:W-:Y:S01]  /*5750*/  FFMA.FTZ R50, R50, UR10, -R28.reuse ;  /* 0x0000000a32327c23 */ /* 0x100fe2000801081c */
[--C-:B------:R-:W-:Y:S01]  /*5760*/  FFMA.FTZ R51, R51, UR10, -R28.reuse ;  /* 0x0000000a33337c23 */ /* 0x100fe2000801081c */
[--C-:B------:R-:W-:Y:S01]  /*5770*/  FFMA.FTZ R54, R54, UR10, -R28.reuse ;  /* 0x0000000a36367c23 */ /* 0x100fe2000801081c */
[----:B------:R-:W-:Y:S01]  /*5780*/  FADD.FTZ R40, R14, R37 ;  /* 0x000000250e287221 */ /* 0x000fe20000010000 */
[----:B------:R-:W-:Y:S01]  /*5790*/  FFMA.FTZ R28, R55, UR10, -R28 ;  /* 0x0000000a371c7c23 */ /* 0x000fe2000801081c */
[----:B------:R-:W-:Y:S01]  /*57a0*/  F2FP.F16.F32.PACK_AB R154, R13, R154 ;  /* 0x0000009a0d9a723e */ /* 0x000fe200000000ff */
[----:B------:R-:W4:Y:S01]  /*57b0*/  MUFU.EX2 R30, R30 ;  /* 0x0000001e001e7308 */ /* 0x000f220000000800 */
[----:B------:R-:W-:Y:S01]  /*57c0*/  FADD.FTZ R37, R15, R40 ;  /* 0x000000280f257221 */ /* 0x000fe20000010000 */
[----:B0-----:R-:W-:-:S02]  /*57d0*/  F2FP.F16.F32.PACK_AB R162, R29, R12 ;  /* 0x0000000c1da2723e */ /* 0x001fc400000000ff */
[----:B------:R-:W-:Y:S01]  /*57e0*/  F2FP.F16.F32.PACK_AB R160, R25, R24 ;  /* 0x0000001819a0723e */ /* 0x000fe200000000ff */
[----:B------:R-:W-:-:S03]  /*57f0*/  FADD.FTZ R40, R20, R37 ;  /* 0x0000002514287221 */ /* 0x000fc60000010000 */
[----:B------:R-:W0:Y:S01]  /*5800*/  MUFU.EX2 R31, R31 ;  /* 0x0000001f001f7308 */ /* 0x000e220000000800 */
[----:B---3--:R-:W-:Y:S01]  /*5810*/  FADD.FTZ R9, R26, R27 ;  /* 0x0000001b1a097221 */ /* 0x008fe20000010000 */
[----:B------:R-:W-:Y:S01]  /*5820*/  FADD.FTZ R11, R21, R40 ;  /* 0x00000028150b7221 */ /* 0x000fe20000010000 */
[----:B------:R-:W-:-:S03]  /*5830*/  F2FP.F16.F32.PACK_AB R153, R27, R26 ;  /* 0x0000001a1b99723e */ /* 0x000fc600000000ff */
[----:B------:R-:W-:Y:S02]  /*5840*/  FADD.FTZ R14, R24, R11 ;  /* 0x0000000b180e7221 */ /* 0x000fe40000010000 */
[----:B------:R-:W3:Y:S01]  /*5850*/  MUFU.EX2 R34, R34 ;  /* 0x0000002200227308 */ /* 0x000ee20000000800 */
[----:B----4-:R-:W-:Y:S01]  /*5860*/  FADD.FTZ R36, R30, R9 ;  /* 0x000000091e247221 */ /* 0x010fe20000010000 */
[----:B------:R-:W-:-:S06]  /*5870*/  FADD.FTZ R13, R25, R14 ;  /* 0x0000000e190d7221 */ /* 0x000fcc0000010000 */
        /* <DEDUP_REMOVED lines=19> */
[----:B------:R-:W-:Y:S01]  /*59b0*/  FADD.FTZ R10, R12, R13 ;  /* 0x0000000d0c0a7221 */ /* 0x000fe20000010000 */
[----:B------:R-:W-:-:S03]  /*59c0*/  F2FP.F16.F32.PACK_AB R161, R43, R42 ;  /* 0x0000002a2ba1723e */ /* 0x000fc600000000ff */
[----:B------:R-:W-:Y:S02]  /*59d0*/  FADD.FTZ R29, R29, R10 ;  /* 0x0000000a1d1d7221 */ /* 0x000fe40000010000 */
[----:B------:R-:W-:Y:S01]  /*59e0*/  MUFU.EX2 R32, R32 ;  /* 0x0000002000207308 */ /* 0x000fe20000000800 */
[----:B---3--:R-:W-:-:S07]  /*59f0*/  FADD.FTZ R12, R46, R11 ;  /* 0x0000000b2e0c7221 */ /* 0x008fce0000010000 */
        /* <DEDUP_REMOVED lines=10> */
[----:B------:R-:W-:Y:S01]  /*5aa0*/  MUFU.EX2 R54, R54 ;  /* 0x0000003600367308 */ /* 0x000fe20000000800 */
[----:B----4-:R-:W-:Y:S01]  /*5ab0*/  F2FP.F16.F32.PACK_AB R165, R51, R50 ;  /* 0x0000003233a5723e */ /* 0x010fe200000000ff */
[----:B------:R-:W-:-:S04]  /*5ac0*/  FADD.FTZ R50, R50, R47 ;  /* 0x0000002f32327221 */ /* 0x000fc80000010000 */
[----:B------:R-:W-:Y:S02]  /*5ad0*/  FADD.FTZ R51, R51, R50 ;  /* 0x0000003233337221 */ /* 0x000fe40000010000 */
[----:B------:R-:W4:Y:S01]  /*5ae0*/  MUFU.EX2 R9, R28 ;  /* 0x0000001c00097308 */ /* 0x000f220000000800 */
[----:B---3--:R-:W-:Y:S01]  /*5af0*/  F2FP.F16.F32.PACK_AB R166, R4, R3 ;  /* 0x0000000304a6723e */ /* 0x008fe200000000ff */
[----:B------:R-:W-:-:S04]  /*5b00*/  FADD.FTZ R3, R3, R32 ;  /* 0x0000002003037221 */ /* 0x000fc80000010000 */
[----:B------:R-:W-:Y:S01]  /*5b10*/  FADD.FTZ R3, R4, R3 ;  /* 0x0000000304037221 */ /* 0x000fe20000010000 */
[----:B----4-:R-:W-:Y:S01]  /*5b20*/  F2FP.F16.F32.PACK_AB R167, R9, R54 ;  /* 0x0000003609a7723e */ /* 0x010fe200000000ff */
[----:B------:R-:W-:-:S04]  /*5b30*/  FADD.FTZ R54, R54, R51 ;  /* 0x0000003336367221 */ /* 0x000fc80000010000 */
[----:B------:R0:W-:Y:S01]  /*5b40*/  STSM.16.M88.4 [R22], R164 ;  /* 0x000000a416007844 */ /* 0x0001e20000000200 */
[----:B------:R-:W-:Y:S01]  /*5b50*/  FADD.FTZ R4, R9, R54 ;  /* 0x0000003609047221 */ /* 0x000fe20000010000 */
[----:B------:R-:W-:Y:S06]  /*5b60*/  @!P0 BRA `(.L_x_2217) ;  /* 0x0000000000048947 */ /* 0x000fec0003800000 */
[----:B------:R-:W-:Y:S01]  /*5b70*/  BPT.TRAP 0x1 ;  /* 0x000000040000795c */ /* 0x000fe20000300000 */
.L_x_2217:
[----:B------:R3:W4:Y:S01]  /*5b80*/  SYNCS.PHASECHK.TRANS64.TRYWAIT P1, [R7+URZ+0x28c50], R8 ;  /* 0x028c5008070075a7 */ /* 0x000722000802017f */
[----:B------:R-:W-:Y:S05]  /*5b90*/  @!P0 BRA `(.L_x_2218) ;  /* 0x0000000000048947 */ /* 0x000fea0003800000 */
[----:B------:R-:W-:Y:S01]  /*5ba0*/  BPT.TRAP 0x1 ;  /* 0x000000040000795c */ /* 0x000fe20000300000 */
.L_x_2218:
[----:B----4-:R-:W-:Y:S05]  /*5bb0*/  @P1 BRA `(.L_x_2219) ;  /* 0x0000000000081947 */ /* 0x010fea0003800000 */
[----:B------:R-:W4:Y:S02]  /*5bc0*/  SYNCS.PHASECHK.TRANS64.TRYWAIT P1, [R7+URZ+0x28c50], R8 ;  /* 0x028c5008070075a7 */ /* 0x000f24000802017f */
[----:B----4-:R-:W-:Y:S05]  /*5bd0*/  @!P1 BRA `(.L_x_2220) ;  /* 0x0000010000009947 */ /* 0x010fea0003800000 */
.L_x_2219:
        /* <DEDUP_REMOVED lines=34> */
.L_x_2221:
[----:B------:R-:W-:Y:S01]  /*5e00*/  R2UR UR6, R7 ;  /* 0x00000000070672ca */ /* 0x000fe200000e0000 */
[----:B------:R-:W-:Y:S01]  /*5e10*/  UISETP.NE.AND UP1, UPT, UR52, URZ, UPT ;  /* 0x0000003f3400728c */ /* 0x000fe2000bf25270 */
[----:B------:R-:W-:Y:S01]  /*5e20*/  VIADD R9, R168, 0xfffffffe ;  /* 0xfffffffea8097836 */ /* 0x000fe20000000000 */
[----:B------:R-:W-:-:S06]  /*5e30*/  UISETP.NE.AND UP0, UPT, UR51, URZ, UPT ;  /* 0x0000003f3300728c */ /* 0x000fcc000bf05270 */
[----:B------:R-:W-:-:S03]  /*5e40*/  PLOP3.LUT P1, PT, PT, PT, UP0, 0x40, 0x0 ;  /* 0x000000000000781c */ /* 0x000fc60003f2e808 */
[----:B------:R-:W-:Y:S01]  /*5e50*/  @UP1 ULDC UR15, c[0x0][0x450] ;  /* 0x00011400000f1ab9 */ /* 0x000fe20000000800 */
[----:B------:R-:W-:-:S04]  /*5e60*/  UIADD3 UR6, UR6, 0x28c60, URZ ;  /* 0x00028c6006067890 */ /* 0x000fc8000fffe03f */
[----:B------:R-:W-:-:S03]  /*5e70*/  UPRMT UR11, UR40, 0x654, UR6 ;  /* 0x00000654280b7896 */ /* 0x000fc60008000006 */
[----:B------:R-:W-:Y:S02]  /*5e80*/  @UP1 ULDC UR6, c[0x0][0x44c] ;  /* 0x0001130000061ab9 */ /* 0x000fe40000000800 */
[----:B------:R-:W-:-:S04]  /*5e90*/  UIMAD.WIDE.U32 UR6, UR45, UR6, URZ ;  /* 0x000000062d0672a5 */ /* 0x000fc8000f8e003f */
[----:B------:R-:W-:Y:S01]  /*5ea0*/  SYNCS.ARRIVE.TRANS64.RED.A1T0 RZ, [UR11], RZ ;  /* 0x000000ffffff79a7 */ /* 0x000fe2000810040b */
[----:B------:R-:W-:Y:S01]  /*5eb0*/  UMOV UR11, UR45 ;  /* 0x0000002d000b7c82 */ /* 0x000fe20008000000 */
[----:B------:R-:W-:-:S04]  /*5ec0*/  @UP1 USHF.R.U32.HI UR11, URZ, UR15, UR7 ;  /* 0x0000000f3f0b1299 */ /* 0x000fc80008011607 */
[----:B------:R-:W-:-:S04]  /*5ed0*/  UIADD3 UR6, UR11, UR48, -UR50 ;  /* 0x000000300b067290 */ /* 0x000fc8000fffe832 */
[----:B------:R-:W-:Y:S01]  /*5ee0*/  UIADD3 UR11, UR6, UR14, URZ ;  /* 0x0000000e060b7290 */ /* 0x000fe2000fffe03f */
[----:B------:R-:W-:Y:S11]  /*5ef0*/  @P1 BRA `(.L_x_2222) ;  /* 0x00000000004c1947 */ /* 0x000ff60003800000 */
[----:B------:R-:W-:Y:S01]  /*5f00*/  ISETP.LT.AND P1, PT, RZ, UR6, PT ;  /* 0x00000006ff007c0c */ /* 0x000fe2000bf21270 */
[----:B------:R-:W-:-:S12]  /*5f10*/  UIADD3 UR18, UR6, -0x1, URZ ;  /* 0xffffffff06127890 */ /* 0x000fd8000fffe03f */
[----:B------:R-:W-:Y:S05]  /*5f20*/  @P1 BRA `(.L_x_2223) ;  /* 0x0000000000201947 */ /* 0x000fea0003800000 */
[----:B------:R-:W-:Y:S01]  /*5f30*/  ULDC UR19, c[0x0][0x9e4] ;  /* 0x0002790000137ab9 */ /* 0x000fe20000000800 */
[----:B------:R-:W-:Y:S02]  /*5f40*/  UIADD3 UR18, -UR6, URZ, URZ ;  /* 0x0000003f06127290 */ /* 0x000fe4000fffe13f */
[----:B------:R-:W-:-:S11]  /*5f50*/  UISETP.NE.AND UP0, UPT, UR19, 0x1, UPT ;  /* 0x000000011300788c */ /* 0x000fd6000bf05270 */
[----:B------:R-:W-:Y:S02]  /*5f60*/  @UP0 ULDC.64 UR6, c[0x0][0x9e8] ;  /* 0x00027a0000060ab9 */ /* 0x000fe40000000a00 */
[----:B------:R-:W-:-:S04]  /*5f70*/  UIMAD.WIDE.U32 UR14, UR18, UR6, URZ ;  /* 0x00000006120e72a5 */ /* 0x000fc8000f8e003f */
[----:B------:R-:W-:-:S04]  /*5f80*/  @UP0 USHF.R.U32.HI UR18, URZ, UR7, UR15 ;  /* 0x000000073f120299 */ /* 0x000fc8000801160f */
[----:B------:R-:W-:Y:S01]  /*5f90*/  ULOP3.LUT UR18, URZ, UR18, URZ, 0x33, !UPT ;  /* 0x000000123f127292 */ /* 0x000fe2000f8e333f */
[----:B------:R-:W-:Y:S11]  /*5fa0*/  BRA `(.L_x_2224) ;  /* 0x0000000000147947 */ /* 0x000ff60003800000 */
.L_x_2223:
[----:B------:R-:W-:Y:S02]  /*5fb0*/  ULDC UR19, c[0x0][0x9e4] ;  /* 0x0002790000137ab9 */ /* 0x000fe40000000800 */
[----:B------:R-:W-:-:S11]  /*5fc0*/  UISETP.NE.AND UP0, UPT, UR19, 0x1, UPT ;  /* 0x000000011300788c */ /* 0x000fd6000bf05270 */
[----:B------:R-:W-:Y:S02]  /*5fd0*/  @UP0 ULDC.64 UR6, c[0x0][0x9e8] ;  /* 0x00027a0000060ab9 */ /* 0x000fe40000000a00 */
[----:B------:R-:W-:-:S04]  /*5fe0*/  UIMAD.WIDE.U32 UR14, UR18, UR6, URZ ;  /* 0x00000006120e72a5 */ /* 0x000fc8000f8e003f */
[----:B------:R-:W-:-:S12]  /*5ff0*/  @UP0 USHF.R.U32.HI UR18, URZ, UR7, UR15 ;  /* 0x000000073f120299 */ /* 0x000fd8000801160f */
.L_x_2224:
[----:B------:R-:W-:-:S04]  /*6000*/  UIMAD UR18, UR18, UR19, UR19 ;  /* 0x00000013121272a4 */ /* 0x000fc8000f8e0213 */
[----:B------:R-:W-:-:S04]  /*6010*/  UISETP.LT.AND UP0, UPT, UR11, UR18, UPT ;  /* 0x000000120b00728c */ /* 0x000fc8000bf01270 */
[----:B------:R-:W-:-:S12]  /*6020*/  USEL UR11, UR11, UR18, UP0 ;  /* 0x000000120b0b7287 */ /* 0x000fd80008000000 */
.L_x_2222:
        /* <DEDUP_REMOVED lines=14> */
.L_x_2244:
[----:B------:R-:W-:-:S04]  /*6110*/  UIADD3 UR38, UR26, 0x1, URZ ;  /* 0x000000011a267890 */ /* 0x000fc8000fffe03f */
[----:B------:R-:W-:-:S04]  /*6120*/  UISETP.NE.AND UP0, UPT, UR38, 0x2, UPT ;  /* 0x000000022600788c */ /* 0x000fc8000bf05270 */
[----:B------:R-:W-:Y:S02]  /*6130*/  USEL UR6, URZ, 0x1, UP0 ;  /* 0x000000013f067887 */ /* 0x000fe40008000000 */
[----:B------:R-:W-:Y:S02]  /*6140*/  USEL UR38, UR38, URZ, UP0 ;  /* 0x0000003f26267287 */ /* 0x000fe40008000000 */
[----:B------:R-:W-:Y:S01]  /*6150*/  ULOP3.LUT UR37, UR37, UR6, URZ, 0x3c, !UPT ;  /* 0x0000000625257292 */ /* 0x000fe2000f8e3c3f */
[----:B------:R-:W-:Y:S11]  /*6160*/  @!P0 BRA `(.L_x_2226) ;  /* 0x0000000000048947 */ /* 0x000ff60003800000 */
[----:B------:R-:W-:Y:S01]  /*6170*/  BPT.TRAP 0x1 ;  /* 0x000000040000795c */ /* 0x000fe20000300000 */
.L_x_2226:
[----:B------:R-:W-:Y:S01]  /*6180*/  ULEA UR21, UR38, UR41, 0x3 ;  /* 0x0000002926157291 */ /* 0x000fe2000f8e183f */
[----:B-1234-:R-:W-:-:S05]  /*6190*/  IMAD.U32 R8, RZ, RZ, UR37 ;  /* 0x00000025ff087e24 */ /* 0x01efca000f8e00ff */
[----:B------:R-:W-:-:S04]  /*61a0*/  SHF.L.U32 R8, R8, 0x1f, RZ ;  /* 0x0000001f08087819 */ /* 0x000fc800000006ff */
[----:B------:R1:W2:Y:S01]  /*61b0*/  SYNCS.PHASECHK.TRANS64.TRYWAIT P1, [UR21+0x28c30], R8 ;  /* 0x028c3008ff0075a7 */ /* 0x0002a20008020155 */
[----:B------:R-:W-:Y:S05]  /*61c0*/  @!P0 BRA `(.L_x_2227) ;  /* 0x0000000000048947 */ /* 0x000fea0003800000 */
[----:B------:R-:W-:Y:S01]  /*61d0*/  BPT.TRAP 0x1 ;  /* 0x000000040000795c */ /* 0x000fe20000300000 */
.L_x_2227:
[----:B--2---:R-:W-:Y:S05]  /*61e0*/  @P1 BRA `(.L_x_2228) ;  /* 0x0000000000081947 */ /* 0x004fea0003800000 */
[----:B------:R-:W2:Y:S02]  /*61f0*/  SYNCS.PHASECHK.TRANS64.TRYWAIT P1, [UR21+0x28c30], R8 ;  /* 0x028c3008ff0075a7 */ /* 0x000ea40008020155 */
[----:B--2---:R-:W-:Y:S05]  /*6200*/  @!P1 BRA `(.L_x_2229) ;  /* 0x000000f800889947 */ /* 0x004fea0003800000 */
.L_x_2228:
[----:B------:R-:W-:Y:S01]  /*6210*/  R2UR UR18, R0 ;  /* 0x00000000001272ca */ /* 0x000fe200000e0000 */
[----:B0-----:R-:W-:Y:S01]  /*6220*/  WARPGROUP.ARRIVE ;  /* 0x00000000000079c5 */ /* 0x001fe20000000000 */
        /* <DEDUP_REMOVED lines=21> */
.L_x_2230:
[----:B------:R-:W-:Y:S01]  /*6380*/  UISETP.NE.AND UP1, UPT, UR52, URZ, UPT ;  /* 0x0000003f3400728c */ /* 0x000fe2000bf25270 */
[----:B------:R-:W-:Y:S01]  /*6390*/  VIADD R12, R185, UR45 ;  /* 0x0000002db90c7c36 */ /* 0x000fe20008000000 */
[----:B------:R-:W-:Y:S01]  /*63a0*/  UISETP.NE.AND UP0, UPT, UR51, URZ, UPT ;  /* 0x0000003f3300728c */ /* 0x000fe2000bf05270 */
[----:B------:R-:W-:-:S03]  /*63b0*/  IMAD.U32 R7, RZ, RZ, UR50 ;  /* 0x00000032ff077e24 */ /* 0x000fc6000f8e00ff */
[----:B------:R-:W-:Y:S02]  /*63c0*/  PLOP3.LUT P1, PT, PT, PT, UP1, 0x80, 0x0 ;  /* 0x000000000000781c */ /* 0x000fe40003f2f018 */
[----:B------:R-:W-:-:S03]  /*63d0*/  PLOP3.LUT P2, PT, PT, PT, UP1, 0x80, 0x0 ;  /* 0x000000000000781c */ /* 0x000fc60003f4f018 */
[----:B------:R-:W-:Y:S01]  /*63e0*/  @UP1 ULDC UR6, c[0x0][0x44c] ;  /* 0x0001130000061ab9 */ /* 0x000fe20000000800 */
[----:B------:R-:W-:-:S07]  /*63f0*/  @UP1 ULDC UR7, c[0x0][0x450] ;  /* 0x0001140000071ab9 */ /* 0x000fce0000000800 */
[----:B--2---:R-:W-:Y:S01]  /*6400*/  @P1 IMAD.HI.U32 R5, R12, UR6, RZ ;  /* 0x000000060c051c27 */ /* 0x004fe2000f8e00ff */
[----:B------:R-:W-:Y:S01]  /*6410*/  UIADD3 UR6, UR21, 0x28c40, URZ ;  /* 0x00028c4015067890 */ /* 0x000fe2000fffe03f */
[----:B------:R-:W-:-:S03]  /*6420*/  PLOP3.LUT P1, PT, PT, PT, UP0, 0x40, 0x0 ;  /* 0x000000000000781c */ /* 0x000fc60003f2e808 */
[----:B------:R-:W-:Y:S01]  /*6430*/  @P2 SHF.R.U32.HI R12, RZ, UR7, R5 ;  /* 0x00000007ff0c2c19 */ /* 0x000fe20008011605 */
[----:B------:R-:W-:Y:S01]  /*6440*/  UPRMT UR6, UR40, 0x654, UR6 ;  /* 0x0000065428067896 */ /* 0x000fe20008000006 */
[----:B------:R-:W-:-:S03]  /*6450*/  IMAD.SHL.U32 R5, R9, 0x40, RZ ;  /* 0x0000004009057824 */ /* 0x000fc600078e00ff */
[----:B------:R-:W0:Y:S02]  /*6460*/  SHFL.IDX PT, R13, R12, RZ, 0x1c1f ;  /* 0x001c1fff0c0d7589 */ /* 0x000e2400000e0000 */
[----:B------:R-:W-:-:S03]  /*6470*/  IADD3 R6, -R2, 0x1, -R5 ;  /* 0x0000000102067810 */ /* 0x000fc60007ffe905 */
[----:B------:R-:W-:Y:S01]  /*6480*/  SYNCS.ARRIVE.TRANS64.RED.A1T0 RZ, [UR6], RZ ;  /* 0x000000ffffff79a7 */ /* 0x000fe20008100406 */
[----:B------:R-:W-:Y:S01]  /*6490*/  ULOP3.LUT UR6, URZ, UR22, URZ, 0x33, !UPT ;  /* 0x000000163f067292 */ /* 0x000fe2000f8e333f */
[----:B------:R-:W-:-:S05]  /*64a0*/  IADD3 R6, -R7, UR48, R6 ;  /* 0x0000003007067c10 */ /* 0x000fca000fffe106 */
[C---:B------:R-:W-:Y:S02]  /*64b0*/  VIADD R20, R6.reuse, UR25 ;  /* 0x0000001906147c36 */ /* 0x040fe40008000000 */
[----:B------:R-:W-:Y:S02]  /*64c0*/  VIADD R206, R6, UR6 ;  /* 0x0000000606ce7c36 */ /* 0x000fe40008000000 */
[----:B0-----:R-:W-:Y:S02]  /*64d0*/  IMAD.IADD R14, R20, 0x1, R13 ;  /* 0x00000001140e7824 */ /* 0x001fe400078e020d */
[----:B------:R-:W-:Y:S01]  /*64e0*/  IMAD.IADD R15, R13, 0x1, R206 ;  /* 0x000000010d0f7824 */ /* 0x000fe200078e02ce */
[----:B------:R-:W-:Y:S06]  /*64f0*/  @P1 BRA `(.L_x_2231) ;  /* 0x00000000005c1947 */ /* 0x000fec0003800000 */
[----:B------:R-:W-:Y:S01]  /*6500*/  IMAD.U32 R6, RZ, RZ, UR50 ;  /* 0x00000032ff067e24 */ /* 0x000fe2000f8e00ff */
[----:B------:R-:W-:Y:S04]  /*6510*/  BSSY B0, `(.L_x_2232) ;  /* 0x0000011000007945 */ /* 0x000fe80003800000 */
[----:B------:R-:W-:-:S04]  /*6520*/  IADD3 R13, -R6, UR48, R13 ;  /* 0x00000030060d7c10 */ /* 0x000fc8000fffe10d */
        /* <DEDUP_REMOVED lines=10> */
.L_x_2233:
[----:B------:R-:W-:-:S05]  /*65d0*/  IMAD.U32 R208, RZ, RZ, UR24 ;  /* 0x00000018ffd07e24 */ /* 0x000fca000f8e00ff */
[----:B------:R-:W-:-:S13]  /*65e0*/  ISETP.NE.AND P1, PT, R208, 0x1, PT ;  /* 0x00000001d000780c */ /* 0x000fda0003f25270 */
[----:B------:R-:W0:Y:S02]  /*65f0*/  @P1 LDC.64 R6, c[0x0][0x9e8] ;  /* 0x00027a00ff061b82 */ /* 0x000e240000000a00 */
[----:B0-----:R-:W-:-:S05]  /*6600*/  @P1 IMAD.HI.U32 R6, R13, R6, RZ ;  /* 0x000000060d061227 */ /* 0x001fca00078e00ff */
[----:B------:R-:W-:-:S07]  /*6610*/  @P1 SHF.R.U32.HI R13, RZ, R7, R6 ;  /* 0x00000007ff0d1219 */ /* 0x000fce0000011606 */
.L_x_2234:
[----:B------:R-:W-:Y:S05]  /*6620*/  BSYNC B0 ;  /* 0x0000000000007941 */ /* 0x000fea0003800000 */
.L_x_2232:
[----:B------:R-:W-:-:S04]  /*6630*/  IMAD R13, R13, R208, -R5 ;  /* 0x000000d00d0d7224 */ /* 0x000fc800078e0a05 */
[----:B------:R-:W-:-:S05]  /*6640*/  IMAD.IADD R13, R13, 0x1, -R2 ;  /* 0x000000010d0d7824 */ /* 0x000fca00078e0a02 */
[----:B------:R-:W-:Y:S02]  /*6650*/  VIADDMNMX R14, R13, R208, R14, PT ;  /* 0x000000d00d0e7246 */ /* 0x000fe4000380010e */
[----:B------:R-:W-:-:S07]  /*6660*/  VIMNMX R15, R15, R13, !PT ;  /* 0x0000000d0f0f7248 */ /* 0x000fce0007fe0100 */
.L_x_2231:
[----:B------:R-:W-:Y:S01]  /*6670*/  ISETP.GT.AND P1, PT, R9, -0x1, PT ;  /* 0xffffffff0900780c */ /* 0x000fe20003f24270 */
[----:B------:R-:W0:Y:S01]  /*6680*/  SHFL.IDX PT, R7, R12, 0x1, 0x1c1f ;  /* 0x003c1f000c077f89 */ /* 0x000e2200000e0000 */
        /* <DEDUP_REMOVED lines=11> */
[C---:B------:R-:W-:Y:S01]  /*6740*/  ISETP.GT.AND P3, PT, R15.reuse, 0x10, P1 ;  /* 0x000000100f00780c */ /* 0x040fe20000f64270 */
[----:B0-----:R-:W-:Y:S01]  /*6750*/  IMAD.IADD R12, R20, 0x1, R7 ;  /* 0x00000001140c7824 */ /* 0x001fe200078e0207 */
        /* <DEDUP_REMOVED lines=53> */
.L_x_2237:
[----:B------:R-:W-:-:S05]  /*6ab0*/  IMAD.U32 R20, RZ, RZ, UR24 ;  /* 0x00000018ff147e24 */ /* 0x000fca000f8e00ff */
[----:B------:R-:W-:-:S13]  /*6ac0*/  ISETP.NE.AND P2, PT, R20, 0x1, PT ;  /* 0x000000011400780c */ /* 0x000fda0003f45270 */
[----:B------:R-:W0:Y:S02]  /*6ad0*/  @P2 LDC.64 R6, c[0x0][0x9e8] ;  /* 0x00027a00ff062b82 */ /* 0x000e240000000a00 */
[----:B0-----:R-:W-:-:S05]  /*6ae0*/  @P2 IMAD.HI.U32 R6, R15, R6, RZ ;  /* 0x000000060f062227 */ /* 0x001fca00078e00ff */
[----:B------:R-:W-:-:S07]  /*6af0*/  @P2 SHF.R.U32.HI R15, RZ, R7, R6 ;  /* 0x00000007ff0f2219 */ /* 0x000fce0000011606 */
.L_x_2238:
[----:B------:R-:W-:Y:S05]  /*6b00*/  BSYNC B0 ;  /* 0x0000000000007941 */ /* 0x000fea0003800000 */
.L_x_2236:
[----:B------:R-:W-:-:S04]  /*6b10*/  IMAD R5, R15, R20, -R5 ;  /* 0x000000140f057224 */ /* 0x000fc800078e0a05 */
[----:B------:R-:W-:-:S05]  /*6b20*/  IMAD.IADD R5, R5, 0x1, -R2 ;  /* 0x0000000105057824 */ /* 0x000fca00078e0a02 */
[----:B------:R-:W-:Y:S02]  /*6b30*/  VIADDMNMX R12, R5, R20, R12, PT ;  /* 0x00000014050c7246 */ /* 0x000fe4000380010c */
[----:B------:R-:W-:-:S07]  /*6b40*/  VIMNMX R14, R14, R5, !PT ;  /* 0x000000050e0e7248 */ /* 0x000fce0007fe0100 */
.L_x_2235:
        /* <DEDUP_REMOVED lines=34> */
[----:B------:R-:W0:Y:S01]  /*6d70*/  SHFL.BFLY PT, R5, R6, 0x2, 0x1f ;  /* 0x0c401f0006057f89 */ /* 0x000e2200000e0000 */
        /* <DEDUP_REMOVED lines=12> */
[----:B0-----:R-:W-:Y:S02]  /*6e40*/  FMNMX.FTZ R7, R6, R5, !PT ;  /* 0x0000000506077209 */ /* 0x001fe40007810000 */
[----:B------:R-:W-:Y:S02]  /*6e50*/  FMNMX.FTZ R6, R154, R11, !PT ;  /* 0x0000000b9a067209 */ /* 0x000fe40007810000 */
[----:B------:R-:W-:Y:S01]  /*6e60*/  ISETP.LT.OR P5, PT, R12, 0x22, P5 ;  /* 0x000000220c00780c */ /* 0x000fe20002fa1670 */
[----:B------:R-:W0:Y:S01]  /*6e70*/  SHFL.BFLY PT, R20, R7, 0x1, 0x1f ;  /* 0x0c201f0007147f89 */ /* 0x000e2200000e0000 */
[----:B------:R-:W-:-:S02]  /*6e80*/  ISETP.GT.AND P6, PT, R14, 0x29, P1 ;  /* 0x000000290e00780c */ /* 0x000fc40000fc4270 */
[----:B------:R-:W-:Y:S02]  /*6e90*/  ISETP.LT.OR P4, PT, R12, 0x29, P4 ;  /* 0x000000290c00780c */ /* 0x000fe40002781670 */
[----:B------:R-:W-:Y:S02]  /*6ea0*/  FSEL R171, R171, -INF , !P5 ;  /* 0xff800000abab7808 */ /* 0x000fe40006800000 */
[----:B------:R-:W-:Y:S02]  /*6eb0*/  ISETP.GT.AND P2, PT, R14, 0x30, P1 ;  /* 0x000000300e00780c */ /* 0x000fe40000f44270 */
[----:B------:R-:W-:Y:S02]  /*6ec0*/  FSEL R174, R174, -INF , !P4 ;  /* 0xff800000aeae7808 */ /* 0x000fe40006000000 */
[----:B------:R-:W-:Y:S02]  /*6ed0*/  ISETP.LT.OR P6, PT, R12, 0x2a, P6 ;  /* 0x0000002a0c00780c */ /* 0x000fe400037c1670 */
[----:B------:R-:W-:-:S02]  /*6ee0*/  ISETP.GT.AND P5, PT, R14, 0x31, P1 ;  /* 0x000000310e00780c */ /* 0x000fc40000fa4270 */
[----:B------:R-:W-:Y:S02]  /*6ef0*/  ISETP.LT.OR P2, PT, R12, 0x31, P2 ;  /* 0x000000310c00780c */ /* 0x000fe40001741670 */
[----:B------:R-:W-:Y:S02]  /*6f00*/  FSEL R175, R175, -INF , !P6 ;  /* 0xff800000afaf7808 */ /* 0x000fe40007000000 */
[----:B------:R-:W-:Y:S02]  /*6f10*/  ISETP.GT.AND P4, PT, R14, 0x38, P1 ;  /* 0x000000380e00780c */ /* 0x000fe40000f84270 */
[----:B------:R-:W-:Y:S02]  /*6f20*/  ISETP.LT.OR P5, PT, R12, 0x32, P5 ;  /* 0x000000320c00780c */ /* 0x000fe40002fa1670 */
[----:B------:R-:W-:Y:S02]  /*6f30*/  FSEL R178, R178, -INF , !P2 ;  /* 0xff800000b2b27808 */ /* 0x000fe40005000000 */
        /* <DEDUP_REMOVED lines=20> */
[----:B------:R-:W-:Y:S01]  /*7080*/  IMAD.MOV R177, RZ, RZ, -R17 ;  /* 0x000000ffffb17224 */ /* 0x000fe200078e0a11 */
[----:B------:R-:W-:Y:S01]  /*7090*/  FSEL R182, R182, -INF , !P4 ;  /* 0xff800000b6b67808 */ /* 0x000fe20006000000 */
[--C-:B------:R-:W-:Y:S01]  /*70a0*/  FFMA.FTZ R14, R164, UR10, -R20.reuse ;  /* 0x0000000aa40e7c23 */ /* 0x100fe20008010814 */
[----:B------:R-:W-:Y:S01]  /*70b0*/  FMNMX.FTZ R6, R170, R7, !PT ;  /* 0x00000007aa067209 */ /* 0x000fe20007810000 */
[--C-:B------:R-:W-:Y:S01]  /*70c0*/  FFMA.FTZ R7, R153, UR10, -R20.reuse ;  /* 0x0000000a99077c23 */ /* 0x100fe20008010814 */
[----:B------:R-:W-:Y:S01]  /*70d0*/  FSEL R183, R183, -INF , !P1 ;  /* 0xff800000b7b77808 */ /* 0x000fe20004800000 */
[--C-:B------:R-:W-:Y:S01]  /*70e0*/  FFMA.FTZ R153, R169, UR10, -R20.reuse ;  /* 0x0000000aa9997c23 */ /* 0x100fe20008010814 */
[----:B------:R-:W-:Y:S01]  /*70f0*/  FMNMX.FTZ R13, R171, R6, !PT ;  /* 0x00000006ab0d7209 */ /* 0x000fe20007810000 */
        /* <DEDUP_REMOVED lines=10> */
[----:B------:R-:W-:Y:S01]  /*71a0*/  FFMA.FTZ R180, R180, UR10, -R20 ;  /* 0x0000000ab4b47c23 */ /* 0x000fe20008010814 */
[----:B------:R-:W-:-:S04]  /*71b0*/  FMNMX.FTZ R6, R178, R15, !PT ;  /* 0x0000000fb2067209 */ /* 0x000fc80007810000 */
[----:B------:R-:W-:Y:S01]  /*71c0*/  FMNMX.FTZ R15, R179, R6, !PT ;  /* 0x00000006b30f7209 */ /* 0x000fe20007810000 */
[----:B------:R-:W-:Y:S03]  /*71d0*/  MUFU.EX2 R13, R13 ;  /* 0x0000000d000d7308 */ /* 0x000fe60000000800 */
[----:B------:R-:W-:Y:S01]  /*71e0*/  FMNMX.FTZ R6, R182, R15, !PT ;  /* 0x0000000fb6067209 */ /* 0x000fe20007810000 */
[----:B------:R-:W-:Y:S01]  /*71f0*/  FFMA.FTZ R15, R161, UR10, -R20 ;  /* 0x0000000aa10f7c23 */ /* 0x000fe20008010814 */
[----:B------:R-:W-:Y:S02]  /*7200*/  FSEL R161, R5, RZ, P3 ;  /* 0x000000ff05a17208 */ /* 0x000fe40001800000 */
[----:B------:R-:W-:Y:S01]  /*7210*/  FMNMX.FTZ R6, R183, R6, !PT ;  /* 0x00000006b7067209 */ /* 0x000fe20007810000 */
[----:B------:R-:W-:Y:S02]  /*7220*/  MUFU.EX2 R156, R156 ;  /* 0x0000009c009c7308 */ /* 0x000fe40000000800 */
[----:B------:R-:W-:-:S02]  /*7230*/  FADD.FTZ R161, -R161, R10 ;  /* 0x0000000aa1a17221 */ /* 0x000fc40000010100 */
[----:B------:R-:W0:Y:S02]  /*7240*/  SHFL.BFLY PT, R157, R6, 0x2, 0x1f ;  /* 0x0c401f00069d7f89 */ /* 0x000e2400000e0000 */
[----:B------:R-:W-:Y:S02]  /*7250*/  FMUL.FTZ R161, R161, UR10 ;  /* 0x0000000aa1a17c20 */ /* 0x000fe40008410000 */
[----:B------:R-:W-:Y:S08]  /*7260*/  MUFU.EX2 R15, R15 ;  /* 0x0000000f000f7308 */ /* 0x000ff00000000800 */
[----:B------:R-:W2:Y:S08]  /*7270*/  MUFU.EX2 R161, R161 ;  /* 0x000000a100a17308 */ /* 0x000eb00000000800 */
[----:B------:R-:W3:Y:S01]  /*7280*/  MUFU.EX2 R14, R14 ;  /* 0x0000000e000e7308 */ /* 0x000ee20000000800 */
[----:B0-----:R-:W-:Y:S01]  /*7290*/  FMNMX.FTZ R168, R6, R157, !PT ;  /* 0x0000009d06a87209 */ /* 0x001fe20007810000 */
[----:B------:R-:W-:-:S06]  /*72a0*/  FFMA.FTZ R157, R172, UR10, -R20 ;  /* 0x0000000aac9d7c23 */ /* 0x000fcc0008010814 */
[----:B------:R-:W0:Y:S01]  /*72b0*/  MUFU.EX2 R21, R21 ;  /* 0x0000001500157308 */ /* 0x000e220000000800 */
[----:B------:R-:W4:Y:S01]  /*72c0*/  SHFL.BFLY PT, R169, R168, 0x1, 0x1f ;  /* 0x0c201f00a8a97f89 */ /* 0x000f2200000e0000 */
[----:B--2---:R-:W-:Y:S01]  /*72d0*/  FFMA.FTZ R172, R161, R3, R152 ;  /* 0x00000003a1ac7223 */ /* 0x004fe20000010098 */
[----:B------:R-:W-:Y:S01]  /*72e0*/  F2FP.F16.F32.PACK_AB R152, R7, R152 ;  /* 0x000000980798723e */ /* 0x000fe200000000ff */
[-C--:B------:R-:W-:Y:S01]  /*72f0*/  FMUL.FTZ R24, R24, R161.reuse ;  /* 0x000000a118187220 */ /* 0x080fe20000410000 */
[-C--:B------:R-:W-:Y:S01]  /*7300*/  FMUL.FTZ R25, R25, R161.reuse ;  /* 0x000000a119197220 */ /* 0x080fe20000410000 */
[----:B------:R-:W-:Y:S01]  /*7310*/  FADD.FTZ R172, R7, R172 ;  /* 0x000000ac07ac7221 */ /* 0x000fe20000010000 */
[-C--:B------:R-:W-:Y:S01]  /*7320*/  FMUL.FTZ R28, R28, R161.reuse ;  /* 0x000000a11c1c7220 */ /* 0x080fe20000410000 */
[----:B------:R2:W-:Y:S01]  /*7330*/  MUFU.EX2 R10, R173 ;  /* 0x000000ad000a7308 */ /* 0x0005e20000000800 */
[-C--:B------:R-:W-:Y:S01]  /*7340*/  FMUL.FTZ R29, R29, R161.reuse ;  /* 0x000000a11d1d7220 */ /* 0x080fe20000410000 */
[----:B------:R-:W-:Y:S01]  /*7350*/  FADD.FTZ R177, R13, R172 ;  /* 0x000000ac0db17221 */ /* 0x000fe20000010000 */
[-C--:B------:R-:W-:Y:S01]  /*7360*/  FMUL.FTZ R32, R32, R161.reuse ;  /* 0x000000a120207220 */ /* 0x080fe20000410000 */
[-C--:B------:R-:W-:Y:S01]  /*7370*/  FMUL.FTZ R33, R33, R161.reuse ;  /* 0x000000a121217220 */ /* 0x080fe20000410000 */
[-C--:B------:R-:W-:Y:S01]  /*7380*/  FMUL.FTZ R36, R36, R161.reuse ;  /* 0x000000a124247220 */ /* 0x080fe20000410000 */
[----:B------:R-:W-:Y:S01]  /*7390*/  FADD.FTZ R177, R12, R177 ;  /* 0x000000b10cb17221 */ /* 0x000fe20000010000 */
[----:B------:R-:W-:Y:S01]  /*73a0*/  FMUL.FTZ R37, R37, R161 ;  /* 0x000000a125257220 */ /* 0x000fe20000410000 */
[----:B------:R-:W-:Y:S01]  /*73b0*/  MUFU.EX2 R160, R160 ;  /* 0x000000a000a07308 */ /* 0x000fe20000000800 */
[----:B--2---:R-:W-:Y:S01]  /*73c0*/  FFMA.FTZ R173, R181, UR10, -R20 ;  /* 0x0000000ab5ad7c23 */ /* 0x004fe20008010814 */
[----:B------:R-:W-:-:S02]  /*73d0*/  IMAD.U32 R181, RZ, RZ, UR26 ;  /* 0x0000001affb57e24 */ /* 0x000fc4000f8e00ff */
[----:B------:R-:W-:Y:S01]  /*73e0*/  FADD.FTZ R176, R156, R177 ;  /* 0x000000b19cb07221 */ /* 0x000fe20000010000 */
[----:B------:R-:W-:Y:S01]  /*73f0*/  F2FP.F16.F32.PACK_AB R156, R15, R156 ;  /* 0x0000009c0f9c723e */ /* 0x000fe200000000ff */
[-C--:B------:R-:W-:Y:S01]  /*7400*/  FMUL.FTZ R40, R40, R161.reuse ;  /* 0x000000a128287220 */ /* 0x080fe20000410000 */
[----:B------:R-:W-:Y:S01]  /*7410*/  FMUL.FTZ R41, R41, R161 ;  /* 0x000000a129297220 */ /* 0x000fe20000410000 */
[----:B------:R-:W-:Y:S01]  /*7420*/  FADD.FTZ R177, R15, R176 ;  /* 0x000000b00fb17221 */ /* 0x000fe20000010000 */
[----:B------:R-:W-:Y:S01]  /*7430*/  MUFU.EX2 R153, R153 ;  /* 0x0000009900997308 */ /* 0x000fe20000000800 */
[----:B----4-:R-:W-:Y:S01]  /*7440*/  FMNMX.FTZ R6, R168, R169, !PT ;  /* 0x000000a9a8067209 */ /* 0x010fe20007810000 */
[-C--:B------:R-:W-:Y:S01]  /*7450*/  FMUL.FTZ R44, R44, R161.reuse ;  /* 0x000000a12c2c7220 */ /* 0x080fe20000410000 */
[-C--:B------:R-:W-:Y:S01]  /*7460*/  FMUL.FTZ R45, R45, R161.reuse ;  /* 0x000000a12d2d7220 */ /* 0x080fe20000410000 */
[-C--:B------:R-:W-:Y:S01]  /*7470*/  FMUL.FTZ R48, R48, R161.reuse ;  /* 0x000000a130307220 */ /* 0x080fe20000410000 */
[C---:B------:R-:W-:Y:S01]  /*7480*/  FSETP.NEU.FTZ.AND P2, PT, R6.reuse, -INF , PT ;  /* 0xff8000000600780b */ /* 0x040fe20003f5d000 */
[C---:B------:R-:W-:Y:S01]  /*7490*/  FMUL.FTZ R3, R6.reuse, UR10 ;  /* 0x0000000a06037c20 */ /* 0x040fe20008410000 */
[-C--:B------:R-:W-:Y:S01]  /*74a0*/  FMUL.FTZ R49, R49, R161.reuse ;  /* 0x000000a131317220 */ /* 0x080fe20000410000 */
[----:B------:R-:W2:Y:S01]  /*74b0*/  MUFU.EX2 R157, R157 ;  /* 0x0000009d009d7308 */ /* 0x000ea20000000800 */
[----:B------:R-:W-:Y:S01]  /*74c0*/  FSEL R20, R6, RZ, P2 ;  /* 0x000000ff06147208 */ /* 0x000fe20001000000 */
[-C--:B------:R-:W-:Y:S01]  /*74d0*/  FMUL.FTZ R52, R52, R161.reuse ;  /* 0x000000a134347220 */ /* 0x080fe20000410000 */
[----:B------:R-:W-:Y:S01]  /*74e0*/  FSEL R3, R3, RZ, P2 ;  /* 0x000000ff03037208 */ /* 0x000fe20001000000 */
[-C--:B------:R-:W-:Y:S01]  /*74f0*/  FMUL.FTZ R53, R53, R161.reuse ;  /* 0x000000a135357220 */ /* 0x080fe20000410000 */
[-C--:B------:R-:W-:Y:S01]  /*7500*/  FMUL.FTZ R56, R56, R161.reuse ;  /* 0x000000a138387220 */ /* 0x080fe20000410000 */
[----:B------:R-:W-:Y:S01]  /*7510*/  FADD.FTZ R20, -R20, R11 ;  /* 0x0000000b14147221 */ /* 0x000fe20000010100 */
[----:B------:R-:W-:Y:S01]  /*7520*/  FMUL.FTZ R57, R57, R161 ;  /* 0x000000a139397220 */ /* 0x000fe20000410000 */
[----:B------:R-:W-:Y:S01]  /*7530*/  FFMA.FTZ R169, R154, UR10, -R3 ;  /* 0x0000000a9aa97c23 */ /* 0x000fe20008010803 */
[----:B------:R-:W-:-:S02]  /*7540*/  @!P1 IMAD R154, R181, 0x40, R16 ;  /* 0x00000040b59a9824 */ /* 0x000fc400078e0210 */
[----:B------:R-:W-:Y:S01]  /*7550*/  FMUL.FTZ R20, R20, UR10 ;  /* 0x0000000a14147c20 */ /* 0x000fe20008410000 */
[--C-:B------:R-:W-:Y:S01]  /*7560*/  FFMA.FTZ R172, R155, UR10, -R3.reuse ;  /* 0x0000000a9bac7c23 */ /* 0x100fe20008010803 */
[----:B------:R-:W-:Y:S01]  /*7570*/  FFMA.FTZ R155, R158, UR10, -R3 ;  /* 0x0000000a9e9b7c23 */ /* 0x000fe20008010803 */
[----:B------:R-:W4:Y:S01]  /*7580*/  MUFU.EX2 R164, R164 ;  /* 0x000000a400a47308 */ /* 0x000f220000000800 */
[----:B------:R-:W-:Y:S01]  /*7590*/  @!P1 LEA R11, R154, UR41, 0x2 ;  /* 0x000000299a0b9c11 */ /* 0x000fe2000f8e10ff */
[----:B---3--:R-:W-:Y:S01]  /*75a0*/  FADD.FTZ R154, R14, R177 ;  /* 0x000000b10e9a7221 */ /* 0x008fe20000010000 */
[--C-:B------:R-:W-:Y:S01]  /*75b0*/  FFMA.FTZ R159, R159, UR10, -R3.reuse ;  /* 0x0000000a9f9f7c23 */ /* 0x100fe20008010803 */
[--C-:B------:R-:W-:Y:S01]  /*75c0*/  FFMA.FTZ R176, R162, UR10, -R3.reuse ;  /* 0x0000000aa2b07c23 */ /* 0x100fe20008010803 */
[--C-:B------:R-:W-:Y:S01]  /*75d0*/  FFMA.FTZ R163, R163, UR10, -R3.reuse ;  /* 0x0000000aa3a37c23 */ /* 0x100fe20008010803 */
[----:B0-----:R-:W-:Y:S01]  /*75e0*/  FADD.FTZ R181, R21, R154 ;  /* 0x0000009a15b57221 */ /* 0x001fe20000010000 */
[----:B--2---:R-:W-:Y:S01]  /*75f0*/  F2FP.F16.F32.PACK_AB R162, R10, R157 ;  /* 0x0000009d0aa2723e */ /* 0x004fe200000000ff */
[----:B------:R-:W-:Y:S01]  /*7600*/  MUFU.EX2 R169, R169 ;  /* 0x000000a900a97308 */ /* 0x000fe20000000800 */
[----:B------:R-:W-:Y:S01]  /*7610*/  FFMA.FTZ R177, R166, UR10, -R3 ;  /* 0x0000000aa6b17c23 */ /* 0x000fe20008010803 */
[----:B------:R-:W-:Y:S01]  /*7620*/  FADD.FTZ R154, R160, R181 ;  /* 0x000000b5a09a7221 */ /* 0x000fe20000010000 */
[--C-:B------:R-:W-:Y:S01]  /*7630*/  FFMA.FTZ R167, R167, UR10, -R3.reuse ;  /* 0x0000000aa7a77c23 */ /* 0x100fe20008010803 */
[--C-:B------:R-:W-:Y:S01]  /*7640*/  FFMA.FTZ R171, R171, UR10, -R3.reuse ;  /* 0x0000000aabab7c23 */ /* 0x100fe20008010803 */
[--C-:B------:R-:W-:Y:S01]  /*7650*/  FFMA.FTZ R174, R174, UR10, -R3.reuse ;  /* 0x0000000aaeae7c23 */ /* 0x100fe20008010803 */
[----:B------:R-:W-:Y:S01]  /*7660*/  FADD.FTZ R154, R153, R154 ;  /* 0x0000009a999a7221 */ /* 0x000fe20000010000 */
[--C-:B------:R-:W-:Y:S01]  /*7670*/  FFMA.FTZ R175, R175, UR10, -R3.reuse ;  /* 0x0000000aafaf7c23 */ /* 0x100fe20008010803 */
[----:B------:R-:W0:Y:S01]  /*7680*/  MUFU.EX2 R20, R20 ;  /* 0x0000001400147308 */ /* 0x000e220000000800 */
[--C-:B------:R-:W-:Y:S01]  /*7690*/  FFMA.FTZ R178, R178, UR10, -R3.reuse ;  /* 0x0000000ab2b27c23 */ /* 0x100fe20008010803 */
[----:B------:R-:W-:Y:S01]  /*76a0*/  FADD.FTZ R181, R157, R154 ;  /* 0x0000009a9db57221 */ /* 0x000fe20000010000 */
[--C-:B------:R-:W-:Y:S01]  /*76b0*/  FFMA.FTZ R179, R179, UR10, -R3.reuse ;  /* 0x0000000ab3b37c23 */ /* 0x100fe20008010803 */
[--C-:B------:R-:W-:Y:S01]  /*76c0*/  FFMA.FTZ R182, R182, UR10, -R3.reuse ;  /* 0x0000000ab6b67c23 */ /* 0x100fe20008010803 */
[----:B------:R-:W-:Y:S01]  /*76d0*/  FFMA.FTZ R183, R183, UR10, -R3 ;  /* 0x0000000ab7b77c23 */ /* 0x000fe20008010803 */
[----:B------:R-:W-:Y:S01]  /*76e0*/  FADD.FTZ R181, R10, R181 ;  /* 0x000000b50ab57221 */ /* 0x000fe20000010000 */
[----:B------:R-:W-:Y:S01]  /*76f0*/  F2FP.F16.F32.PACK_AB R154, R12, R13 ;  /* 0x0000000d0c9a723e */ /* 0x000fe200000000ff */
[----:B------:R-:W2:Y:S01]  /*7700*/  MUFU.EX2 R172, R172 ;  /* 0x000000ac00ac7308 */ /* 0x000ea20000000800 */
[----:B------:R3:W-:Y:S01]  /*7710*/  @!P1 STS [R11+0x28800], R161 ;  /* 0x028800a10b009388 */ /* 0x0007e20000000800 */
[----:B----4-:R-:W-:Y:S01]  /*7720*/  FADD.FTZ R158, R164, R181 ;  /* 0x000000b5a49e7221 */ /* 0x010fe20000010000 */
[----:B------:R-:W-:Y:S01]  /*7730*/  F2FP.F16.F32.PACK_AB R160, R153, R160 ;  /* 0x000000a099a0723e */ /* 0x000fe200000000ff */
[-C--:B------:R-:W-:Y:S01]  /*7740*/  FMUL.FTZ R60, R60, R161.reuse ;  /* 0x000000a13c3c7220 */ /* 0x080fe20000410000 */
[-C--:B------:R-:W-:Y:S01]  /*7750*/  FMUL.FTZ R61, R61, R161.reuse ;  /* 0x000000a13d3d7220 */ /* 0x080fe20000410000 */
[-C--:B------:R-:W-:Y:S01]  /*7760*/  FMUL.FTZ R64, R64, R161.reuse ;  /* 0x000000a140407220 */ /* 0x080fe20000410000 */
[-C--:B------:R-:W-:Y:S01]  /*7770*/  FMUL.FTZ R65, R65, R161.reuse ;  /* 0x000000a141417220 */ /* 0x080fe20000410000 */
[----:B------:R-:W4:Y:S01]  /*7780*/  MUFU.EX2 R165, R165 ;  /* 0x000000a500a57308 */ /* 0x000f220000000800 */
[----:B0-----:R-:W-:Y:S01]  /*7790*/  FFMA.FTZ R7, R20, R4, R169 ;  /* 0x0000000414077223 */ /* 0x001fe200000100a9 */
[----:B------:R0:W-:Y:S01]  /*77a0*/  @!P1 STS [R11+0x28820], R20 ;  /* 0x028820140b009388 */ /* 0x0001e20000000800 */
[-C--:B------:R-:W-:Y:S01]  /*77b0*/  FMUL.FTZ R68, R68, R161.reuse ;  /* 0x000000a144447220 */ /* 0x080fe20000410000 */
[-C--:B------:R-:W-:Y:S01]  /*77c0*/  FMUL.FTZ R69, R69, R161.reuse ;  /* 0x000000a145457220 */ /* 0x080fe20000410000 */
[-C--:B------:R-:W-:Y:S01]  /*77d0*/  FMUL.FTZ R72, R72, R161.reuse ;  /* 0x000000a148487220 */ /* 0x080fe20000410000 */
[-C--:B------:R-:W-:Y:S01]  /*77e0*/  FMUL.FTZ R73, R73, R161.reuse ;  /* 0x000000a149497220 */ /* 0x080fe20000410000 */
[----:B------:R-:W-:Y:S01]  /*77f0*/  FMUL.FTZ R76, R76, R161 ;  /* 0x000000a14c4c7220 */ /* 0x000fe20000410000 */
[----:B------:R-:W5:Y:S01]  /*7800*/  MUFU.EX2 R155, R155 ;  /* 0x0000009b009b7308 */ /* 0x000f620000000800 */
[C---:B--2---:R-:W-:Y:S01]  /*7810*/  FADD.FTZ R4, R172.reuse, R7 ;  /* 0x00000007ac047221 */ /* 0x044fe20000010000 */
[----:B------:R-:W-:Y:S01]  /*7820*/  F2FP.F16.F32.PACK_AB R153, R172, R169 ;  /* 0x000000a9ac99723e */ /* 0x000fe200000000ff */
[-C--:B------:R-:W-:Y:S01]  /*7830*/  FMUL.FTZ R77, R77, R161.reuse ;  /* 0x000000a14d4d7220 */ /* 0x080fe20000410000 */
[-C--:B------:R-:W-:Y:S01]  /*7840*/  FMUL.FTZ R80, R80, R161.reuse ;  /* 0x000000a150507220 */ /* 0x080fe20000410000 */
[-C--:B------:R-:W-:Y:S01]  /*7850*/  FMUL.FTZ R81, R81, R161.reuse ;  /* 0x000000a151517220 */ /* 0x080fe20000410000 */
[-C--:B------:R-:W-:Y:S01]  /*7860*/  FMUL.FTZ R84, R84, R161.reuse ;  /* 0x000000a154547220 */ /* 0x080fe20000410000 */
[-C--:B------:R-:W-:Y:S01]  /*7870*/  FMUL.FTZ R85, R85, R161.reuse ;  /* 0x000000a155557220 */ /* 0x080fe20000410000 */
[----:B------:R2:W1:Y:S01]  /*7880*/  MUFU.EX2 R168, R180 ;  /* 0x000000b400a87308 */ /* 0x0004620000000800 */
[----:B----4-:R-:W-:Y:S01]  /*7890*/  F2FP.F16.F32.PACK_AB R164, R165, R164 ;  /* 0x000000a4a5a4723e */ /* 0x010fe200000000ff */
[-C--:B------:R-:W-:Y:S01]  /*78a0*/  FMUL.FTZ R88, R88, R161.reuse ;  /* 0x000000a158587220 */ /* 0x080fe20000410000 */
[-C--:B------:R-:W-:Y:S01]  /*78b0*/  FMUL.FTZ R89, R89, R161.reuse ;  /* 0x000000a159597220 */ /* 0x080fe20000410000 */
[-C--:B------:R-:W-:Y:S01]  /*78c0*/  FMUL.FTZ R92, R92, R161.reuse ;  /* 0x000000a15c5c7220 */ /* 0x080fe20000410000 */
[-C--:B------:R-:W-:Y:S01]  /*78d0*/  FMUL.FTZ R93, R93, R161.reuse ;  /* 0x000000a15d5d7220 */ /* 0x080fe20000410000 */
[-C--:B------:R-:W-:Y:S01]  /*78e0*/  FMUL.FTZ R96, R96, R161.reuse ;  /* 0x000000a160607220 */ /* 0x080fe20000410000 */
[-C--:B------:R-:W-:Y:S01]  /*78f0*/  FMUL.FTZ R97, R97, R161.reuse ;  /* 0x000000a161617220 */ /* 0x080fe20000410000 */
[----:B------:R-:W4:Y:S01]  /*7900*/  MUFU.EX2 R173, R173 ;  /* 0x000000ad00ad7308 */ /* 0x000f220000000800 */
[----:B--2---:R-:W-:Y:S01]  /*7910*/  FFMA.FTZ R180, R170, UR10, -R3 ;  /* 0x0000000aaab47c23 */ /* 0x004fe20008010803 */
[----:B------:R-:W-:Y:S01]  /*7920*/  FADD.FTZ R3, R165, R158 ;  /* 0x0000009ea5037221 */ /* 0x000fe20000010000 */
[----:B-----5:R-:W-:Y:S01]  /*7930*/  FADD.FTZ R7, R155, R4 ;  /* 0x000000049b077221 */ /* 0x020fe20000010000 */
[----:B------:R-:W-:Y:S01]  /*7940*/  F2FP.F16.F32.PACK_AB R158, R21, R14 ;  /* 0x0000000e159e723e */ /* 0x000fe200000000ff */
        /* <DEDUP_REMOVED lines=38> */
[----:B------:R-:W-:Y:S01]  /*7bb0*/  FMUL.FTZ R149, R149, R161 ;  /* 0x000000a195957220 */ /* 0x000fe20000410000 */
[----:B------:R-:W-:Y:S01]  /*7bc0*/  F2FP.F16.F32.PACK_AB R157, R157, R176 ;  /* 0x000000b09d9d723e */ /* 0x000fe200000000ff */
[-C--:B------:R-:W-:Y:S01]  /*7bd0*/  FMUL.FTZ R26, R26, R20.reuse ;  /* 0x000000141a1a7220 */ /* 0x080fe20000410000 */
[-C--:B------:R-:W-:Y:S01]  /*7be0*/  FMUL.FTZ R27, R27, R20.reuse ;  /* 0x000000141b1b7220 */ /* 0x080fe20000410000 */
[-C--:B------:R-:W-:Y:S01]  /*7bf0*/  FMUL.FTZ R30, R30, R20.reuse ;  /* 0x000000141e1e7220 */ /* 0x080fe20000410000 */
[-C--:B------:R-:W-:Y:S01]  /*7c00*/  FMUL.FTZ R31, R31, R20.reuse ;  /* 0x000000141f1f7220 */ /* 0x080fe20000410000 */
[----:B------:R-:W4:Y:S01]  /*7c10*/  MUFU.EX2 R180, R180 ;  /* 0x000000b400b47308 */ /* 0x000f220000000800 */
[----:B--2---:R-:W-:Y:S01]  /*7c20*/  FADD.FTZ R7, R159, R12 ;  /* 0x0000000c9f077221 */ /* 0x004fe20000010000 */
[----:B------:R0:W-:Y:S01]  /*7c30*/  STSM.16.M88.4 [R18+0x26800], R152 ;  /* 0x0268009812007844 */ /* 0x0001e20000000200 */
        /* <DEDUP_REMOVED lines=23> */
[----:B---3--:R-:W-:Y:S01]  /*7db0*/  F2FP.F16.F32.PACK_AB R161, R171, R180 ;  /* 0x000000b4aba1723e */ /* 0x008fe200000000ff */
        /* <DEDUP_REMOVED lines=20> */
[----:B------:R0:W-:Y:S01]  /*7f00*/  STSM.16.M88.4 [R23], R160 ;  /* 0x000000a017007844 */ /* 0x0001e20000000200 */
[----:B------:R-:W3:Y:S01]  /*7f10*/  MUFU.EX2 R167, R182 ;  /* 0x000000b600a77308 */ /* 0x000ee20000000800 */
        /* <DEDUP_REMOVED lines=18> */
[-C--:B------:R-:W-:Y:S01]  /*8040*/  FMUL.FTZ R119, R119, R20.reuse ;  /* 0x0000001477777220 */ /* 0x080fe20000410000 */
[-C--:B------:R-:W-:Y:S01]  /*8050*/  FMUL.FTZ R122, R122, R20.reuse ;  /* 0x000000147a7a7220 */ /* 0x080fe20000410000 */
[-C--:B------:R-:W-:Y:S01]  /*8060*/  FMUL.FTZ R123, R123, R20.reuse ;  /* 0x000000147b7b7220 */ /* 0x080fe20000410000 */
[-C--:B------:R-:W-:Y:S01]  /*8070*/  FMUL.FTZ R126, R126, R20.reuse ;  /* 0x000000147e7e7220 */ /* 0x080fe20000410000 */
[-C--:B------:R-:W-:Y:S01]  /*8080*/  FMUL.FTZ R127, R127, R20.reuse ;  /* 0x000000147f7f7220 */ /* 0x080fe20000410000 */
[-C--:B------:R-:W-:Y:S01]  /*8090*/  FMUL.FTZ R130, R130, R20.reuse ;  /* 0x0000001482827220 */ /* 0x080fe20000410000 */
[C---:B--2---:R-:W-:Y:S01]  /*80a0*/  F2FP.F16.F32.PACK_AB R167, R14.reuse, R167 ;  /* 0x000000a70ea7723e */ /* 0x044fe200000000ff */
[----:B------:R-:W-:Y:S01]  /*80b0*/  FADD.FTZ R4, R14, R7 ;  /* 0x000000070e047221 */ /* 0x000fe20000010000 */
[-C--:B------:R-:W-:Y:S01]  /*80c0*/  FMUL.FTZ R131, R131, R20.reuse ;  /* 0x0000001483837220 */ /* 0x080fe20000410000 */
[-C--:B------:R-:W-:Y:S01]  /*80d0*/  FMUL.FTZ R134, R134, R20.reuse ;  /* 0x0000001486867220 */ /* 0x080fe20000410000 */
[-C--:B------:R-:W-:Y:S01]  /*80e0*/  FMUL.FTZ R135, R135, R20.reuse ;  /* 0x0000001487877220 */ /* 0x080fe20000410000 */
[----:B------:R0:W-:Y:S01]  /*80f0*/  STSM.16.M88.4 [R22], R164 ;  /* 0x000000a416007844 */ /* 0x0001e20000000200 */
        /* <DEDUP_REMOVED lines=10> */
.L_x_2239:
[----:B------:R1:W2:Y:S01]  /*81a0*/  SYNCS.PHASECHK.TRANS64.TRYWAIT P1, [UR21+0x28c50], R8 ;  /* 0x028c5008ff0075a7 */ /* 0x0002a20008020155 */
[----:B------:R-:W-:Y:S05]  /*81b0*/  @!P0 BRA `(.L_x_2240) ;  /* 0x0000000000048947 */ /* 0x000fea0003800000 */
[----:B------:R-:W-:Y:S01]  /*81c0*/  BPT.TRAP 0x1 ;  /* 0x000000040000795c */ /* 0x000fe20000300000 */
.L_x_2240:
[----:B--2---:R-:W-:Y:S05]  /*81d0*/  @P1 BRA `(.L_x_2241) ;  /* 0x0000000000081947 */ /* 0x004fea0003800000 */
[----:B------:R-:W2:Y:S02]  /*81e0*/  SYNCS.PHASECHK.TRANS64.TRYWAIT P1, [UR21+0x28c50], R8 ;  /* 0x028c5008ff0075a7 */ /* 0x000ea40008020155 */
[----:B--2---:R-:W-:Y:S05]  /*81f0*/  @!P1 BRA `(.L_x_2242) ;  /* 0x000000d800a49947 */ /* 0x004fea0003800000 */
.L_x_2241:
        /* <DEDUP_REMOVED lines=34> */
.L_x_2243:
[----:B------:R-:W-:Y:S01]  /*8420*/  UIADD3 UR21, UR21, 0x28c60, URZ ;  /* 0x00028c6015157890 */ /* 0x000fe2000fffe03f */
[C---:B------:R-:W-:Y:S01]  /*8430*/  ISETP.GT.AND P1, PT, R9.reuse, UR20, PT ;  /* 0x0000001409007c0c */ /* 0x040fe2000bf24270 */
[----:B------:R-:W-:Y:S01]  /*8440*/  UMOV UR26, UR38 ;  /* 0x00000026001a7c82 */ /* 0x000fe20008000000 */
[----:B------:R-:W-:Y:S01]  /*8450*/  IADD3 R9, R9, -0x1, RZ ;  /* 0xffffffff09097810 */ /* 0x000fe20007ffe0ff */
[----:B------:R-:W-:Y:S01]  /*8460*/  UPRMT UR21, UR40, 0x654, UR21 ;  /* 0x0000065428157896 */ /* 0x000fe20008000015 */
[----:B0-----:R-:W-:Y:S02]  /*8470*/  IMAD.MOV.U32 R11, RZ, RZ, R6 ;  /* 0x000000ffff0b7224 */ /* 0x001fe400078e0006 */
[----:B------:R-:W-:-:S06]  /*8480*/  IMAD.MOV.U32 R10, RZ, RZ, R5 ;  /* 0x000000ffff0a7224 */ /* 0x000fcc00078e0005 */
[----:B------:R-:W-:Y:S01]  /*8490*/  SYNCS.ARRIVE.TRANS64.RED.A1T0 RZ, [UR21], RZ ;  /* 0x000000ffffff79a7 */ /* 0x000fe20008100415 */
[----:B------:R-:W-:Y:S05]  /*84a0*/  @P1 BRA `(.L_x_2244) ;  /* 0xffffffdc00181947 */ /* 0x000fea000383ffff */
.L_x_2225:
[----:B------:R-:W-:Y:S02]  /*84b0*/  UISETP.NE.AND UP1, UPT, UR52, URZ, UPT ;  /* 0x0000003f3400728c */ /* 0x000fe4000bf25270 */
[----:B------:R-:W-:Y:S02]  /*84c0*/  UISETP.NE.AND UP0, UPT, UR51, URZ, UPT ;  /* 0x0000003f3300728c */ /* 0x000fe4000bf05270 */
[----:B------:R-:W-:Y:S02]  /*84d0*/  UIADD3 UR11, UR45, 0x3f, URZ ;  /* 0x0000003f2d0b7890 */ /* 0x000fe4000fffe03f */
[----:B------:R-:W-:Y:S02]  /*84e0*/  UIADD3 UR14, UR48, 0x1, -UR50 ;  /* 0x00000001300e7890 */ /* 0x000fe4000fffe832 */
[----:B------:R-:W-:-:S03]  /*84f0*/  PLOP3.LUT P1, PT, PT, PT, UP0, 0x40, 0x0 ;  /* 0x000000000000781c */ /* 0x000fc60003f2e808 */
[----:B------:R-:W-:Y:S01]  /*8500*/  @UP1 ULDC UR6, c[0x0][0x44c] ;  /* 0x0001130000061ab9 */ /* 0x000fe20000000800 */
[----:B------:R-:W-:Y:S01]  /*8510*/  @UP1 ULDC UR15, c[0x0][0x450] ;  /* 0x00011400000f1ab9 */ /* 0x000fe20000000800 */
[----:B------:R-:W-:-:S04]  /*8520*/  UIMAD.WIDE.U32 UR6, UR11, UR6, URZ ;  /* 0x000000060b0672a5 */ /* 0x000fc8000f8e003f */
[----:B------:R-:W-:-:S04]  /*8530*/  @UP1 USHF.R.U32.HI UR11, URZ, UR15, UR7 ;  /* 0x0000000f3f0b1299 */ /* 0x000fc80008011607 */
[----:B------:R-:W-:-:S04]  /*8540*/  UIADD3 UR11, UR14, UR11, URZ ;  /* 0x0000000b0e0b7290 */ /* 0x000fc8000fffe03f */
[----:B------:R-:W-:Y:S01]  /*8550*/  UIADD3 UR22, UR11, -UR22, URZ ;  /* 0x800000160b167290 */ /* 0x000fe2000fffe03f */
[----:B------:R-:W-:Y:S11]  /*8560*/  @P1 BRA `(.L_x_2245) ;  /* 0x00000000004c1947 */ /* 0x000ff60003800000 */
[----:B------:R-:W-:-:S06]  /*8570*/  UISETP.GT.AND UP0, UPT, UR11, -0x1, UPT ;  /* 0xffffffff0b00788c */ /* 0x000fcc000bf04270 */
[----:B------:R-:W-:-:S13]  /*8580*/  PLOP3.LUT P1, PT, PT, PT, UP0, 0x80, 0x0 ;  /* 0x000000000000781c */ /* 0x000fda0003f2f008 */
[----:B------:R-:W-:Y:S05]  /*8590*/  @P1 BRA `(.L_x_2246) ;  /* 0x0000000000201947 */ /* 0x000fea0003800000 */
[----:B------:R-:W-:Y:S01]  /*85a0*/  ULDC UR14, c[0x0][0x9e4] ;  /* 0x00027900000e7ab9 */ /* 0x000fe20000000800 */
[----:B------:R-:W-:Y:S02]  /*85b0*/  ULOP3.LUT UR11, URZ, UR11, URZ, 0x33, !UPT ;  /* 0x0000000b3f0b7292 */ /* 0x000fe4000f8e333f */
[----:B------:R-:W-:-:S11]  /*85c0*/  UISETP.NE.AND UP0, UPT, UR14, 0x1, UPT ;  /* 0x000000010e00788c */ /* 0x000fd6000bf05270 */
[----:B------:R-:W-:Y:S02]  /*85d0*/  @UP0 ULDC.64 UR18, c[0x0][0x9e8] ;  /* 0x00027a0000120ab9 */ /* 0x000fe40000000a00 */
[----:B------:R-:W-:-:S04]  /*85e0*/  UIMAD.WIDE.U32 UR6, UR11, UR18, URZ ;  /* 0x000000120b0672a5 */ /* 0x000fc8000f8e003f */
[----:B------:R-:W-:-:S04]  /*85f0*/  @UP0 USHF.R.U32.HI UR11, URZ, UR19, UR7 ;  /* 0x000000133f0b0299 */ /* 0x000fc80008011607 */
[----:B------:R-:W-:Y:S01]  /*8600*/  ULOP3.LUT UR11, URZ, UR11, URZ, 0x33, !UPT ;  /* 0x0000000b3f0b7292 */ /* 0x000fe2000f8e333f */
[----:B------:R-:W-:Y:S11]  /*8610*/  BRA `(.L_x_2247) ;  /* 0x0000000000147947 */ /* 0x000ff60003800000 */
.L_x_2246:
[----:B------:R-:W-:Y:S02]  /*8620*/  ULDC UR14, c[0x0][0x9e4] ;  /* 0x00027900000e7ab9 */ /* 0x000fe40000000800 */
[----:B------:R-:W-:-:S11]  /*8630*/  UISETP.NE.AND UP0, UPT, UR14, 0x1, UPT ;  /* 0x000000010e00788c */ /* 0x000fd6000bf05270 */
[----:B------:R-:W-:Y:S02]  /*8640*/  @UP0 ULDC.64 UR18, c[0x0][0x9e8] ;  /* 0x00027a0000120ab9 */ /* 0x000fe40000000a00 */
[----:B------:R-:W-:-:S04]  /*8650*/  UIMAD.WIDE.U32 UR6, UR11, UR18, URZ ;  /* 0x000000120b0672a5 */ /* 0x000fc8000f8e003f */
[----:B------:R-:W-:-:S12]  /*8660*/  @UP0 USHF.R.U32.HI UR11, URZ, UR19, UR7 ;  /* 0x000000133f0b0299 */ /* 0x000fd80008011607 */
.L_x_2247:
[----:B------:R-:W-:-:S04]  /*8670*/  UIMAD UR11, UR11, UR14, URZ ;  /* 0x0000000e0b0b72a4 */ /* 0x000fc8000f8e023f */
[----:B------:R-:W-:-:S04]  /*8680*/  UISETP.LT.AND UP0, UPT, UR22, UR11, UPT ;  /* 0x0000000b1600728c */ /* 0x000fc8000bf01270 */
[----:B------:R-:W-:-:S12]  /*8690*/  USEL UR22, UR22, UR11, !UP0 ;  /* 0x0000000b16167287 */ /* 0x000fd8000c000000 */
.L_x_2245:
[----:B------:R-:W-:-:S04]  /*86a0*/  UIADD3 UR22, UR22, 0x3f, URZ ;  /* 0x0000003f16167890 */ /* 0x000fc8000fffe03f */
        /* <DEDUP_REMOVED lines=9> */
[----:B-1234-:R-:W-:Y:S01]  /*8740*/  IMAD.MOV.U32 R8, RZ, RZ, R5 ;  /* 0x000000ffff087224 */ /* 0x01efe200078e0005 */
[----:B------:R-:W-:-:S06]  /*8750*/  ULDC UR21, c[0x0][0x988] ;  /* 0x0002620000157ab9 */ /* 0x000fcc0000000800 */
.L_x_2259:
[----:B------:R-:W-:Y:S01]  /*8760*/  UIADD3 UR38, UR23, 0x1, URZ ;  /* 0x0000000117267890 */ /* 0x000fe2000fffe03f */
[C---:B------:R-:W-:Y:S01]  /*8770*/  ISETP.GT.AND P1, PT, R9.reuse, UR20, PT ;  /* 0x0000001409007c0c */ /* 0x040fe2000bf24270 */
[----:B------:R-:W-:Y:S02]  /*8780*/  VIADD R9, R9, 0xffffffff ;  /* 0xffffffff09097836 */ /* 0x000fe40000000000 */
[----:B------:R-:W-:-:S04]  /*8790*/  UISETP.NE.AND UP0, UPT, UR38, 0x2, UPT ;  /* 0x000000022600788c */ /* 0x000fc8000bf05270 */
[----:B------:R-:W-:Y:S02]  /*87a0*/  USEL UR6, URZ, 0x1, UP0 ;  /* 0x000000013f067887 */ /* 0x000fe40008000000 */
[----:B------:R-:W-:Y:S02]  /*87b0*/  USEL UR38, UR38, URZ, UP0 ;  /* 0x0000003f26267287 */ /* 0x000fe40008000000 */
[----:B------:R-:W-:Y:S01]  /*87c0*/  ULOP3.LUT UR37, UR37, UR6, URZ, 0x3c, !UPT ;  /* 0x0000000625257292 */ /* 0x000fe2000f8e3c3f */
[----:B01-3--:R-:W-:Y:S11]  /*87d0*/  @!P0 BRA `(.L_x_2249) ;  /* 0x0000000000048947 */ /* 0x00bff60003800000 */
[----:B------:R-:W-:Y:S01]  /*87e0*/  BPT.TRAP 0x1 ;  /* 0x000000040000795c */ /* 0x000fe20000300000 */
.L_x_2249:
[----:B------:R-:W-:Y:S01]  /*87f0*/  ULEA UR22, UR38, UR41, 0x3 ;  /* 0x0000002926167291 */ /* 0x000fe2000f8e183f */
[----:B------:R-:W-:-:S05]  /*8800*/  IMAD.U32 R7, RZ, RZ, UR37 ;  /* 0x00000025ff077e24 */ /* 0x000fca000f8e00ff */
[----:B------:R-:W-:-:S04]  /*8810*/  SHF.L.U32 R7, R7, 0x1f, RZ ;  /* 0x0000001f07077819 */ /* 0x000fc800000006ff */
[----:B------:R1:W2:Y:S01]  /*8820*/  SYNCS.PHASECHK.TRANS64.TRYWAIT P2, [UR22+0x28c30], R7 ;  /* 0x028c3007ff0075a7 */ /* 0x0002a20008040156 */
[----:B------:R-:W-:Y:S05]  /*8830*/  @!P0 BRA `(.L_x_2250) ;  /* 0x0000000000048947 */ /* 0x000fea0003800000 */
[----:B------:R-:W-:Y:S01]  /*8840*/  BPT.TRAP 0x1 ;  /* 0x000000040000795c */ /* 0x000fe20000300000 */
.L_x_2250:
[----:B--2---:R-:W-:Y:S05]  /*8850*/  @P2 BRA `(.L_x_2251) ;  /* 0x0000000000082947 */ /* 0x004fea0003800000 */
[----:B------:R-:W2:Y:S02]  /*8860*/  SYNCS.PHASECHK.TRANS64.TRYWAIT P2, [UR22+0x28c30], R7 ;  /* 0x028c3007ff0075a7 */ /* 0x000ea40008040156 */
[----:B--2---:R-:W-:Y:S05]  /*8870*/  @!P2 BRA `(.L_x_2252) ;  /* 0x000000d4001ca947 */ /* 0x004fea0003800000 */
.L_x_2251:
        /* <DEDUP_REMOVED lines=23> */
.L_x_2253:
[----:B--2---:R-:W-:Y:S01]  /*89f0*/  FMNMX.FTZ R6, R152, R8, !PT ;  /* 0x0000000898067209 */ /* 0x004fe20007810000 */
        /* <DEDUP_REMOVED lines=51> */
[----:B------:R-:W-:-:S02]  /*8d30*/  FFMA.FTZ R181, R181, UR10, -R205 ;  /* 0x0000000ab5b57c23 */ /* 0x000fc400080108cd */
[----:B------:R-:W-:Y:S01]  /*8d40*/  FMNMX.FTZ R6, R178, R15, !PT ;  /* 0x0000000fb2067209 */ /* 0x000fe20007810000 */
[----:B------:R-:W0:Y:S03]  /*8d50*/  MUFU.EX2 R8, R8 ;  /* 0x0000000800087308 */ /* 0x000e260000000800 */
[----:B------:R-:W-:-:S04]  /*8d60*/  FMNMX.FTZ R15, R179, R6, !PT ;  /* 0x00000006b30f7209 */ /* 0x000fc80007810000 */
[----:B------:R-:W-:Y:S01]  /*8d70*/  FMNMX.FTZ R6, R182, R15, !PT ;  /* 0x0000000fb6067209 */ /* 0x000fe20007810000 */
[----:B------:R-:W2:Y:S01]  /*8d80*/  MUFU.EX2 R152, R152 ;  /* 0x0000009800987308 */ /* 0x000ea20000000800 */
[--C-:B------:R-:W-:Y:S01]  /*8d90*/  FFMA.FTZ R15, R161, UR10, -R205.reuse ;  /* 0x0000000aa10f7c23 */ /* 0x100fe200080108cd */
[--C-:B------:R-:W-:Y:S01]  /*8da0*/  FFMA.FTZ R161, R169, UR10, -R205.reuse ;  /* 0x0000000aa9a17c23 */ /* 0x100fe200080108cd */
[----:B------:R-:W-:Y:S01]  /*8db0*/  FMNMX.FTZ R6, R183, R6, !PT ;  /* 0x00000006b7067209 */ /* 0x000fe20007810000 */
[----:B------:R-:W-:-:S04]  /*8dc0*/  FFMA.FTZ R169, R177, UR10, -R205 ;  /* 0x0000000ab1a97c23 */ /* 0x000fc800080108cd */
[----:B------:R-:W3:Y:S01]  /*8dd0*/  SHFL.BFLY PT, R157, R6, 0x2, 0x1f ;  /* 0x0c401f00069d7f89 */ /* 0x000ee200000e0000 */
        /* <DEDUP_REMOVED lines=23> */
[----:B---3--:R-:W-:Y:S01]  /*8f50*/  FMNMX.FTZ R157, R6, R157, !PT ;  /* 0x0000009d069d7209 */ /* 0x008fe20007810000 */
[----:B------:R-:W-:Y:S01]  /*8f60*/  MUFU.EX2 R15, R15 ;  /* 0x0000000f000f7308 */ /* 0x000fe20000000800 */
[-C--:B------:R-:W-:Y:S01]  /*8f70*/  FMUL.FTZ R64, R64, R8.reuse ;  /* 0x0000000840407220 */ /* 0x080fe20000410000 */
[-C--:B------:R-:W-:Y:S01]  /*8f80*/  FMUL.FTZ R65, R65, R8.reuse ;  /* 0x0000000841417220 */ /* 0x080fe20000410000 */
[-C--:B------:R-:W-:Y:S01]  /*8f90*/  FMUL.FTZ R68, R68, R8.reuse ;  /* 0x0000000844447220 */ /* 0x080fe20000410000 */
[----:B------:R-:W0:Y:S01]  /*8fa0*/  SHFL.BFLY PT, R6, R157, 0x1, 0x1f ;  /* 0x0c201f009d067f89 */ /* 0x000e2200000e0000 */
        /* <DEDUP_REMOVED lines=23> */
[----:B0-----:R-:W-:Y:S01]  /*9120*/  FMNMX.FTZ R6, R157, R6, !PT ;  /* 0x000000069d067209 */ /* 0x001fe20007810000 */
[-C--:B------:R-:W-:Y:S01]  /*9130*/  FMUL.FTZ R109, R109, R8.reuse ;  /* 0x000000086d6d7220 */ /* 0x080fe20000410000 */
[-C--:B------:R-:W-:Y:S01]  /*9140*/  FMUL.FTZ R112, R112, R8.reuse ;  /* 0x0000000870707220 */ /* 0x080fe20000410000 */
[-C--:B------:R-:W-:Y:S01]  /*9150*/  FMUL.FTZ R113, R113, R8.reuse ;  /* 0x0000000871717220 */ /* 0x080fe20000410000 */
[----:B------:R-:W-:Y:S01]  /*9160*/  MUFU.EX2 R161, R161 ;  /* 0x000000a100a17308 */ /* 0x000fe20000000800 */
[----:B------:R-:W-:Y:S01]  /*9170*/  FADD.FTZ R157, -R6, R11 ;  /* 0x0000000b069d7221 */ /* 0x000fe20000010100 */
[-C--:B------:R-:W-:Y:S01]  /*9180*/  FMUL.FTZ R116, R116, R8.reuse ;  /* 0x0000000874747220 */ /* 0x080fe20000410000 */
[-C--:B------:R-:W-:Y:S01]  /*9190*/  FMUL.FTZ R117, R117, R8.reuse ;  /* 0x0000000875757220 */ /* 0x080fe20000410000 */
[-C--:B------:R-:W-:Y:S01]  /*91a0*/  FMUL.FTZ R120, R120, R8.reuse ;  /* 0x0000000878787220 */ /* 0x080fe20000410000 */
[----:B------:R-:W-:Y:S01]  /*91b0*/  FMUL.FTZ R173, R157, UR10 ;  /* 0x0000000a9dad7c20 */ /* 0x000fe20008410000 */
[----:B------:R-:W-:Y:S01]  /*91c0*/  FMUL.FTZ R157, R6, UR10 ;  /* 0x0000000a069d7c20 */ /* 0x000fe20008410000 */
[-C--:B------:R-:W-:Y:S01]  /*91d0*/  FMUL.FTZ R121, R121, R8.reuse ;  /* 0x0000000879797220 */ /* 0x080fe20000410000 */
[----:B------:R-:W-:Y:S01]  /*91e0*/  MUFU.EX2 R14, R14 ;  /* 0x0000000e000e7308 */ /* 0x000fe20000000800 */
[----:B------:R-:W-:Y:S01]  /*91f0*/  FMUL.FTZ R124, R124, R8 ;  /* 0x000000087c7c7220 */ /* 0x000fe20000410000 */
[--C-:B------:R-:W-:Y:S01]  /*9200*/  FFMA.FTZ R168, R154, UR10, -R157.reuse ;  /* 0x0000000a9aa87c23 */ /* 0x100fe2000801089d */
        /* <DEDUP_REMOVED lines=10> */
[----:B------:R-:W-:Y:S02]  /*92b0*/  IMAD.U32 R171, RZ, RZ, UR23 ;  /* 0x00000017ffab7e24 */ /* 0x000fe4000f8e00ff */
[--C-:B------:R-:W-:Y:S01]  /*92c0*/  FFMA.FTZ R162, R166, UR10, -R157.reuse ;  /* 0x0000000aa6a27c23 */ /* 0x100fe2000801089d */
[--C-:B------:R-:W-:Y:S01]  /*92d0*/  FFMA.FTZ R166, R170, UR10, -R157.reuse ;  /* 0x0000000aaaa67c23 */ /* 0x100fe2000801089d */
[----:B------:R-:W0:Y:S01]  /*92e0*/  MUFU.EX2 R168, R168 ;  /* 0x000000a800a87308 */ /* 0x000e220000000800 */
[--C-:B------:R-:W-:Y:S01]  /*92f0*/  FFMA.FTZ R179, R179, UR10, -R157.reuse ;  /* 0x0000000ab3b37c23 */ /* 0x100fe2000801089d */
[--C-:B------:R-:W-:Y:S01]  /*9300*/  FFMA.FTZ R182, R182, UR10, -R157.reuse ;  /* 0x0000000ab6b67c23 */ /* 0x100fe2000801089d */
[----:B------:R-:W-:Y:S01]  /*9310*/  FFMA.FTZ R183, R183, UR10, -R157 ;  /* 0x0000000ab7b77c23 */ /* 0x000fe2000801089d */
[-C--:B------:R-:W-:Y:S01]  /*9320*/  FMUL.FTZ R125, R125, R8.reuse ;  /* 0x000000087d7d7220 */ /* 0x080fe20000410000 */
[-C--:B------:R-:W-:Y:S01]  /*9330*/  FMUL.FTZ R128, R128, R8.reuse ;  /* 0x0000000880807220 */ /* 0x080fe20000410000 */
[-C--:B------:R-:W-:Y:S01]  /*9340*/  FMUL.FTZ R129, R129, R8.reuse ;  /* 0x0000000881817220 */ /* 0x080fe20000410000 */
[----:B------:R-:W-:Y:S01]  /*9350*/  @!P2 IMAD R154, R171, 0x40, R16 ;  /* 0x00000040ab9aa824 */ /* 0x000fe200078e0210 */
[----:B------:R-:W3:Y:S01]  /*9360*/  MUFU.EX2 R155, R155 ;  /* 0x0000009b009b7308 */ /* 0x000ee20000000800 */
[----:B------:R-:W-:Y:S01]  /*9370*/  FFMA.FTZ R171, R8, R3, R13 ;  /* 0x0000000308ab7223 */ /* 0x000fe2000001000d */
[----:B------:R-:W-:Y:S01]  /*9380*/  FFMA.FTZ R3, R174, UR10, -R157 ;  /* 0x0000000aae037c23 */ /* 0x000fe2000801089d */
[-C--:B------:R-:W-:Y:S01]  /*9390*/  FMUL.FTZ R132, R132, R8.reuse ;  /* 0x0000000884847220 */ /* 0x080fe20000410000 */
[-C--:B------:R-:W-:Y:S01]  /*93a0*/  FMUL.FTZ R133, R133, R8.reuse ;  /* 0x0000000885857220 */ /* 0x080fe20000410000 */
[C---:B--2---:R-:W-:Y:S01]  /*93b0*/  FADD.FTZ R171, R152.reuse, R171 ;  /* 0x000000ab98ab7221 */ /* 0x044fe20000010000 */
[----:B------:R-:W-:Y:S01]  /*93c0*/  F2FP.F16.F32.PACK_AB R152, R152, R13 ;  /* 0x0000000d9898723e */ /* 0x000fe200000000ff */
[----:B------:R-:W-:Y:S01]  /*93d0*/  FMUL.FTZ R136, R136, R8 ;  /* 0x0000000888887220 */ /* 0x000fe20000410000 */
[----:B------:R-:W2:Y:S01]  /*93e0*/  MUFU.EX2 R158, R158 ;  /* 0x0000009e009e7308 */ /* 0x000ea20000000800 */
[----:B0-----:R-:W-:Y:S01]  /*93f0*/  FFMA.FTZ R170, R173, R4, R168 ;  /* 0x00000004adaa7223 */ /* 0x001fe200000100a8 */
[----:B------:R-:W-:Y:S01]  /*9400*/  FFMA.FTZ R4, R175, UR10, -R157 ;  /* 0x0000000aaf047c23 */ /* 0x000fe2000801089d */
[----:B------:R-:W-:Y:S01]  /*9410*/  FADD.FTZ R174, R10, R171 ;  /* 0x000000ab0aae7221 */ /* 0x000fe20000010000 */
[-C--:B------:R-:W-:Y:S01]  /*9420*/  FMUL.FTZ R137, R137, R8.reuse ;  /* 0x0000000889897220 */ /* 0x080fe20000410000 */
[-C--:B------:R-:W-:Y:S01]  /*9430*/  FMUL.FTZ R140, R140, R8.reuse ;  /* 0x000000088c8c7220 */ /* 0x080fe20000410000 */
[-C--:B------:R-:W-:Y:S01]  /*9440*/  FMUL.FTZ R141, R141, R8.reuse ;  /* 0x000000088d8d7220 */ /* 0x080fe20000410000 */
[----:B------:R-:W-:Y:S01]  /*9450*/  FADD.FTZ R171, R153, R174 ;  /* 0x000000ae99ab7221 */ /* 0x000fe20000010000 */
[----:B------:R-:W0:Y:S01]  /*9460*/  MUFU.EX2 R177, R177 ;  /* 0x000000b100b17308 */ /* 0x000e220000000800 */
[----:B---3--:R-:W-:Y:S01]  /*9470*/  FADD.FTZ R175, R155, R170 ;  /* 0x000000aa9baf7221 */ /* 0x008fe20000010000 */
[----:B------:R-:W-:Y:S01]  /*9480*/  FFMA.FTZ R170, R178, UR10, -R157 ;  /* 0x0000000ab2aa7c23 */ /* 0x000fe2000801089d */
[----:B------:R-:W-:Y:S01]  /*9490*/  FADD.FTZ R174, R156, R171 ;  /* 0x000000ab9cae7221 */ /* 0x000fe20000010000 */
[----:B------:R-:W-:Y:S01]  /*94a0*/  @!P2 LEA R157, R154, UR41, 0x2 ;  /* 0x000000299a9dac11 */ /* 0x000fe2000f8e10ff */
[----:B------:R-:W-:Y:S01]  /*94b0*/  FMUL.FTZ R144, R144, R8 ;  /* 0x0000000890907220 */ /* 0x000fe20000410000 */
[----:B------:R-:W-:Y:S01]  /*94c0*/  F2FP.F16.F32.PACK_AB R156, R15, R156 ;  /* 0x0000009c0f9c723e */ /* 0x000fe200000000ff */
[-C--:B------:R-:W-:Y:S01]  /*94d0*/  FMUL.FTZ R145, R145, R8.reuse ;  /* 0x0000000891917220 */ /* 0x080fe20000410000 */
[----:B------:R-:W3:Y:S01]  /*94e0*/  MUFU.EX2 R159, R159 ;  /* 0x0000009f009f7308 */ /* 0x000ee20000000800 */
[----:B--2---:R-:W-:Y:S01]  /*94f0*/  FADD.FTZ R176, R158, R175 ;  /* 0x000000af9eb07221 */ /* 0x004fe20000010000 */
[----:B------:R-:W-:Y:S01]  /*9500*/  FADD.FTZ R175, R15, R174 ;  /* 0x000000ae0faf7221 */ /* 0x000fe20000010000 */
[----:B------:R-:W-:Y:S01]  /*9510*/  @!P2 STS [R157+0x28800], R8 ;  /* 0x028800089d00a388 */ /* 0x000fe20000000800 */
[-C--:B------:R-:W-:Y:S01]  /*9520*/  FMUL.FTZ R148, R148, R8.reuse ;  /* 0x0000000894947220 */ /* 0x080fe20000410000 */
[----:B------:R-:W-:Y:S01]  /*9530*/  FMUL.FTZ R149, R149, R8 ;  /* 0x0000000895957220 */ /* 0x000fe20000410000 */
[----:B------:R-:W-:Y:S01]  /*9540*/  FADD.FTZ R154, R12, R175 ;  /* 0x000000af0c9a7221 */ /* 0x000fe20000010000 */
[----:B------:R2:W-:Y:S01]  /*9550*/  @!P2 STS [R157+0x28820], R173 ;  /* 0x028820ad9d00a388 */ /* 0x0005e20000000800 */
[----:B------:R-:W4:Y:S01]  /*9560*/  MUFU.EX2 R172, R172 ;  /* 0x000000ac00ac7308 */ /* 0x000f220000000800 */
[----:B0-----:R-:W-:Y:S01]  /*9570*/  FADD.FTZ R176, R177, R176 ;  /* 0x000000b0b1b07221 */ /* 0x001fe20000010000 */
[----:B------:R-:W-:Y:S01]  /*9580*/  FADD.FTZ R13, R21, R154 ;  /* 0x0000009a150d7221 */ /* 0x000fe20000010000 */
[----:B------:R-:W-:Y:S01]  /*9590*/  F2FP.F16.F32.PACK_AB R154, R153, R10 ;  /* 0x0000000a999a723e */ /* 0x000fe200000000ff */
[-C--:B------:R-:W-:Y:S01]  /*95a0*/  FMUL.FTZ R26, R26, R173.reuse ;  /* 0x000000ad1a1a7220 */ /* 0x080fe20000410000 */
[----:B------:R-:W-:Y:S01]  /*95b0*/  F2FP.F16.F32.PACK_AB R153, R155, R168 ;  /* 0x000000a89b99723e */ /* 0x000fe200000000ff */
[----:B------:R-:W-:Y:S01]  /*95c0*/  FADD.FTZ R10, R160, R13 ;  /* 0x0000000da00a7221 */ /* 0x000fe20000010000 */
[----:B------:R-:W-:Y:S01]  /*95d0*/  F2FP.F16.F32.PACK_AB R155, R177, R158 ;  /* 0x0000009eb19b723e */ /* 0x000fe200000000ff */
[----:B------:R-:W0:Y:S01]  /*95e0*/  MUFU.EX2 R162, R162 ;  /* 0x000000a200a27308 */ /* 0x000e220000000800 */
        /* <DEDUP_REMOVED lines=46> */
[-C--:B------:R-:W-:Y:S01]  /*98d0*/  FMUL.FTZ R78, R78, R173.reuse ;  /* 0x000000ad4e4e7220 */ /* 0x080fe20000410000 */
[----:B------:R-:W0:Y:S01]  /*98e0*/  MUFU.EX2 R4, R4 ;  /* 0x0000000400047308 */ /* 0x000e220000000800 */
        /* <DEDUP_REMOVED lines=16> */
[C---:B0-----:R-:W-:Y:S01]  /*99f0*/  FADD.FTZ R13, R4.reuse, R13 ;  /* 0x0000000d040d7221 */ /* 0x041fe20000010000 */
[----:B------:R-:W-:Y:S01]  /*9a00*/  F2FP.F16.F32.PACK_AB R163, R4, R3 ;  /* 0x0000000304a3723e */ /* 0x000fe200000000ff */
[-C--:B------:R-:W-:Y:S01]  /*9a10*/  FMUL.FTZ R102, R102, R173.reuse ;  /* 0x000000ad66667220 */ /* 0x080fe20000410000 */
[-C--:B------:R-:W-:Y:S01]  /*9a20*/  FMUL.FTZ R103, R103, R173.reuse ;  /* 0x000000ad67677220 */ /* 0x080fe20000410000 */
[-C--:B------:R-:W-:Y:S01]  /*9a30*/  FMUL.FTZ R106, R106, R173.reuse ;  /* 0x000000ad6a6a7220 */ /* 0x080fe20000410000 */
[-C--:B------:R-:W-:Y:S01]  /*9a40*/  FMUL.FTZ R107, R107, R173.reuse ;  /* 0x000000ad6b6b7220 */ /* 0x080fe20000410000 */
[----:B------:R3:W-:Y:S01]  /*9a50*/  STSM.16.M88.4 [R23], R160 ;  /* 0x000000a017007844 */ /* 0x0007e20000000200 */
        /* <DEDUP_REMOVED lines=30> */
[----:B------:R-:W-:-:S02]  /*9c40*/  FMUL.FTZ R151, R151, R173 ;  /* 0x000000ad97977220 */ /* 0x000fc40000410000 */
[----:B------:R-:W4:Y:S01]  /*9c50*/  MUFU.EX2 R182, R182 ;  /* 0x000000b600b67308 */ /* 0x000f220000000800 */
[C---:B--2---:R-:W-:Y:S01]  /*9c60*/  F2FP.F16.F32.PACK_AB R166, R11.reuse, R20 ;  /* 0x000000140ba6723e */ /* 0x044fe200000000ff */
[----:B------:R-:W-:-:S06]  /*9c70*/  FADD.FTZ R3, R11, R4 ;  /* 0x000000040b037221 */ /* 0x000fcc0000010000 */
[----:B------:R-:W2:Y:S01]  /*9c80*/  MUFU.EX2 R183, R183 ;  /* 0x000000b700b77308 */ /* 0x000ea20000000800 */
[C---:B0-----:R-:W-:Y:S01]  /*9c90*/  FADD.FTZ R15, R179.reuse, R12 ;  /* 0x0000000cb30f7221 */ /* 0x041fe20000010000 */
[----:B------:R-:W-:-:S03]  /*9ca0*/  F2FP.F16.F32.PACK_AB R165, R179, R170 ;  /* 0x000000aab3a5723e */ /* 0x000fc600000000ff */
[----:B----4-:R-:W-:Y:S01]  /*9cb0*/  FADD.FTZ R10, R182, R15 ;  /* 0x0000000fb60a7221 */ /* 0x010fe20000010000 */
[----:B--2---:R-:W-:-:S03]  /*9cc0*/  F2FP.F16.F32.PACK_AB R167, R183, R182 ;  /* 0x000000b6b7a7723e */ /* 0x004fc600000000ff */
[----:B------:R-:W-:Y:S02]  /*9cd0*/  FADD.FTZ R4, R183, R10 ;  /* 0x0000000ab7047221 */ /* 0x000fe40000010000 */
[----:B------:R3:W-:Y:S01]  /*9ce0*/  STSM.16.M88.4 [R22], R164 ;  /* 0x000000a416007844 */ /* 0x0007e20000000200 */
[----:B------:R-:W-:Y:S05]  /*9cf0*/  @!P0 BRA `(.L_x_2254) ;  /* 0x0000000000048947 */ /* 0x000fea0003800000 */
[----:B------:R-:W-:Y:S01]  /*9d00*/  BPT.TRAP 0x1 ;  /* 0x000000040000795c */ /* 0x000fe20000300000 */
.L_x_2254:
[----:B------:R0:W2:Y:S01]  /*9d10*/  SYNCS.PHASECHK.TRANS64.TRYWAIT P2, [UR22+0x28c50], R7 ;  /* 0x028c5007ff0075a7 */ /* 0x0000a20008040156 */
[----:B------:R-:W-:Y:S05]  /*9d20*/  @!P0 BRA `(.L_x_2255) ;  /* 0x0000000000048947 */ /* 0x000fea0003800000 */
[----:B------:R-:W-:Y:S01]  /*9d30*/  BPT.TRAP 0x1 ;  /* 0x000000040000795c */ /* 0x000fe20000300000 */
.L_x_2255:
[----:B--2---:R-:W-:Y:S05]  /*9d40*/  @P2 BRA `(.L_x_2256) ;  /* 0x0000000000082947 */ /* 0x004fea0003800000 */
[----:B------:R-:W2:Y:S02]  /*9d50*/  SYNCS.PHASECHK.TRANS64.TRYWAIT P2, [UR22+0x28c50], R7 ;  /* 0x028c5007ff0075a7 */ /* 0x000ea40008040156 */
[----:B--2---:R-:W-:Y:S05]  /*9d60*/  @!P2 BRA `(.L_x_2257) ;  /* 0x000000bc00f8a947 */ /* 0x004fea0003800000 */
.L_x_2256:
        /* <DEDUP_REMOVED lines=34> */
.L_x_2258:
[----:B------:R-:W-:Y:S01]  /*9f90*/  UIADD3 UR22, UR22, 0x28c60, URZ ;  /* 0x00028c6016167890 */ /* 0x000fe2000fffe03f */
[----:B------:R-:W-:Y:S01]  /*9fa0*/  IMAD.MOV.U32 R11, RZ, RZ, R6 ;  /* 0x000000ffff0b7224 */ /* 0x000fe200078e0006 */
[----:B------:R-:W-:Y:S01]  /*9fb0*/  UMOV UR23, UR38 ;  /* 0x0000002600177c82 */ /* 0x000fe20008000000 */
[----:B--2---:R-:W-:Y:S01]  /*9fc0*/  IMAD.MOV.U32 R8, RZ, RZ, R5 ;  /* 0x000000ffff087224 */ /* 0x004fe200078e0005 */
[----:B------:R-:W-:-:S09]  /*9fd0*/  UPRMT UR22, UR40, 0x654, UR22 ;  /* 0x0000065428167896 */ /* 0x000fd20008000016 */
[----:B------:R-:W-:Y:S01]  /*9fe0*/  SYNCS.ARRIVE.TRANS64.RED.A1T0 RZ, [UR22], RZ ;  /* 0x000000ffffff79a7 */ /* 0x000fe20008100416 */
[----:B------:R-:W-:Y:S05]  /*9ff0*/  @P1 BRA `(.L_x_2259) ;  /* 0xffffffe400d81947 */ /* 0x000fea000383ffff */
.L_x_2248:
        /* <DEDUP_REMOVED lines=9> */
.L_x_2279:
[----:B------:R-:W-:-:S04]  /*a090*/  UIADD3 UR38, UR22, 0x1, URZ ;  /* 0x0000000116267890 */ /* 0x000fc8000fffe03f */
[----:B------:R-:W-:-:S04]  /*a0a0*/  UISETP.NE.AND UP0, UPT, UR38, 0x2, UPT ;  /* 0x000000022600788c */ /* 0x000fc8000bf05270 */
[----:B------:R-:W-:Y:S02]  /*a0b0*/  USEL UR6, URZ, 0x1, UP0 ;  /* 0x000000013f067887 */ /* 0x000fe40008000000 */
[----:B------:R-:W-:Y:S02]  /*a0c0*/  USEL UR38, UR38, URZ, UP0 ;  /* 0x0000003f26267287 */ /* 0x000fe40008000000 */
[----:B------:R-:W-:Y:S01]  /*a0d0*/  ULOP3.LUT UR37, UR37, UR6, URZ, 0x3c, !UPT ;  /* 0x0000000625257292 */ /* 0x000fe2000f8e3c3f */
[----:B------:R-:W-:Y:S11]  /*a0e0*/  @!P0 BRA `(.L_x_2261) ;  /* 0x0000000000048947 */ /* 0x000ff60003800000 */
[----:B------:R-:W-:Y:S01]  /*a0f0*/  BPT.TRAP 0x1 ;  /* 0x000000040000795c */ /* 0x000fe20000300000 */
.L_x_2261:
[----:B------:R-:W-:Y:S01]  /*a100*/  ULEA UR21, UR38, UR41, 0x3 ;  /* 0x0000002926157291 */ /* 0x000fe2000f8e183f */
[----:B-1234-:R-:W-:-:S05]  /*a110*/  IMAD.U32 R8, RZ, RZ, UR37 ;  /* 0x00000025ff087e24 */ /* 0x01efca000f8e00ff */
[----:B------:R-:W-:-:S04]  /*a120*/  SHF.L.U32 R8, R8, 0x1f, RZ ;  /* 0x0000001f08087819 */ /* 0x000fc800000006ff */
[----:B------:R1:W2:Y:S01]  /*a130*/  SYNCS.PHASECHK.TRANS64.TRYWAIT P1, [UR21+0x28c30], R8 ;  /* 0x028c3008ff0075a7 */ /* 0x0002a20008020155 */
[----:B------:R-:W-:Y:S05]  /*a140*/  @!P0 BRA `(.L_x_2262) ;  /* 0x0000000000048947 */ /* 0x000fea0003800000 */
[----:B------:R-:W-:Y:S01]  /*a150*/  BPT.TRAP 0x1 ;  /* 0x000000040000795c */ /* 0x000fe20000300000 */
.L_x_2262:
[----:B--2---:R-:W-:Y:S05]  /*a160*/  @P1 BRA `(.L_x_2263) ;  /* 0x0000000000081947 */ /* 0x004fea0003800000 */
[----:B------:R-:W2:Y:S02]  /*a170*/  SYNCS.PHASECHK.TRANS64.TRYWAIT P1, [UR21+0x28c30], R8 ;  /* 0x028c3008ff0075a7 */ /* 0x000ea40008020155 */
[----:B--2---:R-:W-:Y:S05]  /*a180*/  @!P1 BRA `(.L_x_2264) ;  /* 0x000000bc00089947 */ /* 0x004fea0003800000 */
.L_x_2263:
        /* <DEDUP_REMOVED lines=23> */
.L_x_2265:
        /* <DEDUP_REMOVED lines=21> */
[--C-:B0-----:R-:W-:Y:S02]  /*a450*/  IMAD.IADD R14, R20, 0x1, R13.reuse ;  /* 0x00000001140e7824 */ /* 0x101fe400078e020d */
        /* <DEDUP_REMOVED lines=15> */
.L_x_2268:
[----:B------:R-:W-:-:S05]  /*a550*/  IMAD.U32 R206, RZ, RZ, UR24 ;  /* 0x00000018ffce7e24 */ /* 0x000fca000f8e00ff */
[----:B------:R-:W-:-:S13]  /*a560*/  ISETP.NE.AND P1, PT, R206, 0x1, PT ;  /* 0x00000001ce00780c */ /* 0x000fda0003f25270 */
[----:B------:R-:W0:Y:S02]  /*a570*/  @P1 LDC.64 R6, c[0x0][0x9e8] ;  /* 0x00027a00ff061b82 */ /* 0x000e240000000a00 */
[----:B0-----:R-:W-:-:S05]  /*a580*/  @P1 IMAD.HI.U32 R6, R13, R6, RZ ;  /* 0x000000060d061227 */ /* 0x001fca00078e00ff */
[----:B------:R-:W-:-:S07]  /*a590*/  @P1 SHF.R.U32.HI R13, RZ, R7, R6 ;  /* 0x00000007ff0d1219 */ /* 0x000fce0000011606 */
.L_x_2269:
[----:B------:R-:W-:Y:S05]  /*a5a0*/  BSYNC B0 ;  /* 0x0000000000007941 */ /* 0x000fea0003800000 */
.L_x_2267:
[----:B------:R-:W-:-:S04]  /*a5b0*/  IMAD R13, R13, R206, -R5 ;  /* 0x000000ce0d0d7224 */ /* 0x000fc800078e0a05 */
[----:B------:R-:W-:-:S05]  /*a5c0*/  IMAD.IADD R13, R13, 0x1, -R2 ;  /* 0x000000010d0d7824 */ /* 0x000fca00078e0a02 */
[----:B------:R-:W-:Y:S02]  /*a5d0*/  VIADDMNMX R14, R13, R206, R14, PT ;  /* 0x000000ce0d0e7246 */ /* 0x000fe4000380010e */
[----:B------:R-:W-:-:S07]  /*a5e0*/  VIMNMX R15, R15, R13, !PT ;  /* 0x0000000d0f0f7248 */ /* 0x000fce0007fe0100 */
.L_x_2266:
        /* <DEDUP_REMOVED lines=68> */
.L_x_2272:
[----:B------:R-:W-:-:S05]  /*aa30*/  IMAD.U32 R20, RZ, RZ, UR24 ;  /* 0x00000018ff147e24 */ /* 0x000fca000f8e00ff */
[----:B------:R-:W-:-:S13]  /*aa40*/  ISETP.NE.AND P2, PT, R20, 0x1, PT ;  /* 0x000000011400780c */ /* 0x000fda0003f45270 */
[----:B------:R-:W0:Y:S02]  /*aa50*/  @P2 LDC.64 R6, c[0x0][0x9e8] ;  /* 0x00027a00ff062b82 */ /* 0x000e240000000a00 */
[----:B0-----:R-:W-:-:S05]  /*aa60*/  @P2 IMAD.HI.U32 R6, R15, R6, RZ ;  /* 0x000000060f062227 */ /* 0x001fca00078e00ff */
[----:B------:R-:W-:-:S07]  /*aa70*/  @P2 SHF.R.U32.HI R15, RZ, R7, R6 ;  /* 0x00000007ff0f2219 */ /* 0x000fce0000011606 */
.L_x_2273:
[----:B------:R-:W-:Y:S05]  /*aa80*/  BSYNC B0 ;  /* 0x0000000000007941 */ /* 0x000fea0003800000 */
.L_x_2271:
[----:B------:R-:W-:-:S04]  /*aa90*/  IMAD R5, R15, R20, -R5 ;  /* 0x000000140f057224 */ /* 0x000fc800078e0a05 */
[----:B------:R-:W-:-:S05]  /*aaa0*/  IMAD.IADD R5, R5, 0x1, -R2 ;  /* 0x0000000105057824 */ /* 0x000fca00078e0a02 */
[----:B------:R-:W-:Y:S02]  /*aab0*/  VIADDMNMX R12, R5, R20, R12, PT ;  /* 0x00000014050c7246 */ /* 0x000fe4000380010c */
[----:B------:R-:W-:-:S07]  /*aac0*/  VIMNMX R14, R14, R5, !PT ;  /* 0x000000050e0e7248 */ /* 0x000fce0007fe0100 */
.L_x_2270:
        /* <DEDUP_REMOVED lines=92> */
[----:B------:R-:W-:Y:S01]  /*b090*/  IADD3 R177, -R17, RZ, RZ ;  /* 0x000000ff11b17210 */ /* 0x000fe20007ffe1ff */
[--C-:B------:R-:W-:Y:S01]  /*b0a0*/  FFMA.FTZ R164, R176, UR10, -R20.reuse ;  /* 0x0000000ab0a47c23 */ /* 0x100fe20008010814 */
[----:B------:R-:W-:Y:S01]  /*b0b0*/  FMNMX.FTZ R6, R174, R13, !PT ;  /* 0x0000000dae067209 */ /* 0x000fe20007810000 */
[--C-:B------:R-:W-:Y:S01]  /*b0c0*/  FFMA.FTZ R13, R156, UR10, -R20.reuse ;  /* 0x0000000a9c0d7c23 */ /* 0x100fe20008010814 */
[--C-:B------:R-:W-:Y:S01]  /*b0d0*/  FFMA.FTZ R156, R160, UR10, -R20.reuse ;  /* 0x0000000aa09c7c23 */ /* 0x100fe20008010814 */
[--C-:B------:R-:W-:Y:S01]  /*b0e0*/  FFMA.FTZ R160, R168, UR10, -R20.reuse ;  /* 0x0000000aa8a07c23 */ /* 0x100fe20008010814 */
[----:B------:R-:W-:Y:S01]  /*b0f0*/  FMNMX.FTZ R15, R175, R6, !PT ;  /* 0x00000006af0f7209 */ /* 0x000fe20007810000 */
[----:B------:R-:W-:Y:S01]  /*b100*/  MUFU.EX2 R7, R7 ;  /* 0x0000000700077308 */ /* 0x000fe20000000800 */
[----:B------:R-:W-:Y:S01]  /*b110*/  ISETP.NE.AND P2, PT, R2, R177, PT ;  /* 0x000000b10200720c */ /* 0x000fe20003f45270 */
        /* <DEDUP_REMOVED lines=256> */
.L_x_2274:
[----:B------:R1:W2:Y:S01]  /*c120*/  SYNCS.PHASECHK.TRANS64.TRYWAIT P1, [UR21+0x28c50], R8 ;  /* 0x028c5008ff0075a7 */ /* 0x0002a20008020155 */
[----:B------:R-:W-:Y:S05]  /*c130*/  @!P0 BRA `(.L_x_2275) ;  /* 0x0000000000048947 */ /* 0x000fea0003800000 */
[----:B------:R-:W-:Y:S01]  /*c140*/  BPT.TRAP 0x1 ;  /* 0x000000040000795c */ /* 0x000fe20000300000 */
.L_x_2275:
[----:B--2---:R-:W-:Y:S05]  /*c150*/  @P1 BRA `(.L_x_2276) ;  /* 0x0000000000081947 */ /* 0x004fea0003800000 */
[----:B------:R-:W2:Y:S02]  /*c160*/  SYNCS.PHASECHK.TRANS64.TRYWAIT P1, [UR21+0x28c50], R8 ;  /* 0x028c5008ff0075a7 */ /* 0x000ea40008020155 */
[----:B--2---:R-:W-:Y:S05]  /*c170*/  @!P1 BRA `(.L_x_2277) ;  /* 0x0000009c00249947 */ /* 0x004fea0003800000 */
.L_x_2276:
        /* <DEDUP_REMOVED lines=34> */
.L_x_2278:
        /* <DEDUP_REMOVED lines=9> */
.L_x_2260:
        /* <DEDUP_REMOVED lines=9> */
[----:B------:R-:W-:-:S02]  /*c4c0*/  IMAD.MOV.U32 R11, RZ, RZ, RZ ;  /* 0x000000ffff0b7224 */ /* 0x000fc400078e00ff */
[----:B-----5:R-:W-:Y:S01]  /*c4d0*/  FADD.FTZ R0, R0, R3 ;  /* 0x0000000300007221 */ /* 0x020fe20000010000 */
[----:B------:R-:W-:Y:S01]  /*c4e0*/  IMAD.U32 R3, RZ, RZ, UR38 ;  /* 0x00000026ff037e24 */ /* 0x000fe2000f8e00ff */
[----:B------:R-:W-:Y:S01]  /*c4f0*/  UIADD3 UR38, UR38, 0x1, URZ ;  /* 0x0000000126267890 */ /* 0x000fe2000fffe03f */
[----:B0-----:R-:W-:Y:S02]  /*c500*/  FADD.FTZ R8, R7, R4 ;  /* 0x0000000407087221 */ /* 0x001fe40000010000 */
[----:B------:R-:W0:Y:S05]  /*c510*/  SHFL.BFLY PT, R9, R0, 0x1, 0x1f ;  /* 0x0c201f0000097f89 */ /* 0x000e2a00000e0000 */
[----:B------:R-:W-:Y:S01]  /*c520*/  @!P0 IMAD R3, R3, 0x40, R16 ;  /* 0x0000004003038824 */ /* 0x000fe200078e0210 */
[----:B------:R-:W-:Y:S01]  /*c530*/  UISETP.NE.AND UP0, UPT, UR38, 0x2, UPT ;  /* 0x000000022600788c */ /* 0x000fe2000bf05270 */
[----:B------:R-:W1:Y:S03]  /*c540*/  SHFL.BFLY PT, R7, R8, 0x1, 0x1f ;  /* 0x0c201f0008077f89 */ /* 0x000e6600000e0000 */
[----:B------:R-:W-:Y:S01]  /*c550*/  @!P0 LEA R4, R3, UR41, 0x2 ;  /* 0x0000002903048c11 */ /* 0x000fe2000f8e10ff */
[----:B------:R-:W-:Y:S01]  /*c560*/  USEL UR4, URZ, 0x1, UP0 ;  /* 0x000000013f047887 */ /* 0x000fe20008000000 */
[----:B------:R-:W-:Y:S01]  /*c570*/  IMAD.MOV.U32 R3, RZ, RZ, -0x800000 ;  /* 0xff800000ff037424 */ /* 0x000fe200078e00ff */
[----:B------:R-:W-:-:S02]  /*c580*/  USEL UR38, UR38, URZ, UP0 ;  /* 0x0000003f26267287 */ /* 0x000fc40008000000 */
[----:B------:R-:W-:Y:S01]  /*c590*/  ULOP3.LUT UR37, UR37, UR4, URZ, 0x3c, !UPT ;  /* 0x0000000425257292 */ /* 0x000fe2000f8e3c3f */
[----:B0-----:R-:W-:Y:S01]  /*c5a0*/  FADD.FTZ R9, R0, R9 ;  /* 0x0000000900097221 */ /* 0x001fe20000010000 */
[----:B------:R-:W-:Y:S02]  /*c5b0*/  IMAD.MOV.U32 R0, RZ, RZ, RZ ;  /* 0x000000ffff007224 */ /* 0x000fe400078e00ff */
[----:B-1----:R-:W-:Y:S02]  /*c5c0*/  FADD.FTZ R7, R8, R7 ;  /* 0x0000000708077221 */ /* 0x002fe40000010000 */
[----:B------:R-:W-:-:S03]  /*c5d0*/  FSETP.NE.FTZ.AND P1, PT, R9, RZ, PT ;  /* 0x000000ff0900720b */ /* 0x000fc60003f35000 */
[----:B------:R-:W-:-:S10]  /*c5e0*/  FSETP.NE.FTZ.AND P2, PT, R7, RZ, PT ;  /* 0x000000ff0700720b */ /* 0x000fd40003f55000 */
[----:B------:R-:W0:Y:S08]  /*c5f0*/  @P1 MUFU.RCP R11, R9 ;  /* 0x00000009000b1308 */ /* 0x000e300000001000 */
[----:B------:R-:W1:Y:S01]  /*c600*/  @P2 MUFU.RCP R0, R7 ;  /* 0x0000000700002308 */ /* 0x000e620000001000 */
[-C--:B0-----:R-:W-:Y:S01]  /*c610*/  FMUL.FTZ R169, R32, R11.reuse ;  /* 0x0000000b20a97220 */ /* 0x081fe20000410000 */
[----:B------:R-:W-:-:S06]  /*c620*/  FMUL.FTZ R166, R33, R11 ;  /* 0x0000000b21a67220 */ /* 0x000fcc0000410000 */
[----:B------:R-:W0:Y:S01]  /*c630*/  @P1 MUFU.LG2 R32, R9 ;  /* 0x0000000900201308 */ /* 0x000e220000000c00 */
[----:B------:R-:W-:Y:S01]  /*c640*/  @!P0 STS [R4+0x28800], R11 ;  /* 0x0288000b04008388 */ /* 0x000fe20000000800 */
[-C--:B------:R-:W-:Y:S01]  /*c650*/  FMUL.FTZ R171, R28, R11.reuse ;  /* 0x0000000b1cab7220 */ /* 0x080fe20000410000 */
[-C--:B------:R-:W-:Y:S01]  /*c660*/  FMUL.FTZ R28, R29, R11.reuse ;  /* 0x0000000b1d1c7220 */ /* 0x080fe20000410000 */
[----:B------:R-:W-:Y:S02]  /*c670*/  IMAD.U32 R29, RZ, RZ, UR10 ;  /* 0x0000000aff1d7e24 */ /* 0x000fe4000f8e00ff */
[-C--:B------:R-:W-:Y:S01]  /*c680*/  FMUL.FTZ R172, R24, R11.reuse ;  /* 0x0000000b18ac7220 */ /* 0x080fe20000410000 */
[----:B-1----:R1:W-:Y:S01]  /*c690*/  @!P0 STS [R4+0x28820], R0 ;  /* 0x0288200004008388 */ /* 0x0023e20000000800 */
[-C--:B------:R-:W-:Y:S01]  /*c6a0*/  FMUL.FTZ R170, R25, R11.reuse ;  /* 0x0000000b19aa7220 */ /* 0x080fe20000410000 */
[----:B------:R0:W2:Y:S01]  /*c6b0*/  @P2 MUFU.LG2 R33, R7 ;  /* 0x0000000700212308 */ /* 0x0000a20000000c00 */
[----:B------:R-:W-:Y:S01]  /*c6c0*/  @P2 FMUL.FTZ R29, R29, 0.69314718246459960938 ;  /* 0x3f3172181d1d2820 */ /* 0x000fe20000410000 */
[-C--:B------:R-:W-:Y:S01]  /*c6d0*/  FMUL.FTZ R167, R36, R11.reuse ;  /* 0x0000000b24a77220 */ /* 0x080fe20000410000 */
[-C--:B------:R-:W-:Y:S01]  /*c6e0*/  FMUL.FTZ R164, R37, R11.reuse ;  /* 0x0000000b25a47220 */ /* 0x080fe20000410000 */
[-C--:B------:R-:W-:Y:S01]  /*c6f0*/  FMUL.FTZ R165, R40, R11.reuse ;  /* 0x0000000b28a57220 */ /* 0x080fe20000410000 */
[-C--:B------:R-:W-:Y:S01]  /*c700*/  FMUL.FTZ R8, R41, R11.reuse ;  /* 0x0000000b29087220 */ /* 0x080fe20000410000 */
[-C--:B------:R-:W-:Y:S01]  /*c710*/  FMUL.FTZ R163, R44, R11.reuse ;  /* 0x0000000b2ca37220 */ /* 0x080fe20000410000 */
[-C--:B------:R-:W-:Y:S01]  /*c720*/  FMUL.FTZ R10, R45, R11.reuse ;  /* 0x0000000b2d0a7220 */ /* 0x080fe20000410000 */
[----:B-1----:R-:W-:Y:S01]  /*c730*/  @P1 FMUL.FTZ R4, R13, 0.69314718246459960938 ;  /* 0x3f3172180d041820 */ /* 0x002fe20000410000 */
        /* <DEDUP_REMOVED lines=54> */
[-C--:B------:R-:W-:Y:S01]  /*caa0*/  FMUL.FTZ R9, R42, R0.reuse ;  /* 0x000000002a097220 */ /* 0x080fe20000410000 */
[-C--:B------:R-:W-:Y:S01]  /*cab0*/  FMUL.FTZ R11, R46, R0.reuse ;  /* 0x000000002e0b7220 */ /* 0x080fe20000410000 */
[-C--:B------:R-:W-:Y:S01]  /*cac0*/  FMUL.FTZ R13, R50, R0.reuse ;  /* 0x00000000320d7220 */ /* 0x080fe20000410000 */
[-C--:B------:R-:W-:Y:S01]  /*cad0*/  FMUL.FTZ R15, R54, R0.reuse ;  /* 0x00000000360f7220 */ /* 0x080fe20000410000 */
[-C--:B------:R-:W-:Y:S01]  /*cae0*/  FMUL.FTZ R25, R58, R0.reuse ;  /* 0x000000003a197220 */ /* 0x080fe20000410000 */
        /* <DEDUP_REMOVED lines=63> */
.L_x_2185:
        /* <DEDUP_REMOVED lines=35> */
[----:B------:R-:W-:Y:S01]  /*d110*/  UISETP.NE.U32.AND UP0, UPT, UR8, URZ, UPT ;  /* 0x0000003f0800728c */ /* 0x000fe2000bf05070 */
[----:B------:R-:W-:-:S02]  /*d120*/  F2FP.F16.F32.PACK_AB R80, R81, R80 ;  /* 0x000000505150723e */ /* 0x000fc400000000ff */
[C---:B------:R-:W-:Y:S01]  /*d130*/  IADD3 R173, P1, R4.reuse, 0x20, RZ ;  /* 0x0000002004ad7810 */ /* 0x040fe20007f3e0ff */
[----:B------:R-:W-:Y:S01]  /*d140*/  UISETP.NE.AND.EX UP0, UPT, UR9, URZ, UPT, UP0 ;  /* 0x0000003f0900728c */ /* 0x000fe2000bf05300 */
[C---:B------:R-:W-:Y:S02]  /*d150*/  IADD3 R183, P6, R4.reuse, 0x2020, RZ ;  /* 0x0000202004b77810 */ /* 0x040fe40007fde0ff */
[C---:B------:R-:W-:Y:S01]  /*d160*/  IADD3 R177, P0, R4.reuse, 0x40, RZ ;  /* 0x0000004004b17810 */ /* 0x040fe20007f1e0ff */
[--C-:B------:R-:W-:Y:S01]  /*d170*/  IMAD.X R37, RZ, RZ, R5.reuse, P1 ;  /* 0x000000ffff257224 */ /* 0x100fe200008e0605 */
[----:B------:R-:W-:Y:S01]  /*d180*/  LOP3.LUT R36, R173, 0x380, RZ, 0xc0, !PT ;  /* 0x00000380ad247812 */ /* 0x000fe200078ec0ff */
[--C-:B------:R-:W-:Y:S01]  /*d190*/  IMAD.X R53, RZ, RZ, R5.reuse, P6 ;  /* 0x000000ffff357224 */ /* 0x100fe200030e0605 */
[----:B------:R-:W-:Y:S01]  /*d1a0*/  IADD3 R7, P6, R4, 0x6000, RZ ;  /* 0x0000600004077810 */ /* 0x000fe20007fde0ff */
[--C-:B------:R-:W-:Y:S01]  /*d1b0*/  IMAD.X R41, RZ, RZ, R5.reuse, P0 ;  /* 0x000000ffff297224 */ /* 0x100fe200000e0605 */
[----:B------:R-:W-:Y:S01]  /*d1c0*/  SHF.R.U64 R36, R36, 0x3, RZ ;  /* 0x0000000324247819 */ /* 0x000fe200000012ff */
[----:B------:R-:W-:Y:S01]  /*d1d0*/  ULDC.64 UR8, c[0x0][0xc00] ;  /* 0x0003000000087ab9 */ /* 0x000fe20000000a00 */
[C---:B------:R-:W-:Y:S01]  /*d1e0*/  IADD3 R207, P2, R4.reuse, 0x2060, RZ ;  /* 0x0000206004cf7810 */ /* 0x040fe20007f5e0ff */
[--C-:B------:R-:W-:Y:S01]  /*d1f0*/  IMAD.X R119, RZ, RZ, R5.reuse, P6 ;  /* 0x000000ffff777224 */ /* 0x100fe200030e0605 */
[C---:B------:R-:W-:Y:S01]  /*d200*/  IADD3 R6, P0, R4.reuse, 0x4020, RZ ;  /* 0x0000402004067810 */ /* 0x040fe20007f1e0ff */
[----:B------:R-:W-:Y:S01]  /*d210*/  UIMAD.WIDE UR8, UR44, 0x4, UR8 ;  /* 0x000000042c0878a5 */ /* 0x000fe2000f8e0208 */
        /* <DEDUP_REMOVED lines=15> */
[----:B------:R-:W-:Y:S02]  /*d310*/  LOP3.LUT R40, R177, 0x380, RZ, 0xc0, !PT ;  /* 0x00000380b1287812 */ /* 0x000fe400078ec0ff */
        /* <DEDUP_REMOVED lines=14> */
[----:B------:R-:W-:-:S02]  /*d400*/  SHF.R.U64 R40, R40, 0x3, RZ ;  /* 0x0000000328287819 */ /* 0x000fc400000012ff */
[----:B------:R-:W-:Y:S02]  /*d410*/  LOP3.LUT R118, R118, R7, RZ, 0x3c, !PT ;  /* 0x0000000776767212 */ /* 0x000fe400078e3cff */
[----:B------:R-:W-:Y:S02]  /*d420*/  LOP3.LUT R7, R168, 0x380, RZ, 0xc0, !PT ;  /* 0x00000380a8077812 */ /* 0x000fe400078ec0ff */
[----:B------:R-:W-:Y:S02]  /*d430*/  LOP3.LUT R48, R181, 0x380, RZ, 0xc0, !PT ;  /* 0x00000380b5307812 */ /* 0x000fe400078ec0ff */
[----:B------:R-:W-:Y:S02]  /*d440*/  LOP3.LUT R106, R173, R6, RZ, 0x3c, !PT ;  /* 0x00000006ad6a7212 */ /* 0x000fe400078e3cff */
[----:B------:R-:W-:Y:S02]  /*d450*/  SHF.R.U64 R44, R44, 0x3, RZ ;  /* 0x000000032c2c7819 */ /* 0x000fe400000012ff */
[----:B------:R-:W-:-:S02]  /*d460*/  LOP3.LUT R40, R40, R177, RZ, 0x3c, !PT ;  /* 0x000000b128287212 */ /* 0x000fc400078e3cff */
[----:B------:R-:W-:Y:S02]  /*d470*/  LOP3.LUT R52, R183, 0x380, RZ, 0xc0, !PT ;  /* 0x00000380b7347812 */ /* 0x000fe400078ec0ff */
[----:B------:R-:W-:Y:S02]  /*d480*/  MOV R173, R4 ;  /* 0x0000000400ad7202 */ /* 0x000fe40000000f00 */
[----:B------:R-:W-:Y:S02]  /*d490*/  F2FP.F16.F32.PACK_AB R6, R28, R171 ;  /* 0x000000ab1c06723e */ /* 0x000fe400000000ff */
[----:B------:R-:W-:Y:S02]  /*d4a0*/  LOP3.LUT R94, R205, 0x380, RZ, 0xc0, !PT ;  /* 0x00000380cd5e7812 */ /* 0x000fe400078ec0ff */
[----:B------:R-:W-:Y:S02]  /*d4b0*/  LOP3.LUT R177, R110, 0x380, RZ, 0xc0, !PT ;  /* 0x000003806eb17812 */ /* 0x000fe400078ec0ff */
[----:B------:R-:W-:-:S02]  /*d4c0*/  F2FP.F16.F32.PACK_AB R5, R27, R26 ;  /* 0x0000001a1b05723e */ /* 0x000fc400000000ff */
[----:B------:R-:W-:Y:S02]  /*d4d0*/  SHF.R.U64 R171, R7, 0x3, RZ ;  /* 0x0000000307ab7819 */ /* 0x000fe400000012ff */
[----:B------:R-:W-:Y:S02]  /*d4e0*/  LOP3.LUT R98, R207, 0x380, RZ, 0xc0, !PT ;  /* 0x00000380cf627812 */ /* 0x000fe400078ec0ff */
[----:B------:R-:W-:Y:S02]  /*d4f0*/  F2FP.F16.F32.PACK_AB R4, R170, R172 ;  /* 0x000000acaa04723e */ /* 0x000fe400000000ff */
[----:B------:R-:W-:Y:S02]  /*d500*/  LOP3.LUT R27, R0, 0x380, RZ, 0xc0, !PT ;  /* 0x00000380001b7812 */ /* 0x000fe400078ec0ff */
[----:B------:R-:W-:Y:S02]  /*d510*/  F2FP.F16.F32.PACK_AB R7, R31, R30 ;  /* 0x0000001e1f07723e */ /* 0x000fe400000000ff */
[----:B------:R-:W-:-:S02]  /*d520*/  SHF.R.U64 R48, R48, 0x3, RZ ;  /* 0x0000000330307819 */ /* 0x000fc400000012ff */
[----:B------:R-:W-:Y:S01]  /*d530*/  LOP3.LUT R102, R209, 0x380, RZ, 0xc0, !PT ;  /* 0x00000380d1667812 */ /* 0x000fe200078ec0ff */
[----:B------:R0:W-:Y:S01]  /*d540*/  STSM.16.M88.4 [R173], R4 ;  /* 0x00000004ad007844 */ /* 0x0001e20000000200 */
[----:B------:R-:W-:Y:S02]  /*d550*/  LOP3.LUT R44, R44, R179, RZ, 0x3c, !PT ;  /* 0x000000b32c2c7212 */ /* 0x000fe400078e3cff */
[----:B------:R-:W-:Y:S02]  /*d560*/  SHF.R.U64 R52, R52, 0x3, RZ ;  /* 0x0000000334347819 */ /* 0x000fe400000012ff */
[----:B------:R-:W-:Y:S02]  /*d570*/  SHF.R.U64 R94, R94, 0x3, RZ ;  /* 0x000000035e5e7819 */ /* 0x000fe400000012ff */
[----:B------:R-:W-:Y:S02]  /*d580*/  LOP3.LUT R179, R114, 0x380, RZ, 0xc0, !PT ;  /* 0x0000038072b37812 */ /* 0x000fe400078ec0ff */
[----:B------:R-:W-:-:S02]  /*d590*/  SHF.R.U64 R177, R177, 0x3, RZ ;  /* 0x00000003b1b17819 */ /* 0x000fc400000012ff */
[----:B------:R-:W-:Y:S02]  /*d5a0*/  SHF.R.U64 R98, R98, 0x3, RZ ;  /* 0x0000000362627819 */ /* 0x000fe400000012ff */
[----:B------:R-:W-:Y:S02]  /*d5b0*/  SHF.R.U64 R27, R27, 0x3, RZ ;  /* 0x000000031b1b7819 */ /* 0x000fe400000012ff */
[----:B------:R-:W-:Y:S02]  /*d5c0*/  LOP3.LUT R48, R48, R181, RZ, 0x3c, !PT ;  /* 0x000000b530307212 */ /* 0x000fe400078e3cff */
[----:B------:R-:W-:Y:S02]  /*d5d0*/  SHF.R.U64 R102, R102, 0x3, RZ ;  /* 0x0000000366667819 */ /* 0x000fe400000012ff */
[----:B------:R-:W-:Y:S02]  /*d5e0*/  LOP3.LUT R52, R52, R183, RZ, 0x3c, !PT ;  /* 0x000000b734347212 */ /* 0x000fe400078e3cff */
[----:B------:R-:W-:-:S02]  /*d5f0*/  MOV R37, R36 ;  /* 0x0000002400257202 */ /* 0x000fc40000000f00 */
[----:B0-----:R-:W-:Y:S02]  /*d600*/  F2FP.F16.F32.PACK_AB R4, R166, R169 ;  /* 0x000000a9a604723e */ /* 0x001fe400000000ff */
[----:B------:R-:W-:Y:S02]  /*d610*/  F2FP.F16.F32.PACK_AB R5, R35, R34 ;  /* 0x000000222305723e */ /* 0x000fe400000000ff */
[----:B------:R-:W-:Y:S02]  /*d620*/  F2FP.F16.F32.PACK_AB R6, R164, R167 ;  /* 0x000000a7a406723e */ /* 0x000fe400000000ff */
[----:B------:R-:W-:Y:S02]  /*d630*/  F2FP.F16.F32.PACK_AB R7, R39, R38 ;  /* 0x000000262707723e */ /* 0x000fe400000000ff */
[----:B------:R-:W-:Y:S02]  /*d640*/  LOP3.LUT R94, R94, R205, RZ, 0x3c, !PT ;  /* 0x000000cd5e5e7212 */ /* 0x000fe400078e3cff */
[----:B------:R-:W-:Y:S01]  /*d650*/  SHF.R.U64 R179, R179, 0x3, RZ ;  /* 0x00000003b3b37819 */ /* 0x000fe200000012ff */
[----:B------:R0:W-:Y:S01]  /*d660*/  STSM.16.M88.4 [R37], R4 ;  /* 0x0000000425007844 */ /* 0x0001e20000000200 */
[----:B------:R-:W-:-:S02]  /*d670*/  LOP3.LUT R110, R177, R110, RZ, 0x3c, !PT ;  /* 0x0000006eb16e7212 */ /* 0x000fc400078e3cff */
[----:B------:R-:W-:Y:S02]  /*d680*/  MOV R40, R40 ;  /* 0x0000002800287202 */ /* 0x000fe40000000f00 */
[----:B------:R-:W-:Y:S02]  /*d690*/  LOP3.LUT R98, R98, R207, RZ, 0x3c, !PT ;  /* 0x000000cf62627212 */ /* 0x000fe400078e3cff */
[----:B------:R-:W-:Y:S01]  /*d6a0*/  LOP3.LUT R177, R32, 0x380, RZ, 0xc0, !PT ;  /* 0x0000038020b17812 */ /* 0x000fe200078ec0ff */
[----:B------:R-:W-:Y:S01]  /*d6b0*/  STSM.16.M88.4 [R40], R8 ;  /* 0x0000000828007844 */ /* 0x000fe20000000200 */
[----:B------:R-:W-:Y:S02]  /*d6c0*/  LOP3.LUT R122, R27, R0, RZ, 0x3c, !PT ;  /* 0x000000001b7a7212 */ /* 0x000fe400078e3cff */
[----:B------:R-:W-:Y:S02]  /*d6d0*/  MOV R44, R44 ;  /* 0x0000002c002c7202 */ /* 0x000fe40000000f00 */
[----:B------:R-:W-:-:S02]  /*d6e0*/  LOP3.LUT R102, R102, R209, RZ, 0x3c, !PT ;  /* 0x000000d166667212 */ /* 0x000fc400078e3cff */
[----:B------:R-:W-:Y:S01]  /*d6f0*/  MOV R48, R48 ;  /* 0x0000003000307202 */ /* 0x000fe20000000f00 */
[----:B------:R-:W-:Y:S01]  /*d700*/  STSM.16.M88.4 [R44], R12 ;  /* 0x0000000c2c007844 */ /* 0x000fe20000000200 */
[----:B------:R-:W-:Y:S01]  /*d710*/  F2FP.F16.F32.PACK_AB R26, R61, R60 ;  /* 0x0000003c3d1a723e */ /* 0x000fe200000000ff */
[----:B0-----:R-:W-:Y:S01]  /*d720*/  IMAD.U32 R5, RZ, RZ, UR9 ;  /* 0x00000009ff057e24 */ /* 0x001fe2000f8e00ff */
[----:B------:R-:W-:Y:S02]  /*d730*/  F2FP.F16.F32.PACK_AB R27, R63, R62 ;  /* 0x0000003e3f1b723e */ /* 0x000fe400000000ff */
[----:B------:R-:W-:Y:S02]  /*d740*/  MOV R52, R52 ;  /* 0x0000003400347202 */ /* 0x000fe40000000f00 */
[----:B------:R-:W-:Y:S01]  /*d750*/  LOP3.LUT R114, R179, R114, RZ, 0x3c, !PT ;  /* 0x00000072b3727212 */ /* 0x000fe200078e3cff */
[----:B------:R-:W-:Y:S01]  /*d760*/  STSM.16.M88.4 [R48], R24 ;  /* 0x0000001830007844 */ /* 0x000fe20000000200 */
[----:B------:R-:W-:-:S02]  /*d770*/  MOV R94, R94 ;  /* 0x0000005e005e7202 */ /* 0x000fc40000000f00 */
[----:B------:R-:W-:Y:S01]  /*d780*/  F2FP.F16.F32.PACK_AB R74, R77, R76 ;  /* 0x0000004c4d4a723e */ /* 0x000fe200000000ff */
[----:B------:R-:W-:Y:S01]  /*d790*/  STSM.16.M88.4 [R52], R64 ;  /* 0x0000004034007844 */ /* 0x000fe20000000200 */
[----:B------:R-:W-:Y:S02]  /*d7a0*/  F2FP.F16.F32.PACK_AB R75, R79, R78 ;  /* 0x0000004e4f4b723e */ /* 0x000fe400000000ff */
[----:B------:R-:W-:Y:S02]  /*d7b0*/  F2FP.F16.F32.PACK_AB R81, R83, R82 ;  /* 0x000000525351723e */ /* 0x000fe400000000ff */
[----:B------:R-:W-:Y:S01]  /*d7c0*/  F2FP.F16.F32.PACK_AB R88, R89, R88 ;  /* 0x000000585958723e */ /* 0x000fe200000000ff */
[----:B------:R-:W-:Y:S01]  /*d7d0*/  STSM.16.M88.4 [R94], R72 ;  /* 0x000000485e007844 */ /* 0x000fe20000000200 */
[----:B------:R-:W-:Y:S02]  /*d7e0*/  SHF.R.U64 R177, R177, 0x3, RZ ;  /* 0x00000003b1b17819 */ /* 0x000fe400000012ff */
        /* <DEDUP_REMOVED lines=15> */
[----:B------:R-:W-:Y:S01]  /*d8e0*/  LOP3.LUT R28, R171, R168, RZ, 0x3c, !PT ;  /* 0x000000a8ab1c7212 */ /* 0x000fe200078e3cff */
[----:B------:R-:W-:Y:S01]  /*d8f0*/  STSM.16.M88.4 [R31], R96 ;  /* 0x000000601f007844 */ /* 0x000fe20000000200 */
[----:B------:R-:W-:Y:S02]  /*d900*/  MOV R110, R110 ;  /* 0x0000006e006e7202 */ /* 0x000fe40000000f00 */
[----:B------:R-:W-:Y:S02]  /*d910*/  MOV R30, R114 ;  /* 0x00000072001e7202 */ /* 0x000fe40000000f00 */
[----:B------:R-:W-:Y:S02]  /*d920*/  F2FP.F16.F32.PACK_AB R105, R152, R58 ;  /* 0x0000003a9869723e */ /* 0x000fe400000000ff */
[----:B------:R-:W-:Y:S02]  /*d930*/  F2FP.F16.F32.PACK_AB R106, R109, R108 ;  /* 0x0000006c6d6a723e */ /* 0x000fe400000000ff */
[----:B------:R-:W-:-:S02]  /*d940*/  F2FP.F16.F32.PACK_AB R107, R154, R153 ;  /* 0x000000999a6b723e */ /* 0x000fc400000000ff */
[----:B------:R-:W-:Y:S02]  /*d950*/  F2FP.F16.F32.PACK_AB R112, R113, R112 ;  /* 0x000000707170723e */ /* 0x000fe400000000ff */
[----:B------:R-:W-:Y:S01]  /*d960*/  LOP3.LUT R32, R177, R32, RZ, 0x3c, !PT ;  /* 0x00000020b1207212 */ /* 0x000fe200078e3cff */
[----:B------:R-:W-:Y:S01]  /*d970*/  STSM.16.M88.4 [R110], R104 ;  /* 0x000000686e007844 */ /* 0x000fe20000000200 */
[----:B------:R-:W-:Y:S02]  /*d980*/  MOV R0, R122 ;  /* 0x0000007a00007202 */ /* 0x000fe40000000f00 */
[----:B------:R-:W-:Y:S02]  /*d990*/  F2FP.F16.F32.PACK_AB R113, R156, R155 ;  /* 0x0000009b9c71723e */ /* 0x000fe400000000ff */
[----:B------:R-:W-:Y:S02]  /*d9a0*/  F2FP.F16.F32.PACK_AB R114, R117, R116 ;  /* 0x000000747572723e */ /* 0x000fe400000000ff */
        /* <DEDUP_REMOVED lines=11> */
[----:B------:R-:W-:Y:S02]  /*da60*/  F2FP.F16.F32.PACK_AB R130, R133, R132 ;  /* 0x000000848582723e */ /* 0x000fe400000000ff */
[----:B------:R-:W-:Y:S02]  /*da70*/  F2FP.F16.F32.PACK_AB R131, R135, R134 ;  /* 0x000000868783723e */ /* 0x000fe400000000ff */
[----:B------:R-:W-:Y:S02]  /*da80*/  F2FP.F16.F32.PACK_AB R137, R139, R138 ;  /* 0x0000008a8b89723e */ /* 0x000fe400000000ff */
[----:B------:R-:W-:Y:S01]  /*da90*/  F2FP.F16.F32.PACK_AB R144, R145, R144 ;  /* 0x000000909190723e */ /* 0x000fe200000000ff */
[----:B------:R0:W-:Y:S01]  /*daa0*/  STSM.16.M88.4 [R0], R128 ;  /* 0x0000008000007844 */ /* 0x0001e20000000200 */
        /* <DEDUP_REMOVED lines=8> */
[----:B------:R-:W-:Y:S01]  /*db30*/  MOV R4, UR8 ;  /* 0x0000000800047c02 */ /* 0x000fe20008000f00 */
[----:B------:R-:W-:Y:S01]  /*db40*/  ULDC.64 UR8, c[0x0][0xc08] ;  /* 0x0003020000087ab9 */ /* 0x000fe20000000a00 */
[----:B------:R-:W-:Y:S01]  /*db50*/  PLOP3.LUT P0, PT, PT, PT, UP0, 0x80, 0x0 ;  /* 0x000000000000781c */ /* 0x000fe20003f0f008 */
[----:B------:R2:W-:Y:S01]  /*db60*/  STSM.16.M88.4 [R32], R144 ;  /* 0x0000009020007844 */ /* 0x0005e20000000200 */
[----:B------:R-:W-:Y:S01]  /*db70*/  UISETP.NE.U32.AND UP1, UPT, UR8, URZ, UPT ;  /* 0x0000003f0800728c */ /* 0x000fe2000bf25070 */
[----:B------:R-:W-:Y:S03]  /*db80*/  BAR.SYNC.DEFER_BLOCKING 0x1, 0x100 ;  /* 0x0044000000007b1d */ /* 0x000fe60000010000 */
[----:B------:R-:W-:-:S06]  /*db90*/  UISETP.NE.AND.EX UP1, UPT, UR9, URZ, UPT, UP1 ;  /* 0x0000003f0900728c */ /* 0x000fcc000bf25310 */
[----:B------:R-:W-:-:S05]  /*dba0*/  PLOP3.LUT P6, PT, PT, PT, UP1, 0x80, 0x0 ;  /* 0x000000000000781c */ /* 0x000fca0003fcf018 */
[----:B------:R-:W-:Y:S02]  /*dbb0*/  @UP1 ULDC.64 UR8, c[0x0][0xc08] ;  /* 0x0003020000081ab9 */ /* 0x000fe40000000a00 */
[----:B------:R-:W-:Y:S01]  /*dbc0*/  @UP1 UIMAD.WIDE UR8, UR44, 0x4, UR8 ;  /* 0x000000042c0818a5 */ /* 0x000fe2000f8e0208 */
[----:B------:R-:W-:Y:S02]  /*dbd0*/  ULDC UR4, c[0x0][0xa88] ;  /* 0x0002a20000047ab9 */ /* 0x000fe40000000800 */
[----:B0-----:R-:W-:-:S03]  /*dbe0*/  IMAD.U32 R0, RZ, RZ, UR4 ;  /* 0x00000004ff007e24 */ /* 0x001fc6000f8e00ff */
[----:B------:R-:W-:Y:S02]  /*dbf0*/  IMAD.U32 R14, RZ, RZ, UR8 ;  /* 0x00000008ff0e7e24 */ /* 0x000fe4000f8e00ff */
[----:B------:R-:W-:Y:S01]  /*dc00*/  IMAD.U32 R15, RZ, RZ, UR9 ;  /* 0x00000009ff0f7e24 */ /* 0x000fe2000f8e00ff */
[----:B------:R-:W3:Y:S01]  /*dc10*/  @P0 LDG.E R6, desc[UR54][R4.64] ;  /* 0x0000003604060981 */ /* 0x000ee2000c1e1900 */
[----:B------:R-:W-:-:S03]  /*dc20*/  IMAD R7, R192, 0x40, R184 ;  /* 0x00000040c0077824 */ /* 0x000fc600078e02b8 */
[----:B------:R0:W5:Y:S01]  /*dc30*/  @P6 LDG.E R0, desc[UR54][R14.64] ;  /* 0x000000360e006981 */ /* 0x000162000c1e1900 */
[----:B------:R-:W-:-:S03]  /*dc40*/  IMAD.WIDE R174, R7, 0x2, R174 ;  /* 0x0000000207ae7825 */ /* 0x000fc600078e02ae */
[C---:B------:R-:W-:Y:S02]  /*dc50*/  IADD3 R9, P2, R174.reuse, 0x1000, RZ ;  /* 0x00001000ae097810 */ /* 0x040fe40007f5e0ff */
[C---:B------:R-:W-:Y:S02]  /*dc60*/  IADD3 R13, P1, R174.reuse, 0x2000, RZ ;  /* 0x00002000ae0d7810 */ /* 0x040fe40007f3e0ff */
[----:B------:R-:W-:Y:S02]  /*dc70*/  P2R R10, PR, RZ, 0x4 ;  /* 0x00000004ff0a7803 */ /* 0x000fe40000000000 */
[C---:B------:R-:W-:Y:S02]  /*dc80*/  IADD3 R25, P2, R174.reuse, 0x3000, RZ ;  /* 0x00003000ae197810 */ /* 0x040fe40007f5e0ff */
[C---:B------:R-:W-:Y:S02]  /*dc90*/  IADD3 R29, P3, R174.reuse, 0x4000, RZ ;  /* 0x00004000ae1d7810 */ /* 0x040fe40007f7e0ff */
[----:B------:R-:W-:-:S02]  /*dca0*/  IADD3 R33, P4, R174, 0x5000, RZ ;  /* 0x00005000ae217810 */ /* 0x000fc40007f9e0ff */
[----:B------:R-:W-:Y:S02]  /*dcb0*/  IADD3 R37, P5, R174, 0x6000, RZ ;  /* 0x00006000ae257810 */ /* 0x000fe40007fbe0ff */
[----:B------:R-:W-:Y:S02]  /*dcc0*/  LOP3.LUT R8, R9, 0x380, RZ, 0xc0, !PT ;  /* 0x0000038009087812 */ /* 0x000fe400078ec0ff */
[----:B------:R-:W-:Y:S02]  /*dcd0*/  LOP3.LUT R12, R13, 0x380, RZ, 0xc0, !PT ;  /* 0x000003800d0c7812 */ /* 0x000fe400078ec0ff */
[----:B------:R-:W-:Y:S02]  /*dce0*/  LOP3.LUT R24, R25, 0x380, RZ, 0xc0, !PT ;  /* 0x0000038019187812 */ /* 0x000fe400078ec0ff */
[----:B-1----:R-:W-:Y:S02]  /*dcf0*/  LOP3.LUT R28, R29, 0x380, RZ, 0xc0, !PT ;  /* 0x000003801d1c7812 */ /* 0x002fe400078ec0ff */
[----:B--2---:R-:W-:-:S02]  /*dd00*/  LOP3.LUT R32, R33, 0x380, RZ, 0xc0, !PT ;  /* 0x0000038021207812 */ /* 0x004fc400078ec0ff */
        /* <DEDUP_REMOVED lines=14> */
[----:B---3--:R-:W-:Y:S01]  /*ddf0*/  @P0 R2UR UR4, R6 ;  /* 0x00000000060402ca */ /* 0x008fe200000e0000 */
[----:B0-----:R-:W-:-:S14]  /*de00*/  @P6 BRA `(.L_x_2282) ;  /* 0x0000000000106947 */ /* 0x001fdc0003800000 */
[----:B------:R-:W-:Y:S05]  /*de10*/  @!P0 BRA `(.L_x_2282) ;  /* 0x00000000000c8947 */ /* 0x000fea0003800000 */
[----:B------:R-:W2:Y:S04]  /*de20*/  LDG.E R7, desc[UR54][R4.64] ;  /* 0x0000003604077981 */ /* 0x000ea8000c1e1900 */
[----:B-----5:R-:W2:Y:S02]  /*de30*/  LDG.E R0, desc[UR54][R4.64+0x4] ;  /* 0x0000043604007981 */ /* 0x020ea4000c1e1900 */
[----:B--2---:R-:W-:-:S07]  /*de40*/  IMAD.IADD R0, R0, 0x1, -R7 ;  /* 0x0000000100007824 */ /* 0x004fce00078e0a07 */
.L_x_2282:
        /* <DEDUP_REMOVED lines=18> */
[----:B------:R-:W-:Y:S01]  /*df70*/  USHF.R.S32.HI UR17, URZ, 0x1f, UR43 ;  /* 0x0000001f3f117899 */ /* 0x000fe2000801142b */
[----:B------:R-:W-:Y:S01]  /*df80*/  SHF.R.U64 R48, R48, 0x3, RZ ;  /* 0x0000000330307819 */ /* 0x000fe200000012ff */
[----:B------:R-:W-:Y:S01]  /*df90*/  USEL UR8, UR44, URZ, !UP0 ;  /* 0x0000003f2c087287 */ /* 0x000fe2000c000000 */
[----:B------:R-:W-:Y:S01]  /*dfa0*/  LOP3.LUT R44, R44, R45, RZ, 0x3c, !PT ;  /* 0x0000002d2c2c7212 */ /* 0x000fe200078e3cff */
[--C-:B------:R-:W-:Y:S01]  /*dfb0*/  IMAD.X R45, RZ, RZ, R175.reuse, P6 ;  /* 0x000000ffff2d7224 */ /* 0x100fe200030e06af */
[----:B------:R-:W-:Y:S01]  /*dfc0*/  LOP3.LUT R40, R40, R41, RZ, 0x3c, !PT ;  /* 0x0000002928287212 */ /* 0x000fe200078e3cff */
[--C-:B------:R-:W-:Y:S01]  /*dfd0*/  IMAD.X R41, RZ, RZ, R175.reuse, P0 ;  /* 0x000000ffff297224 */ /* 0x100fe200000e06af */
[----:B0-----:R-:W-:Y:S01]  /*dfe0*/  ISETP.NE.AND P6, PT, R4, RZ, PT ;  /* 0x000000ff0400720c */ /* 0x001fe20003fc5270 */
[----:B------:R-:W-:Y:S01]  /*dff0*/  USEL UR9, UR9, URZ, !UP0 ;  /* 0x0000003f09097287 */ /* 0x000fe2000c000000 */
        /* <DEDUP_REMOVED lines=8> */
[----:B------:R-:W-:-:S02]  /*e080*/  LOP3.LUT R56, R57, 0x380, RZ, 0xc0, !PT ;  /* 0x0000038039387812 */ /* 0x000fc400078ec0ff */
[----:B------:R-:W-:Y:S01]  /*e090*/  LOP3.LUT R52, R53, 0x380, RZ, 0xc0, !PT ;  /* 0x0000038035347812 */ /* 0x000fe200078ec0ff */
[----:B------:R-:W-:Y:S01]  /*e0a0*/  IMAD.X R69, RZ, RZ, R175, P1 ;  /* 0x000000ffff457224 */ /* 0x000fe200008e06af */
        /* <DEDUP_REMOVED lines=24> */
[----:B------:R-:W-:Y:S06]  /*e230*/  @P6 BRA `(.L_x_2283) ;  /* 0x0000000000bc6947 */ /* 0x000fec0003800000 */
[----:B------:R-:W0:Y:S01]  /*e240*/  LDC R11, c[0x0][0xbe8] ;  /* 0x0002fa00ff0b7b82 */ /* 0x000e220000000800 */
[----:B------:R-:W-:Y:S01]  /*e250*/  VIADD R10, R185, UR45 ;  /* 0x0000002db90a7c36 */ /* 0x000fe20008000000 */
[----:B------:R-:W-:Y:S01]  /*e260*/  ULDC.64 UR14, c[0x0][0xb90] ;  /* 0x0002e400000e7ab9 */ /* 0x000fe20000000a00 */
[----:B------:R-:W-:Y:S01]  /*e270*/  UMOV UR10, UR4 ;  /* 0x00000004000a7c82 */ /* 0x000fe20008000000 */
[----:B------:R-:W-:Y:S01]  /*e280*/  UIMAD UR12, UR17, UR14, URZ ;  /* 0x0000000e110c72a4 */ /* 0x000fe2000f8e023f */
[----:B------:R-:W-:Y:S01]  /*e290*/  IMAD.MOV.U32 R4, RZ, RZ, R10 ;  /* 0x000000ffff047224 */ /* 0x000fe200078e000a */
[----:B------:R-:W-:Y:S01]  /*e2a0*/  UMOV UR11, UR16 ;  /* 0x00000010000b7c82 */ /* 0x000fe20008000000 */
[----:B------:R-:W-:Y:S01]  /*e2b0*/  IMAD.MOV R21, RZ, RZ, -R17 ;  /* 0x000000ffff157224 */ /* 0x000fe200078e0a11 */
[----:B------:R-:W-:Y:S01]  /*e2c0*/  UIMAD.WIDE.U32 UR10, UR43, UR14, UR10 ;  /* 0x0000000e2b0a72a5 */ /* 0x000fe2000f8e000a */
[----:B------:R-:W-:Y:S01]  /*e2d0*/  VIADD R26, R16, UR45 ;  /* 0x0000002d101a7c36 */ /* 0x000fe20008000000 */
[----:B------:R-:W-:-:S03]  /*e2e0*/  UIMAD UR12, UR43, UR15, UR12 ;  /* 0x0000000f2b0c72a4 */ /* 0x000fc6000f8e020c */
[----:B------:R-:W-:Y:S01]  /*e2f0*/  ULDC.64 UR14, c[0x0][0xb98] ;  /* 0x0002e600000e7ab9 */ /* 0x000fe20000000a00 */
[----:B------:R-:W-:Y:S02]  /*e300*/  UIADD3 UR11, UR11, UR12, URZ ;  /* 0x0000000c0b0b7290 */ /* 0x000fe4000fffe03f */
[----:B------:R-:W-:Y:S02]  /*e310*/  UIMAD UR13, UR9, UR14, URZ ;  /* 0x0000000e090d72a4 */ /* 0x000fe4000f8e023f */
[----:B------:R-:W-:Y:S02]  /*e320*/  UIMAD.WIDE.U32 UR10, UR8, UR14, UR10 ;  /* 0x0000000e080a72a5 */ /* 0x000fe4000f8e000a */
[----:B------:R-:W-:Y:S01]  /*e330*/  UIMAD UR13, UR8, UR15, UR13 ;  /* 0x0000000f080d72a4 */ /* 0x000fe2000f8e020d */
        /* <DEDUP_REMOVED lines=8> */
[----:B------:R-:W-:Y:S02]  /*e3c0*/  IMAD R7, R11, R6, R10 ;  /* 0x000000060b077224 */ /* 0x000fe400078e020a */
[----:B------:R-:W-:Y:S02]  /*e3d0*/  IMAD.U32 R10, RZ, RZ, UR13 ;  /* 0x0000000dff0a7e24 */ /* 0x000fe4000f8e00ff */
[----:B-----5:R-:W-:Y:S01]  /*e3e0*/  IMAD R11, R0, R11, RZ ;  /* 0x0000000b000b7224 */ /* 0x020fe200078e02ff */
[----:B------:R-:W-:Y:S02]  /*e3f0*/  SHF.R.S32.HI R6, RZ, 0x1f, R7 ;  /* 0x0000001fff067819 */ /* 0x000fe40000011407 */
[----:B------:R-:W-:Y:S01]  /*e400*/  IADD3.X R5, R5, UR11, R10, P0, !PT ;  /* 0x0000000b05057c10 */ /* 0x000fe200087fe40a */
[----:B------:R-:W-:Y:S01]  /*e410*/  ULDC.64 UR10, c[0x0][0xb88] ;  /* 0x0002e200000a7ab9 */ /* 0x000fe20000000a00 */
[----:B------:R-:W-:Y:S02]  /*e420*/  VIADD R10, R26, 0x8 ;  /* 0x000000081a0a7836 */ /* 0x000fe40000000000 */
        /* <DEDUP_REMOVED lines=16> */
.L_x_2283:
[----:B------:R-:W1:Y:S01]  /*e530*/  LDC R81, c[0x0][0xbe8] ;  /* 0x0002fa00ff517b82 */ /* 0x000e620000000800 */
[----:B------:R-:W-:Y:S01]  /*e540*/  ULDC UR18, c[0x0][0xac8] ;  /* 0x0002b20000127ab9 */ /* 0x000fe20000000800 */
[----:B------:R-:W-:Y:S01]  /*e550*/  ULDC.64 UR14, c[0x0][0xaa0] ;  /* 0x0002a800000e7ab9 */ /* 0x000fe20000000a00 */
[----:B------:R-:W-:Y:S01]  /*e560*/  ISETP.GE.AND P0, PT, R190, UR18, PT ;  /* 0x00000012be007c0c */ /* 0x000fe2000bf06270 */
[----:B0-----:R0:W5:Y:S01]  /*e570*/  LD.E.128 R4, desc[UR54][R174.64] ;  /* 0x00000036ae047980 */ /* 0x001162000c101d00 */
[----:B------:R-:W-:Y:S02]  /*e580*/  ISETP.GE.AND P1, PT, R184, UR18, PT ;  /* 0x00000012b8007c0c */ /* 0x000fe4000bf26270 */
[----:B------:R-:W-:Y:S01]  /*e590*/  SEL R20, RZ, 0xffffffff, P0 ;  /* 0xffffffffff147807 */ /* 0x000fe20000000000 */
[----:B------:R-:W5:Y:S01]  /*e5a0*/  LD.E.128 R8, desc[UR54][R8.64] ;  /* 0x0000003608087980 */ /* 0x000f62000c101d00 */
[----:B------:R-:W-:-:S03]  /*e5b0*/  SEL R3, RZ, 0x1, P1 ;  /* 0x00000001ff037807 */ /* 0x000fc60000800000 */
[----:B------:R-:W-:Y:S01]  /*e5c0*/  IMAD.SHL.U32 R20, R20, 0x2, RZ ;  /* 0x0000000214147824 */ /* 0x000fe200078e00ff */
[----:B------:R-:W5:Y:S04]  /*e5d0*/  LD.E.128 R12, desc[UR54][R12.64] ;  /* 0x000000360c0c7980 */ /* 0x000f68000c101d00 */
[----:B------:R-:W5:Y:S04]  /*e5e0*/  LD.E.128 R24, desc[UR54][R24.64] ;  /* 0x0000003618187980 */ /* 0x000f68000c101d00 */
[----:B------:R-:W5:Y:S01]  /*e5f0*/  LD.E.128 R28, desc[UR54][R28.64] ;  /* 0x000000361c1c7980 */ /* 0x000f62000c101d00 */
[----:B-1----:R-:W-:-:S03]  /*e600*/  ISETP.NE.AND P2, PT, R81, 0x1, PT ;  /* 0x000000015100780c */ /* 0x002fc60003f45270 */
[----:B------:R-:W5:Y:S01]  /*e610*/  LD.E.128 R32, desc[UR54][R32.64] ;  /* 0x0000003620207980 */ /* 0x000f62000c101d00 */
[----:B------:R-:W-:Y:S02]  /*e620*/  ISETP.GE.AND P0, PT, R189, UR18, PT ;  /* 0x00000012bd007c0c */ /* 0x000fe4000bf06270 */
[----:B------:R-:W-:Y:S01]  /*e630*/  LOP3.LUT R3, R20, 0x2, R3, 0xe2, !PT ;  /* 0x0000000214037812 */ /* 0x000fe200078ee203 */
[----:B------:R-:W5:Y:S01]  /*e640*/  LD.E.128 R36, desc[UR54][R36.64] ;  /* 0x0000003624247980 */ /* 0x000f62000c101d00 */
[----:B------:R-:W-:-:S03]  /*e650*/  SEL R20, RZ, 0xffffffff, P0 ;  /* 0xffffffffff147807 */ /* 0x000fc60000000000 */
[----:B------:R-:W5:Y:S02]  /*e660*/  LD.E.128 R40, desc[UR54][R40.64] ;  /* 0x0000003628287980 */ /* 0x000f64000c101d00 */
[----:B------:R-:W1:Y:S01]  /*e670*/  @P2 LDC R77, c[0x0][0xbec] ;  /* 0x0002fb00ff4d2b82 */ /* 0x000e620000000800 */
[----:B------:R-:W-:Y:S01]  /*e680*/  UIMAD UR12, UR16, UR14, URZ ;  /* 0x0000000e100c72a4 */ /* 0x000fe2000f8e023f */
[----:B------:R-:W-:Y:S01]  /*e690*/  IMAD.SHL.U32 R20, R20, 0x4, RZ ;  /* 0x0000000414147824 */ /* 0x000fe200078e00ff */
[----:B------:R-:W-:Y:S01]  /*e6a0*/  ISETP.GE.AND P0, PT, R188, UR18, PT ;  /* 0x00000012bc007c0c */ /* 0x000fe2000bf06270 */
[----:B------:R-:W5:Y:S04]  /*e6b0*/  LD.E.128 R44, desc[UR54][R44.64] ;  /* 0x000000362c2c7980 */ /* 0x000f68000c101d00 */
[----:B------:R-:W2:Y:S01]  /*e6c0*/  @P2 LDC R79, c[0x0][0xbf0] ;  /* 0x0002fc00ff4f2b82 */ /* 0x000ea20000000800 */
[----:B------:R-:W-:Y:S01]  /*e6d0*/  UIMAD.WIDE.U32 UR10, UR4, UR14, URZ ;  /* 0x0000000e040a72a5 */ /* 0x000fe2000f8e003f */
[----:B------:R-:W-:Y:S01]  /*e6e0*/  SEL R21, RZ, 0xffffffff, P0 ;  /* 0xffffffffff157807 */ /* 0x000fe20000000000 */
[----:B------:R-:W-:Y:S01]  /*e6f0*/  UIMAD UR12, UR4, UR15, UR12 ;  /* 0x0000000f040c72a4 */ /* 0x000fe2000f8e020c */
[----:B------:R-:W-:Y:S01]  /*e700*/  LOP3.LUT R20, R20, 0x4, R3, 0xe2, !PT ;  /* 0x0000000414147812 */ /* 0x000fe200078ee203 */
[----:B------:R-:W5:Y:S01]  /*e710*/  LD.E.128 R48, desc[UR54][R48.64] ;  /* 0x0000003630307980 */ /* 0x000f62000c101d00 */
[----:B------:R-:W-:Y:S01]  /*e720*/  ULDC.64 UR14, c[0x0][0xae8] ;  /* 0x0002ba00000e7ab9 */ /* 0x000fe20000000a00 */
[----:B------:R-:W-:Y:S01]  /*e730*/  LEA R3, R191, R192, 0x5 ;  /* 0x000000c0bf037211 */ /* 0x000fe200078e28ff */
[----:B------:R-:W-:Y:S01]  /*e740*/  UIADD3 UR11, UR11, UR12, URZ ;  /* 0x0000000c0b0b7290 */ /* 0x000fe2000fffe03f */
[----:B------:R-:W-:Y:S01]  /*e750*/  IMAD.SHL.U32 R21, R21, 0x8, RZ ;  /* 0x0000000815157824 */ /* 0x000fe200078e00ff */
[----:B------:R-:W-:Y:S01]  /*e760*/  UIMAD UR4, UR17, UR14, URZ ;  /* 0x0000000e110472a4 */ /* 0x000fe2000f8e023f */
[----:B------:R-:W-:Y:S01]  /*e770*/  ISETP.GE.AND P0, PT, R187, UR18, PT ;  /* 0x00000012bb007c0c */ /* 0x000fe2000bf06270 */
[----:B------:R-:W-:Y:S01]  /*e780*/  VIADD R82, R3, UR45 ;  /* 0x0000002d03527c36 */ /* 0x000fe20008000000 */
[----:B------:R-:W-:Y:S01]  /*e790*/  UIMAD.WIDE.U32 UR10, UR43, UR14, UR10 ;  /* 0x0000000e2b0a72a5 */ /* 0x000fe2000f8e000a */
[----:B------:R-:W5:Y:S01]  /*e7a0*/  LD.E.128 R56, desc[UR54][R56.64] ;  /* 0x0000003638387980 */ /* 0x000f62000c101d00 */
[----:B------:R-:W-:Y:S01]  /*e7b0*/  UIMAD UR4, UR43, UR15, UR4 ;  /* 0x0000000f2b0472a4 */ /* 0x000fe2000f8e0204 */
[----:B------:R-:W-:Y:S01]  /*e7c0*/  SEL R3, RZ, 0xffffffff, P0 ;  /* 0xffffffffff037807 */ /* 0x000fe20000000000 */
[----:B------:R-:W-:Y:S01]  /*e7d0*/  ULDC.64 UR12, c[0x0][0xaf0] ;  /* 0x0002bc00000c7ab9 */ /* 0x000fe20000000a00 */
[----:B------:R-:W-:Y:S01]  /*e7e0*/  LOP3.LUT R21, R21, 0x8, R20, 0xe2, !PT ;  /* 0x0000000815157812 */ /* 0x000fe200078ee214 */
[----:B------:R-:W-:Y:S01]  /*e7f0*/  UIMAD UR9, UR9, UR12, URZ ;  /* 0x0000000c090972a4 */ /* 0x000fe2000f8e023f */
[----:B-1----:R-:W-:Y:S01]  /*e800*/  @P2 IMAD.HI.U32 R20, R82, R77, RZ ;  /* 0x0000004d52142227 */ /* 0x002fe200078e00ff */
[----:B------:R-:W-:Y:S01]  /*e810*/  UIADD3 UR11, UR11, UR4, URZ ;  /* 0x000000040b0b7290 */ /* 0x000fe2000fffe03f */
[----:B------:R-:W5:Y:S01]  /*e820*/  LD.E.128 R52, desc[UR54][R52.64] ;  /* 0x0000003634347980 */ /* 0x000f62000c101d00 */
[----:B------:R-:W-:Y:S01]  /*e830*/  UIMAD UR4, UR8, UR13, UR9 ;  /* 0x0000000d080472a4 */ /* 0x000fe2000f8e0209 */
[----:B------:R-:W-:Y:S01]  /*e840*/  IMAD.SHL.U32 R76, R3, 0x10, RZ ;  /* 0x00000010034c7824 */ /* 0x000fe200078e00ff */
[----:B------:R-:W-:Y:S01]  /*e850*/  UIMAD.WIDE.U32 UR8, UR8, UR12, UR10 ;  /* 0x0000000c080872a5 */ /* 0x000fe2000f8e000a */
[----:B------:R-:W-:Y:S01]  /*e860*/  IMAD.MOV.U32 R3, RZ, RZ, R82 ;  /* 0x000000ffff037224 */ /* 0x000fe200078e0052 */
[----:B--2---:R-:W-:Y:S01]  /*e870*/  @P2 SHF.R.U32.HI R3, RZ, R79, R20 ;  /* 0x0000004fff032219 */ /* 0x004fe20000011614 */
[----:B------:R-:W5:Y:S01]  /*e880*/  LD.E.128 R64, desc[UR54][R64.64] ;  /* 0x0000003640407980 */ /* 0x000f62000c101d00 */
[----:B------:R-:W-:-:S02]  /*e890*/  LOP3.LUT R76, R76, 0x10, R21, 0xe2, !PT ;  /* 0x000000104c4c7812 */ /* 0x000fc400078ee215 */
        /* <DEDUP_REMOVED lines=11> */
[----:B------:R-:W-:-:S02]  /*e950*/  IMAD R77, R81, R79, R82 ;  /* 0x0000004f514d7224 */ /* 0x000fc400078e0252 */
[----:B------:R-:W-:Y:S01]  /*e960*/  IMAD.U32 R21, RZ, RZ, UR4 ;  /* 0x00000004ff157e24 */ /* 0x000fe2000f8e00ff */
[----:B------:R-:W5:Y:S01]  /*e970*/  LD.E.128 R68, desc[UR54][R68.64] ;  /* 0x0000003644447980 */ /* 0x000f62000c101d00 */
[----:B------:R-:W-:Y:S01]  /*e980*/  IMAD.SHL.U32 R83, R78, 0x20, RZ ;  /* 0x000000204e537824 */ /* 0x000fe200078e00ff */
[----:B------:R-:W-:Y:S01]  /*e990*/  SHF.R.S32.HI R78, RZ, 0x1f, R77 ;  /* 0x0000001fff4e7819 */ /* 0x000fe2000001144d */
[----:B------:R-:W-:Y:S01]  /*e9a0*/  IMAD R79, R3, UR9, R80 ;  /* 0x00000009034f7c24 */ /* 0x000fe2000f8e0250 */
[----:B------:R-:W-:Y:S01]  /*e9b0*/  @!PT LDS RZ, [RZ] ;  /* 0x00000000fffff984 */ /* 0x000fe20000000800 */
[----:B------:R-:W-:Y:S01]  /*e9c0*/  @!PT LDS RZ, [RZ] ;  /* 0x00000000fffff984 */ /* 0x000fe20000000800 */
[----:B------:R-:W-:Y:S01]  /*e9d0*/  @!PT LDS RZ, [RZ] ;  /* 0x00000000fffff984 */ /* 0x000fe20000000800 */
[----:B------:R-:W-:Y:S01]  /*e9e0*/  @!PT LDS RZ, [RZ] ;  /* 0x00000000fffff984 */ /* 0x000fe20000000800 */
[----:B------:R1:W-:Y:S06]  /*e9f0*/  MEMBAR.ALL.CTA ;  /* 0x0000000000007992 */ /* 0x0003ec0000008000 */
[----:B-1----:R-:W1:Y:S01]  /*ea00*/  FENCE.VIEW.ASYNC.S ;  /* 0x00000000000073c6 */ /* 0x002e620000000000 */
[----:B------:R-:W-:Y:S01]  /*ea10*/  ISETP.GE.AND P0, PT, R195, UR18, PT ;  /* 0x00000012c3007c0c */ /* 0x000fe2000bf06270 */
[----:B------:R-:W-:Y:S01]  /*ea20*/  IMAD.WIDE.U32 R20, R3, UR8, R20 ;  /* 0x0000000803147c25 */ /* 0x000fe2000f8e0014 */
[----:B------:R-:W-:Y:S01]  /*ea30*/  ULDC.64 UR8, c[0x0][0xad8] ;  /* 0x0002b60000087ab9 */ /* 0x000fe20000000a00 */
[----:B------:R-:W-:Y:S01]  /*ea40*/  UIADD3 UR4, UR41, 0x28c20, URZ ;  /* 0x00028c2029047890 */ /* 0x000fe2000fffe03f */
[----:B------:R-:W-:Y:S01]  /*ea50*/  SEL R3, RZ, 0x40, P0 ;  /* 0x00000040ff037807 */ /* 0x000fe20000000000 */
[----:B------:R-:W-:Y:S01]  /*ea60*/  IMAD.IADD R21, R21, 0x1, R79 ;  /* 0x0000000115157824 */ /* 0x000fe200078e024f */
[----:B------:R-:W-:Y:S01]  /*ea70*/  ISETP.GE.AND P0, PT, R194, UR18, PT ;  /* 0x00000012c2007c0c */ /* 0x000fe2000bf06270 */
[----:B------:R-:W-:Y:S01]  /*ea80*/  IMAD R78, R78, UR8, RZ ;  /* 0x000000084e4e7c24 */ /* 0x000fe2000f8e02ff */
[----:B------:R-:W-:Y:S01]  /*ea90*/  UPRMT UR4, URZ, 0x654, UR4 ;  /* 0x000006543f047896 */ /* 0x000fe20008000004 */
[----:B-----5:R-:W-:Y:S01]  /*eaa0*/  IMAD R87, R0, R81, RZ ;  /* 0x0000005100577224 */ /* 0x020fe200078e02ff */
[----:B------:R-:W-:Y:S01]  /*eab0*/  SEL R0, RZ, 0x80, P0 ;  /* 0x00000080ff007807 */ /* 0x000fe20000000000 */
[----:B------:R-:W-:Y:S01]  /*eac0*/  VIADD R86, R192, UR45 ;  /* 0x0000002dc0567c36 */ /* 0x000fe20008000000 */
[----:B------:R-:W-:Y:S01]  /*ead0*/  LOP3.LUT R76, R83, 0x20, R76, 0xe2, !PT ;  /* 0x00000020534c7812 */ /* 0x000fe200078ee24c */
[C---:B------:R-:W-:Y:S01]  /*eae0*/  IMAD R79, R77.reuse, UR9, R78 ;  /* 0x000000094d4f7c24 */ /* 0x040fe2000f8e024e */
[----:B------:R-:W-:Y:S01]  /*eaf0*/  BSSY B1, `(.L_x_2284) ;  /* 0x000002c000017945 */ /* 0x000fe20003800000 */
[----:B------:R-:W-:Y:S01]  /*eb00*/  IMAD.WIDE.U32 R20, R77, UR8, R20 ;  /* 0x000000084d147c25 */ /* 0x000fe2000f8e0014 */
[----:B------:R-:W-:Y:S01]  /*eb10*/  ISETP.GE.AND P0, PT, R86, R87, PT ;  /* 0x000000575600720c */ /* 0x000fe20003f06270 */
[----:B------:R-:W-:Y:S01]  /*eb20*/  ULDC.64 UR8, c[0x0][0xa80] ;  /* 0x0002a00000087ab9 */ /* 0x000fe20000000a00 */
[----:B------:R-:W-:Y:S01]  /*eb30*/  LOP3.LUT R3, R76, R3, RZ, 0xfc, !PT ;  /* 0x000000034c037212 */ /* 0x000fe200078efcff */
[----:B------:R-:W-:Y:S01]  /*eb40*/  IMAD.IADD R21, R21, 0x1, R79 ;  /* 0x0000000115157824 */ /* 0x000fe200078e024f */
[----:B------:R-:W-:-:S02]  /*eb50*/  LEA R84, P1, R20, UR8, 0x1 ;  /* 0x0000000814547c11 */ /* 0x000fc4000f8208ff */
[----:B------:R-:W-:Y:S01]  /*eb60*/  LOP3.LUT R0, R3, R0, RZ, 0xfc, !PT ;  /* 0x0000000003007212 */ /* 0x000fe200078efcff */
[----:B-1----:R-:W-:Y:S01]  /*eb70*/  SYNCS.ARRIVE.TRANS64.RED.A1T0 RZ, [UR4], RZ ;  /* 0x000000ffffff79a7 */ /* 0x002fe20008100404 */
        /* <DEDUP_REMOVED lines=35> */
.L_x_2285:
[----:B------:R-:W-:Y:S05]  /*edb0*/  BSYNC B1 ;  /* 0x0000000000017941 */ /* 0x000fea0003800000 */
.L_x_2284:
[----:B---3--:R-:W-:Y:S01]  /*edc0*/  VIADD R4, R86, 0x20 ;  /* 0x0000002056047836 */ /* 0x008fe20000000000 */
[----:B------:R3:W4:Y:S04]  /*edd0*/  SHFL.IDX PT, R7, R85, 0x1, 0x181f ;  /* 0x00381f0055077f89 */ /* 0x00072800000e0000 */
[----:B------:R-:W-:Y:S01]  /*ede0*/  ISETP.GE.AND P0, PT, R4, R87, PT ;  /* 0x000000570400720c */ /* 0x000fe20003f06270 */
[----:B------:R3:W0:-:S12]  /*edf0*/  SHFL.IDX PT, R6, R84, 0x1, 0x181f ;  /* 0x00381f0054067f89 */ /* 0x00061800000e0000 */
[----:B---3--:R-:W-:Y:S05]  /*ee00*/  @P0 BRA `(.L_x_2286) ;  /* 0x0000001000080947 */ /* 0x008fea0003800000 */
[----:B------:R-:W-:Y:S02]  /*ee10*/  ISETP.GE.AND P0, PT, R184, UR18, PT ;  /* 0x00000012b8007c0c */ /* 0x000fe4000bf06270 */
[----:B------:R-:W-:Y:S02]  /*ee20*/  ISETP.GE.AND P5, PT, R190, UR18, PT ;  /* 0x00000012be007c0c */ /* 0x000fe4000bfa6270 */
[----:B------:R-:W-:Y:S02]  /*ee30*/  ISETP.GE.AND P3, PT, R189, UR18, PT ;  /* 0x00000012bd007c0c */ /* 0x000fe4000bf66270 */
[----:B------:R-:W-:Y:S02]  /*ee40*/  ISETP.GE.AND P2, PT, R188, UR18, PT ;  /* 0x00000012bc007c0c */ /* 0x000fe4000bf46270 */
[----:B------:R-:W-:-:S05]  /*ee50*/  ISETP.GE.AND P1, PT, R187, UR18, PT ;  /* 0x00000012bb007c0c */ /* 0x000fca000bf26270 */
[----:B0---4-:R-:W-:Y:S02]  /*ee60*/  @!P0 IMAD.WIDE R4, R184, 0x2, R6 ;  /* 0x00000002b8048825 */ /* 0x011fe400078e0206 */
        /* <DEDUP_REMOVED lines=23> */
[----:B---3--:R-:W-:-:S04]  /*efe0*/  LEA R4, P0, R194, R6, 0x1 ;  /* 0x00000006c2047211 */ /* 0x008fc800078008ff */
[----:B------:R-:W-:-:S05]  /*eff0*/  LEA.HI.X R5, R194, R7, R198, 0x1, P0 ;  /* 0x00000007c2057211 */ /* 0x000fca00000f0cc6 */
[----:B------:R0:W-:Y:S01]  /*f000*/  ST.E.128 desc[UR54][R4.64], R68 ;  /* 0x0000004404007985 */ /* 0x0001e2000c101d36 */
[----:B------:R-:W-:Y:S05]  /*f010*/  BRA `(.L_x_2286) ;  /* 0x0000000c00847947 */ /* 0x000fea0003800000 */
.L_x_2281:
        /* <DEDUP_REMOVED lines=11> */
[----:B------:R-:W-:Y:S01]  /*f0d0*/  UISETP.NE.U32.AND UP1, UPT, UR8, URZ, UPT ;  /* 0x0000003f0800728c */ /* 0x000fe2000bf25070 */
[----:B------:R-:W-:Y:S02]  /*f0e0*/  IMAD.U32 R0, RZ, RZ, UR4 ;  /* 0x00000004ff007e24 */ /* 0x000fe4000f8e00ff */
[----:B------:R-:W2:Y:S01]  /*f0f0*/  @P1 LDG.E R3, desc[UR54][R4.64] ;  /* 0x0000003604031981 */ /* 0x000ea2000c1e1900 */
[----:B------:R-:W-:-:S06]  /*f100*/  UISETP.NE.AND.EX UP1, UPT, UR9, URZ, UPT, UP1 ;  /* 0x0000003f0900728c */ /* 0x000fcc000bf25310 */
        /* <DEDUP_REMOVED lines=9> */
[----:B--2---:R-:W-:Y:S01]  /*f1a0*/  @P1 R2UR UR4, R3 ;  /* 0x00000000030412ca */ /* 0x004fe200000e0000 */
[----:B01----:R-:W-:-:S14]  /*f1b0*/  @P2 BRA `(.L_x_2287) ;  /* 0x0000000000102947 */ /* 0x003fdc0003800000 */
[----:B------:R-:W-:Y:S05]  /*f1c0*/  @!P1 BRA `(.L_x_2287) ;  /* 0x00000000000c9947 */ /* 0x000fea0003800000 */
[----:B------:R-:W2:Y:S04]  /*f1d0*/  LDG.E R3, desc[UR54][R4.64] ;  /* 0x0000003604037981 */ /* 0x000ea8000c1e1900 */
[----:B-----5:R-:W2:Y:S02]  /*f1e0*/  LDG.E R0, desc[UR54][R4.64+0x4] ;  /* 0x0000043604007981 */ /* 0x020ea4000c1e1900 */
[----:B--2---:R-:W-:-:S07]  /*f1f0*/  IMAD.IADD R0, R0, 0x1, -R3 ;  /* 0x0000000100007824 */ /* 0x004fce00078e0a03 */
.L_x_2287:
[----:B------:R-:W-:Y:S01]  /*f200*/  USHF.R.S32.HI UR9, URZ, 0x1f, UR44 ;  /* 0x0000001f3f097899 */ /* 0x000fe2000801142c */
[----:B------:R-:W-:Y:S01]  /*f210*/  BSSY B1, `(.L_x_2288) ;  /* 0x000002e000017945 */ /* 0x000fe20003800000 */
[----:B------:R-:W-:Y:S02]  /*f220*/  USHF.R.S32.HI UR13, URZ, 0x1f, UR4 ;  /* 0x0000001f3f0d7899 */ /* 0x000fe40008011404 */
[----:B------:R-:W-:Y:S02]  /*f230*/  USEL UR8, UR44, URZ, !UP0 ;  /* 0x0000003f2c087287 */ /* 0x000fe4000c000000 */
[----:B------:R-:W-:Y:S01]  /*f240*/  USEL UR9, UR9, URZ, !UP0 ;  /* 0x0000003f09097287 */ /* 0x000fe2000c000000 */
[----:B------:R-:W-:Y:S11]  /*f250*/  @P0 BRA `(.L_x_2289) ;  /* 0x0000000000a40947 */ /* 0x000ff60003800000 */
[----:B------:R-:W0:Y:S01]  /*f260*/  S2R R6, SR_TID.X ;  /* 0x0000000000067919 */ /* 0x000e220000002100 */
[----:B------:R-:W1:Y:S01]  /*f270*/  LDC R5, c[0x0][0xbe8] ;  /* 0x0002fa00ff057b82 */ /* 0x000e620000000800 */
[----:B------:R-:W-:Y:S02]  /*f280*/  IMAD.U32 R7, RZ, RZ, UR45 ;  /* 0x0000002dff077e24 */ /* 0x000fe4000f8e00ff */
[----:B-1---5:R-:W-:-:S03]  /*f290*/  IMAD R3, R0, R5, RZ ;  /* 0x0000000500037224 */ /* 0x022fc600078e02ff */
[----:B0-----:R-:W-:-:S04]  /*f2a0*/  IADD3 R6, R7, -0x80, R6 ;  /* 0xffffff8007067810 */ /* 0x001fc80007ffe006 */
[----:B------:R-:W-:-:S13]  /*f2b0*/  ISETP.GE.AND P0, PT, R6, R3, PT ;  /* 0x000000030600720c */ /* 0x000fda0003f06270 */
[----:B------:R-:W-:Y:S05]  /*f2c0*/  @P0 BRA `(.L_x_2289) ;  /* 0x0000000000880947 */ /* 0x000fea0003800000 */
[----:B------:R-:W-:Y:S01]  /*f2d0*/  ISETP.NE.AND P0, PT, R5, 0x1, PT ;  /* 0x000000010500780c */ /* 0x000fe20003f05270 */
[----:B------:R-:W-:Y:S01]  /*f2e0*/  ULDC.64 UR16, c[0x0][0xb90] ;  /* 0x0002e40000107ab9 */ /* 0x000fe20000000a00 */
[----:B------:R-:W-:Y:S01]  /*f2f0*/  UMOV UR10, UR4 ;  /* 0x00000004000a7c82 */ /* 0x000fe20008000000 */
[----:B------:R-:W-:Y:S01]  /*f300*/  UIMAD UR12, UR14, UR16, URZ ;  /* 0x000000100e0c72a4 */ /* 0x000fe2000f8e023f */
[----:B------:R-:W-:Y:S01]  /*f310*/  IMAD.MOV.U32 R4, RZ, RZ, R6 ;  /* 0x000000ffff047224 */ /* 0x000fe200078e0006 */
[----:B------:R-:W-:Y:S02]  /*f320*/  UMOV UR11, UR13 ;  /* 0x0000000d000b7c82 */ /* 0x000fe40008000000 */
[----:B------:R-:W-:Y:S02]  /*f330*/  UIMAD.WIDE.U32 UR10, UR43, UR16, UR10 ;  /* 0x000000102b0a72a5 */ /* 0x000fe4000f8e000a */
[----:B------:R-:W-:-:S03]  /*f340*/  UIMAD UR12, UR43, UR17, UR12 ;  /* 0x000000112b0c72a4 */ /* 0x000fc6000f8e020c */
[----:B------:R-:W-:Y:S01]  /*f350*/  ULDC.64 UR16, c[0x0][0xb98] ;  /* 0x0002e60000107ab9 */ /* 0x000fe20000000a00 */
[----:B------:R-:W0:Y:S01]  /*f360*/  @P0 LDC R3, c[0x0][0xbec] ;  /* 0x0002fb00ff030b82 */ /* 0x000e220000000800 */
[----:B------:R-:W-:Y:S02]  /*f370*/  UIADD3 UR11, UR11, UR12, URZ ;  /* 0x0000000c0b0b7290 */ /* 0x000fe4000fffe03f */
[----:B------:R-:W-:Y:S02]  /*f380*/  UIMAD UR12, UR9, UR16, URZ ;  /* 0x00000010090c72a4 */ /* 0x000fe4000f8e023f */
[----:B------:R-:W-:Y:S02]  /*f390*/  UIMAD.WIDE.U32 UR10, UR8, UR16, UR10 ;  /* 0x00000010080a72a5 */ /* 0x000fe4000f8e000a */
[----:B------:R-:W-:Y:S01]  /*f3a0*/  UIMAD UR12, UR8, UR17, UR12 ;  /* 0x00000011080c72a4 */ /* 0x000fe2000f8e020c */
[----:B------:R-:W1:Y:S02]  /*f3b0*/  @P0 LDC R8, c[0x0][0xbf0] ;  /* 0x0002fc00ff080b82 */ /* 0x000e640000000800 */
[----:B------:R-:W-:Y:S01]  /*f3c0*/  ULDC.64 UR16, c[0x0][0xb88] ;  /* 0x0002e20000107ab9 */ /* 0x000fe20000000a00 */
[----:B0-----:R-:W-:-:S05]  /*f3d0*/  @P0 IMAD.HI.U32 R3, R6, R3, RZ ;  /* 0x0000000306030227 */ /* 0x001fca00078e00ff */
        /* <DEDUP_REMOVED lines=17> */
.L_x_2289:
[----:B------:R-:W-:Y:S05]  /*f4f0*/  BSYNC B1 ;  /* 0x0000000000017941 */ /* 0x000fea0003800000 */
.L_x_2288:
        /* <DEDUP_REMOVED lines=10> */
[----:B-----5:R-:W-:Y:S01]  /*f5a0*/  IMAD R25, R0, R11, RZ ;  /* 0x0000000b00197224 */ /* 0x020fe200078e02ff */
[----:B------:R-:W-:Y:S01]  /*f5b0*/  ULDC.64 UR16, c[0x0][0xae8] ;  /* 0x0002ba0000107ab9 */ /* 0x000fe20000000a00 */
[----:B------:R-:W-:Y:S01]  /*f5c0*/  IMAD.SHL.U32 R4, R4, 0x2, RZ ;  /* 0x0000000204047824 */ /* 0x000fe200078e00ff */
[----:B------:R-:W0:Y:S01]  /*f5d0*/  @P0 LDC R5, c[0x0][0xbec] ;  /* 0x0002fb00ff050b82 */ /* 0x000e220000000800 */
[----:B------:R-:W-:Y:S01]  /*f5e0*/  ISETP.GE.AND P2, PT, R189, UR15, PT ;  /* 0x0000000fbd007c0c */ /* 0x000fe2000bf46270 */
[----:B------:R-:W-:Y:S01]  /*f5f0*/  UIADD3 UR11, UR11, UR12, URZ ;  /* 0x0000000c0b0b7290 */ /* 0x000fe2000fffe03f */
[----:B------:R-:W-:Y:S01]  /*f600*/  ISETP.GE.AND P1, PT, R188, UR15, PT ;  /* 0x0000000fbc007c0c */ /* 0x000fe2000bf26270 */
[----:B------:R-:W-:Y:S01]  /*f610*/  UIMAD UR4, UR14, UR16, URZ ;  /* 0x000000100e0472a4 */ /* 0x000fe2000f8e023f */
[----:B------:R-:W-:Y:S01]  /*f620*/  LOP3.LUT R4, R4, 0x2, R3, 0xe2, !PT ;  /* 0x0000000204047812 */ /* 0x000fe200078ee203 */
[----:B------:R-:W-:Y:S01]  /*f630*/  IMAD R3, R191, 0x20, R192 ;  /* 0x00000020bf037824 */ /* 0x000fe200078e02c0 */
[----:B------:R-:W-:Y:S01]  /*f640*/  SEL R6, RZ, 0xffffffff, P2 ;  /* 0xffffffffff067807 */ /* 0x000fe20001000000 */
[----:B------:R-:W1:Y:S01]  /*f650*/  @P0 LDC R7, c[0x0][0xbf0] ;  /* 0x0002fc00ff070b82 */ /* 0x000e620000000800 */
[----:B------:R-:W-:Y:S01]  /*f660*/  UIMAD UR4, UR43, UR17, UR4 ;  /* 0x000000112b0472a4 */ /* 0x000fe2000f8e0204 */
[----:B------:R-:W-:Y:S01]  /*f670*/  VIADD R8, R3, UR45 ;  /* 0x0000002d03087c36 */ /* 0x000fe20008000000 */
[----:B------:R-:W-:Y:S01]  /*f680*/  UIMAD.WIDE.U32 UR10, UR43, UR16, UR10 ;  /* 0x000000102b0a72a5 */ /* 0x000fe2000f8e000a */
[----:B------:R-:W-:Y:S01]  /*f690*/  IMAD.SHL.U32 R9, R6, 0x4, RZ ;  /* 0x0000000406097824 */ /* 0x000fe200078e00ff */
[----:B------:R-:W-:Y:S01]  /*f6a0*/  ULDC.64 UR12, c[0x0][0xaf0] ;  /* 0x0002bc00000c7ab9 */ /* 0x000fe20000000a00 */
[----:B------:R-:W-:Y:S01]  /*f6b0*/  SEL R10, RZ, 0xffffffff, P1 ;  /* 0xffffffffff0a7807 */ /* 0x000fe20000800000 */
[----:B------:R-:W-:Y:S01]  /*f6c0*/  UIMAD UR9, UR9, UR12, URZ ;  /* 0x0000000c090972a4 */ /* 0x000fe2000f8e023f */
[----:B------:R-:W-:Y:S01]  /*f6d0*/  IMAD.MOV.U32 R3, RZ, RZ, R8 ;  /* 0x000000ffff037224 */ /* 0x000fe200078e0008 */
[----:B------:R-:W-:Y:S01]  /*f6e0*/  UIADD3 UR11, UR11, UR4, URZ ;  /* 0x000000040b0b7290 */ /* 0x000fe2000fffe03f */
[----:B------:R-:W-:Y:S01]  /*f6f0*/  LOP3.LUT R9, R9, 0x4, R4, 0xe2, !PT ;  /* 0x0000000409097812 */ /* 0x000fe200078ee204 */
[----:B------:R-:W-:Y:S01]  /*f700*/  UIMAD UR4, UR8, UR13, UR9 ;  /* 0x0000000d080472a4 */ /* 0x000fe2000f8e0209 */
[----:B------:R-:W-:Y:S01]  /*f710*/  IMAD.SHL.U32 R10, R10, 0x8, RZ ;  /* 0x000000080a0a7824 */ /* 0x000fe200078e00ff */
[----:B------:R-:W-:Y:S01]  /*f720*/  UIMAD.WIDE.U32 UR8, UR8, UR12, UR10 ;  /* 0x0000000c080872a5 */ /* 0x000fe2000f8e000a */
[----:B------:R-:W-:Y:S01]  /*f730*/  VIADD R26, R192, UR45 ;  /* 0x0000002dc01a7c36 */ /* 0x000fe20008000000 */
[----:B------:R-:W-:Y:S01]  /*f740*/  ISETP.GE.AND P2, PT, R194, UR15, PT ;  /* 0x0000000fc2007c0c */ /* 0x000fe2000bf46270 */
[----:B0-----:R-:W-:Y:S01]  /*f750*/  @P0 IMAD.HI.U32 R6, R8, R5, RZ ;  /* 0x0000000508060227 */ /* 0x001fe200078e00ff */
[----:B------:R-:W-:Y:S01]  /*f760*/  UIADD3 UR4, UR9, UR4, URZ ;  /* 0x0000000409047290 */ /* 0x000fe2000fffe03f */
[----:B------:R-:W-:Y:S01]  /*f770*/  LOP3.LUT R10, R10, 0x8, R9, 0xe2, !PT ;  /* 0x000000080a0a7812 */ /* 0x000fe200078ee209 */
[----:B------:R-:W-:Y:S01]  /*f780*/  BSSY B1, `(.L_x_2290) ;  /* 0x0000046000017945 */ /* 0x000fe20003800000 */
[----:B------:R-:W-:Y:S01]  /*f790*/  MOV R4, UR8 ;  /* 0x0000000800047c02 */ /* 0x000fe20008000f00 */
[----:B------:R-:W-:Y:S01]  /*f7a0*/  IMAD.U32 R5, RZ, RZ, UR9 ;  /* 0x00000009ff057e24 */ /* 0x000fe2000f8e00ff */
[----:B------:R-:W-:Y:S01]  /*f7b0*/  ULDC.64 UR8, c[0x0][0xae0] ;  /* 0x0002b80000087ab9 */ /* 0x000fe20000000a00 */
[----:B------:R-:W-:Y:S01]  /*f7c0*/  IMAD.U32 R5, RZ, RZ, UR4 ;  /* 0x00000004ff057e24 */ /* 0x000fe2000f8e00ff */
[----:B-1----:R-:W-:-:S02]  /*f7d0*/  @P0 SHF.R.U32.HI R3, RZ, R7, R6 ;  /* 0x00000007ff030219 */ /* 0x002fc40000011606 */
[----:B------:R-:W-:Y:S02]  /*f7e0*/  ISETP.GE.AND P0, PT, R187, UR15, PT ;  /* 0x0000000fbb007c0c */ /* 0x000fe4000bf06270 */
[--C-:B------:R-:W-:Y:S01]  /*f7f0*/  SHF.R.S32.HI R6, RZ, 0x1f, R3.reuse ;  /* 0x0000001fff067819 */ /* 0x100fe20000011403 */
[----:B------:R-:W-:Y:S01]  /*f800*/  IMAD.MOV R7, RZ, RZ, -R3 ;  /* 0x000000ffff077224 */ /* 0x000fe200078e0a03 */
[----:B------:R-:W-:Y:S01]  /*f810*/  SEL R9, RZ, 0xffffffff, P0 ;  /* 0xffffffffff097807 */ /* 0x000fe20000000000 */
[----:B------:R-:W-:Y:S01]  /*f820*/  IMAD.WIDE.U32 R4, R3, UR8, R4 ;  /* 0x0000000803047c25 */ /* 0x000fe2000f8e0004 */
[----:B------:R-:W-:Y:S02]  /*f830*/  ISETP.GE.AND P0, PT, R186, UR15, PT ;  /* 0x0000000fba007c0c */ /* 0x000fe4000bf06270 */
[----:B------:R-:W-:Y:S01]  /*f840*/  SEL R0, RZ, 0x80, P2 ;  /* 0x00000080ff007807 */ /* 0x000fe20001000000 */
        /* <DEDUP_REMOVED lines=8> */
[----:B------:R-:W-:Y:S01]  /*f8d0*/  LOP3.LUT R10, R13, 0x10, R10, 0xe2, !PT ;  /* 0x000000100d0a7812 */ /* 0x000fe200078ee20a */
[----:B------:R-:W-:-:S02]  /*f8e0*/  IMAD.IADD R5, R5, 0x1, R9 ;  /* 0x0000000105057824 */ /* 0x000fc400078e0209 */
[----:B------:R-:W-:Y:S02]  /*f8f0*/  IMAD R6, R3, UR8, RZ ;  /* 0x0000000803067c24 */ /* 0x000fe4000f8e02ff */
[----:B------:R-:W-:-:S04]  /*f900*/  IMAD.WIDE.U32 R4, R7, UR8, R4 ;  /* 0x0000000807047c25 */ /* 0x000fc8000f8e0004 */
[----:B------:R-:W-:Y:S01]  /*f910*/  IMAD R3, R7, UR9, R6 ;  /* 0x0000000907037c24 */ /* 0x000fe2000f8e0206 */
[----:B------:R-:W-:Y:S01]  /*f920*/  SEL R7, RZ, 0x40, P0 ;  /* 0x00000040ff077807 */ /* 0x000fe20000000000 */
[----:B------:R-:W-:Y:S01]  /*f930*/  ULDC.64 UR8, c[0x0][0xa80] ;  /* 0x0002a00000087ab9 */ /* 0x000fe20000000a00 */
[----:B------:R-:W-:Y:S01]  /*f940*/  ISETP.GE.AND P0, PT, R26, R25, PT ;  /* 0x000000191a00720c */ /* 0x000fe20003f06270 */
[----:B------:R-:W-:Y:S01]  /*f950*/  IMAD.SHL.U32 R13, R8, 0x20, RZ ;  /* 0x00000020080d7824 */ /* 0x000fe200078e00ff */
[----:B------:R-:W-:Y:S01]  /*f960*/  LEA R20, P1, R4, UR8, 0x1 ;  /* 0x0000000804147c11 */ /* 0x000fe2000f8208ff */
[----:B------:R-:W-:-:S03]  /*f970*/  IMAD.IADD R3, R5, 0x1, R3 ;  /* 0x0000000105037824 */ /* 0x000fc600078e0203 */
        /* <DEDUP_REMOVED lines=38> */
.L_x_2291:
[----:B------:R-:W-:Y:S05]  /*fbe0*/  BSYNC B1 ;  /* 0x0000000000017941 */ /* 0x000fea0003800000 */
.L_x_2290:
        /* <DEDUP_REMOVED lines=36> */
.L_x_2286:
[----:B------:R-:W-:Y:S05]  /*fe30*/  BSYNC B0 ;  /* 0x0000000000007941 */ /* 0x000fea0003800000 */
.L_x_2280:
[----:B------:R-:W-:Y:S02]  /*fe40*/  ULDC UR4, c[0x0][0xc3c] ;  /* 0x00030f0000047ab9 */ /* 0x000fe40000000800 */
[----:B------:R-:W-:-:S06]  /*fe50*/  UISETP.GE.AND UP0, UPT, UR6, UR4, UPT ;  /* 0x000000040600728c */ /* 0x000fcc000bf06270 */
[----:B------:R-:W-:-:S13]  /*fe60*/  PLOP3.LUT P0, PT, PT, PT, UP0, 0x80, 0x0 ;  /* 0x000000000000781c */ /* 0x000fda0003f0f008 */
[----:B------:R-:W-:Y:S05]  /*fe70*/  @!P0 BRA `(.L_x_2292) ;  /* 0xffffff10003c8947 */ /* 0x000fea000383ffff */
[----:B------:R-:W-:Y:S05]  /*fe80*/  EXIT ;  /* 0x000000000000794d */ /* 0x000fea0003800000 */
.L_x_2173:
        /* <DEDUP_REMOVED lines=13> */
[----:B------:R-:W1:Y:S01]  /*ff60*/  LDS.128 R16, [UR4+0x28cd0] ;  /* 0x028cd004ff107984 */ /* 0x000e620008000c00 */
[----:B------:R-:W-:Y:S06]  /*ff70*/  BAR.ARV 0x4, 0x180 ;  /* 0x0106000000007b1d */ /* 0x000fec0000002000 */
[----:B------:R-:W-:Y:S05]  /*ff80*/  BRA `(.L_x_2294) ;  /* 0x0000000800887947 */ /* 0x000fea0003800000 */
.L_x_2293:
        /* <DEDUP_REMOVED lines=36> */
[----:B------:R-:W-:Y:S01]  /*101d0*/  IMAD.MOV.U32 R6, RZ, RZ, R3 ;  /* 0x000000ffff067224 */ /* 0x000fe200078e0003 */
[----:B------:R-:W-:Y:S01]  /*101e0*/  UMOV UR4, URZ ;  /* 0x0000003f00047c82 */ /* 0x000fe20008000000 */
[----:B------:R-:W-:-:S05]  /*101f0*/  ULDC UR5, c[0x0][0xc38] ;  /* 0x00030e0000057ab9 */ /* 0x000fca0000000800 */
.L_x_2299:
        /* <DEDUP_REMOVED lines=12> */
.L_x_2298:
[----:B------:R-:W-:Y:S05]  /*102c0*/  BSYNC B0 ;  /* 0x0000000000007941 */ /* 0x000fea0003800000 */
.L_x_2297:
        /* <DEDUP_REMOVED lines=20> */
.L_x_2295:
[----:B------:R-:W-:-:S04]  /*10410*/  IMAD.IADD R13, R6, 0x1, -R3 ;  /* 0x00000001060d7824 */ /* 0x000fc800078e0a03 */
[----:B------:R-:W-:-:S05]  /*10420*/  IMAD R2, R8, UR5, R13 ;  /* 0x0000000508027c24 */ /* 0x000fca000f8e020d */
[----:B------:R-:W-:Y:S02]  /*10430*/  ISETP.GT.AND P0, PT, R2, UR6, PT ;  /* 0x0000000602007c0c */ /* 0x000fe4000bf04270 */
[----:B------:R-:W0:Y:S11]  /*10440*/  LDC.64 R2, c[0x0][0xc90] ;  /* 0x00032400ff027b82 */ /* 0x000e360000000a00 */
[----:B------:R-:W-:-:S04]  /*10450*/  VOTE.ANY R9, PT, !P0 ;  /* 0x0000000000097806 */ /* 0x000fc800040e0100 */
[----:B------:R-:W1:Y:S02]  /*10460*/  POPC R15, R9 ;  /* 0x00000009000f7309 */ /* 0x000e640000000000 */
[----:B-1----:R-:W-:-:S04]  /*10470*/  VIADD R19, R15, UR4 ;  /* 0x000000040f137c36 */ /* 0x002fc80008000000 */
[----:B0-----:R-:W-:-:S05]  /*10480*/  IMAD.WIDE R2, R19, 0x4, R2 ;  /* 0x0000000413027825 */ /* 0x001fca00078e0202 */
[----:B------:R-:W2:Y:S01]  /*10490*/  LDG.E R7, desc[UR54][R2.64] ;  /* 0x0000003602077981 */ /* 0x000ea2000c1e1900 */
[----:B------:R-:W-:-:S03]  /*104a0*/  ISETP.NE.AND P0, PT, R9, RZ, PT ;  /* 0x000000ff0900720c */ /* 0x000fc60003f05270 */
[----:B------:R-:W2:Y:S02]  /*104b0*/  SHFL.IDX PT, R4, R4, R15, 0x1f ;  /* 0x00001f0f04047589 */ /* 0x000ea400000e0000 */
[----:B--2---:R-:W-:-:S05]  /*104c0*/  IMAD R6, R4, R7, RZ ;  /* 0x0000000704067224 */ /* 0x004fca00078e02ff */
[----:B------:R-:W-:-:S04]  /*104d0*/  IABS R12, R6 ;  /* 0x00000006000c7213 */ /* 0x000fc80000000000 */
[----:B------:R-:W0:Y:S08]  /*104e0*/  I2F.RP R10, R12 ;  /* 0x0000000c000a7306 */ /* 0x000e300000209400 */
[----:B0-----:R-:W0:Y:S02]  /*104f0*/  MUFU.RCP R10, R10 ;  /* 0x0000000a000a7308 */ /* 0x001e240000001000 */
[----:B0-----:R-:W-:-:S06]  /*10500*/  VIADD R11, R10, 0xffffffe ;  /* 0x0ffffffe0a0b7836 */ /* 0x001fcc0000000000 */
[----:B------:R0:W1:Y:S01]  /*10510*/  F2I.FTZ.U32.TRUNC.NTZ R3, R11 ;  /* 0x0000000b00037305 */ /* 0x000062000021f000 */
[----:B------:R-:W-:Y:S05]  /*10520*/  @!P0 BRA `(.L_x_2300) ;  /* 0x0000000000088947 */ /* 0x000fea0003800000 */
[----:B------:R-:W-:-:S05]  /*10530*/  VIADD R9, R15, 0xffffffff ;  /* 0xffffffff0f097836 */ /* 0x000fca0000000000 */
[----:B------:R2:W3:Y:S02]  /*10540*/  SHFL.IDX PT, R16, R8, R9, 0x1f ;  /* 0x00001f0908107589 */ /* 0x0004e400000e0000 */
.L_x_2300:
[----:B---3--:R-:W-:Y:S01]  /*10550*/  IMAD R16, R16, UR5, R13 ;  /* 0x0000000510107c24 */ /* 0x008fe2000f8e020d */
[----:B------:R-:W-:Y:S01]  /*10560*/  IABS R2, R6 ;  /* 0x0000000600027213 */ /* 0x000fe20000000000 */
[----:B-12---:R-:W-:-:S03]  /*10570*/  IMAD.MOV R9, RZ, RZ, -R3 ;  /* 0x000000ffff097224 */ /* 0x006fc600078e0a03 */
[----:B0-----:R-:W-:Y:S01]  /*10580*/  IADD3 R11, -R16, UR6, RZ ;  /* 0x00000006100b7c10 */ /* 0x001fe2000fffe1ff */
[----:B------:R-:W-:Y:S01]  /*10590*/  IMAD R9, R9, R12, RZ ;  /* 0x0000000c09097224 */ /* 0x000fe200078e02ff */
[----:B------:R-:W-:Y:S01]  /*105a0*/  IADD3 R10, RZ, -R2, RZ ;  /* 0x80000002ff0a7210 */ /* 0x000fe20007ffe0ff */
[----:B------:R-:W-:Y:S01]  /*105b0*/  IMAD.MOV.U32 R2, RZ, RZ, RZ ;  /* 0x000000ffff027224 */ /* 0x000fe200078e00ff */
        /* <DEDUP_REMOVED lines=16> */
[----:B------:R-:W-:Y:S02]  /*106c0*/  IMAD R13, R7, R2, RZ ;  /* 0x00000002070d7224 */ /* 0x000fe400078e02ff */
[----:B------:R-:W-:Y:S02]  /*106d0*/  IMAD.MOV R9, RZ, RZ, -R2 ;  /* 0x000000ffff097224 */ /* 0x000fe400078e0a02 */
[----:B------:R-:W-:Y:S02]  /*106e0*/  IMAD.MOV R8, RZ, RZ, -R13 ;  /* 0x000000ffff087224 */ /* 0x000fe400078e0a0d */
[----:B------:R-:W-:-:S03]  /*106f0*/  IMAD R6, R6, R9, R11 ;  /* 0x0000000906067224 */ /* 0x000fc600078e020b */
[----:B------:R-:W-:Y:S02]  /*10700*/  VIADDMNMX R15, R8, UR5, R7, PT ;  /* 0x00000005080f7c46 */ /* 0x000fe4000b800107 */
[----:B------:R-:W-:Y:S02]  /*10710*/  IABS R11, R6 ;  /* 0x00000006000b7213 */ /* 0x000fe40000000000 */
[-C--:B------:R-:W-:Y:S01]  /*10720*/  IABS R8, R15.reuse ;  /* 0x0000000f00087213 */ /* 0x080fe20000000000 */
[----:B------:R-:W-:Y:S01]  /*10730*/  IMAD.MOV R18, RZ, RZ, -R15 ;  /* 0x000000ffff127224 */ /* 0x000fe200078e0a0f */
[----:B------:R-:W-:Y:S02]  /*10740*/  IABS R10, R15 ;  /* 0x0000000f000a7213 */ /* 0x000fe40000000000 */
[----:B------:R-:W0:Y:S08]  /*10750*/  I2F.RP R7, R8 ;  /* 0x0000000800077306 */ /* 0x000e300000209400 */
[----:B0-----:R-:W0:Y:S02]  /*10760*/  MUFU.RCP R7, R7 ;  /* 0x0000000700077308 */ /* 0x001e240000001000 */
[----:B0-----:R-:W-:-:S06]  /*10770*/  VIADD R3, R7, 0xffffffe ;  /* 0x0ffffffe07037836 */ /* 0x001fcc0000000000 */
[----:B------:R-:W0:Y:S02]  /*10780*/  F2I.FTZ.U32.TRUNC.NTZ R3, R3 ;  /* 0x0000000300037305 */ /* 0x000e24000021f000 */
[----:B0-----:R-:W-:-:S04]  /*10790*/  IMAD.MOV R2, RZ, RZ, -R3 ;  /* 0x000000ffff027224 */ /* 0x001fc800078e0a03 */
[----:B------:R-:W-:Y:S02]  /*107a0*/  IMAD.MOV.U32 R9, RZ, RZ, R2 ;  /* 0x000000ffff097224 */ /* 0x000fe400078e0002 */
[----:B------:R-:W-:Y:S02]  /*107b0*/  IMAD.MOV.U32 R2, RZ, RZ, RZ ;  /* 0x000000ffff027224 */ /* 0x000fe400078e00ff */
[----:B------:R-:W-:-:S04]  /*107c0*/  IMAD R9, R9, R8, RZ ;  /* 0x0000000809097224 */ /* 0x000fc800078e02ff */
[----:B------:R-:W-:-:S04]  /*107d0*/  IMAD.HI.U32 R2, R3, R9, R2 ;  /* 0x0000000903027227 */ /* 0x000fc800078e0002 */
[----:B------:R-:W-:Y:S02]  /*107e0*/  IMAD.MOV R3, RZ, RZ, -R10 ;  /* 0x000000ffff037224 */ /* 0x000fe400078e0a0a */
        /* <DEDUP_REMOVED lines=8> */
[----:B------:R-:W-:Y:S01]  /*10870*/  ISETP.GE.AND P2, PT, R3, RZ, PT ;  /* 0x000000ff0300720c */ /* 0x000fe20003f46270 */
[----:B------:R-:W-:-:S06]  /*10880*/  IMAD.IADD R3, R6, 0x1, R13 ;  /* 0x0000000106037824 */ /* 0x000fcc00078e020d */
[----:B------:R-:W-:-:S06]  /*10890*/  @P0 VIADD R2, R2, 0x1 ;  /* 0x0000000102020836 */ /* 0x000fcc0000000000 */
[----:B------:R-:W-:Y:S01]  /*108a0*/  @!P2 IMAD.MOV R2, RZ, RZ, -R2 ;  /* 0x000000ffff02a224 */ /* 0x000fe200078e0a02 */
[----:B------:R-:W-:-:S04]  /*108b0*/  @!P1 LOP3.LUT R2, RZ, R15, RZ, 0x33, !PT ;  /* 0x0000000fff029212 */ /* 0x000fc800078e33ff */
[----:B------:R-:W-:Y:S01]  /*108c0*/  LOP3.LUT R17, RZ, R2, RZ, 0x33, !PT ;  /* 0x00000002ff117212 */ /* 0x000fe200078e33ff */
[----:B------:R-:W-:-:S04]  /*108d0*/  IMAD R18, R2, R18, R3 ;  /* 0x0000001202127224 */ /* 0x000fc800078e0203 */
[----:B------:R-:W-:Y:S01]  /*108e0*/  IMAD.IADD R17, R4, 0x1, R17 ;  /* 0x0000000104117824 */ /* 0x000fe200078e0211 */
[----:B------:R-:W-:Y:S06]  /*108f0*/  BRA `(.L_x_2301) ;  /* 0x0000000000147947 */ /* 0x000fec0003800000 */
.L_x_2296:
[----:B------:R-:W-:Y:S01]  /*10900*/  ULDC UR4, c[0x0][0xc3c] ;  /* 0x00030f0000047ab9 */ /* 0x000fe20000000800 */
[----:B------:R-:W-:Y:S02]  /*10910*/  IMAD.MOV.U32 R17, RZ, RZ, RZ ;  /* 0x000000ffff117224 */ /* 0x000fe400078e00ff */
[----:B------:R-:W-:Y:S02]  /*10920*/  IMAD.U32 R16, RZ, RZ, UR6 ;  /* 0x00000006ff107e24 */ /* 0x000fe4000f8e00ff */
[----:B------:R-:W-:Y:S02]  /*10930*/  IMAD.MOV.U32 R18, RZ, RZ, RZ ;  /* 0x000000ffff127224 */ /* 0x000fe400078e00ff */
[----:B------:R-:W-:-:S07]  /*10940*/  IMAD.U32 R19, RZ, RZ, UR4 ;  /* 0x00000004ff137e24 */ /* 0x000fce000f8e00ff */
.L_x_2301:
[----:B------:R-:W-:-:S13]  /*10950*/  ISETP.NE.AND P0, PT, R5, RZ, PT ;  /* 0x000000ff0500720c */ /* 0x000fda0003f05270 */
[----:B------:R-:W0:Y:S01]  /*10960*/  @!P0 S2R R3, SR_CgaCtaId ;  /* 0x0000000000038919 */ /* 0x000e220000008800 */
[----:B------:R-:W-:-:S04]  /*10970*/  @!P0 MOV R2, 0x400 ;  /* 0x0000040000028802 */ /* 0x000fc80000000f00 */
[----:B0-----:R-:W-:-:S05]  /*10980*/  @!P0 LEA R2, R3, R2, 0x18 ;  /* 0x0000000203028211 */ /* 0x001fca00078ec0ff */
[----:B------:R0:W-:Y:S01]  /*10990*/  @!P0 STS.128 [R2+0x28cd0], R16 ;  /* 0x028cd01002008388 */ /* 0x0001e20000000c00 */
[----:B------:R-:W-:Y:S06]  /*109a0*/  BAR.ARV 0x5, 0x180 ;  /* 0x0146000000007b1d */ /* 0x000fec0000002000 */
.L_x_2294:
[----:B------:R2:W-:Y:S01]  /*109b0*/  STL [R1+0x10], RZ ;  /* 0x000010ff01007387 */ /* 0x0005e20000100800 */
[----:B------:R-:W-:Y:S01]  /*109c0*/  ULDC UR4, c[0x0][0xc3c] ;  /* 0x00030f0000047ab9 */ /* 0x000fe20000000800 */
[----:B------:R-:W-:Y:S01]  /*109d0*/  IMAD.MOV.U32 R25, RZ, RZ, 0x1 ;  /* 0x00000001ff197424 */ /* 0x000fe200078e00ff */
[----:B-1----:R-:W-:Y:S01]  /*109e0*/  ISETP.GE.AND P0, PT, R19, UR4, PT ;  /* 0x0000000413007c0c */ /* 0x002fe2000bf06270 */
[----:B------:R-:W-:-:S12]  /*109f0*/  IMAD.MOV.U32 R24, RZ, RZ, RZ ;  /* 0x000000ffff187224 */ /* 0x000fd800078e00ff */
[----:B--2---:R-:W-:Y:S05]  /*10a00*/  @P0 BRA `(.L_x_2302) ;  /* 0x0000004c00300947 */ /* 0x004fea0003800000 */
[----:B------:R-:W1:Y:S01]  /*10a10*/  S2UR UR5, SR_CgaCtaId ;  /* 0x00000000000579c3 */ /* 0x000e620000008800 */
[C---:B0-----:R-:W-:Y:S01]  /*10a20*/  IMAD.SHL.U32 R2, R0.reuse, 0x8, RZ ;  /* 0x0000000800027824 */ /* 0x041fe200078e00ff */
[----:B------:R-:W-:Y:S01]  /*10a30*/  UMOV UR4, 0x400 ;  /* 0x0000040000047882 */ /* 0x000fe20000000000 */
[----:B------:R-:W-:Y:S01]  /*10a40*/  LOP3.LUT R4, R0, 0x7f, RZ, 0xc0, !PT ;  /* 0x0000007f00047812 */ /* 0x000fe200078ec0ff */
[----:B------:R0:W-:Y:S01]  /*10a50*/  STL [R1+0x10], RZ ;  /* 0x000010ff01007387 */ /* 0x0001e20000100800 */
[----:B------:R-:W-:Y:S01]  /*10a60*/  BSSY B8, `(.L_x_2302) ;  /* 0x00004c6000087945 */ /* 0x000fe20003800000 */
[----:B------:R-:W-:Y:S01]  /*10a70*/  LOP3.LUT R3, R2, 0x1f8, RZ, 0xc0, !PT ;  /* 0x000001f802037812 */ /* 0x000fe200078ec0ff */
[----:B------:R-:W-:Y:S01]  /*10a80*/  IMAD.MOV.U32 R25, RZ, RZ, 0x1 ;  /* 0x00000001ff197424 */ /* 0x000fe200078e00ff */
[----:B------:R-:W-:Y:S01]  /*10a90*/  SHF.R.U32.HI R5, RZ, 0x3, R4 ;  /* 0x00000003ff057819 */ /* 0x000fe20000011604 */
[----:B------:R-:W-:Y:S01]  /*10aa0*/  IMAD.MOV.U32 R24, RZ, RZ, RZ ;  /* 0x000000ffff187224 */ /* 0x000fe200078e00ff */
[----:B------:R-:W-:Y:S01]  /*10ab0*/  LOP3.LUT R3, R3, 0x38, R0, 0x78, !PT ;  /* 0x0000003803037812 */ /* 0x000fe200078e7800 */
[----:B------:R-:W-:Y:S01]  /*10ac0*/  IMAD.SHL.U32 R0, R0, 0x10, RZ ;  /* 0x0000001000007824 */ /* 0x000fe200078e00ff */
[----:B------:R-:W-:Y:S01]  /*10ad0*/  LOP3.LUT R4, R2, 0x38, RZ, 0xc0, !PT ;  /* 0x0000003802047812 */ /* 0x000fe200078ec0ff */
[----:B------:R-:W-:Y:S01]  /*10ae0*/  ULOP3.LUT UR36, UR39, 0x2, URZ, 0xfc, !UPT ;  /* 0x0000000227247892 */ /* 0x000fe2000f8efc3f */
[----:B------:R-:W-:Y:S01]  /*10af0*/  LOP3.LUT R34, R3, 0x200, R2, 0xf8, !PT ;  /* 0x0000020003227812 */ /* 0x000fe200078ef802 */
[----:B------:R-:W-:Y:S01]  /*10b00*/  ULDC UR37, c[0x0][0xc] ;  /* 0x0000030000257ab9 */ /* 0x000fe20000000800 */
[----:B------:R-:W-:-:S02]  /*10b10*/  LOP3.LUT R0, R5, 0x70, R0, 0xf8, !PT ;  /* 0x0000007005007812 */ /* 0x000fc400078ef800 */
[C---:B------:R-:W-:Y:S02]  /*10b20*/  LOP3.LUT R0, R4.reuse, 0xc0, RZ, 0xfc, !PT ;  /* 0x000000c004007812 */ /* 0x040fe400078efcff */
[C---:B------:R-:W-:Y:S02]  /*10b30*/  LOP3.LUT R0, R4.reuse, 0x140, RZ, 0xfc, !PT ;  /* 0x0000014004007812 */ /* 0x040fe400078efcff */
[C---:B------:R-:W-:Y:S01]  /*10b40*/  LOP3.LUT R2, R4.reuse, 0x40, RZ, 0xfc, !PT ;  /* 0x0000004004027812 */ /* 0x040fe200078efcff */
[----:B-1----:R-:W-:Y:S01]  /*10b50*/  ULEA UR4, UR5, UR4, 0x18 ;  /* 0x0000000405047291 */ /* 0x002fe2000f8ec03f */
[C---:B------:R-:W-:Y:S02]  /*10b60*/  LOP3.LUT R3, R4.reuse, 0x80, RZ, 0xfc, !PT ;  /* 0x0000008004037812 */ /* 0x040fe400078efcff */
[C---:B------:R-:W-:Y:S02]  /*10b70*/  LOP3.LUT R2, R4.reuse, 0x100, RZ, 0xfc, !PT ;  /* 0x0000010004027812 */ /* 0x040fe400078efcff */
[----:B------:R-:W-:-:S02]  /*10b80*/  LOP3.LUT R3, R4, 0x180, RZ, 0xfc, !PT ;  /* 0x0000018004037812 */ /* 0x000fc400078efcff */
[----:B------:R-:W-:Y:S02]  /*10b90*/  MOV R23, UR4 ;  /* 0x0000000400177c02 */ /* 0x000fe40008000f00 */
[----:B------:R-:W-:-:S03]  /*10ba0*/  LOP3.LUT R2, R4, 0x1c0, RZ, 0xfc, !PT ;  /* 0x000001c004027812 */ /* 0x000fc600078efcff */
[----:B------:R-:W-:-:S05]  /*10bb0*/  IMAD R0, R34, 0x2, R23 ;  /* 0x0000000222007824 */ /* 0x000fca00078e0217 */
[----:B------:R0:W-:Y:S02]  /*10bc0*/  STL [R1+0x18], R0 ;  /* 0x0000180001007387 */ /* 0x0001e40000100800 */
.L_x_2371:
[----:B------:R-:W-:Y:S05]  /*10bd0*/  YIELD ;  /* 0x0000000000007946 */ /* 0x000fea0003800000 */
[----:B------:R-:W-:Y:S01]  /*10be0*/  ULDC.64 UR4, c[0x0][0xa28] ;  /* 0x00028a0000047ab9 */ /* 0x000fe20000000a00 */
[----:B------:R-:W-:Y:S01]  /*10bf0*/  IMAD.MOV.U32 R31, RZ, RZ, RZ ;  /* 0x000000ffff1f7224 */ /* 0x000fe200078e00ff */
[----:B------:R-:W-:-:S04]  /*10c00*/  ISETP.NE.U32.AND P0, PT, RZ, UR4, PT ;  /* 0x00000004ff007c0c */ /* 0x000fc8000bf05070 */
[----:B------:R-:W-:Y:S01]  /*10c10*/  ISETP.NE.AND.EX P0, PT, RZ, UR5, PT, P0 ;  /* 0x00000005ff007c0c */ /* 0x000fe2000bf05300 */
[----:B------:R-:W-:-:S12]  /*10c20*/  ULDC.64 UR4, c[0x0][0xa18] ;  /* 0x0002860000047ab9 */ /* 0x000fd80000000a00 */
[----:B-1----:R-:W1:Y:S02]  /*10c30*/  @P0 LDC.64 R2, c[0x0][0xa28] ;  /* 0x00028a00ff020b82 */ /* 0x002e640000000a00 */
[----:B-1----:R-:W-:-:S05]  /*10c40*/  @P0 IMAD.WIDE R2, R19, 0x4, R2 ;  /* 0x0000000413020825 */ /* 0x002fca00078e0202 */
[----:B------:R1:W5:Y:S01]  /*10c50*/  @P0 LDG.E R31, desc[UR54][R2.64] ;  /* 0x00000036021f0981 */ /* 0x000362000c1e1900 */
[----:B------:R-:W-:Y:S01]  /*10c60*/  ISETP.NE.U32.AND P0, PT, RZ, UR4, PT ;  /* 0x00000004ff007c0c */ /* 0x000fe2000bf05070 */
[----:B0-----:R-:W-:Y:S01]  /*10c70*/  IMAD.MOV.U32 R0, RZ, RZ, RZ ;  /* 0x000000ffff007224 */ /* 0x001fe200078e00ff */
[----:B------:R-:W-:Y:S02]  /*10c80*/  LOP3.LUT R22, R22, 0xfffffdff, RZ, 0xc0, !PT ;  /* 0xfffffdff16167812 */ /* 0x000fe400078ec0ff */
[----:B------:R-:W-:Y:S01]  /*10c90*/  ISETP.NE.AND.EX P1, PT, RZ, UR5, PT, P0 ;  /* 0x00000005ff007c0c */ /* 0x000fe2000bf25300 */
[----:B------:R-:W-:Y:S02]  /*10ca0*/  ULDC.64 UR4, c[0x0][0xa00] ;  /* 0x0002800000047ab9 */ /* 0x000fe40000000a00 */
[----:B------:R-:W-:Y:S01]  /*10cb0*/  ISETP.NE.U32.AND P0, PT, RZ, UR4, PT ;  /* 0x00000004ff007c0c */ /* 0x000fe2000bf05070 */
[----:B-1----:R-:W0:Y:S03]  /*10cc0*/  LDC.64 R2, c[0x0][0xa00] ;  /* 0x00028000ff027b82 */ /* 0x002e260000000a00 */
[----:B------:R-:W-:Y:S01]  /*10cd0*/  ISETP.NE.AND.EX P2, PT, RZ, UR5, PT, P0 ;  /* 0x00000005ff007c0c */ /* 0x000fe2000bf45300 */
[----:B------:R-:W-:-:S05]  /*10ce0*/  ULDC.64 UR4, c[0x0][0x418] ;  /* 0x0001060000047ab9 */ /* 0x000fca0000000a00 */
[----:B------:R-:W1:Y:S07]  /*10cf0*/  @P1 LDC.64 R4, c[0x0][0xa18] ;  /* 0x00028600ff041b82 */ /* 0x000e6e0000000a00 */
[----:B------:R-:W-:Y:S01]  /*10d00*/  @P2 LOP3.LUT R22, R22, 0x200, RZ, 0xfc, !PT ;  /* 0x0000020016162812 */ /* 0x000fe200078efcff */
[----:B0-----:R-:W-:-:S05]  /*10d10*/  IMAD.WIDE R2, R19, 0x4, R2 ;  /* 0x0000000413027825 */ /* 0x001fca00078e0202 */
[----:B--2---:R-:W2:Y:S01]  /*10d20*/  @P2 LDG.E R0, desc[UR54][R2.64] ;  /* 0x0000003602002981 */ /* 0x004ea2000c1e1900 */
[----:B-1----:R-:W-:-:S05]  /*10d30*/  @P1 IMAD.WIDE R4, R19, 0x4, R4 ;  /* 0x0000000413041825 */ /* 0x002fca00078e0204 */
[----:B------:R0:W5:Y:S01]  /*10d40*/  @P1 LDG.E R37, desc[UR54][R4.64] ;  /* 0x0000003604251981 */ /* 0x000162000c1e1900 */
[----:B------:R-:W-:-:S03]  /*10d50*/  UISETP.NE.U32.AND UP0, UPT, UR4, URZ, UPT ;  /* 0x0000003f0400728c */ /* 0x000fc6000bf05070 */
[----:B------:R-:W-:Y:S01]  /*10d60*/  ULDC UR4, c[0x0][0x424] ;  /* 0x0001090000047ab9 */ /* 0x000fe20000000800 */
[----:B------:R-:W-:-:S03]  /*10d70*/  UISETP.NE.AND.EX UP0, UPT, UR5, URZ, UPT, UP0 ;  /* 0x0000003f0500728c */ /* 0x000fc6000bf05300 */
[----:B------:R-:W-:Y:S01]  /*10d80*/  ULDC UR5, c[0x0][0x2f0] ;  /* 0x0000bc0000057ab9 */ /* 0x000fe20000000800 */
[----:B------:R-:W-:-:S04]  /*10d90*/  USEL UR4, UR4, 0x1, UP0 ;  /* 0x0000000104047887 */ /* 0x000fc80008000000 */
[----:B------:R-:W-:Y:S01]  /*10da0*/  UIMAD UR4, UR4, UR5, URZ ;  /* 0x00000005040472a4 */ /* 0x000fe2000f8e023f */
[----:B--2---:R1:W-:Y:S05]  /*10db0*/  STL [R1], R0 ;  /* 0x0000000001007387 */ /* 0x0043ea0000100800 */
[----:B-1----:R-:W-:Y:S01]  /*10dc0*/  IMAD.U32 R0, RZ, RZ, UR4 ;  /* 0x00000004ff007e24 */ /* 0x002fe2000f8e00ff */
[----:B0--34-:R-:W-:Y:S06]  /*10dd0*/  @P1 BRA `(.L_x_2303) ;  /* 0x0000000000181947 */ /* 0x019fec0003800000 */
[----:B------:R-:W-:Y:S02]  /*10de0*/  ULDC UR4, c[0x0][0x288] ;  /* 0x0000a20000047ab9 */ /* 0x000fe40000000800 */
[----:B-----5:R-:W-:Y:S01]  /*10df0*/  IMAD.U32 R37, RZ, RZ, UR4 ;  /* 0x00000004ff257e24 */ /* 0x020fe2000f8e00ff */
[----:B------:R-:W-:Y:S06]  /*10e00*/  @!P2 BRA `(.L_x_2303) ;  /* 0x00000000000ca947 */ /* 0x000fec0003800000 */
[----:B------:R-:W2:Y:S04]  /*10e10*/  LDG.E R4, desc[UR54][R2.64] ;  /* 0x0000003602047981 */ /* 0x000ea8000c1e1900 */
[----:B------:R-:W2:Y:S02]  /*10e20*/  LDG.E R37, desc[UR54][R2.64+0x4] ;  /* 0x0000043602257981 */ /* 0x000ea4000c1e1900 */
[----:B--2---:R-:W-:-:S07]  /*10e30*/  IMAD.IADD R37, R37, 0x1, -R4 ;  /* 0x0000000125257824 */ /* 0x004fce00078e0a04 */
.L_x_2303:
[----:B------:R-:W-:Y:S02]  /*10e40*/  ULDC.64 UR4, c[0x0][0xa20] ;  /* 0x0002880000047ab9 */ /* 0x000fe40000000a00 */
[----:B------:R-:W-:-:S04]  /*10e50*/  ISETP.NE.U32.AND P0, PT, RZ, UR4, PT ;  /* 0x00000004ff007c0c */ /* 0x000fc8000bf05070 */
[----:B------:R-:W-:-:S13]  /*10e60*/  ISETP.NE.AND.EX P0, PT, RZ, UR5, PT, P0 ;  /* 0x00000005ff007c0c */ /* 0x000fda000bf05300 */
[----:B------:R-:W-:Y:S05]  /*10e70*/  @!P0 BRA `(.L_x_2304) ;  /* 0x0000000000108947 */ /* 0x000fea0003800000 */
[----:B------:R-:W0:Y:S02]  /*10e80*/  LDC.64 R2, c[0x0][0xa20] ;  /* 0x00028800ff027b82 */ /* 0x000e240000000a00 */
[----:B0-----:R-:W-:-:S05]  /*10e90*/  IMAD.WIDE R2, R19, 0x4, R2 ;  /* 0x0000000413027825 */ /* 0x001fca00078e0202 */
[----:B------:R0:W5:Y:S01]  /*10ea0*/  LDG.E R0, desc[UR54][R2.64] ;  /* 0x0000003602007981 */ /* 0x000162000c1e1900 */
[----:B------:R-:W-:Y:S05]  /*10eb0*/  BRA `(.L_x_2305) ;  /* 0x0000000000247947 */ /* 0x000fea0003800000 */
.L_x_2304:
[----:B------:R-:W-:Y:S02]  /*10ec0*/  ULDC.64 UR4, c[0x0][0xa08] ;  /* 0x0002820000047ab9 */ /* 0x000fe40000000a00 */
[----:B------:R-:W-:-:S04]  /*10ed0*/  ISETP.NE.U32.AND P0, PT, RZ, UR4, PT ;  /* 0x00000004ff007c0c */ /* 0x000fc8000bf05070 */
[----:B------:R-:W-:-:S13]  /*10ee0*/  ISETP.NE.AND.EX P0, PT, RZ, UR5, PT, P0 ;  /* 0x00000005ff007c0c */ /* 0x000fda000bf05300 */
[----:B------:R-:W-:Y:S05]  /*10ef0*/  @!P0 BRA `(.L_x_2305) ;  /* 0x0000000000148947 */ /* 0x000fea0003800000 */
[----:B------:R-:W0:Y:S02]  /*10f00*/  LDC.64 R2, c[0x0][0xa08] ;  /* 0x00028200ff027b82 */ /* 0x000e240000000a00 */
[----:B0-----:R-:W-:-:S05]  /*10f10*/  IMAD.WIDE R2, R19, 0x4, R2 ;  /* 0x0000000413027825 */ /* 0x001fca00078e0202 */
[----:B------:R-:W2:Y:S04]  /*10f20*/  LDG.E R0, desc[UR54][R2.64] ;  /* 0x0000003602007981 */ /* 0x000ea8000c1e1900 */
[----:B------:R-:W2:Y:S02]  /*10f30*/  LDG.E R5, desc[UR54][R2.64+0x4] ;  /* 0x0000043602057981 */ /* 0x000ea4000c1e1900 */
[----:B--2---:R-:W-:-:S07]  /*10f40*/  IMAD.IADD R0, R5, 0x1, -R0 ;  /* 0x0000000105007824 */ /* 0x004fce00078e0a00 */
.L_x_2305:
[----:B0-----:R-:W0:Y:S01]  /*10f50*/  LDC R2, c[0x0][0x448] ;  /* 0x00011200ff027b82 */ /* 0x001e220000000800 */
[----:B------:R-:W-:Y:S01]  /*10f60*/  IMAD.SHL.U32 R35, R17, 0x40, RZ ;  /* 0x0000004011237824 */ /* 0x000fe200078e00ff */
[----:B------:R-:W-:Y:S01]  /*10f70*/  LOP3.LUT R22, R22, 0xfffffeff, RZ, 0xc0, !PT ;  /* 0xfffffeff16167812 */ /* 0x000fe200078ec0ff */
[----:B-----5:R-:W-:Y:S02]  /*10f80*/  IMAD.IADD R29, R0, 0x1, -R31 ;  /* 0x00000001001d7824 */ /* 0x020fe400078e0a1f */
[----:B------:R-:W-:Y:S01]  /*10f90*/  VIADD R4, R35, 0x3f ;  /* 0x0000003f23047836 */ /* 0x000fe20000000000 */
[----:B0-----:R-:W-:Y:S02]  /*10fa0*/  ISETP.NE.AND P2, PT, R2, 0x1, PT ;  /* 0x000000010200780c */ /* 0x001fe40003f45270 */
[----:B------:R-:W0:Y:S11]  /*10fb0*/  LDC.64 R2, c[0x0][0x9e0] ;  /* 0x00027800ff027b82 */ /* 0x000e360000000a00 */
[----:B------:R-:W1:Y:S01]  /*10fc0*/  @P2 LDC R5, c[0x0][0x44c] ;  /* 0x00011300ff052b82 */ /* 0x000e620000000800 */
[----:B------:R-:W-:-:S07]  /*10fd0*/  @P2 LOP3.LUT R22, R22, 0x100, RZ, 0xfc, !PT ;  /* 0x0000010016162812 */ /* 0x000fce00078efcff */
[----:B------:R-:W2:Y:S01]  /*10fe0*/  @P2 LDC R6, c[0x0][0x450] ;  /* 0x00011400ff062b82 */ /* 0x000ea20000000800 */
[----:B0-----:R-:W-:Y:S01]  /*10ff0*/  ISETP.GE.AND P1, PT, R3, 0x1, PT ;  /* 0x000000010300780c */ /* 0x001fe20003f26270 */
[----:B-1----:R-:W-:-:S05]  /*11000*/  @P2 IMAD.HI.U32 R5, R4, R5, RZ ;  /* 0x0000000504052227 */ /* 0x002fca00078e00ff */
[----:B--2---:R-:W-:Y:S02]  /*11010*/  @P2 SHF.R.U32.HI R4, RZ, R6, R5 ;  /* 0x00000006ff042219 */ /* 0x004fe40000011605 */
[----:B------:R-:W-:-:S05]  /*11020*/  IADD3 R5, R29, 0x1, -R37 ;  /* 0x000000011d057810 */ /* 0x000fca0007ffe825 */
[----:B------:R-:W-:-:S04]  /*11030*/  IMAD.IADD R7, R5, 0x1, R4 ;  /* 0x0000000105077824 */ /* 0x000fc800078e0204 */
[----:B------:R-:W-:Y:S01]  /*11040*/  IMAD.IADD R2, R7, 0x1, R2 ;  /* 0x0000000107027824 */ /* 0x000fe200078e0202 */
[----:B------:R-:W-:Y:S06]  /*11050*/  @!P1 BRA `(.L_x_2306) ;  /* 0x0000000000489947 */ /* 0x000fec0003800000 */
[C---:B------:R-:W-:Y:S01]  /*11060*/  ISETP.GT.AND P0, PT, R7.reuse, RZ, PT ;  /* 0x000000ff0700720c */ /* 0x040fe20003f04270 */
[----:B------:R-:W-:Y:S01]  /*11070*/  BSSY B0, `(.L_x_2307) ;  /* 0x000000e000007945 */ /* 0x000fe20003800000 */
[----:B------:R-:W-:-:S11]  /*11080*/  VIADD R0, R7, 0xffffffff ;  /* 0xffffffff07007836 */ /* 0x000fd60000000000 */
        /* <DEDUP_REMOVED lines=8> */
.L_x_2308:
[----:B------:R-:W-:-:S13]  /*11110*/  ISETP.NE.AND P0, PT, R3, 0x1, PT ;  /* 0x000000010300780c */ /* 0x000fda0003f05270 */
[----:B------:R-:W0:Y:S02]  /*11120*/  @P0 LDC.64 R4, c[0x0][0x9e8] ;  /* 0x00027a00ff040b82 */ /* 0x000e240000000a00 */
[----:B0-----:R-:W-:-:S05]  /*11130*/  @P0 IMAD.HI.U32 R4, R0, R4, RZ ;  /* 0x0000000400040227 */ /* 0x001fca00078e00ff */
[----:B------:R-:W-:-:S07]  /*11140*/  @P0 SHF.R.U32.HI R0, RZ, R5, R4 ;  /* 0x00000005ff000219 */ /* 0x000fce0000011604 */
.L_x_2309:
[----:B------:R-:W-:Y:S05]  /*11150*/  BSYNC B0 ;  /* 0x0000000000007941 */ /* 0x000fea0003800000 */
.L_x_2307:
[----:B------:R-:W-:-:S05]  /*11160*/  IMAD R5, R0, R3, R3 ;  /* 0x0000000300057224 */ /* 0x000fca00078e0203 */
[----:B------:R-:W-:-:S07]  /*11170*/  VIMNMX R2, R2, R5, PT ;  /* 0x0000000502027248 */ /* 0x000fce0003fe0100 */
.L_x_2306:
[----:B------:R-:W0:Y:S01]  /*11180*/  @P2 LDC R4, c[0x0][0x44c] ;  /* 0x00011300ff042b82 */ /* 0x000e220000000800 */
[----:B------:R-:W-:Y:S01]  /*11190*/  VIADD R2, R2, 0x3f ;  /* 0x0000003f02027836 */ /* 0x000fe20000000000 */
[----:B------:R-:W-:Y:S01]  /*111a0*/  ULDC UR4, c[0x0][0x9dc] ;  /* 0x0002770000047ab9 */ /* 0x000fe20000000800 */
[----:B------:R-:W-:-:S05]  /*111b0*/  IMAD.MOV.U32 R0, RZ, RZ, R35 ;  /* 0x000000ffff007224 */ /* 0x000fca00078e0023 */
[----:B------:R-:W1:Y:S01]  /*111c0*/  @P2 LDC R5, c[0x0][0x450] ;  /* 0x00011400ff052b82 */ /* 0x000e620000000800 */
[----:B0-----:R-:W-:-:S05]  /*111d0*/  @P2 IMAD.HI.U32 R4, R35, R4, RZ ;  /* 0x0000000423042227 */ /* 0x001fca00078e00ff */
[----:B-1----:R-:W-:Y:S02]  /*111e0*/  @P2 SHF.R.U32.HI R0, RZ, R5, R4 ;  /* 0x00000005ff002219 */ /* 0x002fe40000011604 */
[----:B------:R-:W-:-:S04]  /*111f0*/  SHF.R.S32.HI R5, RZ, 0x1f, R2 ;  /* 0x0000001fff057819 */ /* 0x000fc80000011402 */
[----:B------:R-:W-:Y:S01]  /*11200*/  LEA.HI R4, R5, R2, RZ, 0x6 ;  /* 0x0000000205047211 */ /* 0x000fe200078f30ff */
[----:B------:R-:W-:-:S03]  /*11210*/  VIADD R2, R29, 0x3f ;  /* 0x0000003f1d027836 */ /* 0x000fc60000000000 */
[----:B------:R-:W-:Y:S02]  /*11220*/  SHF.R.S32.HI R4, RZ, 0x6, R4 ;  /* 0x00000006ff047819 */ /* 0x000fe40000011404 */
[----:B------:R-:W-:-:S04]  /*11230*/  SHF.R.S32.HI R5, RZ, 0x1f, R2 ;  /* 0x0000001fff057819 */ /* 0x000fc80000011402 */
[----:B------:R-:W-:Y:S02]  /*11240*/  LEA.HI R5, R5, R2, RZ, 0x6 ;  /* 0x0000000205057211 */ /* 0x000fe400078f30ff */
[----:B------:R-:W-:Y:S02]  /*11250*/  IADD3 R2, R0, R29, -R37 ;  /* 0x0000001d00027210 */ /* 0x000fe40007ffe825 */
[----:B------:R-:W-:-:S03]  /*11260*/  SHF.R.S32.HI R5, RZ, 0x6, R5 ;  /* 0x00000006ff057819 */ /* 0x000fc60000011405 */
[----:B------:R-:W-:Y:S01]  /*11270*/  VIADD R0, R2, -UR4 ;  /* 0x8000000402007c36 */ /* 0x000fe20008000000 */
[----:B------:R-:W-:-:S05]  /*11280*/  VIMNMX R27, R5, R4, PT ;  /* 0x00000004051b7248 */ /* 0x000fca0003fe0100 */
[----:B------:R0:W-:Y:S01]  /*11290*/  STL [R1+0x4], R27 ;  /* 0x0000041b01007387 */ /* 0x0001e20000100800 */
[----:B------:R-:W-:Y:S05]  /*112a0*/  @!P1 BRA `(.L_x_2310) ;  /* 0x0000000000449947 */ /* 0x000fea0003800000 */
[----:B------:R-:W-:Y:S01]  /*112b0*/  ISETP.GT.AND P0, PT, R2, -0x1, PT ;  /* 0xffffffff0200780c */ /* 0x000fe20003f04270 */
[----:B------:R-:W-:-:S12]  /*112c0*/  BSSY B0, `(.L_x_2311) ;  /* 0x000000d000007945 */ /* 0x000fd80003800000 */
[----:B------:R-:W-:Y:S05]  /*112d0*/  @P0 BRA `(.L_x_2312) ;  /* 0x00000000001c0947 */ /* 0x000fea0003800000 */
[----:B------:R-:W-:Y:S02]  /*112e0*/  ISETP.NE.AND P0, PT, R3, 0x1, PT ;  /* 0x000000010300780c */ /* 0x000fe40003f05270 */
[----:B------:R-:W-:-:S11]  /*112f0*/  LOP3.LUT R7, RZ, R2, RZ, 0x33, !PT ;  /* 0x00000002ff077212 */ /* 0x000fd600078e33ff */
[----:B------:R-:W1:Y:S02]  /*11300*/  @P0 LDC.64 R4, c[0x0][0x9e8] ;  /* 0x00027a00ff040b82 */ /* 0x000e640000000a00 */
[----:B-1----:R-:W-:-:S05]  /*11310*/  @P0 IMAD.HI.U32 R4, R7, R4, RZ ;  /* 0x0000000407040227 */ /* 0x002fca00078e00ff */
[----:B------:R-:W-:-:S04]  /*11320*/  @P0 SHF.R.U32.HI R7, RZ, R5, R4 ;  /* 0x00000005ff070219 */ /* 0x000fc80000011604 */
[----:B------:R-:W-:Y:S01]  /*11330*/  LOP3.LUT R2, RZ, R7, RZ, 0x33, !PT ;  /* 0x00000007ff027212 */ /* 0x000fe200078e33ff */
[----:B------:R-:W-:Y:S06]  /*11340*/  BRA `(.L_x_2313) ;  /* 0x0000000000107947 */ /* 0x000fec0003800000 */
.L_x_2312:
[----:B------:R-:W-:-:S13]  /*11350*/  ISETP.NE.AND P0, PT, R3, 0x1, PT ;  /* 0x000000010300780c */ /* 0x000fda0003f05270 */
[----:B------:R-:W1:Y:S02]  /*11360*/  @P0 LDC.64 R4, c[0x0][0x9e8] ;  /* 0x00027a00ff040b82 */ /* 0x000e640000000a00 */
[----:B-1----:R-:W-:-:S05]  /*11370*/  @P0 IMAD.HI.U32 R4, R2, R4, RZ ;  /* 0x0000000402040227 */ /* 0x002fca00078e00ff */
[----:B------:R-:W-:-:S07]  /*11380*/  @P0 SHF.R.U32.HI R2, RZ, R5, R4 ;  /* 0x00000005ff020219 */ /* 0x000fce0000011604 */
.L_x_2313:
[----:B------:R-:W-:Y:S05]  /*11390*/  BSYNC B0 ;  /* 0x0000000000007941 */ /* 0x000fea0003800000 */
.L_x_2311:
[----:B------:R-:W-:-:S05]  /*113a0*/  IMAD R3, R2, R3, RZ ;  /* 0x0000000302037224 */ /* 0x000fca00078e02ff */
[----:B------:R-:W-:-:S07]  /*113b0*/  VIMNMX R0, R0, R3, !PT ;  /* 0x0000000300007248 */ /* 0x000fce0007fe0100 */
.L_x_2310:
[----:B------:R-:W-:Y:S01]  /*113c0*/  SHF.R.S32.HI R3, RZ, 0x1f, R0 ;  /* 0x0000001fff037819 */ /* 0x000fe20000011400 */
[----:B------:R-:W-:Y:S03]  /*113d0*/  BSSY B7, `(.L_x_2314) ;  /* 0x000036d000077945 */ /* 0x000fe60003800000 */
[----:B------:R-:W-:-:S04]  /*113e0*/  LEA.HI R3, R3, R0, RZ, 0x6 ;  /* 0x0000000003037211 */ /* 0x000fc800078f30ff */
[----:B------:R-:W-:-:S04]  /*113f0*/  SHF.R.S32.HI R3, RZ, 0x6, R3 ;  /* 0x00000006ff037819 */ /* 0x000fc80000011403 */
[----:B------:R-:W-:-:S04]  /*11400*/  VIMNMX R32, RZ, R3, !PT ;  /* 0x00000003ff207248 */ /* 0x000fc80007fe0100 */
[----:B------:R-:W-:-:S13]  /*11410*/  ISETP.GT.AND P0, PT, R27, R32, PT ;  /* 0x000000201b00720c */ /* 0x000fda0003f04270 */
        /* <DEDUP_REMOVED lines=18> */
.L_x_2315:
        /* <DEDUP_REMOVED lines=9> */
[----:B------:R-:W1:Y:S01]  /*115d0*/  LDC.64 R2, c[0x4][R2] ;  /* 0x0100000002027b82 */ /* 0x000e620000000a00 */
        /* <DEDUP_REMOVED lines=10> */
.L_x_2318:
[----:B------:R-:W-:Y:S05]  /*11680*/  BSYNC B6 ;  /* 0x0000000000067941 */ /* 0x000fea0003800000 */
.L_x_2317:
        /* <DEDUP_REMOVED lines=17> */
[----:B-1----:R-:W-:-:S07]  /*117a0*/  IMAD.MOV.U32 R13, RZ, RZ, RZ ;  /* 0x000000ffff0d7224 */ /* 0x002fce00078e00ff */
[----:B------:R-:W-:-:S07]  /*117b0*/  LEPC R20, `(.L_x_2321) ;  /* 0x000000001014794e */ /* 0x000fce0000000000 */
[----:B0-2---:R-:W-:Y:S05]  /*117c0*/  CALL.ABS.NOINC R2 ;  /* 0x0000000002007343 */ /* 0x005fea0003c00000 */
.L_x_2321:
        /* <DEDUP_REMOVED lines=15> */
.L_x_2320:
[----:B------:R-:W-:Y:S05]  /*118c0*/  BSYNC B6 ;  /* 0x0000000000067941 */ /* 0x000fea0003800000 */
.L_x_2319:
[----:B------:R-:W1:Y:S01]  /*118d0*/  S2R R20, SR_TID.X ;  /* 0x0000000000147919 */ /* 0x000e620000002100 */
[----:B------:R-:W-:Y:S01]  /*118e0*/  ULDC.64 UR4, c[0x0][0x9f8] ;  /* 0x00027e0000047ab9 */ /* 0x000fe20000000a00 */
[----:B------:R-:W-:Y:S01]  /*118f0*/  IMAD.MOV.U32 R28, RZ, RZ, R19 ;  /* 0x000000ffff1c7224 */ /* 0x000fe200078e0013 */
[----:B------:R-:W-:Y:S01]  /*11900*/  ISETP.NE.U32.AND P0, PT, RZ, UR4, PT ;  /* 0x00000004ff007c0c */ /* 0x000fe2000bf05070 */
[----:B------:R-:W2:Y:S01]  /*11910*/  S2R R17, SR_TID.X ;  /* 0x0000000000117919 */ /* 0x000ea20000002100 */
[----:B------:R-:W-:Y:S01]  /*11920*/  ULDC UR4, c[0x0][0x320] ;  /* 0x0000c80000047ab9 */ /* 0x000fe20000000800 */
[----:B------:R-:W3:Y:S01]  /*11930*/  LDC R9, c[0x0][0x430] ;  /* 0x00010c00ff097b82 */ /* 0x000ee20000000800 */
[----:B------:R-:W-:-:S13]  /*11940*/  ISETP.NE.AND.EX P0, PT, RZ, UR5, PT, P0 ;  /* 0x00000005ff007c0c */ /* 0x000fda000bf05300 */
[----:B------:R-:W4:Y:S01]  /*11950*/  @P0 LDC.64 R2, c[0x0][0x9f8] ;  /* 0x00027e00ff020b82 */ /* 0x000f220000000a00 */
[----:B-1----:R-:W-:Y:S02]  /*11960*/  IMAD.SHL.U32 R20, R20, 0x8, RZ ;  /* 0x0000000814147824 */ /* 0x002fe400078e00ff */
[----:B--2---:R-:W-:-:S03]  /*11970*/  IMAD.SHL.U32 R17, R17, 0x8, RZ ;  /* 0x0000000811117824 */ /* 0x004fc600078e00ff */
[----:B------:R-:W-:-:S04]  /*11980*/  LOP3.LUT R20, R20, 0x38, RZ, 0xc0, !PT ;  /* 0x0000003814147812 */ /* 0x000fc800078ec0ff */
[C---:B------:R-:W-:Y:S02]  /*11990*/  LOP3.LUT R26, R20.reuse, 0x180, RZ, 0xfc, !PT ;  /* 0x00000180141a7812 */ /* 0x040fe400078efcff */
[----:B------:R-:W-:Y:S01]  /*119a0*/  LOP3.LUT R20, R20, 0x40, RZ, 0xfc, !PT ;  /* 0x0000004014147812 */ /* 0x000fe200078efcff */
[----:B----4-:R-:W-:Y:S01]  /*119b0*/  @P0 IMAD.WIDE R2, R19, 0x4, R2 ;  /* 0x0000000413020825 */ /* 0x010fe200078e0202 */
[----:B------:R-:W-:Y:S02]  /*119c0*/  LOP3.LUT R17, R17, 0x38, RZ, 0xc0, !PT ;  /* 0x0000003811117812 */ /* 0x000fe400078ec0ff */
[----:B------:R-:W-:Y:S02]  /*119d0*/  ISETP.GE.AND P3, PT, R20, UR4, PT ;  /* 0x0000000414007c0c */ /* 0x000fe4000bf66270 */
[----:B------:R-:W-:Y:S01]  /*119e0*/  LOP3.LUT R20, R17, 0x1c0, RZ, 0xfc, !PT ;  /* 0x000001c011147812 */ /* 0x000fe200078efcff */
[----:B------:R1:W5:Y:S01]  /*119f0*/  @P0 LDG.E R28, desc[UR54][R2.64] ;  /* 0x00000036021c0981 */ /* 0x000362000c1e1900 */
[----:B------:R-:W-:Y:S01]  /*11a00*/  ISETP.GE.AND P1, PT, R26, UR4, PT ;  /* 0x000000041a007c0c */ /* 0x000fe2000bf26270 */
[----:B------:R-:W-:Y:S01]  /*11a10*/  UMOV UR5, 0xffffffff ;  /* 0xffffffff00057882 */ /* 0x000fe20000000000 */
[----:B------:R-:W-:Y:S01]  /*11a20*/  ISETP.GE.AND P0, PT, R20, UR4, PT ;  /* 0x0000000414007c0c */ /* 0x000fe2000bf06270 */
[----:B------:R-:W2:Y:S01]  /*11a30*/  S2R R21, SR_TID.X ;  /* 0x0000000000157919 */ /* 0x000ea20000002100 */
[----:B------:R-:W-:-:S02]  /*11a40*/  LEA R0, R27, 0xffffffc0, 0x6 ;  /* 0xffffffc01b007811 */ /* 0x000fc400078e30ff */
[----:B------:R-:W-:Y:S01]  /*11a50*/  LOP3.LUT R22, R22, 0xffffffbf, RZ, 0xc0, !PT ;  /* 0xffffffbf16167812 */ /* 0x000fe200078ec0ff */
[----:B------:R-:W4:Y:S01]  /*11a60*/  S2R R20, SR_TID.X ;  /* 0x0000000000147919 */ /* 0x000f220000002100 */
[----:B------:R-:W-:Y:S02]  /*11a70*/  SEL R6, RZ, 0x40, P1 ;  /* 0x00000040ff067807 */ /* 0x000fe40000800000 */
[----:B------:R-:W-:Y:S01]  /*11a80*/  @P3 LOP3.LUT R22, R22, 0x40, RZ, 0xfc, !PT ;  /* 0x0000004016163812 */ /* 0x000fe200078efcff */
[----:B------:R-:W0:Y:S03]  /*11a90*/  S2R R17, SR_TID.X ;  /* 0x0000000000117919 */ /* 0x000e260000002100 */
[----:B------:R-:W-:Y:S01]  /*11aa0*/  LOP3.LUT R22, R22, 0xffffff7f, RZ, 0xc0, !PT ;  /* 0xffffff7f16167812 */ /* 0x000fe200078ec0ff */
[----:B------:R-:W3:Y:S01]  /*11ab0*/  S2R R26, SR_TID.X ;  /* 0x00000000001a7919 */ /* 0x000ee20000002100 */
[----:B--2---:R-:W-:-:S02]  /*11ac0*/  IMAD.SHL.U32 R21, R21, 0x8, RZ ;  /* 0x0000000815157824 */ /* 0x004fc400078e00ff */
[----:B----4-:R-:W-:-:S03]  /*11ad0*/  IMAD.SHL.U32 R20, R20, 0x8, RZ ;  /* 0x0000000814147824 */ /* 0x010fc600078e00ff */
[----:B------:R-:W-:Y:S01]  /*11ae0*/  LOP3.LUT R21, R21, 0x38, RZ, 0xc0, !PT ;  /* 0x0000003815157812 */ /* 0x000fe200078ec0ff */
[----:B0-----:R-:W-:Y:S01]  /*11af0*/  IMAD.SHL.U32 R17, R17, 0x8, RZ ;  /* 0x0000000811117824 */ /* 0x001fe200078e00ff */
[----:B------:R-:W-:Y:S02]  /*11b00*/  LOP3.LUT R20, R20, 0x38, RZ, 0xc0, !PT ;  /* 0x0000003814147812 */ /* 0x000fe400078ec0ff */
[----:B------:R-:W-:Y:S02]  /*11b10*/  ISETP.GE.AND P2, PT, R21, UR4, PT ;  /* 0x0000000415007c0c */ /* 0x000fe4000bf46270 */
[----:B---3--:R-:W-:Y:S02]  /*11b20*/  LOP3.LUT R26, R26, 0x7f, RZ, 0xc0, !PT ;  /* 0x0000007f1a1a7812 */ /* 0x008fe400078ec0ff */
[----:B------:R-:W-:Y:S02]  /*11b30*/  LOP3.LUT R17, R17, 0x38, RZ, 0xc0, !PT ;  /* 0x0000003811117812 */ /* 0x000fe400078ec0ff */
[----:B------:R-:W-:-:S02]  /*11b40*/  SHF.R.U32.HI R27, RZ, 0x3, R26 ;  /* 0x00000003ff1b7819 */ /* 0x000fc4000001161a */
[----:B------:R-:W-:Y:S02]  /*11b50*/  LOP3.LUT R26, R20, 0xc0, RZ, 0xfc, !PT ;  /* 0x000000c0141a7812 */ /* 0x000fe400078efcff */
[----:B------:R-:W0:Y:S01]  /*11b60*/  S2R R20, SR_TID.X ;  /* 0x0000000000147919 */ /* 0x000e220000002100 */
[----:B------:R-:W-:Y:S02]  /*11b70*/  LOP3.LUT R17, R17, 0x80, RZ, 0xfc, !PT ;  /* 0x0000008011117812 */ /* 0x000fe400078efcff */
[----:B------:R-:W-:Y:S02]  /*11b80*/  @P2 LOP3.LUT R22, R22, 0x80, RZ, 0xfc, !PT ;  /* 0x0000008016162812 */ /* 0x000fe400078efcff */
[----:B------:R-:W-:Y:S02]  /*11b90*/  ISETP.GE.AND P5, PT, R17, UR4, PT ;  /* 0x0000000411007c0c */ /* 0x000fe4000bfa6270 */
[----:B------:R-:W-:Y:S02]  /*11ba0*/  ISETP.GE.AND P4, PT, R26, UR4, PT ;  /* 0x000000041a007c0c */ /* 0x000fe4000bf86270 */
[----:B------:R-:W-:-:S02]  /*11bb0*/  LOP3.LUT R22, R22, 0xffffffdf, RZ, 0xc0, !PT ;  /* 0xffffffdf16167812 */ /* 0x000fc400078ec0ff */
[C---:B------:R-:W-:Y:S02]  /*11bc0*/  LOP3.LUT R26, R21.reuse, 0x100, RZ, 0xfc, !PT ;  /* 0x00000100151a7812 */ /* 0x040fe400078efcff */
[----:B------:R-:W-:Y:S02]  /*11bd0*/  LOP3.LUT R21, R21, 0x140, RZ, 0xfc, !PT ;  /* 0x0000014015157812 */ /* 0x000fe400078efcff */
[----:B------:R-:W-:Y:S02]  /*11be0*/  ISETP.GE.AND P3, PT, R26, UR4, PT ;  /* 0x000000041a007c0c */ /* 0x000fe4000bf66270 */
[----:B------:R-:W-:Y:S02]  /*11bf0*/  ISETP.GE.AND P2, PT, R21, UR4, PT ;  /* 0x0000000415007c0c */ /* 0x000fe4000bf46270 */
[----:B------:R-:W-:Y:S02]  /*11c00*/  @P5 LOP3.LUT R22, R22, 0x20, RZ, 0xfc, !PT ;  /* 0x0000002016165812 */ /* 0x000fe400078efcff */
[----:B------:R-:W-:-:S02]  /*11c10*/  SEL R17, RZ, 0x80, P0 ;  /* 0x00000080ff117807 */ /* 0x000fc40000000000 */
[----:B------:R-:W-:-:S04]  /*11c20*/  LOP3.LUT R22, R22, 0xffffffef, RZ, 0xc0, !PT ;  /* 0xffffffef16167812 */ /* 0x000fc800078ec0ff */
[----:B------:R-:W-:-:S04]  /*11c30*/  @P4 LOP3.LUT R22, R22, 0x10, RZ, 0xfc, !PT ;  /* 0x0000001016164812 */ /* 0x000fc800078efcff */
[----:B------:R-:W-:Y:S01]  /*11c40*/  LOP3.LUT R22, R22, 0xfffffffb, RZ, 0xc0, !PT ;  /* 0xfffffffb16167812 */ /* 0x000fe200078ec0ff */
[----:B0-----:R-:W-:-:S03]  /*11c50*/  IMAD.SHL.U32 R20, R20, 0x10, RZ ;  /* 0x0000001014147824 */ /* 0x001fc600078e00ff */
[----:B------:R-:W-:Y:S02]  /*11c60*/  @P2 LOP3.LUT R22, R22, 0x4, RZ, 0xfc, !PT ;  /* 0x0000000416162812 */ /* 0x000fe400078efcff */
[----:B------:R-:W-:Y:S02]  /*11c70*/  LOP3.LUT R20, R27, 0x70, R20, 0xf8, !PT ;  /* 0x000000701b147812 */ /* 0x000fe400078ef814 */
[----:B------:R-:W-:-:S03]  /*11c80*/  LOP3.LUT R22, R22, 0xfffffff7, RZ, 0xc0, !PT ;  /* 0xfffffff716167812 */ /* 0x000fc600078ec0ff */
[----:B------:R-:W-:Y:S01]  /*11c90*/  IMAD.IADD R36, R20, 0x1, R0 ;  /* 0x0000000114247824 */ /* 0x000fe200078e0200 */
[----:B------:R-:W-:Y:S01]  /*11ca0*/  @P3 LOP3.LUT R22, R22, 0x8, RZ, 0xfc, !PT ;  /* 0x0000000816163812 */ /* 0x000fe200078efcff */
[----:B-1----:R-:W-:Y:S06]  /*11cb0*/  BRA.DIV UR5, `(.L_x_2322) ;  /* 0x00000042056c7947 */ /* 0x002fec000b800000 */
.L_x_2389:
        /* <DEDUP_REMOVED lines=38> */
[----:B------:R-:W-:Y:S01]  /*11f20*/  LOP3.LUT R2, R4, R2, R3, 0xfe, !PT ;  /* 0x0000000204027212 */ /* 0x000fe200078efe03 */
[----:B------:R-:W-:-:S03]  /*11f30*/  IMAD.U32 R3, RZ, RZ, UR36 ;  /* 0x00000024ff037e24 */ /* 0x000fc6000f8e00ff */
[----:B------:R-:W-:Y:S01]  /*11f40*/  LOP3.LUT R6, R2, R6, RZ, 0xfc, !PT ;  /* 0x0000000602067212 */ /* 0x000fe200078efcff */
[----:B------:R-:W-:Y:S01]  /*11f50*/  IMAD.MOV R2, RZ, RZ, -R7 ;  /* 0x000000ffff027224 */ /* 0x000fe200078e0a07 */
[----:B------:R-:W-:Y:S02]  /*11f60*/  ISETP.NE.AND P0, PT, R3, 0x3, PT ;  /* 0x000000030300780c */ /* 0x000fe40003f05270 */
[----:B------:R-:W-:Y:S01]  /*11f70*/  LOP3.LUT R17, R6, R17, RZ, 0xfc, !PT ;  /* 0x0000001106117212 */ /* 0x000fe200078efcff */
[----:B------:R0:W-:Y:S01]  /*11f80*/  STL [R1+0x14], R6 ;  /* 0x0000140601007387 */ /* 0x0001e20000100800 */
[----:B------:R-:W-:-:S09]  /*11f90*/  IMAD R36, R9, R2, R36 ;  /* 0x0000000209247224 */ /* 0x000fd200078e0224 */
[----:B------:R-:W-:-:S04]  /*11fa0*/  @P0 LOP3.LUT R22, R22, 0x400, RZ, 0xfc, !PT ;  /* 0x0000040016160812 */ /* 0x000fc800078efcff */
[----:B------:R-:W-:-:S04]  /*11fb0*/  LOP3.LUT R22, R22, 0xfffffffe, RZ, 0xc0, !PT ;  /* 0xfffffffe16167812 */ /* 0x000fc800078ec0ff */
[----:B------:R-:W-:Y:S01]  /*11fc0*/  @P1 LOP3.LUT R22, R22, 0x1, RZ, 0xfc, !PT ;  /* 0x0000000116161812 */ /* 0x000fe200078efcff */
[----:B0-----:R-:W-:Y:S06]  /*11fd0*/  @!P0 BRA `(.L_x_2323) ;  /* 0x0000000000048947 */ /* 0x001fec0003800000 */
[----:B------:R-:W-:Y:S01]  /*11fe0*/  BPT.TRAP 0x1 ;  /* 0x000000040000795c */ /* 0x000fe20000300000 */
.L_x_2323:
[----:B------:R-:W0:Y:S01]  /*11ff0*/  S2R R2, SR_TID.X ;  /* 0x0000000000027919 */ /* 0x000e220000002100 */
[----:B------:R-:W-:Y:S01]  /*12000*/  LEA R27, R24, R23, 0x3 ;  /* 0x00000017181b7211 */ /* 0x000fe200078e18ff */
[----:B------:R-:W-:Y:S01]  /*12010*/  BSSY B0, `(.L_x_2324) ;  /* 0x0000007000007945 */ /* 0x000fe20003800000 */
[----:B0-----:R-:W-:-:S04]  /*12020*/  LOP3.LUT R2, R2, 0x7f, RZ, 0xc0, !PT ;  /* 0x0000007f02027812 */ /* 0x001fc800078ec0ff */
[----:B------:R-:W-:-:S04]  /*12030*/  SHF.R.U32.HI R2, RZ, 0x3, R2 ;  /* 0x00000003ff027819 */ /* 0x000fc80000011602 */
[----:B------:R-:W-:Y:S02]  /*12040*/  IADD3 R29, -R2, R29, -R0 ;  /* 0x0000001d021d7210 */ /* 0x000fe40007ffe900 */
[----:B------:R-:W-:-:S04]  /*12050*/  SHF.L.U32 R0, R25, 0x1f, RZ ;  /* 0x0000001f19007819 */ /* 0x000fc800000006ff */
[----:B------:R-:W0:Y:S02]  /*12060*/  SYNCS.PHASECHK.TRANS64.TRYWAIT P0, [R27+URZ+0x28c40], R0 ;  /* 0x028c40001b0075a7 */ /* 0x000e24000800017f */
[----:B0-----:R-:W-:Y:S05]  /*12070*/  @!P0 BRA `(.L_x_2325) ;  /* 0x0000003c00b08947 */ /* 0x001fea0003800000 */
.L_x_2390:
[----:B------:R-:W-:Y:S05]  /*12080*/  BSYNC B0 ;  /* 0x0000000000007941 */ /* 0x000fea0003800000 */
.L_x_2324:
[----:B------:R-:W1:Y:S01]  /*12090*/  S2R R7, SR_TID.X ;  /* 0x0000000000077919 */ /* 0x000e620000002100 */
[----:B0-----:R-:W-:Y:S01]  /*120a0*/  SHF.R.S32.HI R0, RZ, 0x1f, R36 ;  /* 0x0000001fff007819 */ /* 0x001fe20000011424 */
[----:B------:R-:W-:Y:S01]  /*120b0*/  ULDC.64 UR4, c[0x0][0x300] ;  /* 0x0000c00000047ab9 */ /* 0x000fe20000000a00 */
[----:B-----5:R-:W-:Y:S01]  /*120c0*/  SHF.R.S32.HI R4, RZ, 0x1f, R30 ;  /* 0x0000001fff047819 */ /* 0x020fe2000001141e */
[----:B------:R-:W-:Y:S01]  /*120d0*/  IMAD.WIDE.U32 R2, R36, UR4, RZ ;  /* 0x0000000424027c25 */ /* 0x000fe2000f8e00ff */
[----:B------:R-:W-:Y:S01]  /*120e0*/  LOP3.LUT R22, R22, 0xfffffffd, RZ, 0xc0, !PT ;  /* 0xfffffffd16167812 */ /* 0x000fe200078ec0ff */
[----:B------:R0:W-:Y:S04]  /*120f0*/  STL [R1+0x8], R0 ;  /* 0x0000080001007387 */ /* 0x0001e80000100800 */
[----:B------:R2:W-:Y:S01]  /*12100*/  STL [R1+0xc], R4 ;  /* 0x00000c0401007387 */ /* 0x0005e20000100800 */
[----:B0-----:R-:W-:-:S04]  /*12110*/  IMAD R0, R0, UR4, RZ ;  /* 0x0000000400007c24 */ /* 0x001fc8000f8e02ff */
[----:B------:R-:W-:Y:S01]  /*12120*/  IMAD R0, R36, UR5, R0 ;  /* 0x0000000524007c24 */ /* 0x000fe2000f8e0200 */
[----:B------:R-:W-:-:S03]  /*12130*/  ULDC.64 UR4, c[0x0][0x310] ;  /* 0x0000c40000047ab9 */ /* 0x000fc60000000a00 */
[----:B------:R-:W-:Y:S02]  /*12140*/  IMAD.IADD R3, R3, 0x1, R0 ;  /* 0x0000000103037824 */ /* 0x000fe400078e0200 */
[----:B------:R-:W-:Y:S02]  /*12150*/  IMAD R0, R4, UR4, RZ ;  /* 0x0000000404007c24 */ /* 0x000fe4000f8e02ff */
[----:B------:R-:W-:-:S04]  /*12160*/  IMAD.WIDE.U32 R2, R30, UR4, R2 ;  /* 0x000000041e027c25 */ /* 0x000fc8000f8e0002 */
[----:B------:R-:W-:Y:S01]  /*12170*/  IMAD R0, R30, UR5, R0 ;  /* 0x000000051e007c24 */ /* 0x000fe2000f8e0200 */
[----:B------:R-:W-:Y:S01]  /*12180*/  ULDC.64 UR4, c[0x0][0x308] ;  /* 0x0000c20000047ab9 */ /* 0x000fe20000000a00 */
[----:B-1----:R-:W-:Y:S02]  /*12190*/  IMAD.SHL.U32 R7, R7, 0x8, RZ ;  /* 0x0000000807077824 */ /* 0x002fe400078e00ff */
[----:B------:R-:W-:Y:S02]  /*121a0*/  IMAD.IADD R3, R3, 0x1, R0 ;  /* 0x0000000103037824 */ /* 0x000fe400078e0200 */
[----:B------:R-:W-:Y:S01]  /*121b0*/  IMAD R0, R26, UR4, RZ ;  /* 0x000000041a007c24 */ /* 0x000fe2000f8e02ff */
[----:B------:R-:W-:Y:S01]  /*121c0*/  LOP3.LUT R7, R7, 0x38, RZ, 0xc0, !PT ;  /* 0x0000003807077812 */ /* 0x000fe200078ec0ff */
[----:B------:R-:W-:-:S04]  /*121d0*/  IMAD.WIDE.U32 R2, R18, UR4, R2 ;  /* 0x0000000412027c25 */ /* 0x000fc8000f8e0002 */
[----:B------:R-:W-:Y:S01]  /*121e0*/  IMAD R0, R18, UR5, R0 ;  /* 0x0000000512007c24 */ /* 0x000fe2000f8e0200 */
[----:B------:R-:W-:Y:S01]  /*121f0*/  ULDC.64 UR4, c[0x0][0x2e8] ;  /* 0x0000ba0000047ab9 */ /* 0x000fe20000000a00 */
[----:B--2---:R-:W-:Y:S02]  /*12200*/  IMAD R4, R24, 0x1000, R34 ;  /* 0x0000100018047824 */ /* 0x004fe400078e0222 */
[----:B------:R-:W-:Y:S01]  /*12210*/  IMAD.IADD R5, R3, 0x1, R0 ;  /* 0x0000000103057824 */ /* 0x000fe200078e0200 */
[C---:B------:R-:W-:Y:S01]  /*12220*/  LEA R0, P0, R2.reuse, UR4, 0x1 ;  /* 0x0000000402007c11 */ /* 0x040fe2000f8008ff */
[----:B------:R-:W-:Y:S02]  /*12230*/  ULDC UR4, c[0x0][0x2f4] ;  /* 0x0000bd0000047ab9 */ /* 0x000fe40000000800 */
        /* <DEDUP_REMOVED lines=38> */
.L_x_2400:
        /* <DEDUP_REMOVED lines=10> */
.L_x_2327:
        /* <DEDUP_REMOVED lines=11> */
.L_x_2328:
        /* <DEDUP_REMOVED lines=23> */
.L_x_2330:
[----:B------:R-:W-:Y:S05]  /*12760*/  BSYNC B6 ;  /* 0x0000000000067941 */ /* 0x000fea0003800000 */
.L_x_2329:
[----:B0-----:R-:W2:Y:S01]  /*12770*/  LDL.LU R2, [R1] ;  /* 0x0000000001027983 */ /* 0x001ea20000300800 */
[----:B------:R-:W0:Y:S01]  /*12780*/  LDC R21, c[0x0][0x448] ;  /* 0x00011200ff157b82 */ /* 0x000e220000000800 */
[----:B------:R-:W-:Y:S01]  /*12790*/  ULDC.64 UR4, c[0x0][0x298] ;  /* 0x0000a60000047ab9 */ /* 0x000fe20000000a00 */
[----:B------:R-:W-:Y:S01]  /*127a0*/  LOP3.LUT P6, RZ, R22, 0x200, RZ, 0xc0, !PT ;  /* 0x0000020016ff7812 */ /* 0x000fe200078cc0ff */
[----:B------:R3:W5:Y:S01]  /*127b0*/  LDL R7, [R1+0x18] ;  /* 0x0000180001077983 */ /* 0x0007620000100800 */
[----:B------:R-:W-:Y:S01]  /*127c0*/  SHF.R.S32.HI R4, RZ, 0x1f, R19 ;  /* 0x0000001fff047819 */ /* 0x000fe20000011413 */
[----:B------:R-:W4:Y:S03]  /*127d0*/  S2R R20, SR_TID.X ;  /* 0x0000000000147919 */ /* 0x000f260000002100 */
[----:B------:R-:W-:Y:S02]  /*127e0*/  SEL R4, R4, RZ, !P6 ;  /* 0x000000ff04047207 */ /* 0x000fe40007000000 */
[----:B----4-:R-:W-:Y:S01]  /*127f0*/  LOP3.LUT R20, R20, 0x7f, RZ, 0xc0, !PT ;  /* 0x0000007f14147812 */ /* 0x010fe200078ec0ff */
[----:B------:R-:W4:Y:S02]  /*12800*/  S2R R8, SR_TID.X ;  /* 0x0000000000087919 */ /* 0x000f240000002100 */
[----:B----4-:R-:W-:-:S05]  /*12810*/  IMAD.SHL.U32 R8, R8, 0x8, RZ ;  /* 0x0000000808087824 */ /* 0x010fca00078e00ff */
[----:B------:R-:W-:Y:S02]  /*12820*/  LOP3.LUT R8, R8, 0x38, RZ, 0xc0, !PT ;  /* 0x0000003808087812 */ /* 0x000fe400078ec0ff */
[----:B--2---:R-:W-:-:S05]  /*12830*/  SHF.R.S32.HI R0, RZ, 0x1f, R2 ;  /* 0x0000001fff007819 */ /* 0x004fca0000011402 */
[----:B------:R-:W-:-:S04]  /*12840*/  IMAD R0, R0, UR4, RZ ;  /* 0x0000000400007c24 */ /* 0x000fc8000f8e02ff */
        /* <DEDUP_REMOVED lines=9> */
[----:B------:R-:W-:Y:S01]  /*128e0*/  IMAD.IADD R3, R3, 0x1, R0 ;  /* 0x0000000103037824 */ /* 0x000fe200078e0200 */
[----:B------:R-:W-:Y:S02]  /*128f0*/  SEL R0, R19, RZ, !P6 ;  /* 0x000000ff13007207 */ /* 0x000fe40007000000 */
[----:B0-----:R-:W-:Y:S02]  /*12900*/  ISETP.NE.AND P6, PT, R21, 0x1, PT ;  /* 0x000000011500780c */ /* 0x001fe40003fc5270 */
[----:B------:R-:W-:Y:S01]  /*12910*/  SHF.R.U32.HI R21, RZ, 0x3, R20 ;  /* 0x00000003ff157819 */ /* 0x000fe20000011614 */
[C---:B------:R-:W-:Y:S01]  /*12920*/  IMAD.WIDE.U32 R2, R0.reuse, UR4, R2 ;  /* 0x0000000400027c25 */ /* 0x040fe2000f8e0002 */
[----:B------:R-:W0:Y:S03]  /*12930*/  S2R R20, SR_TID.X ;  /* 0x0000000000147919 */ /* 0x000e260000002100 */
[----:B------:R-:W-:Y:S01]  /*12940*/  IMAD R4, R0, UR5, R4 ;  /* 0x0000000500047c24 */ /* 0x000fe2000f8e0204 */
[----:B------:R-:W-:-:S03]  /*12950*/  ULDC.64 UR4, c[0x0][0x2d0] ;  /* 0x0000b40000047ab9 */ /* 0x000fc60000000a00 */
[----:B------:R-:W-:Y:S02]  /*12960*/  IMAD.IADD R3, R3, 0x1, R4 ;  /* 0x0000000103037824 */ /* 0x000fe400078e0204 */
[----:B------:R-:W2:Y:S08]  /*12970*/  @P6 LDC R6, c[0x0][0x44c] ;  /* 0x00011300ff066b82 */ /* 0x000eb00000000800 */
[----:B------:R-:W4:Y:S01]  /*12980*/  @P6 LDC R0, c[0x0][0x450] ;  /* 0x00011400ff006b82 */ /* 0x000f220000000800 */
[----:B0-----:R-:W-:-:S05]  /*12990*/  IMAD.SHL.U32 R20, R20, 0x10, RZ ;  /* 0x0000001014147824 */ /* 0x001fca00078e00ff */
[----:B------:R-:W-:-:S05]  /*129a0*/  LOP3.LUT R20, R21, 0x70, R20, 0xf8, !PT ;  /* 0x0000007015147812 */ /* 0x000fca00078ef814 */
[----:B------:R-:W-:-:S04]  /*129b0*/  IMAD.IADD R5, R20, 0x1, R35 ;  /* 0x0000000114057824 */ /* 0x000fc800078e0223 */
[----:B--2---:R-:W-:-:S04]  /*129c0*/  @P6 IMAD.HI.U32 R6, R5, R6, RZ ;  /* 0x0000000605066227 */ /* 0x004fc800078e00ff */
[----:B------:R-:W-:Y:S01]  /*129d0*/  IMAD.MOV.U32 R4, RZ, RZ, R5 ;  /* 0x000000ffff047224 */ /* 0x000fe200078e0005 */
[----:B----4-:R-:W-:Y:S02]  /*129e0*/  @P6 SHF.R.U32.HI R4, RZ, R0, R6 ;  /* 0x00000000ff046219 */ /* 0x010fe40000011606 */
[----:B------:R-:W0:Y:S03]  /*129f0*/  LDC R6, c[0x0][0x448] ;  /* 0x00011200ff067b82 */ /* 0x000e260000000800 */
[----:B------:R-:W-:Y:S01]  /*12a00*/  IMAD.MOV R0, RZ, RZ, -R4 ;  /* 0x000000ffff007224 */ /* 0x000fe200078e0a04 */
[----:B------:R-:W2:Y:S01]  /*12a10*/  S2R R20, SR_TID.X ;  /* 0x0000000000147919 */ /* 0x000ea20000002100 */
[----:B------:R-:W-:-:S04]  /*12a20*/  IMAD.WIDE.U32 R2, R4, UR4, R2 ;  /* 0x0000000404027c25 */ /* 0x000fc8000f8e0002 */
[----:B0-----:R-:W-:Y:S01]  /*12a30*/  IMAD R0, R6, R0, R5 ;  /* 0x0000000006007224 */ /* 0x001fe200078e0205 */
[----:B------:R-:W-:-:S05]  /*12a40*/  SHF.R.S32.HI R5, RZ, 0x1f, R4 ;  /* 0x0000001fff057819 */ /* 0x000fca0000011404 */
[----:B------:R-:W-:-:S04]  /*12a50*/  IMAD R5, R5, UR4, RZ ;  /* 0x0000000405057c24 */ /* 0x000fc8000f8e02ff */
[----:B------:R-:W-:Y:S01]  /*12a60*/  IMAD R5, R4, UR5, R5 ;  /* 0x0000000504057c24 */ /* 0x000fe2000f8e0205 */
[----:B------:R-:W-:Y:S01]  /*12a70*/  SHF.R.S32.HI R4, RZ, 0x1f, R0 ;  /* 0x0000001fff047819 */ /* 0x000fe20000011400 */
[----:B------:R-:W-:-:S03]  /*12a80*/  ULDC.64 UR4, c[0x0][0x2c8] ;  /* 0x0000b20000047ab9 */ /* 0x000fc60000000a00 */
[----:B------:R-:W-:Y:S01]  /*12a90*/  IADD3 R3, R3, R5, RZ ;  /* 0x0000000503037210 */ /* 0x000fe20007ffe0ff */
[----:B------:R-:W-:Y:S02]  /*12aa0*/  IMAD R4, R4, UR4, RZ ;  /* 0x0000000404047c24 */ /* 0x000fe4000f8e02ff */
[----:B------:R-:W-:-:S04]  /*12ab0*/  IMAD.WIDE.U32 R2, R0, UR4, R2 ;  /* 0x0000000400027c25 */ /* 0x000fc8000f8e0002 */
[----:B------:R-:W-:Y:S01]  /*12ac0*/  IMAD R4, R0, UR5, R4 ;  /* 0x0000000500047c24 */ /* 0x000fe2000f8e0204 */
[----:B------:R-:W-:Y:S02]  /*12ad0*/  ULDC.64 UR4, c[0x0][0x280] ;  /* 0x0000a00000047ab9 */ /* 0x000fe40000000a00 */
[----:B------:R-:W-:Y:S01]  /*12ae0*/  LEA R0, P0, R2, UR4, 0x1 ;  /* 0x0000000402007c11 */ /* 0x000fe2000f8008ff */
[----:B------:R-:W-:Y:S01]  /*12af0*/  IMAD.IADD R4, R3, 0x1, R4 ;  /* 0x0000000103047824 */ /* 0x000fe200078e0204 */
[----:B------:R-:W-:Y:S01]  /*12b00*/  ULDC UR4, c[0x0][0x2b8] ;  /* 0x0000ae0000047ab9 */ /* 0x000fe20000000800 */
[----:B--2---:R-:W-:-:S03]  /*12b10*/  LOP3.LUT R20, R20, 0x7f, RZ, 0xc0, !PT ;  /* 0x0000007f14147812 */ /* 0x004fc600078ec0ff */
[----:B------:R-:W-:Y:S01]  /*12b20*/  LEA.HI.X R4, R2, UR5, R4, 0x1, P0 ;  /* 0x0000000502047c11 */ /* 0x000fe200080f0c04 */
[----:B------:R-:W-:Y:S01]  /*12b30*/  UMOV UR5, 0xffffffff ;  /* 0xffffffff00057882 */ /* 0x000fe20000000000 */
[----:B------:R-:W-:Y:S02]  /*12b40*/  ISETP.GE.AND P1, PT, R8, UR4, PT ;  /* 0x0000000408007c0c */ /* 0x000fe4000bf26270 */
[----:B------:R-:W-:Y:S01]  /*12b50*/  SHF.R.U32.HI R9, RZ, 0x3, R20 ;  /* 0x00000003ff097819 */ /* 0x000fe20000011614 */
[----:B---3--:R-:W-:Y:S10]  /*12b60*/  BRA.DIV UR5, `(.L_x_2331) ;  /* 0x0000003a05587947 */ /* 0x008ff4000b800000 */
[----:B------:R-:W0:Y:S01]  /*12b70*/  SHFL.IDX PT, R3, R0, RZ, 0x181f ;  /* 0x00181fff00037589 */ /* 0x000e2200000e0000 */
[----:B------:R-:W-:Y:S02]  /*12b80*/  IMAD R37, R37, R6, RZ ;  /* 0x0000000625257224 */ /* 0x000fe400078e02ff */
[----:B------:R-:W-:Y:S01]  /*12b90*/  IMAD.IADD R35, R9, 0x1, R35 ;  /* 0x0000000109237824 */ /* 0x000fe200078e0223 */
[----:B------:R-:W2:Y:S04]  /*12ba0*/  SHFL.IDX PT, R2, R4, RZ, 0x181f ;  /* 0x00181fff04027589 */ /* 0x000ea800000e0000 */
[----:B------:R-:W-:-:S13]  /*12bb0*/  ISETP.GE.AND P0, PT, R35, R37, PT ;  /* 0x000000252300720c */ /* 0x000fda0003f06270 */
[----:B0-----:R-:W-:-:S05]  /*12bc0*/  @!P0 LEA R3, P2, R8, R3, 0x1 ;  /* 0x0000000308038211 */ /* 0x001fca00078408ff */
[----:B--2---:R-:W-:-:S05]  /*12bd0*/  @!P0 IMAD.X R2, RZ, RZ, R2, P2 ;  /* 0x000000ffff028224 */ /* 0x004fca00010e0602 */
[----:B------:R-:W-:-:S04]  /*12be0*/  @!P0 LOP3.LUT R3, R3, R2, RZ, 0x3c, !PT ;  /* 0x0000000203038212 */ /* 0x000fc800078e3cff */
[----:B------:R-:W-:-:S04]  /*12bf0*/  @!P0 LOP3.LUT R2, R3, R2, RZ, 0x3c, !PT ;  /* 0x0000000203028212 */ /* 0x000fc800078e3cff */
[----:B------:R-:W-:-:S05]  /*12c00*/  @!P0 LOP3.LUT R3, R3, R2, RZ, 0x3c, !PT ;  /* 0x0000000203038212 */ /* 0x000fca00078e3cff */
[----:B------:R-:W-:Y:S01]  /*12c10*/  @!PT LDS RZ, [RZ] ;  /* 0x00000000fffff984 */ /* 0x000fe20000000800 */
[----:B-----5:R0:W-:Y:S02]  /*12c20*/  @!P0 LDGSTS.E.BYPASS.LTC128B.128 [R7+0x20400], desc[UR54][R2.64], !P1 ;  /* 0x2040000002078fae */ /* 0x0201e4000c901d76 */
[----:B0-----:R-:W-:Y:S02]  /*12c30*/  VIADD R2, R35, 0x10 ;  /* 0x0000001023027836 */ /* 0x001fe40000000000 */
[----:B------:R-:W0:Y:S03]  /*12c40*/  SHFL.IDX PT, R3, R0, 0x1, 0x181f ;  /* 0x00381f0000037f89 */ /* 0x000e2600000e0000 */
[----:B------:R-:W-:Y:S02]  /*12c50*/  ISETP.GE.AND P0, PT, R2, R37, PT ;  /* 0x000000250200720c */ /* 0x000fe40003f06270 */
[----:B------:R-:W2:Y:S11]  /*12c60*/  SHFL.IDX PT, R2, R4, 0x1, 0x181f ;  /* 0x00381f0004027f89 */ /* 0x000eb600000e0000 */
[----:B0-----:R-:W-:-:S05]  /*12c70*/  @!P0 LEA R3, P2, R8, R3, 0x1 ;  /* 0x0000000308038211 */ /* 0x001fca00078408ff */
[----:B--2---:R-:W-:-:S05]  /*12c80*/  @!P0 IMAD.X R2, RZ, RZ, R2, P2 ;  /* 0x000000ffff028224 */ /* 0x004fca00010e0602 */
        /* <DEDUP_REMOVED lines=8> */
[----:B------:R-:W2:Y:S04]  /*12d10*/  SHFL.IDX PT, R2, R4, 0x2, 0x181f ;  /* 0x00581f0004027f89 */ /* 0x000ea800000e0000 */
[----:B------:R-:W3:Y:S04]  /*12d20*/  SHFL.IDX PT, R4, R4, 0x3, 0x181f ;  /* 0x00781f0004047f89 */ /* 0x000ee800000e0000 */
[----:B0-----:R-:W-:-:S05]  /*12d30*/  @!P0 LEA R3, P2, R8, R3, 0x1 ;  /* 0x0000000308038211 */ /* 0x001fca00078408ff */
[----:B--2---:R-:W-:-:S05]  /*12d40*/  @!P0 IMAD.X R2, RZ, RZ, R2, P2 ;  /* 0x000000ffff028224 */ /* 0x004fca00010e0602 */
[----:B------:R-:W-:-:S04]  /*12d50*/  @!P0 LOP3.LUT R3, R3, R2, RZ, 0x3c, !PT ;  /* 0x0000000203038212 */ /* 0x000fc800078e3cff */
[----:B------:R-:W-:-:S04]  /*12d60*/  @!P0 LOP3.LUT R2, R3, R2, RZ, 0x3c, !PT ;  /* 0x0000000203028212 */ /* 0x000fc800078e3cff */
[----:B------:R-:W-:-:S05]  /*12d70*/  @!P0 LOP3.LUT R3, R3, R2, RZ, 0x3c, !PT ;  /* 0x0000000203038212 */ /* 0x000fca00078e3cff */
[----:B---3--:R0:W-:Y:S02]  /*12d80*/  @!P0 LDGSTS.E.BYPASS.LTC128B.128 [R7+0x21400], desc[UR54][R2.64], !P1 ;  /* 0x2140000002078fae */ /* 0x0081e4000c901d76 */
.L_x_2409:
[----:B------:R-:W-:-:S05]  /*12d90*/  VIADD R35, R35, 0x30 ;  /* 0x0000003023237836 */ /* 0x000fca0000000000 */
[----:B------:R-:W-:-:S13]  /*12da0*/  ISETP.GE.AND P0, PT, R35, R37, PT ;  /* 0x000000252300720c */ /* 0x000fda0003f06270 */
        /* <DEDUP_REMOVED lines=8> */
.L_x_2332:
        /* <DEDUP_REMOVED lines=18> */
.L_x_2410:
[----:B------:R-:W-:Y:S05]  /*12f50*/  BSYNC B0 ;  /* 0x0000000000007941 */ /* 0x000fea0003800000 */
.L_x_2333:
[----:B------:R-:W-:-:S05]  /*12f60*/  IMAD.U32 R2, RZ, RZ, UR36 ;  /* 0x00000024ff027e24 */ /* 0x000fca000f8e00ff */
[----:B------:R-:W-:-:S13]  /*12f70*/  ISETP.NE.AND P0, PT, R2, 0x3, PT ;  /* 0x000000030200780c */ /* 0x000fda0003f05270 */
[----:B------:R-:W-:Y:S05]  /*12f80*/  @!P0 BRA `(.L_x_2335) ;  /* 0x0000000000048947 */ /* 0x000fea0003800000 */
[----:B------:R-:W-:Y:S01]  /*12f90*/  BPT.TRAP 0x1 ;  /* 0x000000040000795c */ /* 0x000fe20000300000 */
.L_x_2335:
[----:B0-----:R-:W-:Y:S01]  /*12fa0*/  SHF.L.U32 R0, R25, 0x1f, RZ ;  /* 0x0000001f19007819 */ /* 0x001fe200000006ff */
[----:B------:R-:W-:Y:S03]  /*12fb0*/  BSSY B0, `(.L_x_2336) ;  /* 0x0000003000007945 */ /* 0x000fe60003800000 */
[----:B------:R-:W0:Y:S02]  /*12fc0*/  SYNCS.PHASECHK.TRANS64.TRYWAIT P0, [R27+URZ+0x28c60], R0 ;  /* 0x028c60001b0075a7 */ /* 0x000e24000800017f */
[----:B0-----:R-:W-:Y:S05]  /*12fd0*/  @!P0 BRA `(.L_x_2337) ;  /* 0x0000003800948947 */ /* 0x001fea0003800000 */
.L_x_2411:
[----:B------:R-:W-:Y:S05]  /*12fe0*/  BSYNC B0 ;  /* 0x0000000000007941 */ /* 0x000fea0003800000 */
.L_x_2336:
[----:B------:R-:W0:Y:S01]  /*12ff0*/  LDL.LU R2, [R1+0x8] ;  /* 0x0000080001027983 */ /* 0x000e220000300800 */
[----:B------:R-:W-:-:S03]  /*13000*/  ULDC.64 UR4, c[0x0][0x328] ;  /* 0x0000ca0000047ab9 */ /* 0x000fc60000000a00 */
[----:B------:R-:W2:Y:S01]  /*13010*/  LDL.LU R4, [R1+0xc] ;  /* 0x00000c0001047983 */ /* 0x000ea20000300800 */
[----:B------:R-:W-:Y:S02]  /*13020*/  IMAD R5, R24, 0x8000, R34 ;  /* 0x0000800018057824 */ /* 0x000fe400078e0222 */
[----:B0-----:R-:W-:Y:S02]  /*13030*/  IMAD R0, R2, UR4, RZ ;  /* 0x0000000402007c24 */ /* 0x001fe4000f8e02ff */
[----:B------:R-:W-:-:S04]  /*13040*/  IMAD.WIDE.U32 R2, R36, UR4, RZ ;  /* 0x0000000424027c25 */ /* 0x000fc8000f8e00ff */
[----:B------:R-:W-:Y:S01]  /*13050*/  IMAD R0, R36, UR5, R0 ;  /* 0x0000000524007c24 */ /* 0x000fe2000f8e0200 */
[----:B------:R-:W-:-:S03]  /*13060*/  ULDC.64 UR4, c[0x0][0x338] ;  /* 0x0000ce0000047ab9 */ /* 0x000fc60000000a00 */
[----:B------:R-:W-:Y:S02]  /*13070*/  IMAD.IADD R3, R3, 0x1, R0 ;  /* 0x0000000103037824 */ /* 0x000fe400078e0200 */
        /* <DEDUP_REMOVED lines=23> */
[----:B0-----:R-:W-:-:S05]  /*131f0*/  IMAD.SHL.U32 R7, R7, 0x8, RZ ;  /* 0x0000000807077824 */ /* 0x001fca00078e00ff */
[----:B------:R-:W-:-:S05]  /*13200*/  LOP3.LUT R7, R7, 0x38, RZ, 0xc0, !PT ;  /* 0x0000003807077812 */ /* 0x000fca00078ec0ff */
[----:B------:R-:W-:Y:S01]  /*13210*/  IMAD.SHL.U32 R0, R7, 0x2, RZ ;  /* 0x0000000207007824 */ /* 0x000fe200078e00ff */
[----:B------:R-:W-:-:S04]  /*13220*/  LOP3.LUT R7, R17, 0x1, RZ, 0xc0, !PT ;  /* 0x0000000111077812 */ /* 0x000fc800078ec0ff */
[----:B--2---:R-:W-:Y:S02]  /*13230*/  IADD3 R2, P0, R2, R0, RZ ;  /* 0x0000000002027210 */ /* 0x004fe40007f1e0ff */
[----:B------:R-:W-:Y:S02]  /*13240*/  ISETP.NE.U32.AND P1, PT, R7, 0x1, PT ;  /* 0x000000010700780c */ /* 0x000fe40003f25070 */
[----:B------:R-:W-:Y:S01]  /*13250*/  PRMT R7, R17, 0x8880, RZ ;  /* 0x0000888011077816 */ /* 0x000fe200000000ff */
[----:B---3--:R-:W-:Y:S01]  /*13260*/  IMAD.X R3, RZ, RZ, R3, P0 ;  /* 0x000000ffff037224 */ /* 0x008fe200000e0603 */
        /* <DEDUP_REMOVED lines=25> */
[----:B------:R-:W2:Y:S04]  /*13400*/  SHFL.IDX PT, R3, R6, 0x1, 0x181f ;  /* 0x00381f0006037f89 */ /* 0x000ea800000e0000 */
[----:B------:R-:W-:Y:S01]  /*13410*/  SHFL.IDX PT, R6, R6, 0x3, 0x181f ;  /* 0x00781f0006067f89 */ /* 0x000fe200000e0000 */
[----:B0-----:R-:W-:-:S05]  /*13420*/  IADD3 R2, P6, R2, R0, RZ ;  /* 0x0000000002027210 */ /* 0x001fca0007fde0ff */
[----:B--2---:R-:W-:Y:S01]  /*13430*/  IMAD.X R3, RZ, RZ, R3, P6 ;  /* 0x000000ffff037224 */ /* 0x004fe200030e0603 */
        /* <DEDUP_REMOVED lines=39> */
[----:B0-----:R0:W2:Y:S02]  /*136b0*/  SHFL.IDX PT, R2, R4, 0x3, 0x181f ;  /* 0x00781f0004027f89 */ /* 0x0010a400000e0000 */
.L_x_2421:
        /* <DEDUP_REMOVED lines=11> */
[----:B--2---:R-:W-:Y:S02]  /*13770*/  IADD3 R2, P0, R2, R0, RZ ;  /* 0x0000000002027210 */ /* 0x004fe40007f1e0ff */
        /* <DEDUP_REMOVED lines=22> */
.L_x_2339:
        /* <DEDUP_REMOVED lines=11> */
.L_x_2340:
[----:B------:R-:W2:Y:S01]  /*13990*/  LDL.LU R2, [R1+0x4] ;  /* 0x0000040001027983 */ /* 0x000ea20000300800 */
[----:B------:R3:W-:Y:S01]  /*139a0*/  SYNCS.ARRIVE.TRANS64.A1T0 RZ, [R27+URZ+0x28c50], RZ ;  /* 0x028c50ff1bff79a7 */ /* 0x0007e2000810003f */
[----:B------:R-:W-:Y:S01]  /*139b0*/  BSSY B0, `(.L_x_2341) ;  /* 0x00000f7000007945 */ /* 0x000fe20003800000 */
[----:B--2---:R-:W-:-:S05]  /*139c0*/  VIADD R7, R2, 0xfffffffe ;  /* 0xfffffffe02077836 */ /* 0x004fca0000000000 */
[----:B------:R-:W-:-:S13]  /*139d0*/  ISETP.GE.AND P0, PT, R7, R32, PT ;  /* 0x000000200700720c */ /* 0x000fda0003f06270 */
[----:B---3--:R-:W-:Y:S05]  /*139e0*/  @!P0 BRA `(.L_x_2342) ;  /* 0x0000000c00cc8947 */ /* 0x008fea0003800000 */
[----:B------:R-:W2:Y:S01]  /*139f0*/  LDL.LU R2, [R1+0x14] ;  /* 0x0000140001027983 */ /* 0x000ea20000300800 */
[----:B------:R-:W-:-:S04]  /*13a00*/  LOP3.LUT R29, R17, 0x80, RZ, 0xc0, !PT ;  /* 0x00000080111d7812 */ /* 0x000fc800078ec0ff */
[----:B------:R-:W-:Y:S02]  /*13a10*/  SHF.R.U32.HI R29, RZ, 0x3, R29 ;  /* 0x00000003ff1d7819 */ /* 0x000fe4000001161d */
[----:B--2---:R-:W-:-:S04]  /*13a20*/  LOP3.LUT R30, R2, 0x40, RZ, 0xc0, !PT ;  /* 0x00000040021e7812 */ /* 0x004fc800078ec0ff */
[----:B------:R-:W-:-:S07]  /*13a30*/  SHF.R.U32.HI R30, RZ, 0x2, R30 ;  /* 0x00000002ff1e7819 */ /* 0x000fce000001161e */
.L_x_2355:
[----:B--2---:R-:W2:Y:S01]  /*13a40*/  S2R R2, SR_TID.X ;  /* 0x0000000000027919 */ /* 0x004ea20000002100 */
[----:B---3--:R-:W3:Y:S01]  /*13a50*/  LDC R3, c[0x0][0x430] ;  /* 0x00010c00ff037b82 */ /* 0x008ee20000000800 */
[----:B------:R-:W-:Y:S01]  /*13a60*/  IMAD R6, R7, 0x40, R31 ;  /* 0x0000004007067824 */ /* 0x000fe200078e021f */
[----:B------:R-:W-:Y:S05]  /*13a70*/  YIELD ;  /* 0x0000000000007946 */ /* 0x000fea0003800000 */
[----:B0-----:R-:W0:Y:S01]  /*13a80*/  S2R R4, SR_TID.X ;  /* 0x0000000000047919 */ /* 0x001e220000002100 */
[----:B------:R-:W-:Y:S01]  /*13a90*/  IMAD.U32 R11, RZ, RZ, UR36 ;  /* 0x00000024ff0b7e24 */ /* 0x000fe2000f8e00ff */
[----:B------:R-:W-:Y:S01]  /*13aa0*/  ULDC UR4, c[0x0][0x430] ;  /* 0x00010c0000047ab9 */ /* 0x000fe20000000800 */
[----:B------:R-:W-:Y:S01]  /*13ab0*/  VIADD R24, R24, 0x1 ;  /* 0x0000000118187836 */ /* 0x000fe20000000000 */
[----:B---3--:R-:W-:-:S02]  /*13ac0*/  ISETP.NE.AND P0, PT, R3, 0x1, PT ;  /* 0x000000010300780c */ /* 0x008fc40003f05270 */
[----:B--2---:R-:W-:-:S04]  /*13ad0*/  LOP3.LUT R2, R2, 0x7f, RZ, 0xc0, !PT ;  /* 0x0000007f02027812 */ /* 0x004fc800078ec0ff */
[----:B------:R-:W-:-:S07]  /*13ae0*/  SHF.R.U32.HI R2, RZ, 0x3, R2 ;  /* 0x00000003ff027819 */ /* 0x000fce0000011602 */
[----:B------:R-:W2:Y:S01]  /*13af0*/  @P0 LDC R3, c[0x0][0x434] ;  /* 0x00010d00ff030b82 */ /* 0x000ea20000000800 */
[----:B0-----:R-:W-:-:S05]  /*13b00*/  IMAD.SHL.U32 R4, R4, 0x10, RZ ;  /* 0x0000001004047824 */ /* 0x001fca00078e00ff */
[----:B------:R-:W-:Y:S02]  /*13b10*/  LOP3.LUT R4, R2, 0x70, R4, 0xf8, !PT ;  /* 0x0000007002047812 */ /* 0x000fe400078ef804 */
[----:B------:R-:W0:Y:S02]  /*13b20*/  @P0 LDC R2, c[0x0][0x438] ;  /* 0x00010e00ff020b82 */ /* 0x000e240000000800 */
[C---:B------:R-:W-:Y:S01]  /*13b30*/  ISETP.GT.U32.AND P1, PT, R4.reuse, 0x3f, PT ;  /* 0x0000003f0400780c */ /* 0x040fe20003f24070 */
[----:B------:R-:W-:-:S04]  /*13b40*/  IMAD.IADD R6, R4, 0x1, R6 ;  /* 0x0000000104067824 */ /* 0x000fc800078e0206 */
[----:B------:R-:W-:-:S08]  /*13b50*/  IMAD.MOV.U32 R10, RZ, RZ, R6 ;  /* 0x000000ffff0a7224 */ /* 0x000fd000078e0006 */
[----:B------:R-:W3:Y:S01]  /*13b60*/  @!P1 LDC.64 R4, c[0x0][0x428] ;  /* 0x00010a00ff049b82 */ /* 0x000ee20000000a00 */
[----:B--2---:R-:W-:-:S07]  /*13b70*/  @P0 IMAD.HI.U32 R3, R6, R3, RZ ;  /* 0x0000000306030227 */ /* 0x004fce00078e00ff */
[----:B------:R-:W2:Y:S01]  /*13b80*/  @!P1 LDC.64 R8, c[0x0][0x418] ;  /* 0x00010600ff089b82 */ /* 0x000ea20000000a00 */
[----:B0-----:R-:W-:-:S04]  /*13b90*/  @P0 SHF.R.U32.HI R10, RZ, R2, R3 ;  /* 0x00000002ff0a0219 */ /* 0x001fc80000011603 */
[--C-:B------:R-:W-:Y:S01]  /*13ba0*/  @!P1 SHF.R.S32.HI R3, RZ, 0x1f, R10.reuse ;  /* 0x0000001fff039819 */ /* 0x100fe2000001140a */
[----:B------:R-:W-:-:S04]  /*13bb0*/  @!P1 IMAD.MOV.U32 R2, RZ, RZ, R10 ;  /* 0x000000ffff029224 */ /* 0x000fc800078e000a */
[----:B---3--:R-:W-:-:S04]  /*13bc0*/  @!P1 IMAD.WIDE.U32 R2, R28, R4, R2 ;  /* 0x000000041c029225 */ /* 0x008fc800078e0002 */
[----:B------:R-:W-:-:S04]  /*13bd0*/  @!P1 IMAD R4, R33, R4, RZ ;  /* 0x0000000421049224 */ /* 0x000fc800078e02ff */
[----:B------:R-:W-:Y:S01]  /*13be0*/  @!P1 IMAD R5, R28, R5, R4 ;  /* 0x000000051c059224 */ /* 0x000fe200078e0204 */
[----:B--2---:R-:W-:Y:S01]  /*13bf0*/  @!P1 LEA R8, P0, R2, R8, 0x2 ;  /* 0x0000000802089211 */ /* 0x004fe200078010ff */
[----:B------:R-:W-:-:S03]  /*13c00*/  IMAD.MOV.U32 R4, RZ, RZ, RZ ;  /* 0x000000ffff047224 */ /* 0x000fc600078e00ff */
[----:B------:R-:W-:Y:S01]  /*13c10*/  @!P1 IADD3 R3, R5, R3, RZ ;  /* 0x0000000305039210 */ /* 0x000fe20007ffe0ff */
[----:B------:R-:W-:-:S03]  /*13c20*/  IMAD.MOV R5, RZ, RZ, -R10 ;  /* 0x000000ffff057224 */ /* 0x000fc600078e0a0a */
[----:B------:R-:W-:Y:S01]  /*13c30*/  @!P1 LEA.HI.X R9, R2, R9, R3, 0x2, P0 ;  /* 0x0000000902099211 */ /* 0x000fe200000f1403 */
[----:B------:R-:W-:Y:S01]  /*13c40*/  IMAD R5, R5, UR4, R6 ;  /* 0x0000000405057c24 */ /* 0x000fe2000f8e0206 */
[----:B------:R-:W-:-:S03]  /*13c50*/  ISETP.NE.AND P0, PT, R24, 0x2, PT ;  /* 0x000000021800780c */ /* 0x000fc60003f05270 */
[----:B------:R0:W5:Y:S01]  /*13c60*/  @!P1 LDG.E R4, desc[UR54][R8.64] ;  /* 0x0000003608049981 */ /* 0x000162000c1e1900 */
[----:B------:R-:W-:Y:S01]  /*13c70*/  ISETP.NE.AND P1, PT, R11, 0x3, PT ;  /* 0x000000030b00780c */ /* 0x000fe20003f25270 */
[----:B------:R-:W-:Y:S01]  /*13c80*/  IMAD.MOV.U32 R3, RZ, RZ, R7 ;  /* 0x000000ffff037224 */ /* 0x000fe200078e0007 */
[----:B------:R-:W-:Y:S01]  /*13c90*/  SEL R2, RZ, 0x1, P0 ;  /* 0x00000001ff027807 */ /* 0x000fe20000000000 */
[----:B------:R-:W-:Y:S01]  /*13ca0*/  VIADD R7, R7, 0xffffffff ;  /* 0xffffffff07077836 */ /* 0x000fe20000000000 */
[----:B------:R-:W-:Y:S02]  /*13cb0*/  SEL R24, R24, RZ, P0 ;  /* 0x000000ff18187207 */ /* 0x000fe40000000000 */
[----:B------:R-:W-:Y:S02]  /*13cc0*/  LOP3.LUT R25, R25, R2, RZ, 0x3c, !PT ;  /* 0x0000000219197212 */ /* 0x000fe400078e3cff */
[----:B------:R-:W-:-:S05]  /*13cd0*/  ISETP.GT.AND P3, PT, R3, R32, PT ;  /* 0x000000200300720c */ /* 0x000fca0003f64270 */
[----:B01----:R-:W-:Y:S08]  /*13ce0*/  @!P1 BRA `(.L_x_2343) ;  /* 0x0000000000049947 */ /* 0x003ff00003800000 */
[----:B------:R-:W-:Y:S01]  /*13cf0*/  BPT.TRAP 0x1 ;  /* 0x000000040000795c */ /* 0x000fe20000300000 */
.L_x_2343:
[----:B------:R-:W-:Y:S01]  /*13d00*/  IMAD R6, R24, 0x8, R23 ;  /* 0x0000000818067824 */ /* 0x000fe200078e0217 */
[----:B------:R-:W-:Y:S01]  /*13d10*/  SHF.L.U32 R17, R25, 0x1f, RZ ;  /* 0x0000001f19117819 */ /* 0x000fe200000006ff */
[----:B------:R-:W-:Y:S01]  /*13d20*/  BSSY B1, `(.L_x_2344) ;  /* 0x0000004000017945 */ /* 0x000fe20003800000 */
[----:B------:R-:W-:Y:S02]  /*13d30*/  SHF.R.S32.HI R9, RZ, 0x1f, R5 ;  /* 0x0000001fff097819 */ /* 0x000fe40000011405 */
[----:B------:R-:W0:Y:S02]  /*13d40*/  SYNCS.PHASECHK.TRANS64.TRYWAIT P0, [R6+URZ+0x28c40], R17 ;  /* 0x028c4011060075a7 */ /* 0x000e24000800017f */
[----:B0-----:R-:W-:Y:S05]  /*13d50*/  @!P0 BRA `(.L_x_2345) ;  /* 0x0000003400708947 */ /* 0x001fea0003800000 */
.L_x_2422:
[----:B------:R-:W-:Y:S05]  /*13d60*/  BSYNC B1 ;  /* 0x0000000000017941 */ /* 0x000fea0003800000 */
.L_x_2344:
        /* <DEDUP_REMOVED lines=42> */
.L_x_2432:
        /* <DEDUP_REMOVED lines=8> */
.L_x_2347:
        /* <DEDUP_REMOVED lines=11> */
.L_x_2348:
[----:B------:R2:W-:Y:S01]  /*14140*/  SYNCS.ARRIVE.TRANS64.A1T0 RZ, [R6+URZ+0x28c30], RZ ;  /* 0x028c30ff06ff79a7 */ /* 0x0005e2000810003f */
[----:B------:R-:W-:Y:S05]  /*14150*/  @!P2 BRA `(.L_x_2349) ;  /* 0x000000000004a947 */ /* 0x000fea0003800000 */
[----:B------:R-:W-:Y:S01]  /*14160*/  BPT.TRAP 0x1 ;  /* 0x000000040000795c */ /* 0x000fe20000300000 */
.L_x_2349:
[----:B------:R-:W3:Y:S01]  /*14170*/  SYNCS.PHASECHK.TRANS64.TRYWAIT P0, [R6+URZ+0x28c60], R17 ;  /* 0x028c6011060075a7 */ /* 0x000ee2000800017f */
[----:B------:R-:W-:Y:S04]  /*14180*/  BSSY B1, `(.L_x_2350) ;  /* 0x0000002000017945 */ /* 0x000fe80003800000 */
[----:B---3--:R-:W-:Y:S05]  /*14190*/  @!P0 BRA `(.L_x_2351) ;  /* 0x0000003400908947 */ /* 0x008fea0003800000 */
.L_x_2433:
[----:B------:R-:W-:Y:S05]  /*141a0*/  BSYNC B1 ;  /* 0x0000000000017941 */ /* 0x000fea0003800000 */
.L_x_2350:
        /* <DEDUP_REMOVED lines=81> */
.L_x_2443:
        /* <DEDUP_REMOVED lines=25> */
.L_x_2353:
        /* <DEDUP_REMOVED lines=11> */
.L_x_2354:
[----:B------:R3:W-:Y:S01]  /*14900*/  SYNCS.ARRIVE.TRANS64.A1T0 RZ, [R6+URZ+0x28c50], RZ ;  /* 0x028c50ff06ff79a7 */ /* 0x0007e2000810003f */
[----:B------:R-:W-:Y:S05]  /*14910*/  @P3 BRA `(.L_x_2355) ;  /* 0xfffffff000483947 */ /* 0x000fea000383ffff */
.L_x_2342:
[----:B------:R-:W-:Y:S05]  /*14920*/  BSYNC B0 ;  /* 0x0000000000007941 */ /* 0x000fea0003800000 */
.L_x_2341:
        /* <DEDUP_REMOVED lines=21> */
.L_x_2357:
[----:B------:R-:W-:Y:S05]  /*14a80*/  BSYNC B0 ;  /* 0x0000000000007941 */ /* 0x000fea0003800000 */
.L_x_2356:
[----:B------:R-:W-:-:S07]  /*14a90*/  SEL R24, R24, RZ, P0 ;  /* 0x000000ff18187207 */ /* 0x000fce0000000000 */
.L_x_2316:
[----:B------:R-:W-:Y:S05]  /*14aa0*/  BSYNC B7 ;  /* 0x0000000000077941 */ /* 0x000fea0003800000 */
.L_x_2314:
        /* <DEDUP_REMOVED lines=11> */
.L_x_2358:
        /* <DEDUP_REMOVED lines=17> */
[----:B----4-:R-:W-:Y:S01]  /*14c70*/  @!P1 IMAD.MOV.U32 R17, RZ, RZ, R2 ;  /* 0x000000ffff119224 */ /* 0x010fe200078e0002 */
[----:B------:R-:W-:-:S04]  /*14c80*/  ISETP.NE.AND P1, PT, R8, RZ, PT ;  /* 0x000000ff0800720c */ /* 0x000fc80003f25270 */
[----:B------:R-:W0:Y:S02]  /*14c90*/  SHFL.UP PT, R14, R17, 0x1, RZ ;  /* 0x04200000110e7989 */ /* 0x000e2400000e00ff */
[----:B0-----:R-:W-:-:S04]  /*14ca0*/  SEL R4, R14, RZ, P1 ;  /* 0x000000ff0e047207 */ /* 0x001fc80000800000 */
[----:B------:R-:W-:-:S05]  /*14cb0*/  IADD3 R4, R17, R4, RZ ;  /* 0x0000000411047210 */ /* 0x000fca0007ffe0ff */
[----:B------:R-:W0:Y:S02]  /*14cc0*/  SHFL.UP PT, R14, R4, 0x2, RZ ;  /* 0x04400000040e7989 */ /* 0x000e2400000e00ff */
[----:B0-----:R-:W-:-:S05]  /*14cd0*/  SEL R5, R14, RZ, P2 ;  /* 0x000000ff0e057207 */ /* 0x001fca0001000000 */
[----:B--23--:R-:W-:Y:S02]  /*14ce0*/  IMAD.IADD R6, R4, 0x1, R5 ;  /* 0x0000000104067824 */ /* 0x00cfe400078e0205 */
[----:B------:R-:W-:Y:S04]  /*14cf0*/  SHFL.IDX PT, R5, R16, 0x1, 0x1f ;  /* 0x00201f0010057f89 */ /* 0x000fe800000e0000 */
        /* <DEDUP_REMOVED lines=10> */
.L_x_2453:
[----:B------:R-:W-:Y:S02]  /*14da0*/  ULDC UR4, c[0x0][0xc38] ;  /* 0x00030e0000047ab9 */ /* 0x000fe40000000800 */
[----:B------:R-:W-:-:S04]  /*14db0*/  IMAD.U32 R4, RZ, RZ, UR4 ;  /* 0x00000004ff047e24 */ /* 0x000fc8000f8e00ff */
[----:B--2---:R-:W-:-:S04]  /*14dc0*/  IMAD R14, R14, R4, RZ ;  /* 0x000000040e0e7224 */ /* 0x004fc800078e02ff */
[----:B------:R-:W-:-:S05]  /*14dd0*/  IMAD.IADD R5, R5, 0x1, R14 ;  /* 0x0000000105057824 */ /* 0x000fca00078e020e */
[----:B------:R-:W-:-:S13]  /*14de0*/  ISETP.GT.AND P6, PT, R5, R0, PT ;  /* 0x000000000500720c */ /* 0x000fda0003fc4270 */
[----:B------:R-:W-:Y:S05]  /*14df0*/  @P6 BRA `(.L_x_2361) ;  /* 0x00000000009c6947 */ /* 0x000fea0003800000 */
.L_x_2366:
        /* <DEDUP_REMOVED lines=14> */
.L_x_2364:
[----:B------:R-:W-:Y:S05]  /*14ee0*/  BSYNC B0 ;  /* 0x0000000000007941 */ /* 0x000fea0003800000 */
.L_x_2363:
        /* <DEDUP_REMOVED lines=18> */
.L_x_2461:
[----:B------:R-:W-:Y:S02]  /*15010*/  ULDC UR4, c[0x0][0xc38] ;  /* 0x00030e0000047ab9 */ /* 0x000fe40000000800 */
[----:B------:R-:W-:-:S04]  /*15020*/  IMAD.U32 R4, RZ, RZ, UR4 ;  /* 0x00000004ff047e24 */ /* 0x000fc8000f8e00ff */
[----:B--2---:R-:W-:-:S04]  /*15030*/  IMAD R14, R14, R4, RZ ;  /* 0x000000040e0e7224 */ /* 0x004fc800078e02ff */
[----:B------:R-:W-:-:S05]  /*15040*/  IMAD.IADD R5, R14, 0x1, R5 ;  /* 0x000000010e057824 */ /* 0x000fca00078e0205 */
[----:B------:R-:W-:-:S13]  /*15050*/  ISETP.GT.AND P6, PT, R5, R0, PT ;  /* 0x000000000500720c */ /* 0x000fda0003fc4270 */
[----:B------:R-:W-:Y:S05]  /*15060*/  @!P6 BRA `(.L_x_2366) ;  /* 0xfffffffc0064e947 */ /* 0x000fea000383ffff */
.L_x_2361:
        /* <DEDUP_REMOVED lines=8> */
.L_x_2465:
[----:B------:R-:W-:Y:S01]  /*150f0*/  ISETP.NE.AND P0, PT, R3, RZ, PT ;  /* 0x000000ff0300720c */ /* 0x000fe20003f05270 */
[----:B------:R-:W-:-:S12]  /*15100*/  IMAD.MOV.U32 R14, RZ, RZ, RZ ;  /* 0x000000ffff0e7224 */ /* 0x000fd800078e00ff */
[----:B------:R-:W-:Y:S05]  /*15110*/  @!P0 BRA `(.L_x_2368) ;  /* 0x0000000000108947 */ /* 0x000fea0003800000 */
[----:B------:R-:W-:Y:S01]  /*15120*/  UMOV UR4, 0xffffffff ;  /* 0xffffffff00047882 */ /* 0x000fe20000000000 */
[----:B------:R-:W-:Y:S02]  /*15130*/  VIADD R12, R6, 0xffffffff ;  /* 0xffffffff060c7836 */ /* 0x000fe40000000000 */
[----:B------:R-:W-:Y:S05]  /*15140*/  BRA.DIV UR4, `(.L_x_2369) ;  /* 0x0000003604bc7947 */ /* 0x000fea000b800000 */
[----:B------:R4:W0:Y:S02]  /*15150*/  SHFL.IDX PT, R14, R2, R12, 0x1f ;  /* 0x00001f0c020e7589 */ /* 0x00082400000e0000 */
.L_x_2368:
[----:B0---4-:R-:W0:Y:S01]  /*15160*/  LDC.64 R2, c[0x0][0xc90] ;  /* 0x00032400ff027b82 */ /* 0x011e220000000a00 */
[----:B------:R-:W-:-:S04]  /*15170*/  IMAD.IADD R19, R6, 0x1, R19 ;  /* 0x0000000106137824 */ /* 0x000fc800078e0213 */
[----:B0-----:R-:W-:-:S05]  /*15180*/  IMAD.WIDE R2, R19, 0x4, R2 ;  /* 0x0000000413027825 */ /* 0x001fca00078e0202 */
[----:B------:R0:W2:Y:S01]  /*15190*/  LDG.E R7, desc[UR54][R2.64] ;  /* 0x0000003602077981 */ /* 0x0000a2000c1e1900 */
[----:B------:R-:W-:Y:S02]  /*151a0*/  IMAD R16, R14, R4, R5 ;  /* 0x000000040e107224 */ /* 0x000fe400078e0205 */
[----:B0-----:R-:W-:Y:S02]  /*151b0*/  IMAD.MOV.U32 R2, RZ, RZ, RZ ;  /* 0x000000ffff027224 */ /* 0x001fe400078e00ff */
[----:B--23--:R-:W-:-:S05]  /*151c0*/  IMAD R6, R17, R7, RZ ;  /* 0x0000000711067224 */ /* 0x00cfca00078e02ff */
[----:B------:R-:W-:-:S04]  /*151d0*/  IABS R8, R6 ;  /* 0x0000000600087213 */ /* 0x000fc80000000000 */
[----:B------:R-:W0:Y:S08]  /*151e0*/  I2F.RP R9, R8 ;  /* 0x0000000800097306 */ /* 0x000e300000209400 */
[----:B0-----:R-:W0:Y:S02]  /*151f0*/  MUFU.RCP R9, R9 ;  /* 0x0000000900097308 */ /* 0x001e240000001000 */
[----:B0-----:R-:W-:-:S06]  /*15200*/  VIADD R10, R9, 0xffffffe ;  /* 0x0ffffffe090a7836 */ /* 0x001fcc0000000000 */
[----:B------:R-:W0:Y:S02]  /*15210*/  F2I.FTZ.U32.TRUNC.NTZ R3, R10 ;  /* 0x0000000a00037305 */ /* 0x000e24000021f000 */
[----:B0-----:R-:W-:-:S04]  /*15220*/  IMAD.MOV R11, RZ, RZ, -R3 ;  /* 0x000000ffff0b7224 */ /* 0x001fc800078e0a03 */
[----:B------:R-:W-:-:S04]  /*15230*/  IMAD R5, R11, R8, RZ ;  /* 0x000000080b057224 */ /* 0x000fc800078e02ff */
[----:B------:R-:W-:-:S04]  /*15240*/  IMAD.HI.U32 R2, R3, R5, R2 ;  /* 0x0000000503027227 */ /* 0x000fc800078e0002 */
[----:B------:R-:W-:Y:S01]  /*15250*/  IMAD.IADD R5, R0, 0x1, -R16 ;  /* 0x0000000100057824 */ /* 0x000fe200078e0a10 */
[----:B------:R-:W-:-:S04]  /*15260*/  IABS R0, R6 ;  /* 0x0000000600007213 */ /* 0x000fc80000000000 */
[----:B------:R-:W-:Y:S01]  /*15270*/  IABS R3, R5 ;  /* 0x0000000500037213 */ /* 0x000fe20000000000 */
[----:B------:R-:W-:-:S04]  /*15280*/  IMAD.MOV R0, RZ, RZ, -R0 ;  /* 0x000000ffff007224 */ /* 0x000fc800078e0a00 */
        /* <DEDUP_REMOVED lines=12> */
[----:B------:R-:W-:Y:S02]  /*15350*/  IMAD R0, R7, R2, RZ ;  /* 0x0000000207007224 */ /* 0x000fe400078e02ff */
[----:B------:R-:W-:Y:S02]  /*15360*/  IMAD.MOV R2, RZ, RZ, -R2 ;  /* 0x000000ffff027224 */ /* 0x000fe400078e0a02 */
[----:B------:R-:W-:Y:S02]  /*15370*/  IMAD.MOV R3, RZ, RZ, -R0 ;  /* 0x000000ffff037224 */ /* 0x000fe400078e0a00 */
[----:B------:R-:W-:-:S03]  /*15380*/  IMAD R5, R6, R2, R5 ;  /* 0x0000000206057224 */ /* 0x000fc600078e0205 */
[----:B------:R-:W-:-:S04]  /*15390*/  VIADDMNMX R4, R3, R4, R7, PT ;  /* 0x0000000403047246 */ /* 0x000fc80003800107 */
[-C--:B------:R-:W-:Y:S02]  /*153a0*/  IABS R7, R4.reuse ;  /* 0x0000000400077213 */ /* 0x080fe40000000000 */
[----:B------:R-:W-:Y:S02]  /*153b0*/  IABS R6, R4 ;  /* 0x0000000400067213 */ /* 0x000fe40000000000 */
[----:B------:R-:W0:Y:S03]  /*153c0*/  I2F.RP R8, R7 ;  /* 0x0000000700087306 */ /* 0x000e260000209400 */
[----:B------:R-:W-:-:S05]  /*153d0*/  IMAD.MOV R6, RZ, RZ, -R6 ;  /* 0x000000ffff067224 */ /* 0x000fca00078e0a06 */
[----:B0-----:R-:W0:Y:S02]  /*153e0*/  MUFU.RCP R8, R8 ;  /* 0x0000000800087308 */ /* 0x001e240000001000 */
[----:B0-----:R-:W-:-:S06]  /*153f0*/  IADD3 R3, R8, 0xffffffe, RZ ;  /* 0x0ffffffe08037810 */ /* 0x001fcc0007ffe0ff */
[----:B------:R-:W0:Y:S02]  /*15400*/  F2I.FTZ.U32.TRUNC.NTZ R3, R3 ;  /* 0x0000000300037305 */ /* 0x000e24000021f000 */
[----:B0-----:R-:W-:-:S04]  /*15410*/  IMAD.MOV R2, RZ, RZ, -R3 ;  /* 0x000000ffff027224 */ /* 0x001fc800078e0a03 */
[----:B------:R-:W-:Y:S02]  /*15420*/  IMAD R9, R2, R7, RZ ;  /* 0x0000000702097224 */ /* 0x000fe400078e02ff */
[----:B------:R-:W-:-:S04]  /*15430*/  IMAD.MOV.U32 R2, RZ, RZ, RZ ;  /* 0x000000ffff027224 */ /* 0x000fc800078e00ff */
[----:B------:R-:W-:Y:S01]  /*15440*/  IMAD.HI.U32 R2, R3, R9, R2 ;  /* 0x0000000903027227 */ /* 0x000fe200078e0002 */
[----:B------:R-:W-:Y:S02]  /*15450*/  IABS R9, R5 ;  /* 0x0000000500097213 */ /* 0x000fe40000000000 */
[C---:B------:R-:W-:Y:S01]  /*15460*/  LOP3.LUT R3, R5.reuse, R4, RZ, 0x3c, !PT ;  /* 0x0000000405037212 */ /* 0x040fe200078e3cff */
[----:B------:R-:W-:Y:S02]  /*15470*/  IMAD.IADD R5, R5, 0x1, R0 ;  /* 0x0000000105057824 */ /* 0x000fe400078e0200 */
[----:B------:R-:W-:Y:S01]  /*15480*/  IMAD.HI.U32 R2, R2, R9, RZ ;  /* 0x0000000902027227 */ /* 0x000fe200078e00ff */
[----:B------:R-:W-:-:S03]  /*15490*/  ISETP.GE.AND P2, PT, R3, RZ, PT ;  /* 0x000000ff0300720c */ /* 0x000fc60003f46270 */
[----:B------:R-:W-:-:S05]  /*154a0*/  IMAD R6, R2, R6, R9 ;  /* 0x0000000602067224 */ /* 0x000fca00078e0209 */
[----:B------:R-:W-:-:S13]  /*154b0*/  ISETP.GT.U32.AND P1, PT, R7, R6, PT ;  /* 0x000000060700720c */ /* 0x000fda0003f24070 */
[----:B------:R-:W-:Y:S02]  /*154c0*/  @!P1 IMAD.IADD R6, R6, 0x1, -R7 ;  /* 0x0000000106069824 */ /* 0x000fe400078e0a07 */
[----:B------:R-:W-:Y:S01]  /*154d0*/  @!P1 VIADD R2, R2, 0x1 ;  /* 0x0000000102029836 */ /* 0x000fe20000000000 */
[----:B------:R-:W-:Y:S02]  /*154e0*/  ISETP.NE.AND P1, PT, R4, RZ, PT ;  /* 0x000000ff0400720c */ /* 0x000fe40003f25270 */
[----:B------:R-:W-:-:S13]  /*154f0*/  ISETP.GE.U32.AND P0, PT, R6, R7, PT ;  /* 0x000000070600720c */ /* 0x000fda0003f06070 */
[----:B------:R-:W-:-:S04]  /*15500*/  @P0 VIADD R2, R2, 0x1 ;  /* 0x0000000102020836 */ /* 0x000fc80000000000 */
[----:B------:R-:W-:Y:S01]  /*15510*/  @!P2 IMAD.MOV R2, RZ, RZ, -R2 ;  /* 0x000000ffff02a224 */ /* 0x000fe200078e0a02 */
[----:B------:R-:W-:Y:S01]  /*15520*/  @!P1 LOP3.LUT R2, RZ, R4, RZ, 0x33, !PT ;  /* 0x00000004ff029212 */ /* 0x000fe200078e33ff */
[----:B------:R-:W-:-:S04]  /*15530*/  IMAD.MOV R4, RZ, RZ, -R4 ;  /* 0x000000ffff047224 */ /* 0x000fc800078e0a04 */
[----:B------:R-:W-:Y:S01]  /*15540*/  IMAD R18, R2, R4, R5 ;  /* 0x0000000402127224 */ /* 0x000fe200078e0205 */
[----:B------:R-:W-:-:S05]  /*15550*/  LOP3.LUT R2, RZ, R2, RZ, 0x33, !PT ;  /* 0x00000002ff027212 */ /* 0x000fca00078e33ff */
[----:B------:R-:W-:Y:S01]  /*15560*/  IMAD.IADD R17, R17, 0x1, R2 ;  /* 0x0000000111117824 */ /* 0x000fe200078e0202 */
[----:B------:R-:W-:Y:S06]  /*15570*/  BRA `(.L_x_2370) ;  /* 0x00000000001c7947 */ /* 0x000fec0003800000 */
.L_x_2362:
[----:B------:R-:W-:Y:S01]  /*15580*/  UMOV UR4, URZ ;  /* 0x0000003f00047c82 */ /* 0x000fe20008000000 */
[----:B------:R-:W-:Y:S01]  /*15590*/  UMOV UR5, URZ ;  /* 0x0000003f00057c82 */ /* 0x000fe20008000000 */
[----:B------:R-:W-:Y:S01]  /*155a0*/  ULDC UR6, c[0x0][0xc3c] ;  /* 0x00030f0000067ab9 */ /* 0x000fe20000000800 */
[----:B------:R-:W-:Y:S02]  /*155b0*/  IMAD.MOV.U32 R16, RZ, RZ, R0 ;  /* 0x000000ffff107224 */ /* 0x000fe400078e0000 */
[----:B------:R-:W-:Y:S02]  /*155c0*/  IMAD.U32 R17, RZ, RZ, UR4 ;  /* 0x00000004ff117e24 */ /* 0x000fe4000f8e00ff */
[----:B------:R-:W-:Y:S02]  /*155d0*/  IMAD.U32 R18, RZ, RZ, UR5 ;  /* 0x00000005ff127e24 */ /* 0x000fe4000f8e00ff */
[----:B------:R-:W-:-:S07]  /*155e0*/  IMAD.U32 R19, RZ, RZ, UR6 ;  /* 0x00000006ff137e24 */ /* 0x000fce000f8e00ff */
.L_x_2370:
        /* <DEDUP_REMOVED lines=10> */
.L_x_2359:
[----:B------:R-:W-:Y:S02]  /*15690*/  ULDC UR4, c[0x0][0xc3c] ;  /* 0x00030f0000047ab9 */ /* 0x000fe40000000800 */
[----:B0-----:R-:W-:-:S13]  /*156a0*/  ISETP.GE.AND P0, PT, R19, UR4, PT ;  /* 0x0000000413007c0c */ /* 0x001fda000bf06270 */
[----:B------:R-:W-:Y:S05]  /*156b0*/  @!P0 BRA `(.L_x_2371) ;  /* 0xffffffb400448947 */ /* 0x000fea000383ffff */
[----:B------:R-:W-:Y:S05]  /*156c0*/  BSYNC B8 ;  /* 0x0000000000087941 */ /* 0x000fea0003800000 */
.L_x_2302:
[----:B------:R-:W5:Y:S01]  /*156d0*/  LDL.LU R0, [R1+0x10] ;  /* 0x0000100001007983 */ /* 0x000f620000300800 */
[----:B------:R-:W-:Y:S01]  /*156e0*/  BSSY B0, `(.L_x_2372) ;  /* 0x000000b000007945 */ /* 0x000fe20003800000 */
[----:B------:R-:W1:Y:S01]  /*156f0*/  S2R R5, SR_CgaCtaId ;  /* 0x0000000000057919 */ /* 0x000e620000008800 */
[----:B-----5:R-:W-:-:S05]  /*15700*/  VIADD R0, R0, 0x1 ;  /* 0x0000000100007836 */ /* 0x020fca0000000000 */
[----:B0-----:R-:W-:-:S04]  /*15710*/  LEA.HI R2, R0, R0, RZ, 0x1 ;  /* 0x0000000000027211 */ /* 0x001fc800078f08ff */
[----:B------:R-:W-:Y:S02]  /*15720*/  LOP3.LUT R3, R2, 0xfffffffe, RZ, 0xc0, !PT ;  /* 0xfffffffe02037812 */ /* 0x000fe400078ec0ff */
[----:B------:R-:W-:-:S03]  /*15730*/  MOV R2, 0x400 ;  /* 0x0000040000027802 */ /* 0x000fc60000000f00 */
[----:B------:R-:W-:Y:S01]  /*15740*/  IMAD.IADD R0, R0, 0x1, -R3 ;  /* 0x0000000100007824 */ /* 0x000fe200078e0a03 */
[----:B-1----:R-:W-:-:S04]  /*15750*/  LEA R5, R5, R2, 0x18 ;  /* 0x0000000205057211 */ /* 0x002fc800078ec0ff */
[----:B------:R-:W-:-:S04]  /*15760*/  SHF.L.U32 R0, R0, 0x1f, RZ ;  /* 0x0000001f00007819 */ /* 0x000fc800000006ff */
[----:B------:R-:W0:Y:S02]  /*15770*/  SYNCS.PHASECHK.TRANS64.TRYWAIT P0, [R5+URZ+0x28c20], R0 ;  /* 0x028c2000050075a7 */ /* 0x000e24000800017f */
[----:B0-----:R-:W-:Y:S05]  /*15780*/  @!P0 BRA `(.L_x_2373) ;  /* 0x0000003000508947 */ /* 0x001fea0003800000 */
.L_x_2468:
[----:B------:R-:W-:Y:S05]  /*15790*/  BSYNC B0 ;  /* 0x0000000000007941 */ /* 0x000fea0003800000 */
.L_x_2372:
[----:B------:R-:W-:-:S03]  /*157a0*/  UMOV UR4, 0xffffffff ;  /* 0xffffffff00047882 */ /* 0x000fc60000000000 */
[----:B------:R-:W-:Y:S05]  /*157b0*/  BRA.DIV UR4, `(.L_x_2374) ;  /* 0x0000003204587947 */ /* 0x000fea000b800000 */
[----:B0-----:R-:W0:Y:S02]  /*157c0*/  S2R R0, SR_TID.X ;  /* 0x0000000000007919 */ /* 0x001e240000002100 */
[----:B0-----:R-:W-:-:S04]  /*157d0*/  SHF.R.U32.HI R0, RZ, 0x5, R0 ;  /* 0x00000005ff007819 */ /* 0x001fc80000011600 */
[----:B------:R-:W-:-:S05]  /*157e0*/  LOP3.LUT R0, R0, 0x3, RZ, 0xc0, !PT ;  /* 0x0000000300007812 */ /* 0x000fca00078ec0ff */
[----:B------:R0:W1:Y:S02]  /*157f0*/  SHFL.IDX PT, R14, R0, RZ, 0x1f ;  /* 0x00001fff000e7589 */ /* 0x00006400000e0000 */
.L_x_2471:
[----:B-1----:R-:W-:Y:S01]  /*15800*/  ISETP.NE.AND P0, PT, R14, RZ, PT ;  /* 0x000000ff0e00720c */ /* 0x002fe20003f05270 */
[----:B------:R-:W-:-:S12]  /*15810*/  BSSY B0, `(.L_x_2375) ;  /* 0x0000024000007945 */ /* 0x000fd80003800000 */
[----:B------:R-:W-:Y:S05]  /*15820*/  @P0 BRA `(.L_x_2376) ;  /* 0x0000000000880947 */ /* 0x000fea0003800000 */
[----:B------:R-:W-:-:S03]  /*15830*/  UMOV UR4, 0xffffffff ;  /* 0xffffffff00047882 */ /* 0x000fc60000000000 */
[----:B------:R-:W-:Y:S05]  /*15840*/  BRA.DIV UR4, `(.L_x_2377) ;  /* 0x0000003204687947 */ /* 0x000fea000b800000 */
[----:B------:R-:W-:-:S13]  /*15850*/  ELECT P6, URZ, PT ;  /* 0x00000000003f782f */ /* 0x000fda00038c0000 */
.L_x_2474:
[----:B------:R-:W-:Y:S05]  /*15860*/  @!P6 BRA `(.L_x_2376) ;  /* 0x000000000078e947 */ /* 0x000fea0003800000 */
[----:B------:R-:W-:-:S06]  /*15870*/  ULOP3.LUT UR4, UR39, 0x2, URZ, 0xfc, !UPT ;  /* 0x0000000227047892 */ /* 0x000fcc000f8efc3f */
[----:B0-----:R-:W-:-:S05]  /*15880*/  IMAD.U32 R0, RZ, RZ, UR4 ;  /* 0x00000004ff007e24 */ /* 0x001fca000f8e00ff */
[----:B------:R-:W-:-:S13]  /*15890*/  ISETP.NE.AND P0, PT, R0, 0x3, PT ;  /* 0x000000030000780c */ /* 0x000fda0003f05270 */
[----:B------:R-:W-:Y:S05]  /*158a0*/  @!P0 BRA `(.L_x_2378) ;  /* 0x0000000000048947 */ /* 0x000fea0003800000 */
[----:B------:R-:W-:Y:S01]  /*158b0*/  BPT.TRAP 0x1 ;  /* 0x000000040000795c */ /* 0x000fe20000300000 */
.L_x_2378:
[C---:B------:R-:W-:Y:S01]  /*158c0*/  IMAD R3, R24.reuse, 0x8, R5 ;  /* 0x0000000818037824 */ /* 0x040fe200078e0205 */
[----:B------:R-:W-:Y:S01]  /*158d0*/  SHF.L.U32 R2, R25, 0x1f, RZ ;  /* 0x0000001f19027819 */ /* 0x000fe200000006ff */
[----:B------:R-:W-:-:S03]  /*158e0*/  VIADD R24, R24, 0x1 ;  /* 0x0000000118187836 */ /* 0x000fc60000000000 */
[----:B------:R-:W0:Y:S02]  /*158f0*/  SYNCS.PHASECHK.TRANS64.TRYWAIT P1, [R3+URZ+0x28c40], R2 ;  /* 0x028c4002030075a7 */ /* 0x000e24000802017f */
[----:B------:R-:W-:-:S04]  /*15900*/  ISETP.NE.AND P2, PT, R24, 0x2, PT ;  /* 0x000000021800780c */ /* 0x000fc80003f45270 */
[----:B------:R-:W-:Y:S01]  /*15910*/  SEL R0, RZ, 0x1, P2 ;  /* 0x00000001ff007807 */ /* 0x000fe20001000000 */
[----:B0-----:R-:W-:Y:S08]  /*15920*/  @!P1 BRA `(.L_x_2379) ;  /* 0x0000003000509947 */ /* 0x001ff00003800000 */
.L_x_2475:
[----:B------:R-:W-:Y:S02]  /*15930*/  SEL R24, R24, RZ, P2 ;  /* 0x000000ff18187207 */ /* 0x000fe40001000000 */
[----:B------:R-:W-:Y:S01]  /*15940*/  LOP3.LUT R0, R25, R0, RZ, 0x3c, !PT ;  /* 0x0000000019007212 */ /* 0x000fe200078e3cff */
[----:B------:R-:W-:Y:S06]  /*15950*/  @!P0 BRA `(.L_x_2380) ;  /* 0x0000000000048947 */ /* 0x000fec0003800000 */
[----:B------:R-:W-:Y:S01]  /*15960*/  BPT.TRAP 0x1 ;  /* 0x000000040000795c */ /* 0x000fe20000300000 */
.L_x_2380:
[----:B------:R-:W-:Y:S01]  /*15970*/  IMAD R5, R24, 0x8, R5 ;  /* 0x0000000818057824 */ /* 0x000fe200078e0205 */
[----:B------:R-:W-:-:S04]  /*15980*/  SHF.L.U32 R0, R0, 0x1f, RZ ;  /* 0x0000001f00007819 */ /* 0x000fc800000006ff */
[----:B------:R-:W1:Y:S02]  /*15990*/  SYNCS.PHASECHK.TRANS64.TRYWAIT P1, [R5+URZ+0x28c40], R0 ;  /* 0x028c4000050075a7 */ /* 0x000e64000802017f */
[----:B-1----:R-:W-:Y:S05]  /*159a0*/  @!P1 BRA `(.L_x_2381) ;  /* 0x0000003000449947 */ /* 0x002fea0003800000 */
.L_x_2476:
[----:B------:R-:W-:Y:S05]  /*159b0*/  @!P0 BRA `(.L_x_2382) ;  /* 0x0000000000048947 */ /* 0x000fea0003800000 */
[----:B------:R-:W-:Y:S01]  /*159c0*/  BPT.TRAP 0x1 ;  /* 0x000000040000795c */ /* 0x000fe20000300000 */
.L_x_2382:
[----:B------:R-:W5:Y:S02]  /*159d0*/  SYNCS.PHASECHK.TRANS64.TRYWAIT P1, [R3+URZ+0x28c60], R2 ;  /* 0x028c6002030075a7 */ /* 0x000f64000802017f */
[----:B-----5:R-:W-:Y:S05]  /*159e0*/  @!P1 BRA `(.L_x_2383) ;  /* 0x0000003000489947 */ /* 0x020fea0003800000 */
.L_x_2477:
[----:B------:R-:W-:Y:S05]  /*159f0*/  @!P0 BRA `(.L_x_2384) ;  /* 0x0000000000048947 */ /* 0x000fea0003800000 */
[----:B------:R-:W-:Y:S01]  /*15a00*/  BPT.TRAP 0x1 ;  /* 0x000000040000795c */ /* 0x000fe20000300000 */
.L_x_2384:
[----:B------:R0:W0:Y:S02]  /*15a10*/  SYNCS.PHASECHK.TRANS64.TRYWAIT P0, [R5+URZ+0x28c60], R0 ;  /* 0x028c6000050075a7 */ /* 0x000024000800017f */
[----:B0-----:R-:W-:Y:S05]  /*15a20*/  @!P0 NANOSLEEP.SYNCS 0x989680 ;  /* 0x009896800000895d */ /* 0x001fea0003900000 */
[----:B------:R-:W0:Y:S02]  /*15a30*/  @!P0 SYNCS.PHASECHK.TRANS64 P0, [R5+URZ+0x28c60], R0 ;  /* 0x028c6000050085a7 */ /* 0x000e24000800007f */
[----:B0-----:R-:W-:Y:S05]  /*15a40*/  @!P0 BRA `(.L_x_2384) ;  /* 0xfffffffc00f08947 */ /* 0x001fea000383ffff */
.L_x_2376:
[----:B------:R-:W-:Y:S05]  /*15a50*/  BSYNC B0 ;  /* 0x0000000000007941 */ /* 0x000fea0003800000 */
.L_x_2375:
[----:B------:R-:W-:Y:S05]  /*15a60*/  EXIT ;  /* 0x000000000000794d */ /* 0x000fea0003800000 */
.L_x_2187:
[----:B0-----:R-:W-:-:S04]  /*15a70*/  IMAD.U32 R6, RZ, RZ, UR21 ;  /* 0x00000015ff067e24 */ /* 0x001fc8000f8e00ff */
[----:B------:R0:W1:Y:S03]  /*15a80*/  SYNCS.PHASECHK.TRANS64.TRYWAIT P1, [R6+URZ+0x28c50], R3 ;  /* 0x028c5003060075a7 */ /* 0x000066000802017f */
[----:B-1----:R-:W-:Y:S05]  /*15a90*/  @!P1 NANOSLEEP.SYNCS 0x989680 ;  /* 0x009896800000995d */ /* 0x002fea0003900000 */
[----:B------:R-:W1:Y:S02]  /*15aa0*/  @!P1 SYNCS.PHASECHK.TRANS64 P1, [R6+URZ+0x28c50], R3 ;  /* 0x028c5003060095a7 */ /* 0x000e64000802007f */
[----:B-1----:R-:W-:Y:S05]  /*15ab0*/  @!P1 BRA `(.L_x_2187) ;  /* 0xfffffffc00ec9947 */ /* 0x002fea000383ffff */
[----:B------:R-:W-:Y:S05]  /*15ac0*/  BRA `(.L_x_2385) ;  /* 0xfffffec000c87947 */ /* 0x000fea000383ffff */
.L_x_2193:
[----:B-1----:R-:W-:-:S04]  /*15ad0*/  IMAD.U32 R5, RZ, RZ, UR21 ;  /* 0x00000015ff057e24 */ /* 0x002fc8000f8e00ff */
[----:B------:R1:W2:Y:S03]  /*15ae0*/  SYNCS.PHASECHK.TRANS64.TRYWAIT P1, [R5+URZ+0x28c50], R4 ;  /* 0x028c5004050075a7 */ /* 0x0002a6000802017f */
[----:B--2---:R-:W-:Y:S05]  /*15af0*/  @!P1 NANOSLEEP.SYNCS 0x989680 ;  /* 0x009896800000995d */ /* 0x004fea0003900000 */
[----:B------:R-:W2:Y:S02]  /*15b00*/  @!P1 SYNCS.PHASECHK.TRANS64 P1, [R5+URZ+0x28c50], R4 ;  /* 0x028c5004050095a7 */ /* 0x000ea4000802007f */
[----:B--2---:R-:W-:Y:S05]  /*15b10*/  @!P1 BRA `(.L_x_2193) ;  /* 0xfffffffc00ec9947 */ /* 0x004fea000383ffff */
[----:B------:R-:W-:Y:S05]  /*15b20*/  BRA `(.L_x_2192) ;  /* 0xfffffecc00c07947 */ /* 0x000fea000383ffff */
.L_x_2203:
[----:B0-----:R-:W-:-:S04]  /*15b30*/  IMAD.U32 R3, RZ, RZ, UR41 ;  /* 0x00000029ff037e24 */ /* 0x001fc8000f8e00ff */
[----:B------:R0:W1:Y:S03]  /*15b40*/  SYNCS.PHASECHK.TRANS64.TRYWAIT P1, [R3+URZ+0x28c00], R0 ;  /* 0x028c0000030075a7 */ /* 0x000066000802017f */
[----:B-1----:R-:W-:Y:S05]  /*15b50*/  @!P1 NANOSLEEP.SYNCS 0x989680 ;  /* 0x009896800000995d */ /* 0x002fea0003900000 */
[----:B------:R-:W1:Y:S02]  /*15b60*/  @!P1 SYNCS.PHASECHK.TRANS64 P1, [R3+URZ+0x28c00], R0 ;  /* 0x028c0000030095a7 */ /* 0x000e64000802007f */
[----:B-1----:R-:W-:Y:S05]  /*15b70*/  @!P1 BRA `(.L_x_2203) ;  /* 0xfffffffc00ec9947 */ /* 0x002fea000383ffff */
[----:B------:R-:W-:Y:S05]  /*15b80*/  BRA `(.L_x_2386) ;  /* 0xfffffee400347947 */ /* 0x000fea000383ffff */
.L_x_2207:
[----:B--2---:R2:W3:Y:S02]  /*15b90*/  SYNCS.PHASECHK.TRANS64.TRYWAIT P1, [R7+URZ+0x28c30], R8 ;  /* 0x028c3008070075a7 */ /* 0x0044e4000802017f */
[----:B---3--:R-:W-:Y:S05]  /*15ba0*/  @!P1 NANOSLEEP.SYNCS 0x989680 ;  /* 0x009896800000995d */ /* 0x008fea0003900000 */
[----:B------:R-:W3:Y:S02]  /*15bb0*/  @!P1 SYNCS.PHASECHK.TRANS64 P1, [R7+URZ+0x28c30], R8 ;  /* 0x028c3008070095a7 */ /* 0x000ee4000802007f */
[----:B---3--:R-:W-:Y:S05]  /*15bc0*/  @!P1 BRA `(.L_x_2207) ;  /* 0xfffffffc00f09947 */ /* 0x008fea000383ffff */
[----:B------:R-:W-:Y:S05]  /*15bd0*/  BRA `(.L_x_2206) ;  /* 0xfffffee400507947 */ /* 0x000fea000383ffff */
.L_x_2220:
[----:B----4-:R4:W0:Y:S02]  /*15be0*/  SYNCS.PHASECHK.TRANS64.TRYWAIT P1, [R7+URZ+0x28c50], R8 ;  /* 0x028c5008070075a7 */ /* 0x010824000802017f */
[----:B0-----:R-:W-:Y:S05]  /*15bf0*/  @!P1 NANOSLEEP.SYNCS 0x989680 ;  /* 0x009896800000995d */ /* 0x001fea0003900000 */
[----:B------:R-:W0:Y:S02]  /*15c00*/  @!P1 SYNCS.PHASECHK.TRANS64 P1, [R7+URZ+0x28c50], R8 ;  /* 0x028c5008070095a7 */ /* 0x000e24000802007f */
[----:B0-----:R-:W-:Y:S05]  /*15c10*/  @!P1 BRA `(.L_x_2220) ;  /* 0xfffffffc00f09947 */ /* 0x001fea000383ffff */
[----:B------:R-:W-:Y:S05]  /*15c20*/  BRA `(.L_x_2219) ;  /* 0xfffffefc00ec7947 */ /* 0x000fea000383ffff */
.L_x_2229:
[----:B--2---:R-:W-:-:S04]  /*15c30*/  IMAD.U32 R5, RZ, RZ, UR21 ;  /* 0x00000015ff057e24 */ /* 0x004fc8000f8e00ff */
[----:B------:R2:W3:Y:S03]  /*15c40*/  SYNCS.PHASECHK.TRANS64.TRYWAIT P1, [R5+URZ+0x28c30], R8 ;  /* 0x028c3008050075a7 */ /* 0x0004e6000802017f */
[----:B---3--:R-:W-:Y:S05]  /*15c50*/  @!P1 NANOSLEEP.SYNCS 0x989680 ;  /* 0x009896800000995d */ /* 0x008fea0003900000 */
[----:B------:R-:W3:Y:S02]  /*15c60*/  @!P1 SYNCS.PHASECHK.TRANS64 P1, [R5+URZ+0x28c30], R8 ;  /* 0x028c3008050095a7 */ /* 0x000ee4000802007f */
[----:B---3--:R-:W-:Y:S05]  /*15c70*/  @!P1 BRA `(.L_x_2229) ;  /* 0xfffffffc00ec9947 */ /* 0x008fea000383ffff */
[----:B------:R-:W-:Y:S05]  /*15c80*/  BRA `(.L_x_2228) ;  /* 0xffffff0400607947 */ /* 0x000fea000383ffff */
.L_x_2242:
[----:B--2---:R-:W-:-:S04]  /*15c90*/  IMAD.U32 R7, RZ, RZ, UR21 ;  /* 0x00000015ff077e24 */ /* 0x004fc8000f8e00ff */
[----:B------:R2:W3:Y:S03]  /*15ca0*/  SYNCS.PHASECHK.TRANS64.TRYWAIT P1, [R7+URZ+0x28c50], R8 ;  /* 0x028c5008070075a7 */ /* 0x0004e6000802017f */
[----:B---3--:R-:W-:Y:S05]  /*15cb0*/  @!P1 NANOSLEEP.SYNCS 0x989680 ;  /* 0x009896800000995d */ /* 0x008fea0003900000 */
[----:B------:R-:W3:Y:S02]  /*15cc0*/  @!P1 SYNCS.PHASECHK.TRANS64 P1, [R7+URZ+0x28c50], R8 ;  /* 0x028c5008070095a7 */ /* 0x000ee4000802007f */
[----:B---3--:R-:W-:Y:S05]  /*15cd0*/  @!P1 BRA `(.L_x_2242) ;  /* 0xfffffffc00ec9947 */ /* 0x008fea000383ffff */
[----:B------:R-:W-:Y:S05]  /*15ce0*/  BRA `(.L_x_2241) ;  /* 0xffffff2400447947 */ /* 0x000fea000383ffff */
.L_x_2252:
[----:B--2---:R-:W-:-:S04]  /*15cf0*/  IMAD.U32 R6, RZ, RZ, UR22 ;  /* 0x00000016ff067e24 */ /* 0x004fc8000f8e00ff */
[----:B------:R2:W3:Y:S03]  /*15d00*/  SYNCS.PHASECHK.TRANS64.TRYWAIT P2, [R6+URZ+0x28c30], R7 ;  /* 0x028c3007060075a7 */ /* 0x0004e6000804017f */
[----:B---3--:R-:W-:Y:S05]  /*15d10*/  @!P2 NANOSLEEP.SYNCS 0x989680 ;  /* 0x009896800000a95d */ /* 0x008fea0003900000 */
[----:B------:R-:W3:Y:S02]  /*15d20*/  @!P2 SYNCS.PHASECHK.TRANS64 P2, [R6+URZ+0x28c30], R7 ;  /* 0x028c30070600a5a7 */ /* 0x000ee4000804007f */
[----:B---3--:R-:W-:Y:S05]  /*15d30*/  @!P2 BRA `(.L_x_2252) ;  /* 0xfffffffc00eca947 */ /* 0x008fea000383ffff */
[----:B------:R-:W-:Y:S05]  /*15d40*/  BRA `(.L_x_2251) ;  /* 0xffffff2800cc7947 */ /* 0x000fea000383ffff */
.L_x_2257:
[----:B--2---:R-:W-:-:S04]  /*15d50*/  IMAD.U32 R8, RZ, RZ, UR22 ;  /* 0x00000016ff087e24 */ /* 0x004fc8000f8e00ff */
[----:B------:R2:W4:Y:S03]  /*15d60*/  SYNCS.PHASECHK.TRANS64.TRYWAIT P2, [R8+URZ+0x28c50], R7 ;  /* 0x028c5007080075a7 */ /* 0x000526000804017f */
[----:B----4-:R-:W-:Y:S05]  /*15d70*/  @!P2 NANOSLEEP.SYNCS 0x989680 ;  /* 0x009896800000a95d */ /* 0x010fea0003900000 */
[----:B------:R-:W4:Y:S02]  /*15d80*/  @!P2 SYNCS.PHASECHK.TRANS64 P2, [R8+URZ+0x28c50], R7 ;  /* 0x028c50070800a5a7 */ /* 0x000f24000804007f */
[----:B----4-:R-:W-:Y:S05]  /*15d90*/  @!P2 BRA `(.L_x_2257) ;  /* 0xfffffffc00eca947 */ /* 0x010fea000383ffff */
[----:B------:R-:W-:Y:S05]  /*15da0*/  BRA `(.L_x_2256) ;  /* 0xffffff3c00f07947 */ /* 0x000fea000383ffff */
.L_x_2264:
[----:B--2---:R-:W-:-:S04]  /*15db0*/  IMAD.U32 R5, RZ, RZ, UR21 ;  /* 0x00000015ff057e24 */ /* 0x004fc8000f8e00ff */
[----:B------:R2:W3:Y:S03]  /*15dc0*/  SYNCS.PHASECHK.TRANS64.TRYWAIT P1, [R5+URZ+0x28c30], R8 ;  /* 0x028c3008050075a7 */ /* 0x0004e6000802017f */
[----:B---3--:R-:W-:Y:S05]  /*15dd0*/  @!P1 NANOSLEEP.SYNCS 0x989680 ;  /* 0x009896800000995d */ /* 0x008fea0003900000 */
[----:B------:R-:W3:Y:S02]  /*15de0*/  @!P1 SYNCS.PHASECHK.TRANS64 P1, [R5+URZ+0x28c30], R8 ;  /* 0x028c3008050095a7 */ /* 0x000ee4000802007f */
[----:B---3--:R-:W-:Y:S05]  /*15df0*/  @!P1 BRA `(.L_x_2264) ;  /* 0xfffffffc00ec9947 */ /* 0x008fea000383ffff */
[----:B------:R-:W-:Y:S05]  /*15e00*/  BRA `(.L_x_2263) ;  /* 0xffffff4000e07947 */ /* 0x000fea000383ffff */
.L_x_2277:
[----:B--2---:R-:W-:-:S04]  /*15e10*/  IMAD.U32 R7, RZ, RZ, UR21 ;  /* 0x00000015ff077e24 */ /* 0x004fc8000f8e00ff */
[----:B------:R2:W3:Y:S03]  /*15e20*/  SYNCS.PHASECHK.TRANS64.TRYWAIT P1, [R7+URZ+0x28c50], R8 ;  /* 0x028c5008070075a7 */ /* 0x0004e6000802017f */
[----:B---3--:R-:W-:Y:S05]  /*15e30*/  @!P1 NANOSLEEP.SYNCS 0x989680 ;  /* 0x009896800000995d */ /* 0x008fea0003900000 */
[----:B------:R-:W3:Y:S02]  /*15e40*/  @!P1 SYNCS.PHASECHK.TRANS64 P1, [R7+URZ+0x28c50], R8 ;  /* 0x028c5008070095a7 */ /* 0x000ee4000802007f */
[----:B---3--:R-:W-:Y:S05]  /*15e50*/  @!P1 BRA `(.L_x_2277) ;  /* 0xfffffffc00ec9947 */ /* 0x008fea000383ffff */
[----:B------:R-:W-:Y:S05]  /*15e60*/  BRA `(.L_x_2276) ;  /* 0xffffff6000c47947 */ /* 0x000fea000383ffff */
.L_x_2322:
[----:B------:R-:W0:Y:S01]  /*15e70*/  S2R R21, SR_TID.X ;  /* 0x0000000000157919 */ /* 0x000e220000002100 */
[----:B------:R-:W-:Y:S01]  /*15e80*/  BSSY B0, `(.L_x_2387) ;  /* 0x000000a000007945 */ /* 0x000fe20003800000 */
[----:B------:R-:W-:Y:S02]  /*15e90*/  IMAD.MOV.U32 R12, RZ, RZ, RZ ;  /* 0x000000ffff0c7224 */ /* 0x000fe400078e00ff */
[----:B------:R-:W-:Y:S02]  /*15ea0*/  IMAD.MOV.U32 R11, RZ, RZ, 0x1f ;  /* 0x0000001fff0b7424 */ /* 0x000fe400078e00ff */
[----:B------:R-:W-:Y:S01]  /*15eb0*/  IMAD.MOV.U32 R15, RZ, RZ, -0x1 ;  /* 0xffffffffff0f7424 */ /* 0x000fe200078e00ff */
[----:B0-----:R-:W-:-:S04]  /*15ec0*/  SHF.R.U32.HI R21, RZ, 0x5, R21 ;  /* 0x00000005ff157819 */ /* 0x001fc80000011615 */
[----:B------:R-:W-:-:S04]  /*15ed0*/  LOP3.LUT R21, R21, 0x3, RZ, 0xc0, !PT ;  /* 0x0000000315157812 */ /* 0x000fc800078ec0ff */
[----:B------:R-:W-:-:S07]  /*15ee0*/  MOV R13, R21 ;  /* 0x00000015000d7202 */ /* 0x000fce0000000f00 */
[----:B-----5:R-:W-:Y:S05]  /*15ef0*/  WARPSYNC.COLLECTIVE R15, `(.L_x_2388) ;  /* 0x000000000f087348 */ /* 0x020fea0003c00000 */
[----:B------:R0:W1:Y:S02]  /*15f00*/  SHFL.IDX P6, R14, R13, R12, R11 ;  /* 0x0000000c0d0e7389 */ /* 0x00006400000c000b */
[----:B01---5:R-:W-:Y:S01]  /*15f10*/  ENDCOLLECTIVE ;  /* 0x000000000000791b */ /* 0x023fe20003800000 */
.L_x_2388:
[----:B------:R-:W-:Y:S05]  /*15f20*/  BSYNC B0 ;  /* 0x0000000000007941 */ /* 0x000fea0003800000 */
.L_x_2387:
[----:B------:R-:W-:Y:S05]  /*15f30*/  BRA `(.L_x_2389) ;  /* 0xffffffbc00607947 */ /* 0x000fea000383ffff */
.L_x_2325:
[----:B0-----:R0:W1:Y:S02]  /*15f40*/  SYNCS.PHASECHK.TRANS64.TRYWAIT P0, [R27+URZ+0x28c40], R0 ;  /* 0x028c40001b0075a7 */ /* 0x001064000800017f */
[----:B-1----:R-:W-:Y:S05]  /*15f50*/  @!P0 NANOSLEEP.SYNCS 0x989680 ;  /* 0x009896800000895d */ /* 0x002fea0003900000 */
[----:B------:R-:W1:Y:S02]  /*15f60*/  @!P0 SYNCS.PHASECHK.TRANS64 P0, [R27+URZ+0x28c40], R0 ;  /* 0x028c40001b0085a7 */ /* 0x000e64000800007f */
[----:B-1----:R-:W-:Y:S05]  /*15f70*/  @!P0 BRA `(.L_x_2325) ;  /* 0xfffffffc00f08947 */ /* 0x002fea000383ffff */
[----:B------:R-:W-:Y:S05]  /*15f80*/  BRA `(.L_x_2390) ;  /* 0xffffffc0003c7947 */ /* 0x000fea000383ffff */
.L_x_2326:
        /* <DEDUP_REMOVED lines=8> */
.L_x_2392:
[----:B------:R-:W-:Y:S05]  /*16010*/  BSYNC B0 ;  /* 0x0000000000007941 */ /* 0x000fea0003800000 */
.L_x_2391:
        /* <DEDUP_REMOVED lines=9> */
.L_x_2393:
[----:B------:R-:W-:Y:S02]  /*160b0*/  IMAD.MOV.U32 R13, RZ, RZ, R5 ;  /* 0x000000ffff0d7224 */ /* 0x000fe400078e0005 */
[----:B------:R-:W-:Y:S02]  /*160c0*/  IMAD.MOV.U32 R12, RZ, RZ, 0x1 ;  /* 0x00000001ff0c7424 */ /* 0x000fe400078e00ff */
[----:B------:R-:W-:-:S07]  /*160d0*/  IMAD.MOV.U32 R3, RZ, RZ, R14 ;  /* 0x000000ffff037224 */ /* 0x000fce00078e000e */
[----:B------:R-:W-:Y:S05]  /*160e0*/  WARPSYNC.COLLECTIVE R15, `(.L_x_2394) ;  /* 0x000000000f087348 */ /* 0x000fea0003c00000 */
[----:B------:R0:W1:Y:S02]  /*160f0*/  SHFL.IDX P6, R14, R13, R12, R11 ;  /* 0x0000000c0d0e7389 */ /* 0x00006400000c000b */
[----:B01----:R-:W-:Y:S01]  /*16100*/  ENDCOLLECTIVE ;  /* 0x000000000000791b */ /* 0x003fe20003800000 */
.L_x_2394:
        /* <DEDUP_REMOVED lines=15> */
.L_x_2395:
[----:B------:R-:W-:Y:S02]  /*16200*/  @P0 IMAD R6, R4, 0x2, R23 ;  /* 0x0000000204060824 */ /* 0x000fe400078e0217 */
[----:B------:R-:W-:Y:S02]  /*16210*/  IMAD.MOV.U32 R13, RZ, RZ, R5 ;  /* 0x000000ffff0d7224 */ /* 0x000fe400078e0005 */
[----:B------:R-:W-:Y:S02]  /*16220*/  IMAD.MOV.U32 R12, RZ, RZ, 0x2 ;  /* 0x00000002ff0c7424 */ /* 0x000fe400078e00ff */
[----:B------:R-:W-:-:S07]  /*16230*/  IMAD.MOV.U32 R3, RZ, RZ, R14 ;  /* 0x000000ffff037224 */ /* 0x000fce00078e000e */
[----:B------:R-:W-:Y:S05]  /*16240*/  WARPSYNC.COLLECTIVE R15, `(.L_x_2396) ;  /* 0x000000000f087348 */ /* 0x000fea0003c00000 */
[----:B------:R0:W1:Y:S02]  /*16250*/  SHFL.IDX P6, R14, R13, R12, R11 ;  /* 0x0000000c0d0e7389 */ /* 0x00006400000c000b */
[----:B01----:R-:W-:Y:S01]  /*16260*/  ENDCOLLECTIVE ;  /* 0x000000000000791b */ /* 0x003fe20003800000 */
.L_x_2396:
        /* <DEDUP_REMOVED lines=15> */
.L_x_2397:
[----:B------:R-:W-:Y:S02]  /*16360*/  @P0 IMAD R6, R4, 0x2, R23 ;  /* 0x0000000204060824 */ /* 0x000fe400078e0217 */
[----:B------:R-:W-:Y:S01]  /*16370*/  IMAD.MOV.U32 R13, RZ, RZ, R5 ;  /* 0x000000ffff0d7224 */ /* 0x000fe200078e0005 */
[----:B------:R-:W-:Y:S01]  /*16380*/  MOV R12, 0x3 ;  /* 0x00000003000c7802 */ /* 0x000fe20000000f00 */
[----:B------:R-:W-:-:S07]  /*16390*/  IMAD.MOV.U32 R3, RZ, RZ, R14 ;  /* 0x000000ffff037224 */ /* 0x000fce00078e000e */
[----:B------:R-:W-:Y:S05]  /*163a0*/  WARPSYNC.COLLECTIVE R15, `(.L_x_2398) ;  /* 0x000000000f087348 */ /* 0x000fea0003c00000 */
[----:B------:R0:W1:Y:S02]  /*163b0*/  SHFL.IDX P6, R14, R13, R12, R11 ;  /* 0x0000000c0d0e7389 */ /* 0x00006400000c000b */
[----:B01----:R-:W-:Y:S01]  /*163c0*/  ENDCOLLECTIVE ;  /* 0x000000000000791b */ /* 0x003fe20003800000 */
.L_x_2398:
        /* <DEDUP_REMOVED lines=10> */
.L_x_2399:
[----:B------:R-:W-:Y:S01]  /*16470*/  @!PT LDS RZ, [RZ] ;  /* 0x00000000fffff984 */ /* 0x000fe20000000800 */
[----:B------:R-:W-:Y:S01]  /*16480*/  @!PT LDS RZ, [RZ] ;  /* 0x00000000fffff984 */ /* 0x000fe20000000800 */
[----:B------:R-:W-:Y:S01]  /*16490*/  @!PT LDS RZ, [RZ] ;  /* 0x00000000fffff984 */ /* 0x000fe20000000800 */
[----:B------:R0:W-:Y:S01]  /*164a0*/  @P0 LDGSTS.E.BYPASS.LTC128B.128 [R6+0x23400], desc[UR54][R2.64], !P2 ;  /* 0x2340000002060fae */ /* 0x0001e2000d101d76 */
[----:B------:R-:W-:Y:S01]  /*164b0*/  IMAD.MOV.U32 R0, RZ, RZ, R14 ;  /* 0x000000ffff007224 */ /* 0x000fe200078e000e */
[----:B------:R-:W-:Y:S06]  /*164c0*/  BRA `(.L_x_2400) ;  /* 0xffffffbc00f47947 */ /* 0x000fec000383ffff */
.L_x_2331:
[----:B------:R-:W-:Y:S02]  /*164d0*/  IMAD.MOV.U32 R13, RZ, RZ, R4 ;  /* 0x000000ffff0d7224 */ /* 0x000fe400078e0004 */
[----:B------:R-:W-:Y:S02]  /*164e0*/  IMAD.MOV.U32 R12, RZ, RZ, RZ ;  /* 0x000000ffff0c7224 */ /* 0x000fe400078e00ff */
[----:B------:R-:W-:Y:S02]  /*164f0*/  IMAD.MOV.U32 R11, RZ, RZ, 0x181f ;  /* 0x0000181fff0b7424 */ /* 0x000fe400078e00ff */
[----:B------:R-:W-:Y:S02]  /*16500*/  IMAD.MOV.U32 R15, RZ, RZ, -0x1 ;  /* 0xffffffffff0f7424 */ /* 0x000fe400078e00ff */
[----:B------:R-:W-:Y:S02]  /*16510*/  IMAD R37, R37, R6, RZ ;  /* 0x0000000625257224 */ /* 0x000fe400078e02ff */
[----:B------:R-:W-:-:S07]  /*16520*/  IMAD.IADD R35, R9, 0x1, R35 ;  /* 0x0000000109237824 */ /* 0x000fce00078e0223 */
[----:B-1---5:R-:W-:Y:S05]  /*16530*/  WARPSYNC.COLLECTIVE R15, `(.L_x_2401) ;  /* 0x000000000f087348 */ /* 0x022fea0003c00000 */
[----:B------:R0:W2:Y:S02]  /*16540*/  SHFL.IDX P6, R14, R13, R12, R11 ;  /* 0x0000000c0d0e7389 */ /* 0x0000a400000c000b */
[----:B012--5:R-:W-:Y:S01]  /*16550*/  ENDCOLLECTIVE ;  /* 0x000000000000791b */ /* 0x027fe20003800000 */
.L_x_2401:
[C---:B------:R-:W-:Y:S01]  /*16560*/  VIADD R6, R35.reuse, 0x10 ;  /* 0x0000001023067836 */ /* 0x040fe20000000000 */
[----:B------:R-:W-:Y:S01]  /*16570*/  ISETP.GE.AND P0, PT, R35, R37, PT ;  /* 0x000000252300720c */ /* 0x000fe20003f06270 */
[----:B------:R-:W-:Y:S02]  /*16580*/  IMAD.MOV.U32 R13, RZ, RZ, R0 ;  /* 0x000000ffff0d7224 */ /* 0x000fe400078e0000 */
[----:B------:R-:W-:-:S10]  /*16590*/  IMAD.MOV.U32 R2, RZ, RZ, R14 ;  /* 0x000000ffff027224 */ /* 0x000fd400078e000e */
[----:B------:R-:W-:Y:S05]  /*165a0*/  WARPSYNC.COLLECTIVE R15, `(.L_x_2402) ;  /* 0x000000000f087348 */ /* 0x000fea0003c00000 */
[----:B------:R0:W1:Y:S02]  /*165b0*/  SHFL.IDX P6, R14, R13, R12, R11 ;  /* 0x0000000c0d0e7389 */ /* 0x00006400000c000b */
[----:B01----:R-:W-:Y:S01]  /*165c0*/  ENDCOLLECTIVE ;  /* 0x000000000000791b */ /* 0x003fe20003800000 */
.L_x_2402:
[----:B------:R-:W-:Y:S02]  /*165d0*/  IMAD.MOV.U32 R13, RZ, RZ, R4 ;  /* 0x000000ffff0d7224 */ /* 0x000fe400078e0004 */
[----:B------:R-:W-:Y:S02]  /*165e0*/  IMAD.MOV.U32 R12, RZ, RZ, 0x1 ;  /* 0x00000001ff0c7424 */ /* 0x000fe400078e00ff */
[----:B------:R-:W-:-:S07]  /*165f0*/  IMAD.MOV.U32 R3, RZ, RZ, R14 ;  /* 0x000000ffff037224 */ /* 0x000fce00078e000e */
[----:B------:R-:W-:Y:S05]  /*16600*/  WARPSYNC.COLLECTIVE R15, `(.L_x_2403) ;  /* 0x000000000f087348 */ /* 0x000fea0003c00000 */
[----:B------:R0:W1:Y:S02]  /*16610*/  SHFL.IDX P6, R14, R13, R12, R11 ;  /* 0x0000000c0d0e7389 */ /* 0x00006400000c000b */
[----:B01----:R-:W-:Y:S01]  /*16620*/  ENDCOLLECTIVE ;  /* 0x000000000000791b */ /* 0x003fe20003800000 */
.L_x_2403:
        /* <DEDUP_REMOVED lines=15> */
.L_x_2404:
[----:B------:R-:W-:Y:S02]  /*16720*/  IMAD.MOV.U32 R13, RZ, RZ, R4 ;  /* 0x000000ffff0d7224 */ /* 0x000fe400078e0004 */
[----:B------:R-:W-:Y:S02]  /*16730*/  IMAD.MOV.U32 R12, RZ, RZ, 0x2 ;  /* 0x00000002ff0c7424 */ /* 0x000fe400078e00ff */
[----:B------:R-:W-:-:S07]  /*16740*/  IMAD.MOV.U32 R3, RZ, RZ, R14 ;  /* 0x000000ffff037224 */ /* 0x000fce00078e000e */
[----:B------:R-:W-:Y:S05]  /*16750*/  WARPSYNC.COLLECTIVE R15, `(.L_x_2405) ;  /* 0x000000000f087348 */ /* 0x000fea0003c00000 */
[----:B------:R0:W1:Y:S02]  /*16760*/  SHFL.IDX P6, R14, R13, R12, R11 ;  /* 0x0000000c0d0e7389 */ /* 0x00006400000c000b */
[----:B01----:R-:W-:Y:S01]  /*16770*/  ENDCOLLECTIVE ;  /* 0x000000000000791b */ /* 0x003fe20003800000 */
.L_x_2405:
        /* <DEDUP_REMOVED lines=16> */
.L_x_2406:
[----:B------:R-:W-:Y:S02]  /*16880*/  IMAD.MOV.U32 R13, RZ, RZ, R4 ;  /* 0x000000ffff0d7224 */ /* 0x000fe400078e0004 */
[----:B------:R-:W-:Y:S02]  /*16890*/  IMAD.MOV.U32 R12, RZ, RZ, 0x3 ;  /* 0x00000003ff0c7424 */ /* 0x000fe400078e00ff */
[----:B------:R-:W-:-:S07]  /*168a0*/  IMAD.MOV.U32 R3, RZ, RZ, R14 ;  /* 0x000000ffff037224 */ /* 0x000fce00078e000e */
[----:B------:R-:W-:Y:S05]  /*168b0*/  WARPSYNC.COLLECTIVE R15, `(.L_x_2407) ;  /* 0x000000000f087348 */ /* 0x000fea0003c00000 */
[----:B------:R0:W1:Y:S02]  /*168c0*/  SHFL.IDX P6, R14, R13, R12, R11 ;  /* 0x0000000c0d0e7389 */ /* 0x00006400000c000b */
[----:B01----:R-:W-:Y:S01]  /*168d0*/  ENDCOLLECTIVE ;  /* 0x000000000000791b */ /* 0x003fe20003800000 */
.L_x_2407:
        /* <DEDUP_REMOVED lines=10> */
.L_x_2408:
[----:B------:R-:W-:Y:S01]  /*16980*/  @!PT LDS RZ, [RZ] ;  /* 0x00000000fffff984 */ /* 0x000fe20000000800 */
[----:B------:R-:W-:Y:S01]  /*16990*/  @!PT LDS RZ, [RZ] ;  /* 0x00000000fffff984 */ /* 0x000fe20000000800 */
[----:B------:R-:W-:Y:S01]  /*169a0*/  @!PT LDS RZ, [RZ] ;  /* 0x00000000fffff984 */ /* 0x000fe20000000800 */
[----:B------:R2:W-:Y:S01]  /*169b0*/  @!P0 LDGSTS.E.BYPASS.LTC128B.128 [R7+0x21400], desc[UR54][R2.64], !P1 ;  /* 0x2140000002078fae */ /* 0x0005e2000c901d76 */
[----:B------:R-:W-:Y:S01]  /*169c0*/  MOV R0, R14 ;  /* 0x0000000e00007202 */ /* 0x000fe20000000f00 */
[----:B------:R-:W-:Y:S06]  /*169d0*/  BRA `(.L_x_2409) ;  /* 0xffffffc000ec7947 */ /* 0x000fec000383ffff */
.L_x_2334:
[----:B0-----:R0:W2:Y:S02]  /*169e0*/  SYNCS.PHASECHK.TRANS64.TRYWAIT P0, [R23+URZ+0x28c20], R0 ;  /* 0x028c2000170075a7 */ /* 0x0010a4000800017f */
[----:B--2---:R-:W-:Y:S05]  /*169f0*/  @!P0 NANOSLEEP.SYNCS 0x989680 ;  /* 0x009896800000895d */ /* 0x004fea0003900000 */
[----:B------:R-:W2:Y:S02]  /*16a00*/  @!P0 SYNCS.PHASECHK.TRANS64 P0, [R23+URZ+0x28c20], R0 ;  /* 0x028c2000170085a7 */ /* 0x000ea4000800007f */
[----:B--2---:R-:W-:Y:S05]  /*16a10*/  @!P0 BRA `(.L_x_2334) ;  /* 0xfffffffc00f08947 */ /* 0x004fea000383ffff */
[----:B------:R-:W-:Y:S05]  /*16a20*/  BRA `(.L_x_2410) ;  /* 0xffffffc400487947 */ /* 0x000fea000383ffff */
.L_x_2337:
[----:B0-----:R0:W2:Y:S02]  /*16a30*/  SYNCS.PHASECHK.TRANS64.TRYWAIT P0, [R27+URZ+0x28c60], R0 ;  /* 0x028c60001b0075a7 */ /* 0x0010a4000800017f */
[----:B--2---:R-:W-:Y:S05]  /*16a40*/  @!P0 NANOSLEEP.SYNCS 0x989680 ;  /* 0x009896800000895d */ /* 0x004fea0003900000 */
[----:B------:R-:W2:Y:S02]  /*16a50*/  @!P0 SYNCS.PHASECHK.TRANS64 P0, [R27+URZ+0x28c60], R0 ;  /* 0x028c60001b0085a7 */ /* 0x000ea4000800007f */
[----:B--2---:R-:W-:Y:S05]  /*16a60*/  @!P0 BRA `(.L_x_2337) ;  /* 0xfffffffc00f08947 */ /* 0x004fea000383ffff */
[----:B------:R-:W-:Y:S05]  /*16a70*/  BRA `(.L_x_2411) ;  /* 0xffffffc400587947 */ /* 0x000fea000383ffff */
.L_x_2338:
        /* <DEDUP_REMOVED lines=8> */
.L_x_2413:
[----:B------:R-:W-:Y:S05]  /*16b00*/  BSYNC B0 ;  /* 0x0000000000007941 */ /* 0x000fea0003800000 */
.L_x_2412:
        /* <DEDUP_REMOVED lines=15> */
.L_x_2414:
        /* <DEDUP_REMOVED lines=39> */
.L_x_2415:
[----:B------:R-:W-:Y:S02]  /*16e70*/  IMAD.MOV.U32 R13, RZ, RZ, R4 ;  /* 0x000000ffff0d7224 */ /* 0x000fe400078e0004 */
[----:B------:R-:W-:-:S07]  /*16e80*/  IMAD.MOV.U32 R3, RZ, RZ, R14 ;  /* 0x000000ffff037224 */ /* 0x000fce00078e000e */
[----:B------:R-:W-:Y:S05]  /*16e90*/  WARPSYNC.COLLECTIVE R15, `(.L_x_2416) ;  /* 0x000000000f087348 */ /* 0x000fea0003c00000 */
[----:B------:R0:W1:Y:S02]  /*16ea0*/  SHFL.IDX P6, R14, R13, R12, R11 ;  /* 0x0000000c0d0e7389 */ /* 0x00006400000c000b */
[----:B01----:R-:W-:Y:S01]  /*16eb0*/  ENDCOLLECTIVE ;  /* 0x000000000000791b */ /* 0x003fe20003800000 */
.L_x_2416:
        /* <DEDUP_REMOVED lines=29> */
.L_x_2417:
[----:B------:R-:W-:Y:S02]  /*17090*/  IMAD.MOV.U32 R13, RZ, RZ, R4 ;  /* 0x000000ffff0d7224 */ /* 0x000fe400078e0004 */
[----:B------:R-:W-:-:S07]  /*170a0*/  IMAD.MOV.U32 R7, RZ, RZ, R14 ;  /* 0x000000ffff077224 */ /* 0x000fce00078e000e */
[----:B------:R-:W-:Y:S05]  /*170b0*/  WARPSYNC.COLLECTIVE R15, `(.L_x_2418) ;  /* 0x000000000f087348 */ /* 0x000fea0003c00000 */
[----:B------:R0:W1:Y:S02]  /*170c0*/  SHFL.IDX P6, R14, R13, R12, R11 ;  /* 0x0000000c0d0e7389 */ /* 0x00006400000c000b */
[----:B01----:R-:W-:Y:S01]  /*170d0*/  ENDCOLLECTIVE ;  /* 0x000000000000791b */ /* 0x003fe20003800000 */
.L_x_2418:
        /* <DEDUP_REMOVED lines=29> */
.L_x_2419:
[----:B------:R-:W-:Y:S02]  /*172b0*/  IMAD.MOV.U32 R13, RZ, RZ, R4 ;  /* 0x000000ffff0d7224 */ /* 0x000fe400078e0004 */
[----:B------:R-:W-:-:S07]  /*172c0*/  IMAD.MOV.U32 R6, RZ, RZ, R14 ;  /* 0x000000ffff067224 */ /* 0x000fce00078e000e */
[----:B------:R-:W-:Y:S05]  /*172d0*/  WARPSYNC.COLLECTIVE R15, `(.L_x_2420) ;  /* 0x000000000f087348 */ /* 0x000fea0003c00000 */
[----:B------:R0:W1:Y:S02]  /*172e0*/  SHFL.IDX P6, R14, R13, R12, R11 ;  /* 0x0000000c0d0e7389 */ /* 0x00006400000c000b */
[----:B01----:R-:W-:Y:S01]  /*172f0*/  ENDCOLLECTIVE ;  /* 0x000000000000791b */ /* 0x003fe20003800000 */
.L_x_2420:
[----:B------:R-:W-:Y:S01]  /*17300*/  MOV R2, R14 ;  /* 0x0000000e00027202 */ /* 0x000fe20000000f00 */
[----:B------:R-:W-:Y:S06]  /*17310*/  BRA `(.L_x_2421) ;  /* 0xffffffc000e87947 */ /* 0x000fec000383ffff */
.L_x_2345:
[----:B0-----:R0:W2:Y:S02]  /*17320*/  SYNCS.PHASECHK.TRANS64.TRYWAIT P0, [R6+URZ+0x28c40], R17 ;  /* 0x028c4011060075a7 */ /* 0x0010a4000800017f */
[----:B--2---:R-:W-:Y:S05]  /*17330*/  @!P0 NANOSLEEP.SYNCS 0x989680 ;  /* 0x009896800000895d */ /* 0x004fea0003900000 */
[----:B------:R-:W2:Y:S02]  /*17340*/  @!P0 SYNCS.PHASECHK.TRANS64 P0, [R6+URZ+0x28c40], R17 ;  /* 0x028c4011060085a7 */ /* 0x000ea4000800007f */
[----:B--2---:R-:W-:Y:S05]  /*17350*/  @!P0 BRA `(.L_x_2345) ;  /* 0xfffffffc00f08947 */ /* 0x004fea000383ffff */
[----:B------:R-:W-:Y:S05]  /*17360*/  BRA `(.L_x_2422) ;  /* 0xffffffc8007c7947 */ /* 0x000fea000383ffff */
.L_x_2346:
        /* <DEDUP_REMOVED lines=8> */
.L_x_2424:
[----:B------:R-:W-:Y:S05]  /*173f0*/  BSYNC B1 ;  /* 0x0000000000017941 */ /* 0x000fea0003800000 */
.L_x_2423:
        /* <DEDUP_REMOVED lines=9> */
.L_x_2425:
[----:B------:R-:W-:Y:S02]  /*17490*/  IMAD.MOV.U32 R13, RZ, RZ, R27 ;  /* 0x000000ffff0d7224 */ /* 0x000fe400078e001b */
[----:B------:R-:W-:Y:S02]  /*174a0*/  IMAD.MOV.U32 R12, RZ, RZ, 0x1 ;  /* 0x00000001ff0c7424 */ /* 0x000fe400078e00ff */
[----:B------:R-:W-:-:S07]  /*174b0*/  IMAD.MOV.U32 R2, RZ, RZ, R14 ;  /* 0x000000ffff027224 */ /* 0x000fce00078e000e */
[----:B------:R-:W-:Y:S05]  /*174c0*/  WARPSYNC.COLLECTIVE R15, `(.L_x_2426) ;  /* 0x000000000f087348 */ /* 0x000fea0003c00000 */
[----:B------:R0:W1:Y:S02]  /*174d0*/  SHFL.IDX P6, R14, R13, R12, R11 ;  /* 0x0000000c0d0e7389 */ /* 0x00006400000c000b */
[----:B01----:R-:W-:Y:S01]  /*174e0*/  ENDCOLLECTIVE ;  /* 0x000000000000791b */ /* 0x003fe20003800000 */
.L_x_2426:
        /* <DEDUP_REMOVED lines=11> */
.L_x_2427:
[----:B------:R-:W-:Y:S02]  /*175a0*/  IMAD.MOV.U32 R13, RZ, RZ, R27 ;  /* 0x000000ffff0d7224 */ /* 0x000fe400078e001b */
[----:B------:R-:W-:Y:S02]  /*175b0*/  IMAD.MOV.U32 R12, RZ, RZ, 0x2 ;  /* 0x00000002ff0c7424 */ /* 0x000fe400078e00ff */
[----:B------:R-:W-:-:S07]  /*175c0*/  IMAD.MOV.U32 R2, RZ, RZ, R14 ;  /* 0x000000ffff027224 */ /* 0x000fce00078e000e */
[----:B------:R-:W-:Y:S05]  /*175d0*/  WARPSYNC.COLLECTIVE R15, `(.L_x_2428) ;  /* 0x000000000f087348 */ /* 0x000fea0003c00000 */
[----:B------:R0:W1:Y:S02]  /*175e0*/  SHFL.IDX P6, R14, R13, R12, R11 ;  /* 0x0000000c0d0e7389 */ /* 0x00006400000c000b */
[----:B01----:R-:W-:Y:S01]  /*175f0*/  ENDCOLLECTIVE ;  /* 0x000000000000791b */ /* 0x003fe20003800000 */
.L_x_2428:
        /* <DEDUP_REMOVED lines=11> */
.L_x_2429:
[----:B------:R-:W-:Y:S02]  /*176b0*/  IMAD.MOV.U32 R13, RZ, RZ, R27 ;  /* 0x000000ffff0d7224 */ /* 0x000fe400078e001b */
[----:B------:R-:W-:Y:S02]  /*176c0*/  IMAD.MOV.U32 R12, RZ, RZ, 0x3 ;  /* 0x00000003ff0c7424 */ /* 0x000fe400078e00ff */
[----:B------:R-:W-:-:S07]  /*176d0*/  IMAD.MOV.U32 R2, RZ, RZ, R14 ;  /* 0x000000ffff027224 */ /* 0x000fce00078e000e */
[----:B------:R-:W-:Y:S05]  /*176e0*/  WARPSYNC.COLLECTIVE R15, `(.L_x_2430) ;  /* 0x000000000f087348 */ /* 0x000fea0003c00000 */
[----:B------:R0:W1:Y:S02]  /*176f0*/  SHFL.IDX P6, R14, R13, R12, R11 ;  /* 0x0000000c0d0e7389 */ /* 0x00006400000c000b */
[----:B01----:R-:W-:Y:S01]  /*17700*/  ENDCOLLECTIVE ;  /* 0x000000000000791b */ /* 0x003fe20003800000 */
.L_x_2430:
        /* <DEDUP_REMOVED lines=11> */
.L_x_2431:
[----:B------:R-:W-:Y:S01]  /*177c0*/  IMAD.MOV.U32 R2, RZ, RZ, R14 ;  /* 0x000000ffff027224 */ /* 0x000fe200078e000e */
[----:B------:R-:W-:Y:S06]  /*177d0*/  BRA `(.L_x_2432) ;  /* 0xffffffc8000c7947 */ /* 0x000fec000383ffff */
.L_x_2351:
[----:B---3--:R3:W4:Y:S02]  /*177e0*/  SYNCS.PHASECHK.TRANS64.TRYWAIT P0, [R6+URZ+0x28c60], R17 ;  /* 0x028c6011060075a7 */ /* 0x008724000800017f */
[----:B----4-:R-:W-:Y:S05]  /*177f0*/  @!P0 NANOSLEEP.SYNCS 0x989680 ;  /* 0x009896800000895d */ /* 0x010fea0003900000 */
[----:B------:R-:W4:Y:S02]  /*17800*/  @!P0 SYNCS.PHASECHK.TRANS64 P0, [R6+URZ+0x28c60], R17 ;  /* 0x028c6011060085a7 */ /* 0x000f24000800007f */
[----:B----4-:R-:W-:Y:S05]  /*17810*/  @!P0 BRA `(.L_x_2351) ;  /* 0xfffffffc00f08947 */ /* 0x010fea000383ffff */
[----:B------:R-:W-:Y:S05]  /*17820*/  BRA `(.L_x_2433) ;  /* 0xffffffc8005c7947 */ /* 0x000fea000383ffff */
.L_x_2352:
[----:B------:R-:W-:Y:S01]  /*17830*/  BSSY B1, `(.L_x_2434) ;  /* 0x0000008000017945 */ /* 0x000fe20003800000 */
[----:B------:R-:W-:Y:S01]  /*17840*/  IMAD.MOV.U32 R13, RZ, RZ, R10 ;  /* 0x000000ffff0d7224 */ /* 0x000fe200078e000a */
[----:B------:R-:W-:Y:S01]  /*17850*/  MOV R12, RZ ;  /* 0x000000ff000c7202 */ /* 0x000fe20000000f00 */
[----:B------:R-:W-:Y:S02]  /*17860*/  IMAD.MOV.U32 R11, RZ, RZ, 0x181f ;  /* 0x0000181fff0b7424 */ /* 0x000fe400078e00ff */
[----:B------:R-:W-:-:S07]  /*17870*/  IMAD.MOV.U32 R15, RZ, RZ, -0x1 ;  /* 0xffffffffff0f7424 */ /* 0x000fce00078e00ff */
[----:B-12---:R-:W-:Y:S05]  /*17880*/  WARPSYNC.COLLECTIVE R15, `(.L_x_2435) ;  /* 0x000000000f087348 */ /* 0x006fea0003c00000 */
[----:B------:R0:W3:Y:S02]  /*17890*/  SHFL.IDX P6, R14, R13, R12, R11 ;  /* 0x0000000c0d0e7389 */ /* 0x0000e400000c000b */
[----:B0123--:R-:W-:Y:S01]  /*178a0*/  ENDCOLLECTIVE ;  /* 0x000000000000791b */ /* 0x00ffe20003800000 */
.L_x_2435:
[----:B------:R-:W-:Y:S05]  /*178b0*/  BSYNC B1 ;  /* 0x0000000000017941 */ /* 0x000fea0003800000 */
.L_x_2434:
        /* <DEDUP_REMOVED lines=13> */
.L_x_2436:
        /* <DEDUP_REMOVED lines=17> */
.L_x_2437:
        /* <DEDUP_REMOVED lines=16> */
.L_x_2438:
        /* <DEDUP_REMOVED lines=19> */
.L_x_2439:
        /* <DEDUP_REMOVED lines=14> */
.L_x_2440:
        /* <DEDUP_REMOVED lines=16> */
.L_x_2441:
        /* <DEDUP_REMOVED lines=14> */
.L_x_2442:
[----:B------:R-:W-:Y:S05]  /*17f90*/  BRA `(.L_x_2443) ;  /* 0xffffffc400c87947 */ /* 0x000fea000383ffff */
.L_x_2360:
        /* <DEDUP_REMOVED lines=8> */
.L_x_2445:
[----:B------:R-:W-:Y:S05]  /*18020*/  BSYNC B0 ;  /* 0x0000000000007941 */ /* 0x000fea0003800000 */
.L_x_2444:
[----:B------:R-:W-:Y:S01]  /*18030*/  IMAD.MOV.U32 R13, RZ, RZ, R16 ;  /* 0x000000ffff0d7224 */ /* 0x000fe200078e0010 */
[----:B------:R-:W-:Y:S01]  /*18040*/  MOV R12, 0x1 ;  /* 0x00000001000c7802 */ /* 0x000fe20000000f00 */
[----:B------:R-:W-:Y:S02]  /*18050*/  IMAD.MOV.U32 R11, RZ, RZ, 0x1f ;  /* 0x0000001fff0b7424 */ /* 0x000fe400078e00ff */
[----:B------:R-:W-:Y:S02]  /*18060*/  IMAD.MOV.U32 R15, RZ, RZ, -0x1 ;  /* 0xffffffffff0f7424 */ /* 0x000fe400078e00ff */
[----:B------:R-:W-:Y:S02]  /*18070*/  IMAD.IADD R7, R19, 0x1, R8 ;  /* 0x0000000113077824 */ /* 0x000fe400078e0208 */
[----:B------:R-:W-:-:S07]  /*18080*/  IMAD.MOV.U32 R0, RZ, RZ, R14 ;  /* 0x000000ffff007224 */ /* 0x000fce00078e000e */
[----:B------:R-:W-:Y:S05]  /*18090*/  WARPSYNC.COLLECTIVE R15, `(.L_x_2446) ;  /* 0x000000000f087348 */ /* 0x000fea0003c00000 */
[----:B------:R0:W1:Y:S02]  /*180a0*/  SHFL.IDX P6, R14, R13, R12, R11 ;  /* 0x0000000c0d0e7389 */ /* 0x00006400000c000b */
[----:B01----:R-:W-:Y:S01]  /*180b0*/  ENDCOLLECTIVE ;  /* 0x000000000000791b */ /* 0x003fe20003800000 */
.L_x_2446:
[----:B------:R-:W-:Y:S02]  /*180c0*/  ULDC UR4, c[0x0][0xc3c] ;  /* 0x00030f0000047ab9 */ /* 0x000fe40000000800 */
[----:B------:R-:W-:-:S13]  /*180d0*/  ISETP.GE.OR P1, PT, R7, UR4, !P0 ;  /* 0x0000000407007c0c */ /* 0x000fda000c726670 */
[----:B------:R-:W0:Y:S01]  /*180e0*/  @!P1 LDC.64 R2, c[0x0][0xc80] ;  /* 0x00032000ff029b82 */ /* 0x000e220000000a00 */
[----:B------:R-:W-:Y:S02]  /*180f0*/  IMAD.MOV.U32 R17, RZ, RZ, RZ ;  /* 0x000000ffff117224 */ /* 0x000fe400078e00ff */
[----:B------:R-:W-:Y:S02]  /*18100*/  IMAD.MOV.U32 R11, RZ, RZ, RZ ;  /* 0x000000ffff0b7224 */ /* 0x000fe400078e00ff */
[----:B------:R-:W-:Y:S02]  /*18110*/  IMAD.MOV.U32 R5, RZ, RZ, R14 ;  /* 0x000000ffff057224 */ /* 0x000fe400078e000e */
[----:B0-----:R-:W-:-:S06]  /*18120*/  @!P1 IMAD.WIDE R2, R7, 0x4, R2 ;  /* 0x0000000407029825 */ /* 0x001fcc00078e0202 */
[----:B------:R-:W2:Y:S01]  /*18130*/  @!P1 LDG.E R2, desc[UR54][R2.64] ;  /* 0x0000003602029981 */ /* 0x000ea2000c1e1900 */
        /* <DEDUP_REMOVED lines=10> */
.L_x_2447:
[----:B------:R-:W-:Y:S01]  /*181e0*/  IMAD.MOV.U32 R12, RZ, RZ, 0x2 ;  /* 0x00000002ff0c7424 */ /* 0x000fe200078e00ff */
[----:B------:R-:W-:-:S05]  /*181f0*/  SEL R4, R14, RZ, P1 ;  /* 0x000000ff0e047207 */ /* 0x000fca0000800000 */
[----:B------:R-:W-:-:S04]  /*18200*/  IMAD.IADD R4, R17, 0x1, R4 ;  /* 0x0000000111047824 */ /* 0x000fc800078e0204 */
[----:B------:R-:W-:-:S07]  /*18210*/  IMAD.MOV.U32 R13, RZ, RZ, R4 ;  /* 0x000000ffff0d7224 */ /* 0x000fce00078e0004 */
[----:B------:R-:W-:Y:S05]  /*18220*/  WARPSYNC.COLLECTIVE R15, `(.L_x_2448) ;  /* 0x000000000f087348 */ /* 0x000fea0003c00000 */
[----:B------:R0:W1:Y:S02]  /*18230*/  SHFL.UP P6, R14, R13, R12, R11 ;  /* 0x0400000c0d0e7389 */ /* 0x00006400000c000b */
[----:B01----:R-:W-:Y:S01]  /*18240*/  ENDCOLLECTIVE ;  /* 0x000000000000791b */ /* 0x003fe20003800000 */
.L_x_2448:
[----:B------:R-:W-:Y:S01]  /*18250*/  IMAD.MOV.U32 R12, RZ, RZ, 0x4 ;  /* 0x00000004ff0c7424 */ /* 0x000fe200078e00ff */
[----:B------:R-:W-:-:S05]  /*18260*/  SEL R3, R14, RZ, P2 ;  /* 0x000000ff0e037207 */ /* 0x000fca0001000000 */
[----:B------:R-:W-:-:S04]  /*18270*/  IMAD.IADD R6, R4, 0x1, R3 ;  /* 0x0000000104067824 */ /* 0x000fc800078e0203 */
[----:B------:R-:W-:-:S07]  /*18280*/  IMAD.MOV.U32 R13, RZ, RZ, R6 ;  /* 0x000000ffff0d7224 */ /* 0x000fce00078e0006 */
[----:B------:R-:W-:Y:S05]  /*18290*/  WARPSYNC.COLLECTIVE R15, `(.L_x_2449) ;  /* 0x000000000f087348 */ /* 0x000fea0003c00000 */
[----:B------:R0:W1:Y:S02]  /*182a0*/  SHFL.UP P6, R14, R13, R12, R11 ;  /* 0x0400000c0d0e7389 */ /* 0x00006400000c000b */
[----:B01----:R-:W-:Y:S01]  /*182b0*/  ENDCOLLECTIVE ;  /* 0x000000000000791b */ /* 0x003fe20003800000 */
.L_x_2449:
[----:B------:R-:W-:Y:S01]  /*182c0*/  IMAD.MOV.U32 R12, RZ, RZ, 0x8 ;  /* 0x00000008ff0c7424 */ /* 0x000fe200078e00ff */
[----:B------:R-:W-:-:S05]  /*182d0*/  SEL R3, R14, RZ, P3 ;  /* 0x000000ff0e037207 */ /* 0x000fca0001800000 */
[----:B------:R-:W-:-:S04]  /*182e0*/  IMAD.IADD R2, R6, 0x1, R3 ;  /* 0x0000000106027824 */ /* 0x000fc800078e0203 */
[----:B------:R-:W-:-:S07]  /*182f0*/  IMAD.MOV.U32 R13, RZ, RZ, R2 ;  /* 0x000000ffff0d7224 */ /* 0x000fce00078e0002 */
[----:B------:R-:W-:Y:S05]  /*18300*/  WARPSYNC.COLLECTIVE R15, `(.L_x_2450) ;  /* 0x000000000f087348 */ /* 0x000fea0003c00000 */
[----:B------:R0:W1:Y:S02]  /*18310*/  SHFL.UP P6, R14, R13, R12, R11 ;  /* 0x0400000c0d0e7389 */ /* 0x00006400000c000b */
[----:B01----:R-:W-:Y:S01]  /*18320*/  ENDCOLLECTIVE ;  /* 0x000000000000791b */ /* 0x003fe20003800000 */
.L_x_2450:
[----:B------:R-:W-:Y:S01]  /*18330*/  IMAD.MOV.U32 R12, RZ, RZ, 0x10 ;  /* 0x00000010ff0c7424 */ /* 0x000fe200078e00ff */
[----:B------:R-:W-:-:S05]  /*18340*/  SEL R3, R14, RZ, P4 ;  /* 0x000000ff0e037207 */ /* 0x000fca0002000000 */
[----:B------:R-:W-:-:S04]  /*18350*/  IMAD.IADD R3, R2, 0x1, R3 ;  /* 0x0000000102037824 */ /* 0x000fc800078e0203 */
[----:B------:R-:W-:-:S07]  /*18360*/  IMAD.MOV.U32 R13, RZ, RZ, R3 ;  /* 0x000000ffff0d7224 */ /* 0x000fce00078e0003 */
[----:B------:R-:W-:Y:S05]  /*18370*/  WARPSYNC.COLLECTIVE R15, `(.L_x_2451) ;  /* 0x000000000f087348 */ /* 0x000fea0003c00000 */
[----:B------:R0:W1:Y:S02]  /*18380*/  SHFL.UP P6, R14, R13, R12, R11 ;  /* 0x0400000c0d0e7389 */ /* 0x00006400000c000b */
[----:B01----:R-:W-:Y:S01]  /*18390*/  ENDCOLLECTIVE ;  /* 0x000000000000791b */ /* 0x003fe20003800000 */
.L_x_2451:
        /* <DEDUP_REMOVED lines=8> */
.L_x_2452:
[----:B------:R-:W-:Y:S05]  /*18420*/  BRA `(.L_x_2453) ;  /* 0xffffffc8005c7947 */ /* 0x000fea000383ffff */
.L_x_2365:
        /* <DEDUP_REMOVED lines=8> */
.L_x_2455:
[----:B------:R-:W-:Y:S05]  /*184b0*/  BSYNC B0 ;  /* 0x0000000000007941 */ /* 0x000fea0003800000 */
.L_x_2454:
[----:B------:R-:W-:Y:S01]  /*184c0*/  SEL R14, R14, RZ, P1 ;  /* 0x000000ff0e0e7207 */ /* 0x000fe20000800000 */
[----:B------:R-:W-:Y:S01]  /*184d0*/  IMAD.MOV.U32 R12, RZ, RZ, 0x2 ;  /* 0x00000002ff0c7424 */ /* 0x000fe200078e00ff */
[----:B------:R-:W-:Y:S01]  /*184e0*/  MOV R11, RZ ;  /* 0x000000ff000b7202 */ /* 0x000fe20000000f00 */
[----:B------:R-:W-:Y:S02]  /*184f0*/  IMAD.MOV.U32 R15, RZ, RZ, -0x1 ;  /* 0xffffffffff0f7424 */ /* 0x000fe400078e00ff */
[----:B------:R-:W-:-:S07]  /*18500*/  IMAD.IADD R13, R17, 0x1, R14 ;  /* 0x00000001110d7824 */ /* 0x000fce00078e020e */
[----:B------:R-:W-:Y:S05]  /*18510*/  WARPSYNC.COLLECTIVE R15, `(.L_x_2456) ;  /* 0x000000000f087348 */ /* 0x000fea0003c00000 */
[----:B------:R0:W1:Y:S02]  /*18520*/  SHFL.UP P6, R14, R13, R12, R11 ;  /* 0x0400000c0d0e7389 */ /* 0x00006400000c000b */
[----:B01----:R-:W-:Y:S01]  /*18530*/  ENDCOLLECTIVE ;  /* 0x000000000000791b */ /* 0x003fe20003800000 */
.L_x_2456:
[----:B------:R-:W-:Y:S01]  /*18540*/  IMAD.MOV.U32 R12, RZ, RZ, 0x4 ;  /* 0x00000004ff0c7424 */ /* 0x000fe200078e00ff */
[----:B------:R-:W-:-:S05]  /*18550*/  SEL R2, R14, RZ, P2 ;  /* 0x000000ff0e027207 */ /* 0x000fca0001000000 */
[----:B------:R-:W-:-:S04]  /*18560*/  IMAD.IADD R2, R13, 0x1, R2 ;  /* 0x000000010d027824 */ /* 0x000fc800078e0202 */
[----:B------:R-:W-:-:S07]  /*18570*/  IMAD.MOV.U32 R13, RZ, RZ, R2 ;  /* 0x000000ffff0d7224 */ /* 0x000fce00078e0002 */
[----:B------:R-:W-:Y:S05]  /*18580*/  WARPSYNC.COLLECTIVE R15, `(.L_x_2457) ;  /* 0x000000000f087348 */ /* 0x000fea0003c00000 */
[----:B------:R0:W1:Y:S02]  /*18590*/  SHFL.UP P6, R14, R13, R12, R11 ;  /* 0x0400000c0d0e7389 */ /* 0x00006400000c000b */
[----:B01----:R-:W-:Y:S01]  /*185a0*/  ENDCOLLECTIVE ;  /* 0x000000000000791b */ /* 0x003fe20003800000 */
.L_x_2457:
[----:B------:R-:W-:Y:S01]  /*185b0*/  IMAD.MOV.U32 R12, RZ, RZ, 0x8 ;  /* 0x00000008ff0c7424 */ /* 0x000fe200078e00ff */
[----:B------:R-:W-:-:S05]  /*185c0*/  SEL R3, R14, RZ, P3 ;  /* 0x000000ff0e037207 */ /* 0x000fca0001800000 */
[----:B------:R-:W-:-:S04]  /*185d0*/  IMAD.IADD R3, R2, 0x1, R3 ;  /* 0x0000000102037824 */ /* 0x000fc800078e0203 */
[----:B------:R-:W-:-:S07]  /*185e0*/  IMAD.MOV.U32 R13, RZ, RZ, R3 ;  /* 0x000000ffff0d7224 */ /* 0x000fce00078e0003 */
[----:B------:R-:W-:Y:S05]  /*185f0*/  WARPSYNC.COLLECTIVE R15, `(.L_x_2458) ;  /* 0x000000000f087348 */ /* 0x000fea0003c00000 */
[----:B------:R0:W1:Y:S02]  /*18600*/  SHFL.UP P6, R14, R13, R12, R11 ;  /* 0x0400000c0d0e7389 */ /* 0x00006400000c000b */
[----:B01----:R-:W-:Y:S01]  /*18610*/  ENDCOLLECTIVE ;  /* 0x000000000000791b */ /* 0x003fe20003800000 */
.L_x_2458:
[----:B------:R-:W-:Y:S01]  /*18620*/  IMAD.MOV.U32 R12, RZ, RZ, 0x10 ;  /* 0x00000010ff0c7424 */ /* 0x000fe200078e00ff */
[----:B------:R-:W-:-:S05]  /*18630*/  SEL R4, R14, RZ, P4 ;  /* 0x000000ff0e047207 */ /* 0x000fca0002000000 */
[----:B------:R-:W-:-:S04]  /*18640*/  IMAD.IADD R4, R3, 0x1, R4 ;  /* 0x0000000103047824 */ /* 0x000fc800078e0204 */
[----:B------:R-:W-:-:S07]  /*18650*/  IMAD.MOV.U32 R13, RZ, RZ, R4 ;  /* 0x000000ffff0d7224 */ /* 0x000fce00078e0004 */
[----:B------:R-:W-:Y:S05]  /*18660*/  WARPSYNC.COLLECTIVE R15, `(.L_x_2459) ;  /* 0x000000000f087348 */ /* 0x000fea0003c00000 */
[----:B------:R0:W1:Y:S02]  /*18670*/  SHFL.UP P6, R14, R13, R12, R11 ;  /* 0x0400000c0d0e7389 */ /* 0x00006400000c000b */
[----:B01----:R-:W-:Y:S01]  /*18680*/  ENDCOLLECTIVE ;  /* 0x000000000000791b */ /* 0x003fe20003800000 */
.L_x_2459:
        /* <DEDUP_REMOVED lines=8> */
.L_x_2460:
[----:B------:R-:W-:Y:S05]  /*18710*/  BRA `(.L_x_2461) ;  /* 0xffffffc8003c7947 */ /* 0x000fea000383ffff */
.L_x_2367:
[----:B------:R-:W-:Y:S01]  /*18720*/  BSSY B0, `(.L_x_2462) ;  /* 0x0000006000007945 */ /* 0x000fe20003800000 */
[----:B------:R-:W-:Y:S01]  /*18730*/  PLOP3.LUT P6, PT, P6, PT, PT, 0x8, 0x0 ;  /* 0x000000000000781c */ /* 0x000fe200037ce170 */
[----:B------:R-:W-:-:S12]  /*18740*/  IMAD.MOV.U32 R15, RZ, RZ, -0x1 ;  /* 0xffffffffff0f7424 */ /* 0x000fd800078e00ff */
[----:B01----:R-:W-:Y:S05]  /*18750*/  WARPSYNC.COLLECTIVE R15, `(.L_x_2463) ;  /* 0x000000000f087348 */ /* 0x003fea0003c00000 */
[----:B------:R-:W-:Y:S01]  /*18760*/  VOTE.ANY R14, PT, P6 ;  /* 0x00000000000e7806 */ /* 0x000fe200030e0100 */
[----:B01----:R-:W-:Y:S06]  /*18770*/  ENDCOLLECTIVE ;  /* 0x000000000000791b */ /* 0x003fec0003800000 */
.L_x_2463:
[----:B------:R-:W-:Y:S05]  /*18780*/  BSYNC B0 ;  /* 0x0000000000007941 */ /* 0x000fea0003800000 */
.L_x_2462:
        /* <DEDUP_REMOVED lines=9> */
.L_x_2464:
[----:B------:R-:W-:Y:S01]  /*18820*/  IMAD.MOV.U32 R17, RZ, RZ, R14 ;  /* 0x000000ffff117224 */ /* 0x000fe200078e000e */
[----:B------:R-:W-:Y:S06]  /*18830*/  BRA `(.L_x_2465) ;  /* 0xffffffc8002c7947 */ /* 0x000fec000383ffff */
.L_x_2369:
[----:B------:R-:W-:Y:S01]  /*18840*/  BSSY B0, `(.L_x_2466) ;  /* 0x0000007000007945 */ /* 0x000fe20003800000 */
[----:B------:R-:W-:Y:S02]  /*18850*/  IMAD.MOV.U32 R13, RZ, RZ, R2 ;  /* 0x000000ffff0d7224 */ /* 0x000fe400078e0002 */
[----:B------:R-:W-:Y:S02]  /*18860*/  IMAD.MOV.U32 R11, RZ, RZ, 0x1f ;  /* 0x0000001fff0b7424 */ /* 0x000fe400078e00ff */
[----:B------:R-:W-:-:S07]  /*18870*/  IMAD.MOV.U32 R15, RZ, RZ, -0x1 ;  /* 0xffffffffff0f7424 */ /* 0x000fce00078e00ff */
[----:B0123--:R-:W-:Y:S05]  /*18880*/  WARPSYNC.COLLECTIVE R15, `(.L_x_2467) ;  /* 0x000000000f087348 */ /* 0x00ffea0003c00000 */
[----:B------:R4:W0:Y:S02]  /*18890*/  SHFL.IDX P6, R14, R13, R12, R11 ;  /* 0x0000000c0d0e7389 */ /* 0x00082400000c000b */
[----:B01234-:R-:W-:Y:S01]  /*188a0*/  ENDCOLLECTIVE ;  /* 0x000000000000791b */ /* 0x01ffe20003800000 */
.L_x_2467:
[----:B------:R-:W-:Y:S05]  /*188b0*/  BSYNC B0 ;  /* 0x0000000000007941 */ /* 0x000fea0003800000 */
.L_x_2466:
[----:B------:R-:W-:Y:S05]  /*188c0*/  BRA `(.L_x_2368) ;  /* 0xffffffc800247947 */ /* 0x000fea000383ffff */
.L_x_2373:
[----:B0-----:R0:W1:Y:S02]  /*188d0*/  SYNCS.PHASECHK.TRANS64.TRYWAIT P0, [R5+URZ+0x28c20], R0 ;  /* 0x028c2000050075a7 */ /* 0x001064000800017f */
[----:B-1----:R-:W-:Y:S05]  /*188e0*/  @!P0 NANOSLEEP.SYNCS 0x989680 ;  /* 0x009896800000895d */ /* 0x002fea0003900000 */
[----:B------:R-:W1:Y:S02]  /*188f0*/  @!P0 SYNCS.PHASECHK.TRANS64 P0, [R5+URZ+0x28c20], R0 ;  /* 0x028c2000050085a7 */ /* 0x000e64000800007f */
[----:B-1----:R-:W-:Y:S05]  /*18900*/  @!P0 BRA `(.L_x_2373) ;  /* 0xfffffffc00f08947 */ /* 0x002fea000383ffff */
[----:B------:R-:W-:Y:S05]  /*18910*/  BRA `(.L_x_2468) ;  /* 0xffffffcc009c7947 */ /* 0x000fea000383ffff */
.L_x_2374:
        /* <DEDUP_REMOVED lines=11> */
.L_x_2470:
[----:B------:R-:W-:Y:S05]  /*189d0*/  BSYNC B0 ;  /* 0x0000000000007941 */ /* 0x000fea0003800000 */
.L_x_2469:
[----:B------:R-:W-:Y:S05]  /*189e0*/  BRA `(.L_x_2471) ;  /* 0xffffffcc00847947 */ /* 0x000fea000383ffff */
.L_x_2377:
[----:B------:R-:W-:Y:S01]  /*189f0*/  BSSY B1, `(.L_x_2472) ;  /* 0x0000006000017945 */ /* 0x000fe20003800000 */
[----:B------:R-:W-:-:S07]  /*18a00*/  IMAD.MOV.U32 R15, RZ, RZ, -0x1 ;  /* 0xffffffffff0f7424 */ /* 0x000fce00078e00ff */
[----:B0-234-:R-:W-:Y:S05]  /*18a10*/  WARPSYNC.COLLECTIVE R15, `(.L_x_2473) ;  /* 0x000000000f0c7348 */ /* 0x01dfea0003c00000 */
[----:B------:R-:W-:Y:S02]  /*18a20*/  ELECT P6, UR62, PT ;  /* 0x00000000003e782f */ /* 0x000fe400038c0000 */
[----:B------:R-:W-:Y:S01]  /*18a30*/  MOV R14, UR62 ;  /* 0x0000003e000e7c02 */ /* 0x000fe20008000f00 */
[----:B0-234-:R-:W-:Y:S10]  /*18a40*/  ENDCOLLECTIVE ;  /* 0x000000000000791b */ /* 0x01dff40003800000 */
.L_x_2473:
[----:B------:R-:W-:Y:S05]  /*18a50*/  BSYNC B1 ;  /* 0x0000000000017941 */ /* 0x000fea0003800000 */
.L_x_2472:
[----:B------:R-:W-:Y:S05]  /*18a60*/  BRA `(.L_x_2474) ;  /* 0xffffffcc007c7947 */ /* 0x000fea000383ffff */
.L_x_2379:
[----:B0-----:R0:W1:Y:S02]  /*18a70*/  SYNCS.PHASECHK.TRANS64.TRYWAIT P1, [R3+URZ+0x28c40], R2 ;  /* 0x028c4002030075a7 */ /* 0x001064000802017f */
[----:B-1----:R-:W-:Y:S05]  /*18a80*/  @!P1 NANOSLEEP.SYNCS 0x989680 ;  /* 0x009896800000995d */ /* 0x002fea0003900000 */
[----:B------:R-:W1:Y:S02]  /*18a90*/  @!P1 SYNCS.PHASECHK.TRANS64 P1, [R3+URZ+0x28c40], R2 ;  /* 0x028c4002030095a7 */ /* 0x000e64000802007f */
[----:B-1----:R-:W-:Y:S05]  /*18aa0*/  @!P1 BRA `(.L_x_2379) ;  /* 0xfffffffc00f09947 */ /* 0x002fea000383ffff */
[----:B------:R-:W-:Y:S05]  /*18ab0*/  BRA `(.L_x_2475) ;  /* 0xffffffcc009c7947 */ /* 0x000fea000383ffff */
.L_x_2381:
[----:B-1----:R1:W0:Y:S02]  /*18ac0*/  SYNCS.PHASECHK.TRANS64.TRYWAIT P1, [R5+URZ+0x28c40], R0 ;  /* 0x028c4000050075a7 */ /* 0x002224000802017f */
[----:B0-----:R-:W-:Y:S05]  /*18ad0*/  @!P1 NANOSLEEP.SYNCS 0x989680 ;  /* 0x009896800000995d */ /* 0x001fea0003900000 */
[----:B------:R-:W0:Y:S02]  /*18ae0*/  @!P1 SYNCS.PHASECHK.TRANS64 P1, [R5+URZ+0x28c40], R0 ;  /* 0x028c4000050095a7 */ /* 0x000e24000802007f */
[----:B0-----:R-:W-:Y:S05]  /*18af0*/  @!P1 BRA `(.L_x_2381) ;  /* 0xfffffffc00f09947 */ /* 0x001fea000383ffff */
[----:B------:R-:W-:Y:S05]  /*18b00*/  BRA `(.L_x_2476) ;  /* 0xffffffcc00a87947 */ /* 0x000fea000383ffff */
.L_x_2383:
[----:B------:R0:W0:Y:S02]  /*18b10*/  SYNCS.PHASECHK.TRANS64.TRYWAIT P1, [R3+URZ+0x28c60], R2 ;  /* 0x028c6002030075a7 */ /* 0x000024000802017f */
[----:B0-----:R-:W-:Y:S05]  /*18b20*/  @!P1 NANOSLEEP.SYNCS 0x989680 ;  /* 0x009896800000995d */ /* 0x001fea0003900000 */
[----:B------:R-:W0:Y:S02]  /*18b30*/  @!P1 SYNCS.PHASECHK.TRANS64 P1, [R3+URZ+0x28c60], R2 ;  /* 0x028c6002030095a7 */ /* 0x000e24000802007f */
[----:B0-----:R-:W-:Y:S05]  /*18b40*/  @!P1 BRA `(.L_x_2383) ;  /* 0xfffffffc00f09947 */ /* 0x001fea000383ffff */
[----:B------:R-:W-:Y:S05]  /*18b50*/  BRA `(.L_x_2477) ;  /* 0xffffffcc00a47947 */ /* 0x000fea000383ffff */
.L_x_2478:
        /* <DEDUP_REMOVED lines=10> */
.L_x_5641:


//--------------------- .text._ZN7cutlass13device_kernelIN5flash11enable_sm90INS1_16FlashAttnFwdSm90INS1_25CollectiveMainloopFwdSm90ILi2EN4cute5tupleIJNS5_1CILi1EEES8_S8_EEENS6_IJNS7_ILi64EEESA_SA_EEELi512ENS_6half_tEfNS_4arch4Sm90ELb0ELb1ELb0ELb1ELb1ELb1ELb0ELb0ELb0ELb1ELb0ELb0EEENS1_21CollectiveEpilogueFwdINS6_IJSA_NS7_ILi512EEESA_EEES9_SC_SE_Li256ELb1ELb1ELb0ELb0EEENS1_36VarlenDynamicPersistentTileSchedulerILi64ELi64ELi256ELi128ELb0ELb1ELb1ELb1ELb0ELb1EEEEEEEEEvNT_6ParamsE --------------------------
	.section	.text._ZN7cutlass13device_kernelIN5flash11enable_sm90INS1_16FlashAttnFwdSm90INS1_25CollectiveMainloopFwdSm90ILi2EN4cute5tupleIJNS5_1CILi1EEES8_S8_EEENS6_IJNS7_ILi64EEESA_SA_EEELi512ENS_6half_tEfNS_4arch4Sm90ELb0ELb1ELb0ELb1ELb1ELb1ELb0ELb0ELb0ELb1ELb0ELb0EEENS1_21CollectiveEpilogueFwdINS6_IJSA_NS7_ILi512EEESA_EEES9_SC_SE_Li256ELb1ELb1ELb0ELb0EEENS1_36VarlenDynamicPersistentTileSchedulerILi64ELi64ELi256ELi128ELb0ELb1ELb1ELb1ELb0ELb1EEEEEEEEEvNT_6ParamsE,"ax",@progbits
	.align	128
.text._ZN7cutlass13device_kernelIN5flash11enable_sm90INS1_16FlashAttnFwdSm90INS1_25CollectiveMainloopFwdSm90ILi2EN4cute5tupleIJNS5_1CILi1EEES8_S8_EEENS6_IJNS7_ILi64EEESA_SA_EEELi512ENS_6half_tEfNS_4arch4Sm90ELb0ELb1ELb0ELb1ELb1ELb1ELb0ELb0ELb0ELb1ELb0ELb0EEENS1_21CollectiveEpilogueFwdINS6_IJSA_NS7_ILi512EEESA_EEES9_SC_SE_Li256ELb1ELb1ELb0ELb0EEENS1_36VarlenDynamicPersistentTileSchedulerILi64ELi64ELi256ELi128ELb0ELb1ELb1ELb1ELb0ELb1EEEEEEEEEvNT_6ParamsE:
        .type           _ZN7cutlass13device_kernelIN5flash11enable_sm90INS1_16FlashAttnFwdSm90INS1_25CollectiveMainloopFwdSm90ILi2EN4cute5tupleIJNS5_1CILi1EEES8_S8_EEENS6_IJNS7_ILi64EEESA_SA_EEELi512ENS_6half_tEfNS_4arch4Sm90ELb0ELb1ELb0ELb1ELb1ELb1ELb0ELb0ELb0ELb1ELb0ELb0EEENS1_21CollectiveEpilogueFwdINS6_IJSA_NS7_ILi512EEESA_EEES9_SC_SE_Li256ELb1ELb1ELb0ELb0EEENS1_36VarlenDynamicPersistentTileSchedulerILi64ELi64ELi256ELi128ELb0ELb1ELb1ELb1ELb0ELb1EEEEEEEEEvNT_6ParamsE,@function
        .size           _ZN7cutlass13device_kernelIN5flash11enable_sm90INS1_16FlashAttnFwdSm90INS1_25CollectiveMainloopFwdSm90ILi2EN4cute5tupleIJNS5_1CILi1EEES8_S8_EEENS6_IJNS7_ILi64EEESA_SA_EEELi512ENS_6half_tEfNS_4arch4Sm90ELb0ELb1ELb0ELb1ELb1ELb1ELb0ELb0ELb0ELb1ELb0ELb0EEENS1_21CollectiveEpilogueFwdINS6_IJSA_NS7_ILi512EEESA_EEES9_SC_SE_Li256ELb1ELb1ELb0ELb0EEENS1_36VarlenDynamicPersistentTileSchedulerILi64ELi64ELi256ELi128ELb0ELb1ELb1ELb1ELb0ELb1EEEEEEEEEvNT_6ParamsE,(.L_x_5642 - _ZN7cutlass13device_kernelIN5flash11enable_sm90INS1_16FlashAttnFwdSm90INS1_25CollectiveMainloopFwdSm90ILi2EN4cute5tupleIJNS5_1CILi1EEES8_S8_EEENS6_IJNS7_ILi64EEESA_SA_EEELi512ENS_6half_tEfNS_4arch4Sm90ELb0ELb1ELb0ELb1ELb1ELb1ELb0ELb0ELb0ELb1ELb0ELb0EEENS1_21CollectiveEpilogueFwdINS6_IJSA_NS7_ILi512EEESA_EEES9_SC_SE_Li256ELb1ELb1ELb0ELb0EEENS1_36VarlenDynamicPersistentTileSchedulerILi64ELi64ELi256ELi128ELb0ELb1ELb1ELb1ELb0ELb1EEEEEEEEEvNT_6ParamsE)
        .other          _ZN7cutlass13device_kernelIN5flash11enable_sm90INS1_16FlashAttnFwdSm90INS1_25CollectiveMainloopFwdSm90ILi2EN4cute5tupleIJNS5_1CILi1EEES8_S8_EEENS6_IJNS7_ILi64EEESA_SA_EEELi512ENS_6half_tEfNS_4arch4Sm90ELb0ELb1ELb0ELb1ELb1ELb1ELb0ELb0ELb0ELb1ELb0ELb0EEENS1_21CollectiveEpilogueFwdINS6_IJSA_NS7_ILi512EEESA_EEES9_SC_SE_Li256ELb1ELb1ELb0ELb0EEENS1_36VarlenDynamicPersistentTileSchedulerILi64ELi64ELi256ELi128ELb0ELb1ELb1ELb1ELb0ELb1EEEEEEEEEvNT_6ParamsE,@"STO_CUDA_ENTRY STV_DEFAULT"
_ZN7cutlass13device_kernelIN5flash11enable_sm90INS1_16FlashAttnFwdSm90INS1_25CollectiveMainloopFwdSm90ILi2EN4cute5tupleIJNS5_1CILi1EEES8_S8_EEENS6_IJNS7_ILi64EEESA_SA_EEELi512ENS_6half_tEfNS_4arch4Sm90ELb0ELb1ELb0ELb1ELb1ELb1ELb0ELb0ELb0ELb1ELb0ELb0EEENS1_21CollectiveEpilogueFwdINS6_IJSA_NS7_ILi512EEESA_EEES9_SC_SE_Li256ELb1ELb1ELb0ELb0EEENS1_36VarlenDynamicPersistentTileSchedulerILi64ELi64ELi256ELi128ELb0ELb1ELb1ELb1ELb0ELb1EEEEEEEEEvNT_6ParamsE:
[----:B------:R-:W0:Y:S02]  /*0000*/  LDC R1, c[0x0][0x28] ;  /* 0x00000a00ff017b82 */ /* 0x000e240000000800 */
[----:B0-----:R-:W-:Y:S01]  /*0010*/  VIADD R1, R1, 0xffffff98 ;  /* 0xffffff9801017836 */ /* 0x001fe20000000000 */
[----:B------:R-:W0:Y:S01]  /*0020*/  S2R R0, SR_TID.X ;  /* 0x0000000000007919 */ /* 0x000e220000002100 */
[----:B------:R-:W-:Y:S01]  /*0030*/  ELECT P0, URZ, PT ;  /* 0x00000000003f782f */ /* 0x000fe20003800000 */
[----:B------:R-:W-:Y:S01]  /*0040*/  BSSY B0, `(.L_x_2479) ;  /* 0x000000e000007945 */ /* 0x000fe20003800000 */
[----:B0-----:R-:W-:-:S05]  /*0050*/  SHF.R.U32.HI R2, RZ, 0x5, R0 ;  /* 0x00000005ff027819 */ /* 0x001fca0000011600 */
[----:B------:R-:W0:Y:S02]  /*0060*/  SHFL.IDX PT, R3, R2, RZ, 0x1f ;  /* 0x00001fff02037589 */ /* 0x000e2400000e0000 */
[----:B0-----:R-:W-:Y:S02]  /*0070*/  ISETP.EQ.AND P0, PT, R3, RZ, P0 ;  /* 0x000000ff0300720c */ /* 0x001fe40000702270 */
[----:B------:R-:W-:-:S11]  /*0080*/  SHF.R.U32.HI R3, RZ, 0x7, R0 ;  /* 0x00000007ff037819 */ /* 0x000fd60000011600 */
        /* <DEDUP_REMOVED lines=9> */
.L_x_2480:
[----:B------:R-:W-:Y:S05]  /*0120*/  BSYNC B0 ;  /* 0x0000000000007941 */ /* 0x000fea0003800000 */
.L_x_2479:
[----:B------:R-:W-:Y:S01]  /*0130*/  VOTEU.ANY UP0, P0 ;  /* 0x00000000003f7886 */ /* 0x000fe20000000100 */
[----:B------:R-:W0:Y:S01]  /*0140*/  SHFL.IDX PT, R5, R3, RZ, 0x1f ;  /* 0x00001fff03057589 */ /* 0x000e2200000e0000 */
[----:B------:R-:W-:Y:S01]  /*0150*/  UMOV UR4, 0x80 ;  /* 0x0000008000047882 */ /* 0x000fe20000000000 */
[----:B------:R-:W-:Y:S01]  /*0160*/  UMOV UR7, 0x100 ;  /* 0x0000010000077882 */ /* 0x000fe20000000000 */
[----:B------:R-:W-:Y:S01]  /*0170*/  VOTEU.ANY UP1, P0 ;  /* 0x00000000003f7886 */ /* 0x000fe20000020100 */
[----:B------:R-:W1:Y:S01]  /*0180*/  @UP0 S2UR UR8, SR_CgaCtaId ;  /* 0x00000000000809c3 */ /* 0x000e620000008800 */
[----:B------:R-:W2:Y:S01]  /*0190*/  SHFL.IDX PT, R4, R2, RZ, 0x1f ;  /* 0x00001fff02047589 */ /* 0x000ea200000e0000 */
[----:B------:R-:W-:Y:S01]  /*01a0*/  @UP0 UMOV UR6, 0x400 ;  /* 0x0000040000060882 */ /* 0x000fe20000000000 */
[----:B------:R-:W-:-:S04]  /*01b0*/  @UP0 UIADD3 UR4, -UR4, 0x100000, URZ ;  /* 0x0010000004040890 */ /* 0x000fc8000fffe13f */
[----:B------:R-:W-:Y:S02]  /*01c0*/  @UP0 USHF.L.U32 UR5, UR4, 0xb, URZ ;  /* 0x0000000b04050899 */ /* 0x000fe4000800063f */
[----:B------:R-:W-:Y:S01]  /*01d0*/  @UP0 USHF.L.U32 UR4, UR4, 0x1, URZ ;  /* 0x0000000104040899 */ /* 0x000fe2000800063f */
[----:B------:R-:W-:Y:S01]  /*01e0*/  VOTEU.ANY UP2, P0 ;  /* 0x00000000003f7886 */ /* 0x000fe20000040100 */
[----:B0-----:R-:W-:Y:S01]  /*01f0*/  R2UR UR39, R5 ;  /* 0x00000000052772ca */ /* 0x001fe200000e0000 */
[----:B-1----:R-:W-:Y:S01]  /*0200*/  @UP0 ULEA UR8, UR8, UR6, 0x18 ;  /* 0x0000000608080291 */ /* 0x002fe2000f8ec03f */
[----:B--2---:R-:W-:Y:S01]  /*0210*/  ISETP.NE.AND P1, PT, R4, RZ, PT ;  /* 0x000000ff0400720c */ /* 0x004fe20003f25270 */
[----:B------:R-:W-:-:S04]  /*0220*/  @UP0 UIADD3 UR6, -UR7, 0x100000, URZ ;  /* 0x0010000007060890 */ /* 0x000fc8000fffe13f */
[----:B------:R-:W-:Y:S02]  /*0230*/  @UP0 USHF.L.U32 UR7, UR6, 0xb, URZ ;  /* 0x0000000b06070899 */ /* 0x000fe4000800063f */
[----:B------:R-:W-:-:S04]  /*0240*/  @UP0 USHF.L.U32 UR6, UR6, 0x1, URZ ;  /* 0x0000000106060899 */ /* 0x000fc8000800063f */
[----:B------:R-:W-:Y:S01]  /*0250*/  UISETP.NE.AND UP0, UPT, UR39, URZ, UPT ;  /* 0x0000003f2700728c */ /* 0x000fe2000bf05270 */
[----:B------:R-:W0:Y:S02]  /*0260*/  FENCE.VIEW.ASYNC.S ;  /* 0x00000000000073c6 */ /* 0x000e240000000000 */
[----:B0-----:R0:W1:Y:S05]  /*0270*/  @UP1 SYNCS.EXCH.64 URZ, [UR8+0x28c00], UR4 ;  /* 0x028c0004083f15b2 */ /* 0x00106a0008000100 */
[----:B------:R0:W2:Y:S01]  /*0280*/  @UP2 SYNCS.EXCH.64 URZ, [UR8+0x28c20], UR6 ;  /* 0x028c2006083f25b2 */ /* 0x0000a20008000100 */
        /* <DEDUP_REMOVED lines=13> */
[----:B------:R3:W0:Y:S02]  /*0360*/  SYNCS.EXCH.64 URZ, [UR6+0x28c48], UR4 ;  /* 0x028c4804063f75b2 */ /* 0x0006240008000100 */
[----:B---3--:R-:W-:Y:S01]  /*0370*/  NOP ;  /* 0x0000000000007918 */ /* 0x008fe20000000000 */
.L_x_2481:
[----:B------:R-:W3:Y:S01]  /*0380*/  SHFL.IDX PT, R4, R2, RZ, 0x1f ;  /* 0x00001fff02047589 */ /* 0x000ee200000e0000 */
[----:B------:R-:W-:Y:S01]  /*0390*/  NOP ;  /* 0x0000000000007918 */ /* 0x000fe20000000000 */
[----:B---3--:R-:W-:-:S13]  /*03a0*/  ISETP.NE.AND P0, PT, R4, RZ, PT ;  /* 0x000000ff0400720c */ /* 0x008fda0003f05270 */
        /* <DEDUP_REMOVED lines=17> */
[----:B------:R3:W0:Y:S02]  /*04c0*/  SYNCS.EXCH.64 URZ, [UR8+0x28c68], UR6 ;  /* 0x028c6806083f75b2 */ /* 0x0006240008000100 */
[----:B---3--:R-:W-:Y:S01]  /*04d0*/  NOP ;  /* 0x0000000000007918 */ /* 0x008fe20000000000 */
.L_x_2482:
[----:B------:R-:W3:Y:S01]  /*04e0*/  SHFL.IDX PT, R4, R2, RZ, 0x1f ;  /* 0x00001fff02047589 */ /* 0x000ee200000e0000 */
[----:B------:R-:W-:Y:S01]  /*04f0*/  NOP ;  /* 0x0000000000007918 */ /* 0x000fe20000000000 */
[----:B---3--:R-:W-:-:S13]  /*0500*/  ISETP.NE.AND P0, PT, R4, RZ, PT ;  /* 0x000000ff0400720c */ /* 0x008fda0003f05270 */
        /* <DEDUP_REMOVED lines=13> */
[----:B------:R3:W0:Y:S02]  /*05e0*/  SYNCS.EXCH.64 URZ, [UR6+0x28c88], UR4 ;  /* 0x028c8804063f75b2 */ /* 0x0006240008000100 */
[----:B---3--:R-:W-:Y:S01]  /*05f0*/  NOP ;  /* 0x0000000000007918 */ /* 0x008fe20000000000 */
.L_x_2483:
        /* <DEDUP_REMOVED lines=22> */
.L_x_2484:
        /* <DEDUP_REMOVED lines=22> */
.L_x_2485:
[----:B------:R-:W-:Y:S01]  /*08c0*/  PLOP3.LUT P0, PT, PT, PT, UP0, 0x80, 0x0 ;  /* 0x000000000000781c */ /* 0x000fe20003f0f008 */
[----:B------:R-:W-:Y:S01]  /*08d0*/  UMOV UR36, 0x1 ;  /* 0x0000000100247882 */ /* 0x000fe20000000000 */
[----:B------:R-:W-:Y:S01]  /*08e0*/  NOP ;  /* 0x0000000000007918 */ /* 0x000fe20000000000 */
[----:B------:R-:W-:Y:S01]  /*08f0*/  USEL UR36, UR36, 0x2, !UP0 ;  /* 0x0000000224247887 */ /* 0x000fe2000c000000 */
[----:B------:R-:W-:Y:S01]  /*0900*/  BSSY B9, `(.L_x_2486) ;  /* 0x0001e85000097945 */ /* 0x000fe20003800000 */
[----:B------:R-:W-:Y:S01]  /*0910*/  ULDC.64 UR42, c[0x0][0x208] ;  /* 0x00008200002a7ab9 */ /* 0x000fe20000000a00 */
[----:B012-4-:R-:W-:Y:S07]  /*0920*/  BAR.SYNC.DEFER_BLOCKING 0x0 ;  /* 0x0000000000007b1d */ /* 0x017fee0000010000 */
[----:B------:R-:W-:Y:S05]  /*0930*/  @!P0 BRA `(.L_x_2487) ;  /* 0x0000016c00048947 */ /* 0x000fea0003800000 */
.L_x_2488:
[----:B------:R-:W-:-:S08]  /*0940*/  NOP ;  /* 0x0000000000007918 */ /* 0x000fd00000000000 */
[----:B------:R-:W0:Y:S02]  /*0950*/  USETMAXREG.TRY_ALLOC.CTAPOOL UP0, 0xe8 ;  /* 0x000000e8000079c8 */ /* 0x000e240008000600 */
[----:B0-----:R-:W-:-:S13]  /*0960*/  PLOP3.LUT P0, PT, PT, PT, UP0, 0x80, 0x0 ;  /* 0x000000000000781c */ /* 0x001fda0003f0f008 */
[----:B------:R-:W-:Y:S05]  /*0970*/  @!P0 BRA `(.L_x_2488) ;  /* 0xfffffffc00f08947 */ /* 0x000fea000383ffff */
[----:B------:R-:W-:Y:S01]  /*0980*/  ISETP.NE.AND P0, PT, R3, 0x1, PT ;  /* 0x000000010300780c */ /* 0x000fe20003f05270 */
[----:B------:R-:W0:Y:S01]  /*0990*/  S2UR UR4, SR_CgaCtaId ;  /* 0x00000000000479c3 */ /* 0x000e220000008800 */
        /* <DEDUP_REMOVED lines=13> */
[----:B------:R-:W-:Y:S01]  /*0a70*/  ULOP3.LUT UR37, UR36, 0x1, URZ, 0xfc, !UPT ;  /* 0x0000000124257892 */ /* 0x000fe2000f8efc3f */
[----:B------:R-:W-:Y:S02]  /*0a80*/  IMAD.MOV.U32 R204, RZ, RZ, 0x40 ;  /* 0x00000040ffcc7424 */ /* 0x000fe400078e00ff */
[----:B------:R-:W-:Y:S01]  /*0a90*/  IMAD.MOV.U32 R192, RZ, RZ, RZ ;  /* 0x000000ffffc07224 */ /* 0x000fe200078e00ff */
[----:B------:R-:W-:Y:S01]  /*0aa0*/  SHF.R.S32.HI R0, RZ, 0x1f, R16 ;  /* 0x0000001fff007819 */ /* 0x000fe20000011410 */
[----:B------:R-:W-:-:S03]  /*0ab0*/  IMAD.MOV.U32 R196, RZ, RZ, RZ ;  /* 0x000000ffffc47224 */ /* 0x000fc600078e00ff */
[CC--:B------:R-:W-:Y:S02]  /*0ac0*/  LEA.HI R3, R0.reuse, R16.reuse, RZ, 0x4 ;  /* 0x0000001000037211 */ /* 0x0c0fe400078f20ff */
[CC--:B------:R-:W-:Y:S02]  /*0ad0*/  LEA.HI R7, R0.reuse, R16.reuse, RZ, 0x7 ;  /* 0x0000001000077211 */ /* 0x0c0fe400078f38ff */
[----:B------:R-:W-:Y:S02]  /*0ae0*/  LOP3.LUT R4, R3, 0xfffffff0, RZ, 0xc0, !PT ;  /* 0xfffffff003047812 */ /* 0x000fe400078ec0ff */
[----:B------:R-:W-:Y:S02]  /*0af0*/  LOP3.LUT R6, R7, 0xffffff80, RZ, 0xc0, !PT ;  /* 0xffffff8007067812 */ /* 0x000fe400078ec0ff */
[----:B------:R-:W-:Y:S01]  /*0b00*/  LEA.HI R5, R0, R16, RZ, 0x5 ;  /* 0x0000001000057211 */ /* 0x000fe200078f28ff */
[C---:B------:R-:W-:Y:S01]  /*0b10*/  IMAD.IADD R4, R16.reuse, 0x1, -R4 ;  /* 0x0000000110047824 */ /* 0x040fe200078e0a04 */
[----:B------:R-:W-:Y:S01]  /*0b20*/  SHF.R.S32.HI R20, RZ, 0x7, R7 ;  /* 0x00000007ff147819 */ /* 0x000fe20000011407 */
[----:B------:R-:W-:Y:S01]  /*0b30*/  IMAD.IADD R8, R16, 0x1, -R6 ;  /* 0x0000000110087824 */ /* 0x000fe200078e0a06 */
[----:B------:R-:W-:-:S02]  /*0b40*/  SHF.R.S32.HI R18, RZ, 0x5, R5 ;  /* 0x00000005ff127819 */ /* 0x000fc40000011405 */
[--C-:B------:R-:W-:Y:S01]  /*0b50*/  SHF.R.S32.HI R11, RZ, 0x1f, R4.reuse ;  /* 0x0000001fff0b7819 */ /* 0x100fe20000011404 */
[----:B------:R-:W-:Y:S01]  /*0b60*/  IMAD R14, R20, 0x100, R4 ;  /* 0x00000100140e7824 */ /* 0x000fe200078e0204 */
[----:B------:R-:W-:Y:S02]  /*0b70*/  SHF.R.S32.HI R5, RZ, 0x1f, R5 ;  /* 0x0000001fff057819 */ /* 0x000fe40000011405 */
[----:B------:R-:W-:Y:S02]  /*0b80*/  SHF.R.S32.HI R6, RZ, 0x4, R3 ;  /* 0x00000004ff067819 */ /* 0x000fe40000011403 */
[----:B------:R-:W-:Y:S02]  /*0b90*/  LEA.HI R13, R11, R4, RZ, 0x3 ;  /* 0x000000040b0d7211 */ /* 0x000fe400078f18ff */
[----:B------:R-:W-:Y:S02]  /*0ba0*/  LEA.HI R3, R3, R6, RZ, 0x1 ;  /* 0x0000000603037211 */ /* 0x000fe400078f08ff */
[----:B------:R-:W-:-:S02]  /*0bb0*/  LEA.HI R5, R5, R18, RZ, 0x2 ;  /* 0x0000001205057211 */ /* 0x000fc400078f10ff */
[C---:B------:R-:W-:Y:S01]  /*0bc0*/  LOP3.LUT R15, R13.reuse, 0xfffffff8, RZ, 0xc0, !PT ;  /* 0xfffffff80d0f7812 */ /* 0x040fe200078ec0ff */
[----:B------:R-:W-:Y:S01]  /*0bd0*/  IMAD.SHL.U32 R13, R13, 0x40, RZ ;  /* 0x000000400d0d7824 */ /* 0x000fe200078e00ff */
[----:B------:R-:W-:Y:S02]  /*0be0*/  LOP3.LUT R3, R3, 0x1ffffffe, RZ, 0xc0, !PT ;  /* 0x1ffffffe03037812 */ /* 0x000fe400078ec0ff */
[----:B------:R-:W-:Y:S01]  /*0bf0*/  LOP3.LUT R5, R5, 0x3ffffc, RZ, 0xc0, !PT ;  /* 0x003ffffc05057812 */ /* 0x000fe200078ec0ff */
[----:B------:R-:W-:Y:S01]  /*0c00*/  IMAD.IADD R15, R4, 0x1, -R15 ;  /* 0x00000001040f7824 */ /* 0x000fe200078e0a0f */
[----:B------:R-:W-:Y:S01]  /*0c10*/  SHF.R.S32.HI R9, RZ, 0x1f, R8 ;  /* 0x0000001fff097819 */ /* 0x000fe20000011408 */
[----:B------:R-:W-:Y:S01]  /*0c20*/  IMAD.IADD R3, R6, 0x1, -R3 ;  /* 0x0000000106037824 */ /* 0x000fe200078e0a03 */
[----:B------:R-:W-:Y:S01]  /*0c30*/  LOP3.LUT R13, R13, 0x7ffffe00, RZ, 0xc0, !PT ;  /* 0x7ffffe000d0d7812 */ /* 0x000fe200078ec0ff */
[----:B------:R-:W-:Y:S01]  /*0c40*/  IMAD.IADD R5, R18, 0x1, -R5 ;  /* 0x0000000112057824 */ /* 0x000fe200078e0a05 */
[-C--:B------:R-:W-:Y:S01]  /*0c50*/  LEA.HI R10, R9, R8.reuse, RZ, 0x2 ;  /* 0x00000008090a7211 */ /* 0x080fe200078f10ff */
[----:B------:R-:W-:Y:S01]  /*0c60*/  IMAD.SHL.U32 R4, R15, 0x40, RZ ;  /* 0x000000400f047824 */ /* 0x000fe200078e00ff */
[----:B------:R-:W-:Y:S01]  /*0c70*/  LEA.HI R9, R9, R8, RZ, 0x5 ;  /* 0x0000000809097211 */ /* 0x000fe200078f28ff */
[----:B------:R-:W-:Y:S01]  /*0c80*/  IMAD R14, R5, 0x10, R14 ;  /* 0x00000010050e7824 */ /* 0x000fe200078e020e */
[--C-:B------:R-:W-:Y:S01]  /*0c90*/  SHF.R.S32.HI R11, RZ, 0x2, R10.reuse ;  /* 0x00000002ff0b7819 */ /* 0x100fe2000001140a */
[----:B------:R-:W-:Y:S01]  /*0ca0*/  IMAD.SHL.U32 R3, R3, 0x8, RZ ;  /* 0x0000000803037824 */ /* 0x000fe200078e00ff */
[----:B------:R-:W-:Y:S01]  /*0cb0*/  LOP3.LUT R4, R4, 0x1c0, RZ, 0xc0, !PT ;  /* 0x000001c004047812 */ /* 0x000fe200078ec0ff */
[----:B------:R-:W-:Y:S01]  /*0cc0*/  IMAD R13, R18, 0x400, R13 ;  /* 0x00000400120d7824 */ /* 0x000fe200078e020d */
[----:B------:R-:W-:-:S02]  /*0cd0*/  SHF.R.S32.HI R12, RZ, 0x1f, R10 ;  /* 0x0000001fff0c7819 */ /* 0x000fc4000001140a */
[----:B------:R-:W-:Y:S02]  /*0ce0*/  CS2R R18, SRZ ;  /* 0x0000000000127805 */ /* 0x000fe4000001ff00 */
[----:B------:R-:W-:Y:S02]  /*0cf0*/  LEA R5, R14, R3, 0x6 ;  /* 0x000000030e057211 */ /* 0x000fe400078e30ff */
[----:B------:R-:W-:Y:S02]  /*0d00*/  LOP3.LUT R3, R4, 0x8, R3, 0xf8, !PT ;  /* 0x0000000804037812 */ /* 0x000fe400078ef803 */
[----:B------:R-:W-:Y:S01]  /*0d10*/  SHF.R.U32.HI R4, RZ, 0x3, R4 ;  /* 0x00000003ff047819 */ /* 0x000fe20000011604 */
[----:B------:R0:W-:Y:S01]  /*0d20*/  STL [R1+0x64], R5 ;  /* 0x0000640501007387 */ /* 0x0001e20000100800 */
[----:B------:R-:W-:Y:S02]  /*0d30*/  LEA.HI R12, R12, R11, RZ, 0x3 ;  /* 0x0000000b0c0c7211 */ /* 0x000fe400078f18ff */
[----:B------:R-:W-:Y:S01]  /*0d40*/  LOP3.LUT R4, R3, R4, RZ, 0x3c, !PT ;  /* 0x0000000403047212 */ /* 0x000fe200078e3cff */
[----:B------:R-:W-:Y:S01]  /*0d50*/  STL [R1+0x54], RZ ;  /* 0x000054ff01007387 */ /* 0x000fe20000100800 */
[----:B------:R-:W-:-:S02]  /*0d60*/  LEA.HI R3, R0, R16, RZ, 0x3 ;  /* 0x0000001000037211 */ /* 0x000fc400078f18ff */
[----:B------:R-:W-:Y:S01]  /*0d70*/  LEA.HI R0, R0, R16, RZ, 0x2 ;  /* 0x0000001000007211 */ /* 0x000fe200078f10ff */
[----:B------:R-:W-:Y:S01]  /*0d80*/  IMAD.IADD R13, R13, 0x1, R4 ;  /* 0x000000010d0d7824 */ /* 0x000fe200078e0204 */
[----:B------:R-:W-:Y:S02]  /*0d90*/  LOP3.LUT R12, R12, 0xfffffff8, RZ, 0xc0, !PT ;  /* 0xfffffff80c0c7812 */ /* 0x000fe400078ec0ff */
[----:B------:R-:W-:Y:S01]  /*0da0*/  SHF.R.S32.HI R4, RZ, 0x3, R3 ;  /* 0x00000003ff047819 */ /* 0x000fe20000011403 */
[----:B------:R-:W-:Y:S01]  /*0db0*/  IMAD R202, R13, 0x2, R2 ;  /* 0x000000020dca7824 */ /* 0x000fe200078e0202 */
[----:B0-----:R-:W-:Y:S01]  /*0dc0*/  LOP3.LUT R5, R10, 0x7ffffffc, RZ, 0xc0, !PT ;  /* 0x7ffffffc0a057812 */ /* 0x001fe200078ec0ff */
[----:B------:R-:W-:Y:S01]  /*0dd0*/  IMAD.IADD R12, R11, 0x1, -R12 ;  /* 0x000000010b0c7824 */ /* 0x000fe200078e0a0c */
[--C-:B------:R-:W-:Y:S01]  /*0de0*/  SHF.R.S32.HI R193, RZ, 0x2, R0.reuse ;  /* 0x00000002ffc17819 */ /* 0x100fe20000011400 */
[----:B------:R-:W-:Y:S01]  /*0df0*/  VIADD R205, R202, 0x26800 ;  /* 0x00026800cacd7836 */ /* 0x000fe20000000000 */
[----:B------:R-:W-:Y:S01]  /*0e00*/  SHF.R.S32.HI R4, RZ, 0x1f, R0 ;  /* 0x0000001fff047819 */ /* 0x000fe20000011400 */
[----:B------:R-:W-:Y:S01]  /*0e10*/  IMAD.IADD R5, R8, 0x1, -R5 ;  /* 0x0000000108057824 */ /* 0x000fe200078e0a05 */
[----:B------:R-:W-:-:S02]  /*0e20*/  LOP3.LUT R0, R0, 0xfffffffc, RZ, 0xc0, !PT ;  /* 0xfffffffc00007812 */ /* 0x000fc400078ec0ff */
[----:B------:R-:W-:Y:S01]  /*0e30*/  SHF.R.S32.HI R9, RZ, 0x5, R9 ;  /* 0x00000005ff097819 */ /* 0x000fe20000011409 */
[----:B------:R-:W-:Y:S01]  /*0e40*/  IMAD.SHL.U32 R188, R5, 0x2, RZ ;  /* 0x0000000205bc7824 */ /* 0x000fe200078e00ff */
[----:B------:R-:W-:Y:S01]  /*0e50*/  LOP3.LUT R3, R3, 0xfffffff8, RZ, 0xc0, !PT ;  /* 0xfffffff803037812 */ /* 0x000fe200078ec0ff */
[----:B------:R-:W-:Y:S01]  /*0e60*/  IMAD.IADD R8, R16, 0x1, -R0 ;  /* 0x0000000110087824 */ /* 0x000fe200078e0a00 */
[----:B------:R-:W-:Y:S01]  /*0e70*/  LEA.HI R4, R4, R193, RZ, 0x3 ;  /* 0x000000c104047211 */ /* 0x000fe200078f18ff */
[----:B------:R-:W-:Y:S01]  /*0e80*/  IMAD R198, R9, 0x10, R12 ;  /* 0x0000001009c67824 */ /* 0x000fe200078e020c */
[----:B------:R-:W-:Y:S01]  /*0e90*/  LEA.HI R7, R7, R20, RZ, 0x1 ;  /* 0x0000001407077211 */ /* 0x000fe200078f08ff */
[----:B------:R-:W-:Y:S01]  /*0ea0*/  IMAD.IADD R10, R16, 0x1, -R3 ;  /* 0x00000001100a7824 */ /* 0x000fe200078e0a03 */
[----:B------:R-:W-:Y:S01]  /*0eb0*/  LOP3.LUT R4, R4, 0xfffffff8, RZ, 0xc0, !PT ;  /* 0xfffffff804047812 */ /* 0x000fe200078ec0ff */
[----:B------:R-:W-:Y:S01]  /*0ec0*/  VIADD R9, R193, 0x20 ;  /* 0x00000020c1097836 */ /* 0x000fe20000000000 */
[----:B------:R-:W-:Y:S01]  /*0ed0*/  LEA.HI R0, R8, R8, RZ, 0x1 ;  /* 0x0000000808007211 */ /* 0x000fe200078f08ff */
[----:B------:R-:W-:Y:S01]  /*0ee0*/  IMAD.SHL.U32 R208, R10, 0x8, RZ ;  /* 0x000000080ad07824 */ /* 0x000fe200078e00ff */
[----:B------:R-:W-:Y:S01]  /*0ef0*/  LOP3.LUT R7, R7, 0xfffffe, RZ, 0xc0, !PT ;  /* 0x00fffffe07077812 */ /* 0x000fe200078ec0ff */
[----:B------:R-:W-:Y:S01]  /*0f00*/  IMAD.SHL.U32 R3, R9, 0x40, RZ ;  /* 0x0000004009037824 */ /* 0x000fe200078e00ff */
[----:B------:R-:W-:Y:S01]  /*0f10*/  SHF.R.S32.HI R6, RZ, 0x1f, R9 ;  /* 0x0000001fff067819 */ /* 0x000fe20000011409 */
[----:B------:R-:W-:Y:S01]  /*0f20*/  IMAD.SHL.U32 R16, R8, 0x8, RZ ;  /* 0x0000000808107824 */ /* 0x000fe200078e00ff */
[----:B------:R-:W-:Y:S01]  /*0f30*/  LOP3.LUT R0, R0, 0x1ffffffe, RZ, 0xc0, !PT ;  /* 0x1ffffffe00007812 */ /* 0x000fe200078ec0ff */
[----:B------:R-:W-:Y:S01]  /*0f40*/  IMAD.SHL.U32 R194, R8, 0x4, RZ ;  /* 0x0000000408c27824 */ /* 0x000fe200078e00ff */
[----:B------:R-:W-:Y:S01]  /*0f50*/  LEA.HI R6, R6, R9, RZ, 0x3 ;  /* 0x0000000906067211 */ /* 0x000fe200078f18ff */
[----:B------:R-:W-:Y:S01]  /*0f60*/  IMAD.IADD R200, R193, 0x1, -R4 ;  /* 0x00000001c1c87824 */ /* 0x000fe200078e0a04 */
[----:B------:R-:W-:Y:S01]  /*0f70*/  LOP3.LUT R4, R3, 0x1c0, RZ, 0xc0, !PT ;  /* 0x000001c003047812 */ /* 0x000fe200078ec0ff */
[----:B------:R-:W-:Y:S01]  /*0f80*/  VIADD R37, R208, 0x40 ;  /* 0x00000040d0257836 */ /* 0x000fe20000000000 */
[----:B------:R-:W-:Y:S01]  /*0f90*/  IADD3 R7, R20, -R7, RZ ;  /* 0x8000000714077210 */ /* 0x000fe20007ffe0ff */
[----:B------:R-:W-:Y:S01]  /*0fa0*/  VIADD R229, R16, 0x40 ;  /* 0x0000004010e57836 */ /* 0x000fe20000000000 */
[----:B------:R-:W-:Y:S01]  /*0fb0*/  SHF.R.U32.HI R28, RZ, 0x3, R4 ;  /* 0x00000003ff1c7819 */ /* 0x000fe20000011604 */
[C---:B------:R-:W-:Y:S01]  /*0fc0*/  VIADD R35, R208.reuse, 0xc0 ;  /* 0x000000c0d0237836 */ /* 0x040fe20000000000 */
[----:B------:R-:W-:Y:S01]  /*0fd0*/  SHF.R.S32.HI R39, RZ, 0x1f, R37 ;  /* 0x0000001fff277819 */ /* 0x000fe20000011425 */
[----:B------:R-:W-:Y:S01]  /*0fe0*/  VIADD R36, R208, 0x80 ;  /* 0x00000080d0247836 */ /* 0x000fe20000000000 */
[----:B------:R-:W-:Y:S01]  /*0ff0*/  IADD3 R29, R16, 0x1e0, RZ ;  /* 0x000001e0101d7810 */ /* 0x000fe20007ffe0ff */
[----:B------:R-:W-:Y:S01]  /*1000*/  VIADD R33, R208, 0x140 ;  /* 0x00000140d0217836 */ /* 0x000fe20000000000 */
[----:B------:R-:W-:Y:S01]  /*1010*/  SHF.R.S32.HI R37, RZ, 0x1f, R35 ;  /* 0x0000001fff257819 */ /* 0x000fe20000011423 */
[----:B------:R-:W-:Y:S01]  /*1020*/  VIADD R228, R16, 0x60 ;  /* 0x0000006010e47836 */ /* 0x000fe20000000000 */
[----:B------:R-:W-:Y:S01]  /*1030*/  SHF.R.S32.HI R38, RZ, 0x1f, R36 ;  /* 0x0000001fff267819 */ /* 0x000fe20000011424 */
[C---:B------:R-:W-:Y:S01]  /*1040*/  VIADD R34, R208.reuse, 0x100 ;  /* 0x00000100d0227836 */ /* 0x040fe20000000000 */
[----:B------:R-:W-:Y:S01]  /*1050*/  SHF.R.S32.HI R35, RZ, 0x1f, R33 ;  /* 0x0000001fff237819 */ /* 0x000fe20000011421 */
[----:B------:R-:W-:Y:S01]  /*1060*/  VIADD R32, R208, 0x180 ;  /* 0x00000180d0207836 */ /* 0x000fe20000000000 */
[----:B------:R-:W-:Y:S01]  /*1070*/  R2P PR, R15, 0x6 ;  /* 0x000000060f007804 */ /* 0x000fe20000000000 */
[----:B------:R-:W-:Y:S01]  /*1080*/  VIADD R207, R194, 0x10 ;  /* 0x00000010c2cf7836 */ /* 0x000fe20000000000 */
[----:B------:R-:W-:Y:S01]  /*1090*/  SHF.R.S32.HI R36, RZ, 0x1f, R34 ;  /* 0x0000001fff247819 */ /* 0x000fe20000011422 */
[----:B------:R-:W-:Y:S01]  /*10a0*/  VIADD R31, R208, 0x1c0 ;  /* 0x000001c0d01f7836 */ /* 0x000fe20000000000 */
[----:B------:R-:W-:Y:S01]  /*10b0*/  SHF.R.S32.HI R33, RZ, 0x1f, R32 ;  /* 0x0000001fff217819 */ /* 0x000fe20000011420 */
[----:B------:R-:W-:Y:S01]  /*10c0*/  IMAD.IADD R3, R8, 0x1, -R0 ;  /* 0x0000000108037824 */ /* 0x000fe200078e0a00 */
[----:B------:R-:W-:Y:S01]  /*10d0*/  LOP3.LUT R0, R4, 0x38, R16, 0xf8, !PT ;  /* 0x0000003804007812 */ /* 0x000fe200078ef810 */
[----:B------:R-:W-:Y:S01]  /*10e0*/  IMAD.SHL.U32 R6, R6, 0x40, RZ ;  /* 0x0000004006067824 */ /* 0x000fe200078e00ff */
[----:B------:R-:W-:Y:S01]  /*10f0*/  SHF.R.S32.HI R4, RZ, 0x1f, R229 ;  /* 0x0000001fff047819 */ /* 0x000fe200000114e5 */
[C---:B------:R-:W-:Y:S01]  /*1100*/  VIADD R226, R16.reuse, 0x80 ;  /* 0x0000008010e27836 */ /* 0x040fe20000000000 */
[----:B------:R-:W-:Y:S01]  /*1110*/  SHF.R.S32.HI R34, RZ, 0x1f, R207 ;  /* 0x0000001fff227819 */ /* 0x000fe200000114cf */
[C---:B------:R-:W-:Y:S01]  /*1120*/  VIADD R30, R16.reuse, 0x1c0 ;  /* 0x000001c0101e7836 */ /* 0x040fe20000000000 */
[----:B------:R-:W-:Y:S01]  /*1130*/  SHF.R.S32.HI R32, RZ, 0x1f, R31 ;  /* 0x0000001fff207819 */ /* 0x000fe2000001141f */
[----:B------:R-:W-:Y:S01]  /*1140*/  IMAD.SHL.U32 R201, R7, 0x100, RZ ;  /* 0x0000010007c97824 */ /* 0x000fe200078e00ff */
[----:B------:R-:W-:Y:S01]  /*1150*/  SHF.R.S32.HI R7, RZ, 0x1f, R228 ;  /* 0x0000001fff077819 */ /* 0x000fe200000114e4 */
[----:B------:R-:W-:Y:S01]  /*1160*/  VIADD R219, R16, 0xa0 ;  /* 0x000000a010db7836 */ /* 0x000fe20000000000 */
[----:B------:R-:W-:Y:S01]  /*1170*/  SHF.L.U64.HI R31, R229, 0x1, R4 ;  /* 0x00000001e51f7819 */ /* 0x000fe20000010204 */
[----:B------:R-:W-:Y:S01]  /*1180*/  STL [R1+0x8], R30 ;  /* 0x0000081e01007387 */ /* 0x000fe20000100800 */
[----:B------:R-:W-:Y:S01]  /*1190*/  LOP3.LUT R6, R6, 0xfffffe00, RZ, 0xc0, !PT ;  /* 0xfffffe0006067812 */ /* 0x000fe200078ec0ff */
[----:B------:R-:W-:Y:S01]  /*11a0*/  VIADD R218, R16, 0xc0 ;  /* 0x000000c010da7836 */ /* 0x000fe20000000000 */
[----:B------:R-:W-:Y:S01]  /*11b0*/  SHF.R.S32.HI R9, RZ, 0x1f, R226 ;  /* 0x0000001fff097819 */ /* 0x000fe200000114e2 */
[----:B------:R-:W-:Y:S01]  /*11c0*/  STL [R1+0x4], R29 ;  /* 0x0000041d01007387 */ /* 0x000fe20000100800 */
[----:B------:R-:W-:Y:S01]  /*11d0*/  SHF.L.U64.HI R7, R228, 0x1, R7 ;  /* 0x00000001e4077819 */ /* 0x000fe20000010207 */
[C---:B------:R-:W-:Y:S01]  /*11e0*/  VIADD R217, R16.reuse, 0xe0 ;  /* 0x000000e010d97836 */ /* 0x040fe20000000000 */
[----:B------:R-:W-:Y:S01]  /*11f0*/  SHF.R.S32.HI R8, RZ, 0x1f, R219 ;  /* 0x0000001fff087819 */ /* 0x000fe200000114db */
[----:B------:R-:W-:Y:S01]  /*1200*/  STL [R1+0x58], R34 ;  /* 0x0000582201007387 */ /* 0x000fe20000100800 */
[----:B------:R-:W-:Y:S01]  /*1210*/  VIADD R216, R16, 0x100 ;  /* 0x0000010010d87836 */ /* 0x000fe20000000000 */
[----:B------:R-:W-:Y:S01]  /*1220*/  SHF.L.U64.HI R4, R226, 0x1, R9 ;  /* 0x00000001e2047819 */ /* 0x000fe20000010209 */
[C---:B------:R-:W-:Y:S01]  /*1230*/  VIADD R215, R16.reuse, 0x120 ;  /* 0x0000012010d77836 */ /* 0x040fe20000000000 */
[----:B------:R-:W-:Y:S01]  /*1240*/  STL [R1+0x14], R31 ;  /* 0x0000141f01007387 */ /* 0x000fe20000100800 */
[----:B------:R-:W-:Y:S01]  /*1250*/  SHF.R.S32.HI R11, RZ, 0x1f, R218 ;  /* 0x0000001fff0b7819 */ /* 0x000fe200000114da */
[C---:B------:R-:W-:Y:S01]  /*1260*/  VIADD R214, R16.reuse, 0x140 ;  /* 0x0000014010d67836 */ /* 0x040fe20000000000 */
[----:B------:R-:W-:Y:S01]  /*1270*/  SHF.R.S32.HI R10, RZ, 0x1f, R217 ;  /* 0x0000001fff0a7819 */ /* 0x000fe200000114d9 */
[----:B------:R-:W-:Y:S01]  /*1280*/  STL [R1+0x60], R6 ;  /* 0x0000600601007387 */ /* 0x000fe20000100800 */
[----:B------:R-:W-:Y:S01]  /*1290*/  SHF.R.S32.HI R15, RZ, 0x1f, R216 ;  /* 0x0000001fff0f7819 */ /* 0x000fe200000114d8 */
[C---:B------:R-:W-:Y:S01]  /*12a0*/  VIADD R213, R16.reuse, 0x160 ;  /* 0x0000016010d57836 */ /* 0x040fe20000000000 */
[----:B------:R-:W-:Y:S01]  /*12b0*/  SHF.R.S32.HI R12, RZ, 0x1f, R215 ;  /* 0x0000001fff0c7819 */ /* 0x000fe200000114d7 */
[----:B------:R0:W-:Y:S01]  /*12c0*/  STL [R1+0x18], R7 ;  /* 0x0000180701007387 */ /* 0x0001e20000100800 */
[C---:B------:R-:W-:Y:S01]  /*12d0*/  VIADD R212, R16.reuse, 0x180 ;  /* 0x0000018010d47836 */ /* 0x040fe20000000000 */
[----:B------:R-:W-:Y:S01]  /*12e0*/  SHF.R.S32.HI R21, RZ, 0x1f, R214 ;  /* 0x0000001fff157819 */ /* 0x000fe200000114d6 */
[C---:B------:R-:W-:Y:S01]  /*12f0*/  VIADD R211, R16.reuse, 0x1a0 ;  /* 0x000001a010d37836 */ /* 0x040fe20000000000 */
[----:B------:R1:W-:Y:S01]  /*1300*/  STL [R1+0x1c], R4 ;  /* 0x00001c0401007387 */ /* 0x0003e20000100800 */
[----:B------:R-:W-:Y:S01]  /*1310*/  SHF.R.S32.HI R14, RZ, 0x1f, R213 ;  /* 0x0000001fff0e7819 */ /* 0x000fe200000114d5 */
[----:B------:R-:W-:Y:S01]  /*1320*/  VIADD R190, R16, 0x20 ;  /* 0x0000002010be7836 */ /* 0x000fe20000000000 */
[----:B------:R-:W-:-:S02]  /*1330*/  SHF.R.S32.HI R23, RZ, 0x1f, R212 ;  /* 0x0000001fff177819 */ /* 0x000fc400000114d4 */
[----:B------:R-:W-:Y:S02]  /*1340*/  SHF.R.S32.HI R20, RZ, 0x1f, R211 ;  /* 0x0000001fff147819 */ /* 0x000fe400000114d3 */
[----:B0-----:R-:W-:Y:S02]  /*1350*/  SHF.L.U64.HI R7, R219, 0x1, R8 ;  /* 0x00000001db077819 */ /* 0x001fe40000010208 */
[----:B------:R-:W-:Y:S02]  /*1360*/  SHF.L.U64.HI R8, R217, 0x1, R10 ;  /* 0x00000001d9087819 */ /* 0x000fe4000001020a */
[----:B-1----:R-:W-:Y:S01]  /*1370*/  SHF.L.U64.HI R4, R218, 0x1, R11 ;  /* 0x00000001da047819 */ /* 0x002fe2000001020b */
[----:B------:R0:W-:Y:S01]  /*1380*/  STL [R1+0x20], R7 ;  /* 0x0000200701007387 */ /* 0x0001e20000100800 */
[----:B------:R-:W-:Y:S02]  /*1390*/  SHF.R.S32.HI R22, RZ, 0x1f, R30 ;  /* 0x0000001fff167819 */ /* 0x000fe4000001141e */
[----:B------:R-:W-:Y:S01]  /*13a0*/  SHF.R.S32.HI R24, RZ, 0x1f, R29 ;  /* 0x0000001fff187819 */ /* 0x000fe2000001141d */
[----:B------:R1:W-:Y:S01]  /*13b0*/  STL [R1+0x24], R4 ;  /* 0x0000240401007387 */ /* 0x0003e20000100800 */
[----:B------:R-:W-:-:S02]  /*13c0*/  SEL R204, R204, 0xffffffc0, !P2 ;  /* 0xffffffc0cccc7807 */ /* 0x000fc40005000000 */
[----:B------:R-:W-:Y:S01]  /*13d0*/  IADD3 R203, R202, 0x26820, RZ ;  /* 0x00026820cacb7810 */ /* 0x000fe20007ffe0ff */
[----:B------:R2:W-:Y:S01]  /*13e0*/  STL [R1+0x28], R8 ;  /* 0x0000280801007387 */ /* 0x0005e20000100800 */
[C---:B------:R-:W-:Y:S01]  /*13f0*/  @P1 VIADD R203, R205.reuse, 0xffffffe0 ;  /* 0xffffffe0cdcb1836 */ /* 0x040fe20000000000 */
[----:B0-----:R-:W-:Y:S01]  /*1400*/  SHF.L.U64.HI R7, R216, 0x1, R15 ;  /* 0x00000001d8077819 */ /* 0x001fe2000001020f */
[----:B------:R-:W-:Y:S01]  /*1410*/  IMAD.IADD R205, R205, 0x1, R204 ;  /* 0x00000001cdcd7824 */ /* 0x000fe200078e02cc */
[----:B------:R-:W-:Y:S01]  /*1420*/  SHF.R.S32.HI R17, RZ, 0x1f, R16 ;  /* 0x0000001fff117819 */ /* 0x000fe20000011410 */
[----:B------:R-:W-:Y:S01]  /*1430*/  IMAD.IADD R204, R204, 0x1, R203 ;  /* 0x00000001cccc7824 */ /* 0x000fe200078e02cb */
[----:B-1----:R-:W-:Y:S01]  /*1440*/  SHF.L.U64.HI R4, R215, 0x1, R12 ;  /* 0x00000001d7047819 */ /* 0x002fe2000001020c */
[----:B------:R0:W-:Y:S01]  /*1450*/  STL [R1+0x2c], R7 ;  /* 0x00002c0701007387 */ /* 0x0001e20000100800 */
[----:B------:R-:W-:Y:S02]  /*1460*/  SHF.R.S32.HI R206, RZ, 0x1f, R190 ;  /* 0x0000001fffce7819 */ /* 0x000fe400000114be */
[----:B--2---:R-:W-:Y:S01]  /*1470*/  SHF.L.U64.HI R8, R214, 0x1, R21 ;  /* 0x00000001d6087819 */ /* 0x004fe20000010215 */
[----:B------:R1:W-:Y:S04]  /*1480*/  STL [R1+0x30], R4 ;  /* 0x0000300401007387 */ /* 0x0003e80000100800 */
[----:B------:R2:W-:Y:S01]  /*1490*/  STL [R1+0x34], R8 ;  /* 0x0000340801007387 */ /* 0x0005e20000100800 */
[----:B0-----:R-:W-:-:S02]  /*14a0*/  SHF.L.U64.HI R7, R213, 0x1, R14 ;  /* 0x00000001d5077819 */ /* 0x001fc4000001020e */
[----:B-1----:R-:W-:-:S03]  /*14b0*/  SHF.L.U64.HI R4, R212, 0x1, R23 ;  /* 0x00000001d4047819 */ /* 0x002fc60000010217 */
[----:B------:R0:W-:Y:S01]  /*14c0*/  STL [R1+0x38], R7 ;  /* 0x0000380701007387 */ /* 0x0001e20000100800 */
[----:B--2---:R-:W-:-:S03]  /*14d0*/  SHF.L.U64.HI R8, R211, 0x1, R20 ;  /* 0x00000001d3087819 */ /* 0x004fc60000010214 */
[----:B------:R1:W-:Y:S04]  /*14e0*/  STL [R1+0x3c], R4 ;  /* 0x00003c0401007387 */ /* 0x0003e80000100800 */
[----:B------:R-:W-:Y:S01]  /*14f0*/  STL [R1+0x40], R8 ;  /* 0x0000400801007387 */ /* 0x000fe20000100800 */
[----:B0-----:R-:W-:Y:S02]  /*1500*/  SHF.L.U64.HI R7, R30, 0x1, R22 ;  /* 0x000000011e077819 */ /* 0x001fe40000010216 */
[----:B-1----:R-:W-:-:S03]  /*1510*/  SHF.L.U64.HI R4, R29, 0x1, R24 ;  /* 0x000000011d047819 */ /* 0x002fc60000010218 */
[----:B------:R0:W-:Y:S04]  /*1520*/  STL [R1+0x44], R7 ;  /* 0x0000440701007387 */ /* 0x0001e80000100800 */
[----:B------:R1:W-:Y:S01]  /*1530*/  STL [R1+0x48], R4 ;  /* 0x0000480401007387 */ /* 0x0003e20000100800 */
[----:B0-----:R-:W-:Y:S01]  /*1540*/  LOP3.LUT R7, R6, R0, R28, 0xf6, !PT ;  /* 0x0000000006077212 */ /* 0x001fe200078ef61c */
[----:B------:R-:W-:-:S04]  /*1550*/  IMAD R0, R3, 0x8, R198 ;  /* 0x0000000803007824 */ /* 0x000fc800078e02c6 */
[----:B-1----:R-:W-:-:S05]  /*1560*/  IMAD R4, R7, 0x2, R2 ;  /* 0x0000000207047824 */ /* 0x002fca00078e0202 */
[----:B------:R0:W-:Y:S04]  /*1570*/  STL [R1+0x5c], R4 ;  /* 0x00005c0401007387 */ /* 0x0001e80000100800 */
[----:B------:R0:W-:Y:S02]  /*1580*/  STL [R1], R0 ;  /* 0x0000000001007387 */ /* 0x0001e40000100800 */
.L_x_2708:
[----:B------:R-:W-:Y:S01]  /*1590*/  ULDC.64 UR4, c[0x0][0xa28] ;  /* 0x00028a0000047ab9 */ /* 0x000fe20000000a00 */
[----:B-1-34-:R-:W1:Y:S01]  /*15a0*/  LDC.64 R6, c[0x0][0xa08] ;  /* 0x00028200ff067b82 */ /* 0x01ae620000000a00 */
[----:B------:R-:W-:Y:S01]  /*15b0*/  ISETP.NE.U32.AND P0, PT, RZ, UR4, PT ;  /* 0x00000004ff007c0c */ /* 0x000fe2000bf05070 */
[----:B0-----:R-:W-:Y:S01]  /*15c0*/  IMAD.MOV.U32 R0, RZ, RZ, RZ ;  /* 0x000000ffff007224 */ /* 0x001fe200078e00ff */
[----:B------:R-:W-:Y:S01]  /*15d0*/  ULDC.64 UR6, c[0x0][0xa20] ;  /* 0x0002880000067ab9 */ /* 0x000fe20000000a00 */
[----:B------:R-:W-:Y:S01]  /*15e0*/  IMAD.MOV.U32 R28, RZ, RZ, RZ ;  /* 0x000000ffff1c7224 */ /* 0x000fe200078e00ff */
[----:B------:R-:W-:Y:S01]  /*15f0*/  ISETP.NE.AND.EX P0, PT, RZ, UR5, PT, P0 ;  /* 0x00000005ff007c0c */ /* 0x000fe2000bf05300 */
[----:B------:R-:W-:Y:S02]  /*1600*/  ULDC.64 UR4, c[0x0][0xa18] ;  /* 0x0002860000047ab9 */ /* 0x000fe40000000a00 */
[----:B------:R-:W-:-:S04]  /*1610*/  ISETP.NE.U32.AND P1, PT, RZ, UR4, PT ;  /* 0x00000004ff007c0c */ /* 0x000fc8000bf25070 */
[----:B------:R-:W-:Y:S01]  /*1620*/  ISETP.NE.AND.EX P1, PT, RZ, UR5, PT, P1 ;  /* 0x00000005ff007c0c */ /* 0x000fe2000bf25310 */
[----:B------:R-:W-:Y:S02]  /*1630*/  ULDC.64 UR4, c[0x0][0xa08] ;  /* 0x0002820000047ab9 */ /* 0x000fe40000000a00 */
[----:B------:R-:W-:-:S03]  /*1640*/  ISETP.NE.U32.AND P3, PT, RZ, UR4, PT ;  /* 0x00000004ff007c0c */ /* 0x000fc6000bf65070 */
[----:B------:R-:W0:Y:S01]  /*1650*/  @P0 LDC.64 R4, c[0x0][0xa28] ;  /* 0x00028a00ff040b82 */ /* 0x000e220000000a00 */
[----:B------:R-:W-:Y:S01]  /*1660*/  ISETP.NE.AND.EX P3, PT, RZ, UR5, PT, P3 ;  /* 0x00000005ff007c0c */ /* 0x000fe2000bf65330 */
[----:B-1----:R-:W-:-:S06]  /*1670*/  IMAD.WIDE R10, R27, 0x4, R6 ;  /* 0x000000041b0a7825 */ /* 0x002fcc00078e0206 */
[----:B------:R-:W1:Y:S01]  /*1680*/  @P1 LDC.64 R8, c[0x0][0xa18] ;  /* 0x00028600ff081b82 */ /* 0x000e620000000a00 */
[----:B------:R-:W-:Y:S02]  /*1690*/  ULDC UR4, c[0x0][0x288] ;  /* 0x0000a20000047ab9 */ /* 0x000fe40000000800 */
[----:B------:R-:W-:Y:S01]  /*16a0*/  IMAD.U32 R23, RZ, RZ, UR4 ;  /* 0x00000004ff177e24 */ /* 0x000fe2000f8e00ff */
[----:B--2---:R2:W-:Y:S01]  /*16b0*/  STL [R1+0x4c], R26 ;  /* 0x00004c1a01007387 */ /* 0x0045e20000100800 */
[----:B------:R-:W-:-:S03]  /*16c0*/  ULDC.64 UR4, c[0x0][0x418] ;  /* 0x0001060000047ab9 */ /* 0x000fc60000000a00 */
[----:B------:R2:W5:Y:S01]  /*16d0*/  @P3 LDG.E R28, desc[UR42][R10.64] ;  /* 0x0000002a0a1c3981 */ /* 0x000562000c1e1900 */
[----:B0-----:R-:W-:-:S05]  /*16e0*/  @P0 IMAD.WIDE R4, R27, 0x4, R4 ;  /* 0x000000041b040825 */ /* 0x001fca00078e0204 */
[----:B------:R2:W5:Y:S01]  /*16f0*/  @P0 LDG.E R0, desc[UR42][R4.64] ;  /* 0x0000002a04000981 */ /* 0x000562000c1e1900 */
[----:B-1----:R-:W-:-:S05]  /*1700*/  @P1 IMAD.WIDE R6, R27, 0x4, R8 ;  /* 0x000000041b061825 */ /* 0x002fca00078e0208 */
[----:B------:R2:W5:Y:S04]  /*1710*/  @P1 LDG.E R23, desc[UR42][R6.64] ;  /* 0x0000002a06171981 */ /* 0x000568000c1e1900 */
[----:B------:R2:W-:Y:S01]  /*1720*/  STL [R1+0x50], R27 ;  /* 0x0000501b01007387 */ /* 0x0005e20000100800 */
[----:B------:R-:W-:-:S03]  /*1730*/  UISETP.NE.U32.AND UP0, UPT, UR4, URZ, UPT ;  /* 0x0000003f0400728c */ /* 0x000fc6000bf05070 */
[----:B------:R-:W-:Y:S01]  /*1740*/  ULDC UR4, c[0x0][0x424] ;  /* 0x0001090000047ab9 */ /* 0x000fe20000000800 */
[----:B------:R-:W-:Y:S01]  /*1750*/  UISETP.NE.AND.EX UP0, UPT, UR5, URZ, UPT, UP0 ;  /* 0x0000003f0500728c */ /* 0x000fe2000bf05300 */
[----:B------:R-:W-:Y:S02]  /*1760*/  ISETP.NE.U32.AND P2, PT, RZ, UR6, PT ;  /* 0x00000006ff007c0c */ /* 0x000fe4000bf45070 */
[----:B------:R-:W-:Y:S01]  /*1770*/  ULDC UR5, c[0x0][0x2f0] ;  /* 0x0000bc0000057ab9 */ /* 0x000fe20000000800 */
[----:B------:R-:W-:Y:S01]  /*1780*/  USEL UR4, UR4, 0x1, UP0 ;  /* 0x0000000104047887 */ /* 0x000fe20008000000 */
[----:B------:R-:W-:-:S03]  /*1790*/  ISETP.NE.AND.EX P2, PT, RZ, UR7, PT, P2 ;  /* 0x00000007ff007c0c */ /* 0x000fc6000bf45320 */
[----:B------:R-:W-:-:S03]  /*17a0*/  UIMAD UR4, UR4, UR5, URZ ;  /* 0x00000005040472a4 */ /* 0x000fc6000f8e023f */
[----:B------:R-:W-:Y:S01]  /*17b0*/  ULDC UR5, c[0x0][0x348] ;  /* 0x0000d20000057ab9 */ /* 0x000fe20000000800 */
[----:B--2---:R-:W-:Y:S08]  /*17c0*/  @P1 BRA `(.L_x_2490) ;  /* 0x0000000000241947 */ /* 0x004ff00003800000 */
[----:B------:R-:W-:Y:S02]  /*17d0*/  ULDC.64 UR6, c[0x0][0xa00] ;  /* 0x0002800000067ab9 */ /* 0x000fe40000000a00 */
[----:B------:R-:W-:-:S04]  /*17e0*/  ISETP.NE.U32.AND P0, PT, RZ, UR6, PT ;  /* 0x00000006ff007c0c */ /* 0x000fc8000bf05070 */
[----:B------:R-:W-:-:S13]  /*17f0*/  ISETP.NE.AND.EX P0, PT, RZ, UR7, PT, P0 ;  /* 0x00000007ff007c0c */ /* 0x000fda000bf05300 */
[----:B------:R-:W-:Y:S05]  /*1800*/  @!P0 BRA `(.L_x_2490) ;  /* 0x0000000000148947 */ /* 0x000fea0003800000 */
[----:B------:R-:W0:Y:S02]  /*1810*/  LDC.64 R4, c[0x0][0xa00] ;  /* 0x00028000ff047b82 */ /* 0x000e240000000a00 */
[----:B0-----:R-:W-:-:S05]  /*1820*/  IMAD.WIDE R4, R27, 0x4, R4 ;  /* 0x000000041b047825 */ /* 0x001fca00078e0204 */
[----:B-----5:R-:W2:Y:S04]  /*1830*/  LDG.E R23, desc[UR42][R4.64] ;  /* 0x0000002a04177981 */ /* 0x020ea8000c1e1900 */
[----:B------:R-:W2:Y:S02]  /*1840*/  LDG.E R6, desc[UR42][R4.64+0x4] ;  /* 0x0000042a04067981 */ /* 0x000ea4000c1e1900 */
[----:B--2---:R-:W-:-:S07]  /*1850*/  IMAD.IADD R23, R6, 0x1, -R23 ;  /* 0x0000000106177824 */ /* 0x004fce00078e0a17 */
.L_x_2490:
[----:B------:R-:W-:Y:S02]  /*1860*/  IMAD.U32 R38, RZ, RZ, UR5 ;  /* 0x00000005ff267e24 */ /* 0x000fe4000f8e00ff */
[----:B------:R-:W-:Y:S01]  /*1870*/  IMAD.U32 R29, RZ, RZ, UR4 ;  /* 0x00000004ff1d7e24 */ /* 0x000fe2000f8e00ff */
[----:B------:R-:W-:Y:S06]  /*1880*/  @!P2 BRA `(.L_x_2491) ;  /* 0x000000000010a947 */ /* 0x000fec0003800000 */
[----:B------:R-:W0:Y:S02]  /*1890*/  LDC.64 R4, c[0x0][0xa20] ;  /* 0x00028800ff047b82 */ /* 0x000e240000000a00 */
[----:B0-----:R-:W-:-:S05]  /*18a0*/  IMAD.WIDE R4, R27, 0x4, R4 ;  /* 0x000000041b047825 */ /* 0x001fca00078e0204 */
[----:B------:R0:W5:Y:S01]  /*18b0*/  LDG.E R29, desc[UR42][R4.64] ;  /* 0x0000002a041d7981 */ /* 0x000162000c1e1900 */
[----:B------:R-:W-:Y:S05]  /*18c0*/  BRA `(.L_x_2492) ;  /* 0x0000000000107947 */ /* 0x000fea0003800000 */
.L_x_2491:
[----:B------:R-:W-:Y:S05]  /*18d0*/  @!P3 BRA `(.L_x_2492) ;  /* 0x00000000000cb947 */ /* 0x000fea0003800000 */
[----:B------:R-:W2:Y:S04]  /*18e0*/  LDG.E R4, desc[UR42][R10.64] ;  /* 0x0000002a0a047981 */ /* 0x000ea8000c1e1900 */
[----:B------:R-:W2:Y:S02]  /*18f0*/  LDG.E R29, desc[UR42][R10.64+0x4] ;  /* 0x0000042a0a1d7981 */ /* 0x000ea4000c1e1900 */
[----:B--2---:R-:W-:-:S07]  /*1900*/  IMAD.IADD R29, R29, 0x1, -R4 ;  /* 0x000000011d1d7824 */ /* 0x004fce00078e0a04 */
.L_x_2492:
[----:B------:R-:W-:Y:S01]  /*1910*/  ULDC.64 UR4, c[0x0][0xa10] ;  /* 0x0002840000047ab9 */ /* 0x000fe20000000a00 */
[----:B0-----:R-:W0:Y:S01]  /*1920*/  LDC R4, c[0x0][0x448] ;  /* 0x00011200ff047b82 */ /* 0x001e220000000800 */
[----:B------:R-:W-:-:S04]  /*1930*/  ISETP.NE.U32.AND P0, PT, RZ, UR4, PT ;  /* 0x00000004ff007c0c */ /* 0x000fc8000bf05070 */
[----:B------:R-:W-:Y:S01]  /*1940*/  ISETP.NE.AND.EX P0, PT, RZ, UR5, PT, P0 ;  /* 0x00000005ff007c0c */ /* 0x000fe2000bf05300 */
[----:B------:R-:W-:Y:S02]  /*1950*/  ULDC.64 UR4, c[0x0][0xa30] ;  /* 0x00028c0000047ab9 */ /* 0x000fe40000000a00 */
[----:B------:R-:W-:-:S04]  /*1960*/  ISETP.NE.U32.AND P1, PT, RZ, UR4, PT ;  /* 0x00000004ff007c0c */ /* 0x000fc8000bf25070 */
[----:B------:R-:W-:-:S06]  /*1970*/  ISETP.NE.AND.EX P1, PT, RZ, UR5, PT, P1 ;  /* 0x00000005ff007c0c */ /* 0x000fcc000bf25310 */
[----:B------:R-:W1:Y:S08]  /*1980*/  @P0 LDC.64 R6, c[0x0][0xa10] ;  /* 0x00028400ff060b82 */ /* 0x000e700000000a00 */
[----:B------:R-:W2:Y:S01]  /*1990*/  @P1 LDC.64 R8, c[0x0][0xa30] ;  /* 0x00028c00ff081b82 */ /* 0x000ea20000000a00 */
[----:B-1----:R-:W-:-:S05]  /*19a0*/  @P0 IMAD.WIDE R6, R27, 0x4, R6 ;  /* 0x000000041b060825 */ /* 0x002fca00078e0206 */
[----:B------:R-:W3:Y:S04]  /*19b0*/  @P0 LDG.E R3, desc[UR42][R6.64] ;  /* 0x0000002a06030981 */ /* 0x000ee8000c1e1900 */
[----:B------:R1:W3:Y:S01]  /*19c0*/  @P0 LDG.E R10, desc[UR42][R6.64+0x4] ;  /* 0x0000042a060a0981 */ /* 0x0002e2000c1e1900 */
[----:B-----5:R-:W-:Y:S02]  /*19d0*/  IMAD.MOV.U32 R24, RZ, RZ, R29 ;  /* 0x000000ffff187224 */ /* 0x020fe400078e001d */
[----:B--2---:R-:W-:-:S05]  /*19e0*/  @P1 IMAD.WIDE R8, R27, 0x4, R8 ;  /* 0x000000041b081825 */ /* 0x004fca00078e0208 */
[----:B------:R2:W5:Y:S01]  /*19f0*/  @P1 LDG.E R24, desc[UR42][R8.64] ;  /* 0x0000002a08181981 */ /* 0x000562000c1e1900 */
[----:B0-----:R-:W-:Y:S01]  /*1a00*/  ISETP.NE.AND P1, PT, R4, 0x1, PT ;  /* 0x000000010400780c */ /* 0x001fe20003f25270 */
[----:B------:R-:W-:Y:S01]  /*1a10*/  IMAD.IADD R13, R29, 0x1, -R0 ;  /* 0x000000011d0d7824 */ /* 0x000fe200078e0a00 */
[----:B------:R-:W0:Y:S01]  /*1a20*/  LDC.64 R4, c[0x0][0x9e0] ;  /* 0x00027800ff047b82 */ /* 0x000e220000000a00 */
[----:B------:R-:W-:-:S05]  /*1a30*/  SHF.L.U32 R199, R25, 0x6, RZ ;  /* 0x0000000619c77819 */ /* 0x000fca00000006ff */
[----:B------:R-:W-:-:S04]  /*1a40*/  VIADD R0, R199, 0x3f ;  /* 0x0000003fc7007836 */ /* 0x000fc80000000000 */
[----:B-1----:R-:W-:Y:S01]  /*1a50*/  IMAD.MOV.U32 R6, RZ, RZ, R0 ;  /* 0x000000ffff067224 */ /* 0x002fe200078e0000 */
[----:B------:R-:W1:Y:S08]  /*1a60*/  @P1 LDC R11, c[0x0][0x44c] ;  /* 0x00011300ff0b1b82 */ /* 0x000e700000000800 */
[----:B------:R-:W4:Y:S01]  /*1a70*/  @P1 LDC R12, c[0x0][0x450] ;  /* 0x00011400ff0c1b82 */ /* 0x000f220000000800 */
[----:B0-----:R-:W-:Y:S01]  /*1a80*/  ISETP.GE.AND P2, PT, R5, 0x1, PT ;  /* 0x000000010500780c */ /* 0x001fe20003f46270 */
[----:B---3--:R-:W-:-:S02]  /*1a90*/  @P0 IMAD.IADD R38, R10, 0x1, -R3 ;  /* 0x000000010a260824 */ /* 0x008fc400078e0a03 */
[----:B-1----:R-:W-:-:S04]  /*1aa0*/  @P1 IMAD.HI.U32 R3, R0, R11, RZ ;  /* 0x0000000b00031227 */ /* 0x002fc800078e00ff */
[----:B------:R-:W-:Y:S01]  /*1ab0*/  IMAD.IADD R189, R13, 0x1, R38 ;  /* 0x000000010dbd7824 */ /* 0x000fe200078e0226 */
[----:B----4-:R-:W-:-:S03]  /*1ac0*/  @P1 SHF.R.U32.HI R6, RZ, R12, R3 ;  /* 0x0000000cff061219 */ /* 0x010fc60000011603 */
[C---:B------:R-:W-:Y:S01]  /*1ad0*/  VIADD R0, R189.reuse, 0x3f ;  /* 0x0000003fbd007836 */ /* 0x040fe20000000000 */
[----:B------:R-:W-:-:S04]  /*1ae0*/  IADD3 R7, R189, 0x1, -R23 ;  /* 0x00000001bd077810 */ /* 0x000fc80007ffe817 */
[----:B------:R-:W-:Y:S01]  /*1af0*/  SHF.R.S32.HI R3, RZ, 0x1f, R0 ;  /* 0x0000001fff037819 */ /* 0x000fe20000011400 */
[----:B--2---:R-:W-:-:S03]  /*1b00*/  IMAD.IADD R9, R7, 0x1, R6 ;  /* 0x0000000107097824 */ /* 0x004fc600078e0206 */
[----:B------:R-:W-:Y:S01]  /*1b10*/  LEA.HI R3, R3, R0, RZ, 0x6 ;  /* 0x0000000003037211 */ /* 0x000fe200078f30ff */
[----:B------:R-:W-:-:S03]  /*1b20*/  IMAD.IADD R4, R9, 0x1, R4 ;  /* 0x0000000109047824 */ /* 0x000fc600078e0204 */
[----:B------:R-:W-:Y:S01]  /*1b30*/  SHF.R.S32.HI R168, RZ, 0x6, R3 ;  /* 0x00000006ffa87819 */ /* 0x000fe20000011403 */
        /* <DEDUP_REMOVED lines=12> */
.L_x_2495:
[----:B------:R-:W-:-:S13]  /*1c00*/  ISETP.NE.AND P0, PT, R5, 0x1, PT ;  /* 0x000000010500780c */ /* 0x000fda0003f05270 */
[----:B------:R-:W0:Y:S02]  /*1c10*/  @P0 LDC.64 R6, c[0x0][0x9e8] ;  /* 0x00027a00ff060b82 */ /* 0x000e240000000a00 */
[----:B0-----:R-:W-:-:S05]  /*1c20*/  @P0 IMAD.HI.U32 R6, R0, R6, RZ ;  /* 0x0000000600060227 */ /* 0x001fca00078e00ff */
[----:B------:R-:W-:-:S07]  /*1c30*/  @P0 SHF.R.U32.HI R0, RZ, R7, R6 ;  /* 0x00000007ff000219 */ /* 0x000fce0000011606 */
.L_x_2496:
[----:B------:R-:W-:Y:S05]  /*1c40*/  BSYNC B0 ;  /* 0x0000000000007941 */ /* 0x000fea0003800000 */
.L_x_2494:
[----:B------:R-:W-:-:S05]  /*1c50*/  IMAD R3, R0, R5, R5 ;  /* 0x0000000500037224 */ /* 0x000fca00078e0205 */
[----:B------:R-:W-:-:S07]  /*1c60*/  VIMNMX R4, R4, R3, PT ;  /* 0x0000000304047248 */ /* 0x000fce0003fe0100 */
.L_x_2493:
[----:B------:R-:W0:Y:S01]  /*1c70*/  @P1 LDC R0, c[0x0][0x44c] ;  /* 0x00011300ff001b82 */ /* 0x000e220000000800 */
[----:B------:R-:W-:Y:S01]  /*1c80*/  IMAD.MOV.U32 R3, RZ, RZ, R199 ;  /* 0x000000ffff037224 */ /* 0x000fe200078e00c7 */
[----:B------:R-:W-:Y:S01]  /*1c90*/  ULDC UR4, c[0x0][0x9dc] ;  /* 0x0002770000047ab9 */ /* 0x000fe20000000800 */
[----:B------:R-:W-:-:S05]  /*1ca0*/  IMAD.IADD R40, R189, 0x1, -R23 ;  /* 0x00000001bd287824 */ /* 0x000fca00078e0a17 */
[----:B------:R-:W1:Y:S01]  /*1cb0*/  @P1 LDC R7, c[0x0][0x450] ;  /* 0x00011400ff071b82 */ /* 0x000e620000000800 */
[----:B0-----:R-:W-:-:S05]  /*1cc0*/  @P1 IMAD.HI.U32 R0, R199, R0, RZ ;  /* 0x00000000c7001227 */ /* 0x001fca00078e00ff */
[----:B-1----:R-:W-:-:S05]  /*1cd0*/  @P1 SHF.R.U32.HI R3, RZ, R7, R0 ;  /* 0x00000007ff031219 */ /* 0x002fca0000011600 */
[----:B------:R-:W-:-:S04]  /*1ce0*/  IMAD.IADD R0, R40, 0x1, R3 ;  /* 0x0000000128007824 */ /* 0x000fc800078e0203 */
[----:B------:R-:W-:Y:S01]  /*1cf0*/  VIADD R3, R0, -UR4 ;  /* 0x8000000400037c36 */ /* 0x000fe20008000000 */
[----:B------:R-:W-:Y:S06]  /*1d00*/  @!P2 BRA `(.L_x_2497) ;  /* 0x000000000044a947 */ /* 0x000fec0003800000 */
[----:B------:R-:W-:Y:S01]  /*1d10*/  ISETP.GT.AND P0, PT, R0, -0x1, PT ;  /* 0xffffffff0000780c */ /* 0x000fe20003f04270 */
[----:B------:R-:W-:-:S12]  /*1d20*/  BSSY B0, `(.L_x_2498) ;  /* 0x000000d000007945 */ /* 0x000fd80003800000 */
        /* <DEDUP_REMOVED lines=8> */
.L_x_2499:
[----:B------:R-:W-:-:S13]  /*1db0*/  ISETP.NE.AND P0, PT, R5, 0x1, PT ;  /* 0x000000010500780c */ /* 0x000fda0003f05270 */
[----:B------:R-:W0:Y:S02]  /*1dc0*/  @P0 LDC.64 R6, c[0x0][0x9e8] ;  /* 0x00027a00ff060b82 */ /* 0x000e240000000a00 */
[----:B0-----:R-:W-:-:S05]  /*1dd0*/  @P0 IMAD.HI.U32 R6, R0, R6, RZ ;  /* 0x0000000600060227 */ /* 0x001fca00078e00ff */
[----:B------:R-:W-:-:S07]  /*1de0*/  @P0 SHF.R.U32.HI R0, RZ, R7, R6 ;  /* 0x00000007ff000219 */ /* 0x000fce0000011606 */
.L_x_2500:
[----:B------:R-:W-:Y:S05]  /*1df0*/  BSYNC B0 ;  /* 0x0000000000007941 */ /* 0x000fea0003800000 */
.L_x_2498:
[----:B------:R-:W-:-:S05]  /*1e00*/  IMAD R0, R0, R5, RZ ;  /* 0x0000000500007224 */ /* 0x000fca00078e02ff */
[----:B------:R-:W-:-:S07]  /*1e10*/  VIMNMX R3, R3, R0, !PT ;  /* 0x0000000003037248 */ /* 0x000fce0007fe0100 */
.L_x_2497:
[----:B------:R-:W-:Y:S02]  /*1e20*/  IADD3 R4, R4, 0x3f, RZ ;  /* 0x0000003f04047810 */ /* 0x000fe40007ffe0ff */
[----:B------:R-:W-:Y:S02]  /*1e30*/  SHF.R.S32.HI R0, RZ, 0x1f, R3 ;  /* 0x0000001fff007819 */ /* 0x000fe40000011403 */
[----:B------:R-:W-:Y:S02]  /*1e40*/  SHF.R.S32.HI R5, RZ, 0x1f, R4 ;  /* 0x0000001fff057819 */ /* 0x000fe40000011404 */
[----:B------:R-:W-:Y:S02]  /*1e50*/  LEA.HI R0, R0, R3, RZ, 0x6 ;  /* 0x0000000300007211 */ /* 0x000fe400078f30ff */
[----:B------:R-:W-:Y:S02]  /*1e60*/  LEA.HI R5, R5, R4, RZ, 0x6 ;  /* 0x0000000405057211 */ /* 0x000fe400078f30ff */
[----:B------:R-:W-:-:S02]  /*1e70*/  SHF.R.S32.HI R0, RZ, 0x6, R0 ;  /* 0x00000006ff007819 */ /* 0x000fc40000011400 */
[----:B------:R-:W-:Y:S02]  /*1e80*/  SHF.R.S32.HI R5, RZ, 0x6, R5 ;  /* 0x00000006ff057819 */ /* 0x000fe40000011405 */
[----:B------:R-:W-:Y:S02]  /*1e90*/  VIMNMX R0, RZ, R0, !PT ;  /* 0x00000000ff007248 */ /* 0x000fe40007fe0100 */
[----:B------:R-:W-:-:S03]  /*1ea0*/  VIMNMX R5, R168, R5, PT ;  /* 0x00000005a8057248 */ /* 0x000fc60003fe0100 */
[--C-:B------:R-:W-:Y:S02]  /*1eb0*/  IMAD R0, R0, 0x40, -R13.reuse ;  /* 0x0000004000007824 */ /* 0x100fe400078e0a0d */
[----:B------:R-:W-:-:S03]  /*1ec0*/  IMAD R5, R5, 0x40, -R13 ;  /* 0x0000004005057824 */ /* 0x000fc600078e0a0d */
[----:B------:R-:W-:Y:S02]  /*1ed0*/  VIMNMX R0, RZ, R0, !PT ;  /* 0x00000000ff007248 */ /* 0x000fe40007fe0100 */
[----:B------:R-:W-:Y:S02]  /*1ee0*/  VIMNMX R5, R5, R38, PT ;  /* 0x0000002605057248 */ /* 0x000fe40003fe0100 */
[----:B------:R-:W-:Y:S02]  /*1ef0*/  SHF.R.U32.HI R39, RZ, 0x6, R0 ;  /* 0x00000006ff277819 */ /* 0x000fe40000011600 */
[----:B------:R-:W-:-:S03]  /*1f00*/  ISETP.GT.AND P0, PT, R5, R0, PT ;  /* 0x000000000500720c */ /* 0x000fc60003f04270 */
[----:B------:R-:W-:-:S10]  /*1f10*/  IMAD.MOV.U32 R25, RZ, RZ, R39 ;  /* 0x000000ffff197224 */ /* 0x000fd400078e0027 */
[----:B------:R-:W-:-:S05]  /*1f20*/  @P0 VIADD R3, R5, 0x3f ;  /* 0x0000003f05030836 */ /* 0x000fca0000000000 */
[----:B------:R-:W-:-:S04]  /*1f30*/  @P0 SHF.R.S32.HI R0, RZ, 0x1f, R3 ;  /* 0x0000001fff000819 */ /* 0x000fc80000011403 */
[----:B------:R-:W-:-:S04]  /*1f40*/  @P0 LEA.HI R0, R0, R3, RZ, 0x6 ;  /* 0x0000000300000211 */ /* 0x000fc800078f30ff */
[----:B------:R-:W-:Y:S02]  /*1f50*/  @P0 SHF.R.S32.HI R25, RZ, 0x6, R0 ;  /* 0x00000006ff190819 */ /* 0x000fe40000011400 */
[----:B------:R-:W-:Y:S02]  /*1f60*/  PLOP3.LUT P0, PT, PT, PT, PT, 0x80, 0x0 ;  /* 0x000000000000781c */ /* 0x000fe40003f0f070 */
[----:B------:R-:W-:-:S13]  /*1f70*/  ISETP.GT.AND P1, PT, R25, R39, PT ;  /* 0x000000271900720c */ /* 0x000fda0003f24270 */
[----:B------:R-:W-:Y:S05]  /*1f80*/  @!P1 BRA `(.L_x_2501) ;  /* 0x0000002c00a49947 */ /* 0x000fea0003800000 */
        /* <DEDUP_REMOVED lines=20> */
.L_x_2503:
[----:B------:R-:W-:Y:S05]  /*20d0*/  BSYNC B6 ;  /* 0x0000000000067941 */ /* 0x000fea0003800000 */
.L_x_2502:
[----:B------:R-:W-:Y:S01]  /*20e0*/  IADD3 R0, R2, 0x400, RZ ;  /* 0x0000040002007810 */ /* 0x000fe20007ffe0ff */
[----:B------:R-:W-:Y:S03]  /*20f0*/  BSSY B6, `(.L_x_2504) ;  /* 0x0000013000067945 */ /* 0x000fe60003800000 */
        /* <DEDUP_REMOVED lines=18> */
.L_x_2505:
[----:B------:R-:W-:Y:S05]  /*2220*/  BSYNC B6 ;  /* 0x0000000000067941 */ /* 0x000fea0003800000 */
.L_x_2504:
[----:B------:R-:W-:Y:S01]  /*2230*/  ULDC.64 UR4, c[0x0][0x9f8] ;  /* 0x00027e0000047ab9 */ /* 0x000fe20000000a00 */
[----:B------:R-:W-:Y:S01]  /*2240*/  IMAD.MOV.U32 R0, RZ, RZ, R27 ;  /* 0x000000ffff007224 */ /* 0x000fe200078e001b */
[----:B------:R-:W-:Y:S01]  /*2250*/  ISETP.NE.U32.AND P0, PT, RZ, UR4, PT ;  /* 0x00000004ff007c0c */ /* 0x000fe2000bf05070 */
[----:B------:R-:W0:Y:S01]  /*2260*/  S2R R31, SR_TID.X ;  /* 0x00000000001f7919 */ /* 0x000e220000002100 */
[----:B------:R-:W1:Y:S08]  /*2270*/  LDC R15, c[0x0][0x3f4] ;  /* 0x0000fd00ff0f7b82 */ /* 0x000e700000000800 */
[----:B------:R-:W2:Y:S01]  /*2280*/  LDC.64 R4, c[0x0][0x408] ;  /* 0x00010200ff047b82 */ /* 0x000ea20000000a00 */
[----:B------:R-:W-:-:S07]  /*2290*/  ISETP.NE.AND.EX P0, PT, RZ, UR5, PT, P0 ;  /* 0x00000005ff007c0c */ /* 0x000fce000bf05300 */
[----:B------:R-:W3:Y:S01]  /*22a0*/  LDC.64 R42, c[0x0][0x3f8] ;  /* 0x0000fe00ff2a7b82 */ /* 0x000ee20000000a00 */
[----:B------:R-:W-:Y:S01]  /*22b0*/  SHF.R.S32.HI R9, RZ, 0x1f, R193 ;  /* 0x0000001fff097819 */ /* 0x000fe200000114c1 */
[----:B------:R-:W4:Y:S01]  /*22c0*/  S2R R49, SR_TID.X ;  /* 0x0000000000317919 */ /* 0x000f220000002100 */
[----:B------:R-:W-:Y:S01]  /*22d0*/  SHF.R.S32.HI R195, RZ, 0x1f, R194 ;  /* 0x0000001fffc37819 */ /* 0x000fe200000114c2 */
[----:B------:R-:W-:-:S04]  /*22e0*/  ULDC UR4, c[0x0][0x2f4] ;  /* 0x0000bd0000047ab9 */ /* 0x000fc80000000800 */
[----:B------:R-:W0:Y:S02]  /*22f0*/  @P0 LDC.64 R6, c[0x0][0x9f8] ;  /* 0x00027e00ff060b82 */ /* 0x000e240000000a00 */
[----:B0-----:R-:W-:-:S05]  /*2300*/  @P0 IMAD.WIDE R6, R27, 0x4, R6 ;  /* 0x000000041b060825 */ /* 0x001fca00078e0206 */
[----:B------:R0:W4:Y:S01]  /*2310*/  @P0 LDG.E R0, desc[UR42][R6.64] ;  /* 0x0000002a06000981 */ /* 0x000122000c1e1900 */
[----:B------:R-:W-:Y:S01]  /*2320*/  VIADD R31, R31, 0xffffff80 ;  /* 0xffffff801f1f7836 */ /* 0x000fe20000000000 */
[----:B-1----:R-:W-:Y:S01]  /*2330*/  ISETP.GE.AND P3, PT, R16, R15, PT ;  /* 0x0000000f1000720c */ /* 0x002fe20003f66270 */
[-C--:B---3--:R-:W-:Y:S01]  /*2340*/  IMAD R8, R9, R42.reuse, RZ ;  /* 0x0000002a09087224 */ /* 0x088fe200078e02ff */
[----:B------:R-:W-:Y:S01]  /*2350*/  SHF.L.U64.HI R41, R42, 0x6, R43 ;  /* 0x000000062a297819 */ /* 0x000fe2000001022b */
[C---:B------:R-:W-:Y:S01]  /*2360*/  IMAD.WIDE.U32 R20, R193.reuse, R42, R194 ;  /* 0x0000002ac1147225 */ /* 0x040fe200078e00c2 */
[----:B------:R-:W-:Y:S02]  /*2370*/  SHF.R.S32.HI R30, RZ, 0x1f, R31 ;  /* 0x0000001fff1e7819 */ /* 0x000fe4000001141f */
[----:B--2---:R-:W-:Y:S01]  /*2380*/  SHF.L.U64.HI R44, R4, 0x6, R5 ;  /* 0x00000006042c7819 */ /* 0x004fe20000010205 */
[----:B------:R-:W-:Y:S01]  /*2390*/  IMAD R11, R193, R43, R8 ;  /* 0x0000002bc10b7224 */ /* 0x000fe200078e0208 */
[----:B------:R-:W-:Y:S01]  /*23a0*/  LEA.HI R30, R30, R31, RZ, 0x2 ;  /* 0x0000001f1e1e7211 */ /* 0x000fe200078f10ff */
[----:B0-----:R-:W-:Y:S01]  /*23b0*/  IMAD R6, R9, R4, RZ ;  /* 0x0000000409067224 */ /* 0x001fe200078e02ff */
[----:B------:R-:W-:Y:S01]  /*23c0*/  SEL R7, R15, RZ, P3 ;  /* 0x000000ff0f077207 */ /* 0x000fe20001800000 */
[----:B------:R-:W-:Y:S01]  /*23d0*/  IMAD.WIDE.U32 R32, R193, R42, R16 ;  /* 0x0000002ac1207225 */ /* 0x000fe200078e0010 */
[----:B------:R-:W-:-:S02]  /*23e0*/  LOP3.LUT R30, R30, 0xfffffffc, RZ, 0xc0, !PT ;  /* 0xfffffffc1e1e7812 */ /* 0x000fc400078ec0ff */
[----:B------:R-:W-:Y:S01]  /*23f0*/  IADD3 R7, R16, R7, RZ ;  /* 0x0000000710077210 */ /* 0x000fe20007ffe0ff */
[----:B------:R-:W-:Y:S01]  /*2400*/  IMAD R13, R193, R5, R6 ;  /* 0x00000005c10d7224 */ /* 0x000fe200078e0206 */
[----:B-----5:R-:W-:Y:S01]  /*2410*/  SHF.R.S32.HI R9, RZ, 0x1f, R24 ;  /* 0x0000001fff097819 */ /* 0x020fe20000011418 */
[----:B------:R-:W-:Y:S01]  /*2420*/  IMAD.IADD R30, R31, 0x1, -R30 ;  /* 0x000000011f1e7824 */ /* 0x000fe200078e0a1e */
[----:B------:R-:W-:Y:S01]  /*2430*/  SHF.R.S32.HI R6, RZ, 0x1f, R7 ;  /* 0x0000001fff067819 */ /* 0x000fe20000011407 */
[----:B------:R-:W0:Y:S01]  /*2440*/  S2R R31, SR_TID.X ;  /* 0x00000000001f7919 */ /* 0x000e220000002100 */
[----:B------:R-:W-:Y:S01]  /*2450*/  IMAD.WIDE.U32 R34, R193, R4, R194 ;  /* 0x00000004c1227225 */ /* 0x000fe200078e00c2 */
[----:B------:R-:W-:Y:S02]  /*2460*/  SHF.R.S32.HI R47, RZ, 0x1f, R26 ;  /* 0x0000001fff2f7819 */ /* 0x000fe4000001141a */
[----:B------:R-:W-:Y:S01]  /*2470*/  LEA.HI R27, R6, R7, RZ, 0x3 ;  /* 0x00000007061b7211 */ /* 0x000fe200078f18ff */
[----:B------:R-:W-:Y:S01]  /*2480*/  IMAD R8, R9, R42, RZ ;  /* 0x0000002a09087224 */ /* 0x000fe200078e02ff */
[----:B------:R-:W-:Y:S01]  /*2490*/  ISETP.GE.AND P2, PT, R16, UR4, PT ;  /* 0x0000000410007c0c */ /* 0x000fe2000bf46270 */
[----:B------:R-:W-:Y:S01]  /*24a0*/  IMAD.SHL.U32 R6, R200, 0x40, RZ ;  /* 0x00000040c8067824 */ /* 0x000fe200078e00ff */
[----:B------:R-:W-:Y:S01]  /*24b0*/  LOP3.LUT R55, R27, 0xfffffff8, RZ, 0xc0, !PT ;  /* 0xfffffff81b377812 */ /* 0x000fe200078ec0ff */
[----:B------:R-:W-:Y:S01]  /*24c0*/  IMAD R7, R24, R43, R8 ;  /* 0x0000002b18077224 */ /* 0x000fe200078e0208 */
[----:B------:R-:W-:Y:S01]  /*24d0*/  ISETP.GE.AND P1, PT, R190, UR4, PT ;  /* 0x00000004be007c0c */ /* 0x000fe2000bf26270 */
[-C--:B------:R-:W-:Y:S01]  /*24e0*/  IMAD R9, R9, R4.reuse, RZ ;  /* 0x0000000409097224 */ /* 0x080fe200078e02ff */
[----:B------:R-:W-:Y:S01]  /*24f0*/  LOP3.LUT R43, R6, 0x1c0, RZ, 0xc0, !PT ;  /* 0x000001c0062b7812 */ /* 0x000fe200078ec0ff */
[----:B------:R-:W-:Y:S01]  /*2500*/  IMAD R48, R30, 0x40, R193 ;  /* 0x000000401e307824 */ /* 0x000fe200078e02c1 */
[----:B----4-:R-:W-:Y:S01]  /*2510*/  LEA.HI R49, R49, 0x8, RZ, 0x19 ;  /* 0x0000000831317811 */ /* 0x010fe200078fc8ff */
[----:B------:R-:W-:Y:S01]  /*2520*/  IMAD R9, R24, R5, R9 ;  /* 0x0000000518097224 */ /* 0x000fe200078e0209 */
[----:B------:R-:W-:Y:S01]  /*2530*/  SHF.R.U32.HI R46, RZ, 0x3, R43 ;  /* 0x00000003ff2e7819 */ /* 0x000fe2000001162b */
[----:B------:R-:W-:Y:S01]  /*2540*/  IMAD.WIDE.U32 R36, R193, R4, R16 ;  /* 0x00000004c1247225 */ /* 0x000fe200078e0010 */
[----:B------:R-:W-:-:S02]  /*2550*/  LOP3.LUT R5, R43, 0x18, R16, 0xf8, !PT ;  /* 0x000000182b057812 */ /* 0x000fc400078ef810 */
[----:B------:R-:W-:Y:S01]  /*2560*/  SHF.R.S32.HI R60, RZ, 0x1f, R55 ;  /* 0x0000001fff3c7819 */ /* 0x000fe20000011437 */
[----:B------:R-:W-:Y:S01]  /*2570*/  IMAD.IADD R21, R21, 0x1, R11 ;  /* 0x0000000115157824 */ /* 0x000fe200078e020b */
[----:B------:R-:W-:Y:S01]  /*2580*/  LOP3.LUT R5, R5, R46, RZ, 0x3c, !PT ;  /* 0x0000002e05057212 */ /* 0x000fe200078e3cff */
[----:B------:R-:W-:Y:S02]  /*2590*/  IMAD.IADD R33, R11, 0x1, R33 ;  /* 0x000000010b217824 */ /* 0x000fe400078e0221 */
[----:B------:R-:W-:Y:S02]  /*25a0*/  IMAD.IADD R35, R35, 0x1, R13 ;  /* 0x0000000123237824 */ /* 0x000fe400078e020d */
[----:B------:R-:W-:Y:S02]  /*25b0*/  IMAD.IADD R37, R13, 0x1, R37 ;  /* 0x000000010d257824 */ /* 0x000fe400078e0225 */
[----:B------:R-:W-:-:S04]  /*25c0*/  IMAD.WIDE.U32 R20, R24, R42, R20 ;  /* 0x0000002a18147225 */ /* 0x000fc800078e0014 */
[----:B0-----:R-:W-:Y:S02]  /*25d0*/  VIADD R31, R31, 0xffffff80 ;  /* 0xffffff801f1f7836 */ /* 0x001fe40000000000 */
[----:B------:R-:W-:-:S03]  /*25e0*/  IMAD.WIDE.U32 R32, R24, R42, R32 ;  /* 0x0000002a18207225 */ /* 0x000fc600078e0020 */
[----:B------:R-:W-:Y:S01]  /*25f0*/  SHF.R.S32.HI R30, RZ, 0x1f, R31 ;  /* 0x0000001fff1e7819 */ /* 0x000fe2000001141f */
[----:B------:R-:W-:-:S03]  /*2600*/  IMAD.WIDE.U32 R34, R24, R4, R34 ;  /* 0x0000000418227225 */ /* 0x000fc600078e0022 */
[----:B------:R-:W-:Y:S01]  /*2610*/  LEA.HI R30, R30, R31, RZ, 0x5 ;  /* 0x0000001f1e1e7211 */ /* 0x000fe200078f28ff */
[----:B------:R-:W-:-:S03]  /*2620*/  IMAD.WIDE.U32 R36, R24, R4, R36 ;  /* 0x0000000418247225 */ /* 0x000fc600078e0024 */
[----:B------:R-:W-:Y:S01]  /*2630*/  SHF.R.S32.HI R30, RZ, 0x5, R30 ;  /* 0x00000005ff1e7819 */ /* 0x000fe2000001141e */
[----:B------:R-:W-:Y:S02]  /*2640*/  IMAD.IADD R3, R28, 0x1, R29 ;  /* 0x000000011c037824 */ /* 0x000fe400078e021d */
[----:B------:R-:W-:Y:S02]  /*2650*/  IMAD.SHL.U32 R42, R42, 0x40, RZ ;  /* 0x000000402a2a7824 */ /* 0x000fe400078e00ff */
[----:B------:R-:W-:Y:S01]  /*2660*/  IMAD R51, R30, 0x200, R5 ;  /* 0x000002001e337824 */ /* 0x000fe200078e0205 */
[----:B------:R-:W-:Y:S01]  /*2670*/  LOP3.LUT R5, R43, 0x38, R27, 0xf8, !PT ;  /* 0x000000382b057812 */ /* 0x000fe200078ef81b */
[----:B------:R-:W-:Y:S02]  /*2680*/  IMAD.SHL.U32 R45, R4, 0x40, RZ ;  /* 0x00000040042d7824 */ /* 0x000fe400078e00ff */
[----:B------:R-:W-:Y:S01]  /*2690*/  IMAD.SHL.U32 R50, R15, 0x2, RZ ;  /* 0x000000020f327824 */ /* 0x000fe200078e00ff */
[----:B------:R-:W-:Y:S01]  /*26a0*/  LOP3.LUT R5, R5, R46, RZ, 0x3c, !PT ;  /* 0x0000002e05057212 */ /* 0x000fe200078e3cff */
[----:B------:R-:W-:-:S02]  /*26b0*/  IMAD.IADD R53, R21, 0x1, R7 ;  /* 0x0000000115357824 */ /* 0x000fc400078e0207 */
[----:B------:R-:W-:Y:S01]  /*26c0*/  IMAD.IADD R54, R7, 0x1, R33 ;  /* 0x0000000107367824 */ /* 0x000fe200078e0221 */
[----:B------:R-:W-:Y:S01]  /*26d0*/  LEA R61, R30, R5, 0x9 ;  /* 0x000000051e3d7211 */ /* 0x000fe200078e48ff */
[----:B------:R-:W-:Y:S02]  /*26e0*/  IMAD.IADD R58, R35, 0x1, R9 ;  /* 0x00000001233a7824 */ /* 0x000fe400078e0209 */
[----:B------:R-:W-:Y:S01]  /*26f0*/  IMAD.IADD R59, R9, 0x1, R37 ;  /* 0x00000001093b7824 */ /* 0x000fe200078e0225 */
[----:B------:R-:W-:-:S07]  /*2700*/  SHF.R.S32.HI R52, RZ, 0x1f, R0 ;  /* 0x0000001fff347819 */ /* 0x000fce0000011400 */
.L_x_2538:
[----:B0-----:R-:W0:Y:S01]  /*2710*/  LDC R64, c[0x0][0x430] ;  /* 0x00010c00ff407b82 */ /* 0x001e220000000800 */
[----:B------:R-:W-:Y:S02]  /*2720*/  VIADD R25, R25, 0xffffffff ;  /* 0xffffffff19197836 */ /* 0x000fe40000000000 */
[----:B------:R-:W-:Y:S02]  /*2730*/  IMAD.MOV.U32 R63, RZ, RZ, RZ ;  /* 0x000000ffff3f7224 */ /* 0x000fe400078e00ff */
[----:B------:R-:W-:-:S03]  /*2740*/  IMAD R4, R25, 0x40, R48 ;  /* 0x0000004019047824 */ /* 0x000fc600078e0230 */
[----:B------:R-:W1:Y:S01]  /*2750*/  LDC R71, c[0x0][0x3f4] ;  /* 0x0000fd00ff477b82 */ /* 0x000e620000000800 */
        /* <DEDUP_REMOVED lines=8> */
[----:B----4-:R-:W4:Y:S01]  /*27e0*/  @P4 LDC R10, c[0x0][0x438] ;  /* 0x00010e00ff0a4b82 */ /* 0x010f220000000800 */
        /* <DEDUP_REMOVED lines=11> */
[----:B------:R-:W-:Y:S01]  /*28a0*/  IMAD.MOV R7, RZ, RZ, -R8 ;  /* 0x000000ffff077224 */ /* 0x000fe200078e0a08 */
[----:B------:R-:W-:Y:S05]  /*28b0*/  YIELD ;  /* 0x0000000000007946 */ /* 0x000fea0003800000 */
[----:B------:R-:W-:Y:S01]  /*28c0*/  IMAD.SHL.U32 R72, R192, 0x1000, RZ ;  /* 0x00001000c0487824 */ /* 0x000fe200078e00ff */
[----:B------:R-:W-:Y:S01]  /*28d0*/  BSSY B0, `(.L_x_2506) ;  /* 0x00001ae000007945 */ /* 0x000fe20003800000 */
[----:B------:R-:W-:Y:S01]  /*28e0*/  IMAD R64, R64, R7, R12 ;  /* 0x0000000740407224 */ /* 0x000fe200078e020c */
[----:B------:R-:W-:Y:S01]  /*28f0*/  ISETP.GT.AND P4, PT, R25, R39, PT ;  /* 0x000000271900720c */ /* 0x000fe20003f84270 */
[----:B------:R-:W-:-:S04]  /*2900*/  IMAD.IADD R7, R51, 0x1, R72 ;  /* 0x0000000133077824 */ /* 0x000fc800078e0248 */
[----:B------:R-:W-:Y:S01]  /*2910*/  IMAD R73, R7, 0x2, R2 ;  /* 0x0000000207497824 */ /* 0x000fe200078e0202 */
[----:B0-----:R-:W-:Y:S07]  /*2920*/  @!P0 BRA `(.L_x_2507) ;  /* 0x0000001400c48947 */ /* 0x001fee0003800000 */
        /* <DEDUP_REMOVED lines=10> */
[----:B------:R-:W-:Y:S01]  /*29d0*/  ULDC.64 UR4, c[0x0][0x310] ;  /* 0x0000c40000047ab9 */ /* 0x000fe20000000a00 */
[----:B------:R-:W-:-:S02]  /*29e0*/  IMAD R11, R10, R42, R11 ;  /* 0x0000002a0a0b7224 */ /* 0x000fc400078e020b */
        /* <DEDUP_REMOVED lines=14> */
[----:B------:R-:W-:Y:S01]  /*2ad0*/  IMAD.IADD R11, R5, 0x1, R11 ;  /* 0x00000001050b7824 */ /* 0x000fe200078e020b */
[----:B------:R-:W-:Y:S07]  /*2ae0*/  @!P0 BRA `(.L_x_2508) ;  /* 0x00000008009c8947 */ /* 0x000fee0003800000 */
        /* <DEDUP_REMOVED lines=9> */
[----:B------:R-:W-:Y:S01]  /*2b80*/  IMAD R8, R44, R25, RZ ;  /* 0x000000192c087224 */ /* 0x000fe200078e02ff */
[----:B------:R-:W-:Y:S01]  /*2b90*/  MOV R6, R34 ;  /* 0x0000002200067202 */ /* 0x000fe20000000f00 */
[----:B------:R-:W-:Y:S01]  /*2ba0*/  IMAD.MOV.U32 R7, RZ, RZ, R58 ;  /* 0x000000ffff077224 */ /* 0x000fe200078e003a */
[----:B------:R-:W-:Y:S01]  /*2bb0*/  ULDC.64 UR4, c[0x0][0x3e8] ;  /* 0x0000fa0000047ab9 */ /* 0x000fe20000000a00 */
[-C--:B------:R-:W-:Y:S01]  /*2bc0*/  IMAD R5, R10, R45.reuse, R8 ;  /* 0x0000002d0a057224 */ /* 0x080fe200078e0208 */
[----:B------:R-:W-:Y:S01]  /*2bd0*/  ULDC.64 UR6, c[0x0][0x400] ;  /* 0x0001000000067ab9 */ /* 0x000fe20000000a00 */
[----:B------:R-:W-:Y:S01]  /*2be0*/  IMAD.WIDE.U32 R8, R25, R45, R6 ;  /* 0x0000002d19087225 */ /* 0x000fe200078e0006 */
[----:B------:R-:W-:Y:S02]  /*2bf0*/  IADD3 R7, P5, R20, R4, RZ ;  /* 0x0000000414077210 */ /* 0x000fe40007fbe0ff */
[----:B------:R-:W-:Y:S01]  /*2c00*/  CS2R R28, SRZ ;  /* 0x00000000001c7805 */ /* 0x000fe2000001ff00 */
[----:B------:R-:W-:Y:S01]  /*2c10*/  IMAD.IADD R5, R9, 0x1, R5 ;  /* 0x0000000109057824 */ /* 0x000fe200078e0205 */
[----:B------:R-:W-:Y:S01]  /*2c20*/  LEA R4, P6, R8, UR6, 0x1 ;  /* 0x0000000608047c11 */ /* 0x000fe2000f8c08ff */
[----:B------:R-:W-:Y:S01]  /*2c30*/  IMAD.X R10, R11, 0x1, R53, P5 ;  /* 0x000000010b0a7824 */ /* 0x000fe200028e0635 */
[----:B------:R-:W-:-:S02]  /*2c40*/  LEA R6, P5, R7, UR4, 0x1 ;  /* 0x0000000407067c11 */ /* 0x000fc4000f8a08ff */
[----:B------:R-:W-:Y:S02]  /*2c50*/  LEA.HI.X R5, R8, UR7, R5, 0x1, P6 ;  /* 0x0000000708057c11 */ /* 0x000fe4000b0f0c05 */
[----:B------:R-:W-:Y:S02]  /*2c60*/  CS2R R8, SRZ ;  /* 0x0000000000087805 */ /* 0x000fe4000001ff00 */
[----:B------:R-:W-:Y:S02]  /*2c70*/  LEA.HI.X R7, R7, UR5, R10, 0x1, P5 ;  /* 0x0000000507077c11 */ /* 0x000fe4000a8f0c0a */
[-C--:B------:R-:W-:Y:S02]  /*2c80*/  ISETP.GE.AND P6, PT, R194, R71.reuse, PT ;  /* 0x00000047c200720c */ /* 0x080fe40003fc6270 */
[----:B------:R-:W-:-:S11]  /*2c90*/  ISETP.GE.AND P5, PT, R207, R71, PT ;  /* 0x00000047cf00720c */ /* 0x000fd60003fa6270 */
[----:B------:R0:W5:Y:S04]  /*2ca0*/  @!P6 LDG.E.64 R30, desc[UR42][R6.64] ;  /* 0x0000002a061ee981 */ /* 0x000168000c1e1b00 */
[----:B------:R0:W5:Y:S04]  /*2cb0*/  @!P5 LDG.E.64 R8, desc[UR42][R6.64+0x20] ;  /* 0x0000202a0608d981 */ /* 0x000168000c1e1b00 */
[----:B------:R0:W5:Y:S04]  /*2cc0*/  @!P6 LDG.E.64 R56, desc[UR42][R4.64] ;  /* 0x0000002a0438e981 */ /* 0x000168000c1e1b00 */
[----:B------:R0:W5:Y:S02]  /*2cd0*/  @!P5 LDG.E.64 R28, desc[UR42][R4.64+0x20] ;  /* 0x0000202a041cd981 */ /* 0x000164000c1e1b00 */
.L_x_2510:
[----:B------:R-:W-:Y:S05]  /*2ce0*/  BSYNC B1 ;  /* 0x0000000000017941 */ /* 0x000fea0003800000 */
.L_x_2509:
[----:B------:R-:W-:Y:S01]  /*2cf0*/  UISETP.NE.AND UP0, UPT, UR37, 0x3, UPT ;  /* 0x000000032500788c */ /* 0x000fe2000bf05270 */
[----:B0----5:R-:W-:Y:S02]  /*2d00*/  IMAD.MOV.U32 R4, RZ, RZ, R8 ;  /* 0x000000ffff047224 */ /* 0x021fe400078e0008 */
[----:B------:R-:W-:Y:S02]  /*2d10*/  IMAD.MOV.U32 R5, RZ, RZ, R9 ;  /* 0x000000ffff057224 */ /* 0x000fe400078e0009 */
[----:B------:R-:W-:Y:S01]  /*2d20*/  IMAD.MOV.U32 R6, RZ, RZ, R30 ;  /* 0x000000ffff067224 */ /* 0x000fe200078e001e */
[----:B------:R-:W-:Y:S01]  /*2d30*/  PLOP3.LUT P5, PT, PT, PT, UP0, 0x80, 0x0 ;  /* 0x000000000000781c */ /* 0x000fe20003faf008 */
[----:B------:R-:W-:Y:S01]  /*2d40*/  IMAD.MOV.U32 R7, RZ, RZ, R57 ;  /* 0x000000ffff077224 */ /* 0x000fe200078e0039 */
[----:B------:R-:W-:Y:S01]  /*2d50*/  PRMT R76, R4, 0x5410, R5 ;  /* 0x00005410044c7816 */ /* 0x000fe20000000005 */
[----:B------:R-:W-:Y:S02]  /*2d60*/  IMAD.MOV.U32 R4, RZ, RZ, R31 ;  /* 0x000000ffff047224 */ /* 0x000fe400078e001f */
[----:B------:R-:W-:-:S03]  /*2d70*/  IMAD.MOV.U32 R5, RZ, RZ, R29 ;  /* 0x000000ffff057224 */ /* 0x000fc600078e001d */
[----:B------:R-:W-:Y:S01]  /*2d80*/  PRMT R77, R6, 0x5410, R4 ;  /* 0x00005410064d7816 */ /* 0x000fe20000000004 */
[----:B------:R-:W-:Y:S02]  /*2d90*/  IMAD.MOV.U32 R4, RZ, RZ, R28 ;  /* 0x000000ffff047224 */ /* 0x000fe400078e001c */
[----:B------:R-:W-:-:S03]  /*2da0*/  IMAD.MOV.U32 R6, RZ, RZ, R56 ;  /* 0x000000ffff067224 */ /* 0x000fc600078e0038 */
[----:B------:R-:W-:Y:S02]  /*2db0*/  PRMT R78, R4, 0x5410, R5 ;  /* 0x00005410044e7816 */ /* 0x000fe40000000005 */
[----:B------:R-:W-:Y:S01]  /*2dc0*/  PRMT R79, R6, 0x5410, R7 ;  /* 0x00005410064f7816 */ /* 0x000fe20000000007 */
[----:B------:R-:W-:Y:S06]  /*2dd0*/  @!P5 BRA `(.L_x_2511) ;  /* 0x000000000004d947 */ /* 0x000fec0003800000 */
[----:B------:R-:W-:Y:S01]  /*2de0*/  BPT.TRAP 0x1 ;  /* 0x000000040000795c */ /* 0x000fe20000300000 */
.L_x_2511:
[----:B------:R-:W-:Y:S01]  /*2df0*/  IMAD R62, R192, 0x8, R2 ;  /* 0x00000008c03e7824 */ /* 0x000fe200078e0202 */
[----:B------:R-:W-:Y:S01]  /*2e00*/  SHF.L.U32 R69, R196, 0x1f, RZ ;  /* 0x0000001fc4457819 */ /* 0x000fe200000006ff */
[----:B------:R-:W-:Y:S03]  /*2e10*/  BSSY B1, `(.L_x_2512) ;  /* 0x0000003000017945 */ /* 0x000fe60003800000 */
[----:B------:R-:W0:Y:S02]  /*2e20*/  SYNCS.PHASECHK.TRANS64.TRYWAIT P6, [R62+URZ+0x28c90], R69 ;  /* 0x028c90453e0075a7 */ /* 0x000e2400080c017f */
[----:B0-----:R-:W-:Y:S05]  /*2e30*/  @!P6 BRA `(.L_x_2513) ;  /* 0x000001c000cce947 */ /* 0x001fea0003800000 */
.L_x_2853:
[----:B------:R-:W-:Y:S05]  /*2e40*/  BSYNC B1 ;  /* 0x0000000000017941 */ /* 0x000fea0003800000 */
.L_x_2512:
[----:B------:R-:W-:-:S03]  /*2e50*/  UMOV UR4, 0xffffffff ;  /* 0xffffffff00047882 */ /* 0x000fc60000000000 */
[----:B------:R-:W-:Y:S05]  /*2e60*/  BRA.DIV UR4, `(.L_x_2514) ;  /* 0x000001c204d47947 */ /* 0x000fea000b800000 */
[----:B------:R-:W1:Y:S04]  /*2e70*/  SHFL.IDX PT, R67, R67, RZ, 0x1c1f ;  /* 0x001c1fff43437589 */ /* 0x000e6800000e0000 */
[----:B------:R2:W3:Y:S02]  /*2e80*/  SHFL.IDX PT, R14, R68, RZ, 0x1c1f ;  /* 0x001c1fff440e7589 */ /* 0x0004e400000e0000 */
.L_x_2857:
[----:B------:R-:W-:Y:S05]  /*2e90*/  @P0 BRA `(.L_x_2515) ;  /* 0x0000001400440947 */ /* 0x000fea0003800000 */
[----:B------:R-:W-:Y:S04]  /*2ea0*/  BSSY B1, `(.L_x_2516) ;  /* 0x0000033000017945 */ /* 0x000fe80003800000 */
[----:B------:R-:W-:Y:S05]  /*2eb0*/  @P2 BRA `(.L_x_2517) ;  /* 0x0000000000c42947 */ /* 0x000fea0003800000 */
[----:B------:R4:W0:Y:S01]  /*2ec0*/  LDS.128 R4, [R73+0x22400] ;  /* 0x0224000049047984 */ /* 0x0008220000000c00 */
[----:B------:R-:W-:Y:S01]  /*2ed0*/  ISETP.GE.AND P6, PT, R194, R71, PT ;  /* 0x00000047c200720c */ /* 0x000fe20003fc6270 */
[----:B------:R-:W-:Y:S01]  /*2ee0*/  BSSY B2, `(.L_x_2518) ;  /* 0x000002d000027945 */ /* 0x000fe20003800000 */
[----:B---3--:R-:W-:-:S04]  /*2ef0*/  LEA R10, P0, R16, R14, 0x1 ;  /* 0x0000000e100a7211 */ /* 0x008fc800078008ff */
[----:B-1----:R-:W-:-:S07]  /*2f00*/  LEA.HI.X R11, R16, R67, R17, 0x1, P0 ;  /* 0x00000043100b7211 */ /* 0x002fce00000f0c11 */
        /* <DEDUP_REMOVED lines=12> */
[CC--:B--2---:R-:W-:Y:S01]  /*2fd0*/  FMUL.FTZ R68, R6.reuse, R31.reuse ;  /* 0x0000001f06447220 */ /* 0x0c4fe20000410000 */
        /* <DEDUP_REMOVED lines=8> */
[--C-:B------:R-:W-:Y:S02]  /*3060*/  HADD2.F32 R15, -RZ, R79.reuse.H0_H0 ;  /* 0x2000004fff0f7230 */ /* 0x100fe40000004100 */
        /* <DEDUP_REMOVED lines=20> */
.L_x_2519:
[----:B------:R-:W-:Y:S05]  /*31b0*/  BSYNC B2 ;  /* 0x0000000000027941 */ /* 0x000fea0003800000 */
.L_x_2518:
[----:B0-----:R4:W-:Y:S02]  /*31c0*/  ST.E.128 desc[UR42][R10.64], R4 ;  /* 0x000000040a007985 */ /* 0x0019e4000c101d2a */
.L_x_2517:
[----:B------:R-:W-:Y:S05]  /*31d0*/  BSYNC B1 ;  /* 0x0000000000017941 */ /* 0x000fea0003800000 */
.L_x_2516:
        /* <DEDUP_REMOVED lines=8> */
[----:B-1----:R-:W-:-:S02]  /*3260*/  LEA.HI.X R11, R190, R67, R206, 0x1, P0 ;  /* 0x00000043be0b7211 */ /* 0x002fc400000f0cce */
[----:B------:R-:W-:-:S06]  /*3270*/  LEA R4, R5, R2, 0x1 ;  /* 0x0000000205047211 */ /* 0x000fcc00078e08ff */
[----:B------:R-:W1:Y:S01]  /*3280*/  LDS.128 R4, [R4+0x22400] ;  /* 0x0224000004047984 */ /* 0x000e620000000c00 */
[----:B------:R-:W-:Y:S05]  /*3290*/  @P6 BRA `(.L_x_2521) ;  /* 0x0000000000a46947 */ /* 0x000fea0003800000 */
[----:B------:R-:W-:Y:S02]  /*32a0*/  SHF.R.U64 R13, R28, 0x10, R29 ;  /* 0x000000101c0d7819 */ /* 0x000fe4000000121d */
[----:B------:R-:W-:Y:S01]  /*32b0*/  SHF.R.U64 R12, R8, 0x10, R9 ;  /* 0x00000010080c7819 */ /* 0x000fe20000001209 */
[----:B-1----:R-:W-:Y:S01]  /*32c0*/  IMAD.MOV.U32 R8, RZ, RZ, R6 ;  /* 0x000000ffff087224 */ /* 0x002fe200078e0006 */
        /* <DEDUP_REMOVED lines=38> */
.L_x_2521:
[----:B------:R-:W-:Y:S05]  /*3530*/  BSYNC B1 ;  /* 0x0000000000017941 */ /* 0x000fea0003800000 */
.L_x_2520:
[----:B-1----:R1:W-:Y:S01]  /*3540*/  ST.E.128 desc[UR42][R10.64], R4 ;  /* 0x000000040a007985 */ /* 0x0023e2000c101d2a */
[----:B------:R-:W-:Y:S05]  /*3550*/  BRA `(.L_x_2515) ;  /* 0x0000000c00947947 */ /* 0x000fea0003800000 */
.L_x_2508:
        /* <DEDUP_REMOVED lines=24> */
[----:B------:R-:W-:-:S06]  /*36e0*/  UISETP.NE.AND UP0, UPT, UR37, 0x3, UPT ;  /* 0x000000032500788c */ /* 0x000fcc000bf05270 */
[----:B------:R-:W-:Y:S01]  /*36f0*/  PLOP3.LUT P5, PT, PT, PT, UP0, 0x80, 0x0 ;  /* 0x000000000000781c */ /* 0x000fe20003faf008 */
[----:B--2---:R-:W-:Y:S02]  /*3700*/  IMAD.MOV.U32 R10, RZ, RZ, R6 ;  /* 0x000000ffff0a7224 */ /* 0x004fe400078e0006 */
[----:B------:R-:W-:Y:S02]  /*3710*/  IMAD.MOV.U32 R11, RZ, RZ, R7 ;  /* 0x000000ffff0b7224 */ /* 0x000fe400078e0007 */
        /* <DEDUP_REMOVED lines=14> */
.L_x_2522:
[----:B------:R-:W-:Y:S01]  /*3800*/  IMAD R62, R192, 0x8, R2 ;  /* 0x00000008c03e7824 */ /* 0x000fe200078e0202 */
[----:B------:R-:W-:Y:S01]  /*3810*/  SHF.L.U32 R69, R196, 0x1f, RZ ;  /* 0x0000001fc4457819 */ /* 0x000fe200000006ff */
[----:B------:R-:W-:Y:S03]  /*3820*/  BSSY B1, `(.L_x_2523) ;  /* 0x0000003000017945 */ /* 0x000fe60003800000 */
[----:B------:R-:W0:Y:S02]  /*3830*/  SYNCS.PHASECHK.TRANS64.TRYWAIT P6, [R62+URZ+0x28c90], R69 ;  /* 0x028c90453e0075a7 */ /* 0x000e2400080c017f */
[----:B0-----:R-:W-:Y:S05]  /*3840*/  @!P6 BRA `(.L_x_2524) ;  /* 0x000001b800a4e947 */ /* 0x001fea0003800000 */
.L_x_2858:
[----:B------:R-:W-:Y:S05]  /*3850*/  BSYNC B1 ;  /* 0x0000000000017941 */ /* 0x000fea0003800000 */
.L_x_2523:
[----:B------:R-:W-:-:S03]  /*3860*/  UMOV UR4, 0xffffffff ;  /* 0xffffffff00047882 */ /* 0x000fc60000000000 */
[----:B------:R-:W-:Y:S05]  /*3870*/  BRA.DIV UR4, `(.L_x_2525) ;  /* 0x000001ba04ac7947 */ /* 0x000fea000b800000 */
[----:B------:R-:W1:Y:S04]  /*3880*/  SHFL.IDX PT, R67, R67, RZ, 0x1c1f ;  /* 0x001c1fff43437589 */ /* 0x000e6800000e0000 */
[----:B------:R-:W2:Y:S02]  /*3890*/  SHFL.IDX PT, R68, R68, RZ, 0x1c1f ;  /* 0x001c1fff44447589 */ /* 0x000ea400000e0000 */
.L_x_2862:
[----:B------:R-:W-:-:S13]  /*38a0*/  ISETP.GE.OR P6, PT, R193, R70, P2 ;  /* 0x00000046c100720c */ /* 0x000fda00017c6670 */
[----:B------:R-:W-:Y:S05]  /*38b0*/  @P6 BRA `(.L_x_2515) ;  /* 0x0000000800bc6947 */ /* 0x000fea0003800000 */
[----:B------:R-:W3:Y:S01]  /*38c0*/  LDC R71, c[0x0][0x2f4] ;  /* 0x0000bd00ff477b82 */ /* 0x000ee20000000800 */
[----:B------:R-:W4:Y:S01]  /*38d0*/  S2R R11, SR_TID.X ;  /* 0x00000000000b7919 */ /* 0x000f220000002100 */
[C---:B--2---:R-:W-:Y:S01]  /*38e0*/  LEA R56, P6, R55.reuse, R68, 0x1 ;  /* 0x0000004437387211 */ /* 0x044fe200078c08ff */
[----:B------:R-:W-:Y:S03]  /*38f0*/  BSSY B1, `(.L_x_2526) ;  /* 0x000006c000017945 */ /* 0x000fe60003800000 */
[----:B-1----:R-:W-:Y:S02]  /*3900*/  LEA.HI.X R57, R55, R67, R60, 0x1, P6 ;  /* 0x0000004337397211 */ /* 0x002fe400030f0c3c */
[----:B---3--:R-:W-:-:S04]  /*3910*/  IADD3 R9, -R50, R71, RZ ;  /* 0x0000004732097210 */ /* 0x008fc80007ffe1ff */
[----:B------:R-:W-:-:S04]  /*3920*/  SEL R9, R50, R9, !P3 ;  /* 0x0000000932097207 */ /* 0x000fc80005800000 */
[----:B------:R-:W-:Y:S01]  /*3930*/  SHF.R.S32.HI R8, RZ, 0x1f, R9 ;  /* 0x0000001fff087819 */ /* 0x000fe20000011409 */
[----:B----4-:R-:W-:-:S03]  /*3940*/  VIADD R11, R11, 0xffffff80 ;  /* 0xffffff800b0b7836 */ /* 0x010fc60000000000 */
[----:B------:R-:W-:Y:S02]  /*3950*/  LEA.HI R8, R8, R9, RZ, 0x4 ;  /* 0x0000000908087211 */ /* 0x000fe400078f20ff */
[----:B------:R-:W-:Y:S02]  /*3960*/  SHF.R.S32.HI R10, RZ, 0x1f, R11 ;  /* 0x0000001fff0a7819 */ /* 0x000fe4000001140b */
[----:B------:R-:W-:Y:S02]  /*3970*/  SHF.R.S32.HI R8, RZ, 0x4, R8 ;  /* 0x00000004ff087819 */ /* 0x000fe40000011408 */
[----:B------:R-:W-:Y:S02]  /*3980*/  LEA.HI R10, R10, R11, RZ, 0x5 ;  /* 0x0000000b0a0a7211 */ /* 0x000fe400078f28ff */
[----:B------:R-:W-:Y:S02]  /*3990*/  LEA.HI.SX32 R8, R27, R8, 0x1d ;  /* 0x000000081b087211 */ /* 0x000fe400078feaff */
[----:B------:R-:W-:-:S03]  /*39a0*/  SHF.R.S32.HI R10, RZ, 0x5, R10 ;  /* 0x00000005ff0a7819 */ /* 0x000fc6000001140a */
        /* <DEDUP_REMOVED lines=9> */
[----:B------:R-:W2:Y:S01]  /*3a40*/  LDS.128 R12, [R12+0x22400] ;  /* 0x022400000c0c7984 */ /* 0x000ea20000000c00 */
[----:B------:R-:W-:Y:S05]  /*3a50*/  @P0 BRA `(.L_x_2527) ;  /* 0x0000000400540947 */ /* 0x000fea0003800000 */
[--C-:B------:R-:W-:Y:S02]  /*3a60*/  SHF.R.U64 R81, R28, 0x10, R29.reuse ;  /* 0x000000101c517819 */ /* 0x100fe4000000121d */
[----:B------:R-:W-:Y:S02]  /*3a70*/  SHF.R.U32.HI R28, RZ, 0x10, R29 ;  /* 0x00000010ff1c7819 */ /* 0x000fe4000001161d */
[--C-:B------:R-:W-:Y:S01]  /*3a80*/  SHF.R.U64 R83, R4, 0x10, R5.reuse ;  /* 0x0000001004537819 */ /* 0x100fe20000001205 */
[----:B-1----:R-:W-:Y:S01]  /*3a90*/  HADD2.F32 R4, -RZ, R9.H0_H0 ;  /* 0x20000009ff047230 */ /* 0x002fe20000004100 */
[----:B------:R-:W-:Y:S01]  /*3aa0*/  SHF.R.U32.HI R72, RZ, 0x10, R5 ;  /* 0x00000010ff487819 */ /* 0x000fe20000011605 */
[--C-:B--2---:R-:W-:Y:S01]  /*3ab0*/  HADD2.F32 R5, -RZ, R13.reuse.H0_H0 ;  /* 0x2000000dff057230 */ /* 0x104fe20000004100 */
[--C-:B------:R-:W-:Y:S01]  /*3ac0*/  SHF.R.U64 R82, R6, 0x10, R7.reuse ;  /* 0x0000001006527819 */ /* 0x100fe20000001207 */
[----:B------:R-:W-:Y:S01]  /*3ad0*/  HADD2.F32 R13, -RZ, R13.H1_H1 ;  /* 0x3000000dff0d7230 */ /* 0x000fe20000004100 */
[----:B------:R-:W-:Y:S01]  /*3ae0*/  SHF.R.U32.HI R75, RZ, 0x10, R7 ;  /* 0x00000010ff4b7819 */ /* 0x000fe20000011607 */
[----:B------:R-:W-:Y:S01]  /*3af0*/  HADD2.F32 R7, -RZ, R76.H0_H0 ;  /* 0x2000004cff077230 */ /* 0x000fe20000004100 */
[--C-:B------:R-:W-:Y:S01]  /*3b00*/  SHF.R.U64 R79, R30, 0x10, R31.reuse ;  /* 0x000000101e4f7819 */ /* 0x100fe2000000121f */
[----:B------:R-:W-:Y:S01]  /*3b10*/  HADD2.F32 R30, -RZ, R28.H0_H0 ;  /* 0x2000001cff1e7230 */ /* 0x000fe20000004100 */
[----:B------:R-:W-:Y:S01]  /*3b20*/  SHF.R.U32.HI R73, RZ, 0x10, R31 ;  /* 0x00000010ff497819 */ /* 0x000fe2000001161f */
[----:B------:R-:W-:-:S02]  /*3b30*/  HADD2.F32 R9, -RZ, R9.H1_H1 ;  /* 0x30000009ff097230 */ /* 0x000fc40000004100 */
[-C--:B------:R-:W-:Y:S01]  /*3b40*/  FMUL.FTZ R29, R5, R7.reuse ;  /* 0x00000007051d7220 */ /* 0x080fe20000410000 */
[----:B------:R-:W-:Y:S02]  /*3b50*/  HADD2.F32 R6, -RZ, R76.H1_H1 ;  /* 0x3000004cff067230 */ /* 0x000fe40000004100 */
[-C--:B------:R-:W-:Y:S01]  /*3b60*/  FMUL.FTZ R76, R13, R30.reuse ;  /* 0x0000001e0d4c7220 */ /* 0x080fe20000410000 */
[----:B------:R-:W-:Y:S02]  /*3b70*/  HADD2.F32 R28, -RZ, R72.H0_H0 ;  /* 0x20000048ff1c7230 */ /* 0x000fe40000004100 */
[C---:B------:R-:W-:Y:S01]  /*3b80*/  FMUL.FTZ R72, R4.reuse, R7 ;  /* 0x0000000704487220 */ /* 0x040fe20000410000 */
[----:B------:R-:W-:Y:S01]  /*3b90*/  FMUL.FTZ R30, R9, R30 ;  /* 0x0000001e091e7220 */ /* 0x000fe20000410000 */
[-C--:B------:R-:W-:Y:S01]  /*3ba0*/  FFMA.FTZ R29, R4, R6.reuse, -R29 ;  /* 0x00000006041d7223 */ /* 0x080fe2000001081d */
[----:B------:R-:W-:Y:S02]  /*3bb0*/  HADD2.F32 R7, -RZ, R77.H0_H0 ;  /* 0x2000004dff077230 */ /* 0x000fe40000004100 */
[----:B------:R-:W-:Y:S01]  /*3bc0*/  FFMA.FTZ R72, R5, R6, R72 ;  /* 0x0000000605487223 */ /* 0x000fe20000010048 */
[----:B------:R-:W-:Y:S01]  /*3bd0*/  FFMA.FTZ R31, R13, R28, R30 ;  /* 0x0000001c0d1f7223 */ /* 0x000fe2000001001e */
[----:B------:R-:W-:-:S02]  /*3be0*/  HADD2.F32 R5, -RZ, R15.H0_H0 ;  /* 0x2000000fff057230 */ /* 0x000fc40000004100 */
[----:B------:R-:W-:Y:S01]  /*3bf0*/  FFMA.FTZ R76, R9, R28, -R76 ;  /* 0x0000001c094c7223 */ /* 0x000fe2000001084c */
[----:B------:R-:W-:Y:S02]  /*3c00*/  HADD2.F32 R4, -RZ, R11.H0_H0 ;  /* 0x2000000bff047230 */ /* 0x000fe40000004100 */
[----:B------:R-:W-:Y:S02]  /*3c10*/  HADD2.F32 R15, -RZ, R15.H1_H1 ;  /* 0x3000000fff0f7230 */ /* 0x000fe40000004100 */
[-C--:B------:R-:W-:Y:S01]  /*3c20*/  FMUL.FTZ R9, R5, R7.reuse ;  /* 0x0000000705097220 */ /* 0x080fe20000410000 */
[----:B------:R-:W-:Y:S02]  /*3c30*/  HADD2.F32 R30, -RZ, R73.H0_H0 ;  /* 0x20000049ff1e7230 */ /* 0x000fe40000004100 */
[----:B------:R-:W-:Y:S01]  /*3c40*/  FMUL.FTZ R78, R4, R7 ;  /* 0x00000007044e7220 */ /* 0x000fe20000410000 */
[----:B------:R-:W-:Y:S01]  /*3c50*/  HADD2.F32 R6, -RZ, R77.H1_H1 ;  /* 0x3000004dff067230 */ /* 0x000fe20000004100 */
[----:B------:R-:W-:Y:S01]  /*3c60*/  F2FP.F16.F32.PACK_AB R29, R76, R29 ;  /* 0x0000001d4c1d723e */ /* 0x000fe200000000ff */
[----:B------:R-:W-:-:S02]  /*3c70*/  HADD2.F32 R11, -RZ, R11.H1_H1 ;  /* 0x3000000bff0b7230 */ /* 0x000fc40000004100 */
[----:B------:R-:W-:Y:S01]  /*3c80*/  FMUL.FTZ R80, R15, R30 ;  /* 0x0000001e0f507220 */ /* 0x000fe20000410000 */
[----:B------:R-:W-:Y:S02]  /*3c90*/  HADD2.F32 R28, -RZ, R75.H0_H0 ;  /* 0x2000004bff1c7230 */ /* 0x000fe40000004100 */
[-C--:B------:R-:W-:Y:S01]  /*3ca0*/  FFMA.FTZ R75, R4, R6.reuse, -R9 ;  /* 0x00000006044b7223 */ /* 0x080fe20000010809 */
[----:B------:R-:W-:Y:S01]  /*3cb0*/  FFMA.FTZ R78, R5, R6, R78 ;  /* 0x00000006054e7223 */ /* 0x000fe2000001004e */
[C---:B------:R-:W-:Y:S01]  /*3cc0*/  FMUL.FTZ R30, R11.reuse, R30 ;  /* 0x0000001e0b1e7220 */ /* 0x040fe20000410000 */
[----:B------:R-:W-:Y:S02]  /*3cd0*/  HADD2.F32 R9, -RZ, R84.H1_H1 ;  /* 0x30000054ff097230 */ /* 0x000fe40000004100 */
[-C--:B------:R-:W-:Y:S01]  /*3ce0*/  FFMA.FTZ R80, R11, R28.reuse, -R80 ;  /* 0x0000001c0b507223 */ /* 0x080fe20000010850 */
[----:B------:R-:W-:Y:S02]  /*3cf0*/  HADD2.F32 R5, -RZ, R12.H0_H0 ;  /* 0x2000000cff057230 */ /* 0x000fe40000004100 */
[----:B------:R-:W-:Y:S01]  /*3d00*/  FFMA.FTZ R77, R15, R28, R30 ;  /* 0x0000001c0f4d7223 */ /* 0x000fe2000001001e */
[----:B------:R-:W-:Y:S01]  /*3d10*/  HADD2.F32 R4, -RZ, R8.H0_H0 ;  /* 0x20000008ff047230 */ /* 0x000fe20000004100 */
[----:B------:R-:W-:Y:S01]  /*3d20*/  F2FP.F16.F32.PACK_AB R31, R31, R72 ;  /* 0x000000481f1f723e */ /* 0x000fe200000000ff */
[----:B------:R-:W-:-:S02]  /*3d30*/  HADD2.F32 R11, -RZ, R81.H0_H0 ;  /* 0x20000051ff0b7230 */ /* 0x000fc40000004100 */
[CC--:B------:R-:W-:Y:S01]  /*3d40*/  FMUL.FTZ R13, R5.reuse, R9.reuse ;  /* 0x00000009050d7220 */ /* 0x0c0fe20000410000 */
[----:B------:R-:W-:Y:S02]  /*3d50*/  HADD2.F32 R12, -RZ, R12.H1_H1 ;  /* 0x3000000cff0c7230 */ /* 0x000fe40000004100 */
[----:B------:R-:W-:Y:S01]  /*3d60*/  FMUL.FTZ R28, R4, R9 ;  /* 0x00000009041c7220 */ /* 0x000fe20000410000 */
[----:B------:R-:W-:Y:S01]  /*3d70*/  HADD2.F32 R6, -RZ, R85.H1_H1 ;  /* 0x30000055ff067230 */ /* 0x000fe20000004100 */
[----:B------:R-:W-:Y:S01]  /*3d80*/  F2FP.F16.F32.PACK_AB R75, R80, R75 ;  /* 0x0000004b504b723e */ /* 0x000fe200000000ff */
[----:B------:R-:W-:Y:S02]  /*3d90*/  HADD2.F32 R8, -RZ, R8.H1_H1 ;  /* 0x30000008ff087230 */ /* 0x000fe40000004100 */
[-C--:B------:R-:W-:Y:S01]  /*3da0*/  FMUL.FTZ R9, R12, R11.reuse ;  /* 0x0000000b0c097220 */ /* 0x080fe20000410000 */
[----:B------:R-:W-:Y:S02]  /*3db0*/  HADD2.F32 R7, -RZ, R83.H0_H0 ;  /* 0x20000053ff077230 */ /* 0x000fe40000004100 */
[-C--:B------:R-:W-:Y:S01]  /*3dc0*/  FFMA.FTZ R28, R5, R6.reuse, R28 ;  /* 0x00000006051c7223 */ /* 0x080fe2000001001c */
[----:B------:R-:W-:Y:S01]  /*3dd0*/  FFMA.FTZ R13, R4, R6, -R13 ;  /* 0x00000006040d7223 */ /* 0x000fe2000001080d */
[----:B------:R-:W-:Y:S01]  /*3de0*/  FMUL.FTZ R11, R8, R11 ;  /* 0x0000000b080b7220 */ /* 0x000fe20000410000 */
[----:B------:R-:W-:-:S02]  /*3df0*/  HADD2.F32 R5, -RZ, R14.H0_H0 ;  /* 0x2000000eff057230 */ /* 0x000fc40000004100 */
[-C--:B------:R-:W-:Y:S01]  /*3e00*/  FFMA.FTZ R30, R8, R7.reuse, -R9 ;  /* 0x00000007081e7223 */ /* 0x080fe20000010809 */
[----:B------:R-:W-:Y:S02]  /*3e10*/  HADD2.F32 R8, -RZ, R84.H0_H0 ;  /* 0x20000054ff087230 */ /* 0x000fe40000004100 */
[----:B------:R-:W-:Y:S01]  /*3e20*/  FFMA.FTZ R11, R12, R7, R11 ;  /* 0x000000070c0b7223 */ /* 0x000fe2000001000b */
[----:B------:R-:W-:Y:S01]  /*3e30*/  HADD2.F32 R9, -RZ, R79.H0_H0 ;  /* 0x2000004fff097230 */ /* 0x000fe20000004100 */
[----:B------:R-:W-:Y:S01]  /*3e40*/  F2FP.F16.F32.PACK_AB R77, R77, R78 ;  /* 0x0000004e4d4d723e */ /* 0x000fe200000000ff */
[----:B------:R-:W-:Y:S02]  /*3e50*/  HADD2.F32 R4, -RZ, R10.H0_H0 ;  /* 0x2000000aff047230 */ /* 0x000fe40000004100 */
[----:B------:R-:W-:Y:S01]  /*3e60*/  FMUL.FTZ R15, R5, R8 ;  /* 0x00000008050f7220 */ /* 0x000fe20000410000 */
[----:B------:R-:W-:Y:S01]  /*3e70*/  HADD2.F32 R14, -RZ, R14.H1_H1 ;  /* 0x3000000eff0e7230 */ /* 0x000fe20000004100 */
[----:B------:R-:W-:Y:S01]  /*3e80*/  F2FP.F16.F32.PACK_AB R30, R30, R13 ;  /* 0x0000000d1e1e723e */ /* 0x000fe200000000ff */
[----:B------:R-:W-:-:S02]  /*3e90*/  HADD2.F32 R10, -RZ, R10.H1_H1 ;  /* 0x3000000aff0a7230 */ /* 0x000fc40000004100 */
[----:B------:R-:W-:Y:S01]  /*3ea0*/  FMUL.FTZ R8, R4, R8 ;  /* 0x0000000804087220 */ /* 0x000fe20000410000 */
[----:B------:R-:W-:Y:S02]  /*3eb0*/  HADD2.F32 R6, -RZ, R85.H0_H0 ;  /* 0x20000055ff067230 */ /* 0x000fe40000004100 */
[-C--:B------:R-:W-:Y:S01]  /*3ec0*/  FMUL.FTZ R73, R14, R9.reuse ;  /* 0x000000090e497220 */ /* 0x080fe20000410000 */
[----:B------:R-:W-:Y:S02]  /*3ed0*/  HADD2.F32 R7, -RZ, R82.H0_H0 ;  /* 0x20000052ff077230 */ /* 0x000fe40000004100 */
[----:B------:R-:W-:Y:S01]  /*3ee0*/  FMUL.FTZ R9, R10, R9 ;  /* 0x000000090a097220 */ /* 0x000fe20000410000 */
[----:B------:R-:W-:Y:S01]  /*3ef0*/  F2FP.F16.F32.PACK_AB R12, R11, R28 ;  /* 0x0000001c0b0c723e */ /* 0x000fe200000000ff */
[-C--:B------:R-:W-:Y:S01]  /*3f00*/  FFMA.FTZ R15, R4, R6.reuse, -R15 ;  /* 0x00000006040f7223 */ /* 0x080fe2000001080f */
[----:B------:R-:W-:Y:S01]  /*3f10*/  FFMA.FTZ R8, R5, R6, R8 ;  /* 0x0000000605087223 */ /* 0x000fe20000010008 */
[-C--:B------:R-:W-:Y:S01]  /*3f20*/  FFMA.FTZ R10, R10, R7.reuse, -R73 ;  /* 0x000000070a0a7223 */ /* 0x080fe20000010849 */
[----:B------:R-:W-:Y:S01]  /*3f30*/  FFMA.FTZ R9, R14, R7, R9 ;  /* 0x000000070e097223 */ /* 0x000fe20000010009 */
[----:B------:R-:W-:-:S02]  /*3f40*/  IMAD.MOV.U32 R13, RZ, RZ, R31 ;  /* 0x000000ffff0d7224 */ /* 0x000fc400078e001f */
[----:B------:R-:W-:Y:S01]  /*3f50*/  IMAD.MOV.U32 R11, RZ, RZ, R75 ;  /* 0x000000ffff0b7224 */ /* 0x000fe200078e004b */
[----:B------:R-:W-:Y:S01]  /*3f60*/  F2FP.F16.F32.PACK_AB R10, R10, R15 ;  /* 0x0000000f0a0a723e */ /* 0x000fe200000000ff */
[----:B------:R-:W-:Y:S01]  /*3f70*/  IMAD.MOV.U32 R15, RZ, RZ, R77 ;  /* 0x000000ffff0f7224 */ /* 0x000fe200078e004d */
[----:B------:R-:W-:Y:S01]  /*3f80*/  F2FP.F16.F32.PACK_AB R14, R9, R8 ;  /* 0x00000008090e723e */ /* 0x000fe200000000ff */
[----:B------:R-:W-:Y:S02]  /*3f90*/  IMAD.MOV.U32 R8, RZ, RZ, R30 ;  /* 0x000000ffff087224 */ /* 0x000fe400078e001e */
[----:B------:R-:W-:-:S07]  /*3fa0*/  IMAD.MOV.U32 R9, RZ, RZ, R29 ;  /* 0x000000ffff097224 */ /* 0x000fce00078e001d */
.L_x_2527:
[----:B------:R-:W-:Y:S05]  /*3fb0*/  BSYNC B1 ;  /* 0x0000000000017941 */ /* 0x000fea0003800000 */
.L_x_2526:
[----:B-1----:R1:W-:Y:S01]  /*3fc0*/  ST.E.128 desc[UR42][R56.64], R8 ;  /* 0x0000000838007985 */ /* 0x0023e2000c101d2a */
[----:B------:R-:W-:Y:S01]  /*3fd0*/  ISETP.GE.AND P0, PT, R74, R71, PT ;  /* 0x000000474a00720c */ /* 0x000fe20003f06270 */
[----:B------:R-:W-:Y:S02]  /*3fe0*/  IMAD.MOV.U32 R4, RZ, RZ, R68 ;  /* 0x000000ffff047224 */ /* 0x000fe400078e0044 */
[----:B------:R-:W-:-:S10]  /*3ff0*/  IMAD.MOV.U32 R5, RZ, RZ, R67 ;  /* 0x000000ffff057224 */ /* 0x000fd400078e0043 */
[----:B------:R-:W-:Y:S05]  /*4000*/  @P0 BRA `(.L_x_2515) ;  /* 0x0000000000e80947 */ /* 0x000fea0003800000 */
[----:B------:R-:W-:-:S05]  /*4010*/  IMAD.WIDE R4, R74, 0x2, R4 ;  /* 0x000000024a047825 */ /* 0x000fca00078e0204 */
[----:B--2---:R2:W-:Y:S01]  /*4020*/  ST.E.128 desc[UR42][R4.64], R12 ;  /* 0x0000000c04007985 */ /* 0x0045e2000c101d2a */
[----:B------:R-:W-:Y:S05]  /*4030*/  BRA `(.L_x_2515) ;  /* 0x0000000000dc7947 */ /* 0x000fea0003800000 */
.L_x_2507:
[----:B------:R-:W-:-:S06]  /*4040*/  UISETP.NE.AND UP0, UPT, UR37, 0x3, UPT ;  /* 0x000000032500788c */ /* 0x000fcc000bf05270 */
[----:B------:R-:W-:-:S13]  /*4050*/  PLOP3.LUT P5, PT, PT, PT, UP0, 0x80, 0x0 ;  /* 0x000000000000781c */ /* 0x000fda0003faf008 */
[----:B------:R-:W-:Y:S05]  /*4060*/  @!P5 BRA `(.L_x_2528) ;  /* 0x000000000004d947 */ /* 0x000fea0003800000 */
[----:B------:R-:W-:Y:S01]  /*4070*/  BPT.TRAP 0x1 ;  /* 0x000000040000795c */ /* 0x000fe20000300000 */
.L_x_2528:
[----:B------:R-:W-:Y:S01]  /*4080*/  LEA R62, R192, R2, 0x3 ;  /* 0x00000002c03e7211 */ /* 0x000fe200078e18ff */
[----:B------:R-:W-:Y:S01]  /*4090*/  BSSY B1, `(.L_x_2529) ;  /* 0x0000005000017945 */ /* 0x000fe20003800000 */
[----:B------:R-:W-:Y:S02]  /*40a0*/  SHF.L.U32 R69, R196, 0x1f, RZ ;  /* 0x0000001fc4457819 */ /* 0x000fe400000006ff */
[----:B------:R-:W-:Y:S02]  /*40b0*/  SHF.R.S32.HI R66, RZ, 0x1f, R64 ;  /* 0x0000001fff427819 */ /* 0x000fe40000011440 */
[----:B------:R-:W0:Y:S02]  /*40c0*/  SYNCS.PHASECHK.TRANS64.TRYWAIT P0, [R62+URZ+0x28c90], R69 ;  /* 0x028c90453e0075a7 */ /* 0x000e24000800017f */
[----:B0-----:R-:W-:Y:S05]  /*40d0*/  @!P0 BRA `(.L_x_2530) ;  /* 0x000001b000e08947 */ /* 0x001fea0003800000 */
.L_x_2863:
[----:B------:R-:W-:Y:S05]  /*40e0*/  BSYNC B1 ;  /* 0x0000000000017941 */ /* 0x000fea0003800000 */
.L_x_2529:
        /* <DEDUP_REMOVED lines=24> */
[----:B------:R1:W2:Y:S04]  /*4270*/  SHFL.IDX PT, R29, R13, RZ, 0x1c1f ;  /* 0x001c1fff0d1d7589 */ /* 0x0002a800000e0000 */
[----:B------:R1:W3:Y:S02]  /*4280*/  SHFL.IDX PT, R14, R5, RZ, 0x1c1f ;  /* 0x001c1fff050e7589 */ /* 0x0002e400000e0000 */
.L_x_2867:
        /* <DEDUP_REMOVED lines=18> */
.L_x_2515:
[----:B------:R-:W-:Y:S05]  /*43b0*/  BSYNC B0 ;  /* 0x0000000000007941 */ /* 0x000fea0003800000 */
.L_x_2506:
[----:B-12-4-:R-:W1:Y:S01]  /*43c0*/  S2R R4, SR_TID.X ;  /* 0x0000000000047919 */ /* 0x016e620000002100 */
        /* <DEDUP_REMOVED lines=16> */
.L_x_2533:
[----:B------:R-:W-:Y:S05]  /*44d0*/  BSYNC B0 ;  /* 0x0000000000007941 */ /* 0x000fea0003800000 */
.L_x_2532:
[----:B------:R-:W2:Y:S01]  /*44e0*/  SYNCS.PHASECHK.TRANS64.TRYWAIT P5, [R62+URZ+0x28cb0], R69 ;  /* 0x028cb0453e0075a7 */ /* 0x000ea200080a017f */
[----:B------:R-:W-:Y:S04]  /*44f0*/  BSSY B0, `(.L_x_2534) ;  /* 0x0000002000007945 */ /* 0x000fe80003800000 */
[----:B--2---:R-:W-:Y:S05]  /*4500*/  @!P5 BRA `(.L_x_2535) ;  /* 0x000001b0002cd947 */ /* 0x004fea0003800000 */
.L_x_2868:
[----:B------:R-:W-:Y:S05]  /*4510*/  BSYNC B0 ;  /* 0x0000000000007941 */ /* 0x000fea0003800000 */
.L_x_2534:
        /* <DEDUP_REMOVED lines=18> */
[----:B------:R-:W-:Y:S01]  /*4640*/  LEA.HI.X R4, R4, UR5, R7, 0x1, P5 ;  /* 0x0000000504047c11 */ /* 0x000fe2000a8f0c07 */
[----:B------:R1:W4:Y:S01]  /*4650*/  SHFL.IDX PT, R15, R5, RZ, 0x1c1f ;  /* 0x001c1fff050f7589 */ /* 0x00032200000e0000 */
[----:B------:R-:W-:-:S03]  /*4660*/  ISETP.GT.AND P5, PT, R70, R193, PT ;  /* 0x000000c14600720c */ /* 0x000fc60003fa4270 */
[----:B------:R1:W0:Y:S10]  /*4670*/  SHFL.IDX PT, R13, R4, RZ, 0x1c1f ;  /* 0x001c1fff040d7589 */ /* 0x00023400000e0000 */
[----:B-1----:R-:W-:Y:S05]  /*4680*/  @!P5 BRA `(.L_x_2537) ;  /* 0x00000004009cd947 */ /* 0x002fea0003800000 */
[----:B------:R-:W5:Y:S01]  /*4690*/  LDL R31, [R1+0x14] ;  /* 0x00001400011f7983 */ /* 0x000f620000100800 */
[----:B------:R-:W-:-:S03]  /*46a0*/  ULDC UR4, c[0x0][0x320] ;  /* 0x0000c80000047ab9 */ /* 0x000fc60000000800 */
[----:B------:R-:W2:Y:S04]  /*46b0*/  LDL R12, [R1+0x18] ;  /* 0x00001800010c7983 */ /* 0x000ea80000100800 */
[----:B------:R-:W2:Y:S01]  /*46c0*/  LDL R30, [R1+0x1c] ;  /* 0x00001c00011e7983 */ /* 0x000ea20000100800 */
[----:B------:R-:W-:Y:S01]  /*46d0*/  ISETP.GE.AND P6, PT, R16, UR4, PT ;  /* 0x0000000410007c0c */ /* 0x000fe2000bfc6270 */
[----:B------:R-:W-:Y:S01]  /*46e0*/  IMAD R9, R192, 0x8000, R51 ;  /* 0x00008000c0097824 */ /* 0x000fe200078e0233 */
[----:B------:R-:W-:Y:S01]  /*46f0*/  LOP3.LUT P5, RZ, R200, 0x4, RZ, 0xc0, !PT ;  /* 0x00000004c8ff7812 */ /* 0x000fe200078ac0ff */
[----:B------:R-:W2:Y:S02]  /*4700*/  LDL R29, [R1+0x20] ;  /* 0x00002000011d7983 */ /* 0x000ea40000100800 */
[----:B------:R-:W-:-:S02]  /*4710*/  IMAD R10, R9, 0x2, R2 ;  /* 0x00000002090a7824 */ /* 0x000fc400078e0202 */
[----:B------:R-:W2:Y:S04]  /*4720*/  LDL R28, [R1+0x24] ;  /* 0x00002400011c7983 */ /* 0x000ea80000100800 */
[----:B---3--:R-:W3:Y:S01]  /*4730*/  LDL R14, [R1+0x28] ;  /* 0x00002800010e7983 */ /* 0x008ee20000100800 */
[----:B------:R-:W-:-:S03]  /*4740*/  VIADD R11, R9, 0x20 ;  /* 0x00000020090b7836 */ /* 0x000fc60000000000 */
[----:B------:R-:W1:Y:S01]  /*4750*/  @!P6 LDS.128 R4, [R10+0x400] ;  /* 0x000400000a04e984 */ /* 0x000e620000000c00 */
[----:B------:R-:W-:Y:S02]  /*4760*/  @P5 IADD3 R11, R9, -0x20, RZ ;  /* 0xffffffe0090b5810 */ /* 0x000fe40007ffe0ff */
[C---:B----4-:R-:W-:Y:S01]  /*4770*/  @!P6 LEA R8, P5, R16.reuse, R15, 0x1 ;  /* 0x0000000f1008e211 */ /* 0x050fe200078a08ff */
[----:B------:R-:W4:Y:S02]  /*4780*/  LDL R63, [R1+0x30] ;  /* 0x00003000013f7983 */ /* 0x000f240000100800 */
[----:B------:R-:W-:Y:S01]  /*4790*/  IMAD R11, R11, 0x2, R2 ;  /* 0x000000020b0b7824 */ /* 0x000fe200078e0202 */
[----:B0-----:R-:W-:Y:S01]  /*47a0*/  @!P6 LEA.HI.X R9, R16, R13, R17, 0x1, P5 ;  /* 0x0000000d1009e211 */ /* 0x001fe200028f0c11 */
[----:B------:R-:W4:Y:S01]  /*47b0*/  LDL R57, [R1+0x34] ;  /* 0x0000340001397983 */ /* 0x000f220000100800 */
[----:B------:R-:W-:-:S03]  /*47c0*/  ISETP.GE.AND P5, PT, R190, UR4, PT ;  /* 0x00000004be007c0c */ /* 0x000fc6000bfa6270 */
[----:B------:R-:W4:Y:S04]  /*47d0*/  LDL R56, [R1+0x38] ;  /* 0x0000380001387983 */ /* 0x000f280000100800 */
[----:B-1----:R0:W-:Y:S06]  /*47e0*/  @!P6 ST.E.128 desc[UR42][R8.64], R4 ;  /* 0x000000040800e985 */ /* 0x0021ec000c101d2a */
[----:B------:R-:W1:Y:S01]  /*47f0*/  @!P5 LDS.128 R4, [R11+0x400] ;  /* 0x000400000b04d984 */ /* 0x000e620000000c00 */
[----:B0-----:R-:W-:-:S04]  /*4800*/  @!P5 LEA R8, P6, R190, R15, 0x1 ;  /* 0x0000000fbe08d211 */ /* 0x001fc800078c08ff */
[----:B------:R-:W-:Y:S02]  /*4810*/  @!P5 LEA.HI.X R9, R190, R13, R206, 0x1, P6 ;  /* 0x0000000dbe09d211 */ /* 0x000fe400030f0cce */
[----:B------:R-:W-:-:S03]  /*4820*/  ISETP.GE.AND P6, PT, R229, UR4, PT ;  /* 0x00000004e5007c0c */ /* 0x000fc6000bfc6270 */
[----:B-1----:R0:W-:Y:S10]  /*4830*/  @!P5 ST.E.128 desc[UR42][R8.64], R4 ;  /* 0x000000040800d985 */ /* 0x0021f4000c101d2a */
[----:B------:R-:W1:Y:S01]  /*4840*/  @!P6 LDS.128 R4, [R10+0x2400] ;  /* 0x002400000a04e984 */ /* 0x000e620000000c00 */
[----:B0-----:R-:W-:-:S05]  /*4850*/  @!P6 LEA R8, P5, R229, R15, 0x1 ;  /* 0x0000000fe508e211 */ /* 0x001fca00078a08ff */
[----:B-----5:R-:W-:Y:S01]  /*4860*/  @!P6 IMAD.X R9, R13, 0x1, R31, P5 ;  /* 0x000000010d09e824 */ /* 0x020fe200028e061f */
[C---:B------:R-:W-:Y:S01]  /*4870*/  ISETP.GE.AND P5, PT, R228.reuse, UR4, PT ;  /* 0x00000004e4007c0c */ /* 0x040fe2000bfa6270 */
[----:B------:R-:W5:Y:S04]  /*4880*/  LDL R31, [R1+0x3c] ;  /* 0x00003c00011f7983 */ /* 0x000f680000100800 */
[----:B-1----:R0:W-:Y:S08]  /*4890*/  @!P6 ST.E.128 desc[UR42][R8.64], R4 ;  /* 0x000000040800e985 */ /* 0x0021f0000c101d2a */
        /* <DEDUP_REMOVED lines=8> */
[----:B------:R-:W-:Y:S01]  /*4920*/  @!P6 IMAD.X R9, R13, 0x1, R30, P5 ;  /* 0x000000010d09e824 */ /* 0x000fe200028e061e */
[C---:B------:R-:W-:Y:S01]  /*4930*/  ISETP.GE.AND P5, PT, R219.reuse, UR4, PT ;  /* 0x00000004db007c0c */ /* 0x040fe2000bfa6270 */
[----:B------:R-:W5:Y:S04]  /*4940*/  LDL R30, [R1+0x40] ;  /* 0x00004000011e7983 */ /* 0x000f680000100800 */
[----:B-1----:R0:W-:Y:S08]  /*4950*/  @!P6 ST.E.128 desc[UR42][R8.64], R4 ;  /* 0x000000040800e985 */ /* 0x0021f0000c101d2a */
        /* <DEDUP_REMOVED lines=14> */
[----:B---3--:R-:W-:Y:S02]  /*4a40*/  @!P5 IMAD.X R9, R13, 0x1, R14, P6 ;  /* 0x000000010d09d824 */ /* 0x008fe400030e060e */
[----:B------:R-:W3:Y:S01]  /*4a50*/  LDL R14, [R1+0x4] ;  /* 0x00000400010e7983 */ /* 0x000ee20000100800 */
        /* <DEDUP_REMOVED lines=10> */
[----:B----4-:R-:W-:Y:S01]  /*4b00*/  @!P5 IMAD.X R9, R13, 0x1, R63, P6 ;  /* 0x000000010d09d824 */ /* 0x010fe200030e063f */
        /* <DEDUP_REMOVED lines=25> */
[----:B---3--:R-:W-:-:S04]  /*4ca0*/  ISETP.GE.AND P5, PT, R14, UR4, PT ;  /* 0x000000040e007c0c */ /* 0x008fc8000bfa6270 */
[----:B-1----:R0:W-:Y:S09]  /*4cb0*/  @!P6 ST.E.128 desc[UR42][R8.64], R4 ;  /* 0x000000040800e985 */ /* 0x0021f2000c101d2a */
[----:B------:R-:W1:Y:S01]  /*4cc0*/  @!P5 LDS.128 R4, [R11+0xe400] ;  /* 0x00e400000b04d984 */ /* 0x000e620000000c00 */
[----:B0-----:R-:W-:-:S04]  /*4cd0*/  @!P5 LEA R8, P6, R14, R15, 0x1 ;  /* 0x0000000f0e08d211 */ /* 0x001fc800078c08ff */
[----:B--2---:R-:W-:-:S05]  /*4ce0*/  @!P5 IADD3.X R9, R13, R12, RZ, P6, !PT ;  /* 0x0000000c0d09d210 */ /* 0x004fca00037fe4ff */
[----:B-1----:R1:W-:Y:S04]  /*4cf0*/  @!P5 ST.E.128 desc[UR42][R8.64], R4 ;  /* 0x000000040800d985 */ /* 0x0023e8000c101d2a */
.L_x_2537:
[----:B------:R-:W-:Y:S05]  /*4d00*/  BSYNC B0 ;  /* 0x0000000000007941 */ /* 0x000fea0003800000 */
.L_x_2536:
        /* <DEDUP_REMOVED lines=11> */
[----:B-1----:R-:W-:Y:S02]  /*4dc0*/  SEL R5, RZ, 0x1, P5 ;  /* 0x00000001ff057807 */ /* 0x002fe40002800000 */
[----:B------:R-:W-:Y:S02]  /*4dd0*/  SEL R192, R192, RZ, P5 ;  /* 0x000000ffc0c07207 */ /* 0x000fe40002800000 */
[----:B------:R-:W-:Y:S01]  /*4de0*/  LOP3.LUT R196, R196, R5, RZ, 0x3c, !PT ;  /* 0x00000005c4c47212 */ /* 0x000fe200078e3cff */
[----:B------:R0:W-:Y:S01]  /*4df0*/  @!P0 SYNCS.ARRIVE.TRANS64.RED.A1T0 RZ, [R62+URZ], RZ ;  /* 0x000000ff3eff89a7 */ /* 0x0001e2000810043f */
[----:B------:R-:W-:Y:S01]  /*4e00*/  PLOP3.LUT P0, PT, PT, PT, PT, 0x8, 0x0 ;  /* 0x000000000000781c */ /* 0x000fe20003f0e170 */
[----:B------:R-:W-:-:S12]  /*4e10*/  @P4 BRA `(.L_x_2538) ;  /* 0xffffffd8003c4947 */ /* 0x000fd8000383ffff */
.L_x_2501:
[----:B------:R-:W-:Y:S04]  /*4e20*/  BSSY B0, `(.L_x_2539) ;  /* 0x0000004000007945 */ /* 0x000fe80003800000 */
[----:B------:R-:W-:Y:S05]  /*4e30*/  @P0 BRA `(.L_x_2540) ;  /* 0x0000000000080947 */ /* 0x000fea0003800000 */
[----:B------:R-:W1:Y:S02]  /*4e40*/  FENCE.VIEW.ASYNC.G ;  /* 0x00000000000073c6 */ /* 0x000e640000000100 */
[----:B-1----:R-:W-:Y:S06]  /*4e50*/  BAR.ARV 0xc, 0x180 ;  /* 0x0306000000007b1d */ /* 0x002fec0000002000 */
.L_x_2540:
[----:B------:R-:W-:Y:S05]  /*4e60*/  BSYNC B0 ;  /* 0x0000000000007941 */ /* 0x000fea0003800000 */
.L_x_2539:
[----:B------:R-:W-:Y:S01]  /*4e70*/  UISETP.NE.AND UP0, UPT, UR39, 0x1, UPT ;  /* 0x000000012700788c */ /* 0x000fe2000bf05270 */
[----:B------:R-:W-:Y:S05]  /*4e80*/  BSSY B7, `(.L_x_2541) ;  /* 0x0000f46000077945 */ /* 0x000fea0003800000 */
[----:B------:R-:W-:-:S13]  /*4e90*/  PLOP3.LUT P0, PT, PT, PT, UP0, 0x80, 0x0 ;  /* 0x000000000000781c */ /* 0x000fda0003f0f008 */
[----:B------:R-:W-:Y:S05]  /*4ea0*/  @!P0 BRA `(.L_x_2542) ;  /* 0x0000002000e48947 */ /* 0x000fea0003800000 */
[----:B------:R-:W1:Y:S01]  /*4eb0*/  LDC R0, c[0x0][0x448] ;  /* 0x00011200ff007b82 */ /* 0x000e620000000800 */
[----:B------:R-:W-:-:S07]  /*4ec0*/  IADD3 R23, R189, 0x1, -R23 ;  /* 0x00000001bd177810 */ /* 0x000fce0007ffe817 */
[----:B------:R-:W2:Y:S01]  /*4ed0*/  LDC.64 R4, c[0x0][0x9e0] ;  /* 0x00027800ff047b82 */ /* 0x000ea20000000a00 */
[----:B-1----:R-:W-:Y:S01]  /*4ee0*/  ISETP.NE.AND P1, PT, R0, 0x1, PT ;  /* 0x000000010000780c */ /* 0x002fe20003f25270 */
[----:B------:R-:W-:Y:S01]  /*4ef0*/  VIADD R0, R199, 0x3f ;  /* 0x0000003fc7007836 */ /* 0x000fe20000000000 */
[----:B--2---:R-:W-:-:S11]  /*4f00*/  ISETP.GE.AND P2, PT, R5, 0x1, PT ;  /* 0x000000010500780c */ /* 0x004fd60003f46270 */
[----:B------:R-:W1:Y:S08]  /*4f10*/  @P1 LDC R3, c[0x0][0x44c] ;  /* 0x00011300ff031b82 */ /* 0x000e700000000800 */
[----:B------:R-:W2:Y:S01]  /*4f20*/  @P1 LDC R6, c[0x0][0x450] ;  /* 0x00011400ff061b82 */ /* 0x000ea20000000800 */
[----:B-1----:R-:W-:-:S05]  /*4f30*/  @P1 IMAD.HI.U32 R3, R0, R3, RZ ;  /* 0x0000000300031227 */ /* 0x002fca00078e00ff */
[----:B--2---:R-:W-:-:S05]  /*4f40*/  @P1 SHF.R.U32.HI R0, RZ, R6, R3 ;  /* 0x00000006ff001219 */ /* 0x004fca0000011603 */
        /* <DEDUP_REMOVED lines=9> */
[----:B------:R-:W1:Y:S02]  /*4fe0*/  @P0 LDC.64 R6, c[0x0][0x9e8] ;  /* 0x00027a00ff060b82 */ /* 0x000e640000000a00 */
[----:B-1----:R-:W-:-:S05]  /*4ff0*/  @P0 IMAD.HI.U32 R0, R3, R6, RZ ;  /* 0x0000000603000227 */ /* 0x002fca00078e00ff */
[----:B------:R-:W-:-:S04]  /*5000*/  @P0 SHF.R.U32.HI R3, RZ, R7, R0 ;  /* 0x00000007ff030219 */ /* 0x000fc80000011600 */
[----:B------:R-:W-:Y:S01]  /*5010*/  LOP3.LUT R0, RZ, R3, RZ, 0x33, !PT ;  /* 0x00000003ff007212 */ /* 0x000fe200078e33ff */
[----:B------:R-:W-:Y:S06]  /*5020*/  BRA `(.L_x_2546) ;  /* 0x0000000000107947 */ /* 0x000fec0003800000 */
.L_x_2545:
[----:B------:R-:W-:-:S13]  /*5030*/  ISETP.NE.AND P0, PT, R5, 0x1, PT ;  /* 0x000000010500780c */ /* 0x000fda0003f05270 */
[----:B------:R-:W1:Y:S02]  /*5040*/  @P0 LDC.64 R6, c[0x0][0x9e8] ;  /* 0x00027a00ff060b82 */ /* 0x000e640000000a00 */
[----:B-1----:R-:W-:-:S05]  /*5050*/  @P0 IMAD.HI.U32 R6, R0, R6, RZ ;  /* 0x0000000600060227 */ /* 0x002fca00078e00ff */
[----:B------:R-:W-:-:S07]  /*5060*/  @P0 SHF.R.U32.HI R0, RZ, R7, R6 ;  /* 0x00000007ff000219 */ /* 0x000fce0000011606 */
.L_x_2546:
[----:B------:R-:W-:Y:S05]  /*5070*/  BSYNC B0 ;  /* 0x0000000000007941 */ /* 0x000fea0003800000 */
.L_x_2544:
[----:B------:R-:W-:-:S05]  /*5080*/  IMAD R3, R0, R5, R5 ;  /* 0x0000000500037224 */ /* 0x000fca00078e0205 */
[----:B------:R-:W-:-:S07]  /*5090*/  VIMNMX R4, R4, R3, PT ;  /* 0x0000000304047248 */ /* 0x000fce0003fe0100 */
.L_x_2543:
[----:B------:R-:W1:Y:S01]  /*50a0*/  @P1 LDC R0, c[0x0][0x44c] ;  /* 0x00011300ff001b82 */ /* 0x000e620000000800 */
[----:B------:R-:W-:Y:S01]  /*50b0*/  VIADD R4, R4, 0x3f ;  /* 0x0000003f04047836 */ /* 0x000fe20000000000 */
[----:B------:R-:W-:Y:S01]  /*50c0*/  ULDC UR4, c[0x0][0x9dc] ;  /* 0x0002770000047ab9 */ /* 0x000fe20000000800 */
[----:B------:R-:W-:-:S03]  /*50d0*/  IMAD.MOV.U32 R7, RZ, RZ, R199 ;  /* 0x000000ffff077224 */ /* 0x000fc600078e00c7 */
[----:B------:R-:W-:Y:S02]  /*50e0*/  SHF.R.S32.HI R3, RZ, 0x1f, R4 ;  /* 0x0000001fff037819 */ /* 0x000fe40000011404 */
[----:B------:R-:W2:Y:S02]  /*50f0*/  @P1 LDC R9, c[0x0][0x450] ;  /* 0x00011400ff091b82 */ /* 0x000ea40000000800 */
[----:B------:R-:W-:-:S04]  /*5100*/  LEA.HI R3, R3, R4, RZ, 0x6 ;  /* 0x0000000403037211 */ /* 0x000fc800078f30ff */
[----:B------:R-:W-:-:S04]  /*5110*/  SHF.R.S32.HI R3, RZ, 0x6, R3 ;  /* 0x00000006ff037819 */ /* 0x000fc80000011403 */
[----:B------:R-:W-:Y:S01]  /*5120*/  VIMNMX R20, R168, R3, PT ;  /* 0x00000003a8147248 */ /* 0x000fe20003fe0100 */
[----:B-1----:R-:W-:-:S05]  /*5130*/  @P1 IMAD.HI.U32 R0, R199, R0, RZ ;  /* 0x00000000c7001227 */ /* 0x002fca00078e00ff */
[----:B--2---:R-:W-:-:S05]  /*5140*/  @P1 SHF.R.U32.HI R7, RZ, R9, R0 ;  /* 0x00000009ff071219 */ /* 0x004fca0000011600 */
        /* <DEDUP_REMOVED lines=13> */
.L_x_2549:
[----:B------:R-:W-:-:S13]  /*5220*/  ISETP.NE.AND P0, PT, R5, 0x1, PT ;  /* 0x000000010500780c */ /* 0x000fda0003f05270 */
[----:B------:R-:W1:Y:S02]  /*5230*/  @P0 LDC.64 R6, c[0x0][0x9e8] ;  /* 0x00027a00ff060b82 */ /* 0x000e640000000a00 */
[----:B-1----:R-:W-:-:S05]  /*5240*/  @P0 IMAD.HI.U32 R4, R40, R6, RZ ;  /* 0x0000000628040227 */ /* 0x002fca00078e00ff */
[----:B------:R-:W-:-:S07]  /*5250*/  @P0 SHF.R.U32.HI R40, RZ, R7, R4 ;  /* 0x00000007ff280219 */ /* 0x000fce0000011604 */
.L_x_2550:
[----:B------:R-:W-:Y:S05]  /*5260*/  BSYNC B0 ;  /* 0x0000000000007941 */ /* 0x000fea0003800000 */
.L_x_2548:
[----:B------:R-:W-:-:S05]  /*5270*/  IMAD R5, R40, R5, RZ ;  /* 0x0000000528057224 */ /* 0x000fca00078e02ff */
[----:B------:R-:W-:-:S07]  /*5280*/  VIMNMX R0, R0, R5, !PT ;  /* 0x0000000500007248 */ /* 0x000fce0007fe0100 */
.L_x_2547:
        /* <DEDUP_REMOVED lines=31> */
[----:B------:R-:W-:Y:S02]  /*5480*/  MOV R107, RZ ;  /* 0x000000ff006b7202 */ /* 0x000fe40000000f00 */
[----:B------:R-:W-:Y:S01]  /*5490*/  CS2R R40, SRZ ;  /* 0x0000000000287805 */ /* 0x000fe2000001ff00 */
[----:B------:R-:W-:Y:S01]  /*54a0*/  IMAD.MOV.U32 R104, RZ, RZ, RZ ;  /* 0x000000ffff687224 */ /* 0x000fe200078e00ff */
[----:B------:R-:W-:-:S02]  /*54b0*/  CS2R R102, SRZ ;  /* 0x0000000000667805 */ /* 0x000fc4000001ff00 */
[----:B------:R-:W-:Y:S01]  /*54c0*/  CS2R R100, SRZ ;  /* 0x0000000000647805 */ /* 0x000fe2000001ff00 */
[----:B------:R-:W-:Y:S01]  /*54d0*/  IMAD.MOV.U32 R99, RZ, RZ, RZ ;  /* 0x000000ffff637224 */ /* 0x000fe200078e00ff */
        /* <DEDUP_REMOVED lines=11> */
[----:B---34-:R-:W-:Y:S02]  /*5590*/  CS2R R14, SRZ ;  /* 0x00000000000e7805 */ /* 0x018fe4000001ff00 */
[----:B------:R-:W-:-:S02]  /*55a0*/  CS2R R154, SRZ ;  /* 0x00000000009a7805 */ /* 0x000fc4000001ff00 */
[----:B------:R-:W-:Y:S01]  /*55b0*/  CS2R R156, SRZ ;  /* 0x00000000009c7805 */ /* 0x000fe2000001ff00 */
[----:B------:R-:W-:Y:S01]  /*55c0*/  IMAD.MOV.U32 R75, RZ, RZ, RZ ;  /* 0x000000ffff4b7224 */ /* 0x000fe200078e00ff */
[----:B------:R-:W-:Y:S02]  /*55d0*/  CS2R R12, SRZ ;  /* 0x00000000000c7805 */ /* 0x000fe4000001ff00 */
[----:B------:R-:W-:Y:S02]  /*55e0*/  CS2R R158, SRZ ;  /* 0x00000000009e7805 */ /* 0x000fe4000001ff00 */
[----:B------:R-:W-:Y:S02]  /*55f0*/  CS2R R70, SRZ ;  /* 0x0000000000467805 */ /* 0x000fe4000001ff00 */
[----:B------:R-:W-:Y:S02]  /*5600*/  CS2R R160, SRZ ;  /* 0x0000000000a07805 */ /* 0x000fe4000001ff00 */
[----:B------:R-:W-:-:S02]  /*5610*/  CS2R R66, SRZ ;  /* 0x0000000000427805 */ /* 0x000fc4000001ff00 */
[----:B------:R-:W-:Y:S02]  /*5620*/  CS2R R162, SRZ ;  /* 0x0000000000a27805 */ /* 0x000fe4000001ff00 */
[----:B0-----:R-:W-:Y:S02]  /*5630*/  CS2R R62, SRZ ;  /* 0x00000000003e7805 */ /* 0x001fe4000001ff00 */
        /* <DEDUP_REMOVED lines=17> */
[----:B------:R-:W-:Y:S01]  /*5750*/  CS2R R10, SRZ ;  /* 0x00000000000a7805 */ /* 0x000fe2000001ff00 */
[----:B------:R-:W-:Y:S01]  /*5760*/  IMAD.MOV.U32 R31, RZ, RZ, RZ ;  /* 0x000000ffff1f7224 */ /* 0x000fe200078e00ff */
[----:B------:R-:W-:Y:S01]  /*5770*/  CS2R R8, SRZ ;  /* 0x0000000000087805 */ /* 0x000fe2000001ff00 */
[----:B------:R-:W-:Y:S06]  /*5780*/  @!P1 BRA `(.L_x_2551) ;  /* 0x000000e800d49947 */ /* 0x000fec0003800000 */
[----:B------:R-:W0:Y:S02]  /*5790*/  S2R R23, SR_TID.X ;  /* 0x0000000000177919 */ /* 0x000e240000002100 */
        /* <DEDUP_REMOVED lines=8> */
[----:B------:R-:W-:-:S03]  /*5820*/  IMAD.U32 R0, RZ, RZ, UR37 ;  /* 0x00000025ff007e24 */ /* 0x000fc6000f8e00ff */
[----:B------:R-:W-:Y:S02]  /*5830*/  LEA R3, R3, R2, 0xf ;  /* 0x0000000203037211 */ /* 0x000fe400078e78ff */
[----:B------:R-:W-:-:S03]  /*5840*/  ISETP.NE.AND P0, PT, R0, 0x3, PT ;  /* 0x000000030000780c */ /* 0x000fc60003f05270 */
[----:B------:R-:W-:-:S05]  /*5850*/  VIADD R3, R3, 0x400 ;  /* 0x0000040003037836 */ /* 0x000fca0000000000 */
[----:B------:R-:W-:-:S04]  /*5860*/  SHF.R.U32.HI R3, RZ, 0x4, R3 ;  /* 0x00000004ff037819 */ /* 0x000fc80000011603 */
[----:B------:R-:W-:-:S04]  /*5870*/  LOP3.LUT R0, R3, 0x3fff, RZ, 0xc0, !PT ;  /* 0x00003fff03007812 */ /* 0x000fc800078ec0ff */
[----:B------:R-:W-:Y:S01]  /*5880*/  LOP3.LUT R0, R0, 0x2000000, RZ, 0xfc, !PT ;  /* 0x0200000000007812 */ /* 0x000fe200078efcff */
[----:B------:R-:W-:Y:S06]  /*5890*/  @!P0 BRA `(.L_x_2552) ;  /* 0x0000000000048947 */ /* 0x000fec0003800000 */
[----:B------:R-:W-:Y:S01]  /*58a0*/  BPT.TRAP 0x1 ;  /* 0x000000040000795c */ /* 0x000fe20000300000 */
.L_x_2552:
[----:B------:R-:W-:Y:S01]  /*58b0*/  IMAD R3, R18, 0x8, R2 ;  /* 0x0000000812037824 */ /* 0x000fe200078e0202 */
[----:B------:R-:W-:Y:S01]  /*58c0*/  SHF.L.U32 R10, R19, 0x1f, RZ ;  /* 0x0000001f130a7819 */ /* 0x000fe200000006ff */
[----:B------:R-:W-:Y:S01]  /*58d0*/  VIADD R4, R2, 0x26800 ;  /* 0x0002680002047836 */ /* 0x000fe20000000000 */
[----:B------:R-:W-:Y:S01]  /*58e0*/  BSSY B0, `(.L_x_2553) ;  /* 0x0000008000007945 */ /* 0x000fe20003800000 */
[----:B------:R-:W-:Y:S01]  /*58f0*/  IMAD R8, R18, 0x1000, R0 ;  /* 0x0000100012087824 */ /* 0x000fe200078e0200 */
[----:B------:R-:W0:Y:S01]  /*5900*/  SYNCS.PHASECHK.TRANS64.TRYWAIT P1, [R3+URZ+0x28c50], R10 ;  /* 0x028c500a030075a7 */ /* 0x000e22000802017f */
[----:B------:R-:W-:Y:S01]  /*5910*/  IMAD.MOV.U32 R9, RZ, RZ, 0x40000040 ;  /* 0x40000040ff097424 */ /* 0x000fe200078e00ff */
[----:B------:R-:W-:-:S04]  /*5920*/  SHF.R.U32.HI R4, RZ, 0x4, R4 ;  /* 0x00000004ff047819 */ /* 0x000fc80000011604 */
[----:B------:R-:W-:-:S04]  /*5930*/  LOP3.LUT R4, R4, 0x3fff, RZ, 0xc0, !PT ;  /* 0x00003fff04047812 */ /* 0x000fc800078ec0ff */
[----:B------:R-:W-:Y:S01]  /*5940*/  LOP3.LUT R4, R4, 0x10000, RZ, 0xfc, !PT ;  /* 0x0001000004047812 */ /* 0x000fe200078efcff */
[----:B0-----:R-:W-:Y:S06]  /*5950*/  @!P1 BRA `(.L_x_2554) ;  /* 0x0000019c002c9947 */ /* 0x001fec0003800000 */
.L_x_2869:
[----:B------:R-:W-:Y:S05]  /*5960*/  BSYNC B0 ;  /* 0x0000000000007941 */ /* 0x000fea0003800000 */
.L_x_2553:
        /* <DEDUP_REMOVED lines=10> */
[----:B------:R-:W-:Y:S01]  /*5a10*/  IMAD.MOV.U32 R9, RZ, RZ, 0x40000040 ;  /* 0x40000040ff097424 */ /* 0x000fe200078e00ff */
[----:B-----5:R-:W-:-:S09]  /*5a20*/  WARPGROUP.ARRIVE ;  /* 0x00000000000079c5 */ /* 0x020fd20000000000 */
[----:B------:R-:W-:Y:S01]  /*5a30*/  HGMMA.64x256x16.F32 R24, gdesc[UR4].tnspB, RZ, !UPT, gsb0 ;  /* 0x43e00000041879f0 */ /* 0x000fe2000c0008ff */
[----:B------:R-:W-:Y:S01]  /*5a40*/  R2UR UR6, R10 ;  /* 0x000000000a0672ca */ /* 0x000fe200000e0000 */
[----:B------:R-:W-:Y:S01]  /*5a50*/  VIADD R10, R8, 0x100 ;  /* 0x00000100080a7836 */ /* 0x000fe20000000000 */
[----:B------:R-:W-:Y:S01]  /*5a60*/  R2UR UR7, R11 ;  /* 0x000000000b0772ca */ /* 0x000fe200000e0000 */
[----:B------:R-:W-:Y:S01]  /*5a70*/  IMAD.MOV.U32 R11, RZ, RZ, 0x40000040 ;  /* 0x40000040ff0b7424 */ /* 0x000fe200078e00ff */
[----:B------:R-:W-:Y:S01]  /*5a80*/  R2UR UR4, R12 ;  /* 0x000000000c0472ca */ /* 0x000fe200000e0000 */
[----:B------:R-:W-:Y:S01]  /*5a90*/  VIADD R8, R8, 0x180 ;  /* 0x0000018008087836 */ /* 0x000fe20000000000 */
[----:B------:R-:W-:Y:S01]  /*5aa0*/  R2UR UR5, R13 ;  /* 0x000000000d0572ca */ /* 0x000fe200000e0000 */
[----:B------:R-:W-:Y:S02]  /*5ab0*/  WARPGROUP.DEPBAR.LE gsb0, 0x0 ;  /* 0x00008000000079c5 */ /* 0x000fe40000010000 */
[----:B------:R-:W-:-:S15]  /*5ac0*/  WARPGROUP.ARRIVE ;  /* 0x00000000000079c5 */ /* 0x000fde0000000000 */
[----:B------:R-:W-:-:S03]  /*5ad0*/  NOP ;  /* 0x0000000000007918 */ /* 0x000fc60000000000 */
[----:B------:R-:W-:Y:S01]  /*5ae0*/  HGMMA.64x256x16.F32 R24, gdesc[UR4].tnspB, R24, gsb0 ;  /* 0x43e00000041879f0 */ /* 0x000fe20008000818 */
[----:B------:R-:W-:Y:S01]  /*5af0*/  R2UR UR6, R10 ;  /* 0x000000000a0672ca */ /* 0x000fe200000e0000 */
[----:B------:R-:W-:Y:S01]  /*5b00*/  VIADD R10, R4, 0x4 ;  /* 0x00000004040a7836 */ /* 0x000fe20000000000 */
[----:B------:R-:W-:Y:S02]  /*5b10*/  R2UR UR7, R11 ;  /* 0x000000000b0772ca */ /* 0x000fe400000e0000 */
[----:B------:R-:W-:Y:S02]  /*5b20*/  MOV R11, 0x40000040 ;  /* 0x40000040000b7802 */ /* 0x000fe40000000f00 */
[----:B------:R-:W-:Y:S02]  /*5b30*/  R2UR UR4, R10 ;  /* 0x000000000a0472ca */ /* 0x000fe400000e0000 */
[----:B------:R-:W-:Y:S01]  /*5b40*/  R2UR UR5, R11 ;  /* 0x000000000b0572ca */ /* 0x000fe200000e0000 */
[----:B------:R-:W-:-:S02]  /*5b50*/  WARPGROUP.DEPBAR.LE gsb0, 0x0 ;  /* 0x00008000000079c5 */ /* 0x000fc40000010000 */
[----:B------:R-:W-:-:S15]  /*5b60*/  WARPGROUP.ARRIVE ;  /* 0x00000000000079c5 */ /* 0x000fde0000000000 */
[----:B------:R-:W-:-:S01]  /*5b70*/  NOP ;  /* 0x0000000000007918 */ /* 0x000fc20000000000 */
[----:B------:R-:W-:Y:S01]  /*5b80*/  HGMMA.64x256x16.F32 R24, gdesc[UR4].tnspB, R24, gsb0 ;  /* 0x43e00000041879f0 */ /* 0x000fe20008000818 */
        /* <DEDUP_REMOVED lines=11> */
[----:B------:R-:W-:Y:S06]  /*5c40*/  BAR.ARV 0xf, 0x100 ;  /* 0x03c4000000007b1d */ /* 0x000fec0000002000 */
[----:B------:R-:W-:Y:S05]  /*5c50*/  @!P0 BRA `(.L_x_2555) ;  /* 0x0000000000048947 */ /* 0x000fea0003800000 */
[----:B------:R-:W-:Y:S01]  /*5c60*/  BPT.TRAP 0x1 ;  /* 0x000000040000795c */ /* 0x000fe20000300000 */
.L_x_2555:
[----:B------:R-:W-:Y:S01]  /*5c70*/  VIADD R14, R3, 0x28c60 ;  /* 0x00028c60030e7836 */ /* 0x000fe20000000000 */
[----:B------:R-:W-:Y:S01]  /*5c80*/  BSSY B0, `(.L_x_2556) ;  /* 0x00000cc000007945 */ /* 0x000fe20003800000 */
[----:B------:R-:W-:-:S03]  /*5c90*/  VIADD R3, R20, 0xfffffffe ;  /* 0xfffffffe14037836 */ /* 0x000fc60000000000 */
[----:B------:R-:W-:Y:S02]  /*5ca0*/  PRMT R14, R191, 0x654, R14 ;  /* 0x00000654bf0e7816 */ /* 0x000fe4000000000e */
[----:B------:R-:W-:Y:S02]  /*5cb0*/  ISETP.GE.AND P1, PT, R3, R6, PT ;  /* 0x000000060300720c */ /* 0x000fe40003f26270 */
[----:B------:R0:W-:Y:S11]  /*5cc0*/  SYNCS.ARRIVE.TRANS64.RED.A1T0 RZ, [R14+URZ], RZ ;  /* 0x000000ff0eff79a7 */ /* 0x0001f6000810043f */
[----:B0-----:R-:W-:Y:S05]  /*5cd0*/  @!P1 BRA `(.L_x_2557) ;  /* 0x0000000c00189947 */ /* 0x001fea0003800000 */
.L_x_2564:
[----:B------:R-:W-:Y:S01]  /*5ce0*/  BAR.SYNC.DEFER_BLOCKING 0xe, 0x100 ;  /* 0x0384000000007b1d */ /* 0x000fe20000010000 */
[C---:B------:R-:W-:Y:S01]  /*5cf0*/  IMAD R7, R18.reuse, 0x40, R198 ;  /* 0x0000004012077824 */ /* 0x040fe200078e02c6 */
[----:B------:R-:W-:Y:S01]  /*5d00*/  ISETP.GT.AND P2, PT, R3, R6, PT ;  /* 0x000000060300720c */ /* 0x000fe20003f44270 */
[----:B------:R-:W-:Y:S02]  /*5d10*/  VIADD R18, R18, 0x1 ;  /* 0x0000000112127836 */ /* 0x000fe40000000000 */
[----:B------:R-:W-:Y:S02]  /*5d20*/  IMAD R7, R7, 0x4, R2 ;  /* 0x0000000407077824 */ /* 0x000fe400078e0202 */
[----:B------:R-:W-:Y:S01]  /*5d30*/  VIADD R3, R3, 0xffffffff ;  /* 0xffffffff03037836 */ /* 0x000fe20000000000 */
[----:B------:R-:W-:-:S04]  /*5d40*/  ISETP.NE.AND P1, PT, R18, 0x2, PT ;  /* 0x000000021200780c */ /* 0x000fc80003f25270 */
[----:B------:R-:W-:Y:S01]  /*5d50*/  SEL R18, R18, RZ, P1 ;  /* 0x000000ff12127207 */ /* 0x000fe20000800000 */
[----:B0-----:R-:W0:Y:S04]  /*5d60*/  LDS R14, [R7+0x28800] ;  /* 0x02880000070e7984 */ /* 0x001e280000000800 */
        /* <DEDUP_REMOVED lines=133> */
.L_x_2558:
[----:B------:R-:W-:Y:S01]  /*65c0*/  IMAD R7, R18, 0x8, R2 ;  /* 0x0000000812077824 */ /* 0x000fe200078e0202 */
[----:B------:R-:W-:-:S04]  /*65d0*/  SHF.L.U32 R14, R19, 0x1f, RZ ;  /* 0x0000001f130e7819 */ /* 0x000fc800000006ff */
[----:B------:R0:W1:Y:S01]  /*65e0*/  SYNCS.PHASECHK.TRANS64.TRYWAIT P1, [R7+URZ+0x28c50], R14 ;  /* 0x028c500e070075a7 */ /* 0x000062000802017f */
[----:B------:R-:W-:Y:S05]  /*65f0*/  @!P0 BRA `(.L_x_2559) ;  /* 0x0000000000048947 */ /* 0x000fea0003800000 */
[----:B------:R-:W-:Y:S01]  /*6600*/  BPT.TRAP 0x1 ;  /* 0x000000040000795c */ /* 0x000fe20000300000 */
.L_x_2559:
[----:B------:R-:W-:Y:S04]  /*6610*/  BSSY B1, `(.L_x_2560) ;  /* 0x0000004000017945 */ /* 0x000fe80003800000 */
[----:B-1----:R-:W-:Y:S05]  /*6620*/  @P1 BRA `(.L_x_2561) ;  /* 0x0000000000081947 */ /* 0x002fea0003800000 */
[----:B------:R-:W1:Y:S02]  /*6630*/  SYNCS.PHASECHK.TRANS64.TRYWAIT P1, [R7+URZ+0x28c50], R14 ;  /* 0x028c500e070075a7 */ /* 0x000e64000802017f */
[----:B-1----:R-:W-:Y:S05]  /*6640*/  @!P1 BRA `(.L_x_2562) ;  /* 0x0000019000049947 */ /* 0x002fea0003800000 */
.L_x_2561:
[----:B------:R-:W-:Y:S05]  /*6650*/  BSYNC B1 ;  /* 0x0000000000017941 */ /* 0x000fea0003800000 */
.L_x_2560:
[----:B01----:R-:W-:Y:S01]  /*6660*/  IMAD R14, R18, 0x1000, R0 ;  /* 0x00001000120e7824 */ /* 0x003fe200078e0200 */
[----:B------:R-:W-:Y:S01]  /*6670*/  R2UR UR4, R4 ;  /* 0x00000000040472ca */ /* 0x000fe200000e0000 */
[----:B------:R-:W-:Y:S01]  /*6680*/  IMAD.MOV.U32 R15, RZ, RZ, 0x40000040 ;  /* 0x40000040ff0f7424 */ /* 0x000fe200078e00ff */
[----:B------:R-:W-:Y:S01]  /*6690*/  R2UR UR5, R5 ;  /* 0x00000000050572ca */ /* 0x000fe200000e0000 */
[----:B------:R-:W-:Y:S01]  /*66a0*/  WARPGROUP.ARRIVE ;  /* 0x00000000000079c5 */ /* 0x000fe20000000000 */
[C---:B------:R-:W-:Y:S01]  /*66b0*/  R2UR UR6, R14.reuse ;  /* 0x000000000e0672ca */ /* 0x040fe200000e0000 */
[----:B------:R-:W-:Y:S01]  /*66c0*/  VIADD R20, R14, 0x80 ;  /* 0x000000800e147836 */ /* 0x000fe20000000000 */
[----:B------:R-:W-:Y:S01]  /*66d0*/  R2UR UR7, R15 ;  /* 0x000000000f0772ca */ /* 0x000fe200000e0000 */
[----:B------:R-:W-:Y:S01]  /*66e0*/  IMAD.MOV.U32 R15, RZ, RZ, 0x40000040 ;  /* 0x40000040ff0f7424 */ /* 0x000fe200078e00ff */
[----:B------:R-:W-:-:S11]  /*66f0*/  MOV R21, 0x40000040 ;  /* 0x4000004000157802 */ /* 0x000fd60000000f00 */
[----:B------:R-:W-:Y:S01]  /*6700*/  HGMMA.64x256x16.F32 R24, gdesc[UR4].tnspB, R24, gsb0 ;  /* 0x43e00000041879f0 */ /* 0x000fe20008000818 */
        /* <DEDUP_REMOVED lines=31> */
.L_x_2563:
[----:B------:R-:W-:-:S05]  /*6900*/  VIADD R14, R7, 0x28c60 ;  /* 0x00028c60070e7836 */ /* 0x000fca0000000000 */
[----:B------:R-:W-:-:S04]  /*6910*/  PRMT R14, R191, 0x654, R14 ;  /* 0x00000654bf0e7816 */ /* 0x000fc8000000000e */
[----:B------:R0:W-:Y:S01]  /*6920*/  SYNCS.ARRIVE.TRANS64.RED.A1T0 RZ, [R14+URZ], RZ ;  /* 0x000000ff0eff79a7 */ /* 0x0001e2000810043f */
[----:B------:R-:W-:Y:S05]  /*6930*/  @P2 BRA `(.L_x_2564) ;  /* 0xfffffff000e82947 */ /* 0x000fea000383ffff */
.L_x_2557:
[----:B------:R-:W-:Y:S05]  /*6940*/  BSYNC B0 ;  /* 0x0000000000007941 */ /* 0x000fea0003800000 */
.L_x_2556:
[----:B------:R-:W-:Y:S01]  /*6950*/  BAR.SYNC.DEFER_BLOCKING 0xe, 0x100 ;  /* 0x0384000000007b1d */ /* 0x000fe20000010000 */
[C---:B------:R-:W-:Y:S01]  /*6960*/  IMAD R3, R18.reuse, 0x40, R198 ;  /* 0x0000004012037824 */ /* 0x040fe200078e02c6 */
[----:B------:R-:W-:Y:S01]  /*6970*/  PLOP3.LUT P0, PT, PT, PT, PT, 0x8, 0x0 ;  /* 0x000000000000781c */ /* 0x000fe20003f0e170 */
[----:B------:R-:W-:Y:S02]  /*6980*/  VIADD R18, R18, 0x1 ;  /* 0x0000000112127836 */ /* 0x000fe40000000000 */
[----:B------:R-:W-:-:S03]  /*6990*/  IMAD R3, R3, 0x4, R2 ;  /* 0x0000000403037824 */ /* 0x000fc600078e0202 */
[----:B------:R-:W-:-:S04]  /*69a0*/  ISETP.NE.AND P1, PT, R18, 0x2, PT ;  /* 0x000000021200780c */ /* 0x000fc80003f25270 */
[----:B------:R-:W-:Y:S02]  /*69b0*/  SEL R0, RZ, 0x1, P1 ;  /* 0x00000001ff007807 */ /* 0x000fe40000800000 */
[----:B------:R-:W-:Y:S02]  /*69c0*/  SEL R18, R18, RZ, P1 ;  /* 0x000000ff12127207 */ /* 0x000fe40000800000 */
[----:B------:R-:W-:Y:S01]  /*69d0*/  LOP3.LUT R19, R19, R0, RZ, 0x3c, !PT ;  /* 0x0000000013137212 */ /* 0x000fe200078e3cff */
[----:B------:R-:W1:Y:S04]  /*69e0*/  LDS R2, [R3+0x28800] ;  /* 0x0288000003027984 */ /* 0x000e680000000800 */
[----:B------:R2:W3:Y:S02]  /*69f0*/  LDS R0, [R3+0x28820] ;  /* 0x0288200003007984 */ /* 0x0004e40000000800 */
[----:B--2---:R-:W-:-:S02]  /*6a00*/  IMAD.MOV.U32 R3, RZ, RZ, RZ ;  /* 0x000000ffff037224 */ /* 0x004fc400078e00ff */
[-C--:B-1----:R-:W-:Y:S01]  /*6a10*/  FMUL.FTZ R153, R28, R2.reuse ;  /* 0x000000021c997220 */ /* 0x082fe20000410000 */
[-C--:B------:R-:W-:Y:S01]  /*6a20*/  FMUL.FTZ R28, R29, R2.reuse ;  /* 0x000000021d1c7220 */ /* 0x080fe20000410000 */
[-C--:B------:R-:W-:Y:S01]  /*6a30*/  FMUL.FTZ R12, R33, R2.reuse ;  /* 0x00000002210c7220 */ /* 0x080fe20000410000 */
[-C--:B0-----:R-:W-:Y:S01]  /*6a40*/  FMUL.FTZ R14, R37, R2.reuse ;  /* 0x00000002250e7220 */ /* 0x081fe20000410000 */
[----:B------:R-:W-:Y:S01]  /*6a50*/  FMUL.FTZ R172, R41, R2 ;  /* 0x0000000229ac7220 */ /* 0x000fe20000410000 */
[-C--:B---3--:R-:W-:Y:S01]  /*6a60*/  FMUL.FTZ R5, R35, R0.reuse ;  /* 0x0000000023057220 */ /* 0x088fe20000410000 */
[----:B------:R-:W-:Y:S01]  /*6a70*/  FMUL.FTZ R29, R43, R0 ;  /* 0x000000002b1d7220 */ /* 0x000fe20000410000 */
[-C--:B------:R-:W-:Y:S01]  /*6a80*/  FMUL.FTZ R152, R36, R2.reuse ;  /* 0x0000000224987220 */ /* 0x080fe20000410000 */
[----:B------:R-:W-:Y:S01]  /*6a90*/  FMUL.FTZ R174, R40, R2 ;  /* 0x0000000228ae7220 */ /* 0x000fe20000410000 */
        /* <DEDUP_REMOVED lines=122> */
.L_x_2542:
        /* <DEDUP_REMOVED lines=17> */
[----:B------:R-:W-:Y:S02]  /*7350*/  ISETP.NE.AND P0, PT, R5, 0x1, PT ;  /* 0x000000010500780c */ /* 0x000fe40003f05270 */
[----:B------:R-:W-:-:S11]  /*7360*/  IADD3 R3, -R3, RZ, RZ ;  /* 0x000000ff03037210 */ /* 0x000fd60007ffe1ff */
[----:B------:R-:W1:Y:S02]  /*7370*/  @P0 LDC.64 R6, c[0x0][0x9e8] ;  /* 0x00027a00ff060b82 */ /* 0x000e640000000a00 */
[----:B-1----:R-:W-:-:S05]  /*7380*/  @P0 IMAD.HI.U32 R0, R3, R6, RZ ;  /* 0x0000000603000227 */ /* 0x002fca00078e00ff */
[----:B------:R-:W-:-:S04]  /*7390*/  @P0 SHF.R.U32.HI R3, RZ, R7, R0 ;  /* 0x00000007ff030219 */ /* 0x000fc80000011600 */
[----:B------:R-:W-:Y:S01]  /*73a0*/  LOP3.LUT R0, RZ, R3, RZ, 0x33, !PT ;  /* 0x00000003ff007212 */ /* 0x000fe200078e33ff */
[----:B------:R-:W-:Y:S06]  /*73b0*/  BRA `(.L_x_2568) ;  /* 0x0000000000107947 */ /* 0x000fec0003800000 */
.L_x_2567:
[----:B------:R-:W-:-:S13]  /*73c0*/  ISETP.NE.AND P0, PT, R5, 0x1, PT ;  /* 0x000000010500780c */ /* 0x000fda0003f05270 */
[----:B------:R-:W1:Y:S02]  /*73d0*/  @P0 LDC.64 R6, c[0x0][0x9e8] ;  /* 0x00027a00ff060b82 */ /* 0x000e640000000a00 */
[----:B-1----:R-:W-:-:S05]  /*73e0*/  @P0 IMAD.HI.U32 R6, R0, R6, RZ ;  /* 0x0000000600060227 */ /* 0x002fca00078e00ff */
[----:B------:R-:W-:-:S07]  /*73f0*/  @P0 SHF.R.U32.HI R0, RZ, R7, R6 ;  /* 0x00000007ff000219 */ /* 0x000fce0000011606 */
.L_x_2568:
[----:B------:R-:W-:Y:S05]  /*7400*/  BSYNC B0 ;  /* 0x0000000000007941 */ /* 0x000fea0003800000 */
.L_x_2566:
[----:B------:R-:W-:-:S05]  /*7410*/  IMAD R3, R0, R5, R5 ;  /* 0x0000000500037224 */ /* 0x000fca00078e0205 */
[----:B------:R-:W-:-:S07]  /*7420*/  VIMNMX R4, R4, R3, PT ;  /* 0x0000000304047248 */ /* 0x000fce0003fe0100 */
.L_x_2565:
        /* <DEDUP_REMOVED lines=24> */
.L_x_2571:
[----:B------:R-:W-:-:S13]  /*75b0*/  ISETP.NE.AND P0, PT, R5, 0x1, PT ;  /* 0x000000010500780c */ /* 0x000fda0003f05270 */
[----:B------:R-:W1:Y:S02]  /*75c0*/  @P0 LDC.64 R6, c[0x0][0x9e8] ;  /* 0x00027a00ff060b82 */ /* 0x000e640000000a00 */
[----:B-1----:R-:W-:-:S05]  /*75d0*/  @P0 IMAD.HI.U32 R4, R40, R6, RZ ;  /* 0x0000000628040227 */ /* 0x002fca00078e00ff */
[----:B------:R-:W-:-:S07]  /*75e0*/  @P0 SHF.R.U32.HI R40, RZ, R7, R4 ;  /* 0x00000007ff280219 */ /* 0x000fce0000011604 */
.L_x_2572:
[----:B------:R-:W-:Y:S05]  /*75f0*/  BSYNC B0 ;  /* 0x0000000000007941 */ /* 0x000fea0003800000 */
.L_x_2570:
[----:B------:R-:W-:-:S05]  /*7600*/  IMAD R5, R40, R5, RZ ;  /* 0x0000000528057224 */ /* 0x000fca00078e02ff */
[----:B------:R-:W-:-:S07]  /*7610*/  VIMNMX R0, R0, R5, !PT ;  /* 0x0000000500007248 */ /* 0x000fce0007fe0100 */
.L_x_2569:
        /* <DEDUP_REMOVED lines=16> */
[----:B------:R-:W-:Y:S01]  /*7720*/  ISETP.GT.AND P1, PT, R168, R6, PT ;  /* 0x00000006a800720c */ /* 0x000fe20003f24270 */
[----:B------:R1:W-:Y:S01]  /*7730*/  STL [R1+0xc], R6 ;  /* 0x00000c0601007387 */ /* 0x0003e20000100800 */
        /* <DEDUP_REMOVED lines=46> */
[----:B------:R-:W-:-:S02]  /*7a20*/  CS2R R34, SRZ ;  /* 0x0000000000227805 */ /* 0x000fc4000001ff00 */
[----:B------:R-:W-:Y:S01]  /*7a30*/  MOV R169, RZ ;  /* 0x000000ff00a97202 */ /* 0x000fe20000000f00 */
[----:B------:R-:W-:Y:S01]  /*7a40*/  IMAD.MOV.U32 R51, RZ, RZ, RZ ;  /* 0x000000ffff337224 */ /* 0x000fe200078e00ff */
        /* <DEDUP_REMOVED lines=13> */
[----:B-1----:R-:W-:Y:S06]  /*7b20*/  @!P1 BRA `(.L_x_2551) ;  /* 0x000000c400ec9947 */ /* 0x002fec0003800000 */
        /* <DEDUP_REMOVED lines=15> */
[----:B------:R-:W-:-:S04]  /*7c20*/  LOP3.LUT R3, R3, 0x3fff, RZ, 0xc0, !PT ;  /* 0x00003fff03037812 */ /* 0x000fc800078ec0ff */
[----:B------:R-:W-:Y:S01]  /*7c30*/  LOP3.LUT R197, R3, 0x2000000, RZ, 0xfc, !PT ;  /* 0x0200000003c57812 */ /* 0x000fe200078efcff */
        /* <DEDUP_REMOVED lines=17> */
.L_x_2574:
[----:B------:R-:W-:Y:S05]  /*7d50*/  BSYNC B6 ;  /* 0x0000000000067941 */ /* 0x000fea0003800000 */
.L_x_2573:
        /* <DEDUP_REMOVED lines=13> */
.L_x_2578:
[----:B-1----:R1:W2:Y:S02]  /*7e30*/  SYNCS.PHASECHK.TRANS64.TRYWAIT P0, [R2+URZ+0x28c00], R3 ;  /* 0x028c0003020075a7 */ /* 0x0022a4000800017f */
[----:B--2---:R-:W-:Y:S05]  /*7e40*/  @!P0 NANOSLEEP.SYNCS 0x989680 ;  /* 0x009896800000895d */ /* 0x004fea0003900000 */
[----:B------:R-:W2:Y:S02]  /*7e50*/  @!P0 SYNCS.PHASECHK.TRANS64 P0, [R2+URZ+0x28c00], R3 ;  /* 0x028c0003020085a7 */ /* 0x000ea4000800007f */
[----:B--2---:R-:W-:Y:S05]  /*7e60*/  @!P0 BRA `(.L_x_2578) ;  /* 0xfffffffc00f08947 */ /* 0x004fea000383ffff */
.L_x_2577:
[----:B------:R-:W-:Y:S05]  /*7e70*/  BSYNC B0 ;  /* 0x0000000000007941 */ /* 0x000fea0003800000 */
.L_x_2576:
[----:B------:R-:W-:Y:S05]  /*7e80*/  BRA `(.L_x_2579) ;  /* 0x0000002c00647947 */ /* 0x000fea0003800000 */
.L_x_2575:
[----:B------:R-:W-:Y:S01]  /*7e90*/  VIADD R4, R2, 0x20400 ;  /* 0x0002040002047836 */ /* 0x000fe20000000000 */
[----:B-----5:R-:W-:Y:S01]  /*7ea0*/  SHF.R.S32.HI R0, RZ, 0x1f, R24 ;  /* 0x0000001fff007819 */ /* 0x020fe20000011418 */
[----:B------:R-:W-:Y:S01]  /*7eb0*/  ULDC.64 UR4, c[0x0][0x3f8] ;  /* 0x0000fe0000047ab9 */ /* 0x000fe20000000a00 */
[----:B------:R-:W-:Y:S01]  /*7ec0*/  ULDC.64 UR6, c[0x0][0x408] ;  /* 0x0001020000067ab9 */ /* 0x000fe20000000a00 */
[----:B------:R-:W-:Y:S01]  /*7ed0*/  IMAD.WIDE.U32 R26, R24, UR4, RZ ;  /* 0x00000004181a7c25 */ /* 0x000fe2000f8e00ff */
[----:B------:R-:W-:Y:S01]  /*7ee0*/  LOP3.LUT P0, RZ, R4, 0x3ff, RZ, 0xc0, !PT ;  /* 0x000003ff04ff7812 */ /* 0x000fe2000780c0ff */
[----:B------:R-:W-:Y:S02]  /*7ef0*/  BSSY B6, `(.L_x_2580) ;  /* 0x0000019000067945 */ /* 0x000fe40003800000 */
[C---:B------:R-:W-:Y:S02]  /*7f00*/  IMAD R3, R0.reuse, UR4, RZ ;  /* 0x0000000400037c24 */ /* 0x040fe4000f8e02ff */
[----:B------:R-:W-:-:S02]  /*7f10*/  IMAD R5, R0, UR6, RZ ;  /* 0x0000000600057c24 */ /* 0x000fc4000f8e02ff */
[C---:B------:R-:W-:Y:S02]  /*7f20*/  IMAD R3, R24.reuse, UR5, R3 ;  /* 0x0000000518037c24 */ /* 0x040fe4000f8e0203 */
[C---:B------:R-:W-:Y:S02]  /*7f30*/  IMAD R5, R24.reuse, UR7, R5 ;  /* 0x0000000718057c24 */ /* 0x040fe4000f8e0205 */
[----:B------:R-:W-:-:S04]  /*7f40*/  IMAD.WIDE.U32 R24, R24, UR6, RZ ;  /* 0x0000000618187c25 */ /* 0x000fc8000f8e00ff */
[----:B------:R-:W-:Y:S02]  /*7f50*/  IMAD.IADD R29, R3, 0x1, R27 ;  /* 0x00000001031d7824 */ /* 0x000fe400078e021b */
[----:B------:R-:W-:Y:S01]  /*7f60*/  IMAD.IADD R31, R5, 0x1, R25 ;  /* 0x00000001051f7824 */ /* 0x000fe200078e0219 */
        /* <DEDUP_REMOVED lines=17> */
.L_x_2581:
[----:B------:R-:W-:Y:S05]  /*8080*/  BSYNC B6 ;  /* 0x0000000000067941 */ /* 0x000fea0003800000 */
.L_x_2580:
[----:B------:R-:W-:Y:S01]  /*8090*/  ULDC.U8 UR4, c[0x0][0x410] ;  /* 0x0001040000047ab9 */ /* 0x000fe20000000000 */
[----:B------:R-:W-:Y:S01]  /*80a0*/  BSSY B0, `(.L_x_2582) ;  /* 0x00002af000007945 */ /* 0x000fe20003800000 */
[----:B------:R-:W-:Y:S01]  /*80b0*/  ISETP.NE.AND P0, PT, RZ, UR4, PT ;  /* 0x00000004ff007c0c */ /* 0x000fe2000bf05270 */
[----:B------:R-:W-:-:S12]  /*80c0*/  IMAD.IADD R37, R193, 0x1, R199 ;  /* 0x00000001c1257824 */ /* 0x000fd800078e02c7 */
[----:B------:R-:W-:Y:S05]  /*80d0*/  @!P0 BRA `(.L_x_2583) ;  /* 0x0000001400808947 */ /* 0x000fea0003800000 */
[----:B------:R-:W0:Y:S01]  /*80e0*/  LDC R34, c[0x0][0x448] ;  /* 0x00011200ff227b82 */ /* 0x000e220000000800 */
[----:B------:R-:W1:Y:S01]  /*80f0*/  S2R R21, SR_TID.X ;  /* 0x0000000000157919 */ /* 0x000e620000002100 */
[----:B------:R-:W-:Y:S01]  /*8100*/  ULDC.64 UR4, c[0x0][0x3f8] ;  /* 0x0000fe0000047ab9 */ /* 0x000fe20000000a00 */
[----:B------:R-:W-:Y:S01]  /*8110*/  ULDC.64 UR6, c[0x0][0x408] ;  /* 0x0001020000067ab9 */ /* 0x000fe20000000a00 */
[----:B------:R-:W-:Y:S02]  /*8120*/  IMAD.MOV.U32 R6, RZ, RZ, R26 ;  /* 0x000000ffff067224 */ /* 0x000fe400078e001a */
[----:B------:R-:W-:Y:S02]  /*8130*/  IMAD.MOV.U32 R7, RZ, RZ, R29 ;  /* 0x000000ffff077224 */ /* 0x000fe400078e001d */
[----:B------:R-:W-:Y:S02]  /*8140*/  IMAD.MOV.U32 R8, RZ, RZ, R24 ;  /* 0x000000ffff087224 */ /* 0x000fe400078e0018 */
[----:B------:R-:W-:Y:S01]  /*8150*/  IMAD.MOV.U32 R9, RZ, RZ, R31 ;  /* 0x000000ffff097224 */ /* 0x000fe200078e001f */
[----:B0-----:R-:W-:Y:S01]  /*8160*/  ISETP.NE.AND P0, PT, R34, 0x1, PT ;  /* 0x000000012200780c */ /* 0x001fe20003f05270 */
[----:B-1----:R-:W-:-:S12]  /*8170*/  VIADD R21, R21, 0xffffff80 ;  /* 0xffffff8015157836 */ /* 0x002fd80000000000 */
[----:B------:R-:W0:Y:S01]  /*8180*/  @P0 LDC R0, c[0x0][0x44c] ;  /* 0x00011300ff000b82 */ /* 0x000e220000000800 */
[----:B------:R-:W-:-:S04]  /*8190*/  SHF.R.S32.HI R20, RZ, 0x1f, R21 ;  /* 0x0000001fff147819 */ /* 0x000fc80000011415 */
[----:B------:R-:W-:-:S03]  /*81a0*/  LEA.HI R20, R20, R21, RZ, 0x2 ;  /* 0x0000001514147211 */ /* 0x000fc600078f10ff */
[----:B------:R-:W1:Y:S01]  /*81b0*/  @P0 LDC R5, c[0x0][0x450] ;  /* 0x00011400ff050b82 */ /* 0x000e620000000800 */
[----:B------:R-:W-:-:S05]  /*81c0*/  LOP3.LUT R20, R20, 0xfffffffc, RZ, 0xc0, !PT ;  /* 0xfffffffc14147812 */ /* 0x000fca00078ec0ff */
[----:B------:R-:W-:-:S04]  /*81d0*/  IMAD.IADD R20, R21, 0x1, -R20 ;  /* 0x0000000115147824 */ /* 0x000fc800078e0a14 */
[----:B------:R-:W-:-:S04]  /*81e0*/  IMAD R3, R20, 0x20, R37 ;  /* 0x0000002014037824 */ /* 0x000fc800078e0225 */
[----:B0-----:R-:W-:-:S05]  /*81f0*/  @P0 IMAD.HI.U32 R0, R3, R0, RZ ;  /* 0x0000000003000227 */ /* 0x001fca00078e00ff */
[----:B-1----:R-:W-:-:S04]  /*8200*/  @P0 SHF.R.U32.HI R3, RZ, R5, R0 ;  /* 0x00000005ff030219 */ /* 0x002fc80000011600 */
[----:B------:R-:W-:Y:S01]  /*8210*/  SHF.R.S32.HI R0, RZ, 0x1f, R3 ;  /* 0x0000001fff007819 */ /* 0x000fe20000011403 */
[----:B------:R-:W-:-:S04]  /*8220*/  IMAD.WIDE.U32 R6, R3, UR4, R6 ;  /* 0x0000000403067c25 */ /* 0x000fc8000f8e0006 */
[C---:B------:R-:W-:Y:S02]  /*8230*/  IMAD R4, R0.reuse, UR4, RZ ;  /* 0x0000000400047c24 */ /* 0x040fe4000f8e02ff */
[----:B------:R-:W-:Y:S02]  /*8240*/  IMAD R0, R0, UR6, RZ ;  /* 0x0000000600007c24 */ /* 0x000fe4000f8e02ff */
[C---:B------:R-:W-:Y:S01]  /*8250*/  IMAD R5, R3.reuse, UR5, R4 ;  /* 0x0000000503057c24 */ /* 0x040fe2000f8e0204 */
[----:B------:R-:W-:Y:S01]  /*8260*/  ULDC.64 UR4, c[0x0][0x3e8] ;  /* 0x0000fa0000047ab9 */ /* 0x000fe20000000a00 */
[C---:B------:R-:W-:Y:S01]  /*8270*/  IMAD.WIDE.U32 R8, R3.reuse, UR6, R8 ;  /* 0x0000000603087c25 */ /* 0x040fe2000f8e0008 */
[----:B------:R-:W-:Y:S01]  /*8280*/  LEA R4, P0, R6, UR4, 0x1 ;  /* 0x0000000406047c11 */ /* 0x000fe2000f8008ff */
[----:B------:R-:W-:Y:S02]  /*8290*/  UMOV UR4, 0xffffffff ;  /* 0xffffffff00047882 */ /* 0x000fe40000000000 */
[----:B------:R-:W-:Y:S01]  /*82a0*/  IMAD R3, R3, UR7, R0 ;  /* 0x0000000703037c24 */ /* 0x000fe2000f8e0200 */
[----:B------:R-:W-:Y:S01]  /*82b0*/  ULDC.64 UR6, c[0x0][0x400] ;  /* 0x0001000000067ab9 */ /* 0x000fe20000000a00 */
[----:B------:R-:W-:Y:S01]  /*82c0*/  IMAD.IADD R5, R7, 0x1, R5 ;  /* 0x0000000107057824 */ /* 0x000fe200078e0205 */
[----:B------:R-:W-:Y:S01]  /*82d0*/  LEA R7, P1, R8, UR6, 0x1 ;  /* 0x0000000608077c11 */ /* 0x000fe2000f8208ff */
[----:B------:R-:W-:-:S03]  /*82e0*/  IMAD.IADD R3, R9, 0x1, R3 ;  /* 0x0000000109037824 */ /* 0x000fc600078e0203 */
[----:B------:R-:W-:Y:S02]  /*82f0*/  LEA.HI.X R6, R6, UR5, R5, 0x1, P0 ;  /* 0x0000000506067c11 */ /* 0x000fe400080f0c05 */
[----:B------:R-:W-:Y:S01]  /*8300*/  LEA.HI.X R8, R8, UR7, R3, 0x1, P1 ;  /* 0x0000000708087c11 */ /* 0x000fe200088f0c03 */
[----:B------:R-:W-:Y:S06]  /*8310*/  BRA.DIV UR4, `(.L_x_2584) ;  /* 0x0000017204e47947 */ /* 0x000fec000b800000 */
[----:B------:R0:W1:Y:S04]  /*8320*/  SHFL.IDX PT, R3, R6, RZ, 0x1c1f ;  /* 0x001c1fff06037589 */ /* 0x00006800000e0000 */
[----:B------:R0:W2:Y:S04]  /*8330*/  SHFL.IDX PT, R0, R4, RZ, 0x1c1f ;  /* 0x001c1fff04007589 */ /* 0x0000a800000e0000 */
[----:B------:R0:W3:Y:S04]  /*8340*/  SHFL.IDX PT, R5, R8, RZ, 0x1c1f ;  /* 0x001c1fff08057589 */ /* 0x0000e800000e0000 */
[----:B------:R0:W4:Y:S02]  /*8350*/  SHFL.IDX PT, R14, R7, RZ, 0x1c1f ;  /* 0x001c1fff070e7589 */ /* 0x00012400000e0000 */
.L_x_2875:
[----:B------:R-:W-:Y:S01]  /*8360*/  IMAD R34, R23, R34, RZ ;  /* 0x0000002217227224 */ /* 0x000fe200078e02ff */
[----:B------:R-:W-:Y:S01]  /*8370*/  BSSY B1, `(.L_x_2585) ;  /* 0x000001e000017945 */ /* 0x000fe20003800000 */
[----:B------:R-:W-:Y:S02]  /*8380*/  CS2R R30, SRZ ;  /* 0x00000000001e7805 */ /* 0x000fe4000001ff00 */
[----:B------:R-:W-:Y:S02]  /*8390*/  CS2R R20, SRZ ;  /* 0x0000000000147805 */ /* 0x000fe4000001ff00 */
[----:B------:R-:W-:Y:S02]  /*83a0*/  CS2R R28, SRZ ;  /* 0x00000000001c7805 */ /* 0x000fe4000001ff00 */
[----:B------:R-:W-:Y:S02]  /*83b0*/  ISETP.GE.AND P0, PT, R37, R34, PT ;  /* 0x000000222500720c */ /* 0x000fe40003f06270 */
[----:B------:R-:W-:-:S11]  /*83c0*/  CS2R R24, SRZ ;  /* 0x0000000000187805 */ /* 0x000fd6000001ff00 */
[----:B------:R-:W-:Y:S05]  /*83d0*/  @P0 BRA `(.L_x_2586) ;  /* 0x00000000005c0947 */ /* 0x000fea0003800000 */
[----:B------:R-:W4:Y:S01]  /*83e0*/  LDL R9, [R1+0x58] ;  /* 0x0000580001097983 */ /* 0x000f220000100800 */
[----:B------:R-:W-:Y:S01]  /*83f0*/  ULDC UR4, c[0x0][0x3f4] ;  /* 0x0000fd0000047ab9 */ /* 0x000fe20000000800 */
[----:B--2---:R-:W-:Y:S01]  /*8400*/  IMAD.MOV.U32 R10, RZ, RZ, R0 ;  /* 0x000000ffff0a7224 */ /* 0x004fe200078e0000 */
[----:B------:R-:W-:Y:S01]  /*8410*/  ISETP.GE.AND P3, PT, R207, UR4, PT ;  /* 0x00000004cf007c0c */ /* 0x000fe2000bf66270 */
[----:B-1----:R-:W-:Y:S01]  /*8420*/  IMAD.MOV.U32 R11, RZ, RZ, R3 ;  /* 0x000000ffff0b7224 */ /* 0x002fe200078e0003 */
[----:B------:R-:W-:Y:S01]  /*8430*/  ISETP.GE.AND P2, PT, R194, UR4, PT ;  /* 0x00000004c2007c0c */ /* 0x000fe2000bf46270 */
[----:B---3--:R-:W-:Y:S01]  /*8440*/  IMAD.MOV.U32 R15, RZ, RZ, R5 ;  /* 0x000000ffff0f7224 */ /* 0x008fe200078e0005 */
[----:B------:R-:W-:-:S09]  /*8450*/  CS2R R28, SRZ ;  /* 0x00000000001c7805 */ /* 0x000fd2000001ff00 */
[C---:B------:R-:W-:Y:S02]  /*8460*/  @!P3 SHF.L.U32 R33, R207.reuse, 0x1, RZ ;  /* 0x00000001cf21b819 */ /* 0x040fe400000006ff */
[----:B------:R-:W-:Y:S02]  /*8470*/  CS2R R30, SRZ ;  /* 0x00000000001e7805 */ /* 0x000fe4000001ff00 */
[----:B------:R-:W-:Y:S01]  /*8480*/  CS2R R24, SRZ ;  /* 0x0000000000187805 */ /* 0x000fe2000001ff00 */
[----:B------:R-:W-:Y:S01]  /*8490*/  @!P2 IMAD.WIDE R10, R194, 0x2, R10 ;  /* 0x00000002c20aa825 */ /* 0x000fe200078e020a */
[-C--:B------:R-:W-:Y:S02]  /*84a0*/  @!P3 IADD3 R26, P0, R0, R33.reuse, RZ ;  /* 0x00000021001ab210 */ /* 0x080fe40007f1e0ff */
[----:B----4-:R-:W-:Y:S01]  /*84b0*/  @!P3 IADD3 R32, P1, R14, R33, RZ ;  /* 0x000000210e20b210 */ /* 0x010fe20007f3e0ff */
[----:B------:R-:W-:Y:S01]  /*84c0*/  @!P2 IMAD.WIDE R12, R194, 0x2, R14 ;  /* 0x00000002c20ca825 */ /* 0x000fe200078e020e */
[----:B------:R1:W5:Y:S04]  /*84d0*/  @!P2 LD.E.64 R28, desc[UR42][R10.64] ;  /* 0x0000002a0a1ca980 */ /* 0x000368000c101b00 */
[----:B------:R1:W5:Y:S01]  /*84e0*/  @!P2 LD.E.64 R30, desc[UR42][R12.64] ;  /* 0x0000002a0c1ea980 */ /* 0x000362000c101b00 */
[----:B------:R-:W-:-:S05]  /*84f0*/  @!P3 SHF.L.U64.HI R20, R207, 0x1, R9 ;  /* 0x00000001cf14b819 */ /* 0x000fca0000010209 */
[--C-:B------:R-:W-:Y:S02]  /*8500*/  @!P3 IMAD.X R27, R3, 0x1, R20.reuse, P0 ;  /* 0x00000001031bb824 */ /* 0x100fe400000e0614 */
[----:B------:R-:W-:Y:S01]  /*8510*/  @!P3 IMAD.X R33, R5, 0x1, R20, P1 ;  /* 0x000000010521b824 */ /* 0x000fe200008e0614 */
[----:B------:R-:W-:Y:S02]  /*8520*/  CS2R R20, SRZ ;  /* 0x0000000000147805 */ /* 0x000fe4000001ff00 */
[----:B------:R1:W5:Y:S04]  /*8530*/  @!P3 LD.E.64 R24, desc[UR42][R26.64] ;  /* 0x0000002a1a18b980 */ /* 0x000368000c101b00 */
[----:B------:R1:W5:Y:S02]  /*8540*/  @!P3 LD.E.64 R20, desc[UR42][R32.64] ;  /* 0x0000002a2014b980 */ /* 0x000364000c101b00 */
.L_x_2586:
[----:B------:R-:W-:Y:S05]  /*8550*/  BSYNC B1 ;  /* 0x0000000000017941 */ /* 0x000fea0003800000 */
.L_x_2585:
[----:B--2--5:R-:W-:Y:S01]  /*8560*/  IMAD.MOV.U32 R0, RZ, RZ, R30 ;  /* 0x000000ffff007224 */ /* 0x024fe200078e001e */
[----:B------:R-:W-:Y:S01]  /*8570*/  UMOV UR4, 0xffffffff ;  /* 0xffffffff00047882 */ /* 0x000fe20000000000 */
[----:B-1----:R-:W-:Y:S01]  /*8580*/  IMAD.MOV.U32 R3, RZ, RZ, R31 ;  /* 0x000000ffff037224 */ /* 0x002fe200078e001f */
[----:B------:R-:W-:Y:S01]  /*8590*/  CS2R R26, SRZ ;  /* 0x00000000001a7805 */ /* 0x000fe2000001ff00 */
[----:B---3--:R-:W-:Y:S02]  /*85a0*/  IMAD.MOV.U32 R5, RZ, RZ, R20 ;  /* 0x000000ffff057224 */ /* 0x008fe400078e0014 */
        /* <DEDUP_REMOVED lines=9> */
[----:B------:R-:W-:Y:S06]  /*8640*/  BRA.DIV UR4, `(.L_x_2587) ;  /* 0x0000017204887947 */ /* 0x000fec000b800000 */
[----:B------:R1:W2:Y:S04]  /*8650*/  SHFL.IDX PT, R3, R6, 0x1, 0x1c1f ;  /* 0x003c1f0006037f89 */ /* 0x0002a800000e0000 */
[----:B------:R1:W3:Y:S04]  /*8660*/  SHFL.IDX PT, R0, R4, 0x1, 0x1c1f ;  /* 0x003c1f0004007f89 */ /* 0x0002e800000e0000 */
[----:B------:R1:W0:Y:S04]  /*8670*/  SHFL.IDX PT, R5, R8, 0x1, 0x1c1f ;  /* 0x003c1f0008057f89 */ /* 0x00022800000e0000 */
[----:B----4-:R1:W4:Y:S02]  /*8680*/  SHFL.IDX PT, R14, R7, 0x1, 0x1c1f ;  /* 0x003c1f00070e7f89 */ /* 0x01032400000e0000 */
.L_x_2881:
[----:B01----:R-:W5:Y:S01]  /*8690*/  LDL R6, [R1+0x54] ;  /* 0x0000540001067983 */ /* 0x003f620000100800 */
[----:B------:R-:W-:Y:S01]  /*86a0*/  VIADD R37, R37, 0x20 ;  /* 0x0000002025257836 */ /* 0x000fe20000000000 */
[----:B------:R-:W-:Y:S01]  /*86b0*/  BSSY B1, `(.L_x_2588) ;  /* 0x0000022000017945 */ /* 0x000fe20003800000 */
[----:B------:R-:W-:Y:S01]  /*86c0*/  IMAD.SHL.U32 R36, R200, 0x40, RZ ;  /* 0x00000040c8247824 */ /* 0x000fe200078e00ff */
[----:B------:R-:W-:Y:S02]  /*86d0*/  CS2R R10, SRZ ;  /* 0x00000000000a7805 */ /* 0x000fe4000001ff00 */
[----:B------:R-:W-:Y:S02]  /*86e0*/  CS2R R12, SRZ ;  /* 0x00000000000c7805 */ /* 0x000fe4000001ff00 */
[----:B------:R-:W-:Y:S02]  /*86f0*/  ISETP.GE.AND P0, PT, R37, R34, PT ;  /* 0x000000222500720c */ /* 0x000fe40003f06270 */
[----:B------:R-:W-:-:S02]  /*8700*/  CS2R R8, SRZ ;  /* 0x0000000000087805 */ /* 0x000fc4000001ff00 */
[----:B-----5:R-:W-:-:S04]  /*8710*/  LEA.HI R4, R6, R6, RZ, 0x1 ;  /* 0x0000000606047211 */ /* 0x020fc800078f08ff */
[----:B------:R-:W-:-:S05]  /*8720*/  LOP3.LUT R4, R4, 0xfffffffe, RZ, 0xc0, !PT ;  /* 0xfffffffe04047812 */ /* 0x000fca00078ec0ff */
[----:B------:R-:W-:-:S05]  /*8730*/  IMAD.IADD R4, R6, 0x1, -R4 ;  /* 0x0000000106047824 */ /* 0x000fca00078e0a04 */
[----:B------:R-:W-:Y:S01]  /*8740*/  SHF.L.U32 R35, R4, 0x1f, RZ ;  /* 0x0000001f04237819 */ /* 0x000fe200000006ff */
[----:B------:R-:W-:Y:S06]  /*8750*/  @P0 BRA `(.L_x_2589) ;  /* 0x00000000005c0947 */ /* 0x000fec0003800000 */
[----:B------:R-:W4:Y:S01]  /*8760*/  LDL R15, [R1+0x58] ;  /* 0x00005800010f7983 */ /* 0x000f220000100800 */
[----:B------:R-:W-:Y:S01]  /*8770*/  ULDC UR4, c[0x0][0x3f4] ;  /* 0x0000fd0000047ab9 */ /* 0x000fe20000000800 */
[----:B---3--:R-:W-:Y:S01]  /*8780*/  MOV R6, R0 ;  /* 0x0000000000067202 */ /* 0x008fe20000000f00 */
[----:B--2---:R-:W-:Y:S01]  /*8790*/  IMAD.MOV.U32 R7, RZ, RZ, R3 ;  /* 0x000000ffff077224 */ /* 0x004fe200078e0003 */
[----:B------:R-:W-:Y:S02]  /*87a0*/  ISETP.GE.AND P2, PT, R194, UR4, PT ;  /* 0x00000004c2007c0c */ /* 0x000fe4000bf46270 */
[----:B------:R-:W-:Y:S02]  /*87b0*/  CS2R R12, SRZ ;  /* 0x00000000000c7805 */ /* 0x000fe4000001ff00 */
[----:B------:R-:W-:-:S09]  /*87c0*/  ISETP.GE.AND P3, PT, R207, UR4, PT ;  /* 0x00000004cf007c0c */ /* 0x000fd2000bf66270 */
[----:B------:R-:W-:-:S04]  /*87d0*/  @!P2 IMAD.WIDE R32, R194, 0x2, R6 ;  /* 0x00000002c220a825 */ /* 0x000fc800078e0206 */
[C---:B------:R-:W-:Y:S01]  /*87e0*/  @!P3 IMAD.SHL.U32 R7, R207.reuse, 0x2, RZ ;  /* 0x00000002cf07b824 */ /* 0x040fe200078e00ff */
[----:B------:R-:W-:Y:S02]  /*87f0*/  CS2R R26, SRZ ;  /* 0x00000000001a7805 */ /* 0x000fe4000001ff00 */
[----:B------:R-:W-:Y:S01]  /*8800*/  CS2R R8, SRZ ;  /* 0x0000000000087805 */ /* 0x000fe2000001ff00 */
[----:B------:R0:W5:Y:S01]  /*8810*/  @!P2 LD.E.64 R12, desc[UR42][R32.64] ;  /* 0x0000002a200ca980 */ /* 0x000162000c101b00 */
[-C--:B------:R-:W-:Y:S02]  /*8820*/  @!P3 IADD3 R6, P0, R0, R7.reuse, RZ ;  /* 0x000000070006b210 */ /* 0x080fe40007f1e0ff */
[----:B----4-:R-:W-:Y:S02]  /*8830*/  @!P3 IADD3 R4, P1, R14, R7, RZ ;  /* 0x000000070e04b210 */ /* 0x010fe40007f3e0ff */
[----:B------:R-:W-:Y:S01]  /*8840*/  @!P3 SHF.L.U64.HI R10, R207, 0x1, R15 ;  /* 0x00000001cf0ab819 */ /* 0x000fe2000001020f */
[----:B------:R-:W-:-:S04]  /*8850*/  IMAD.MOV.U32 R15, RZ, RZ, R5 ;  /* 0x000000ffff0f7224 */ /* 0x000fc800078e0005 */
[--C-:B------:R-:W-:Y:S02]  /*8860*/  @!P3 IMAD.X R7, R3, 0x1, R10.reuse, P0 ;  /* 0x000000010307b824 */ /* 0x100fe400000e060a */
[----:B------:R-:W-:Y:S01]  /*8870*/  @!P3 IMAD.X R5, R5, 0x1, R10, P1 ;  /* 0x000000010505b824 */ /* 0x000fe200008e060a */
[----:B------:R-:W-:Y:S01]  /*8880*/  CS2R R10, SRZ ;  /* 0x00000000000a7805 */ /* 0x000fe2000001ff00 */
[----:B------:R-:W-:Y:S01]  /*8890*/  @!P2 IMAD.WIDE R14, R194, 0x2, R14 ;  /* 0x00000002c20ea825 */ /* 0x000fe200078e020e */
[----:B------:R0:W5:Y:S04]  /*88a0*/  @!P3 LD.E.64 R8, desc[UR42][R6.64] ;  /* 0x0000002a0608b980 */ /* 0x000168000c101b00 */
[----:B------:R0:W5:Y:S04]  /*88b0*/  @!P2 LD.E.64 R26, desc[UR42][R14.64] ;  /* 0x0000002a0e1aa980 */ /* 0x000168000c101b00 */
[----:B------:R0:W5:Y:S02]  /*88c0*/  @!P3 LD.E.64 R10, desc[UR42][R4.64] ;  /* 0x0000002a040ab980 */ /* 0x000164000c101b00 */
.L_x_2589:
[----:B------:R-:W-:Y:S05]  /*88d0*/  BSYNC B1 ;  /* 0x0000000000017941 */ /* 0x000fea0003800000 */
.L_x_2588:
[----:B0-----:R-:W0:Y:S01]  /*88e0*/  S2R R15, SR_TID.X ;  /* 0x00000000000f7919 */ /* 0x001e220000002100 */
[----:B------:R-:W1:Y:S01]  /*88f0*/  SYNCS.PHASECHK.TRANS64.TRYWAIT P0, [R2+URZ+0x28c00], R35 ;  /* 0x028c0023020075a7 */ /* 0x000e62000800017f */
[----:B--2---:R-:W-:Y:S01]  /*8900*/  LOP3.LUT R3, R36, 0x1c0, RZ, 0xc0, !PT ;  /* 0x000001c024037812 */ /* 0x004fe200078ec0ff */
[----:B-----5:R-:W-:Y:S01]  /*8910*/  IMAD.MOV.U32 R4, RZ, RZ, R26 ;  /* 0x000000ffff047224 */ /* 0x020fe200078e001a */
[----:B------:R-:W-:Y:S01]  /*8920*/  VIADDMNMX R40, R34, -R199, 0x40, PT ;  /* 0x0000004022287446 */ /* 0x000fe200038009c7 */
[----:B------:R-:W-:Y:S01]  /*8930*/  IMAD.MOV.U32 R6, RZ, RZ, R12 ;  /* 0x000000ffff067224 */ /* 0x000fe200078e000c */
[----:B---3--:R-:W-:Y:S01]  /*8940*/  LOP3.LUT R0, R3, 0x18, R16, 0xf8, !PT ;  /* 0x0000001803007812 */ /* 0x008fe200078ef810 */
[----:B------:R-:W-:Y:S01]  /*8950*/  IMAD.MOV.U32 R5, RZ, RZ, R11 ;  /* 0x000000ffff057224 */ /* 0x000fe200078e000b */
[----:B------:R-:W-:Y:S01]  /*8960*/  SHF.R.U32.HI R3, RZ, 0x3, R3 ;  /* 0x00000003ff037819 */ /* 0x000fe20000011603 */
[----:B------:R-:W-:Y:S01]  /*8970*/  BSSY B1, `(.L_x_2590) ;  /* 0x0000017000017945 */ /* 0x000fe20003800000 */
[----:B------:R-:W-:Y:S01]  /*8980*/  PRMT R45, R4, 0x7610, R45 ;  /* 0x00007610042d7816 */ /* 0x000fe2000000002d */
[----:B------:R-:W-:Y:S01]  /*8990*/  IMAD.MOV.U32 R4, RZ, RZ, R10 ;  /* 0x000000ffff047224 */ /* 0x000fe200078e000a */
[----:B------:R-:W-:Y:S01]  /*89a0*/  LOP3.LUT R0, R0, R3, RZ, 0x3c, !PT ;  /* 0x0000000300007212 */ /* 0x000fe200078e3cff */
[----:B------:R-:W-:Y:S01]  /*89b0*/  IMAD.MOV.U32 R3, RZ, RZ, R27 ;  /* 0x000000ffff037224 */ /* 0x000fe200078e001b */
[----:B----4-:R-:W-:Y:S01]  /*89c0*/  PRMT R14, R5, 0x7610, R14 ;  /* 0x00007610050e7816 */ /* 0x010fe2000000000e */
[----:B------:R-:W-:Y:S01]  /*89d0*/  IMAD.MOV.U32 R5, RZ, RZ, R9 ;  /* 0x000000ffff057224 */ /* 0x000fe200078e0009 */
[----:B------:R-:W-:Y:S01]  /*89e0*/  PRMT R46, R4, 0x5410, R6 ;  /* 0x00005410042e7816 */ /* 0x000fe20000000006 */
[----:B------:R-:W-:Y:S01]  /*89f0*/  IMAD.MOV.U32 R4, RZ, RZ, R8 ;  /* 0x000000ffff047224 */ /* 0x000fe200078e0008 */
[----:B------:R-:W-:-:S02]  /*8a00*/  PRMT R45, R45, 0x5410, R3 ;  /* 0x000054102d2d7816 */ /* 0x000fc40000000003 */
[----:B------:R-:W-:Y:S02]  /*8a10*/  LOP3.LUT P2, RZ, R200, 0x4, RZ, 0xc0, !PT ;  /* 0x00000004c8ff7812 */ /* 0x000fe4000784c0ff */
[----:B------:R-:W-:Y:S01]  /*8a20*/  ISETP.GE.AND P1, PT, R193, R40, PT ;  /* 0x00000028c100720c */ /* 0x000fe20003f26270 */
[----:B0-----:R-:W-:-:S05]  /*8a30*/  VIADD R15, R15, 0xffffff80 ;  /* 0xffffff800f0f7836 */ /* 0x001fca0000000000 */
[----:B------:R-:W-:-:S04]  /*8a40*/  SHF.R.S32.HI R7, RZ, 0x1f, R15 ;  /* 0x0000001fff077819 */ /* 0x000fc8000001140f */
[----:B------:R-:W-:-:S04]  /*8a50*/  LEA.HI R7, R7, R15, RZ, 0x5 ;  /* 0x0000000f07077211 */ /* 0x000fc800078f28ff */
[----:B------:R-:W-:-:S05]  /*8a60*/  SHF.R.S32.HI R7, RZ, 0x5, R7 ;  /* 0x00000005ff077819 */ /* 0x000fca0000011407 */
[----:B------:R-:W-:Y:S02]  /*8a70*/  IMAD R3, R7, 0x200, R0 ;  /* 0x0000020007037824 */ /* 0x000fe400078e0200 */
[----:B------:R-:W-:-:S03]  /*8a80*/  IMAD.MOV.U32 R0, RZ, RZ, R13 ;  /* 0x000000ffff007224 */ /* 0x000fc600078e000d */
[----:B------:R-:W-:Y:S02]  /*8a90*/  LEA R3, R3, R2, 0x1 ;  /* 0x0000000203037211 */ /* 0x000fe400078e08ff */
[----:B------:R-:W-:-:S03]  /*8aa0*/  PRMT R47, R0, 0x5410, R4 ;  /* 0x00005410002f7816 */ /* 0x000fc60000000004 */
[C---:B------:R-:W-:Y:S02]  /*8ab0*/  VIADD R4, R3.reuse, 0x20400 ;  /* 0x0002040003047836 */ /* 0x040fe40000000000 */
[----:B------:R-:W-:Y:S01]  /*8ac0*/  VIADD R0, R3, 0x20440 ;  /* 0x0002044003007836 */ /* 0x000fe20000000000 */
[----:B-1----:R-:W-:Y:S06]  /*8ad0*/  @!P0 BRA `(.L_x_2591) ;  /* 0x0000016c00d48947 */ /* 0x002fec0003800000 */
.L_x_2882:
[----:B------:R-:W-:Y:S05]  /*8ae0*/  BSYNC B1 ;  /* 0x0000000000017941 */ /* 0x000fea0003800000 */
.L_x_2590:
[----:B------:R-:W-:Y:S01]  /*8af0*/  BSSY B1, `(.L_x_2592) ;  /* 0x000005f000017945 */ /* 0x000fe20003800000 */
[----:B------:R-:W-:Y:S01]  /*8b00*/  PRMT R14, R14, 0x5410, R5 ;  /* 0x000054100e0e7816 */ /* 0x000fe20000000005 */
[----:B------:R-:W-:Y:S02]  /*8b10*/  @P2 VIADD R0, R4, 0xffffffc0 ;  /* 0xffffffc004002836 */ /* 0x000fe40000000000 */
[----:B------:R-:W-:Y:S05]  /*8b20*/  @P1 BRA `(.L_x_2593) ;  /* 0x00000004006c1947 */ /* 0x000fea0003800000 */
[----:B------:R-:W1:Y:S01]  /*8b30*/  LDC R4, c[0x0][0x3f4] ;  /* 0x0000fd00ff047b82 */ /* 0x000e620000000800 */
[----:B------:R-:W-:Y:S01]  /*8b40*/  BSSY B2, `(.L_x_2594) ;  /* 0x000002e000027945 */ /* 0x000fe20003800000 */
[-C--:B-1----:R-:W-:Y:S02]  /*8b50*/  ISETP.GE.AND P0, PT, R194, R4.reuse, PT ;  /* 0x00000004c200720c */ /* 0x082fe40003f06270 */
[----:B------:R-:W-:-:S11]  /*8b60*/  ISETP.GE.AND P1, PT, R207, R4, PT ;  /* 0x00000004cf00720c */ /* 0x000fd60003f26270 */
[----:B------:R-:W-:Y:S05]  /*8b70*/  @P0 BRA `(.L_x_2595) ;  /* 0x0000000000a80947 */ /* 0x000fea0003800000 */
[----:B------:R-:W1:Y:S01]  /*8b80*/  LDS.128 R4, [R3+0x20400] ;  /* 0x0204000003047984 */ /* 0x000e620000000c00 */
[----:B------:R-:W-:Y:S01]  /*8b90*/  SHF.R.U32.HI R32, RZ, 0x10, R29 ;  /* 0x00000010ff207819 */ /* 0x000fe2000001161d */
[----:B------:R-:W-:Y:S01]  /*8ba0*/  HADD2.F32 R33, -RZ, R41.H0_H0 ;  /* 0x20000029ff217230 */ /* 0x000fe20000004100 */
[----:B------:R-:W-:Y:S02]  /*8bb0*/  SHF.R.U32.HI R34, RZ, 0x10, R31 ;  /* 0x00000010ff227819 */ /* 0x000fe4000001161f */
[----:B------:R-:W-:Y:S01]  /*8bc0*/  SHF.R.U64 R39, R28, 0x10, R29 ;  /* 0x000000101c277819 */ /* 0x000fe2000000121d */
[----:B------:R-:W-:Y:S01]  /*8bd0*/  HADD2.F32 R32, -RZ, R32.H0_H0 ;  /* 0x20000020ff207230 */ /* 0x000fe20000004100 */
[----:B------:R-:W-:Y:S01]  /*8be0*/  SHF.R.U64 R38, R30, 0x10, R31 ;  /* 0x000000101e267819 */ /* 0x000fe2000000121f */
[----:B------:R-:W-:Y:S02]  /*8bf0*/  HADD2.F32 R34, -RZ, R34.H0_H0 ;  /* 0x20000022ff227230 */ /* 0x000fe40000004100 */
[----:B------:R-:W-:-:S02]  /*8c00*/  HADD2.F32 R31, -RZ, R43.H0_H0 ;  /* 0x2000002bff1f7230 */ /* 0x000fc40000004100 */
[--C-:B-1----:R-:W-:Y:S02]  /*8c10*/  HADD2.F32 R29, -RZ, R7.reuse.H0_H0 ;  /* 0x20000007ff1d7230 */ /* 0x102fe40000004100 */
[----:B------:R-:W-:Y:S02]  /*8c20*/  HADD2.F32 R30, -RZ, R7.H1_H1 ;  /* 0x30000007ff1e7230 */ /* 0x000fe40000004100 */
[--C-:B------:R-:W-:Y:S02]  /*8c30*/  HADD2.F32 R7, -RZ, R4.reuse.H0_H0 ;  /* 0x20000004ff077230 */ /* 0x100fe40000004100 */
[----:B------:R-:W-:Y:S02]  /*8c40*/  HADD2.F32 R4, -RZ, R4.H1_H1 ;  /* 0x30000004ff047230 */ /* 0x000fe40000004100 */
[C---:B------:R-:W-:Y:S01]  /*8c50*/  FMUL.FTZ R36, R30.reuse, R34 ;  /* 0x000000221e247220 */ /* 0x040fe20000410000 */
[----:B0-----:R-:W-:Y:S01]  /*8c60*/  FMUL.FTZ R35, R30, R32 ;  /* 0x000000201e237220 */ /* 0x001fe20000410000 */
[----:B------:R-:W-:-:S02]  /*8c70*/  HADD2.F32 R15, -RZ, R6.H0_H0 ;  /* 0x20000006ff0f7230 */ /* 0x000fc40000004100 */
[C---:B------:R-:W-:Y:S01]  /*8c80*/  FMUL.FTZ R30, R4.reuse, R33 ;  /* 0x00000021041e7220 */ /* 0x040fe20000410000 */
[C---:B------:R-:W-:Y:S01]  /*8c90*/  FFMA.FTZ R36, R29.reuse, R32, -R36 ;  /* 0x000000201d247223 */ /* 0x040fe20000010824 */
[----:B------:R-:W-:Y:S01]  /*8ca0*/  FFMA.FTZ R37, R29, R34, R35 ;  /* 0x000000221d257223 */ /* 0x000fe20000010023 */
[----:B------:R-:W-:Y:S02]  /*8cb0*/  HADD2.F32 R28, -RZ, R6.H1_H1 ;  /* 0x30000006ff1c7230 */ /* 0x000fe40000004100 */
[-C--:B------:R-:W-:Y:S01]  /*8cc0*/  FMUL.FTZ R34, R4, R31.reuse ;  /* 0x0000001f04227220 */ /* 0x080fe20000410000 */
[C---:B------:R-:W-:Y:S01]  /*8cd0*/  FFMA.FTZ R32, R7.reuse, R31, -R30 ;  /* 0x0000001f07207223 */ /* 0x040fe2000001081e */
[----:B------:R-:W-:Y:S02]  /*8ce0*/  HADD2.F32 R6, -RZ, R5.H0_H0 ;  /* 0x20000005ff067230 */ /* 0x000fe40000004100 */
[----:B------:R-:W-:Y:S02]  /*8cf0*/  HADD2.F32 R31, -RZ, R41.H1_H1 ;  /* 0x30000029ff1f7230 */ /* 0x000fe40000004100 */
[----:B------:R-:W-:Y:S01]  /*8d00*/  FFMA.FTZ R33, R7, R33, R34 ;  /* 0x0000002107217223 */ /* 0x000fe20000010022 */
[----:B------:R-:W-:-:S02]  /*8d10*/  HADD2.F32 R5, -RZ, R5.H1_H1 ;  /* 0x30000005ff057230 */ /* 0x000fc40000004100 */
[----:B------:R-:W-:Y:S02]  /*8d20*/  HADD2.F32 R29, -RZ, R43.H1_H1 ;  /* 0x3000002bff1d7230 */ /* 0x000fe40000004100 */
[C---:B------:R-:W-:Y:S01]  /*8d30*/  FMUL.FTZ R34, R28.reuse, R31 ;  /* 0x0000001f1c227220 */ /* 0x040fe20000410000 */
[----:B------:R-:W-:Y:S02]  /*8d40*/  HADD2.F32 R30, -RZ, R38.H0_H0 ;  /* 0x20000026ff1e7230 */ /* 0x000fe40000004100 */
[----:B------:R-:W-:Y:S02]  /*8d50*/  HADD2.F32 R4, -RZ, R39.H0_H0 ;  /* 0x20000027ff047230 */ /* 0x000fe40000004100 */
[-C--:B------:R-:W-:Y:S01]  /*8d60*/  FMUL.FTZ R28, R28, R29.reuse ;  /* 0x0000001d1c1c7220 */ /* 0x080fe20000410000 */
[----:B------:R-:W-:Y:S01]  /*8d70*/  FFMA.FTZ R34, R15, R29, -R34 ;  /* 0x0000001d0f227223 */ /* 0x000fe20000010822 */
[C---:B------:R-:W-:Y:S01]  /*8d80*/  FMUL.FTZ R7, R5.reuse, R30 ;  /* 0x0000001e05077220 */ /* 0x040fe20000410000 */
[----:B------:R-:W-:Y:S01]  /*8d90*/  FMUL.FTZ R35, R5, R4 ;  /* 0x0000000405237220 */ /* 0x000fe20000410000 */
[----:B------:R-:W-:-:S02]  /*8da0*/  FFMA.FTZ R15, R15, R31, R28 ;  /* 0x0000001f0f0f7223 */ /* 0x000fc4000001001c */
[C---:B------:R-:W-:Y:S01]  /*8db0*/  FFMA.FTZ R5, R6.reuse, R4, -R7 ;  /* 0x0000000406057223 */ /* 0x040fe20000010807 */
[----:B------:R-:W-:Y:S01]  /*8dc0*/  F2FP.F16.F32.PACK_AB R7, R37, R36 ;  /* 0x000000242507723e */ /* 0x000fe200000000ff */
[----:B------:R-:W-:Y:S01]  /*8dd0*/  FFMA.FTZ R30, R6, R30, R35 ;  /* 0x0000001e061e7223 */ /* 0x000fe20000010023 */
[----:B------:R-:W-:Y:S02]  /*8de0*/  F2FP.F16.F32.PACK_AB R4, R33, R32 ;  /* 0x000000202104723e */ /* 0x000fe400000000ff */
[----:B------:R-:W-:Y:S02]  /*8df0*/  F2FP.F16.F32.PACK_AB R6, R15, R34 ;  /* 0x000000220f06723e */ /* 0x000fe400000000ff */
[----:B------:R-:W-:-:S05]  /*8e00*/  F2FP.F16.F32.PACK_AB R5, R30, R5 ;  /* 0x000000051e05723e */ /* 0x000fca00000000ff */
[----:B------:R1:W-:Y:S02]  /*8e10*/  STS.128 [R3+0x20400], R4 ;  /* 0x0204000403007388 */ /* 0x0003e40000000c00 */
.L_x_2595:
[----:B------:R-:W-:Y:S05]  /*8e20*/  BSYNC B2 ;  /* 0x0000000000027941 */ /* 0x000fea0003800000 */
.L_x_2594:
[----:B------:R-:W-:Y:S05]  /*8e30*/  @P1 BRA `(.L_x_2593) ;  /* 0x0000000000a81947 */ /* 0x000fea0003800000 */
[----:B-1----:R-:W1:Y:S01]  /*8e40*/  LDS.128 R4, [R0] ;  /* 0x0000000000047984 */ /* 0x002e620000000c00 */
[----:B------:R-:W-:Y:S01]  /*8e50*/  SHF.R.U32.HI R28, RZ, 0x10, R25 ;  /* 0x00000010ff1c7819 */ /* 0x000fe20000011619 */
[----:B------:R-:W-:Y:S01]  /*8e60*/  HADD2.F32 R29, -RZ, R42.H0_H0 ;  /* 0x2000002aff1d7230 */ /* 0x000fe20000004100 */
[----:B------:R-:W-:Y:S02]  /*8e70*/  SHF.R.U32.HI R30, RZ, 0x10, R21 ;  /* 0x00000010ff1e7819 */ /* 0x000fe40000011615 */
[----:B0-----:R-:W-:Y:S01]  /*8e80*/  SHF.R.U64 R35, R24, 0x10, R25 ;  /* 0x0000001018237819 */ /* 0x001fe20000001219 */
        /* <DEDUP_REMOVED lines=9> */
[----:B------:R-:W-:Y:S01]  /*8f20*/  FMUL.FTZ R31, R24, R28 ;  /* 0x0000001c181f7220 */ /* 0x000fe20000410000 */
[----:B------:R-:W-:-:S02]  /*8f30*/  HADD2.F32 R15, -RZ, R6.H0_H0 ;  /* 0x20000006ff0f7230 */ /* 0x000fc40000004100 */
[C---:B------:R-:W-:Y:S01]  /*8f40*/  FMUL.FTZ R24, R4.reuse, R29 ;  /* 0x0000001d04187220 */ /* 0x040fe20000410000 */
[C---:B------:R-:W-:Y:S01]  /*8f50*/  FFMA.FTZ R32, R21.reuse, R28, -R32 ;  /* 0x0000001c15207223 */ /* 0x040fe20000010820 */
[----:B------:R-:W-:Y:S01]  /*8f60*/  FFMA.FTZ R33, R21, R30, R31 ;  /* 0x0000001e15217223 */ /* 0x000fe2000001001f */
[----:B------:R-:W-:Y:S02]  /*8f70*/  HADD2.F32 R20, -RZ, R6.H1_H1 ;  /* 0x30000006ff147230 */ /* 0x000fe40000004100 */
[-C--:B------:R-:W-:Y:S01]  /*8f80*/  FMUL.FTZ R30, R4, R25.reuse ;  /* 0x00000019041e7220 */ /* 0x080fe20000410000 */
[C---:B------:R-:W-:Y:S01]  /*8f90*/  FFMA.FTZ R28, R7.reuse, R25, -R24 ;  /* 0x00000019071c7223 */ /* 0x040fe20000010818 */
[--C-:B------:R-:W-:Y:S02]  /*8fa0*/  HADD2.F32 R6, -RZ, R5.reuse.H0_H0 ;  /* 0x20000005ff067230 */ /* 0x100fe40000004100 */
        /* <DEDUP_REMOVED lines=18> */
[----:B------:R2:W-:Y:S02]  /*90d0*/  STS.128 [R0], R4 ;  /* 0x0000000400007388 */ /* 0x0005e40000000c00 */
.L_x_2593:
[----:B------:R-:W-:Y:S05]  /*90e0*/  BSYNC B1 ;  /* 0x0000000000017941 */ /* 0x000fea0003800000 */
.L_x_2592:
        /* <DEDUP_REMOVED lines=8> */
[----:B------:R-:W1:Y:S01]  /*9170*/  LDS.128 R4, [R3+0x21400] ;  /* 0x0214000003047984 */ /* 0x000e620000000c00 */
[----:B------:R-:W-:Y:S01]  /*9180*/  SHF.R.U64 R30, R26, 0x10, R27 ;  /* 0x000000101a1e7819 */ /* 0x000fe2000000121b */
[----:B------:R-:W-:Y:S01]  /*9190*/  HADD2.F32 R25, -RZ, R45.H0_H0 ;  /* 0x2000002dff197230 */ /* 0x000fe20000004100 */
[----:B------:R-:W-:Y:S01]  /*91a0*/  SHF.R.U32.HI R24, RZ, 0x10, R13 ;  /* 0x00000010ff187819 */ /* 0x000fe2000001160d */
[----:B------:R-:W-:Y:S01]  /*91b0*/  HADD2.F32 R21, -RZ, R46.H1_H1 ;  /* 0x3000002eff157230 */ /* 0x000fe20000004100 */
[----:B------:R-:W-:Y:S02]  /*91c0*/  SHF.R.U32.HI R26, RZ, 0x10, R27 ;  /* 0x00000010ff1a7819 */ /* 0x000fe4000001161b */
        /* <DEDUP_REMOVED lines=19> */
[----:B------:R-:W-:-:S02]  /*9300*/  HADD2.F32 R15, -RZ, R47.H0_H0 ;  /* 0x2000002fff0f7230 */ /* 0x000fc40000004100 */
[----:B------:R-:W-:Y:S02]  /*9310*/  HADD2.F32 R5, -RZ, R5.H1_H1 ;  /* 0x30000005ff057230 */ /* 0x000fe40000004100 */
[C---:B------:R-:W-:Y:S01]  /*9320*/  FMUL.FTZ R27, R13.reuse, R21 ;  /* 0x000000150d1b7220 */ /* 0x040fe20000410000 */
[----:B------:R-:W-:Y:S02]  /*9330*/  HADD2.F32 R20, -RZ, R30.H0_H0 ;  /* 0x2000001eff147230 */ /* 0x000fe40000004100 */
[-C--:B------:R-:W-:Y:S01]  /*9340*/  FMUL.FTZ R26, R13, R15.reuse ;  /* 0x0000000f0d1a7220 */ /* 0x080fe20000410000 */
[----:B------:R-:W-:Y:S02]  /*9350*/  HADD2.F32 R4, -RZ, R31.H0_H0 ;  /* 0x2000001fff047230 */ /* 0x000fe40000004100 */
[C---:B------:R-:W-:Y:S01]  /*9360*/  FFMA.FTZ R27, R12.reuse, R15, -R27 ;  /* 0x0000000f0c1b7223 */ /* 0x040fe2000001081b */
[C---:B------:R-:W-:Y:S01]  /*9370*/  FMUL.FTZ R7, R5.reuse, R20 ;  /* 0x0000001405077220 */ /* 0x040fe20000410000 */
[----:B------:R-:W-:Y:S01]  /*9380*/  FFMA.FTZ R26, R12, R21, R26 ;  /* 0x000000150c1a7223 */ /* 0x000fe2000001001a */
[----:B------:R-:W-:-:S02]  /*9390*/  FMUL.FTZ R13, R5, R4 ;  /* 0x00000004050d7220 */ /* 0x000fc40000410000 */
[C---:B------:R-:W-:Y:S01]  /*93a0*/  FFMA.FTZ R5, R6.reuse, R4, -R7 ;  /* 0x0000000406057223 */ /* 0x040fe20000010807 */
[----:B------:R-:W-:Y:S01]  /*93b0*/  F2FP.F16.F32.PACK_AB R7, R29, R28 ;  /* 0x0000001c1d07723e */ /* 0x000fe200000000ff */
[----:B------:R-:W-:Y:S01]  /*93c0*/  FFMA.FTZ R20, R6, R20, R13 ;  /* 0x0000001406147223 */ /* 0x000fe2000001000d */
[----:B------:R-:W-:Y:S02]  /*93d0*/  F2FP.F16.F32.PACK_AB R6, R26, R27 ;  /* 0x0000001b1a06723e */ /* 0x000fe400000000ff */
[----:B------:R-:W-:Y:S02]  /*93e0*/  F2FP.F16.F32.PACK_AB R4, R25, R24 ;  /* 0x000000181904723e */ /* 0x000fe400000000ff */
[----:B------:R-:W-:-:S05]  /*93f0*/  F2FP.F16.F32.PACK_AB R5, R20, R5 ;  /* 0x000000051405723e */ /* 0x000fca00000000ff */
[----:B------:R1:W-:Y:S02]  /*9400*/  STS.128 [R3+0x21400], R4 ;  /* 0x0214000403007388 */ /* 0x0003e40000000c00 */
.L_x_2598:
[----:B------:R-:W-:Y:S05]  /*9410*/  BSYNC B1 ;  /* 0x0000000000017941 */ /* 0x000fea0003800000 */
.L_x_2597:
[----:B------:R-:W-:Y:S05]  /*9420*/  @P1 BRA `(.L_x_2596) ;  /* 0x0000001400d81947 */ /* 0x000fea0003800000 */
[----:B-1----:R-:W1:Y:S01]  /*9430*/  LDS.128 R4, [R0+0x1000] ;  /* 0x0010000000047984 */ /* 0x002e620000000c00 */
[----:B------:R-:W-:Y:S01]  /*9440*/  SHF.R.U32.HI R15, RZ, 0x10, R11 ;  /* 0x00000010ff0f7819 */ /* 0x000fe2000001160b */
[----:B------:R-:W-:Y:S01]  /*9450*/  HADD2.F32 R13, -RZ, R46.H0_H0 ;  /* 0x2000002eff0d7230 */ /* 0x000fe20000004100 */
[----:B------:R-:W-:Y:S02]  /*9460*/  SHF.R.U32.HI R12, RZ, 0x10, R9 ;  /* 0x00000010ff0c7819 */ /* 0x000fe40000011609 */
[----:B------:R-:W-:Y:S01]  /*9470*/  SHF.R.U64 R25, R10, 0x10, R11 ;  /* 0x000000100a197819 */ /* 0x000fe2000000120b */
[----:B------:R-:W-:Y:S01]  /*9480*/  HADD2.F32 R15, -RZ, R15.H0_H0 ;  /* 0x2000000fff0f7230 */ /* 0x000fe20000004100 */
[----:B------:R-:W-:Y:S01]  /*9490*/  SHF.R.U64 R26, R8, 0x10, R9 ;  /* 0x00000010081a7819 */ /* 0x000fe20000001209 */
[----:B------:R-:W-:Y:S02]  /*94a0*/  HADD2.F32 R12, -RZ, R12.H0_H0 ;  /* 0x2000000cff0c7230 */ /* 0x000fe40000004100 */
[----:B------:R-:W-:-:S02]  /*94b0*/  HADD2.F32 R11, -RZ, R47.H1_H1 ;  /* 0x3000002fff0b7230 */ /* 0x000fc40000004100 */
[--C-:B-1----:R-:W-:Y:S02]  /*94c0*/  HADD2.F32 R10, -RZ, R7.reuse.H1_H1 ;  /* 0x30000007ff0a7230 */ /* 0x102fe40000004100 */
[--C-:B------:R-:W-:Y:S02]  /*94d0*/  HADD2.F32 R3, -RZ, R4.reuse.H0_H0 ;  /* 0x20000004ff037230 */ /* 0x100fe40000004100 */
[----:B------:R-:W-:Y:S02]  /*94e0*/  HADD2.F32 R4, -RZ, R4.H1_H1 ;  /* 0x30000004ff047230 */ /* 0x000fe40000004100 */
[C---:B------:R-:W-:Y:S01]  /*94f0*/  FMUL.FTZ R20, R10.reuse, R15 ;  /* 0x0000000f0a147220 */ /* 0x040fe20000410000 */
[----:B------:R-:W-:Y:S02]  /*9500*/  HADD2.F32 R9, -RZ, R7.H0_H0 ;  /* 0x20000007ff097230 */ /* 0x000fe40000004100 */
[----:B------:R-:W-:Y:S01]  /*9510*/  FMUL.FTZ R24, R10, R12 ;  /* 0x0000000c0a187220 */ /* 0x000fe20000410000 */
[----:B------:R-:W-:-:S02]  /*9520*/  HADD2.F32 R7, -RZ, R6.H0_H0 ;  /* 0x20000006ff077230 */ /* 0x000fc40000004100 */
[C---:B------:R-:W-:Y:S01]  /*9530*/  FMUL.FTZ R10, R4.reuse, R13 ;  /* 0x0000000d040a7220 */ /* 0x040fe20000410000 */
[----:B------:R-:W-:Y:S02]  /*9540*/  HADD2.F32 R8, -RZ, R6.H1_H1 ;  /* 0x30000006ff087230 */ /* 0x000fe40000004100 */
[----:B------:R-:W-:Y:S01]  /*9550*/  FFMA.FTZ R21, R9, R12, -R20 ;  /* 0x0000000c09157223 */ /* 0x000fe20000010814 */
[-C--:B------:R-:W-:Y:S01]  /*9560*/  FMUL.FTZ R12, R4, R11.reuse ;  /* 0x0000000b040c7220 */ /* 0x080fe20000410000 */
[----:B------:R-:W-:Y:S01]  /*9570*/  FFMA.FTZ R11, R3, R11, -R10 ;  /* 0x0000000b030b7223 */ /* 0x000fe2000001080a */
[--C-:B------:R-:W-:Y:S02]  /*9580*/  HADD2.F32 R10, -RZ, R14.reuse.H0_H0 ;  /* 0x2000000eff0a7230 */ /* 0x100fe40000004100 */
[----:B------:R-:W-:Y:S01]  /*9590*/  FFMA.FTZ R24, R9, R15, R24 ;  /* 0x0000000f09187223 */ /* 0x000fe20000010018 */
[----:B------:R-:W-:Y:S02]  /*95a0*/  HADD2.F32 R6, -RZ, R5.H0_H0 ;  /* 0x20000005ff067230 */ /* 0x000fe40000004100 */
[----:B------:R-:W-:Y:S01]  /*95b0*/  FFMA.FTZ R12, R3, R13, R12 ;  /* 0x0000000d030c7223 */ /* 0x000fe2000001000c */
[----:B------:R-:W-:-:S02]  /*95c0*/  HADD2.F32 R14, -RZ, R14.H1_H1 ;  /* 0x3000000eff0e7230 */ /* 0x000fc40000004100 */
[C---:B------:R-:W-:Y:S01]  /*95d0*/  FMUL.FTZ R20, R8.reuse, R10 ;  /* 0x0000000a08147220 */ /* 0x040fe20000410000 */
[----:B------:R-:W-:Y:S02]  /*95e0*/  HADD2.F32 R5, -RZ, R5.H1_H1 ;  /* 0x30000005ff057230 */ /* 0x000fe40000004100 */
[----:B------:R-:W-:Y:S02]  /*95f0*/  HADD2.F32 R9, -RZ, R25.H0_H0 ;  /* 0x20000019ff097230 */ /* 0x000fe40000004100 */
[-C--:B------:R-:W-:Y:S01]  /*9600*/  FMUL.FTZ R13, R8, R14.reuse ;  /* 0x0000000e080d7220 */ /* 0x080fe20000410000 */
[----:B------:R-:W-:Y:S02]  /*9610*/  HADD2.F32 R4, -RZ, R26.H0_H0 ;  /* 0x2000001aff047230 */ /* 0x000fe40000004100 */
[----:B------:R-:W-:Y:S01]  /*9620*/  FFMA.FTZ R20, R7, R14, -R20 ;  /* 0x0000000e07147223 */ /* 0x000fe20000010814 */
[----:B------:R-:W-:Y:S01]  /*9630*/  FMUL.FTZ R3, R5, R9 ;  /* 0x0000000905037220 */ /* 0x000fe20000410000 */
[----:B------:R-:W-:Y:S01]  /*9640*/  FFMA.FTZ R13, R7, R10, R13 ;  /* 0x0000000a070d7223 */ /* 0x000fe2000001000d */
[-C--:B------:R-:W-:Y:S01]  /*9650*/  FMUL.FTZ R8, R5, R4.reuse ;  /* 0x0000000405087220 */ /* 0x080fe20000410000 */
[----:B------:R-:W-:Y:S01]  /*9660*/  F2FP.F16.F32.PACK_AB R7, R24, R21 ;  /* 0x000000151807723e */ /* 0x000fe200000000ff */
[----:B------:R-:W-:Y:S01]  /*9670*/  FFMA.FTZ R3, R6, R4, -R3 ;  /* 0x0000000406037223 */ /* 0x000fe20000010803 */
[----:B------:R-:W-:Y:S01]  /*9680*/  F2FP.F16.F32.PACK_AB R4, R12, R11 ;  /* 0x0000000b0c04723e */ /* 0x000fe200000000ff */
[----:B------:R-:W-:Y:S01]  /*9690*/  FFMA.FTZ R8, R6, R9, R8 ;  /* 0x0000000906087223 */ /* 0x000fe20000010008 */
[----:B------:R-:W-:-:S04]  /*96a0*/  F2FP.F16.F32.PACK_AB R6, R13, R20 ;  /* 0x000000140d06723e */ /* 0x000fc800000000ff */
[----:B------:R-:W-:-:S05]  /*96b0*/  F2FP.F16.F32.PACK_AB R5, R8, R3 ;  /* 0x000000030805723e */ /* 0x000fca00000000ff */
[----:B------:R3:W-:Y:S01]  /*96c0*/  STS.128 [R0+0x1000], R4 ;  /* 0x0010000400007388 */ /* 0x0007e20000000c00 */
[----:B------:R-:W-:Y:S05]  /*96d0*/  BRA `(.L_x_2596) ;  /* 0x00000014002c7947 */ /* 0x000fea0003800000 */
.L_x_2583:
[----:B------:R-:W0:Y:S01]  /*96e0*/  S2R R0, SR_TID.X ;  /* 0x0000000000007919 */ /* 0x000e220000002100 */
[----:B------:R-:W1:Y:S01]  /*96f0*/  LDC R34, c[0x0][0x448] ;  /* 0x00011200ff227b82 */ /* 0x000e620000000800 */
[----:B------:R-:W-:Y:S01]  /*9700*/  ULDC.64 UR4, c[0x0][0x3f8] ;  /* 0x0000fe0000047ab9 */ /* 0x000fe20000000a00 */
[----:B------:R-:W-:Y:S01]  /*9710*/  ULDC.64 UR6, c[0x0][0x408] ;  /* 0x0001020000067ab9 */ /* 0x000fe20000000a00 */
[----:B------:R-:W-:Y:S02]  /*9720*/  IMAD.MOV.U32 R27, RZ, RZ, R29 ;  /* 0x000000ffff1b7224 */ /* 0x000fe400078e001d */
[----:B------:R-:W-:Y:S01]  /*9730*/  IMAD.MOV.U32 R4, RZ, RZ, R24 ;  /* 0x000000ffff047224 */ /* 0x000fe200078e0018 */
[----:B-1----:R-:W-:Y:S01]  /*9740*/  ISETP.NE.AND P0, PT, R34, 0x1, PT ;  /* 0x000000012200780c */ /* 0x002fe20003f05270 */
[----:B0-----:R-:W-:-:S05]  /*9750*/  VIADD R0, R0, 0xffffff80 ;  /* 0xffffff8000007836 */ /* 0x001fca0000000000 */
[----:B------:R-:W-:-:S07]  /*9760*/  SHF.R.S32.HI R3, RZ, 0x1f, R0 ;  /* 0x0000001fff037819 */ /* 0x000fce0000011400 */
[----:B------:R-:W0:Y:S01]  /*9770*/  @P0 LDC R5, c[0x0][0x450] ;  /* 0x00011400ff050b82 */ /* 0x000e220000000800 */
[----:B------:R-:W-:-:S04]  /*9780*/  LEA.HI R3, R3, R0, RZ, 0x2 ;  /* 0x0000000003037211 */ /* 0x000fc800078f10ff */
[----:B------:R-:W-:-:S05]  /*9790*/  LOP3.LUT R3, R3, 0xfffffffc, RZ, 0xc0, !PT ;  /* 0xfffffffc03037812 */ /* 0x000fca00078ec0ff */
[----:B------:R-:W-:Y:S02]  /*97a0*/  IMAD.IADD R3, R0, 0x1, -R3 ;  /* 0x0000000100037824 */ /* 0x000fe400078e0a03 */
[----:B------:R-:W1:Y:S02]  /*97b0*/  @P0 LDC R0, c[0x0][0x44c] ;  /* 0x00011300ff000b82 */ /* 0x000e640000000800 */
[----:B------:R-:W-:-:S04]  /*97c0*/  IMAD R3, R3, 0x20, R37 ;  /* 0x0000002003037824 */ /* 0x000fc800078e0225 */
[----:B-1----:R-:W-:-:S05]  /*97d0*/  @P0 IMAD.HI.U32 R0, R3, R0, RZ ;  /* 0x0000000003000227 */ /* 0x002fca00078e00ff */
[----:B0-----:R-:W-:Y:S01]  /*97e0*/  @P0 SHF.R.U32.HI R3, RZ, R5, R0 ;  /* 0x00000005ff030219 */ /* 0x001fe20000011600 */
[----:B------:R-:W-:-:S03]  /*97f0*/  IMAD.MOV.U32 R5, RZ, RZ, R31 ;  /* 0x000000ffff057224 */ /* 0x000fc600078e001f */
        /* <DEDUP_REMOVED lines=17> */
[----:B------:R-:W0:Y:S01]  /*9910*/  LDC R39, c[0x0][0x3f4] ;  /* 0x0000fd00ff277b82 */ /* 0x000e220000000800 */
[----:B------:R-:W1:Y:S01]  /*9920*/  SHFL.IDX PT, R3, R25, RZ, 0x1c1f ;  /* 0x001c1fff19037589 */ /* 0x000e6200000e0000 */
[----:B------:R-:W-:-:S03]  /*9930*/  IMAD R34, R23, R34, RZ ;  /* 0x0000002217227224 */ /* 0x000fc600078e02ff */
[----:B------:R-:W2:Y:S04]  /*9940*/  SHFL.IDX PT, R0, R26, RZ, 0x1c1f ;  /* 0x001c1fff1a007589 */ /* 0x000ea800000e0000 */
[----:B------:R-:W3:Y:S04]  /*9950*/  SHFL.IDX PT, R14, R27, RZ, 0x1c1f ;  /* 0x001c1fff1b0e7589 */ /* 0x000ee800000e0000 */
[----:B------:R-:W4:Y:S01]  /*9960*/  SHFL.IDX PT, R4, R24, RZ, 0x1c1f ;  /* 0x001c1fff18047589 */ /* 0x000f2200000e0000 */
[----:B0-----:R-:W-:-:S04]  /*9970*/  ISETP.GE.AND P0, PT, R16, R39, PT ;  /* 0x000000271000720c */ /* 0x001fc80003f06270 */
[----:B------:R-:W-:-:S13]  /*9980*/  ISETP.GE.OR P1, PT, R37, R34, P0 ;  /* 0x000000222500720c */ /* 0x000fda0000726670 */
[C---:B------:R-:W-:Y:S01]  /*9990*/  @!P1 IMAD.SHL.U32 R5, R16.reuse, 0x2, RZ ;  /* 0x0000000210059824 */ /* 0x040fe200078e00ff */
[----:B------:R-:W-:-:S04]  /*99a0*/  @!P1 SHF.L.U64.HI R21, R16, 0x1, R17 ;  /* 0x0000000110159819 */ /* 0x000fc80000010211 */
[----:B-1----:R-:W-:-:S04]  /*99b0*/  @!P1 IADD3 R6, P2, R3, R5, RZ ;  /* 0x0000000503069210 */ /* 0x002fc80007f5e0ff */
[----:B--2---:R-:W-:-:S05]  /*99c0*/  @!P1 IADD3.X R7, R0, R21, RZ, P2, !PT ;  /* 0x0000001500079210 */ /* 0x004fca00017fe4ff */
[----:B------:R-:W2:Y:S01]  /*99d0*/  @!P1 LD.E.128 R8, desc[UR42][R6.64] ;  /* 0x0000002a06089980 */ /* 0x000ea2000c101d00 */
[----:B---3--:R-:W-:-:S05]  /*99e0*/  @!P1 IADD3 R14, P2, R14, R5, RZ ;  /* 0x000000050e0e9210 */ /* 0x008fca0007f5e0ff */
[----:B----4-:R-:W-:-:S04]  /*99f0*/  @!P1 IMAD.X R3, R4, 0x1, R21, P2 ;  /* 0x0000000104039824 */ /* 0x010fc800010e0615 */
[----:B------:R-:W-:-:S05]  /*9a00*/  @!P1 IMAD.MOV.U32 R15, RZ, RZ, R3 ;  /* 0x000000ffff0f9224 */ /* 0x000fca00078e0003 */
[----:B------:R0:W3:Y:S01]  /*9a10*/  @!P1 LD.E.128 R4, desc[UR42][R14.64] ;  /* 0x0000002a0e049980 */ /* 0x0000e2000c101d00 */
[----:B------:R-:W-:Y:S02]  /*9a20*/  CS2R R30, SRZ ;  /* 0x00000000001e7805 */ /* 0x000fe4000001ff00 */
[----:B------:R-:W-:Y:S02]  /*9a30*/  CS2R R20, SRZ ;  /* 0x0000000000147805 */ /* 0x000fe4000001ff00 */
[----:B------:R-:W-:Y:S01]  /*9a40*/  CS2R R28, SRZ ;  /* 0x00000000001c7805 */ /* 0x000fe2000001ff00 */
[----:B------:R-:W1:Y:S01]  /*9a50*/  SHFL.IDX PT, R24, R24, 0x1, 0x1c1f ;  /* 0x003c1f0018187f89 */ /* 0x000e6200000e0000 */
[----:B------:R-:W-:-:S03]  /*9a60*/  CS2R R32, SRZ ;  /* 0x0000000000207805 */ /* 0x000fc6000001ff00 */
[----:B0-----:R0:W4:Y:S01]  /*9a70*/  SHFL.IDX PT, R14, R27, 0x1, 0x1c1f ;  /* 0x003c1f001b0e7f89 */ /* 0x00112200000e0000 */
[----:B--2---:R-:W-:Y:S02]  /*9a80*/  @!P1 IMAD.MOV.U32 R30, RZ, RZ, R8 ;  /* 0x000000ffff1e9224 */ /* 0x004fe400078e0008 */
[----:B------:R-:W-:Y:S02]  /*9a90*/  @!P1 IMAD.MOV.U32 R31, RZ, RZ, R9 ;  /* 0x000000ffff1f9224 */ /* 0x000fe400078e0009 */
[----:B------:R-:W-:Y:S02]  /*9aa0*/  IMAD.MOV.U32 R0, RZ, RZ, R30 ;  /* 0x000000ffff007224 */ /* 0x000fe400078e001e */
[----:B------:R-:W-:Y:S02]  /*9ab0*/  IMAD.MOV.U32 R3, RZ, RZ, R31 ;  /* 0x000000ffff037224 */ /* 0x000fe400078e001f */
[----:B------:R-:W-:Y:S01]  /*9ac0*/  @!P1 IMAD.MOV.U32 R32, RZ, RZ, R10 ;  /* 0x000000ffff209224 */ /* 0x000fe200078e000a */
[----:B------:R-:W-:Y:S01]  /*9ad0*/  PRMT R51, R51, 0x5410, R0 ;  /* 0x0000541033337816 */ /* 0x000fe20000000000 */
[----:B------:R-:W-:Y:S01]  /*9ae0*/  @!P1 IMAD.MOV.U32 R33, RZ, RZ, R11 ;  /* 0x000000ffff219224 */ /* 0x000fe200078e000b */
[----:B------:R-:W-:Y:S01]  /*9af0*/  PRMT R38, R38, 0x5410, R3 ;  /* 0x0000541026267816 */ /* 0x000fe20000000003 */
[----:B------:R0:W2:Y:S01]  /*9b00*/  SHFL.IDX PT, R0, R26, 0x1, 0x1c1f ;  /* 0x003c1f001a007f89 */ /* 0x0000a200000e0000 */
[----:B------:R-:W-:-:S02]  /*9b10*/  IMAD.MOV.U32 R8, RZ, RZ, R32 ;  /* 0x000000ffff087224 */ /* 0x000fc400078e0020 */
[----:B---3--:R-:W-:Y:S01]  /*9b20*/  @!P1 IMAD.MOV.U32 R20, RZ, RZ, R4 ;  /* 0x000000ffff149224 */ /* 0x008fe200078e0004 */
[----:B------:R0:W3:Y:S01]  /*9b30*/  SHFL.IDX PT, R3, R25, 0x1, 0x1c1f ;  /* 0x003c1f0019037f89 */ /* 0x0000e200000e0000 */
[----:B------:R-:W-:Y:S02]  /*9b40*/  @!P1 IMAD.MOV.U32 R21, RZ, RZ, R5 ;  /* 0x000000ffff159224 */ /* 0x000fe400078e0005 */
[----:B------:R-:W-:Y:S01]  /*9b50*/  @!P1 IMAD.MOV.U32 R29, RZ, RZ, R7 ;  /* 0x000000ffff1d9224 */ /* 0x000fe200078e0007 */
[----:B------:R-:W-:Y:S01]  /*9b60*/  MOV R4, R20 ;  /* 0x0000001400047202 */ /* 0x000fe20000000f00 */
[----:B------:R-:W-:Y:S02]  /*9b70*/  @!P1 IMAD.MOV.U32 R28, RZ, RZ, R6 ;  /* 0x000000ffff1c9224 */ /* 0x000fe400078e0006 */
[----:B------:R-:W-:Y:S02]  /*9b80*/  IMAD.MOV.U32 R5, RZ, RZ, R21 ;  /* 0x000000ffff057224 */ /* 0x000fe400078e0015 */
[----:B------:R-:W-:-:S02]  /*9b90*/  IMAD.MOV.U32 R7, RZ, RZ, R29 ;  /* 0x000000ffff077224 */ /* 0x000fc400078e001d */
[----:B------:R-:W-:Y:S01]  /*9ba0*/  IMAD.MOV.U32 R9, RZ, RZ, R33 ;  /* 0x000000ffff097224 */ /* 0x000fe200078e0021 */
[----:B------:R-:W-:Y:S01]  /*9bb0*/  PRMT R38, R5, 0x7610, R38 ;  /* 0x0000761005267816 */ /* 0x000fe20000000026 */
[----:B------:R-:W-:Y:S01]  /*9bc0*/  IMAD.MOV.U32 R6, RZ, RZ, R28 ;  /* 0x000000ffff067224 */ /* 0x000fe200078e001c */
[----:B------:R-:W-:Y:S02]  /*9bd0*/  PRMT R44, R4, 0x5410, R7 ;  /* 0x00005410042c7816 */ /* 0x000fe40000000007 */
[----:B------:R-:W-:Y:S02]  /*9be0*/  CS2R R4, SRZ ;  /* 0x0000000000047805 */ /* 0x000fe4000001ff00 */
[----:B------:R-:W-:Y:S02]  /*9bf0*/  PRMT R35, R8, 0x5410, R9 ;  /* 0x0000541008237816 */ /* 0x000fe40000000009 */
[----:B012-4-:R-:W-:-:S07]  /*9c00*/  PRMT R51, R6, 0x7610, R51 ;  /* 0x0000761006337816 */ /* 0x017fce0000000033 */
.L_x_2892:
[----:B------:R-:W2:Y:S01]  /*9c10*/  LDL R7, [R1+0x54] ;  /* 0x0000540001077983 */ /* 0x000ea20000100800 */
[----:B------:R-:W-:Y:S01]  /*9c20*/  VIADD R37, R37, 0x20 ;  /* 0x0000002025257836 */ /* 0x000fe20000000000 */
[----:B------:R-:W-:Y:S01]  /*9c30*/  BSSY B1, `(.L_x_2600) ;  /* 0x0000016000017945 */ /* 0x000fe20003800000 */
[----:B------:R-:W-:Y:S02]  /*9c40*/  CS2R R8, SRZ ;  /* 0x0000000000087805 */ /* 0x000fe4000001ff00 */
[----:B------:R-:W-:Y:S02]  /*9c50*/  CS2R R10, SRZ ;  /* 0x00000000000a7805 */ /* 0x000fe4000001ff00 */
[----:B------:R-:W-:Y:S02]  /*9c60*/  ISETP.GE.AND P1, PT, R37, R34, PT ;  /* 0x000000222500720c */ /* 0x000fe40003f26270 */
[----:B--2---:R-:W-:-:S04]  /*9c70*/  LEA.HI R6, R7, R7, RZ, 0x1 ;  /* 0x0000000707067211 */ /* 0x004fc800078f08ff */
[----:B------:R-:W-:-:S05]  /*9c80*/  LOP3.LUT R6, R6, 0xfffffffe, RZ, 0xc0, !PT ;  /* 0xfffffffe06067812 */ /* 0x000fca00078ec0ff */
[----:B------:R-:W-:Y:S01]  /*9c90*/  IMAD.IADD R13, R7, 0x1, -R6 ;  /* 0x00000001070d7824 */ /* 0x000fe200078e0a06 */
[----:B------:R-:W-:-:S04]  /*9ca0*/  CS2R R6, SRZ ;  /* 0x0000000000067805 */ /* 0x000fc8000001ff00 */
[----:B------:R-:W-:Y:S01]  /*9cb0*/  SHF.L.U32 R13, R13, 0x1f, RZ ;  /* 0x0000001f0d0d7819 */ /* 0x000fe200000006ff */
[----:B------:R-:W-:Y:S06]  /*9cc0*/  @P1 BRA `(.L_x_2601) ;  /* 0x0000000000301947 */ /* 0x000fec0003800000 */
[----:B------:R-:W-:Y:S02]  /*9cd0*/  CS2R R6, SRZ ;  /* 0x0000000000067805 */ /* 0x000fe4000001ff00 */
[----:B------:R-:W-:Y:S02]  /*9ce0*/  CS2R R8, SRZ ;  /* 0x0000000000087805 */ /* 0x000fe4000001ff00 */
[----:B------:R-:W-:Y:S01]  /*9cf0*/  CS2R R10, SRZ ;  /* 0x00000000000a7805 */ /* 0x000fe2000001ff00 */
[----:B------:R-:W-:Y:S06]  /*9d00*/  @P0 BRA `(.L_x_2601) ;  /* 0x0000000000200947 */ /* 0x000fec0003800000 */
[C---:B------:R-:W-:Y:S01]  /*9d10*/  IMAD.SHL.U32 R4, R16.reuse, 0x2, RZ ;  /* 0x0000000210047824 */ /* 0x040fe200078e00ff */
[----:B------:R-:W-:-:S04]  /*9d20*/  SHF.L.U64.HI R5, R16, 0x1, R17 ;  /* 0x0000000110057819 */ /* 0x000fc80000010211 */
[-C--:B---3--:R-:W-:Y:S02]  /*9d30*/  IADD3 R8, P1, R3, R4.reuse, RZ ;  /* 0x0000000403087210 */ /* 0x088fe40007f3e0ff */
[----:B------:R-:W-:-:S03]  /*9d40*/  IADD3 R4, P2, R14, R4, RZ ;  /* 0x000000040e047210 */ /* 0x000fc60007f5e0ff */
[--C-:B------:R-:W-:Y:S02]  /*9d50*/  IMAD.X R9, R0, 0x1, R5.reuse, P1 ;  /* 0x0000000100097824 */ /* 0x100fe400008e0605 */
[----:B------:R-:W-:-:S04]  /*9d60*/  IMAD.X R5, R24, 0x1, R5, P2 ;  /* 0x0000000118057824 */ /* 0x000fc800010e0605 */
[----:B------:R-:W5:Y:S04]  /*9d70*/  LD.E.128 R8, desc[UR42][R8.64] ;  /* 0x0000002a08087980 */ /* 0x000f68000c101d00 */
[----:B------:R-:W5:Y:S02]  /*9d80*/  LD.E.128 R4, desc[UR42][R4.64] ;  /* 0x0000002a04047980 */ /* 0x000f64000c101d00 */
.L_x_2601:
[----:B------:R-:W-:Y:S05]  /*9d90*/  BSYNC B1 ;  /* 0x0000000000017941 */ /* 0x000fea0003800000 */
.L_x_2600:
[----:B------:R-:W0:Y:S01]  /*9da0*/  SYNCS.PHASECHK.TRANS64.TRYWAIT P1, [R2+URZ+0x28c00], R13 ;  /* 0x028c000d020075a7 */ /* 0x000e22000802017f */
[----:B---3-5:R-:W-:Y:S01]  /*9db0*/  IMAD.MOV.U32 R3, RZ, RZ, R5 ;  /* 0x000000ffff037224 */ /* 0x028fe200078e0005 */
[----:B------:R-:W-:Y:S01]  /*9dc0*/  VIADDMNMX R34, R34, -R199, 0x40, PT ;  /* 0x0000004022227446 */ /* 0x000fe200038009c7 */
[C---:B------:R-:W-:Y:S01]  /*9dd0*/  VIADD R12, R193.reuse, 0x20 ;  /* 0x00000020c10c7836 */ /* 0x040fe20000000000 */
[----:B------:R-:W-:Y:S01]  /*9de0*/  MOV R15, R9 ;  /* 0x00000009000f7202 */ /* 0x000fe20000000f00 */
[----:B------:R-:W-:Y:S01]  /*9df0*/  IMAD.MOV.U32 R0, RZ, RZ, R4 ;  /* 0x000000ffff007224 */ /* 0x000fe200078e0004 */
[-C--:B------:R-:W-:Y:S01]  /*9e00*/  ISETP.GE.OR P2, PT, R193, R34.reuse, P0 ;  /* 0x00000022c100720c */ /* 0x080fe20000746670 */
[----:B------:R-:W-:Y:S01]  /*9e10*/  IMAD.MOV.U32 R14, RZ, RZ, R8 ;  /* 0x000000ffff0e7224 */ /* 0x000fe200078e0008 */
[----:B------:R-:W-:Y:S01]  /*9e20*/  PRMT R52, R3, 0x7610, R52 ;  /* 0x0000761003347816 */ /* 0x000fe20000000034 */
[----:B------:R-:W-:Y:S01]  /*9e30*/  IMAD.MOV.U32 R3, RZ, RZ, R6 ;  /* 0x000000ffff037224 */ /* 0x000fe200078e0006 */
[----:B------:R-:W-:Y:S01]  /*9e40*/  ISETP.GE.OR P0, PT, R12, R34, P0 ;  /* 0x000000220c00720c */ /* 0x000fe20000706670 */
[----:B------:R-:W-:Y:S01]  /*9e50*/  IMAD.MOV.U32 R12, RZ, RZ, R7 ;  /* 0x000000ffff0c7224 */ /* 0x000fe200078e0007 */
[----:B------:R-:W-:Y:S01]  /*9e60*/  PRMT R0, R0, 0x5410, R0 ;  /* 0x0000541000007816 */ /* 0x000fe20000000000 */
[----:B------:R-:W-:Y:S01]  /*9e70*/  BSSY B1, `(.L_x_2602) ;  /* 0x0000006000017945 */ /* 0x000fe20003800000 */
[----:B------:R-:W-:Y:S01]  /*9e80*/  PRMT R52, R52, 0x5410, R3 ;  /* 0x0000541034347816 */ /* 0x000fe20000000003 */
[----:B------:R-:W-:Y:S01]  /*9e90*/  IMAD.IADD R3, R16, 0x1, R39 ;  /* 0x0000000110037824 */ /* 0x000fe200078e0227 */
[----:B------:R-:W-:-:S02]  /*9ea0*/  PRMT R0, R12, 0x7610, R0 ;  /* 0x000076100c007816 */ /* 0x000fc40000000000 */
[----:B------:R-:W-:Y:S01]  /*9eb0*/  PRMT R53, R14, 0x5410, R15 ;  /* 0x000054100e357816 */ /* 0x000fe2000000000f */
[----:B0-----:R-:W-:Y:S06]  /*9ec0*/  @!P1 BRA `(.L_x_2603) ;  /* 0x0000016000549947 */ /* 0x001fec0003800000 */
.L_x_2893:
[----:B------:R-:W-:Y:S05]  /*9ed0*/  BSYNC B1 ;  /* 0x0000000000017941 */ /* 0x000fea0003800000 */
.L_x_2602:
[----:B------:R-:W-:Y:S01]  /*9ee0*/  BSSY B1, `(.L_x_2604) ;  /* 0x0000068000017945 */ /* 0x000fe20003800000 */
[----:B------:R-:W-:Y:S01]  /*9ef0*/  IMAD.MOV.U32 R54, RZ, RZ, R10 ;  /* 0x000000ffff367224 */ /* 0x000fe200078e000a */
[----:B------:R-:W-:Y:S01]  /*9f00*/  LOP3.LUT R3, R3, 0x38, RZ, 0xc0, !PT ;  /* 0x0000003803037812 */ /* 0x000fe200078ec0ff */
[----:B------:R-:W-:Y:S01]  /*9f10*/  IMAD.MOV.U32 R55, RZ, RZ, R11 ;  /* 0x000000ffff377224 */ /* 0x000fe200078e000b */
[----:B------:R-:W-:Y:S06]  /*9f20*/  @P2 BRA `(.L_x_2605) ;  /* 0x00000004008c2947 */ /* 0x000fec0003800000 */
[----:B------:R-:W1:Y:S01]  /*9f30*/  S2R R14, SR_TID.X ;  /* 0x00000000000e7919 */ /* 0x000e620000002100 */
[----:B------:R-:W-:Y:S01]  /*9f40*/  IMAD.SHL.U32 R12, R200, 0x40, RZ ;  /* 0x00000040c80c7824 */ /* 0x000fe200078e00ff */
[----:B------:R-:W-:Y:S01]  /*9f50*/  SHF.R.U64 R50, R30, 0x10, R31 ;  /* 0x000000101e327819 */ /* 0x000fe2000000121f */
[--C-:B------:R-:W-:Y:S01]  /*9f60*/  HADD2.F32 R39, -RZ, R38.reuse.H0_H0 ;  /* 0x20000026ff277230 */ /* 0x100fe20000004100 */
[--C-:B------:R-:W-:Y:S01]  /*9f70*/  SHF.R.U32.HI R34, RZ, 0x10, R21.reuse ;  /* 0x00000010ff227819 */ /* 0x100fe20000011615 */
[----:B------:R-:W-:Y:S01]  /*9f80*/  HADD2.F32 R37, -RZ, R38.H1_H1 ;  /* 0x30000026ff257230 */ /* 0x000fe20000004100 */
[----:B------:R-:W-:Y:S02]  /*9f90*/  LOP3.LUT R24, R12, 0x1c0, RZ, 0xc0, !PT ;  /* 0x000001c00c187812 */ /* 0x000fe400078ec0ff */
[----:B------:R-:W-:Y:S01]  /*9fa0*/  SHF.R.U64 R48, R20, 0x10, R21 ;  /* 0x0000001014307819 */ /* 0x000fe20000001215 */
[----:B------:R-:W-:Y:S01]  /*9fb0*/  HADD2.F32 R34, -RZ, R34.H0_H0 ;  /* 0x20000022ff227230 */ /* 0x000fe20000004100 */
[----:B------:R-:W-:-:S02]  /*9fc0*/  LOP3.LUT R12, R24, 0x38, R16, 0xf8, !PT ;  /* 0x00000038180c7812 */ /* 0x000fc400078ef810 */
[--C-:B------:R-:W-:Y:S02]  /*9fd0*/  SHF.R.U32.HI R15, RZ, 0x3, R24.reuse ;  /* 0x00000003ff0f7819 */ /* 0x100fe40000011618 */
[----:B------:R-:W-:Y:S02]  /*9fe0*/  SHF.R.U32.HI R36, RZ, 0x10, R31 ;  /* 0x00000010ff247819 */ /* 0x000fe4000001161f */
[----:B------:R-:W-:Y:S02]  /*9ff0*/  LOP3.LUT R12, R12, R15, RZ, 0x3c, !PT ;  /* 0x0000000f0c0c7212 */ /* 0x000fe400078e3cff */
[----:B------:R-:W-:Y:S02]  /*a000*/  LOP3.LUT R24, R15, R3, R24, 0x1e, !PT ;  /* 0x000000030f187212 */ /* 0x000fe400078e1e18 */
[----:B------:R-:W-:Y:S02]  /*a010*/  SHF.R.U64 R49, R32, 0x10, R33 ;  /* 0x0000001020317819 */ /* 0x000fe40000001221 */
[----:B------:R-:W-:-:S02]  /*a020*/  SHF.R.U32.HI R40, RZ, 0x10, R29 ;  /* 0x00000010ff287819 */ /* 0x000fc4000001161d */
[----:B------:R-:W-:Y:S02]  /*a030*/  SHF.R.U64 R47, R28, 0x10, R29 ;  /* 0x000000101c2f7819 */ /* 0x000fe4000000121d */
[----:B------:R-:W-:Y:S01]  /*a040*/  SHF.R.U32.HI R42, RZ, 0x10, R33 ;  /* 0x00000010ff2a7819 */ /* 0x000fe20000011621 */
[----:B-1----:R-:W-:-:S05]  /*a050*/  VIADD R14, R14, 0xffffff80 ;  /* 0xffffff800e0e7836 */ /* 0x002fca0000000000 */
[----:B------:R-:W-:-:S04]  /*a060*/  SHF.R.S32.HI R25, RZ, 0x1f, R14 ;  /* 0x0000001fff197819 */ /* 0x000fc8000001140e */
[----:B------:R-:W-:-:S04]  /*a070*/  LEA.HI R25, R25, R14, RZ, 0x5 ;  /* 0x0000000e19197211 */ /* 0x000fc800078f28ff */
[----:B------:R-:W-:-:S05]  /*a080*/  SHF.R.S32.HI R25, RZ, 0x5, R25 ;  /* 0x00000005ff197819 */ /* 0x000fca0000011419 */
[C---:B0-----:R-:W-:Y:S02]  /*a090*/  IMAD R13, R25.reuse, 0x200, R12 ;  /* 0x00000200190d7824 */ /* 0x041fe400078e020c */
[----:B------:R-:W-:Y:S02]  /*a0a0*/  IMAD R25, R25, 0x200, R24 ;  /* 0x0000020019197824 */ /* 0x000fe400078e0218 */
[--C-:B------:R-:W-:Y:S02]  /*a0b0*/  IMAD R45, R13, 0x2, R2.reuse ;  /* 0x000000020d2d7824 */ /* 0x100fe400078e0202 */
[----:B------:R-:W-:-:S03]  /*a0c0*/  IMAD R46, R25, 0x2, R2 ;  /* 0x00000002192e7824 */ /* 0x000fc600078e0202 */
[----:B------:R-:W0:Y:S04]  /*a0d0*/  LDS.128 R12, [R45+0x20400] ;  /* 0x020400002d0c7984 */ /* 0x000e280000000c00 */
[----:B------:R-:W1:Y:S01]  /*a0e0*/  LDS.128 R24, [R46+0x20400] ;  /* 0x020400002e187984 */ /* 0x000e620000000c00 */
[--C-:B0-----:R-:W-:Y:S02]  /*a0f0*/  HADD2.F32 R20, -RZ, R13.reuse.H0_H0 ;  /* 0x2000000dff147230 */ /* 0x101fe40000004100 */
[----:B------:R-:W-:Y:S02]  /*a100*/  HADD2.F32 R21, -RZ, R13.H1_H1 ;  /* 0x3000000dff157230 */ /* 0x000fe40000004100 */
[--C-:B-1----:R-:W-:Y:S02]  /*a110*/  HADD2.F32 R30, -RZ, R25.reuse.H0_H0 ;  /* 0x20000019ff1e7230 */ /* 0x102fe40000004100 */
[----:B------:R-:W-:-:S02]  /*a120*/  HADD2.F32 R31, -RZ, R25.H1_H1 ;  /* 0x30000019ff1f7230 */ /* 0x000fc40000004100 */
[----:B------:R-:W-:Y:S02]  /*a130*/  HADD2.F32 R32, -RZ, R27.H0_H0 ;  /* 0x2000001bff207230 */ /* 0x000fe40000004100 */
[C---:B------:R-:W-:Y:S01]  /*a140*/  FMUL.FTZ R41, R30.reuse, R39 ;  /* 0x000000271e297220 */ /* 0x040fe20000410000 */
[-C--:B------:R-:W-:Y:S01]  /*a150*/  FMUL.FTZ R43, R30, R37.reuse ;  /* 0x000000251e2b7220 */ /* 0x080fe20000410000 */
[----:B------:R-:W-:Y:S02]  /*a160*/  HADD2.F32 R30, -RZ, R36.H0_H0 ;  /* 0x20000024ff1e7230 */ /* 0x000fe40000004100 */
[----:B------:R-:W-:Y:S01]  /*a170*/  FMUL.FTZ R36, R31, R34 ;  /* 0x000000221f247220 */ /* 0x000fe20000410000 */
[C---:B------:R-:W-:Y:S01]  /*a180*/  FFMA.FTZ R38, R20.reuse, R37, -R41 ;  /* 0x0000002514267223 */ /* 0x040fe20000010829 */
[----:B------:R-:W-:Y:S02]  /*a190*/  HADD2.F32 R41, -RZ, R44.H1_H1 ;  /* 0x3000002cff297230 */ /* 0x000fe40000004100 */
[----:B------:R-:W-:Y:S01]  /*a1a0*/  FFMA.FTZ R43, R20, R39, R43 ;  /* 0x00000027142b7223 */ /* 0x000fe2000001002b */
[----:B------:R-:W-:-:S02]  /*a1b0*/  HADD2.F32 R37, -RZ, R35.H1_H1 ;  /* 0x30000023ff257230 */ /* 0x000fc40000004100 */
[-C--:B------:R-:W-:Y:S01]  /*a1c0*/  FMUL.FTZ R20, R31, R30.reuse ;  /* 0x0000001e1f147220 */ /* 0x080fe20000410000 */
[----:B------:R-:W-:Y:S02]  /*a1d0*/  HADD2.F32 R28, -RZ, R15.H0_H0 ;  /* 0x2000000fff1c7230 */ /* 0x000fe40000004100 */
[----:B------:R-:W-:Y:S01]  /*a1e0*/  FFMA.FTZ R39, R21, R30, -R36 ;  /* 0x0000001e15277223 */ /* 0x000fe20000010824 */
[C---:B------:R-:W-:Y:S01]  /*a1f0*/  FMUL.FTZ R31, R32.reuse, R41 ;  /* 0x00000029201f7220 */ /* 0x040fe20000410000 */
[----:B------:R-:W-:Y:S02]  /*a200*/  HADD2.F32 R33, -RZ, R27.H1_H1 ;  /* 0x3000001bff217230 */ /* 0x000fe40000004100 */
[-C--:B------:R-:W-:Y:S01]  /*a210*/  FMUL.FTZ R32, R32, R37.reuse ;  /* 0x0000002520207220 */ /* 0x080fe20000410000 */
[----:B------:R-:W-:Y:S02]  /*a220*/  HADD2.F32 R36, -RZ, R40.H0_H0 ;  /* 0x20000028ff247230 */ /* 0x000fe40000004100 */
[----:B------:R-:W-:Y:S01]  /*a230*/  FFMA.FTZ R37, R28, R37, -R31 ;  /* 0x000000251c257223 */ /* 0x000fe2000001081f */
[----:B------:R-:W-:-:S02]  /*a240*/  HADD2.F32 R29, -RZ, R15.H1_H1 ;  /* 0x3000000fff1d7230 */ /* 0x000fc40000004100 */
[----:B------:R-:W-:Y:S01]  /*a250*/  FFMA.FTZ R41, R28, R41, R32 ;  /* 0x000000291c297223 */ /* 0x000fe20000010020 */
[----:B------:R-:W-:Y:S02]  /*a260*/  HADD2.F32 R30, -RZ, R42.H0_H0 ;  /* 0x2000002aff1e7230 */ /* 0x000fe40000004100 */
[----:B------:R-:W-:Y:S01]  /*a270*/  FFMA.FTZ R40, R21, R34, R20 ;  /* 0x0000002215287223 */ /* 0x000fe20000010014 */
[----:B------:R-:W-:Y:S02]  /*a280*/  HADD2.F32 R25, -RZ, R24.H0_H0 ;  /* 0x20000018ff197230 */ /* 0x000fe40000004100 */
[C---:B------:R-:W-:Y:S01]  /*a290*/  FMUL.FTZ R28, R33.reuse, R36 ;  /* 0x00000024211c7220 */ /* 0x040fe20000410000 */
[----:B------:R-:W-:Y:S02]  /*a2a0*/  HADD2.F32 R32, -RZ, R44.H0_H0 ;  /* 0x2000002cff207230 */ /* 0x000fe40000004100 */
[----:B------:R-:W-:Y:S01]  /*a2b0*/  FMUL.FTZ R44, R33, R30 ;  /* 0x0000001e212c7220 */ /* 0x000fe20000410000 */
[----:B------:R-:W-:-:S02]  /*a2c0*/  HADD2.F32 R20, -RZ, R51.H1_H1 ;  /* 0x30000033ff147230 */ /* 0x000fc40000004100 */
[----:B------:R-:W-:Y:S01]  /*a2d0*/  FFMA.FTZ R42, R29, R30, -R28 ;  /* 0x0000001e1d2a7223 */ /* 0x000fe2000001081c */
[----:B------:R-:W-:Y:S02]  /*a2e0*/  HADD2.F32 R13, -RZ, R12.H0_H0 ;  /* 0x2000000cff0d7230 */ /* 0x000fe40000004100 */
[C---:B------:R-:W-:Y:S01]  /*a2f0*/  FMUL.FTZ R34, R25.reuse, R32 ;  /* 0x0000002019227220 */ /* 0x040fe20000410000 */
[----:B------:R-:W-:Y:S02]  /*a300*/  HADD2.F32 R27, -RZ, R26.H0_H0 ;  /* 0x2000001aff1b7230 */ /* 0x000fe40000004100 */
[----:B------:R-:W-:Y:S01]  /*a310*/  FMUL.FTZ R25, R25, R20 ;  /* 0x0000001419197220 */ /* 0x000fe20000410000 */
[----:B------:R-:W-:Y:S02]  /*a320*/  HADD2.F32 R30, -RZ, R51.H0_H0 ;  /* 0x20000033ff1e7230 */ /* 0x000fe40000004100 */
[----:B------:R-:W-:Y:S01]  /*a330*/  FFMA.FTZ R44, R29, R36, R44 ;  /* 0x000000241d2c7223 */ /* 0x000fe2000001002c */
[----:B------:R-:W-:-:S02]  /*a340*/  HADD2.F32 R28, -RZ, R35.H0_H0 ;  /* 0x20000023ff1c7230 */ /* 0x000fc40000004100 */
[----:B------:R-:W-:Y:S01]  /*a350*/  FFMA.FTZ R34, R13, R20, -R34 ;  /* 0x000000140d227223 */ /* 0x000fe20000010822 */
[----:B------:R-:W-:Y:S02]  /*a360*/  HADD2.F32 R15, -RZ, R14.H0_H0 ;  /* 0x2000000eff0f7230 */ /* 0x000fe40000004100 */
[----:B------:R-:W-:Y:S01]  /*a370*/  FMUL.FTZ R36, R27, R30 ;  /* 0x0000001e1b247220 */ /* 0x000fe20000410000 */
[----:B------:R-:W-:Y:S01]  /*a380*/  FFMA.FTZ R32, R13, R32, R25 ;  /* 0x000000200d207223 */ /* 0x000fe20000010019 */
[-C--:B------:R-:W-:Y:S01]  /*a390*/  FMUL.FTZ R20, R27, R28.reuse ;  /* 0x0000001c1b147220 */ /* 0x080fe20000410000 */
[----:B------:R-:W-:Y:S02]  /*a3a0*/  HADD2.F32 R24, -RZ, R24.H1_H1 ;  /* 0x30000018ff187230 */ /* 0x000fe40000004100 */
[C---:B------:R-:W-:Y:S01]  /*a3b0*/  FFMA.FTZ R36, R15.reuse, R28, -R36 ;  /* 0x0000001c0f247223 */ /* 0x040fe20000010824 */
[----:B------:R-:W-:Y:S02]  /*a3c0*/  HADD2.F32 R26, -RZ, R26.H1_H1 ;  /* 0x3000001aff1a7230 */ /* 0x000fe40000004100 */
[----:B------:R-:W-:Y:S01]  /*a3d0*/  FFMA.FTZ R20, R15, R30, R20 ;  /* 0x0000001e0f147223 */ /* 0x000fe20000010014 */
[----:B------:R-:W-:-:S02]  /*a3e0*/  HADD2.F32 R25, -RZ, R48.H0_H0 ;  /* 0x20000030ff197230 */ /* 0x000fc40000004100 */
[----:B------:R-:W-:Y:S02]  /*a3f0*/  HADD2.F32 R27, -RZ, R47.H0_H0 ;  /* 0x2000002fff1b7230 */ /* 0x000fe40000004100 */
[----:B------:R-:W-:Y:S02]  /*a400*/  HADD2.F32 R13, -RZ, R50.H0_H0 ;  /* 0x20000032ff0d7230 */ /* 0x000fe40000004100 */
[----:B------:R-:W-:Y:S01]  /*a410*/  FMUL.FTZ R15, R24, R25 ;  /* 0x00000019180f7220 */ /* 0x000fe20000410000 */
[----:B------:R-:W-:Y:S02]  /*a420*/  HADD2.F32 R21, -RZ, R49.H0_H0 ;  /* 0x20000031ff157230 */ /* 0x000fe40000004100 */
[----:B------:R-:W-:Y:S01]  /*a430*/  FMUL.FTZ R33, R26, R27 ;  /* 0x0000001b1a217220 */ /* 0x000fe20000410000 */
[----:B------:R-:W-:Y:S02]  /*a440*/  HADD2.F32 R12, -RZ, R12.H1_H1 ;  /* 0x3000000cff0c7230 */ /* 0x000fe40000004100 */
[----:B------:R-:W-:Y:S01]  /*a450*/  FMUL.FTZ R24, R24, R13 ;  /* 0x0000000d18187220 */ /* 0x000fe20000410000 */
[----:B------:R-:W-:-:S02]  /*a460*/  HADD2.F32 R14, -RZ, R14.H1_H1 ;  /* 0x3000000eff0e7230 */ /* 0x000fc40000004100 */
[----:B------:R-:W-:Y:S01]  /*a470*/  FMUL.FTZ R26, R26, R21 ;  /* 0x000000151a1a7220 */ /* 0x000fe20000410000 */
[C---:B------:R-:W-:Y:S01]  /*a480*/  FFMA.FTZ R29, R12.reuse, R13, -R15 ;  /* 0x0000000d0c1d7223 */ /* 0x040fe2000001080f */
[----:B------:R-:W-:Y:S01]  /*a490*/  FFMA.FTZ R31, R12, R25, R24 ;  /* 0x000000190c1f7223 */ /* 0x000fe20000010018 */
[C---:B------:R-:W-:Y:S01]  /*a4a0*/  FFMA.FTZ R33, R14.reuse, R21, -R33 ;  /* 0x000000150e217223 */ /* 0x040fe20000010821 */
[----:B------:R-:W-:Y:S01]  /*a4b0*/  FFMA.FTZ R21, R14, R27, R26 ;  /* 0x0000001b0e157223 */ /* 0x000fe2000001001a */
[----:B------:R-:W-:Y:S02]  /*a4c0*/  F2FP.F16.F32.PACK_AB R13, R39, R38 ;  /* 0x00000026270d723e */ /* 0x000fe400000000ff */
[----:B------:R-:W-:Y:S02]  /*a4d0*/  F2FP.F16.F32.PACK_AB R15, R42, R37 ;  /* 0x000000252a0f723e */ /* 0x000fe400000000ff */
[----:B------:R-:W-:Y:S02]  /*a4e0*/  F2FP.F16.F32.PACK_AB R12, R29, R34 ;  /* 0x000000221d0c723e */ /* 0x000fe400000000ff */
[----:B------:R-:W-:-:S02]  /*a4f0*/  F2FP.F16.F32.PACK_AB R14, R33, R36 ;  /* 0x00000024210e723e */ /* 0x000fc400000000ff */
[----:B------:R-:W-:Y:S02]  /*a500*/  F2FP.F16.F32.PACK_AB R25, R40, R43 ;  /* 0x0000002b2819723e */ /* 0x000fe400000000ff */
[----:B------:R-:W-:Y:S01]  /*a510*/  F2FP.F16.F32.PACK_AB R27, R44, R41 ;  /* 0x000000292c1b723e */ /* 0x000fe200000000ff */
[----:B------:R1:W-:Y:S01]  /*a520*/  STS.128 [R45+0x20400], R12 ;  /* 0x0204000c2d007388 */ /* 0x0003e20000000c00 */
[----:B------:R-:W-:Y:S02]  /*a530*/  F2FP.F16.F32.PACK_AB R24, R31, R32 ;  /* 0x000000201f18723e */ /* 0x000fe400000000ff */
[----:B------:R-:W-:-:S05]  /*a540*/  F2FP.F16.F32.PACK_AB R26, R21, R20 ;  /* 0x00000014151a723e */ /* 0x000fca00000000ff */
[----:B------:R1:W-:Y:S02]  /*a550*/  STS.128 [R46+0x20400], R24 ;  /* 0x020400182e007388 */ /* 0x0003e40000000c00 */
.L_x_2605:
[----:B------:R-:W-:Y:S05]  /*a560*/  BSYNC B1 ;  /* 0x0000000000017941 */ /* 0x000fea0003800000 */
.L_x_2604:
[----:B------:R-:W-:Y:S01]  /*a570*/  PRMT R33, R54, 0x5410, R55 ;  /* 0x0000541036217816 */ /* 0x000fe20000000037 */
[----:B------:R-:W-:Y:S06]  /*a580*/  @P0 BRA `(.L_x_2596) ;  /* 0x0000000400800947 */ /* 0x000fec0003800000 */
[----:B------:R-:W2:Y:S01]  /*a590*/  LDL R20, [R1+0x60] ;  /* 0x0000600001147983 */ /* 0x000ea20000100800 */
[C---:B-1----:R-:W-:Y:S02]  /*a5a0*/  VIADD R12, R193.reuse, 0x20 ;  /* 0x00000020c10c7836 */ /* 0x042fe40000000000 */
[----:B0-----:R-:W-:Y:S01]  /*a5b0*/  VIADD R13, R193, 0x20 ;  /* 0x00000020c10d7836 */ /* 0x001fe20000000000 */
[----:B------:R-:W3:Y:S01]  /*a5c0*/  LDL R42, [R1+0x5c] ;  /* 0x00005c00012a7983 */ /* 0x000ee20000100800 */
[----:B------:R-:W-:Y:S02]  /*a5d0*/  IMAD.SHL.U32 R12, R12, 0x40, RZ ;  /* 0x000000400c0c7824 */ /* 0x000fe400078e00ff */
[----:B------:R-:W-:-:S03]  /*a5e0*/  IMAD.SHL.U32 R13, R13, 0x40, RZ ;  /* 0x000000400d0d7824 */ /* 0x000fc600078e00ff */
[----:B------:R-:W-:Y:S02]  /*a5f0*/  LOP3.LUT R12, R12, 0x1c0, RZ, 0xc0, !PT ;  /* 0x000001c00c0c7812 */ /* 0x000fe400078ec0ff */
[----:B------:R-:W-:Y:S02]  /*a600*/  LOP3.LUT R13, R13, 0x1c0, RZ, 0xc0, !PT ;  /* 0x000001c00d0d7812 */ /* 0x000fe400078ec0ff */
[----:B------:R-:W-:-:S04]  /*a610*/  SHF.R.U32.HI R12, RZ, 0x3, R12 ;  /* 0x00000003ff0c7819 */ /* 0x000fc8000001160c */
[----:B------:R-:W-:Y:S01]  /*a620*/  LOP3.LUT R3, R12, R3, R13, 0x1e, !PT ;  /* 0x000000030c037212 */ /* 0x000fe200078e1e0d */
[----:B------:R-:W-:Y:S01]  /*a630*/  HADD2.F32 R28, -RZ, R52.H0_H0 ;  /* 0x20000034ff1c7230 */ /* 0x000fe20000004100 */
[--C-:B------:R-:W-:Y:S02]  /*a640*/  SHF.R.U64 R41, R8, 0x10, R9.reuse ;  /* 0x0000001008297819 */ /* 0x100fe40000001209 */
[----:B------:R-:W-:Y:S02]  /*a650*/  SHF.R.U32.HI R21, RZ, 0x10, R9 ;  /* 0x00000010ff157819 */ /* 0x000fe40000011609 */
[--C-:B------:R-:W-:Y:S02]  /*a660*/  SHF.R.U64 R38, R4, 0x10, R5.reuse ;  /* 0x0000001004267819 */ /* 0x100fe40000001205 */
[----:B------:R-:W-:-:S05]  /*a670*/  SHF.R.U32.HI R30, RZ, 0x10, R5 ;  /* 0x00000010ff1e7819 */ /* 0x000fca0000011605 */
[----:B------:R-:W-:Y:S01]  /*a680*/  HADD2.F32 R30, -RZ, R30.H0_H0 ;  /* 0x2000001eff1e7230 */ /* 0x000fe20000004100 */
[--C-:B------:R-:W-:Y:S02]  /*a690*/  SHF.R.U64 R40, R10, 0x10, R11.reuse ;  /* 0x000000100a287819 */ /* 0x100fe4000000120b */
[----:B------:R-:W-:Y:S02]  /*a6a0*/  SHF.R.U32.HI R39, RZ, 0x10, R11 ;  /* 0x00000010ff277819 */ /* 0x000fe4000001160b */
[--C-:B------:R-:W-:Y:S02]  /*a6b0*/  SHF.R.U32.HI R35, RZ, 0x10, R7.reuse ;  /* 0x00000010ff237819 */ /* 0x100fe40000011607 */
[----:B------:R-:W-:Y:S01]  /*a6c0*/  SHF.R.U64 R37, R6, 0x10, R7 ;  /* 0x0000001006257819 */ /* 0x000fe20000001207 */
[----:B--2---:R-:W-:Y:S01]  /*a6d0*/  IMAD.IADD R3, R20, 0x1, R3 ;  /* 0x0000000114037824 */ /* 0x004fe200078e0203 */
[----:B---3--:R-:W0:Y:S04]  /*a6e0*/  LDS.128 R12, [R42+0x20400] ;  /* 0x020400002a0c7984 */ /* 0x008e280000000c00 */
[----:B------:R-:W-:-:S05]  /*a6f0*/  LEA R3, R3, R2, 0x1 ;  /* 0x0000000203037211 */ /* 0x000fca00078e08ff */
[----:B------:R-:W1:Y:S01]  /*a700*/  LDS.128 R24, [R3+0x20400] ;  /* 0x0204000003187984 */ /* 0x000e620000000c00 */
[----:B------:R-:W-:Y:S02]  /*a710*/  HADD2.F32 R20, -RZ, R53.H1_H1 ;  /* 0x30000035ff147230 */ /* 0x000fe40000004100 */
[----:B0-----:R-:W-:Y:S02]  /*a720*/  HADD2.F32 R5, -RZ, R13.H0_H0 ;  /* 0x2000000dff057230 */ /* 0x001fe40000004100 */
[----:B-1----:R-:W-:-:S05]  /*a730*/  HADD2.F32 R9, -RZ, R25.H0_H0 ;  /* 0x20000019ff097230 */ /* 0x002fca0000004100 */
[C---:B------:R-:W-:Y:S01]  /*a740*/  FMUL.FTZ R32, R9.reuse, R28 ;  /* 0x0000001c09207220 */ /* 0x040fe20000410000 */
[-C--:B------:R-:W-:Y:S01]  /*a750*/  FMUL.FTZ R34, R9, R20.reuse ;  /* 0x0000001409227220 */ /* 0x080fe20000410000 */
[----:B------:R-:W-:Y:S02]  /*a760*/  HADD2.F32 R25, -RZ, R25.H1_H1 ;  /* 0x30000019ff197230 */ /* 0x000fe40000004100 */
[C---:B------:R-:W-:Y:S01]  /*a770*/  FFMA.FTZ R32, R5.reuse, R20, -R32 ;  /* 0x0000001405207223 */ /* 0x040fe20000010820 */
[----:B------:R-:W-:Y:S02]  /*a780*/  HADD2.F32 R20, -RZ, R21.H0_H0 ;  /* 0x20000015ff147230 */ /* 0x000fe40000004100 */
[----:B------:R-:W-:Y:S01]  /*a790*/  FFMA.FTZ R34, R5, R28, R34 ;  /* 0x0000001c05227223 */ /* 0x000fe20000010022 */
[----:B------:R-:W-:Y:S02]  /*a7a0*/  HADD2.F32 R8, -RZ, R24.H0_H0 ;  /* 0x20000018ff087230 */ /* 0x000fe40000004100 */
[----:B------:R-:W-:-:S02]  /*a7b0*/  HADD2.F32 R9, -RZ, R0.H1_H1 ;  /* 0x30000000ff097230 */ /* 0x000fc40000004100 */
[----:B------:R-:W-:Y:S02]  /*a7c0*/  HADD2.F32 R5, -RZ, R53.H0_H0 ;  /* 0x20000035ff057230 */ /* 0x000fe40000004100 */
[C---:B------:R-:W-:Y:S01]  /*a7d0*/  FMUL.FTZ R36, R25.reuse, R30 ;  /* 0x0000001e19247220 */ /* 0x040fe20000410000 */
[----:B------:R-:W-:Y:S02]  /*a7e0*/  HADD2.F32 R13, -RZ, R13.H1_H1 ;  /* 0x3000000dff0d7230 */ /* 0x000fe40000004100 */
[-C--:B------:R-:W-:Y:S01]  /*a7f0*/  FMUL.FTZ R28, R25, R20.reuse ;  /* 0x00000014191c7220 */ /* 0x080fe20000410000 */
[----:B------:R-:W-:Y:S02]  /*a800*/  HADD2.F32 R4, -RZ, R12.H0_H0 ;  /* 0x2000000cff047230 */ /* 0x000fe40000004100 */
[C---:B------:R-:W-:Y:S01]  /*a810*/  FMUL.FTZ R25, R8.reuse, R9 ;  /* 0x0000000908197220 */ /* 0x040fe20000410000 */
[-C--:B------:R-:W-:Y:S01]  /*a820*/  FMUL.FTZ R8, R8, R5.reuse ;  /* 0x0000000508087220 */ /* 0x080fe20000410000 */
[C---:B------:R-:W-:Y:S01]  /*a830*/  FFMA.FTZ R29, R13.reuse, R20, -R36 ;  /* 0x000000140d1d7223 */ /* 0x040fe20000010824 */
[----:B------:R-:W-:Y:S01]  /*a840*/  FFMA.FTZ R31, R13, R30, R28 ;  /* 0x0000001e0d1f7223 */ /* 0x000fe2000001001c */
[C---:B------:R-:W-:Y:S01]  /*a850*/  FFMA.FTZ R25, R4.reuse, R5, -R25 ;  /* 0x0000000504197223 */ /* 0x040fe20000010819 */
[----:B------:R-:W-:Y:S01]  /*a860*/  FFMA.FTZ R13, R4, R9, R8 ;  /* 0x00000009040d7223 */ /* 0x000fe20000010008 */
[----:B------:R-:W-:-:S02]  /*a870*/  HADD2.F32 R10, -RZ, R26.H0_H0 ;  /* 0x2000001aff0a7230 */ /* 0x000fc40000004100 */
[----:B------:R-:W-:Y:S02]  /*a880*/  HADD2.F32 R11, -RZ, R27.H0_H0 ;  /* 0x2000001bff0b7230 */ /* 0x000fe40000004100 */
[----:B------:R-:W-:Y:S02]  /*a890*/  HADD2.F32 R21, -RZ, R52.H1_H1 ;  /* 0x30000034ff157230 */ /* 0x000fe40000004100 */
[--C-:B------:R-:W-:Y:S02]  /*a8a0*/  HADD2.F32 R5, -RZ, R33.reuse.H0_H0 ;  /* 0x20000021ff057230 */ /* 0x100fe40000004100 */
[----:B------:R-:W-:Y:S02]  /*a8b0*/  HADD2.F32 R8, -RZ, R0.H0_H0 ;  /* 0x20000000ff087230 */ /* 0x000fe40000004100 */
[----:B------:R-:W-:Y:S02]  /*a8c0*/  HADD2.F32 R4, -RZ, R33.H1_H1 ;  /* 0x30000021ff047230 */ /* 0x000fe40000004100 */
[----:B------:R-:W-:Y:S01]  /*a8d0*/  FMUL.FTZ R9, R10, R21 ;  /* 0x000000150a097220 */ /* 0x000fe20000410000 */
[----:B------:R-:W-:-:S02]  /*a8e0*/  HADD2.F32 R6, -RZ, R14.H0_H0 ;  /* 0x2000000eff067230 */ /* 0x000fc40000004100 */
[-C--:B------:R-:W-:Y:S01]  /*a8f0*/  FMUL.FTZ R33, R10, R5.reuse ;  /* 0x000000050a217220 */ /* 0x080fe20000410000 */
[----:B------:R-:W-:Y:S02]  /*a900*/  HADD2.F32 R7, -RZ, R15.H0_H0 ;  /* 0x2000000fff077230 */ /* 0x000fe40000004100 */
[C---:B------:R-:W-:Y:S01]  /*a910*/  FMUL.FTZ R28, R11.reuse, R8 ;  /* 0x000000080b1c7220 */ /* 0x040fe20000410000 */
[----:B------:R-:W-:Y:S02]  /*a920*/  HADD2.F32 R27, -RZ, R27.H1_H1 ;  /* 0x3000001bff1b7230 */ /* 0x000fe40000004100 */
[----:B------:R-:W-:Y:S01]  /*a930*/  FMUL.FTZ R11, R11, R4 ;  /* 0x000000040b0b7220 */ /* 0x000fe20000410000 */
[----:B------:R-:W-:Y:S02]  /*a940*/  HADD2.F32 R10, -RZ, R35.H0_H0 ;  /* 0x20000023ff0a7230 */ /* 0x000fe40000004100 */
[----:B------:R-:W-:Y:S02]  /*a950*/  HADD2.F32 R0, -RZ, R39.H0_H0 ;  /* 0x20000027ff007230 */ /* 0x000fe40000004100 */
[C---:B------:R-:W-:Y:S01]  /*a960*/  FFMA.FTZ R20, R6.reuse, R5, -R9 ;  /* 0x0000000506147223 */ /* 0x040fe20000010809 */
[----:B------:R-:W-:Y:S01]  /*a970*/  FFMA.FTZ R33, R6, R21, R33 ;  /* 0x0000001506217223 */ /* 0x000fe20000010021 */
[----:B------:R-:W-:-:S02]  /*a980*/  HADD2.F32 R15, -RZ, R15.H1_H1 ;  /* 0x3000000fff0f7230 */ /* 0x000fc40000004100 */
[C---:B------:R-:W-:Y:S01]  /*a990*/  FFMA.FTZ R28, R7.reuse, R4, -R28 ;  /* 0x00000004071c7223 */ /* 0x040fe2000001081c */
[----:B------:R-:W-:Y:S01]  /*a9a0*/  FFMA.FTZ R6, R7, R8, R11 ;  /* 0x0000000807067223 */ /* 0x000fe2000001000b */
[----:B------:R-:W-:Y:S02]  /*a9b0*/  HADD2.F32 R24, -RZ, R24.H1_H1 ;  /* 0x30000018ff187230 */ /* 0x000fe40000004100 */
[C---:B------:R-:W-:Y:S01]  /*a9c0*/  FMUL.FTZ R30, R27.reuse, R10 ;  /* 0x0000000a1b1e7220 */ /* 0x040fe20000410000 */
[----:B------:R-:W-:Y:S02]  /*a9d0*/  HADD2.F32 R26, -RZ, R26.H1_H1 ;  /* 0x3000001aff1a7230 */ /* 0x000fe40000004100 */
[----:B------:R-:W-:Y:S01]  /*a9e0*/  FMUL.FTZ R4, R27, R0 ;  /* 0x000000001b047220 */ /* 0x000fe20000410000 */
[----:B------:R-:W-:Y:S02]  /*a9f0*/  HADD2.F32 R9, -RZ, R38.H0_H0 ;  /* 0x20000026ff097230 */ /* 0x000fe40000004100 */
[----:B------:R-:W-:-:S02]  /*aa00*/  HADD2.F32 R11, -RZ, R37.H0_H0 ;  /* 0x20000025ff0b7230 */ /* 0x000fc40000004100 */
[----:B------:R-:W-:Y:S02]  /*aa10*/  HADD2.F32 R5, -RZ, R41.H0_H0 ;  /* 0x20000029ff057230 */ /* 0x000fe40000004100 */
[----:B------:R-:W-:Y:S02]  /*aa20*/  HADD2.F32 R7, -RZ, R40.H0_H0 ;  /* 0x20000028ff077230 */ /* 0x000fe40000004100 */
[C---:B------:R-:W-:Y:S01]  /*aa30*/  FFMA.FTZ R27, R15.reuse, R0, -R30 ;  /* 0x000000000f1b7223 */ /* 0x040fe2000001081e */
[----:B------:R-:W-:Y:S02]  /*aa40*/  HADD2.F32 R12, -RZ, R12.H1_H1 ;  /* 0x3000000cff0c7230 */ /* 0x000fe40000004100 */
[----:B------:R-:W-:Y:S01]  /*aa50*/  FFMA.FTZ R35, R15, R10, R4 ;  /* 0x0000000a0f237223 */ /* 0x000fe20000010004 */
[----:B------:R-:W-:Y:S02]  /*aa60*/  HADD2.F32 R14, -RZ, R14.H1_H1 ;  /* 0x3000000eff0e7230 */ /* 0x000fe40000004100 */
        /* <DEDUP_REMOVED lines=18> */
.L_x_2596:
[----:B------:R-:W-:Y:S05]  /*ab90*/  BSYNC B0 ;  /* 0x0000000000007941 */ /* 0x000fea0003800000 */
.L_x_2582:
        /* <DEDUP_REMOVED lines=8> */
.L_x_2579:
[----:B---3--:R-:W-:-:S05]  /*ac20*/  IMAD.U32 R0, RZ, RZ, UR37 ;  /* 0x00000025ff007e24 */ /* 0x008fca000f8e00ff */
[----:B------:R-:W-:-:S13]  /*ac30*/  ISETP.NE.AND P0, PT, R0, 0x3, PT ;  /* 0x000000030000780c */ /* 0x000fda0003f05270 */
[----:B------:R-:W-:Y:S05]  /*ac40*/  @!P0 BRA `(.L_x_2606) ;  /* 0x0000000000048947 */ /* 0x000fea0003800000 */
[----:B------:R-:W-:Y:S01]  /*ac50*/  BPT.TRAP 0x1 ;  /* 0x000000040000795c */ /* 0x000fe20000300000 */
.L_x_2606:
[----:B-1----:R-:W-:Y:S01]  /*ac60*/  IMAD R15, R18, 0x8, R2 ;  /* 0x00000008120f7824 */ /* 0x002fe200078e0202 */
[----:B------:R-:W-:-:S04]  /*ac70*/  SHF.L.U32 R56, R19, 0x1f, RZ ;  /* 0x0000001f13387819 */ /* 0x000fc800000006ff */
[----:B------:R1:W3:Y:S01]  /*ac80*/  SYNCS.PHASECHK.TRANS64.TRYWAIT P1, [R15+URZ+0x28c30], R56 ;  /* 0x028c30380f0075a7 */ /* 0x0002e2000802017f */
[----:B------:R-:W-:Y:S05]  /*ac90*/  @!P0 BRA `(.L_x_2607) ;  /* 0x0000000000048947 */ /* 0x000fea0003800000 */
[----:B------:R-:W-:Y:S01]  /*aca0*/  BPT.TRAP 0x1 ;  /* 0x000000040000795c */ /* 0x000fe20000300000 */
.L_x_2607:
[C---:B------:R-:W-:Y:S02]  /*acb0*/  VIADD R0, R2.reuse, 0x22400 ;  /* 0x0002240002007836 */ /* 0x040fe40000000000 */
[----:B0-2---:R-:W-:-:S03]  /*acc0*/  VIADD R3, R2, 0x20400 ;  /* 0x0002040002037836 */ /* 0x005fc60000000000 */
[----:B------:R-:W-:Y:S02]  /*acd0*/  SHF.R.U32.HI R0, RZ, 0x4, R0 ;  /* 0x00000004ff007819 */ /* 0x000fe40000011600 */
[----:B------:R-:W-:Y:S02]  /*ace0*/  SHF.R.U32.HI R3, RZ, 0x4, R3 ;  /* 0x00000004ff037819 */ /* 0x000fe40000011603 */
[----:B------:R-:W-:Y:S02]  /*acf0*/  LOP3.LUT R0, R0, 0x3fff, RZ, 0xc0, !PT ;  /* 0x00003fff00007812 */ /* 0x000fe400078ec0ff */
[----:B------:R-:W-:Y:S02]  /*ad00*/  LOP3.LUT R3, R3, 0x3fff, RZ, 0xc0, !PT ;  /* 0x00003fff03037812 */ /* 0x000fe400078ec0ff */
[----:B------:R-:W-:Y:S01]  /*ad10*/  LOP3.LUT R21, R0, 0x10000, RZ, 0xfc, !PT ;  /* 0x0001000000157812 */ /* 0x000fe200078efcff */
[----:B---3--:R-:W-:Y:S06]  /*ad20*/  @P1 BRA `(.L_x_2608) ;  /* 0x0000000000081947 */ /* 0x008fec0003800000 */
[----:B------:R-:W0:Y:S02]  /*ad30*/  SYNCS.PHASECHK.TRANS64.TRYWAIT P1, [R15+URZ+0x28c30], R56 ;  /* 0x028c30380f0075a7 */ /* 0x000e24000802017f */
[----:B0-----:R-:W-:Y:S05]  /*ad40*/  @!P1 BRA `(.L_x_2609) ;  /* 0x0000015000c89947 */ /* 0x001fea0003800000 */
.L_x_2608:
        /* <DEDUP_REMOVED lines=14> */
[----:B------:R-:W-:Y:S02]  /*ae30*/  VIADD R10, R4, 0x4 ;  /* 0x00000004040a7836 */ /* 0x000fe40000000000 */
[----:B------:R-:W-:Y:S02]  /*ae40*/  IMAD.MOV.U32 R11, RZ, RZ, 0x40000040 ;  /* 0x40000040ff0b7424 */ /* 0x000fe400078e00ff */
[----:B------:R-:W-:-:S04]  /*ae50*/  IMAD.MOV.U32 R7, RZ, RZ, 0x40000040 ;  /* 0x40000040ff077424 */ /* 0x000fc800078e00ff */
[----:B------:R-:W-:Y:S01]  /*ae60*/  HGMMA.64x64x16.F32 R24, gdesc[UR4], RZ, !UPT, gsb0 ;  /* 0x00e00000041879f0 */ /* 0x000fe2000c0008ff */
[----:B------:R-:W-:Y:S02]  /*ae70*/  R2UR UR4, R12 ;  /* 0x000000000c0472ca */ /* 0x000fe400000e0000 */
[----:B------:R-:W-:Y:S02]  /*ae80*/  R2UR UR5, R13 ;  /* 0x000000000d0572ca */ /* 0x000fe400000e0000 */
[----:B------:R-:W-:Y:S01]  /*ae90*/  R2UR UR6, R8 ;  /* 0x00000000080672ca */ /* 0x000fe200000e0000 */
[C---:B------:R-:W-:Y:S01]  /*aea0*/  VIADD R8, R6.reuse, 0x4 ;  /* 0x0000000406087836 */ /* 0x040fe20000000000 */
[----:B------:R-:W-:Y:S01]  /*aeb0*/  R2UR UR7, R9 ;  /* 0x00000000090772ca */ /* 0x000fe200000e0000 */
[----:B------:R-:W-:Y:S01]  /*aec0*/  VIADD R6, R6, 0x6 ;  /* 0x0000000606067836 */ /* 0x000fe20000000000 */
[----:B------:R-:W-:Y:S01]  /*aed0*/  MOV R9, 0x40000040 ;  /* 0x4000004000097802 */ /* 0x000fe20000000f00 */
[----:B------:R-:W-:-:S02]  /*aee0*/  WARPGROUP.DEPBAR.LE gsb0, 0x0 ;  /* 0x00008000000079c5 */ /* 0x000fc40000010000 */
[----:B------:R-:W-:-:S08]  /*aef0*/  WARPGROUP.ARRIVE ;  /* 0x00000000000079c5 */ /* 0x000fd00000000000 */
        /* <DEDUP_REMOVED lines=20> */
.L_x_2610:
[----:B------:R-:W2:Y:S01]  /*b040*/  LDL R0, [R1] ;  /* 0x0000000001007983 */ /* 0x000ea20000100800 */
[----:B------:R-:W3:Y:S01]  /*b050*/  LDC R3, c[0x0][0x448] ;  /* 0x00011200ff037b82 */ /* 0x000ee20000000800 */
[----:B------:R-:W-:Y:S01]  /*b060*/  ULDC.64 UR40, c[0x0][0x9e0] ;  /* 0x0002780000287ab9 */ /* 0x000fe20000000a00 */
[----:B------:R-:W-:Y:S01]  /*b070*/  LOP3.LUT R22, R22, 0xffffff7f, RZ, 0xc0, !PT ;  /* 0xffffff7f16167812 */ /* 0x000fe200078ec0ff */
[----:B------:R-:W-:Y:S01]  /*b080*/  UISETP.GE.AND UP0, UPT, UR41, 0x1, UPT ;  /* 0x000000012900788c */ /* 0x000fe2000bf06270 */
[----:B------:R-:W-:Y:S01]  /*b090*/  LEA R57, R168, 0xffffffc0, 0x6 ;  /* 0xffffffc0a8397811 */ /* 0x000fe200078e30ff */
[----:B------:R-:W-:Y:S02]  /*b0a0*/  ULDC UR4, c[0x0][0x9dc] ;  /* 0x0002770000047ab9 */ /* 0x000fe40000000800 */
[----:B------:R-:W-:Y:S01]  /*b0b0*/  IMAD.U32 R20, RZ, RZ, UR4 ;  /* 0x00000004ff147e24 */ /* 0x000fe2000f8e00ff */
[----:B------:R-:W-:Y:S01]  /*b0c0*/  IADD3 R59, -R188, R189, -R57 ;  /* 0x000000bdbc3b7210 */ /* 0x000fe20007ffe939 */
[----:B------:R-:W-:Y:S01]  /*b0d0*/  UP2UR UR47, UPR, URZ, 0x1 ;  /* 0x000000013f2f7883 */ /* 0x000fe20008000000 */
[----:B---3--:R-:W-:-:S13]  /*b0e0*/  ISETP.NE.AND P1, PT, R3, 0x1, PT ;  /* 0x000000010300780c */ /* 0x008fda0003f25270 */
[----:B------:R-:W3:Y:S01]  /*b0f0*/  @P1 LDC R3, c[0x0][0x44c] ;  /* 0x00011300ff031b82 */ /* 0x000ee20000000800 */
[----:B------:R-:W-:-:S07]  /*b100*/  @P1 LOP3.LUT R22, R22, 0x80, RZ, 0xfc, !PT ;  /* 0x0000008016161812 */ /* 0x000fce00078efcff */
[----:B------:R-:W4:Y:S01]  /*b110*/  @P1 LDC R7, c[0x0][0x450] ;  /* 0x00011400ff071b82 */ /* 0x000f220000000800 */
[----:B--2---:R-:W-:-:S04]  /*b120*/  IMAD.IADD R0, R0, 0x1, R199 ;  /* 0x0000000100007824 */ /* 0x004fc800078e02c7 */
[----:B---3--:R-:W-:-:S04]  /*b130*/  @P1 IMAD.HI.U32 R6, R0, R3, RZ ;  /* 0x0000000300061227 */ /* 0x008fc800078e00ff */
[----:B------:R-:W-:Y:S01]  /*b140*/  IMAD.MOV.U32 R3, RZ, RZ, R0 ;  /* 0x000000ffff037224 */ /* 0x000fe200078e0000 */
[----:B----4-:R-:W-:Y:S01]  /*b150*/  @P1 SHF.R.U32.HI R3, RZ, R7, R6 ;  /* 0x00000007ff031219 */ /* 0x010fe20000011606 */
[----:B------:R-:W-:Y:S01]  /*b160*/  VIADD R0, R15, 0x28c40 ;  /* 0x00028c400f007836 */ /* 0x000fe20000000000 */
[----:B------:R-:W-:Y:S01]  /*b170*/  PLOP3.LUT P1, PT, PT, PT, UP0, 0x40, 0x0 ;  /* 0x000000000000781c */ /* 0x000fe20003f2e808 */
[----:B------:R-:W-:Y:S02]  /*b180*/  IMAD.MOV.U32 R7, RZ, RZ, -0x40 ;  /* 0xffffffc0ff077424 */ /* 0x000fe400078e00ff */
[----:B------:R-:W2:Y:S01]  /*b190*/  SHFL.IDX PT, R14, R3, RZ, 0x1c1f ;  /* 0x001c1fff030e7589 */ /* 0x000ea200000e0000 */
[----:B------:R-:W-:Y:S01]  /*b1a0*/  PRMT R0, R191, 0x654, R0 ;  /* 0x00000654bf007816 */ /* 0x000fe20000000000 */
[----:B------:R-:W-:Y:S01]  /*b1b0*/  IMAD R6, R168, R7, 0x41 ;  /* 0x00000041a8067424 */ /* 0x000fe200078e0207 */
[----:B------:R-:W-:Y:S02]  /*b1c0*/  LOP3.LUT R7, RZ, R20, RZ, 0x33, !PT ;  /* 0x00000014ff077212 */ /* 0x000fe400078e33ff */
[----:B------:R3:W-:Y:S01]  /*b1d0*/  SYNCS.ARRIVE.TRANS64.RED.A1T0 RZ, [R0+URZ], RZ ;  /* 0x000000ff00ff79a7 */ /* 0x0007e2000810043f */
[----:B------:R-:W-:Y:S01]  /*b1e0*/  VIADD R63, R6, 0xffffffff ;  /* 0xffffffff063f7836 */ /* 0x000fe20000000000 */
[----:B---3--:R-:W-:-:S05]  /*b1f0*/  IADD3 R0, -R188, R6, R189 ;  /* 0x00000006bc007210 */ /* 0x008fca0007ffe1bd */
[----:B------:R-:W-:-:S04]  /*b200*/  IMAD.IADD R0, R0, 0x1, -R23 ;  /* 0x0000000100007824 */ /* 0x000fc800078e0a17 */
[C---:B------:R-:W-:Y:S02]  /*b210*/  VIADD R62, R0.reuse, UR40 ;  /* 0x00000028003e7c36 */ /* 0x040fe40008000000 */
[----:B------:R-:W-:-:S03]  /*b220*/  IMAD.IADD R61, R0, 0x1, R7 ;  /* 0x00000001003d7824 */ /* 0x000fc600078e0207 */
[----:B--2---:R-:W-:Y:S01]  /*b230*/  VIADDMNMX R0, R14, R62, R59, PT ;  /* 0x0000003e0e007246 */ /* 0x004fe2000380013b */
[----:B------:R-:W-:Y:S01]  /*b240*/  IMAD.IADD R6, R61, 0x1, R14 ;  /* 0x000000013d067824 */ /* 0x000fe200078e020e */
[----:B------:R-:W-:Y:S06]  /*b250*/  @P1 BRA `(.L_x_2611) ;  /* 0x0000000000581947 */ /* 0x000fec0003800000 */
[----:B------:R-:W-:Y:S01]  /*b260*/  IADD3 R7, -R23, R189, R14 ;  /* 0x000000bd17077210 */ /* 0x000fe20007ffe10e */
[----:B------:R-:W-:Y:S03]  /*b270*/  BSSY B0, `(.L_x_2612) ;  /* 0x0000010000007945 */ /* 0x000fe60003800000 */
[----:B------:R-:W-:-:S13]  /*b280*/  ISETP.GT.AND P1, PT, R7, -0x1, PT ;  /* 0xffffffff0700780c */ /* 0x000fda0003f24270 */
[----:B------:R-:W-:Y:S05]  /*b290*/  @P1 BRA `(.L_x_2613) ;  /* 0x0000000000201947 */ /* 0x000fea0003800000 */
[----:B------:R-:W-:Y:S01]  /*b2a0*/  UISETP.NE.AND UP0, UPT, UR41, 0x1, UPT ;  /* 0x000000012900788c */ /* 0x000fe2000bf05270 */
[----:B------:R-:W-:-:S05]  /*b2b0*/  LOP3.LUT R7, RZ, R7, RZ, 0x33, !PT ;  /* 0x00000007ff077212 */ /* 0x000fca00078e33ff */
[----:B------:R-:W-:-:S05]  /*b2c0*/  PLOP3.LUT P1, PT, PT, PT, UP0, 0x80, 0x0 ;  /* 0x000000000000781c */ /* 0x000fca0003f2f008 */
[----:B------:R-:W-:-:S08]  /*b2d0*/  @UP0 ULDC.64 UR4, c[0x0][0x9e8] ;  /* 0x00027a0000040ab9 */ /* 0x000fd00000000a00 */
[----:B------:R-:W-:-:S05]  /*b2e0*/  @P1 IMAD.HI.U32 R14, R7, UR4, RZ ;  /* 0x00000004070e1c27 */ /* 0x000fca000f8e00ff */
[----:B------:R-:W-:-:S04]  /*b2f0*/  @P1 SHF.R.U32.HI R7, RZ, UR5, R14 ;  /* 0x00000005ff071c19 */ /* 0x000fc8000801160e */
[----:B------:R-:W-:Y:S01]  /*b300*/  LOP3.LUT R7, RZ, R7, RZ, 0x33, !PT ;  /* 0x00000007ff077212 */ /* 0x000fe200078e33ff */
[----:B------:R-:W-:Y:S06]  /*b310*/  BRA `(.L_x_2614) ;  /* 0x0000000000147947 */ /* 0x000fec0003800000 */
.L_x_2613:
[----:B------:R-:W-:-:S06]  /*b320*/  UISETP.NE.AND UP0, UPT, UR41, 0x1, UPT ;  /* 0x000000012900788c */ /* 0x000fcc000bf05270 */
[----:B------:R-:W-:-:S05]  /*b330*/  PLOP3.LUT P1, PT, PT, PT, UP0, 0x80, 0x0 ;  /* 0x000000000000781c */ /* 0x000fca0003f2f008 */
[----:B------:R-:W-:-:S08]  /*b340*/  @UP0 ULDC.64 UR4, c[0x0][0x9e8] ;  /* 0x00027a0000040ab9 */ /* 0x000fd00000000a00 */
[----:B------:R-:W-:-:S05]  /*b350*/  @P1 IMAD.HI.U32 R14, R7, UR4, RZ ;  /* 0x00000004070e1c27 */ /* 0x000fca000f8e00ff */
[----:B------:R-:W-:-:S07]  /*b360*/  @P1 SHF.R.U32.HI R7, RZ, UR5, R14 ;  /* 0x00000005ff071c19 */ /* 0x000fce000801160e */
.L_x_2614:
[----:B------:R-:W-:Y:S05]  /*b370*/  BSYNC B0 ;  /* 0x0000000000007941 */ /* 0x000fea0003800000 */
.L_x_2612:
[----:B------:R-:W-:-:S05]  /*b380*/  IMAD R7, R7, UR41, -R57 ;  /* 0x0000002907077c24 */ /* 0x000fca000f8e0a39 */
[----:B------:R-:W-:-:S04]  /*b390*/  IADD3 R7, -R188, R7, RZ ;  /* 0x00000007bc077210 */ /* 0x000fc80007ffe1ff */
[----:B------:R-:W-:Y:S02]  /*b3a0*/  VIMNMX R6, R6, R7, !PT ;  /* 0x0000000706067248 */ /* 0x000fe40007fe0100 */
[----:B------:R-:W-:-:S07]  /*b3b0*/  VIADDMNMX R0, R7, UR41, R0, PT ;  /* 0x0000002907007c46 */ /* 0x000fce000b800100 */
.L_x_2611:
[C---:B------:R-:W-:Y:S01]  /*b3c0*/  ISETP.GE.AND P1, PT, R63.reuse, 0x2, PT ;  /* 0x000000023f00780c */ /* 0x040fe20003f26270 */
[----:B------:R-:W-:Y:S01]  /*b3d0*/  UISETP.NE.AND UP0, UPT, UR47, URZ, UPT ;  /* 0x0000003f2f00728c */ /* 0x000fe2000bf05270 */
[C---:B------:R-:W-:Y:S02]  /*b3e0*/  ISETP.GE.AND P5, PT, R63.reuse, 0xa, PT ;  /* 0x0000000a3f00780c */ /* 0x040fe40003fa6270 */
[----:B------:R-:W-:Y:S02]  /*b3f0*/  ISETP.GT.AND P3, PT, R6, 0x1, !P1 ;  /* 0x000000010600780c */ /* 0x000fe40004f64270 */
[----:B------:R-:W-:Y:S02]  /*b400*/  ISETP.GE.AND P2, PT, R63, 0x9, PT ;  /* 0x000000093f00780c */ /* 0x000fe40003f46270 */
[----:B------:R-:W-:Y:S02]  /*b410*/  ISETP.LT.OR P3, PT, R0, 0x2, P3 ;  /* 0x000000020000780c */ /* 0x000fe40001f61670 */
[----:B------:R-:W-:-:S02]  /*b420*/  P2R R65, PR, RZ, 0x20 ;  /* 0x00000020ff417803 */ /* 0x000fc40000000000 */
[----:B------:R-:W-:Y:S02]  /*b430*/  FSEL R80, R25, -INF , !P3 ;  /* 0xff80000019507808 */ /* 0x000fe40005800000 */
[C---:B------:R-:W-:Y:S02]  /*b440*/  ISETP.GT.AND P3, PT, R6.reuse, 0x9, !P5 ;  /* 0x000000090600780c */ /* 0x040fe40006f64270 */
[----:B------:R-:W-:Y:S02]  /*b450*/  ISETP.GT.AND P4, PT, R6, 0x8, !P2 ;  /* 0x000000080600780c */ /* 0x000fe40005784270 */
[----:B------:R-:W-:Y:S02]  /*b460*/  ISETP.LT.OR P3, PT, R0, 0xa, P3 ;  /* 0x0000000a0000780c */ /* 0x000fe40001f61670 */
[----:B------:R-:W-:Y:S02]  /*b470*/  ISETP.GE.AND P5, PT, R63, 0x11, PT ;  /* 0x000000113f00780c */ /* 0x000fe40003fa6270 */
[----:B------:R-:W-:-:S02]  /*b480*/  FSEL R72, R29, -INF , !P3 ;  /* 0xff8000001d487808 */ /* 0x000fc40005800000 */
[----:B------:R-:W-:Y:S02]  /*b490*/  ISETP.LT.OR P4, PT, R0, 0x9, P4 ;  /* 0x000000090000780c */ /* 0x000fe40002781670 */
[----:B------:R-:W-:Y:S02]  /*b4a0*/  ISETP.GT.AND P3, PT, R6, 0x10, !P5 ;  /* 0x000000100600780c */ /* 0x000fe40006f64270 */
[----:B------:R-:W-:Y:S02]  /*b4b0*/  FSEL R74, R28, -INF , !P4 ;  /* 0xff8000001c4a7808 */ /* 0x000fe40006000000 */
        /* <DEDUP_REMOVED lines=43> */
[C---:B------:R-:W-:Y:S02]  /*b770*/  ISETP.GE.AND P3, PT, R63.reuse, 0x32, PT ;  /* 0x000000323f00780c */ /* 0x040fe40003f66270 */
[----:B------:R-:W-:-:S02]  /*b780*/  ISETP.GE.AND P6, PT, R63, 0x1, PT ;  /* 0x000000013f00780c */ /* 0x000fc40003fc6270 */
[----:B------:R-:W-:Y:S02]  /*b790*/  ISETP.GT.AND P4, PT, R6, 0x31, !P3 ;  /* 0x000000310600780c */ /* 0x000fe40005f84270 */
[----:B------:R-:W-:Y:S02]  /*b7a0*/  P2R R7, PR, RZ, 0x40 ;  /* 0x00000040ff077803 */ /* 0x000fe40000000000 */
[----:B------:R-:W-:-:S04]  /*b7b0*/  ISETP.LT.OR P4, PT, R0, 0x32, P4 ;  /* 0x000000320000780c */ /* 0x000fc80002781670 */
[----:B------:R-:W-:Y:S02]  /*b7c0*/  FSEL R14, R49, -INF , !P4 ;  /* 0xff800000310e7808 */ /* 0x000fe40006000000 */
[----:B------:R-:W-:-:S04]  /*b7d0*/  ISETP.GE.AND P4, PT, R63, 0x39, PT ;  /* 0x000000393f00780c */ /* 0x000fc80003f86270 */
[----:B------:R-:W-:-:S04]  /*b7e0*/  ISETP.GT.AND P5, PT, R6, 0x38, !P4 ;  /* 0x000000380600780c */ /* 0x000fc800067a4270 */
[----:B------:R-:W-:-:S04]  /*b7f0*/  ISETP.LT.OR P5, PT, R0, 0x39, P5 ;  /* 0x000000390000780c */ /* 0x000fc80002fa1670 */
[----:B------:R-:W-:Y:S02]  /*b800*/  FSEL R52, R52, -INF , !P5 ;  /* 0xff80000034347808 */ /* 0x000fe40006800000 */
[----:B------:R-:W-:Y:S02]  /*b810*/  ISETP.GT.AND P5, PT, R6, RZ, !P6 ;  /* 0x000000ff0600720c */ /* 0x000fe400077a4270 */
[----:B------:R-:W-:Y:S02]  /*b820*/  ISETP.GE.AND P6, PT, R63, 0x3a, PT ;  /* 0x0000003a3f00780c */ /* 0x000fe40003fc6270 */
[----:B------:R-:W-:-:S04]  /*b830*/  ISETP.LT.OR P5, PT, R0, 0x1, P5 ;  /* 0x000000010000780c */ /* 0x000fc80002fa1670 */
[----:B------:R-:W-:Y:S02]  /*b840*/  FSEL R78, R24, -INF , !P5 ;  /* 0xff800000184e7808 */ /* 0x000fe40006800000 */
[----:B------:R-:W-:-:S04]  /*b850*/  ISETP.GT.AND P5, PT, R6, 0x39, !P6 ;  /* 0x000000390600780c */ /* 0x000fc800077a4270 */
[----:B------:R-:W-:Y:S02]  /*b860*/  ISETP.LT.OR P5, PT, R0, 0x3a, P5 ;  /* 0x0000003a0000780c */ /* 0x000fe40002fa1670 */
[----:B------:R-:W2:Y:S02]  /*b870*/  SHFL.IDX PT, R0, R3, 0x1, 0x1c1f ;  /* 0x003c1f0003007f89 */ /* 0x000ea400000e0000 */
[----:B------:R-:W-:Y:S02]  /*b880*/  FSEL R32, R53, -INF , !P5 ;  /* 0xff80000035207808 */ /* 0x000fe40006800000 */
[----:B------:R-:W-:Y:S02]  /*b890*/  PLOP3.LUT P5, PT, PT, PT, UP0, 0x40, 0x0 ;  /* 0x000000000000781c */ /* 0x000fe40003fae808 */
[----:B--2---:R-:W-:Y:S01]  /*b8a0*/  VIADDMNMX R25, R0, R62, R59, PT ;  /* 0x0000003e00197246 */ /* 0x004fe2000380013b */
[----:B------:R-:W-:-:S10]  /*b8b0*/  IMAD.IADD R29, R61, 0x1, R0 ;  /* 0x000000013d1d7824 */ /* 0x000fd400078e0200 */
[----:B------:R-:W-:Y:S05]  /*b8c0*/  @P5 BRA `(.L_x_2615) ;  /* 0x0000000000605947 */ /* 0x000fea0003800000 */
        /* <DEDUP_REMOVED lines=8> */
[----:B------:R-:W-:Y:S01]  /*b950*/  @P5 IMAD.HI.U32 R3, R0, UR4, RZ ;  /* 0x0000000400035c27 */ /* 0x000fe2000f8e00ff */
[----:B------:R-:W-:-:S13]  /*b960*/  PLOP3.LUT P5, PT, PT, PT, UP0, 0x80, 0x0 ;  /* 0x000000000000781c */ /* 0x000fda0003faf008 */
[----:B------:R-:W-:-:S04]  /*b970*/  @P5 SHF.R.U32.HI R0, RZ, UR5, R3 ;  /* 0x00000005ff005c19 */ /* 0x000fc80008011603 */
[----:B------:R-:W-:Y:S01]  /*b980*/  LOP3.LUT R0, RZ, R0, RZ, 0x33, !PT ;  /* 0x00000000ff007212 */ /* 0x000fe200078e33ff */
[----:B------:R-:W-:Y:S06]  /*b990*/  BRA `(.L_x_2618) ;  /* 0x0000000000187947 */ /* 0x000fec0003800000 */
.L_x_2617:
[----:B------:R-:W-:-:S06]  /*b9a0*/  UISETP.NE.AND UP0, UPT, UR41, 0x1, UPT ;  /* 0x000000012900788c */ /* 0x000fcc000bf05270 */
[----:B------:R-:W-:-:S05]  /*b9b0*/  PLOP3.LUT P5, PT, PT, PT, UP0, 0x80, 0x0 ;  /* 0x000000000000781c */ /* 0x000fca0003faf008 */
[----:B------:R-:W-:-:S08]  /*b9c0*/  @UP0 ULDC.64 UR4, c[0x0][0x9e8] ;  /* 0x00027a0000040ab9 */ /* 0x000fd00000000a00 */
[----:B------:R-:W-:Y:S01]  /*b9d0*/  @P5 IMAD.HI.U32 R3, R0, UR4, RZ ;  /* 0x0000000400035c27 */ /* 0x000fe2000f8e00ff */
[----:B------:R-:W-:-:S13]  /*b9e0*/  PLOP3.LUT P5, PT, PT, PT, UP0, 0x80, 0x0 ;  /* 0x000000000000781c */ /* 0x000fda0003faf008 */
[----:B------:R-:W-:-:S07]  /*b9f0*/  @P5 SHF.R.U32.HI R0, RZ, UR5, R3 ;  /* 0x00000005ff005c19 */ /* 0x000fce0008011603 */
.L_x_2618:
[----:B------:R-:W-:Y:S05]  /*ba00*/  BSYNC B0 ;  /* 0x0000000000007941 */ /* 0x000fea0003800000 */
.L_x_2616:
[----:B------:R-:W-:-:S04]  /*ba10*/  IMAD R3, R0, UR41, -R57 ;  /* 0x0000002900037c24 */ /* 0x000fc8000f8e0a39 */
[----:B------:R-:W-:-:S05]  /*ba20*/  IMAD.IADD R0, R3, 0x1, -R188 ;  /* 0x0000000103007824 */ /* 0x000fca00078e0abc */
[----:B------:R-:W-:Y:S02]  /*ba30*/  VIMNMX R29, R29, R0, !PT ;  /* 0x000000001d1d7248 */ /* 0x000fe40007fe0100 */
[----:B------:R-:W-:-:S07]  /*ba40*/  VIADDMNMX R25, R0, UR41, R25, PT ;  /* 0x0000002900197c46 */ /* 0x000fce000b800119 */
.L_x_2615:
[C---:B------:R-:W-:Y:S01]  /*ba50*/  ISETP.GT.AND P1, PT, R29.reuse, 0x1, !P1 ;  /* 0x000000011d00780c */ /* 0x040fe20004f24270 */
[----:B------:R-:W-:Y:S01]  /*ba60*/  ULDC UR4, c[0x0][0x988] ;  /* 0x0002620000047ab9 */ /* 0x000fe20000000800 */
[----:B------:R-:W-:Y:S01]  /*ba70*/  BAR.SYNC.DEFER_BLOCKING 0xf, 0x100 ;  /* 0x03c4000000007b1d */ /* 0x000fe20000010000 */
[----:B------:R-:W-:Y:S02]  /*ba80*/  ISETP.GT.AND P2, PT, R29, 0x8, !P2 ;  /* 0x000000081d00780c */ /* 0x000fe40005744270 */
[C---:B------:R-:W-:Y:S02]  /*ba90*/  ISETP.LT.OR P1, PT, R25.reuse, 0x2, P1 ;  /* 0x000000021900780c */ /* 0x040fe40000f21670 */
[----:B------:R-:W-:Y:S02]  /*baa0*/  ISETP.LT.OR P2, PT, R25, 0x9, P2 ;  /* 0x000000091900780c */ /* 0x000fe40001741670 */
[----:B------:R-:W-:Y:S02]  /*bab0*/  FSEL R62, R27, -INF , !P1 ;  /* 0xff8000001b3e7808 */ /* 0x000fe40004800000 */
[----:B------:R-:W-:-:S02]  /*bac0*/  ISETP.NE.AND P1, PT, R65, RZ, PT ;  /* 0x000000ff4100720c */ /* 0x000fc40003f25270 */
[----:B------:R-:W-:Y:S02]  /*bad0*/  FSEL R40, R30, -INF , !P2 ;  /* 0xff8000001e287808 */ /* 0x000fe40005000000 */
        /* <DEDUP_REMOVED lines=29> */
[----:B------:R-:W-:Y:S02]  /*bcb0*/  ISETP.NE.AND P2, PT, R71, RZ, PT ;  /* 0x000000ff4700720c */ /* 0x000fe40003f45270 */
[----:B------:R-:W-:Y:S02]  /*bcc0*/  ISETP.LT.OR P1, PT, R25, 0x1a, P1 ;  /* 0x0000001a1900780c */ /* 0x000fe40000f21670 */
[----:B------:R-:W-:Y:S02]  /*bcd0*/  FMNMX.FTZ R3, R14, R3, !PT ;  /* 0x000000030e037209 */ /* 0x000fe40007810000 */
[----:B------:R-:W-:Y:S02]  /*bce0*/  FSEL R24, R39, -INF , !P1 ;  /* 0xff80000027187808 */ /* 0x000fe40004800000 */
[----:B------:R-:W-:Y:S02]  /*bcf0*/  ISETP.NE.AND P1, PT, R37, RZ, PT ;  /* 0x000000ff2500720c */ /* 0x000fe40003f25270 */
[----:B------:R-:W-:-:S02]  /*bd00*/  FMNMX.FTZ R3, R52, R3, !PT ;  /* 0x0000000334037209 */ /* 0x000fc40007810000 */
[----:B------:R-:W-:Y:S02]  /*bd10*/  ISETP.GT.AND P1, PT, R29, 0x20, !P1 ;  /* 0x000000201d00780c */ /* 0x000fe40004f24270 */
[----:B------:R-:W-:Y:S02]  /*bd20*/  ISETP.NE.AND P5, PT, R7, RZ, PT ;  /* 0x000000ff0700720c */ /* 0x000fe40003fa5270 */
[----:B------:R-:W-:Y:S02]  /*bd30*/  ISETP.LT.OR P1, PT, R25, 0x21, P1 ;  /* 0x000000211900780c */ /* 0x000fe40000f21670 */
[----:B------:R-:W-:Y:S02]  /*bd40*/  FMNMX.FTZ R7, R32, R3, !PT ;  /* 0x0000000320077209 */ /* 0x000fe40007810000 */
[----:B------:R-:W-:Y:S02]  /*bd50*/  FSEL R42, R42, -INF , !P1 ;  /* 0xff8000002a2a7808 */ /* 0x000fe40004800000 */
[----:B------:R-:W-:Y:S01]  /*bd60*/  ISETP.GT.AND P1, PT, R29, 0x21, !P2 ;  /* 0x000000211d00780c */ /* 0x000fe20005724270 */
[----:B------:R-:W2:Y:S01]  /*bd70*/  SHFL.BFLY PT, R6, R7, 0x2, 0x1f ;  /* 0x0c401f0007067f89 */ /* 0x000ea200000e0000 */
[----:B------:R-:W-:-:S02]  /*bd80*/  ISETP.NE.AND P2, PT, R73, RZ, PT ;  /* 0x000000ff4900720c */ /* 0x000fc40003f45270 */
[----:B------:R-:W-:Y:S02]  /*bd90*/  ISETP.LT.OR P1, PT, R25, 0x22, P1 ;  /* 0x000000221900780c */ /* 0x000fe40000f21670 */
[----:B------:R-:W-:Y:S02]  /*bda0*/  ISETP.GT.AND P3, PT, R29, 0x31, !P3 ;  /* 0x000000311d00780c */ /* 0x000fe40005f64270 */
[----:B------:R-:W-:Y:S02]  /*bdb0*/  FSEL R28, R43, -INF , !P1 ;  /* 0xff8000002b1c7808 */ /* 0x000fe40004800000 */
[----:B------:R-:W-:Y:S02]  /*bdc0*/  ISETP.NE.AND P1, PT, R41, RZ, PT ;  /* 0x000000ff2900720c */ /* 0x000fe40003f25270 */
[C---:B------:R-:W-:Y:S02]  /*bdd0*/  ISETP.GT.AND P4, PT, R29.reuse, 0x38, !P4 ;  /* 0x000000381d00780c */ /* 0x040fe40006784270 */
[----:B------:R-:W-:-:S02]  /*bde0*/  ISETP.GT.AND P1, PT, R29, 0x28, !P1 ;  /* 0x000000281d00780c */ /* 0x000fc40004f24270 */
[C---:B------:R-:W-:Y:S02]  /*bdf0*/  ISETP.LT.OR P3, PT, R25.reuse, 0x32, P3 ;  /* 0x000000321900780c */ /* 0x040fe40001f61670 */
[----:B------:R-:W-:Y:S02]  /*be00*/  ISETP.LT.OR P1, PT, R25, 0x29, P1 ;  /* 0x000000291900780c */ /* 0x000fe40000f21670 */
[C---:B------:R-:W-:Y:S02]  /*be10*/  ISETP.GT.AND P6, PT, R29.reuse, 0x39, !P6 ;  /* 0x000000391d00780c */ /* 0x040fe400077c4270 */
[----:B------:R-:W-:Y:S02]  /*be20*/  FSEL R46, R46, -INF , !P1 ;  /* 0xff8000002e2e7808 */ /* 0x000fe40004800000 */
[----:B------:R-:W-:Y:S02]  /*be30*/  ISETP.GT.AND P1, PT, R29, RZ, !P5 ;  /* 0x000000ff1d00720c */ /* 0x000fe40006f24270 */
[----:B--2---:R-:W-:Y:S01]  /*be40*/  FMNMX.FTZ R27, R7, R6, !PT ;  /* 0x00000006071b7209 */ /* 0x004fe20007810000 */
[----:B------:R-:W-:Y:S01]  /*be50*/  IMAD.U32 R7, RZ, RZ, UR4 ;  /* 0x00000004ff077e24 */ /* 0x000fe2000f8e00ff */
[----:B------:R-:W-:-:S02]  /*be60*/  ISETP.LT.OR P1, PT, R25, 0x1, P1 ;  /* 0x000000011900780c */ /* 0x000fc40000f21670 */
[----:B------:R-:W-:Y:S01]  /*be70*/  ISETP.NE.AND P5, PT, R45, RZ, PT ;  /* 0x000000ff2d00720c */ /* 0x000fe20003fa5270 */
[----:B------:R-:W2:Y:S01]  /*be80*/  SHFL.BFLY PT, R6, R27, 0x1, 0x1f ;  /* 0x0c201f001b067f89 */ /* 0x000ea200000e0000 */
[----:B------:R-:W-:Y:S02]  /*be90*/  FSEL R26, R26, -INF , !P1 ;  /* 0xff8000001a1a7808 */ /* 0x000fe40004800000 */
[----:B------:R-:W-:Y:S02]  /*bea0*/  ISETP.GT.AND P1, PT, R29, 0x29, !P2 ;  /* 0x000000291d00780c */ /* 0x000fe40005724270 */
[----:B------:R-:W-:Y:S02]  /*beb0*/  FMNMX.FTZ R3, R26, R62, !PT ;  /* 0x0000003e1a037209 */ /* 0x000fe40007810000 */
[----:B------:R-:W-:Y:S02]  /*bec0*/  ISETP.LT.OR P1, PT, R25, 0x2a, P1 ;  /* 0x0000002a1900780c */ /* 0x000fe40000f21670 */
[----:B------:R-:W-:-:S02]  /*bed0*/  FMNMX.FTZ R3, R40, R3, !PT ;  /* 0x0000000328037209 */ /* 0x000fc40007810000 */
[----:B------:R-:W-:Y:S02]  /*bee0*/  ISETP.GT.AND P2, PT, R29, 0x30, !P5 ;  /* 0x000000301d00780c */ /* 0x000fe40006f44270 */
[----:B------:R-:W-:Y:S02]  /*bef0*/  FMNMX.FTZ R3, R30, R3, !PT ;  /* 0x000000031e037209 */ /* 0x000fe40007810000 */
[----:B------:R-:W-:Y:S02]  /*bf00*/  FSEL R76, R47, -INF , !P1 ;  /* 0xff8000002f4c7808 */ /* 0x000fe40004800000 */
[----:B------:R-:W-:Y:S02]  /*bf10*/  FMNMX.FTZ R3, R34, R3, !PT ;  /* 0x0000000322037209 */ /* 0x000fe40007810000 */
[----:B------:R-:W-:Y:S02]  /*bf20*/  ISETP.LT.OR P2, PT, R25, 0x31, P2 ;  /* 0x000000311900780c */ /* 0x000fe40001741670 */
[----:B------:R-:W-:-:S02]  /*bf30*/  FMNMX.FTZ R3, R0, R3, !PT ;  /* 0x0000000300037209 */ /* 0x000fc40007810000 */
[----:B------:R-:W-:Y:S02]  /*bf40*/  FSEL R50, R50, -INF , !P2 ;  /* 0xff80000032327808 */ /* 0x000fe40005000000 */
[----:B------:R-:W-:Y:S02]  /*bf50*/  FMNMX.FTZ R3, R38, R3, !PT ;  /* 0x0000000326037209 */ /* 0x000fe40007810000 */
[----:B--2---:R-:W-:Y:S02]  /*bf60*/  FMNMX.FTZ R6, R27, R6, !PT ;  /* 0x000000061b067209 */ /* 0x004fe40007810000 */
[----:B------:R-:W-:Y:S02]  /*bf70*/  FMNMX.FTZ R3, R24, R3, !PT ;  /* 0x0000000318037209 */ /* 0x000fe40007810000 */
[C---:B------:R-:W-:Y:S01]  /*bf80*/  FSETP.NEU.FTZ.AND P1, PT, R6.reuse, -INF , PT ;  /* 0xff8000000600780b */ /* 0x040fe20003f3d000 */
[----:B------:R-:W-:Y:S01]  /*bf90*/  FMUL.FTZ R27, R6, R7 ;  /* 0x00000007061b7220 */ /* 0x000fe20000410000 */
[----:B------:R-:W-:-:S02]  /*bfa0*/  FMNMX.FTZ R3, R42, R3, !PT ;  /* 0x000000032a037209 */ /* 0x000fc40007810000 */
[----:B------:R-:W-:Y:S02]  /*bfb0*/  ISETP.LT.OR P4, PT, R25, 0x39, P4 ;  /* 0x000000391900780c */ /* 0x000fe40002781670 */
[----:B------:R-:W-:Y:S02]  /*bfc0*/  FMNMX.FTZ R3, R28, R3, !PT ;  /* 0x000000031c037209 */ /* 0x000fe40007810000 */
[----:B------:R-:W-:Y:S02]  /*bfd0*/  FSEL R27, R27, RZ, P1 ;  /* 0x000000ff1b1b7208 */ /* 0x000fe40000800000 */
[----:B------:R-:W-:Y:S02]  /*bfe0*/  FMNMX.FTZ R3, R46, R3, !PT ;  /* 0x000000032e037209 */ /* 0x000fe40007810000 */
[----:B------:R-:W-:Y:S01]  /*bff0*/  ISETP.LT.OR P6, PT, R25, 0x3a, P6 ;  /* 0x0000003a1900780c */ /* 0x000fe200037c1670 */
[--C-:B------:R-:W-:Y:S01]  /*c000*/  FFMA.FTZ R29, R78, R7, -R27.reuse ;  /* 0x000000074e1d7223 */ /* 0x100fe2000001081b */
[----:B------:R-:W-:Y:S01]  /*c010*/  FMNMX.FTZ R3, R76, R3, !PT ;  /* 0x000000034c037209 */ /* 0x000fe20007810000 */
[-CC-:B------:R-:W-:Y:S01]  /*c020*/  FFMA.FTZ R31, R80, R7.reuse, -R27.reuse ;  /* 0x00000007501f7223 */ /* 0x180fe2000001081b */
[----:B------:R-:W-:Y:S01]  /*c030*/  FSEL R78, R51, -INF , !P3 ;  /* 0xff800000334e7808 */ /* 0x000fe20005800000 */
[--C-:B------:R-:W-:Y:S01]  /*c040*/  FFMA.FTZ R25, R72, R7, -R27.reuse ;  /* 0x0000000748197223 */ /* 0x100fe2000001081b */
[----:B------:R-:W-:Y:S01]  /*c050*/  FMNMX.FTZ R3, R50, R3, !PT ;  /* 0x0000000332037209 */ /* 0x000fe20007810000 */
[-CC-:B------:R-:W-:Y:S01]  /*c060*/  FFMA.FTZ R39, R14, R7.reuse, -R27.reuse ;  /* 0x000000070e277223 */ /* 0x180fe2000001081b */
[----:B------:R-:W-:Y:S01]  /*c070*/  FSEL R54, R54, -INF , !P4 ;  /* 0xff80000036367808 */ /* 0x000fe20006000000 */
[--C-:B------:R-:W-:Y:S01]  /*c080*/  FFMA.FTZ R74, R74, R7, -R27.reuse ;  /* 0x000000074a4a7223 */ /* 0x100fe2000001081b */
[----:B------:R-:W-:Y:S01]  /*c090*/  FMNMX.FTZ R3, R78, R3, !PT ;  /* 0x000000034e037209 */ /* 0x000fe20007810000 */
[----:B------:R-:W-:Y:S01]  /*c0a0*/  MUFU.EX2 R29, R29 ;  /* 0x0000001d001d7308 */ /* 0x000fe20000000800 */
[----:B------:R-:W-:Y:S01]  /*c0b0*/  FSEL R80, R55, -INF , !P6 ;  /* 0xff80000037507808 */ /* 0x000fe20007000000 */
[--C-:B------:R-:W-:Y:S01]  /*c0c0*/  FFMA.FTZ R70, R70, R7, -R27.reuse ;  /* 0x0000000746467223 */ /* 0x100fe2000001081b */
[----:B------:R-:W-:Y:S01]  /*c0d0*/  FMNMX.FTZ R3, R54, R3, !PT ;  /* 0x0000000336037209 */ /* 0x000fe20007810000 */
[-CC-:B------:R-:W-:Y:S01]  /*c0e0*/  FFMA.FTZ R68, R68, R7.reuse, -R27.reuse ;  /* 0x0000000744447223 */ /* 0x180fe2000001081b */
[-CC-:B------:R-:W-:Y:S01]  /*c0f0*/  FFMA.FTZ R66, R66, R7.reuse, -R27.reuse ;  /* 0x0000000742427223 */ /* 0x180fe2000001081b */
[--C-:B------:R-:W-:Y:S01]  /*c100*/  FFMA.FTZ R64, R64, R7, -R27.reuse ;  /* 0x0000000740407223 */ /* 0x100fe2000001081b */
[----:B------:R-:W-:Y:S01]  /*c110*/  FMNMX.FTZ R3, R80, R3, !PT ;  /* 0x0000000350037209 */ /* 0x000fe20007810000 */
[----:B------:R-:W2:Y:S01]  /*c120*/  MUFU.EX2 R164, R31 ;  /* 0x0000001f00a47308 */ /* 0x000ea20000000800 */
[-CC-:B------:R-:W-:Y:S01]  /*c130*/  FFMA.FTZ R60, R60, R7.reuse, -R27.reuse ;  /* 0x000000073c3c7223 */ /* 0x180fe2000001081b */
[-CC-:B------:R-:W-:Y:S01]  /*c140*/  FFMA.FTZ R58, R58, R7.reuse, -R27.reuse ;  /* 0x000000073a3a7223 */ /* 0x180fe2000001081b */
[-CC-:B------:R-:W-:Y:S01]  /*c150*/  FFMA.FTZ R44, R44, R7.reuse, -R27.reuse ;  /* 0x000000072c2c7223 */ /* 0x180fe2000001081b */
[----:B------:R-:W3:Y:S01]  /*c160*/  SHFL.BFLY PT, R72, R3, 0x2, 0x1f ;  /* 0x0c401f0003487f89 */ /* 0x000ee200000e0000 */
[-CC-:B------:R-:W-:Y:S01]  /*c170*/  FFMA.FTZ R36, R36, R7.reuse, -R27.reuse ;  /* 0x0000000724247223 */ /* 0x180fe2000001081b */
[-CC-:B------:R-:W-:Y:S01]  /*c180*/  FFMA.FTZ R48, R48, R7.reuse, -R27.reuse ;  /* 0x0000000730307223 */ /* 0x180fe2000001081b */
[-CC-:B------:R-:W-:Y:S01]  /*c190*/  FFMA.FTZ R52, R52, R7.reuse, -R27.reuse ;  /* 0x0000000734347223 */ /* 0x180fe2000001081b */
[----:B------:R-:W-:Y:S01]  /*c1a0*/  MUFU.EX2 R74, R74 ;  /* 0x0000004a004a7308 */ /* 0x000fe20000000800 */
[----:B------:R-:W-:-:S07]  /*c1b0*/  FFMA.FTZ R27, R32, R7, -R27 ;  /* 0x00000007201b7223 */ /* 0x000fce000001081b */
[----:B------:R-:W4:Y:S01]  /*c1c0*/  MUFU.EX2 R25, R25 ;  /* 0x0000001900197308 */ /* 0x000f220000000800 */
[----:B--2---:R-:W-:Y:S01]  /*c1d0*/  FADD.FTZ R43, R29, R164 ;  /* 0x000000a41d2b7221 */ /* 0x004fe20000010000 */
[----:B------:R-:W-:-:S06]  /*c1e0*/  F2FP.F16.F32.PACK_AB R164, R164, R29 ;  /* 0x0000001da4a4723e */ /* 0x000fcc00000000ff */
[----:B------:R-:W-:Y:S01]  /*c1f0*/  MUFU.EX2 R70, R70 ;  /* 0x0000004600467308 */ /* 0x000fe20000000800 */
[----:B---3--:R-:W-:-:S07]  /*c200*/  FMNMX.FTZ R72, R3, R72, !PT ;  /* 0x0000004803487209 */ /* 0x008fce0007810000 */
[----:B------:R-:W2:Y:S01]  /*c210*/  MUFU.EX2 R31, R68 ;  /* 0x00000044001f7308 */ /* 0x000ea20000000800 */
[----:B------:R-:W3:Y:S01]  /*c220*/  SHFL.BFLY PT, R3, R72, 0x1, 0x1f ;  /* 0x0c201f0048037f89 */ /* 0x000ee200000e0000 */
[----:B----4-:R-:W-:-:S06]  /*c230*/  F2FP.F16.F32.PACK_AB R166, R25, R74 ;  /* 0x0000004a19a6723e */ /* 0x010fcc00000000ff */
[----:B------:R-:W-:Y:S08]  /*c240*/  MUFU.EX2 R66, R66 ;  /* 0x0000004200427308 */ /* 0x000ff00000000800 */
[----:B------:R-:W4:Y:S01]  /*c250*/  MUFU.EX2 R33, R64 ;  /* 0x0000004000217308 */ /* 0x000f220000000800 */
[----:B--2---:R-:W-:-:S07]  /*c260*/  F2FP.F16.F32.PACK_AB R160, R31, R70 ;  /* 0x000000461fa0723e */ /* 0x004fce00000000ff */
[----:B------:R-:W-:Y:S01]  /*c270*/  MUFU.EX2 R60, R60 ;  /* 0x0000003c003c7308 */ /* 0x000fe20000000800 */
[----:B---3--:R-:W-:-:S04]  /*c280*/  FMNMX.FTZ R14, R72, R3, !PT ;  /* 0x00000003480e7209 */ /* 0x008fc80007810000 */
[C---:B------:R-:W-:Y:S01]  /*c290*/  FSETP.NEU.FTZ.AND P1, PT, R14.reuse, -INF , PT ;  /* 0xff8000000e00780b */ /* 0x040fe20003f3d000 */
[----:B------:R-:W-:Y:S02]  /*c2a0*/  FMUL.FTZ R3, R14, R7 ;  /* 0x000000070e037220 */ /* 0x000fe40000410000 */
[----:B------:R-:W2:Y:S01]  /*c2b0*/  MUFU.EX2 R35, R58 ;  /* 0x0000003a00237308 */ /* 0x000ea20000000800 */
[----:B----4-:R-:W-:Y:S02]  /*c2c0*/  F2FP.F16.F32.PACK_AB R162, R33, R66 ;  /* 0x0000004221a2723e */ /* 0x010fe400000000ff */
[----:B------:R-:W-:-:S05]  /*c2d0*/  FSEL R3, R3, RZ, P1 ;  /* 0x000000ff03037208 */ /* 0x000fca0000800000 */
        /* <DEDUP_REMOVED lines=16> */
[-CC-:B------:R-:W-:Y:S01]  /*c3e0*/  FFMA.FTZ R54, R54, R7.reuse, -R3.reuse ;  /* 0x0000000736367223 */ /* 0x180fe20000010803 */
[----:B------:R-:W-:Y:S01]  /*c3f0*/  FFMA.FTZ R3, R80, R7, -R3 ;  /* 0x0000000750037223 */ /* 0x000fe20000010803 */
[----:B--2---:R-:W-:-:S03]  /*c400*/  F2FP.F16.F32.PACK_AB R156, R35, R60 ;  /* 0x0000003c239c723e */ /* 0x004fc600000000ff */
[----:B------:R-:W2:Y:S08]  /*c410*/  MUFU.EX2 R40, R40 ;  /* 0x0000002800287308 */ /* 0x000eb00000000800 */
[----:B------:R-:W4:Y:S08]  /*c420*/  MUFU.EX2 R167, R30 ;  /* 0x0000001e00a77308 */ /* 0x000f300000000800 */
[----:B------:R-:W5:Y:S08]  /*c430*/  MUFU.EX2 R34, R34 ;  /* 0x0000002200227308 */ /* 0x000f700000000800 */
[----:B------:R0:W1:Y:S08]  /*c440*/  MUFU.EX2 R161, R0 ;  /* 0x0000000000a17308 */ /* 0x0000700000000800 */
[----:B------:R-:W1:Y:S01]  /*c450*/  MUFU.EX2 R38, R38 ;  /* 0x0000002600267308 */ /* 0x000e620000000800 */
[----:B0-----:R-:W-:Y:S01]  /*c460*/  FADD.FTZ R0, R74, R43 ;  /* 0x0000002b4a007221 */ /* 0x001fe20000010000 */
[----:B---3--:R-:W-:Y:S01]  /*c470*/  FADD.FTZ R43, R26, R165 ;  /* 0x000000a51a2b7221 */ /* 0x008fe20000010000 */
[----:B------:R-:W-:-:S02]  /*c480*/  F2FP.F16.F32.PACK_AB R165, R165, R26 ;  /* 0x0000001aa5a5723e */ /* 0x000fc400000000ff */
[----:B------:R-:W-:Y:S01]  /*c490*/  FADD.FTZ R45, R25, R0 ;  /* 0x00000000192d7221 */ /* 0x000fe20000010000 */
[----:B--2---:R-:W-:Y:S02]  /*c4a0*/  FADD.FTZ R0, R40, R43 ;  /* 0x0000002b28007221 */ /* 0x004fe40000010000 */
[----:B------:R0:W2:Y:S08]  /*c4b0*/  MUFU.EX2 R163, R24 ;  /* 0x0000001800a37308 */ /* 0x0000b00000000800 */
[----:B------:R-:W3:Y:S01]  /*c4c0*/  MUFU.EX2 R42, R42 ;  /* 0x0000002a002a7308 */ /* 0x000ee20000000800 */
[----:B0-----:R-:W-:Y:S01]  /*c4d0*/  FADD.FTZ R24, R70, R45 ;  /* 0x0000002d46187221 */ /* 0x001fe20000010000 */
[C---:B----4-:R-:W-:Y:S01]  /*c4e0*/  FADD.FTZ R45, R167.reuse, R0 ;  /* 0x00000000a72d7221 */ /* 0x050fe20000010000 */
[----:B------:R-:W-:-:S02]  /*c4f0*/  F2FP.F16.F32.PACK_AB R167, R167, R40 ;  /* 0x00000028a7a7723e */ /* 0x000fc400000000ff */
[----:B------:R-:W-:Y:S01]  /*c500*/  FADD.FTZ R47, R31, R24 ;  /* 0x000000181f2f7221 */ /* 0x000fe20000010000 */
[----:B-----5:R-:W-:Y:S02]  /*c510*/  FADD.FTZ R0, R34, R45 ;  /* 0x0000002d22007221 */ /* 0x020fe40000010000 */
[----:B------:R-:W0:Y:S01]  /*c520*/  MUFU.EX2 R157, R28 ;  /* 0x0000001c009d7308 */ /* 0x000e220000000800 */
[----:B------:R-:W-:Y:S01]  /*c530*/  FADD.FTZ R24, R66, R47 ;  /* 0x0000002f42187221 */ /* 0x000fe20000010000 */
[C---:B-1----:R-:W-:Y:S01]  /*c540*/  FADD.FTZ R29, R161.reuse, R0 ;  /* 0x00000000a11d7221 */ /* 0x042fe20000010000 */
[----:B------:R-:W-:Y:S01]  /*c550*/  F2FP.F16.F32.PACK_AB R161, R161, R34 ;  /* 0x00000022a1a1723e */ /* 0x000fe200000000ff */
[----:B------:R1:W-:Y:S01]  /*c560*/  STSM.16.M88.4 [R202+0x26800], R164 ;  /* 0x026800a4ca007844 */ /* 0x0003e20000000200 */
[----:B------:R-:W-:Y:S01]  /*c570*/  FADD.FTZ R45, R33, R24 ;  /* 0x00000018212d7221 */ /* 0x000fe20000010000 */
[----:B------:R-:W-:Y:S02]  /*c580*/  FADD.FTZ R0, R38, R29 ;  /* 0x0000001d26007221 */ /* 0x000fe40000010000 */
[----:B------:R-:W4:Y:S01]  /*c590*/  MUFU.EX2 R44, R44 ;  /* 0x0000002c002c7308 */ /* 0x000f220000000800 */
[----:B------:R-:W-:Y:S01]  /*c5a0*/  FADD.FTZ R24, R60, R45 ;  /* 0x0000002d3c187221 */ /* 0x000fe20000010000 */
[C---:B--2---:R-:W-:Y:S01]  /*c5b0*/  FADD.FTZ R29, R163.reuse, R0 ;  /* 0x00000000a31d7221 */ /* 0x044fe20000010000 */
[----:B------:R-:W-:-:S02]  /*c5c0*/  F2FP.F16.F32.PACK_AB R163, R163, R38 ;  /* 0x00000026a3a3723e */ /* 0x000fc400000000ff */
[----:B------:R-:W-:Y:S01]  /*c5d0*/  FADD.FTZ R31, R35, R24 ;  /* 0x00000018231f7221 */ /* 0x000fe20000010000 */
[----:B---3--:R-:W-:Y:S02]  /*c5e0*/  FADD.FTZ R0, R42, R29 ;  /* 0x0000001d2a007221 */ /* 0x008fe40000010000 */
[----:B------:R-:W2:Y:S01]  /*c5f0*/  MUFU.EX2 R46, R46 ;  /* 0x0000002e002e7308 */ /* 0x000ea20000000800 */
[----:B------:R1:W-:Y:S01]  /*c600*/  STSM.16.M88.4 [R203], R160 ;  /* 0x000000a0cb007844 */ /* 0x0003e20000000200 */
[C---:B0-----:R-:W-:Y:S01]  /*c610*/  FADD.FTZ R29, R157.reuse, R0 ;  /* 0x000000009d1d7221 */ /* 0x041fe20000010000 */
[----:B------:R-:W-:-:S05]  /*c620*/  F2FP.F16.F32.PACK_AB R157, R157, R42 ;  /* 0x0000002a9d9d723e */ /* 0x000fca00000000ff */
[----:B------:R-:W0:Y:S01]  /*c630*/  MUFU.EX2 R37, R36 ;  /* 0x0000002400257308 */ /* 0x000e220000000800 */
[----:B----4-:R-:W-:-:S07]  /*c640*/  FADD.FTZ R0, R44, R31 ;  /* 0x0000001f2c007221 */ /* 0x010fce0000010000 */
[----:B------:R-:W3:Y:S01]  /*c650*/  MUFU.EX2 R41, R76 ;  /* 0x0000004c00297308 */ /* 0x000ee20000000800 */
[----:B--2---:R-:W-:-:S07]  /*c660*/  FADD.FTZ R24, R46, R29 ;  /* 0x0000001d2e187221 */ /* 0x004fce0000010000 */
[----:B------:R-:W-:Y:S01]  /*c670*/  MUFU.EX2 R48, R48 ;  /* 0x0000003000307308 */ /* 0x000fe20000000800 */
[C---:B0-----:R-:W-:Y:S01]  /*c680*/  F2FP.F16.F32.PACK_AB R158, R37.reuse, R44 ;  /* 0x0000002c259e723e */ /* 0x041fe200000000ff */
        /* <DEDUP_REMOVED lines=16> */
[----:B------:R3:W4:Y:S01]  /*c790*/  MUFU.EX2 R25, R3 ;  /* 0x0000000300197308 */ /* 0x0007220000000800 */
[----:B0-----:R-:W-:Y:S01]  /*c7a0*/  F2FP.F16.F32.PACK_AB R154, R27, R52 ;  /* 0x000000341b9a723e */ /* 0x001fe200000000ff */
[----:B------:R-:W-:Y:S01]  /*c7b0*/  FADD.FTZ R52, R52, R39 ;  /* 0x0000002734347221 */ /* 0x000fe20000010000 */
[----:B--2---:R-:W-:-:S03]  /*c7c0*/  FADD.FTZ R0, R54, R43 ;  /* 0x0000002b36007221 */ /* 0x004fc60000010000 */
[----:B---3--:R-:W-:Y:S01]  /*c7d0*/  FADD.FTZ R3, R27, R52 ;  /* 0x000000341b037221 */ /* 0x008fe20000010000 */
[C---:B----4-:R-:W-:Y:S01]  /*c7e0*/  F2FP.F16.F32.PACK_AB R155, R25.reuse, R54 ;  /* 0x00000036199b723e */ /* 0x050fe200000000ff */
[----:B------:R-:W-:-:S04]  /*c7f0*/  FADD.FTZ R0, R25, R0 ;  /* 0x0000000019007221 */ /* 0x000fc80000010000 */
[----:B------:R1:W-:Y:S01]  /*c800*/  STSM.16.M88.4 [R204], R152 ;  /* 0x00000098cc007844 */ /* 0x0003e20000000200 */
[----:B------:R-:W-:Y:S05]  /*c810*/  @!P0 BRA `(.L_x_2619) ;  /* 0x0000000000048947 */ /* 0x000fea0003800000 */
[----:B------:R-:W-:Y:S01]  /*c820*/  BPT.TRAP 0x1 ;  /* 0x000000040000795c */ /* 0x000fe20000300000 */
.L_x_2619:
[----:B------:R0:W2:Y:S01]  /*c830*/  SYNCS.PHASECHK.TRANS64.TRYWAIT P1, [R15+URZ+0x28c50], R56 ;  /* 0x028c50380f0075a7 */ /* 0x0000a2000802017f */
[----:B------:R-:W-:Y:S05]  /*c840*/  @!P0 BRA `(.L_x_2620) ;  /* 0x0000000000048947 */ /* 0x000fea0003800000 */
[----:B------:R-:W-:Y:S01]  /*c850*/  BPT.TRAP 0x1 ;  /* 0x000000040000795c */ /* 0x000fe20000300000 */
.L_x_2620:
[----:B------:R-:W-:Y:S01]  /*c860*/  ULDC UR44, c[0x0][0x9e4] ;  /* 0x00027900002c7ab9 */ /* 0x000fe20000000800 */
[----:B------:R-:W-:Y:S01]  /*c870*/  ULDC UR45, c[0x0][0x9dc] ;  /* 0x00027700002d7ab9 */ /* 0x000fe20000000800 */
[----:B------:R-:W-:Y:S01]  /*c880*/  ULDC UR38, c[0x0][0x988] ;  /* 0x0002620000267ab9 */ /* 0x000fe20000000800 */
[----:B------:R-:W-:Y:S01]  /*c890*/  ULDC UR46, c[0x0][0x9e0] ;  /* 0x00027800002e7ab9 */ /* 0x000fe20000000800 */
[----:B------:R-:W-:Y:S01]  /*c8a0*/  BSSY B0, `(.L_x_2621) ;  /* 0x0000006000007945 */ /* 0x000fe20003800000 */
[----:B------:R-:W-:Y:S02]  /*c8b0*/  IMAD R24, R18, 0x1000, R197 ;  /* 0x0000100012187824 */ /* 0x000fe400078e02c5 */
[----:B------:R-:W-:Y:S01]  /*c8c0*/  IMAD.MOV.U32 R25, RZ, RZ, 0x40000040 ;  /* 0x40000040ff197424 */ /* 0x000fe200078e00ff */
[----:B--2---:R-:W-:Y:S06]  /*c8d0*/  @P1 BRA `(.L_x_2622) ;  /* 0x0000000000081947 */ /* 0x004fec0003800000 */
[----:B------:R-:W2:Y:S02]  /*c8e0*/  SYNCS.PHASECHK.TRANS64.TRYWAIT P1, [R15+URZ+0x28c50], R56 ;  /* 0x028c50380f0075a7 */ /* 0x000ea4000802017f */
[----:B--2---:R-:W-:Y:S05]  /*c8f0*/  @!P1 BRA `(.L_x_2623) ;  /* 0x0000013400f09947 */ /* 0x004fea0003800000 */
.L_x_2622:
[----:B------:R-:W-:Y:S05]  /*c900*/  BSYNC B0 ;  /* 0x0000000000007941 */ /* 0x000fea0003800000 */
.L_x_2621:
[C---:B------:R-:W-:Y:S01]  /*c910*/  R2UR UR6, R24.reuse ;  /* 0x00000000180672ca */ /* 0x040fe200000e0000 */
[C---:B------:R-:W-:Y:S01]  /*c920*/  VIADD R26, R24.reuse, 0x80 ;  /* 0x00000080181a7836 */ /* 0x040fe20000000000 */
[----:B------:R-:W-:Y:S01]  /*c930*/  R2UR UR7, R25 ;  /* 0x00000000190772ca */ /* 0x000fe200000e0000 */
[C---:B------:R-:W-:Y:S02]  /*c940*/  VIADD R28, R24.reuse, 0x100 ;  /* 0x00000100181c7836 */ /* 0x040fe40000000000 */
[----:B------:R-:W-:Y:S01]  /*c950*/  VIADD R24, R24, 0x180 ;  /* 0x0000018018187836 */ /* 0x000fe20000000000 */
[----:B------:R-:W-:Y:S01]  /*c960*/  R2UR UR10, R26 ;  /* 0x000000001a0a72ca */ /* 0x000fe200000e0000 */
[----:B------:R-:W-:Y:S01]  /*c970*/  IMAD.MOV.U32 R27, RZ, RZ, 0x40000040 ;  /* 0x40000040ff1b7424 */ /* 0x000fe200078e00ff */
[----:B------:R-:W-:Y:S01]  /*c980*/  R2UR UR14, R28 ;  /* 0x000000001c0e72ca */ /* 0x000fe200000e0000 */
[----:B------:R-:W-:Y:S01]  /*c990*/  IMAD.MOV.U32 R29, RZ, RZ, 0x40000040 ;  /* 0x40000040ff1d7424 */ /* 0x000fe200078e00ff */
[----:B------:R-:W-:Y:S01]  /*c9a0*/  R2UR UR18, R24 ;  /* 0x00000000181272ca */ /* 0x000fe200000e0000 */
[----:B------:R-:W-:Y:S01]  /*c9b0*/  IMAD.MOV.U32 R25, RZ, RZ, 0x40000040 ;  /* 0x40000040ff197424 */ /* 0x000fe200078e00ff */
[----:B------:R-:W-:-:S02]  /*c9c0*/  R2UR UR11, R27 ;  /* 0x000000001b0b72ca */ /* 0x000fc400000e0000 */
[----:B------:R-:W-:Y:S02]  /*c9d0*/  R2UR UR15, R29 ;  /* 0x000000001d0f72ca */ /* 0x000fe400000e0000 */
[----:B------:R-:W-:Y:S02]  /*c9e0*/  R2UR UR19, R25 ;  /* 0x00000000191372ca */ /* 0x000fe400000e0000 */
[----:B0-2---:R-:W-:-:S06]  /*c9f0*/  WARPGROUP.ARRIVE ;  /* 0x00000000000079c5 */ /* 0x005fcc0000000000 */
        /* <DEDUP_REMOVED lines=24> */
.L_x_2624:
[----:B-1----:R-:W0:Y:S01]  /*cb80*/  LDC R152, c[0x0][0x448] ;  /* 0x00011200ff987b82 */ /* 0x002e220000000800 */
[----:B------:R-:W-:Y:S01]  /*cb90*/  VIADD R15, R15, 0x28c60 ;  /* 0x00028c600f0f7836 */ /* 0x000fe20000000000 */
[----:B------:R-:W-:Y:S01]  /*cba0*/  UISETP.NE.AND UP0, UPT, UR47, URZ, UPT ;  /* 0x0000003f2f00728c */ /* 0x000fe2000bf05270 */
[----:B------:R-:W-:-:S03]  /*cbb0*/  IMAD.MOV.U32 R153, RZ, RZ, R199 ;  /* 0x000000ffff997224 */ /* 0x000fc600078e00c7 */
[----:B------:R-:W-:-:S04]  /*cbc0*/  PRMT R15, R191, 0x654, R15 ;  /* 0x00000654bf0f7816 */ /* 0x000fc8000000000f */
[----:B------:R1:W-:Y:S01]  /*cbd0*/  SYNCS.ARRIVE.TRANS64.RED.A1T0 RZ, [R15+URZ], RZ ;  /* 0x000000ff0fff79a7 */ /* 0x0003e2000810043f */
[----:B0-----:R-:W-:-:S13]  /*cbe0*/  ISETP.NE.AND P1, PT, R152, 0x1, PT ;  /* 0x000000019800780c */ /* 0x001fda0003f25270 */
[----:B------:R-:W0:Y:S08]  /*cbf0*/  @P1 LDC R152, c[0x0][0x44c] ;  /* 0x00011300ff981b82 */ /* 0x000e300000000800 */
[----:B-1----:R-:W1:Y:S01]  /*cc00*/  @P1 LDC R15, c[0x0][0x450] ;  /* 0x00011400ff0f1b82 */ /* 0x002e620000000800 */
[----:B0-----:R-:W-:-:S05]  /*cc10*/  @P1 IMAD.HI.U32 R152, R199, R152, RZ ;  /* 0x00000098c7981227 */ /* 0x001fca00078e00ff */
[----:B-1----:R-:W-:Y:S01]  /*cc20*/  @P1 SHF.R.U32.HI R153, RZ, R15, R152 ;  /* 0x0000000fff991219 */ /* 0x002fe20000011698 */
[----:B------:R-:W-:Y:S01]  /*cc30*/  VIADD R15, R168, 0xfffffffe ;  /* 0xfffffffea80f7836 */ /* 0x000fe20000000000 */
[----:B------:R-:W-:Y:S02]  /*cc40*/  PLOP3.LUT P1, PT, PT, PT, UP0, 0x40, 0x0 ;  /* 0x000000000000781c */ /* 0x000fe40003f2e808 */
[----:B------:R-:W-:-:S04]  /*cc50*/  IADD3 R152, R153, R189, -R23 ;  /* 0x000000bd99987210 */ /* 0x000fc80007ffe817 */
[----:B------:R-:W-:-:S07]  /*cc60*/  IADD3 R153, R152, UR40, RZ ;  /* 0x0000002898997c10 */ /* 0x000fce000fffe0ff */
[----:B------:R-:W-:Y:S05]  /*cc70*/  @P1 BRA `(.L_x_2625) ;  /* 0x0000000000541947 */ /* 0x000fea0003800000 */
[C---:B------:R-:W-:Y:S01]  /*cc80*/  ISETP.GT.AND P1, PT, R152.reuse, RZ, PT ;  /* 0x000000ff9800720c */ /* 0x040fe20003f24270 */
[----:B------:R-:W-:Y:S01]  /*cc90*/  BSSY B0, `(.L_x_2626) ;  /* 0x0000010000007945 */ /* 0x000fe20003800000 */
[----:B------:R-:W-:-:S11]  /*cca0*/  VIADD R154, R152, 0xffffffff ;  /* 0xffffffff989a7836 */ /* 0x000fd60000000000 */
[----:B------:R-:W-:Y:S05]  /*ccb0*/  @P1 BRA `(.L_x_2627) ;  /* 0x0000000000201947 */ /* 0x000fea0003800000 */
[----:B------:R-:W-:Y:S01]  /*ccc0*/  UISETP.NE.AND UP0, UPT, UR41, 0x1, UPT ;  /* 0x000000012900788c */ /* 0x000fe2000bf05270 */
[----:B------:R-:W-:-:S05]  /*ccd0*/  IMAD.MOV R152, RZ, RZ, -R152 ;  /* 0x000000ffff987224 */ /* 0x000fca00078e0a98 */
[----:B------:R-:W-:-:S05]  /*cce0*/  PLOP3.LUT P1, PT, PT, PT, UP0, 0x80, 0x0 ;  /* 0x000000000000781c */ /* 0x000fca0003f2f008 */
[----:B------:R-:W-:-:S08]  /*ccf0*/  @UP0 ULDC.64 UR4, c[0x0][0x9e8] ;  /* 0x00027a0000040ab9 */ /* 0x000fd00000000a00 */
[----:B------:R-:W-:-:S05]  /*cd00*/  @P1 IMAD.HI.U32 R154, R152, UR4, RZ ;  /* 0x00000004989a1c27 */ /* 0x000fca000f8e00ff */
[----:B------:R-:W-:-:S04]  /*cd10*/  @P1 SHF.R.U32.HI R152, RZ, UR5, R154 ;  /* 0x00000005ff981c19 */ /* 0x000fc8000801169a */
[----:B------:R-:W-:Y:S01]  /*cd20*/  LOP3.LUT R154, RZ, R152, RZ, 0x33, !PT ;  /* 0x00000098ff9a7212 */ /* 0x000fe200078e33ff */
[----:B------:R-:W-:Y:S06]  /*cd30*/  BRA `(.L_x_2628) ;  /* 0x0000000000147947 */ /* 0x000fec0003800000 */
.L_x_2627:
[----:B------:R-:W-:-:S06]  /*cd40*/  UISETP.NE.AND UP0, UPT, UR41, 0x1, UPT ;  /* 0x000000012900788c */ /* 0x000fcc000bf05270 */
[----:B------:R-:W-:-:S05]  /*cd50*/  PLOP3.LUT P1, PT, PT, PT, UP0, 0x80, 0x0 ;  /* 0x000000000000781c */ /* 0x000fca0003f2f008 */
[----:B------:R-:W-:-:S08]  /*cd60*/  @UP0 ULDC.64 UR4, c[0x0][0x9e8] ;  /* 0x00027a0000040ab9 */ /* 0x000fd00000000a00 */
[----:B------:R-:W-:-:S05]  /*cd70*/  @P1 IMAD.HI.U32 R152, R154, UR4, RZ ;  /* 0x000000049a981c27 */ /* 0x000fca000f8e00ff */
[----:B------:R-:W-:-:S07]  /*cd80*/  @P1 SHF.R.U32.HI R154, RZ, UR5, R152 ;  /* 0x00000005ff9a1c19 */ /* 0x000fce0008011698 */
.L_x_2628:
[----:B------:R-:W-:Y:S05]  /*cd90*/  BSYNC B0 ;  /* 0x0000000000007941 */ /* 0x000fea0003800000 */
.L_x_2626:
[----:B------:R-:W-:-:S04]  /*cda0*/  IMAD.U32 R152, RZ, RZ, UR41 ;  /* 0x00000029ff987e24 */ /* 0x000fc8000f8e00ff */
[----:B------:R-:W-:-:S05]  /*cdb0*/  IMAD R152, R154, R152, UR41 ;  /* 0x000000299a987e24 */ /* 0x000fca000f8e0298 */
[----:B------:R-:W-:-:S07]  /*cdc0*/  VIMNMX R153, R153, R152, PT ;  /* 0x0000009899997248 */ /* 0x000fce0003fe0100 */
.L_x_2625:
[----:B------:R-:W2:Y:S01]  /*cdd0*/  LDL R154, [R1+0xc] ;  /* 0x00000c00019a7983 */ /* 0x000ea20000100800 */
[----:B------:R-:W-:Y:S01]  /*cde0*/  SHF.R.S32.HI R152, RZ, 0x1f, R153 ;  /* 0x0000001fff987819 */ /* 0x000fe20000011499 */
[----:B------:R-:W-:Y:S03]  /*cdf0*/  BSSY B1, `(.L_x_2629) ;  /* 0x0000278000017945 */ /* 0x000fe60003800000 */
[----:B------:R-:W-:-:S04]  /*ce00*/  LEA.HI R152, R152, R153, RZ, 0x6 ;  /* 0x0000009998987211 */ /* 0x000fc800078f30ff */
[----:B------:R-:W-:-:S04]  /*ce10*/  SHF.R.S32.HI R152, RZ, 0x6, R152 ;  /* 0x00000006ff987819 */ /* 0x000fc80000011498 */
[----:B--2---:R-:W-:-:S04]  /*ce20*/  VIMNMX R186, R154, R152, !PT ;  /* 0x000000989aba7248 */ /* 0x004fc80007fe0100 */
[----:B------:R-:W-:-:S13]  /*ce30*/  ISETP.GE.AND P1, PT, R15, R186, PT ;  /* 0x000000ba0f00720c */ /* 0x000fda0003f26270 */
[----:B------:R-:W-:Y:S05]  /*ce40*/  @!P1 BRA `(.L_x_2630) ;  /* 0x0000002400c89947 */ /* 0x000fea0003800000 */
[----:B------:R-:W-:Y:S01]  /*ce50*/  BSSY B0, `(.L_x_2631) ;  /* 0x000026e000007945 */ /* 0x000fe20003800000 */
.L_x_2652:
[----:B------:R-:W-:-:S05]  /*ce60*/  VIADD R187, R18, 0x1 ;  /* 0x0000000112bb7836 */ /* 0x000fca0000000000 */
[----:B------:R-:W-:-:S04]  /*ce70*/  ISETP.NE.AND P1, PT, R187, 0x2, PT ;  /* 0x00000002bb00780c */ /* 0x000fc80003f25270 */
[----:B------:R-:W-:Y:S02]  /*ce80*/  SEL R7, RZ, 0x1, P1 ;  /* 0x00000001ff077807 */ /* 0x000fe40000800000 */
[----:B------:R-:W-:Y:S02]  /*ce90*/  SEL R187, R187, RZ, P1 ;  /* 0x000000ffbbbb7207 */ /* 0x000fe40000800000 */
[----:B------:R-:W-:Y:S01]  /*cea0*/  LOP3.LUT R19, R19, R7, RZ, 0x3c, !PT ;  /* 0x0000000713137212 */ /* 0x000fe200078e3cff */
[----:B0-----:R-:W-:Y:S06]  /*ceb0*/  @!P0 BRA `(.L_x_2632) ;  /* 0x0000000000048947 */ /* 0x001fec0003800000 */
[----:B------:R-:W-:Y:S01]  /*cec0*/  BPT.TRAP 0x1 ;  /* 0x000000040000795c */ /* 0x000fe20000300000 */
.L_x_2632:
[----:B------:R-:W-:Y:S01]  /*ced0*/  IMAD R209, R187, 0x8, R2 ;  /* 0x00000008bbd17824 */ /* 0x000fe200078e0202 */
[----:B------:R-:W-:-:S04]  /*cee0*/  SHF.L.U32 R210, R19, 0x1f, RZ ;  /* 0x0000001f13d27819 */ /* 0x000fc800000006ff */
[----:B------:R0:W1:Y:S01]  /*cef0*/  SYNCS.PHASECHK.TRANS64.TRYWAIT P1, [R209+URZ+0x28c30], R210 ;  /* 0x028c30d2d10075a7 */ /* 0x000062000802017f */
[----:B------:R-:W-:Y:S05]  /*cf00*/  @!P0 BRA `(.L_x_2633) ;  /* 0x0000000000048947 */ /* 0x000fea0003800000 */
[----:B------:R-:W-:Y:S01]  /*cf10*/  BPT.TRAP 0x1 ;  /* 0x000000040000795c */ /* 0x000fe20000300000 */
.L_x_2633:
[----:B------:R-:W-:Y:S01]  /*cf20*/  BSSY B2, `(.L_x_2634) ;  /* 0x0000006000027945 */ /* 0x000fe20003800000 */
[----:B------:R-:W-:Y:S02]  /*cf30*/  IMAD R156, R187, 0x200, R21 ;  /* 0x00000200bb9c7824 */ /* 0x000fe400078e0215 */
[----:B------:R-:W-:Y:S01]  /*cf40*/  IMAD.MOV.U32 R157, RZ, RZ, 0x40000040 ;  /* 0x40000040ff9d7424 */ /* 0x000fe200078e00ff */
[----:B-1----:R-:W-:Y:S06]  /*cf50*/  @P1 BRA `(.L_x_2635) ;  /* 0x0000000000081947 */ /* 0x002fec0003800000 */
[----:B------:R-:W1:Y:S02]  /*cf60*/  SYNCS.PHASECHK.TRANS64.TRYWAIT P1, [R209+URZ+0x28c30], R210 ;  /* 0x028c30d2d10075a7 */ /* 0x000e64000802017f */
[----:B-1----:R-:W-:Y:S05]  /*cf70*/  @!P1 BRA `(.L_x_2636) ;  /* 0x0000013000649947 */ /* 0x002fea0003800000 */
.L_x_2635:
[----:B------:R-:W-:Y:S05]  /*cf80*/  BSYNC B2 ;  /* 0x0000000000027941 */ /* 0x000fea0003800000 */
.L_x_2634:
[C---:B------:R-:W-:Y:S01]  /*cf90*/  R2UR UR6, R156.reuse ;  /* 0x000000009c0672ca */ /* 0x040fe200000e0000 */
[C---:B------:R-:W-:Y:S01]  /*cfa0*/  VIADD R154, R156.reuse, 0x2 ;  /* 0x000000029c9a7836 */ /* 0x040fe20000000000 */
[----:B------:R-:W-:Y:S01]  /*cfb0*/  R2UR UR7, R157 ;  /* 0x000000009d0772ca */ /* 0x000fe200000e0000 */
[----:B------:R-:W-:Y:S01]  /*cfc0*/  VIADD R152, R156, 0x4 ;  /* 0x000000049c987836 */ /* 0x000fe20000000000 */
[----:B------:R-:W-:Y:S01]  /*cfd0*/  R2UR UR4, R4 ;  /* 0x00000000040472ca */ /* 0x000fe200000e0000 */
        /* <DEDUP_REMOVED lines=11> */
[----:B------:R-:W-:Y:S01]  /*d090*/  WARPGROUP.ARRIVE ;  /* 0x00000000000079c5 */ /* 0x000fe20000000000 */
[----:B------:R-:W-:Y:S02]  /*d0a0*/  R2UR UR8, R12 ;  /* 0x000000000c0872ca */ /* 0x000fe400000e0000 */
[----:B------:R-:W-:Y:S02]  /*d0b0*/  R2UR UR9, R13 ;  /* 0x000000000d0972ca */ /* 0x000fe400000e0000 */
[----:B------:R-:W-:Y:S01]  /*d0c0*/  R2UR UR12, R10 ;  /* 0x000000000a0c72ca */ /* 0x000fe200000e0000 */
[----:B------:R-:W-:Y:S01]  /*d0d0*/  HGMMA.64x64x16.F32 R152, gdesc[UR4], RZ, !UPT, gsb0 ;  /* 0x00e00000049879f0 */ /* 0x000fe2000c0008ff */
[----:B------:R-:W-:-:S02]  /*d0e0*/  R2UR UR13, R11 ;  /* 0x000000000b0d72ca */ /* 0x000fc400000e0000 */
        /* <DEDUP_REMOVED lines=14> */
.L_x_2637:
[----:B------:R-:W2:Y:S01]  /*d1d0*/  LDL R184, [R1] ;  /* 0x0000000001b87983 */ /* 0x000ea20000100800 */
[----:B------:R-:W3:Y:S02]  /*d1e0*/  LDC R7, c[0x0][0x448] ;  /* 0x00011200ff077b82 */ /* 0x000ee40000000800 */
[----:B---3--:R-:W-:-:S13]  /*d1f0*/  ISETP.NE.AND P1, PT, R7, 0x1, PT ;  /* 0x000000010700780c */ /* 0x008fda0003f25270 */
[----:B------:R-:W3:Y:S08]  /*d200*/  @P1 LDC R20, c[0x0][0x44c] ;  /* 0x00011300ff141b82 */ /* 0x000ef00000000800 */
[----:B------:R-:W4:Y:S01]  /*d210*/  @P1 LDC R7, c[0x0][0x450] ;  /* 0x00011400ff071b82 */ /* 0x000f220000000800 */
[----:B------:R-:W-:Y:S01]  /*d220*/  UISETP.NE.AND UP0, UPT, UR47, URZ, UPT ;  /* 0x0000003f2f00728c */ /* 0x000fe2000bf05270 */
[----:B--2---:R-:W-:-:S04]  /*d230*/  IMAD.IADD R224, R184, 0x1, R199 ;  /* 0x00000001b8e07824 */ /* 0x004fc800078e02c7 */
[----:B---3--:R-:W-:-:S05]  /*d240*/  @P1 IMAD.HI.U32 R20, R224, R20, RZ ;  /* 0x00000014e0141227 */ /* 0x008fca00078e00ff */
[----:B----4-:R-:W-:Y:S02]  /*d250*/  @P1 SHF.R.U32.HI R224, RZ, R7, R20 ;  /* 0x00000007ffe01219 */ /* 0x010fe40000011614 */
[----:B------:R-:W-:-:S03]  /*d260*/  IADD3 R7, R209, 0x28c40, RZ ;  /* 0x00028c40d1077810 */ /* 0x000fc60007ffe0ff */
[----:B------:R-:W2:Y:S01]  /*d270*/  SHFL.IDX PT, R225, R224, RZ, 0x1c1f ;  /* 0x001c1fffe0e17589 */ /* 0x000ea200000e0000 */
[----:B------:R-:W-:-:S04]  /*d280*/  PRMT R7, R191, 0x654, R7 ;  /* 0x00000654bf077816 */ /* 0x000fc80000000007 */
[----:B------:R3:W-:Y:S01]  /*d290*/  SYNCS.ARRIVE.TRANS64.RED.A1T0 RZ, [R7+URZ], RZ ;  /* 0x000000ff07ff79a7 */ /* 0x0007e2000810043f */
[----:B------:R-:W-:Y:S01]  /*d2a0*/  IMAD.U32 R20, RZ, RZ, UR45 ;  /* 0x0000002dff147e24 */ /* 0x000fe2000f8e00ff */
[----:B------:R-:W-:Y:S01]  /*d2b0*/  PLOP3.LUT P1, PT, PT, PT, UP0, 0x40, 0x0 ;  /* 0x000000000000781c */ /* 0x000fe20003f2e808 */
[----:B---3--:R-:W-:-:S03]  /*d2c0*/  IMAD.SHL.U32 R7, R15, 0x40, RZ ;  /* 0x000000400f077824 */ /* 0x008fc600078e00ff */
[----:B------:R-:W-:Y:S02]  /*d2d0*/  LOP3.LUT R223, RZ, R20, RZ, 0x33, !PT ;  /* 0x00000014ffdf7212 */ /* 0x000fe400078e33ff */
[----:B------:R-:W-:-:S04]  /*d2e0*/  IADD3 R222, -R188, 0x1, -R7 ;  /* 0x00000001bcde7810 */ /* 0x000fc80007ffe907 */
[----:B------:R-:W-:-:S05]  /*d2f0*/  IADD3 R222, -R23, R222, R189 ;  /* 0x000000de17de7210 */ /* 0x000fca0007ffe1bd */
[----:B------:R-:W-:Y:S02]  /*d300*/  IMAD.IADD R223, R223, 0x1, R222 ;  /* 0x00000001dfdf7824 */ /* 0x000fe400078e02de */
[----:B------:R-:W-:Y:S02]  /*d310*/  VIADD R222, R222, UR46 ;  /* 0x0000002edede7c36 */ /* 0x000fe40008000000 */
[C---:B--2---:R-:W-:Y:S02]  /*d320*/  IMAD.IADD R220, R225.reuse, 0x1, R223 ;  /* 0x00000001e1dc7824 */ /* 0x044fe400078e02df */
[----:B------:R-:W-:Y:S01]  /*d330*/  IMAD.IADD R221, R225, 0x1, R222 ;  /* 0x00000001e1dd7824 */ /* 0x000fe200078e02de */
[----:B------:R-:W-:Y:S06]  /*d340*/  @P1 BRA `(.L_x_2638) ;  /* 0x0000000000581947 */ /* 0x000fec0003800000 */
[----:B------:R-:W-:Y:S01]  /*d350*/  IADD3 R225, -R23, R189, R225 ;  /* 0x000000bd17e17210 */ /* 0x000fe20007ffe1e1 */
[----:B------:R-:W-:Y:S03]  /*d360*/  BSSY B2, `(.L_x_2639) ;  /* 0x0000010000027945 */ /* 0x000fe60003800000 */
[----:B------:R-:W-:-:S13]  /*d370*/  ISETP.GT.AND P1, PT, R225, -0x1, PT ;  /* 0xffffffffe100780c */ /* 0x000fda0003f24270 */
[----:B------:R-:W-:Y:S05]  /*d380*/  @P1 BRA `(.L_x_2640) ;  /* 0x0000000000201947 */ /* 0x000fea0003800000 */
[----:B------:R-:W-:Y:S01]  /*d390*/  IMAD.U32 R227, RZ, RZ, UR44 ;  /* 0x0000002cffe37e24 */ /* 0x000fe2000f8e00ff */
[----:B------:R-:W-:-:S04]  /*d3a0*/  LOP3.LUT R225, RZ, R225, RZ, 0x33, !PT ;  /* 0x000000e1ffe17212 */ /* 0x000fc800078e33ff */
[----:B------:R-:W-:-:S13]  /*d3b0*/  ISETP.NE.AND P1, PT, R227, 0x1, PT ;  /* 0x00000001e300780c */ /* 0x000fda0003f25270 */
[----:B------:R-:W2:Y:S02]  /*d3c0*/  @P1 LDC.64 R184, c[0x0][0x9e8] ;  /* 0x00027a00ffb81b82 */ /* 0x000ea40000000a00 */
[----:B--2---:R-:W-:-:S05]  /*d3d0*/  @P1 IMAD.HI.U32 R184, R225, R184, RZ ;  /* 0x000000b8e1b81227 */ /* 0x004fca00078e00ff */
[----:B------:R-:W-:-:S04]  /*d3e0*/  @P1 SHF.R.U32.HI R225, RZ, R185, R184 ;  /* 0x000000b9ffe11219 */ /* 0x000fc800000116b8 */
[----:B------:R-:W-:Y:S01]  /*d3f0*/  LOP3.LUT R225, RZ, R225, RZ, 0x33, !PT ;  /* 0x000000e1ffe17212 */ /* 0x000fe200078e33ff */
[----:B------:R-:W-:Y:S06]  /*d400*/  BRA `(.L_x_2641) ;  /* 0x0000000000147947 */ /* 0x000fec0003800000 */
.L_x_2640:
[----:B------:R-:W-:-:S05]  /*d410*/  IMAD.U32 R227, RZ, RZ, UR44 ;  /* 0x0000002cffe37e24 */ /* 0x000fca000f8e00ff */
[----:B------:R-:W-:-:S13]  /*d420*/  ISETP.NE.AND P1, PT, R227, 0x1, PT ;  /* 0x00000001e300780c */ /* 0x000fda0003f25270 */
[----:B------:R-:W2:Y:S02]  /*d430*/  @P1 LDC.64 R184, c[0x0][0x9e8] ;  /* 0x00027a00ffb81b82 */ /* 0x000ea40000000a00 */
[----:B--2---:R-:W-:-:S05]  /*d440*/  @P1 IMAD.HI.U32 R184, R225, R184, RZ ;  /* 0x000000b8e1b81227 */ /* 0x004fca00078e00ff */
[----:B------:R-:W-:-:S07]  /*d450*/  @P1 SHF.R.U32.HI R225, RZ, R185, R184 ;  /* 0x000000b9ffe11219 */ /* 0x000fce00000116b8 */
.L_x_2641:
[----:B------:R-:W-:Y:S05]  /*d460*/  BSYNC B2 ;  /* 0x0000000000027941 */ /* 0x000fea0003800000 */
.L_x_2639:
[----:B------:R-:W-:-:S04]  /*d470*/  IMAD R225, R225, R227, -R7 ;  /* 0x000000e3e1e17224 */ /* 0x000fc800078e0a07 */
[----:B------:R-:W-:-:S05]  /*d480*/  IMAD.IADD R225, R225, 0x1, -R188 ;  /* 0x00000001e1e17824 */ /* 0x000fca00078e0abc */
[----:B------:R-:W-:Y:S02]  /*d490*/  VIMNMX R220, R220, R225, !PT ;  /* 0x000000e1dcdc7248 */ /* 0x000fe40007fe0100 */
[----:B------:R-:W-:-:S07]  /*d4a0*/  VIADDMNMX R221, R225, R227, R221, PT ;  /* 0x000000e3e1dd7246 */ /* 0x000fce00038001dd */
.L_x_2638:
[----:B------:R-:W-:Y:S01]  /*d4b0*/  ISETP.GT.AND P1, PT, R15, -0x1, PT ;  /* 0xffffffff0f00780c */ /* 0x000fe20003f24270 */
[----:B------:R-:W2:Y:S01]  /*d4c0*/  SHFL.IDX PT, R224, R224, 0x1, 0x1c1f ;  /* 0x003c1f00e0e07f89 */ /* 0x000ea200000e0000 */
[----:B------:R-:W-:Y:S02]  /*d4d0*/  UISETP.NE.AND UP0, UPT, UR47, URZ, UPT ;  /* 0x0000003f2f00728c */ /* 0x000fe4000bf05270 */
[C---:B------:R-:W-:Y:S02]  /*d4e0*/  ISETP.GT.AND P4, PT, R220.reuse, RZ, P1 ;  /* 0x000000ffdc00720c */ /* 0x040fe40000f84270 */
[C---:B------:R-:W-:Y:S02]  /*d4f0*/  ISETP.GT.AND P3, PT, R220.reuse, 0x1, P1 ;  /* 0x00000001dc00780c */ /* 0x040fe40000f64270 */
[----:B------:R-:W-:Y:S02]  /*d500*/  ISETP.LT.OR P4, PT, R221, 0x1, P4 ;  /* 0x00000001dd00780c */ /* 0x000fe40002781670 */
[----:B------:R-:W-:-:S02]  /*d510*/  ISETP.GT.AND P5, PT, R220, 0x8, P1 ;  /* 0x00000008dc00780c */ /* 0x000fc40000fa4270 */
[----:B------:R-:W-:Y:S02]  /*d520*/  FSEL R184, R152, -INF , !P4 ;  /* 0xff80000098b87808 */ /* 0x000fe40006000000 */
[C---:B------:R-:W-:Y:S02]  /*d530*/  ISETP.GT.AND P4, PT, R220.reuse, 0x10, P1 ;  /* 0x00000010dc00780c */ /* 0x040fe40000f84270 */
[----:B------:R-:W-:Y:S02]  /*d540*/  ISETP.GT.AND P2, PT, R220, 0x9, P1 ;  /* 0x00000009dc00780c */ /* 0x000fe40000f44270 */
[C---:B------:R-:W-:Y:S02]  /*d550*/  ISETP.LT.OR P4, PT, R221.reuse, 0x11, P4 ;  /* 0x00000011dd00780c */ /* 0x040fe40002781670 */
[----:B------:R-:W-:Y:S02]  /*d560*/  ISETP.LT.OR P3, PT, R221, 0x2, P3 ;  /* 0x00000002dd00780c */ /* 0x000fe40001f61670 */
[----:B------:R-:W-:-:S02]  /*d570*/  FSEL R160, R160, -INF , !P4 ;  /* 0xff800000a0a07808 */ /* 0x000fc40006000000 */
[----:B------:R-:W-:Y:S01]  /*d580*/  ISETP.GT.AND P4, PT, R220, 0x20, P1 ;  /* 0x00000020dc00780c */ /* 0x000fe20000f84270 */
[--C-:B--2---:R-:W-:Y:S01]  /*d590*/  IMAD.IADD R222, R222, 0x1, R224.reuse ;  /* 0x00000001dede7824 */ /* 0x104fe200078e02e0 */
[----:B------:R-:W-:Y:S01]  /*d5a0*/  ISETP.LT.OR P5, PT, R221, 0x9, P5 ;  /* 0x00000009dd00780c */ /* 0x000fe20002fa1670 */
[----:B------:R-:W-:Y:S01]  /*d5b0*/  IMAD.IADD R223, R223, 0x1, R224 ;  /* 0x00000001dfdf7824 */ /* 0x000fe200078e02e0 */
[C---:B------:R-:W-:Y:S02]  /*d5c0*/  ISETP.LT.OR P2, PT, R221.reuse, 0xa, P2 ;  /* 0x0000000add00780c */ /* 0x040fe40001741670 */
[----:B------:R-:W-:Y:S02]  /*d5d0*/  ISETP.LT.OR P4, PT, R221, 0x21, P4 ;  /* 0x00000021dd00780c */ /* 0x000fe40002781670 */
[----:B------:R-:W-:Y:S02]  /*d5e0*/  FSEL R185, R153, -INF , !P3 ;  /* 0xff80000099b97808 */ /* 0x000fe40005800000 */
[----:B------:R-:W-:-:S02]  /*d5f0*/  FSEL R156, R156, -INF , !P5 ;  /* 0xff8000009c9c7808 */ /* 0x000fc40006800000 */
[----:B------:R-:W-:Y:S02]  /*d600*/  FSEL R157, R157, -INF , !P2 ;  /* 0xff8000009d9d7808 */ /* 0x000fe40005000000 */
[C---:B------:R-:W-:Y:S02]  /*d610*/  ISETP.GT.AND P3, PT, R220.reuse, 0x11, P1 ;  /* 0x00000011dc00780c */ /* 0x040fe40000f64270 */
[C---:B------:R-:W-:Y:S02]  /*d620*/  ISETP.GT.AND P5, PT, R220.reuse, 0x18, P1 ;  /* 0x00000018dc00780c */ /* 0x040fe40000fa4270 */
[----:B------:R-:W-:Y:S02]  /*d630*/  ISETP.GT.AND P2, PT, R220, 0x19, P1 ;  /* 0x00000019dc00780c */ /* 0x000fe40000f44270 */
[----:B------:R-:W-:Y:S02]  /*d640*/  FSEL R168, R168, -INF , !P4 ;  /* 0xff800000a8a87808 */ /* 0x000fe40006000000 */
[----:B------:R-:W-:-:S02]  /*d650*/  ISETP.GT.AND P4, PT, R220, 0x30, P1 ;  /* 0x00000030dc00780c */ /* 0x000fc40000f84270 */
[C---:B------:R-:W-:Y:S02]  /*d660*/  ISETP.LT.OR P3, PT, R221.reuse, 0x12, P3 ;  /* 0x00000012dd00780c */ /* 0x040fe40001f61670 */
[C---:B------:R-:W-:Y:S02]  /*d670*/  ISETP.LT.OR P5, PT, R221.reuse, 0x19, P5 ;  /* 0x00000019dd00780c */ /* 0x040fe40002fa1670 */
        /* <DEDUP_REMOVED lines=9> */
[----:B------:R-:W-:-:S02]  /*d710*/  PLOP3.LUT P4, PT, PT, PT, UP0, 0x40, 0x0 ;  /* 0x000000000000781c */ /* 0x000fc40003f8e808 */
[C---:B------:R-:W-:Y:S02]  /*d720*/  ISETP.LT.OR P3, PT, R221.reuse, 0x22, P3 ;  /* 0x00000022dd00780c */ /* 0x040fe40001f61670 */
[C---:B------:R-:W-:Y:S02]  /*d730*/  ISETP.LT.OR P5, PT, R221.reuse, 0x29, P5 ;  /* 0x00000029dd00780c */ /* 0x040fe40002fa1670 */
[----:B------:R-:W-:Y:S02]  /*d740*/  ISETP.LT.OR P2, PT, R221, 0x2a, P2 ;  /* 0x0000002add00780c */ /* 0x000fe40001741670 */
[----:B------:R-:W-:Y:S02]  /*d750*/  FSEL R169, R169, -INF , !P3 ;  /* 0xff800000a9a97808 */ /* 0x000fe40005800000 */
[----:B------:R-:W-:Y:S02]  /*d760*/  FSEL R225, R172, -INF , !P5 ;  /* 0xff800000ace17808 */ /* 0x000fe40006800000 */
[----:B------:R-:W-:-:S02]  /*d770*/  FSEL R173, R173, -INF , !P2 ;  /* 0xff800000adad7808 */ /* 0x000fc40005000000 */
[C---:B------:R-:W-:Y:S02]  /*d780*/  ISETP.GT.AND P3, PT, R220.reuse, 0x31, P1 ;  /* 0x00000031dc00780c */ /* 0x040fe40000f64270 */
[C---:B------:R-:W-:Y:S02]  /*d790*/  ISETP.GT.AND P5, PT, R220.reuse, 0x38, P1 ;  /* 0x00000038dc00780c */ /* 0x040fe40000fa4270 */
[----:B------:R-:W-:Y:S02]  /*d7a0*/  ISETP.GT.AND P2, PT, R220, 0x39, P1 ;  /* 0x00000039dc00780c */ /* 0x000fe40000f44270 */
[C---:B------:R-:W-:Y:S02]  /*d7b0*/  ISETP.LT.OR P3, PT, R221.reuse, 0x32, P3 ;  /* 0x00000032dd00780c */ /* 0x040fe40001f61670 */
[C---:B------:R-:W-:Y:S02]  /*d7c0*/  ISETP.LT.OR P5, PT, R221.reuse, 0x39, P5 ;  /* 0x00000039dd00780c */ /* 0x040fe40002fa1670 */
[----:B------:R-:W-:-:S02]  /*d7d0*/  ISETP.LT.OR P2, PT, R221, 0x3a, P2 ;  /* 0x0000003add00780c */ /* 0x000fc40001741670 */
[----:B------:R-:W-:Y:S02]  /*d7e0*/  FSEL R177, R177, -INF , !P3 ;  /* 0xff800000b1b17808 */ /* 0x000fe40005800000 */
[----:B------:R-:W-:Y:S02]  /*d7f0*/  FSEL R180, R180, -INF , !P5 ;  /* 0xff800000b4b47808 */ /* 0x000fe40006800000 */
[----:B------:R-:W-:Y:S01]  /*d800*/  FSEL R181, R181, -INF , !P2 ;  /* 0xff800000b5b57808 */ /* 0x000fe20005000000 */
        /* <DEDUP_REMOVED lines=13> */
.L_x_2644:
[----:B------:R-:W-:-:S05]  /*d8e0*/  IMAD.U32 R172, RZ, RZ, UR44 ;  /* 0x0000002cffac7e24 */ /* 0x000fca000f8e00ff */
[----:B------:R-:W-:-:S13]  /*d8f0*/  ISETP.NE.AND P2, PT, R172, 0x1, PT ;  /* 0x00000001ac00780c */ /* 0x000fda0003f45270 */
[----:B------:R-:W2:Y:S02]  /*d900*/  @P2 LDC.64 R152, c[0x0][0x9e8] ;  /* 0x00027a00ff982b82 */ /* 0x000ea40000000a00 */
[----:B--2---:R-:W-:-:S05]  /*d910*/  @P2 IMAD.HI.U32 R152, R224, R152, RZ ;  /* 0x00000098e0982227 */ /* 0x004fca00078e00ff */
[----:B------:R-:W-:-:S07]  /*d920*/  @P2 SHF.R.U32.HI R224, RZ, R153, R152 ;  /* 0x00000099ffe02219 */ /* 0x000fce0000011698 */
.L_x_2645:
[----:B------:R-:W-:Y:S05]  /*d930*/  BSYNC B2 ;  /* 0x0000000000027941 */ /* 0x000fea0003800000 */
.L_x_2643:
[----:B------:R-:W-:-:S04]  /*d940*/  IMAD R7, R224, R172, -R7 ;  /* 0x000000ace0077224 */ /* 0x000fc800078e0a07 */
[----:B------:R-:W-:-:S05]  /*d950*/  IMAD.IADD R7, R7, 0x1, -R188 ;  /* 0x0000000107077824 */ /* 0x000fca00078e0abc */
[----:B------:R-:W-:Y:S02]  /*d960*/  VIMNMX R223, R223, R7, !PT ;  /* 0x00000007dfdf7248 */ /* 0x000fe40007fe0100 */
[----:B------:R-:W-:-:S07]  /*d970*/  VIADDMNMX R222, R7, R172, R222, PT ;  /* 0x000000ac07de7246 */ /* 0x000fce00038001de */
.L_x_2642:
[----:B------:R-:W-:Y:S02]  /*d980*/  FMNMX.FTZ R7, R184, R6, !PT ;  /* 0x00000006b8077209 */ /* 0x000fe40007810000 */
[----:B------:R-:W-:Y:S02]  /*d990*/  LOP3.LUT R22, R22, 0xffffdfff, RZ, 0xc0, !PT ;  /* 0xffffdfff16167812 */ /* 0x000fe400078ec0ff */
[----:B------:R-:W-:Y:S02]  /*d9a0*/  FMNMX.FTZ R7, R185, R7, !PT ;  /* 0x00000007b9077209 */ /* 0x000fe40007810000 */
[----:B------:R-:W-:Y:S02]  /*d9b0*/  @P0 LOP3.LUT R22, R22, 0x2000, RZ, 0xfc, !PT ;  /* 0x0000200016160812 */ /* 0x000fe400078efcff */
[----:B------:R-:W-:Y:S02]  /*d9c0*/  FMNMX.FTZ R7, R156, R7, !PT ;  /* 0x000000079c077209 */ /* 0x000fe40007810000 */
[----:B------:R-:W-:-:S02]  /*d9d0*/  ISETP.GT.AND P0, PT, R223, 0x20, P1 ;  /* 0x00000020df00780c */ /* 0x000fc40000f04270 */
[----:B------:R-:W-:Y:S02]  /*d9e0*/  FMNMX.FTZ R7, R157, R7, !PT ;  /* 0x000000079d077209 */ /* 0x000fe40007810000 */
[----:B------:R-:W-:Y:S02]  /*d9f0*/  LOP3.LUT R22, R22, 0xfffeffff, RZ, 0xc0, !PT ;  /* 0xfffeffff16167812 */ /* 0x000fe400078ec0ff */
[----:B------:R-:W-:Y:S02]  /*da00*/  FMNMX.FTZ R7, R160, R7, !PT ;  /* 0x00000007a0077209 */ /* 0x000fe40007810000 */
[----:B------:R-:W-:Y:S02]  /*da10*/  ISETP.GT.AND P2, PT, R223, 0x1, P1 ;  /* 0x00000001df00780c */ /* 0x000fe40000f44270 */
[----:B------:R-:W-:Y:S02]  /*da20*/  FMNMX.FTZ R7, R161, R7, !PT ;  /* 0x00000007a1077209 */ /* 0x000fe40007810000 */
[----:B------:R-:W-:-:S02]  /*da30*/  ISETP.GT.AND P3, PT, R223, 0x8, P1 ;  /* 0x00000008df00780c */ /* 0x000fc40000f64270 */
[----:B------:R-:W-:Y:S02]  /*da40*/  FMNMX.FTZ R7, R164, R7, !PT ;  /* 0x00000007a4077209 */ /* 0x000fe40007810000 */
[----:B------:R-:W-:Y:S02]  /*da50*/  @P0 LOP3.LUT R22, R22, 0x10000, RZ, 0xfc, !PT ;  /* 0x0001000016160812 */ /* 0x000fe400078efcff */
[----:B------:R-:W-:Y:S02]  /*da60*/  FMNMX.FTZ R7, R165, R7, !PT ;  /* 0x00000007a5077209 */ /* 0x000fe40007810000 */
[C---:B------:R-:W-:Y:S02]  /*da70*/  ISETP.GT.AND P0, PT, R223.reuse, 0x38, P1 ;  /* 0x00000038df00780c */ /* 0x040fe40000f04270 */
[----:B------:R-:W-:Y:S02]  /*da80*/  FMNMX.FTZ R7, R168, R7, !PT ;  /* 0x00000007a8077209 */ /* 0x000fe40007810000 */
[----:B------:R-:W-:-:S02]  /*da90*/  ISETP.GT.AND P4, PT, R223, 0x9, P1 ;  /* 0x00000009df00780c */ /* 0x000fc40000f84270 */
[----:B------:R-:W-:Y:S02]  /*daa0*/  FMNMX.FTZ R7, R169, R7, !PT ;  /* 0x00000007a9077209 */ /* 0x000fe40007810000 */
[----:B------:R-:W-:Y:S02]  /*dab0*/  LOP3.LUT R22, R22, 0xfffffffd, RZ, 0xc0, !PT ;  /* 0xfffffffd16167812 */ /* 0x000fe400078ec0ff */
[----:B------:R-:W-:Y:S02]  /*dac0*/  FMNMX.FTZ R7, R225, R7, !PT ;  /* 0x00000007e1077209 */ /* 0x000fe40007810000 */
[C---:B------:R-:W-:Y:S02]  /*dad0*/  ISETP.LT.OR P2, PT, R222.reuse, 0x2, P2 ;  /* 0x00000002de00780c */ /* 0x040fe40001741670 */
[----:B------:R-:W-:Y:S02]  /*dae0*/  FMNMX.FTZ R7, R173, R7, !PT ;  /* 0x00000007ad077209 */ /* 0x000fe40007810000 */
[----:B------:R-:W-:-:S02]  /*daf0*/  ISETP.LT.OR P3, PT, R222, 0x9, P3 ;  /* 0x00000009de00780c */ /* 0x000fc40001f61670 */
[----:B------:R-:W-:Y:S02]  /*db00*/  FMNMX.FTZ R7, R176, R7, !PT ;  /* 0x00000007b0077209 */ /* 0x000fe40007810000 */
[----:B------:R-:W-:Y:S02]  /*db10*/  ISETP.LT.OR P4, PT, R222, 0xa, P4 ;  /* 0x0000000ade00780c */ /* 0x000fe40002781670 */
[----:B------:R-:W-:Y:S02]  /*db20*/  FMNMX.FTZ R7, R177, R7, !PT ;  /* 0x00000007b1077209 */ /* 0x000fe40007810000 */
[----:B------:R-:W-:Y:S02]  /*db30*/  @P0 LOP3.LUT R22, R22, 0x2, RZ, 0xfc, !PT ;  /* 0x0000000216160812 */ /* 0x000fe400078efcff */
[----:B------:R-:W-:Y:S02]  /*db40*/  FMNMX.FTZ R7, R180, R7, !PT ;  /* 0x00000007b4077209 */ /* 0x000fe40007810000 */
[----:B------:R-:W-:-:S02]  /*db50*/  ISETP.GT.AND P0, PT, R223, RZ, P1 ;  /* 0x000000ffdf00720c */ /* 0x000fc40000f04270 */
[----:B------:R-:W-:Y:S02]  /*db60*/  FSEL R155, R155, -INF , !P2 ;  /* 0xff8000009b9b7808 */ /* 0x000fe40005000000 */
[----:B------:R-:W-:Y:S02]  /*db70*/  FSEL R158, R158, -INF , !P3 ;  /* 0xff8000009e9e7808 */ /* 0x000fe40005800000 */
[----:B------:R-:W-:Y:S02]  /*db80*/  FSEL R159, R159, -INF , !P4 ;  /* 0xff8000009f9f7808 */ /* 0x000fe40006000000 */
[C---:B------:R-:W-:Y:S02]  /*db90*/  ISETP.GT.AND P5, PT, R223.reuse, 0x10, P1 ;  /* 0x00000010df00780c */ /* 0x040fe40000fa4270 */
[C---:B------:R-:W-:Y:S02]  /*dba0*/  ISETP.GT.AND P2, PT, R223.reuse, 0x11, P1 ;  /* 0x00000011df00780c */ /* 0x040fe40000f44270 */
[----:B------:R-:W-:-:S02]  /*dbb0*/  ISETP.GT.AND P3, PT, R223, 0x18, P1 ;  /* 0x00000018df00780c */ /* 0x000fc40000f64270 */
[----:B------:R-:W-:Y:S02]  /*dbc0*/  ISETP.GT.AND P4, PT, R223, 0x19, P1 ;  /* 0x00000019df00780c */ /* 0x000fe40000f84270 */
[----:B------:R-:W-:Y:S02]  /*dbd0*/  FMNMX.FTZ R7, R181, R7, !PT ;  /* 0x00000007b5077209 */ /* 0x000fe40007810000 */
[C---:B------:R-:W-:Y:S02]  /*dbe0*/  ISETP.LT.OR P5, PT, R222.reuse, 0x11, P5 ;  /* 0x00000011de00780c */ /* 0x040fe40002fa1670 */
[C---:B------:R-:W-:Y:S01]  /*dbf0*/  ISETP.LT.OR P2, PT, R222.reuse, 0x12, P2 ;  /* 0x00000012de00780c */ /* 0x040fe20001741670 */
[----:B------:R-:W2:Y:S01]  /*dc00*/  SHFL.BFLY PT, R152, R7, 0x2, 0x1f ;  /* 0x0c401f0007987f89 */ /* 0x000ea200000e0000 */
[C---:B------:R-:W-:Y:S02]  /*dc10*/  ISETP.LT.OR P3, PT, R222.reuse, 0x19, P3 ;  /* 0x00000019de00780c */ /* 0x040fe40001f61670 */
[----:B------:R-:W-:-:S02]  /*dc20*/  ISETP.LT.OR P4, PT, R222, 0x1a, P4 ;  /* 0x0000001ade00780c */ /* 0x000fc40002781670 */
[----:B------:R-:W-:Y:S02]  /*dc30*/  LOP3.LUT R22, R22, 0xffffffdf, RZ, 0xc0, !PT ;  /* 0xffffffdf16167812 */ /* 0x000fe400078ec0ff */
[----:B------:R-:W-:Y:S02]  /*dc40*/  FSEL R162, R162, -INF , !P5 ;  /* 0xff800000a2a27808 */ /* 0x000fe40006800000 */
[----:B------:R-:W-:Y:S02]  /*dc50*/  FSEL R163, R163, -INF , !P2 ;  /* 0xff800000a3a37808 */ /* 0x000fe40005000000 */
[----:B------:R-:W-:Y:S02]  /*dc60*/  FSEL R166, R166, -INF , !P3 ;  /* 0xff800000a6a67808 */ /* 0x000fe40005800000 */
[----:B------:R-:W-:Y:S02]  /*dc70*/  FSEL R167, R167, -INF , !P4 ;  /* 0xff800000a7a77808 */ /* 0x000fe40006000000 */
[----:B------:R-:W-:-:S02]  /*dc80*/  ISETP.GT.AND P2, PT, R223, 0x21, P1 ;  /* 0x00000021df00780c */ /* 0x000fc40000f44270 */
[C---:B------:R-:W-:Y:S02]  /*dc90*/  ISETP.GT.AND P3, PT, R223.reuse, 0x28, P1 ;  /* 0x00000028df00780c */ /* 0x040fe40000f64270 */
[C---:B------:R-:W-:Y:S02]  /*dca0*/  ISETP.GT.AND P4, PT, R223.reuse, 0x29, P1 ;  /* 0x00000029df00780c */ /* 0x040fe40000f84270 */
[C---:B------:R-:W-:Y:S02]  /*dcb0*/  ISETP.GT.AND P5, PT, R223.reuse, 0x30, P1 ;  /* 0x00000030df00780c */ /* 0x040fe40000fa4270 */
[C---:B------:R-:W-:Y:S02]  /*dcc0*/  ISETP.GT.AND P6, PT, R223.reuse, 0x31, P1 ;  /* 0x00000031df00780c */ /* 0x040fe40000fc4270 */
[----:B------:R-:W-:Y:S02]  /*dcd0*/  ISETP.GT.AND P1, PT, R223, 0x39, P1 ;  /* 0x00000039df00780c */ /* 0x000fe40000f24270 */
[----:B------:R-:W-:-:S02]  /*dce0*/  @P0 LOP3.LUT R22, R22, 0x20, RZ, 0xfc, !PT ;  /* 0x0000002016160812 */ /* 0x000fc400078efcff */
[----:B--2---:R-:W-:Y:S02]  /*dcf0*/  FMNMX.FTZ R152, R7, R152, !PT ;  /* 0x0000009807987209 */ /* 0x004fe40007810000 */
[C---:B------:R-:W-:Y:S02]  /*dd00*/  LOP3.LUT P0, RZ, R22.reuse, 0x10000, RZ, 0xc0, !PT ;  /* 0x0001000016ff7812 */ /* 0x040fe4000780c0ff */
[----:B------:R-:W-:Y:S01]  /*dd10*/  LOP3.LUT R22, R22, 0xfffffff7, RZ, 0xc0, !PT ;  /* 0xfffffff716167812 */ /* 0x000fe200078ec0ff */
[----:B------:R-:W2:Y:S01]  /*dd20*/  SHFL.BFLY PT, R172, R152, 0x1, 0x1f ;  /* 0x0c201f0098ac7f89 */ /* 0x000ea200000e0000 */
[C---:B------:R-:W-:Y:S02]  /*dd30*/  ISETP.LT.OR P0, PT, R222.reuse, 0x21, P0 ;  /* 0x00000021de00780c */ /* 0x040fe40000701670 */
[----:B------:R-:W-:Y:S02]  /*dd40*/  ISETP.LT.OR P5, PT, R222, 0x31, P5 ;  /* 0x00000031de00780c */ /* 0x000fe40002fa1670 */
[----:B------:R-:W-:-:S02]  /*dd50*/  @P1 LOP3.LUT R22, R22, 0x8, RZ, 0xfc, !PT ;  /* 0x0000000816161812 */ /* 0x000fc400078efcff */
[----:B------:R-:W-:Y:S02]  /*dd60*/  ISETP.LT.OR P6, PT, R222, 0x32, P6 ;  /* 0x00000032de00780c */ /* 0x000fe400037c1670 */
[C---:B------:R-:W-:Y:S02]  /*dd70*/  LOP3.LUT P1, RZ, R22.reuse, 0x2, RZ, 0xc0, !PT ;  /* 0x0000000216ff7812 */ /* 0x040fe4000782c0ff */
[----:B------:R-:W-:Y:S02]  /*dd80*/  LOP3.LUT R22, R22, 0xffffffbf, RZ, 0xc0, !PT ;  /* 0xffffffbf16167812 */ /* 0x000fe400078ec0ff */
[----:B------:R-:W-:Y:S02]  /*dd90*/  ISETP.LT.OR P1, PT, R222, 0x39, P1 ;  /* 0x00000039de00780c */ /* 0x000fe40000f21670 */
[----:B------:R-:W-:Y:S02]  /*dda0*/  @P0 LOP3.LUT R22, R22, 0x40, RZ, 0xfc, !PT ;  /* 0x0000004016160812 */ /* 0x000fe400078efcff */
[----:B------:R-:W-:-:S02]  /*ddb0*/  ISETP.LT.OR P0, PT, R222, 0x22, P2 ;  /* 0x00000022de00780c */ /* 0x000fc40001701670 */
[C---:B------:R-:W-:Y:S02]  /*ddc0*/  LOP3.LUT P2, RZ, R22.reuse, 0x20, RZ, 0xc0, !PT ;  /* 0x0000002016ff7812 */ /* 0x040fe4000784c0ff */
[----:B------:R-:W-:Y:S02]  /*ddd0*/  LOP3.LUT R22, R22, 0xffffffef, RZ, 0xc0, !PT ;  /* 0xffffffef16167812 */ /* 0x000fe400078ec0ff */
[----:B------:R-:W-:Y:S02]  /*dde0*/  ISETP.LT.OR P2, PT, R222, 0x1, P2 ;  /* 0x00000001de00780c */ /* 0x000fe40001741670 */
[----:B--2---:R-:W-:Y:S02]  /*ddf0*/  FMNMX.FTZ R172, R152, R172, !PT ;  /* 0x000000ac98ac7209 */ /* 0x004fe40007810000 */
[----:B------:R-:W-:Y:S02]  /*de00*/  FSEL R154, R154, -INF , !P2 ;  /* 0xff8000009a9a7808 */ /* 0x000fe40005000000 */
[----:B------:R-:W-:-:S02]  /*de10*/  FSEL R179, R179, -INF , !P6 ;  /* 0xff800000b3b37808 */ /* 0x000fc40007000000 */
[----:B------:R-:W-:Y:S02]  /*de20*/  @P0 LOP3.LUT R22, R22, 0x10, RZ, 0xfc, !PT ;  /* 0x0000001016160812 */ /* 0x000fe400078efcff */
[----:B------:R-:W-:Y:S02]  /*de30*/  ISETP.LT.OR P0, PT, R222, 0x29, P3 ;  /* 0x00000029de00780c */ /* 0x000fe40001f01670 */
[C---:B------:R-:W-:Y:S02]  /*de40*/  LOP3.LUT P3, RZ, R22.reuse, 0x8, RZ, 0xc0, !PT ;  /* 0x0000000816ff7812 */ /* 0x040fe4000786c0ff */
[----:B------:R-:W-:Y:S02]  /*de50*/  LOP3.LUT R22, R22, 0xfffffffb, RZ, 0xc0, !PT ;  /* 0xfffffffb16167812 */ /* 0x000fe400078ec0ff */
[----:B------:R-:W-:Y:S02]  /*de60*/  ISETP.LT.OR P3, PT, R222, 0x3a, P3 ;  /* 0x0000003ade00780c */ /* 0x000fe40001f61670 */
[----:B------:R-:W-:-:S02]  /*de70*/  FSEL R182, R182, -INF , !P1 ;  /* 0xff800000b6b67808 */ /* 0x000fc40004800000 */
[----:B------:R-:W-:-:S03]  /*de80*/  FSEL R183, R183, -INF , !P3 ;  /* 0xff800000b7b77808 */ /* 0x000fc60005800000 */
[----:B------:R-:W-:Y:S02]  /*de90*/  @P0 LOP3.LUT R22, R22, 0x4, RZ, 0xfc, !PT ;  /* 0x0000000416160812 */ /* 0x000fe400078efcff */
[----:B------:R-:W-:Y:S02]  /*dea0*/  ISETP.LT.OR P0, PT, R222, 0x2a, P4 ;  /* 0x0000002ade00780c */ /* 0x000fe40002701670 */
[----:B------:R-:W-:Y:S02]  /*deb0*/  FSETP.NEU.FTZ.AND P4, PT, R172, -INF , PT ;  /* 0xff800000ac00780b */ /* 0x000fe40003f9d000 */
[----:B------:R-:W-:Y:S02]  /*dec0*/  LOP3.LUT R22, R22, 0xffffbfff, RZ, 0xc0, !PT ;  /* 0xffffbfff16167812 */ /* 0x000fe400078ec0ff */
[----:B------:R-:W-:-:S05]  /*ded0*/  FSEL R7, R172, RZ, P4 ;  /* 0x000000ffac077208 */ /* 0x000fca0002000000 */
[----:B------:R-:W-:Y:S01]  /*dee0*/  FADD.FTZ R6, -R7, R6 ;  /* 0x0000000607067221 */ /* 0x000fe20000010100 */
[----:B------:R-:W-:Y:S02]  /*def0*/  MOV R7, UR38 ;  /* 0x0000002600077c02 */ /* 0x000fe40008000f00 */
[----:B------:R-:W-:-:S03]  /*df00*/  @P0 LOP3.LUT R22, R22, 0x4000, RZ, 0xfc, !PT ;  /* 0x0000400016160812 */ /* 0x000fc600078efcff */
[-C--:B------:R-:W-:Y:S01]  /*df10*/  FMUL.FTZ R152, R172, R7.reuse ;  /* 0x00000007ac987220 */ /* 0x080fe20000410000 */
[----:B------:R-:W-:Y:S01]  /*df20*/  LOP3.LUT R22, R22, 0xffff7fff, RZ, 0xc0, !PT ;  /* 0xffff7fff16167812 */ /* 0x000fe200078ec0ff */
[----:B------:R-:W-:-:S03]  /*df30*/  FMUL.FTZ R6, R6, R7 ;  /* 0x0000000706067220 */ /* 0x000fc60000410000 */
[----:B------:R-:W-:Y:S02]  /*df40*/  FSEL R152, R152, RZ, P4 ;  /* 0x000000ff98987208 */ /* 0x000fe40002000000 */
[----:B------:R-:W-:-:S03]  /*df50*/  @P5 LOP3.LUT R22, R22, 0x8000, RZ, 0xfc, !PT ;  /* 0x0000800016165812 */ /* 0x000fc600078efcff */
        /* <DEDUP_REMOVED lines=16> */
[----:B------:R-:W-:Y:S01]  /*e060*/  FMNMX.FTZ R152, R154, R14, !PT ;  /* 0x0000000e9a987209 */ /* 0x000fe20007810000 */
[----:B------:R-:W-:Y:S01]  /*e070*/  MUFU.EX2 R185, R185 ;  /* 0x000000b900b97308 */ /* 0x000fe20000000800 */
[----:B------:R-:W-:-:S02]  /*e080*/  LOP3.LUT P5, RZ, R22, 0x40, RZ, 0xc0, !PT ;  /* 0x0000004016ff7812 */ /* 0x000fc400078ac0ff */
[----:B------:R-:W-:Y:S02]  /*e090*/  FMNMX.FTZ R152, R155, R152, !PT ;  /* 0x000000989b987209 */ /* 0x000fe40007810000 */
[----:B------:R-:W-:Y:S02]  /*e0a0*/  LOP3.LUT P0, RZ, R22, 0x10, RZ, 0xc0, !PT ;  /* 0x0000001016ff7812 */ /* 0x000fe4000780c0ff */
[----:B------:R-:W-:Y:S01]  /*e0b0*/  FMNMX.FTZ R152, R158, R152, !PT ;  /* 0x000000989e987209 */ /* 0x000fe20007810000 */
[----:B------:R-:W-:Y:S01]  /*e0c0*/  MUFU.EX2 R156, R156 ;  /* 0x0000009c009c7308 */ /* 0x000fe20000000800 */
[----:B------:R-:W-:Y:S02]  /*e0d0*/  FSEL R170, R170, -INF , !P5 ;  /* 0xff800000aaaa7808 */ /* 0x000fe40006800000 */
[----:B------:R-:W-:Y:S02]  /*e0e0*/  FMNMX.FTZ R152, R159, R152, !PT ;  /* 0x000000989f987209 */ /* 0x000fe40007810000 */
[----:B------:R-:W-:-:S02]  /*e0f0*/  LOP3.LUT P4, RZ, R22, 0x4, RZ, 0xc0, !PT ;  /* 0x0000000416ff7812 */ /* 0x000fc4000788c0ff */
[----:B------:R-:W-:Y:S01]  /*e100*/  FMNMX.FTZ R152, R162, R152, !PT ;  /* 0x00000098a2987209 */ /* 0x000fe20007810000 */
[----:B------:R-:W2:Y:S01]  /*e110*/  MUFU.EX2 R157, R157 ;  /* 0x0000009d009d7308 */ /* 0x000ea20000000800 */
[----:B------:R-:W-:Y:S02]  /*e120*/  FSEL R153, R171, -INF , !P0 ;  /* 0xff800000ab997808 */ /* 0x000fe40004000000 */
[----:B------:R-:W-:Y:S02]  /*e130*/  FMNMX.FTZ R152, R163, R152, !PT ;  /* 0x00000098a3987209 */ /* 0x000fe40007810000 */
[----:B------:R-:W-:Y:S02]  /*e140*/  LOP3.LUT P0, RZ, R22, 0x4000, RZ, 0xc0, !PT ;  /* 0x0000400016ff7812 */ /* 0x000fe4000780c0ff */
[----:B------:R-:W-:Y:S01]  /*e150*/  FMNMX.FTZ R152, R166, R152, !PT ;  /* 0x00000098a6987209 */ /* 0x000fe20007810000 */
[----:B------:R-:W-:Y:S01]  /*e160*/  MUFU.EX2 R160, R160 ;  /* 0x000000a000a07308 */ /* 0x000fe20000000800 */
[----:B------:R-:W-:-:S02]  /*e170*/  FSEL R174, R174, -INF , !P4 ;  /* 0xff800000aeae7808 */ /* 0x000fc40006000000 */
[----:B------:R-:W-:Y:S02]  /*e180*/  FMNMX.FTZ R152, R167, R152, !PT ;  /* 0x00000098a7987209 */ /* 0x000fe40007810000 */
[----:B------:R-:W-:Y:S02]  /*e190*/  LOP3.LUT P5, RZ, R22, 0x8000, RZ, 0xc0, !PT ;  /* 0x0000800016ff7812 */ /* 0x000fe400078ac0ff */
[----:B------:R-:W-:Y:S01]  /*e1a0*/  FMNMX.FTZ R152, R170, R152, !PT ;  /* 0x00000098aa987209 */ /* 0x000fe20007810000 */
[----:B------:R-:W-:Y:S01]  /*e1b0*/  MUFU.EX2 R161, R161 ;  /* 0x000000a100a17308 */ /* 0x000fe20000000800 */
[----:B------:R-:W-:Y:S02]  /*e1c0*/  FSEL R175, R175, -INF , !P0 ;  /* 0xff800000afaf7808 */ /* 0x000fe40004000000 */
[----:B------:R-:W-:Y:S02]  /*e1d0*/  FMNMX.FTZ R152, R153, R152, !PT ;  /* 0x0000009899987209 */ /* 0x000fe40007810000 */
[----:B------:R-:W-:-:S02]  /*e1e0*/  FSEL R178, R178, -INF , !P5 ;  /* 0xff800000b2b27808 */ /* 0x000fc40006800000 */
[----:B------:R-:W-:Y:S01]  /*e1f0*/  FMNMX.FTZ R152, R174, R152, !PT ;  /* 0x00000098ae987209 */ /* 0x000fe20007810000 */
[----:B------:R-:W-:Y:S01]  /*e200*/  MUFU.EX2 R164, R164 ;  /* 0x000000a400a47308 */ /* 0x000fe20000000800 */
[----:B------:R-:W-:Y:S02]  /*e210*/  LOP3.LUT P0, RZ, R22, 0x2000, RZ, 0xc0, !PT ;  /* 0x0000200016ff7812 */ /* 0x000fe4000780c0ff */
[----:B------:R-:W-:-:S04]  /*e220*/  FMNMX.FTZ R152, R175, R152, !PT ;  /* 0x00000098af987209 */ /* 0x000fc80007810000 */
[----:B------:R-:W-:Y:S01]  /*e230*/  FMNMX.FTZ R152, R178, R152, !PT ;  /* 0x00000098b2987209 */ /* 0x000fe20007810000 */
[----:B------:R-:W-:Y:S03]  /*e240*/  MUFU.EX2 R165, R165 ;  /* 0x000000a500a57308 */ /* 0x000fe60000000800 */
[----:B------:R-:W-:-:S04]  /*e250*/  FMNMX.FTZ R152, R179, R152, !PT ;  /* 0x00000098b3987209 */ /* 0x000fc80007810000 */
[----:B------:R-:W-:Y:S01]  /*e260*/  FMNMX.FTZ R152, R182, R152, !PT ;  /* 0x00000098b6987209 */ /* 0x000fe20007810000 */
[----:B------:R-:W-:Y:S03]  /*e270*/  MUFU.EX2 R168, R168 ;  /* 0x000000a800a87308 */ /* 0x000fe60000000800 */
[----:B------:R-:W-:-:S05]  /*e280*/  FMNMX.FTZ R171, R183, R152, !PT ;  /* 0x00000098b7ab7209 */ /* 0x000fca0007810000 */
[----:B------:R-:W3:Y:S01]  /*e290*/  SHFL.BFLY PT, R152, R171, 0x2, 0x1f ;  /* 0x0c401f00ab987f89 */ /* 0x000ee200000e0000 */
[----:B------:R-:W-:Y:S08]  /*e2a0*/  MUFU.EX2 R169, R169 ;  /* 0x000000a900a97308 */ /* 0x000ff00000000800 */
[----:B------:R-:W-:Y:S08]  /*e2b0*/  MUFU.EX2 R173, R173 ;  /* 0x000000ad00ad7308 */ /* 0x000ff00000000800 */
[----:B------:R-:W-:Y:S01]  /*e2c0*/  MUFU.EX2 R176, R176 ;  /* 0x000000b000b07308 */ /* 0x000fe20000000800 */
[----:B---3--:R-:W-:-:S07]  /*e2d0*/  FMNMX.FTZ R171, R171, R152, !PT ;  /* 0x00000098abab7209 */ /* 0x008fce0007810000 */
[----:B------:R-:W-:Y:S01]  /*e2e0*/  MUFU.EX2 R177, R177 ;  /* 0x000000b100b17308 */ /* 0x000fe20000000800 */
[----:B------:R-:W3:Y:S07]  /*e2f0*/  SHFL.BFLY PT, R220, R171, 0x1, 0x1f ;  /* 0x0c201f00abdc7f89 */ /* 0x000eee00000e0000 */
[----:B------:R4:W-:Y:S08]  /*e300*/  MUFU.EX2 R152, R184 ;  /* 0x000000b800987308 */ /* 0x0009f00000000800 */
[----:B------:R-:W-:Y:S01]  /*e310*/  MUFU.EX2 R181, R181 ;  /* 0x000000b500b57308 */ /* 0x000fe20000000800 */
[----:B----4-:R-:W-:-:S05]  /*e320*/  IMAD.MOV R184, RZ, RZ, -R201 ;  /* 0x000000ffffb87224 */ /* 0x010fca00078e0ac9 */
[----:B------:R-:W-:Y:S02]  /*e330*/  ISETP.NE.AND P1, PT, R188, R184, PT ;  /* 0x000000b8bc00720c */ /* 0x000fe40003f25270 */
[----:B---3--:R-:W-:-:S04]  /*e340*/  FMNMX.FTZ R171, R171, R220, !PT ;  /* 0x000000dcabab7209 */ /* 0x008fc80007810000 */
[C---:B------:R-:W-:Y:S01]  /*e350*/  FSETP.NEU.FTZ.AND P2, PT, R171.reuse, -INF , PT ;  /* 0xff800000ab00780b */ /* 0x040fe20003f5d000 */
[----:B------:R-:W-:-:S06]  /*e360*/  FMUL.FTZ R222, R171, R7 ;  /* 0x00000007abde7220 */ /* 0x000fcc0000410000 */
[----:B------:R-:W-:Y:S01]  /*e370*/  @!P1 IMAD R18, R18, 0x40, R198 ;  /* 0x0000004012129824 */ /* 0x000fe200078e02c6 */
[----:B------:R-:W-:Y:S02]  /*e380*/  FSEL R184, R171, RZ, P2 ;  /* 0x000000ffabb87208 */ /* 0x000fe40001000000 */
[----:B------:R-:W-:Y:S01]  /*e390*/  FSEL R222, R222, RZ, P2 ;  /* 0x000000ffdede7208 */ /* 0x000fe20001000000 */
[----:B------:R-:W-:Y:S02]  /*e3a0*/  @!P1 IMAD R18, R18, 0x4, R2 ;  /* 0x0000000412129824 */ /* 0x000fe400078e0202 */
[----:B------:R-:W-:Y:S02]  /*e3b0*/  FADD.FTZ R184, -R184, R14 ;  /* 0x0000000eb8b87221 */ /* 0x000fe40000010100 */
[----:B------:R3:W4:Y:S01]  /*e3c0*/  MUFU.EX2 R14, R6 ;  /* 0x00000006000e7308 */ /* 0x0007220000000800 */
        /* <DEDUP_REMOVED lines=8> */
[-C--:B---3--:R-:W-:Y:S01]  /*e450*/  FMUL.FTZ R6, R184, R7.reuse ;  /* 0x00000007b8067220 */ /* 0x088fe20000410000 */
[-CC-:B------:R-:W-:Y:S01]  /*e460*/  FFMA.FTZ R184, R154, R7.reuse, -R222.reuse ;  /* 0x000000079ab87223 */ /* 0x180fe200000108de */
[----:B--2---:R-:W-:Y:S01]  /*e470*/  F2FP.F16.F32.PACK_AB R154, R157, R156 ;  /* 0x0000009c9d9a723e */ /* 0x004fe200000000ff */
[-CC-:B------:R-:W-:Y:S01]  /*e480*/  FFMA.FTZ R153, R153, R7.reuse, -R222.reuse ;  /* 0x0000000799997223 */ /* 0x180fe200000108de */
[-CC-:B------:R-:W-:Y:S01]  /*e490*/  FFMA.FTZ R174, R174, R7.reuse, -R222.reuse ;  /* 0x00000007aeae7223 */ /* 0x180fe200000108de */
[-CC-:B------:R-:W-:Y:S01]  /*e4a0*/  FFMA.FTZ R175, R175, R7.reuse, -R222.reuse ;  /* 0x00000007afaf7223 */ /* 0x180fe200000108de */
[----:B------:R-:W-:Y:S01]  /*e4b0*/  FFMA.FTZ R178, R178, R7, -R222 ;  /* 0x00000007b2b27223 */ /* 0x000fe200000108de */
[----:B------:R-:W2:Y:S01]  /*e4c0*/  MUFU.EX2 R6, R6 ;  /* 0x0000000600067308 */ /* 0x000ea20000000800 */
[----:B----4-:R-:W-:Y:S01]  /*e4d0*/  @!P1 STS [R18+0x28800], R14 ;  /* 0x0288000e12009388 */ /* 0x010fe20000000800 */
[----:B------:R-:W-:Y:S01]  /*e4e0*/  FFMA.FTZ R3, R14, R3, R152 ;  /* 0x000000030e037223 */ /* 0x000fe20000010098 */
[-CC-:B------:R-:W-:Y:S01]  /*e4f0*/  FFMA.FTZ R179, R179, R7.reuse, -R222.reuse ;  /* 0x00000007b3b37223 */ /* 0x180fe200000108de */
[-CC-:B------:R-:W-:Y:S01]  /*e500*/  FFMA.FTZ R182, R182, R7.reuse, -R222.reuse ;  /* 0x00000007b6b67223 */ /* 0x180fe200000108de */
[-C--:B------:R-:W-:Y:S01]  /*e510*/  FFMA.FTZ R183, R183, R7.reuse, -R222 ;  /* 0x00000007b7b77223 */ /* 0x080fe200000108de */
[C---:B------:R-:W-:Y:S01]  /*e520*/  FADD.FTZ R3, R185.reuse, R3 ;  /* 0x00000003b9037221 */ /* 0x040fe20000010000 */
[----:B------:R-:W-:Y:S01]  /*e530*/  F2FP.F16.F32.PACK_AB R152, R185, R152 ;  /* 0x00000098b998723e */ /* 0x000fe200000000ff */
[----:B------:R-:W3:Y:S01]  /*e540*/  MUFU.EX2 R184, R184 ;  /* 0x000000b800b87308 */ /* 0x000ee20000000800 */
[----:B------:R-:W-:Y:S01]  /*e550*/  FMUL.FTZ R24, R24, R14 ;  /* 0x0000000e18187220 */ /* 0x000fe20000410000 */
[----:B------:R-:W-:Y:S01]  /*e560*/  FADD.FTZ R3, R156, R3 ;  /* 0x000000039c037221 */ /* 0x000fe20000010000 */
[----:B------:R-:W-:Y:S01]  /*e570*/  F2FP.F16.F32.PACK_AB R156, R161, R160 ;  /* 0x000000a0a19c723e */ /* 0x000fe200000000ff */
[-C--:B------:R-:W-:Y:S01]  /*e580*/  FMUL.FTZ R25, R25, R14.reuse ;  /* 0x0000000e19197220 */ /* 0x080fe20000410000 */
[-C--:B------:R-:W-:Y:S01]  /*e590*/  FMUL.FTZ R28, R28, R14.reuse ;  /* 0x0000000e1c1c7220 */ /* 0x080fe20000410000 */
[----:B------:R-:W-:Y:S01]  /*e5a0*/  FADD.FTZ R3, R157, R3 ;  /* 0x000000039d037221 */ /* 0x000fe20000010000 */
[----:B------:R-:W-:Y:S01]  /*e5b0*/  FMUL.FTZ R29, R29, R14 ;  /* 0x0000000e1d1d7220 */ /* 0x000fe20000410000 */
[----:B------:R-:W-:Y:S01]  /*e5c0*/  MUFU.EX2 R159, R159 ;  /* 0x0000009f009f7308 */ /* 0x000fe20000000800 */
[----:B--2---:R2:W-:Y:S01]  /*e5d0*/  @!P1 STS [R18+0x28820], R6 ;  /* 0x0288200612009388 */ /* 0x0045e20000000800 */
[----:B------:R-:W-:Y:S01]  /*e5e0*/  FADD.FTZ R3, R160, R3 ;  /* 0x00000003a0037221 */ /* 0x000fe20000010000 */
[----:B------:R-:W-:Y:S01]  /*e5f0*/  F2FP.F16.F32.PACK_AB R160, R169, R168 ;  /* 0x000000a8a9a0723e */ /* 0x000fe200000000ff */
[-C--:B------:R-:W-:Y:S01]  /*e600*/  FMUL.FTZ R32, R32, R14.reuse ;  /* 0x0000000e20207220 */ /* 0x080fe20000410000 */
[-C--:B------:R-:W-:Y:S01]  /*e610*/  FMUL.FTZ R33, R33, R14.reuse ;  /* 0x0000000e21217220 */ /* 0x080fe20000410000 */
[----:B------:R-:W-:Y:S01]  /*e620*/  FADD.FTZ R3, R161, R3 ;  /* 0x00000003a1037221 */ /* 0x000fe20000010000 */
[----:B------:R-:W-:Y:S01]  /*e630*/  FMUL.FTZ R36, R36, R14 ;  /* 0x0000000e24247220 */ /* 0x000fe20000410000 */
[----:B------:R-:W-:Y:S01]  /*e640*/  MUFU.EX2 R157, R220 ;  /* 0x000000dc009d7308 */ /* 0x000fe20000000800 */
[----:B---3--:R-:W-:Y:S01]  /*e650*/  FFMA.FTZ R0, R6, R0, R184 ;  /* 0x0000000006007223 */ /* 0x008fe200000100b8 */
[----:B------:R-:W-:Y:S01]  /*e660*/  FADD.FTZ R3, R164, R3 ;  /* 0x00000003a4037221 */ /* 0x000fe20000010000 */
[----:B--2---:R-:W-:Y:S01]  /*e670*/  FFMA.FTZ R18, R158, R7, -R222 ;  /* 0x000000079e127223 */ /* 0x004fe200000108de */
[----:B------:R-:W-:Y:S01]  /*e680*/  F2FP.F16.F32.PACK_AB R158, R165, R164 ;  /* 0x000000a4a59e723e */ /* 0x000fe200000000ff */
[----:B------:R-:W-:Y:S01]  /*e690*/  FADD.FTZ R0, R155, R0 ;  /* 0x000000009b007221 */ /* 0x000fe20000010000 */
[----:B------:R-:W-:Y:S01]  /*e6a0*/  FADD.FTZ R3, R165, R3 ;  /* 0x00000003a5037221 */ /* 0x000fe20000010000 */
[----:B------:R-:W-:Y:S01]  /*e6b0*/  F2FP.F16.F32.PACK_AB R164, R177, R176 ;  /* 0x000000b0b1a4723e */ /* 0x000fe200000000ff */
[----:B------:R-:W-:Y:S01]  /*e6c0*/  MUFU.EX2 R163, R163 ;  /* 0x000000a300a37308 */ /* 0x000fe20000000800 */
[-C--:B------:R-:W-:Y:S01]  /*e6d0*/  FMUL.FTZ R37, R37, R14.reuse ;  /* 0x0000000e25257220 */ /* 0x080fe20000410000 */
[----:B------:R-:W-:Y:S01]  /*e6e0*/  FADD.FTZ R3, R168, R3 ;  /* 0x00000003a8037221 */ /* 0x000fe20000010000 */
[-C--:B------:R-:W-:Y:S01]  /*e6f0*/  FMUL.FTZ R40, R40, R14.reuse ;  /* 0x0000000e28287220 */ /* 0x080fe20000410000 */
[-C--:B------:R-:W-:Y:S01]  /*e700*/  FMUL.FTZ R41, R41, R14.reuse ;  /* 0x0000000e29297220 */ /* 0x080fe20000410000 */
[-C--:B------:R-:W-:Y:S01]  /*e710*/  FMUL.FTZ R44, R44, R14.reuse ;  /* 0x0000000e2c2c7220 */ /* 0x080fe20000410000 */
[----:B------:R-:W-:Y:S01]  /*e720*/  FADD.FTZ R3, R169, R3 ;  /* 0x00000003a9037221 */ /* 0x000fe20000010000 */
        /* <DEDUP_REMOVED lines=26> */
[----:B------:R-:W-:Y:S01]  /*e8d0*/  FADD.FTZ R0, R157, R0 ;  /* 0x000000009d007221 */ /* 0x000fe20000010000 */
[----:B------:R-:W-:Y:S01]  /*e8e0*/  F2FP.F16.F32.PACK_AB R157, R163, R157 ;  /* 0x0000009da39d723e */ /* 0x000fe200000000ff */
[-C--:B------:R-:W-:Y:S01]  /*e8f0*/  FMUL.FTZ R85, R85, R14.reuse ;  /* 0x0000000e55557220 */ /* 0x080fe20000410000 */
[-C--:B------:R-:W-:Y:S01]  /*e900*/  FMUL.FTZ R88, R88, R14.reuse ;  /* 0x0000000e58587220 */ /* 0x080fe20000410000 */
[----:B------:R-:W-:Y:S01]  /*e910*/  FADD.FTZ R0, R163, R0 ;  /* 0x00000000a3007221 */ /* 0x000fe20000010000 */
[-C--:B------:R-:W-:Y:S01]  /*e920*/  FMUL.FTZ R89, R89, R14.reuse ;  /* 0x0000000e59597220 */ /* 0x080fe20000410000 */
[-C--:B------:R-:W-:Y:S01]  /*e930*/  FMUL.FTZ R92, R92, R14.reuse ;  /* 0x0000000e5c5c7220 */ /* 0x080fe20000410000 */
[----:B------:R-:W5:Y:S01]  /*e940*/  MUFU.EX2 R162, R225 ;  /* 0x000000e100a27308 */ /* 0x000f620000000800 */
[----:B---3--:R-:W-:Y:S01]  /*e950*/  FADD.FTZ R0, R221, R0 ;  /* 0x00000000dd007221 */ /* 0x008fe20000010000 */
[-C--:B------:R-:W-:Y:S01]  /*e960*/  FMUL.FTZ R93, R93, R14.reuse ;  /* 0x0000000e5d5d7220 */ /* 0x080fe20000410000 */
[-C--:B------:R-:W-:Y:S01]  /*e970*/  FMUL.FTZ R96, R96, R14.reuse ;  /* 0x0000000e60607220 */ /* 0x080fe20000410000 */
[-C--:B------:R-:W-:Y:S01]  /*e980*/  FMUL.FTZ R97, R97, R14.reuse ;  /* 0x0000000e61617220 */ /* 0x080fe20000410000 */
[----:B----4-:R-:W-:Y:S01]  /*e990*/  FADD.FTZ R0, R167, R0 ;  /* 0x00000000a7007221 */ /* 0x010fe20000010000 */
[-C--:B------:R-:W-:Y:S01]  /*e9a0*/  FMUL.FTZ R100, R100, R14.reuse ;  /* 0x0000000e64647220 */ /* 0x080fe20000410000 */
[-C--:B------:R-:W-:Y:S01]  /*e9b0*/  FMUL.FTZ R101, R101, R14.reuse ;  /* 0x0000000e65657220 */ /* 0x080fe20000410000 */
[----:B------:R3:W4:Y:S01]  /*e9c0*/  MUFU.EX2 R165, R153 ;  /* 0x0000009900a57308 */ /* 0x0007220000000800 */
        /* <DEDUP_REMOVED lines=8> */
[----:B-----5:R-:W-:Y:S01]  /*ea50*/  FADD.FTZ R3, R162, R3 ;  /* 0x00000003a2037221 */ /* 0x020fe20000010000 */
[----:B---3--:R-:W-:Y:S01]  /*ea60*/  F2FP.F16.F32.PACK_AB R153, R155, R184 ;  /* 0x000000b89b99723e */ /* 0x008fe200000000ff */
[----:B------:R-:W-:Y:S01]  /*ea70*/  FMUL.FTZ R116, R116, R14 ;  /* 0x0000000e74747220 */ /* 0x000fe20000410000 */
[----:B------:R-:W-:Y:S01]  /*ea80*/  F2FP.F16.F32.PACK_AB R155, R159, R18 ;  /* 0x000000129f9b723e */ /* 0x000fe200000000ff */
[----:B------:R-:W-:Y:S01]  /*ea90*/  BAR.SYNC.DEFER_BLOCKING 0xf, 0x100 ;  /* 0x03c4000000007b1d */ /* 0x000fe20000010000 */
[----:B------:R-:W-:Y:S01]  /*eaa0*/  FADD.FTZ R3, R173, R3 ;  /* 0x00000003ad037221 */ /* 0x000fe20000010000 */
[----:B------:R-:W-:Y:S01]  /*eab0*/  F2FP.F16.F32.PACK_AB R159, R167, R221 ;  /* 0x000000dda79f723e */ /* 0x000fe200000000ff */
[----:B------:R-:W-:Y:S01]  /*eac0*/  FMUL.FTZ R117, R117, R14 ;  /* 0x0000000e75757220 */ /* 0x000fe20000410000 */
[----:B----4-:R-:W-:Y:S01]  /*ead0*/  FADD.FTZ R0, R165, R0 ;  /* 0x00000000a5007221 */ /* 0x010fe20000010000 */
[----:B------:R-:W-:Y:S01]  /*eae0*/  FADD.FTZ R3, R176, R3 ;  /* 0x00000003b0037221 */ /* 0x000fe20000010000 */
[----:B------:R-:W3:Y:S01]  /*eaf0*/  MUFU.EX2 R175, R175 ;  /* 0x000000af00af7308 */ /* 0x000ee20000000800 */
[----:B------:R-:W-:Y:S01]  /*eb00*/  F2FP.F16.F32.PACK_AB R162, R173, R162 ;  /* 0x000000a2ada2723e */ /* 0x000fe200000000ff */
[-C--:B------:R-:W-:Y:S01]  /*eb10*/  FMUL.FTZ R120, R120, R14.reuse ;  /* 0x0000000e78787220 */ /* 0x080fe20000410000 */
[----:B------:R-:W-:Y:S01]  /*eb20*/  FADD.FTZ R3, R177, R3 ;  /* 0x00000003b1037221 */ /* 0x000fe20000010000 */
[----:B------:R-:W-:Y:S01]  /*eb30*/  F2FP.F16.F32.PACK_AB R161, R165, R161 ;  /* 0x000000a1a5a1723e */ /* 0x000fe200000000ff */
[-C--:B------:R-:W-:Y:S01]  /*eb40*/  FMUL.FTZ R121, R121, R14.reuse ;  /* 0x0000000e79797220 */ /* 0x080fe20000410000 */
[----:B--2---:R-:W-:Y:S01]  /*eb50*/  FADD.FTZ R0, R174, R0 ;  /* 0x00000000ae007221 */ /* 0x004fe20000010000 */
        /* <DEDUP_REMOVED lines=12> */
[----:B------:R3:W-:Y:S01]  /*ec20*/  STSM.16.M88.4 [R202+0x26800], R152 ;  /* 0x02680098ca007844 */ /* 0x0007e20000000200 */
[-C--:B------:R-:W-:Y:S01]  /*ec30*/  FMUL.FTZ R140, R140, R14.reuse ;  /* 0x0000000e8c8c7220 */ /* 0x080fe20000410000 */
[-C--:B------:R-:W-:Y:S01]  /*ec40*/  FMUL.FTZ R141, R141, R14.reuse ;  /* 0x0000000e8d8d7220 */ /* 0x080fe20000410000 */
[-C--:B------:R-:W-:Y:S01]  /*ec50*/  FMUL.FTZ R144, R144, R14.reuse ;  /* 0x0000000e90907220 */ /* 0x080fe20000410000 */
[----:B------:R3:W-:Y:S01]  /*ec60*/  STSM.16.M88.4 [R203], R156 ;  /* 0x0000009ccb007844 */ /* 0x0007e20000000200 */
[----:B------:R-:W5:Y:S01]  /*ec70*/  MUFU.EX2 R179, R179 ;  /* 0x000000b300b37308 */ /* 0x000f620000000800 */
[----:B--2---:R-:W-:Y:S01]  /*ec80*/  FADD.FTZ R0, R178, R0 ;  /* 0x00000000b2007221 */ /* 0x004fe20000010000 */
[-C--:B------:R-:W-:Y:S01]  /*ec90*/  FMUL.FTZ R145, R145, R14.reuse ;  /* 0x0000000e91917220 */ /* 0x080fe20000410000 */
[----:B------:R3:W-:Y:S01]  /*eca0*/  STSM.16.M88.4 [R205], R160 ;  /* 0x000000a0cd007844 */ /* 0x0007e20000000200 */
[-C--:B------:R-:W-:Y:S01]  /*ecb0*/  FMUL.FTZ R148, R148, R14.reuse ;  /* 0x0000000e94947220 */ /* 0x080fe20000410000 */
[----:B------:R-:W-:Y:S01]  /*ecc0*/  FMUL.FTZ R149, R149, R14 ;  /* 0x0000000e95957220 */ /* 0x000fe20000410000 */
[-C--:B------:R-:W-:Y:S01]  /*ecd0*/  FMUL.FTZ R26, R26, R6.reuse ;  /* 0x000000061a1a7220 */ /* 0x080fe20000410000 */
[----:B------:R-:W-:Y:S01]  /*ece0*/  FMUL.FTZ R27, R27, R6 ;  /* 0x000000061b1b7220 */ /* 0x000fe20000410000 */
[----:B------:R-:W2:Y:S01]  /*ecf0*/  MUFU.EX2 R182, R182 ;  /* 0x000000b600b67308 */ /* 0x000ea20000000800 */
[----:B----4-:R-:W-:Y:S01]  /*ed00*/  FADD.FTZ R3, R166, R3 ;  /* 0x00000003a6037221 */ /* 0x010fe20000010000 */
[----:B------:R-:W-:Y:S01]  /*ed10*/  F2FP.F16.F32.PACK_AB R166, R181, R166 ;  /* 0x000000a6b5a6723e */ /* 0x000fe200000000ff */
[-C--:B------:R-:W-:Y:S01]  /*ed20*/  FMUL.FTZ R30, R30, R6.reuse ;  /* 0x000000061e1e7220 */ /* 0x080fe20000410000 */
[-C--:B------:R-:W-:Y:S01]  /*ed30*/  FMUL.FTZ R31, R31, R6.reuse ;  /* 0x000000061f1f7220 */ /* 0x080fe20000410000 */
[----:B------:R-:W-:Y:S01]  /*ed40*/  FADD.FTZ R3, R181, R3 ;  /* 0x00000003b5037221 */ /* 0x000fe20000010000 */
[-C--:B------:R-:W-:Y:S01]  /*ed50*/  FMUL.FTZ R34, R34, R6.reuse ;  /* 0x0000000622227220 */ /* 0x080fe20000410000 */
[----:B------:R-:W-:Y:S01]  /*ed60*/  FMUL.FTZ R35, R35, R6 ;  /* 0x0000000623237220 */ /* 0x000fe20000410000 */
[----:B------:R-:W4:Y:S01]  /*ed70*/  MUFU.EX2 R183, R183 ;  /* 0x000000b700b77308 */ /* 0x000f220000000800 */
[C---:B-----5:R-:W-:Y:S01]  /*ed80*/  FADD.FTZ R0, R179.reuse, R0 ;  /* 0x00000000b3007221 */ /* 0x060fe20000010000 */
[----:B------:R-:W-:Y:S01]  /*ed90*/  F2FP.F16.F32.PACK_AB R165, R179, R178 ;  /* 0x000000b2b3a5723e */ /* 0x000fe200000000ff */
[-C--:B------:R-:W-:Y:S01]  /*eda0*/  FMUL.FTZ R38, R38, R6.reuse ;  /* 0x0000000626267220 */ /* 0x080fe20000410000 */
[-C--:B------:R-:W-:Y:S01]  /*edb0*/  FMUL.FTZ R39, R39, R6.reuse ;  /* 0x0000000627277220 */ /* 0x080fe20000410000 */
[-C--:B------:R-:W-:Y:S01]  /*edc0*/  FMUL.FTZ R42, R42, R6.reuse ;  /* 0x000000062a2a7220 */ /* 0x080fe20000410000 */
[-C--:B------:R-:W-:Y:S01]  /*edd0*/  FMUL.FTZ R43, R43, R6.reuse ;  /* 0x000000062b2b7220 */ /* 0x080fe20000410000 */
[-C--:B------:R-:W-:Y:S01]  /*ede0*/  FMUL.FTZ R46, R46, R6.reuse ;  /* 0x000000062e2e7220 */ /* 0x080fe20000410000 */
[-C--:B------:R-:W-:Y:S01]  /*edf0*/  FMUL.FTZ R47, R47, R6.reuse ;  /* 0x000000062f2f7220 */ /* 0x080fe20000410000 */
[----:B--2---:R-:W-:Y:S01]  /*ee00*/  FADD.FTZ R0, R182, R0 ;  /* 0x00000000b6007221 */ /* 0x004fe20000010000 */
[-C--:B------:R-:W-:Y:S01]  /*ee10*/  FMUL.FTZ R50, R50, R6.reuse ;  /* 0x0000000632327220 */ /* 0x080fe20000410000 */
[-C--:B------:R-:W-:Y:S01]  /*ee20*/  FMUL.FTZ R51, R51, R6.reuse ;  /* 0x0000000633337220 */ /* 0x080fe20000410000 */
[-C--:B------:R-:W-:Y:S01]  /*ee30*/  FMUL.FTZ R54, R54, R6.reuse ;  /* 0x0000000636367220 */ /* 0x080fe20000410000 */
[-C--:B------:R-:W-:Y:S01]  /*ee40*/  FMUL.FTZ R55, R55, R6.reuse ;  /* 0x0000000637377220 */ /* 0x080fe20000410000 */
[-C--:B------:R-:W-:Y:S01]  /*ee50*/  FMUL.FTZ R58, R58, R6.reuse ;  /* 0x000000063a3a7220 */ /* 0x080fe20000410000 */
[-C--:B------:R-:W-:Y:S01]  /*ee60*/  FMUL.FTZ R59, R59, R6.reuse ;  /* 0x000000063b3b7220 */ /* 0x080fe20000410000 */
[----:B------:R-:W-:Y:S01]  /*ee70*/  FMUL.FTZ R62, R62, R6 ;  /* 0x000000063e3e7220 */ /* 0x000fe20000410000 */
[C---:B----4-:R-:W-:Y:S01]  /*ee80*/  F2FP.F16.F32.PACK_AB R167, R183.reuse, R182 ;  /* 0x000000b6b7a7723e */ /* 0x050fe200000000ff */
        /* <DEDUP_REMOVED lines=47> */
[----:B---3--:R-:W-:Y:S06]  /*f180*/  @!P0 BRA `(.L_x_2646) ;  /* 0x0000000000048947 */ /* 0x008fec0003800000 */
[----:B------:R-:W-:Y:S01]  /*f190*/  BPT.TRAP 0x1 ;  /* 0x000000040000795c */ /* 0x000fe20000300000 */
.L_x_2646:
[----:B------:R2:W3:Y:S01]  /*f1a0*/  SYNCS.PHASECHK.TRANS64.TRYWAIT P1, [R209+URZ+0x28c50], R210 ;  /* 0x028c50d2d10075a7 */ /* 0x0004e2000802017f */
[----:B------:R-:W-:Y:S05]  /*f1b0*/  @!P0 BRA `(.L_x_2647) ;  /* 0x0000000000048947 */ /* 0x000fea0003800000 */
[----:B------:R-:W-:Y:S01]  /*f1c0*/  BPT.TRAP 0x1 ;  /* 0x000000040000795c */ /* 0x000fe20000300000 */
.L_x_2647:
[----:B------:R-:W-:Y:S04]  /*f1d0*/  BSSY B2, `(.L_x_2648) ;  /* 0x0000004000027945 */ /* 0x000fe80003800000 */
[----:B---3--:R-:W-:Y:S05]  /*f1e0*/  @P1 BRA `(.L_x_2649) ;  /* 0x0000000000081947 */ /* 0x008fea0003800000 */
[----:B------:R-:W3:Y:S02]  /*f1f0*/  SYNCS.PHASECHK.TRANS64.TRYWAIT P1, [R209+URZ+0x28c50], R210 ;  /* 0x028c50d2d10075a7 */ /* 0x000ee4000802017f */
[----:B---3--:R-:W-:Y:S05]  /*f200*/  @!P1 BRA `(.L_x_2650) ;  /* 0x0000010c00d49947 */ /* 0x008fea0003800000 */
.L_x_2649:
[----:B------:R-:W-:Y:S05]  /*f210*/  BSYNC B2 ;  /* 0x0000000000027941 */ /* 0x000fea0003800000 */
.L_x_2648:
[----:B------:R-:W-:Y:S01]  /*f220*/  IMAD R168, R187, 0x1000, R197 ;  /* 0x00001000bba87824 */ /* 0x000fe200078e02c5 */
[----:B------:R-:W-:Y:S01]  /*f230*/  WARPGROUP.ARRIVE ;  /* 0x00000000000079c5 */ /* 0x000fe20000000000 */
[----:B------:R-:W-:-:S03]  /*f240*/  IMAD.MOV.U32 R169, RZ, RZ, 0x40000040 ;  /* 0x40000040ffa97424 */ /* 0x000fc600078e00ff */
[----:B------:R-:W-:Y:S02]  /*f250*/  R2UR UR6, R168 ;  /* 0x00000000a80672ca */ /* 0x000fe400000e0000 */
[----:B------:R-:W-:Y:S01]  /*f260*/  R2UR UR7, R169 ;  /* 0x00000000a90772ca */ /* 0x000fe200000e0000 */
[----:B------:R-:W-:-:S12]  /*f270*/  IMAD.MOV.U32 R169, RZ, RZ, 0x40000040 ;  /* 0x40000040ffa97424 */ /* 0x000fd800078e00ff */
[----:B------:R-:W-:Y:S03]  /*f280*/  HGMMA.64x256x16.F32 R24, R152, gdesc[UR4].tnspB, R24, gsb0 ;  /* 0x43e0000498187df0 */ /* 0x000fe60008000818 */
[----:B------:R-:W-:Y:S02]  /*f290*/  WARPGROUP.DEPBAR.LE gsb0, 0x0 ;  /* 0x00008000000079c5 */ /* 0x000fe40000010000 */
[----:B------:R-:W-:Y:S01]  /*f2a0*/  VIADD R152, R168, 0x80 ;  /* 0x00000080a8987836 */ /* 0x000fe20000000000 */
        /* <DEDUP_REMOVED lines=31> */
.L_x_2651:
[----:B------:R-:W-:Y:S01]  /*f4a0*/  ISETP.GT.AND P1, PT, R15, R186, PT ;  /* 0x000000ba0f00720c */ /* 0x000fe20003f24270 */
[----:B0123--:R-:W-:Y:S01]  /*f4b0*/  VIADD R209, R209, 0x28c60 ;  /* 0x00028c60d1d17836 */ /* 0x00ffe20000000000 */
[----:B------:R-:W-:Y:S01]  /*f4c0*/  MOV R6, R172 ;  /* 0x000000ac00067202 */ /* 0x000fe20000000f00 */
[----:B------:R-:W-:Y:S02]  /*f4d0*/  VIADD R15, R15, 0xffffffff ;  /* 0xffffffff0f0f7836 */ /* 0x000fe40000000000 */
[----:B------:R-:W-:Y:S01]  /*f4e0*/  IMAD.MOV.U32 R14, RZ, RZ, R171 ;  /* 0x000000ffff0e7224 */ /* 0x000fe200078e00ab */
[----:B------:R-:W-:Y:S01]  /*f4f0*/  PRMT R209, R191, 0x654, R209 ;  /* 0x00000654bfd17816 */ /* 0x000fe200000000d1 */
[----:B------:R-:W-:-:S03]  /*f500*/  IMAD.MOV.U32 R18, RZ, RZ, R187 ;  /* 0x000000ffff127224 */ /* 0x000fc600078e00bb */
[----:B------:R0:W-:Y:S03]  /*f510*/  SYNCS.ARRIVE.TRANS64.RED.A1T0 RZ, [R209+URZ], RZ ;  /* 0x000000ffd1ff79a7 */ /* 0x0001e6000810043f */
[----:B------:R-:W-:Y:S05]  /*f520*/  @P1 BRA `(.L_x_2652) ;  /* 0xffffffd8004c1947 */ /* 0x000fea000383ffff */
[----:B------:R-:W-:Y:S05]  /*f530*/  BSYNC B0 ;  /* 0x0000000000007941 */ /* 0x000fea0003800000 */
.L_x_2631:
[----:B------:R-:W-:Y:S02]  /*f540*/  IMAD.MOV.U32 R14, RZ, RZ, R171 ;  /* 0x000000ffff0e7224 */ /* 0x000fe400078e00ab */
[----:B------:R-:W-:Y:S02]  /*f550*/  IMAD.MOV.U32 R6, RZ, RZ, R172 ;  /* 0x000000ffff067224 */ /* 0x000fe400078e00ac */
[----:B------:R-:W-:-:S07]  /*f560*/  IMAD.MOV.U32 R18, RZ, RZ, R187 ;  /* 0x000000ffff127224 */ /* 0x000fce00078e00bb */
.L_x_2630:
[----:B------:R-:W-:Y:S05]  /*f570*/  BSYNC B1 ;  /* 0x0000000000017941 */ /* 0x000fea0003800000 */
.L_x_2629:
[----:B------:R-:W1:Y:S01]  /*f580*/  LDC R152, c[0x0][0x448] ;  /* 0x00011200ff987b82 */ /* 0x000e620000000800 */
[----:B------:R-:W-:-:S04]  /*f590*/  VIADD R153, R199, 0x3f ;  /* 0x0000003fc7997836 */ /* 0x000fc80000000000 */
[----:B------:R-:W-:Y:S01]  /*f5a0*/  IMAD.MOV.U32 R155, RZ, RZ, R153 ;  /* 0x000000ffff9b7224 */ /* 0x000fe200078e0099 */
[----:B-1----:R-:W-:-:S13]  /*f5b0*/  ISETP.NE.AND P4, PT, R152, 0x1, PT ;  /* 0x000000019800780c */ /* 0x002fda0003f85270 */
[----:B------:R-:W1:Y:S08]  /*f5c0*/  @P4 LDC R154, c[0x0][0x44c] ;  /* 0x00011300ff9a4b82 */ /* 0x000e700000000800 */
[----:B------:R-:W2:Y:S01]  /*f5d0*/  @P4 LDC R152, c[0x0][0x450] ;  /* 0x00011400ff984b82 */ /* 0x000ea20000000800 */
[----:B-1----:R-:W-:-:S05]  /*f5e0*/  @P4 IMAD.HI.U32 R154, R153, R154, RZ ;  /* 0x0000009a999a4227 */ /* 0x002fca00078e00ff */
[----:B--2---:R-:W-:Y:S02]  /*f5f0*/  @P4 SHF.R.U32.HI R155, RZ, R152, R154 ;  /* 0x00000098ff9b4219 */ /* 0x004fe4000001169a */
[----:B------:R-:W1:Y:S01]  /*f600*/  LDC R154, c[0x0][0x9e4] ;  /* 0x00027900ff9a7b82 */ /* 0x000e620000000800 */
[----:B------:R-:W-:-:S05]  /*f610*/  IADD3 R152, R189, 0x1, -R23 ;  /* 0x00000001bd987810 */ /* 0x000fca0007ffe817 */
[----:B------:R-:W-:-:S04]  /*f620*/  IMAD.IADD R155, R152, 0x1, R155 ;  /* 0x00000001989b7824 */ /* 0x000fc800078e029b */
[----:B------:R-:W-:Y:S01]  /*f630*/  IMAD.IADD R20, R155, 0x1, -R20 ;  /* 0x000000019b147824 */ /* 0x000fe200078e0a14 */
[----:B-1----:R-:W-:-:S13]  /*f640*/  ISETP.GE.AND P5, PT, R154, 0x1, PT ;  /* 0x000000019a00780c */ /* 0x002fda0003fa6270 */
        /* <DEDUP_REMOVED lines=11> */
.L_x_2655:
[----:B------:R-:W-:-:S13]  /*f700*/  ISETP.NE.AND P1, PT, R154, 0x1, PT ;  /* 0x000000019a00780c */ /* 0x000fda0003f25270 */
[----:B------:R-:W1:Y:S02]  /*f710*/  @P1 LDC.64 R152, c[0x0][0x9e8] ;  /* 0x00027a00ff981b82 */ /* 0x000e640000000a00 */
[----:B-1----:R-:W-:-:S05]  /*f720*/  @P1 IMAD.HI.U32 R152, R155, R152, RZ ;  /* 0x000000989b981227 */ /* 0x002fca00078e00ff */
[----:B------:R-:W-:-:S07]  /*f730*/  @P1 SHF.R.U32.HI R155, RZ, R153, R152 ;  /* 0x00000099ff9b1219 */ /* 0x000fce0000011698 */
.L_x_2656:
[----:B------:R-:W-:Y:S05]  /*f740*/  BSYNC B0 ;  /* 0x0000000000007941 */ /* 0x000fea0003800000 */
.L_x_2654:
[----:B------:R-:W-:-:S05]  /*f750*/  IMAD R154, R155, R154, RZ ;  /* 0x0000009a9b9a7224 */ /* 0x000fca00078e02ff */
[----:B------:R-:W-:-:S07]  /*f760*/  VIMNMX R20, R20, R154, !PT ;  /* 0x0000009a14147248 */ /* 0x000fce0007fe0100 */
.L_x_2653:
[----:B------:R-:W2:Y:S01]  /*f770*/  LDL R153, [R1+0xc] ;  /* 0x00000c0001997983 */ /* 0x000ea20000100800 */
[----:B------:R-:W-:Y:S01]  /*f780*/  VIADD R20, R20, 0x3f ;  /* 0x0000003f14147836 */ /* 0x000fe20000000000 */
[----:B------:R-:W-:Y:S04]  /*f790*/  BSSY B1, `(.L_x_2657) ;  /* 0x00001b2000017945 */ /* 0x000fe80003800000 */
[----:B------:R-:W-:-:S04]  /*f7a0*/  SHF.R.S32.HI R152, RZ, 0x1f, R20 ;  /* 0x0000001fff987819 */ /* 0x000fc80000011414 */
[----:B------:R-:W-:-:S04]  /*f7b0*/  LEA.HI R152, R152, R20, RZ, 0x6 ;  /* 0x0000001498987211 */ /* 0x000fc800078f30ff */
[----:B------:R-:W-:-:S04]  /*f7c0*/  SHF.R.S32.HI R20, RZ, 0x6, R152 ;  /* 0x00000006ff147819 */ /* 0x000fc80000011498 */
[----:B--2---:R-:W-:-:S04]  /*f7d0*/  VIMNMX R20, R153, R20, !PT ;  /* 0x0000001499147248 */ /* 0x004fc80007fe0100 */
[----:B------:R-:W-:-:S13]  /*f7e0*/  ISETP.GE.AND P1, PT, R15, R20, PT ;  /* 0x000000140f00720c */ /* 0x000fda0003f26270 */
[----:B------:R-:W-:Y:S05]  /*f7f0*/  @!P1 BRA `(.L_x_2658) ;  /* 0x0000001800ac9947 */ /* 0x000fea0003800000 */
[----:B------:R-:W-:Y:S01]  /*f800*/  BSSY B0, `(.L_x_2659) ;  /* 0x00001a9000007945 */ /* 0x000fe20003800000 */
[----:B------:R-:W-:Y:S02]  /*f810*/  IMAD.MOV.U32 R185, RZ, RZ, R14 ;  /* 0x000000ffffb97224 */ /* 0x000fe400078e000e */
[----:B------:R-:W-:Y:S02]  /*f820*/  IMAD.MOV.U32 R184, RZ, RZ, R6 ;  /* 0x000000ffffb87224 */ /* 0x000fe400078e0006 */
[----:B0-----:R-:W-:Y:S02]  /*f830*/  IMAD.MOV.U32 R209, RZ, RZ, R15 ;  /* 0x000000ffffd17224 */ /* 0x001fe400078e000f */
[----:B------:R-:W-:-:S07]  /*f840*/  IMAD.MOV.U32 R187, RZ, RZ, R18 ;  /* 0x000000ffffbb7224 */ /* 0x000fce00078e0012 */
.L_x_2672:
[----:B------:R-:W-:Y:S01]  /*f850*/  IADD3 R18, R187, 0x1, RZ ;  /* 0x00000001bb127810 */ /* 0x000fe20007ffe0ff */
[----:B------:R-:W-:Y:S02]  /*f860*/  IMAD.MOV.U32 R6, RZ, RZ, R209 ;  /* 0x000000ffff067224 */ /* 0x000fe400078e00d1 */
[----:B------:R-:W-:Y:S01]  /*f870*/  VIADD R209, R209, 0xffffffff ;  /* 0xffffffffd1d17836 */ /* 0x000fe20000000000 */
[----:B------:R-:W-:Y:S02]  /*f880*/  ISETP.NE.AND P2, PT, R18, 0x2, PT ;  /* 0x000000021200780c */ /* 0x000fe40003f45270 */
[----:B------:R-:W-:Y:S02]  /*f890*/  ISETP.GT.AND P1, PT, R6, R20, PT ;  /* 0x000000140600720c */ /* 0x000fe40003f24270 */
[----:B------:R-:W-:Y:S02]  /*f8a0*/  SEL R6, RZ, 0x1, P2 ;  /* 0x00000001ff067807 */ /* 0x000fe40001000000 */
[----:B------:R-:W-:-:S02]  /*f8b0*/  SEL R18, R18, RZ, P2 ;  /* 0x000000ff12127207 */ /* 0x000fc40001000000 */
[----:B------:R-:W-:Y:S01]  /*f8c0*/  LOP3.LUT R19, R19, R6, RZ, 0x3c, !PT ;  /* 0x0000000613137212 */ /* 0x000fe200078e3cff */
[----:B0-----:R-:W-:Y:S06]  /*f8d0*/  @!P0 BRA `(.L_x_2660) ;  /* 0x0000000000048947 */ /* 0x001fec0003800000 */
[----:B------:R-:W-:Y:S01]  /*f8e0*/  BPT.TRAP 0x1 ;  /* 0x000000040000795c */ /* 0x000fe20000300000 */
.L_x_2660:
[----:B------:R-:W-:Y:S01]  /*f8f0*/  IMAD R15, R18, 0x8, R2 ;  /* 0x00000008120f7824 */ /* 0x000fe200078e0202 */
[----:B------:R-:W-:-:S04]  /*f900*/  SHF.L.U32 R210, R19, 0x1f, RZ ;  /* 0x0000001f13d27819 */ /* 0x000fc800000006ff */
[----:B------:R0:W1:Y:S01]  /*f910*/  SYNCS.PHASECHK.TRANS64.TRYWAIT P2, [R15+URZ+0x28c30], R210 ;  /* 0x028c30d20f0075a7 */ /* 0x000062000804017f */
[----:B------:R-:W-:Y:S05]  /*f920*/  @!P0 BRA `(.L_x_2661) ;  /* 0x0000000000048947 */ /* 0x000fea0003800000 */
[----:B------:R-:W-:Y:S01]  /*f930*/  BPT.TRAP 0x1 ;  /* 0x000000040000795c */ /* 0x000fe20000300000 */
.L_x_2661:
[----:B------:R-:W-:Y:S01]  /*f940*/  BSSY B2, `(.L_x_2662) ;  /* 0x0000006000027945 */ /* 0x000fe20003800000 */
[----:B------:R-:W-:Y:S02]  /*f950*/  IMAD R154, R18, 0x200, R21 ;  /* 0x00000200129a7824 */ /* 0x000fe400078e0215 */
[----:B------:R-:W-:Y:S01]  /*f960*/  IMAD.MOV.U32 R155, RZ, RZ, 0x40000040 ;  /* 0x40000040ff9b7424 */ /* 0x000fe200078e00ff */
[----:B-1----:R-:W-:Y:S06]  /*f970*/  @P2 BRA `(.L_x_2663) ;  /* 0x0000000000082947 */ /* 0x002fec0003800000 */
[----:B------:R-:W1:Y:S02]  /*f980*/  SYNCS.PHASECHK.TRANS64.TRYWAIT P2, [R15+URZ+0x28c30], R210 ;  /* 0x028c30d20f0075a7 */ /* 0x000e64000804017f */
[----:B-1----:R-:W-:Y:S05]  /*f990*/  @!P2 BRA `(.L_x_2664) ;  /* 0x000001080004a947 */ /* 0x002fea0003800000 */
.L_x_2663:
[----:B------:R-:W-:Y:S05]  /*f9a0*/  BSYNC B2 ;  /* 0x0000000000027941 */ /* 0x000fea0003800000 */
.L_x_2662:
        /* <DEDUP_REMOVED lines=14> */
[----:B------:R-:W-:Y:S01]  /*fa90*/  WARPGROUP.ARRIVE ;  /* 0x00000000000079c5 */ /* 0x000fe20000000000 */
[----:B------:R-:W-:Y:S02]  /*faa0*/  R2UR UR8, R12 ;  /* 0x000000000c0872ca */ /* 0x000fe400000e0000 */
[----:B------:R-:W-:Y:S02]  /*fab0*/  R2UR UR9, R13 ;  /* 0x000000000d0972ca */ /* 0x000fe400000e0000 */
[----:B------:R-:W-:Y:S01]  /*fac0*/  R2UR UR14, R6 ;  /* 0x00000000060e72ca */ /* 0x000fe200000e0000 */
[----:B------:R-:W-:Y:S01]  /*fad0*/  HGMMA.64x64x16.F32 R152, gdesc[UR4], RZ, !UPT, gsb0 ;  /* 0x00e00000049879f0 */ /* 0x000fe2000c0008ff */
[----:B------:R-:W-:Y:S02]  /*fae0*/  R2UR UR15, R7 ;  /* 0x00000000070f72ca */ /* 0x000fe400000e0000 */
[----:B------:R-:W-:-:S02]  /*faf0*/  R2UR UR12, R10 ;  /* 0x000000000a0c72ca */ /* 0x000fc400000e0000 */
        /* <DEDUP_REMOVED lines=15> */
.L_x_2665:
[----:B------:R-:W-:Y:S01]  /*fbf0*/  FMNMX.FTZ R6, R152, R184, !PT ;  /* 0x000000b898067209 */ /* 0x000fe20007810000 */
[----:B------:R-:W-:-:S03]  /*fc00*/  ULDC UR4, c[0x0][0x988] ;  /* 0x0002620000047ab9 */ /* 0x000fc60000000800 */
        /* <DEDUP_REMOVED lines=80> */
[----:B------:R-:W-:Y:S01]  /*10110*/  MUFU.EX2 R157, R165 ;  /* 0x000000a5009d7308 */ /* 0x000fe20000000800 */
[----:B------:R-:W-:Y:S01]  /*10120*/  FMNMX.FTZ R14, R171, R14, !PT ;  /* 0x0000000eab0e7209 */ /* 0x000fe20007810000 */
[----:B----4-:R-:W-:Y:S01]  /*10130*/  FADD.FTZ R3, R152, R3 ;  /* 0x0000000398037221 */ /* 0x010fe20000010000 */
[-C--:B------:R-:W-:Y:S01]  /*10140*/  FMUL.FTZ R52, R52, R164.reuse ;  /* 0x000000a434347220 */ /* 0x080fe20000410000 */
[----:B------:R-:W-:Y:S01]  /*10150*/  FMUL.FTZ R53, R53, R164 ;  /* 0x000000a435357220 */ /* 0x000fe20000410000 */
[----:B------:R-:W-:Y:S01]  /*10160*/  FMNMX.FTZ R14, R174, R14, !PT ;  /* 0x0000000eae0e7209 */ /* 0x000fe20007810000 */
[-C--:B------:R-:W-:Y:S01]  /*10170*/  FMUL.FTZ R56, R56, R164.reuse ;  /* 0x000000a438387220 */ /* 0x080fe20000410000 */
[----:B------:R-:W-:Y:S01]  /*10180*/  FMUL.FTZ R57, R57, R164 ;  /* 0x000000a439397220 */ /* 0x000fe20000410000 */
[----:B------:R-:W2:Y:S01]  /*10190*/  MUFU.EX2 R161, R161 ;  /* 0x000000a100a17308 */ /* 0x000ea20000000800 */
        /* <DEDUP_REMOVED lines=9> */
[-C--:B------:R-:W-:Y:S01]  /*10230*/  FMUL.FTZ R65, R65, R164.reuse ;  /* 0x000000a441417220 */ /* 0x080fe20000410000 */
[-C--:B------:R-:W-:Y:S01]  /*10240*/  FMUL.FTZ R68, R68, R164.reuse ;  /* 0x000000a444447220 */ /* 0x080fe20000410000 */
[----:B------:R-:W-:Y:S01]  /*10250*/  FMUL.FTZ R69, R69, R164 ;  /* 0x000000a445457220 */ /* 0x000fe20000410000 */
[----:B------:R-:W-:Y:S01]  /*10260*/  FMNMX.FTZ R14, R182, R14, !PT ;  /* 0x0000000eb60e7209 */ /* 0x000fe20007810000 */
[-C--:B------:R-:W-:Y:S01]  /*10270*/  FMUL.FTZ R72, R72, R164.reuse ;  /* 0x000000a448487220 */ /* 0x080fe20000410000 */
[----:B------:R-:W-:Y:S01]  /*10280*/  FMUL.FTZ R73, R73, R164 ;  /* 0x000000a449497220 */ /* 0x000fe20000410000 */
[----:B------:R-:W4:Y:S01]  /*10290*/  MUFU.EX2 R169, R169 ;  /* 0x000000a900a97308 */ /* 0x000f220000000800 */
[----:B------:R-:W-:Y:S01]  /*102a0*/  FMNMX.FTZ R14, R183, R14, !PT ;  /* 0x0000000eb70e7209 */ /* 0x000fe20007810000 */
[----:B--2---:R-:W-:Y:S01]  /*102b0*/  FADD.FTZ R3, R161, R3 ;  /* 0x00000003a1037221 */ /* 0x004fe20000010000 */
[-C--:B------:R-:W-:Y:S01]  /*102c0*/  FMUL.FTZ R76, R76, R164.reuse ;  /* 0x000000a44c4c7220 */ /* 0x080fe20000410000 */
[-C--:B------:R-:W-:Y:S01]  /*102d0*/  FMUL.FTZ R77, R77, R164.reuse ;  /* 0x000000a44d4d7220 */ /* 0x080fe20000410000 */
[-C--:B------:R-:W-:Y:S01]  /*102e0*/  FMUL.FTZ R80, R80, R164.reuse ;  /* 0x000000a450507220 */ /* 0x080fe20000410000 */
[----:B------:R-:W2:Y:S01]  /*102f0*/  SHFL.BFLY PT, R153, R14, 0x2, 0x1f ;  /* 0x0c401f000e997f89 */ /* 0x000ea200000e0000 */
[----:B------:R-:W-:Y:S01]  /*10300*/  FADD.FTZ R3, R157, R3 ;  /* 0x000000039d037221 */ /* 0x000fe20000010000 */
[----:B------:R-:W5:Y:S01]  /*10310*/  MUFU.EX2 R172, R172 ;  /* 0x000000ac00ac7308 */ /* 0x000f620000000800 */
[-C--:B------:R-:W-:Y:S01]  /*10320*/  FMUL.FTZ R81, R81, R164.reuse ;  /* 0x000000a451517220 */ /* 0x080fe20000410000 */
[-C--:B------:R-:W-:Y:S01]  /*10330*/  FMUL.FTZ R84, R84, R164.reuse ;  /* 0x000000a454547220 */ /* 0x080fe20000410000 */
[----:B---3--:R-:W-:Y:S01]  /*10340*/  FADD.FTZ R3, R156, R3 ;  /* 0x000000039c037221 */ /* 0x008fe20000010000 */
        /* <DEDUP_REMOVED lines=9> */
[-C--:B------:R-:W-:Y:S01]  /*103e0*/  FMUL.FTZ R97, R97, R164.reuse ;  /* 0x000000a461617220 */ /* 0x080fe20000410000 */
[-C--:B------:R-:W-:Y:S01]  /*103f0*/  FMUL.FTZ R100, R100, R164.reuse ;  /* 0x000000a464647220 */ /* 0x080fe20000410000 */
[-C--:B------:R-:W-:Y:S01]  /*10400*/  FMUL.FTZ R101, R101, R164.reuse ;  /* 0x000000a465657220 */ /* 0x080fe20000410000 */
[----:B------:R-:W-:Y:S01]  /*10410*/  MUFU.EX2 R160, R176 ;  /* 0x000000b000a07308 */ /* 0x000fe20000000800 */
[----:B-----5:R-:W-:Y:S01]  /*10420*/  FADD.FTZ R3, R172, R3 ;  /* 0x00000003ac037221 */ /* 0x020fe20000010000 */
[-C--:B------:R-:W-:Y:S01]  /*10430*/  FMUL.FTZ R104, R104, R164.reuse ;  /* 0x000000a468687220 */ /* 0x080fe20000410000 */
[-C--:B------:R-:W-:Y:S01]  /*10440*/  FMUL.FTZ R105, R105, R164.reuse ;  /* 0x000000a469697220 */ /* 0x080fe20000410000 */
[-C--:B------:R-:W-:Y:S01]  /*10450*/  FMUL.FTZ R108, R108, R164.reuse ;  /* 0x000000a46c6c7220 */ /* 0x080fe20000410000 */
[-C--:B------:R-:W-:Y:S01]  /*10460*/  FMUL.FTZ R109, R109, R164.reuse ;  /* 0x000000a46d6d7220 */ /* 0x080fe20000410000 */
[----:B--2---:R-:W-:Y:S01]  /*10470*/  FMNMX.FTZ R14, R14, R153, !PT ;  /* 0x000000990e0e7209 */ /* 0x004fe20007810000 */
[-C--:B------:R-:W-:Y:S01]  /*10480*/  FMUL.FTZ R112, R112, R164.reuse ;  /* 0x000000a470707220 */ /* 0x080fe20000410000 */
[----:B------:R-:W-:Y:S01]  /*10490*/  MUFU.EX2 R177, R177 ;  /* 0x000000b100b17308 */ /* 0x000fe20000000800 */
[----:B---3--:R-:W-:Y:S01]  /*104a0*/  FADD.FTZ R3, R173, R3 ;  /* 0x00000003ad037221 */ /* 0x008fe20000010000 */
[-C--:B------:R-:W-:Y:S01]  /*104b0*/  FMUL.FTZ R113, R113, R164.reuse ;  /* 0x000000a471717220 */ /* 0x080fe20000410000 */
[----:B------:R-:W2:Y:S01]  /*104c0*/  SHFL.BFLY PT, R153, R14, 0x1, 0x1f ;  /* 0x0c201f000e997f89 */ /* 0x000ea200000e0000 */
        /* <DEDUP_REMOVED lines=21> */
[----:B------:R-:W-:-:S04]  /*10620*/  FADD.FTZ R153, -R14, R185 ;  /* 0x000000b90e997221 */ /* 0x000fc80000010100 */
[----:B------:R-:W-:-:S04]  /*10630*/  FMUL.FTZ R153, R153, R7 ;  /* 0x0000000799997220 */ /* 0x000fc80000410000 */
[----:B------:R2:W3:Y:S02]  /*10640*/  MUFU.EX2 R165, R153 ;  /* 0x0000009900a57308 */ /* 0x0004e40000000800 */
[----:B--2---:R-:W-:-:S05]  /*10650*/  @!P2 IMAD R153, R187, 0x40, R198 ;  /* 0x00000040bb99a824 */ /* 0x004fca00078e02c6 */
[----:B------:R-:W-:Y:S01]  /*10660*/  @!P2 LEA R153, R153, R2, 0x2 ;  /* 0x000000029999a211 */ /* 0x000fe200078e10ff */
[-C--:B---3--:R-:W-:Y:S01]  /*10670*/  FMUL.FTZ R26, R26, R165.reuse ;  /* 0x000000a51a1a7220 */ /* 0x088fe20000410000 */
[----:B------:R-:W-:-:S03]  /*10680*/  FMUL.FTZ R27, R27, R165 ;  /* 0x000000a51b1b7220 */ /* 0x000fc60000410000 */
[----:B------:R-:W-:Y:S01]  /*10690*/  @!P2 STS [R153+0x28800], R164 ;  /* 0x028800a49900a388 */ /* 0x000fe20000000800 */
[-C--:B------:R-:W-:Y:S01]  /*106a0*/  FMUL.FTZ R30, R30, R165.reuse ;  /* 0x000000a51e1e7220 */ /* 0x080fe20000410000 */
[-C--:B------:R-:W-:Y:S01]  /*106b0*/  FMUL.FTZ R31, R31, R165.reuse ;  /* 0x000000a51f1f7220 */ /* 0x080fe20000410000 */
[-C--:B------:R-:W-:Y:S01]  /*106c0*/  FMUL.FTZ R34, R34, R165.reuse ;  /* 0x000000a522227220 */ /* 0x080fe20000410000 */
[----:B------:R2:W-:Y:S01]  /*106d0*/  @!P2 STS [R153+0x28820], R165 ;  /* 0x028820a59900a388 */ /* 0x0005e20000000800 */
        /* <DEDUP_REMOVED lines=34> */
[-C--:B------:R-:W-:Y:S01]  /*10900*/  FMUL.FTZ R66, R66, R165.reuse ;  /* 0x000000a542427220 */ /* 0x080fe20000410000 */
        /* <DEDUP_REMOVED lines=56> */
[-C--:B------:R-:W-:Y:S01]  /*10c90*/  FMUL.FTZ R139, R139, R165.reuse ;  /* 0x000000a58b8b7220 */ /* 0x080fe20000410000 */
        /* <DEDUP_REMOVED lines=11> */
[----:B------:R-:W-:-:S05]  /*10d50*/  FMUL.FTZ R151, R151, R165 ;  /* 0x000000a597977220 */ /* 0x000fca0000410000 */
[----:B------:R-:W4:Y:S01]  /*10d60*/  MUFU.EX2 R175, R175 ;  /* 0x000000af00af7308 */ /* 0x000f220000000800 */
[C---:B-----5:R-:W-:Y:S01]  /*10d70*/  FADD.FTZ R158, R167.reuse, R157 ;  /* 0x0000009da79e7221 */ /* 0x060fe20000010000 */
[----:B------:R-:W-:-:S06]  /*10d80*/  F2FP.F16.F32.PACK_AB R157, R167, R162 ;  /* 0x000000a2a79d723e */ /* 0x000fcc00000000ff */
[----:B------:R-:W5:Y:S01]  /*10d90*/  MUFU.EX2 R178, R178 ;  /* 0x000000b200b27308 */ /* 0x000f620000000800 */
[----:B---3--:R-:W-:Y:S01]  /*10da0*/  FADD.FTZ R159, R0, R158 ;  /* 0x0000009e009f7221 */ /* 0x008fe20000010000 */
[----:B------:R-:W-:-:S06]  /*10db0*/  F2FP.F16.F32.PACK_AB R158, R173, R172 ;  /* 0x000000acad9e723e */ /* 0x000fcc00000000ff */
[----:B------:R-:W3:Y:S01]  /*10dc0*/  MUFU.EX2 R161, R179 ;  /* 0x000000b300a17308 */ /* 0x000ee20000000800 */
[C---:B----4-:R-:W-:Y:S01]  /*10dd0*/  FADD.FTZ R162, R175.reuse, R159 ;  /* 0x0000009fafa27221 */ /* 0x050fe20000010000 */
[----:B------:R-:W-:Y:S01]  /*10de0*/  F2FP.F16.F32.PACK_AB R159, R175, R0 ;  /* 0x00000000af9f723e */ /* 0x000fe200000000ff */
[----:B------:R-:W-:Y:S01]  /*10df0*/  FADD.FTZ R0, R160, R3 ;  /* 0x00000003a0007221 */ /* 0x000fe20000010000 */
[----:B------:R-:W-:-:S03]  /*10e00*/  F2FP.F16.F32.PACK_AB R160, R177, R160 ;  /* 0x000000a0b1a0723e */ /* 0x000fc600000000ff */
[----:B------:R-:W-:Y:S01]  /*10e10*/  FADD.FTZ R0, R177, R0 ;  /* 0x00000000b1007221 */ /* 0x000fe20000010000 */
[----:B------:R-:W4:Y:S01]  /*10e20*/  MUFU.EX2 R163, R182 ;  /* 0x000000b600a37308 */ /* 0x000f220000000800 */
[----:B-----5:R-:W-:Y:S01]  /*10e30*/  FADD.FTZ R162, R178, R162 ;  /* 0x000000a2b2a27221 */ /* 0x020fe20000010000 */
[----:B------:R2:W-:Y:S01]  /*10e40*/  STSM.16.M88.4 [R205], R156 ;  /* 0x0000009ccd007844 */ /* 0x0005e20000000200 */
[----:B------:R-:W-:-:S04]  /*10e50*/  FADD.FTZ R3, R180, R0 ;  /* 0x00000000b4037221 */ /* 0x000fc80000010000 */
[----:B------:R-:W-:Y:S01]  /*10e60*/  FADD.FTZ R3, R181, R3 ;  /* 0x00000003b5037221 */ /* 0x000fe20000010000 */
        /* <DEDUP_REMOVED lines=10> */
.L_x_2666:
[----:B------:R3:W4:Y:S01]  /*10f10*/  SYNCS.PHASECHK.TRANS64.TRYWAIT P2, [R15+URZ+0x28c50], R210 ;  /* 0x028c50d20f0075a7 */ /* 0x000722000804017f */
[----:B------:R-:W-:Y:S05]  /*10f20*/  @!P0 BRA `(.L_x_2667) ;  /* 0x0000000000048947 */ /* 0x000fea0003800000 */
[----:B------:R-:W-:Y:S01]  /*10f30*/  BPT.TRAP 0x1 ;  /* 0x000000040000795c */ /* 0x000fe20000300000 */
.L_x_2667:
[----:B------:R-:W-:Y:S04]  /*10f40*/  BSSY B2, `(.L_x_2668) ;  /* 0x0000004000027945 */ /* 0x000fe80003800000 */
[----:B----4-:R-:W-:Y:S05]  /*10f50*/  @P2 BRA `(.L_x_2669) ;  /* 0x0000000000082947 */ /* 0x010fea0003800000 */
[----:B------:R-:W4:Y:S02]  /*10f60*/  SYNCS.PHASECHK.TRANS64.TRYWAIT P2, [R15+URZ+0x28c50], R210 ;  /* 0x028c50d20f0075a7 */ /* 0x000f24000804017f */
[----:B----4-:R-:W-:Y:S05]  /*10f70*/  @!P2 BRA `(.L_x_2670) ;  /* 0x000000f000a0a947 */ /* 0x010fea0003800000 */
.L_x_2669:
[----:B------:R-:W-:Y:S05]  /*10f80*/  BSYNC B2 ;  /* 0x0000000000027941 */ /* 0x000fea0003800000 */
.L_x_2668:
[----:B------:R-:W-:Y:S01]  /*10f90*/  IMAD R164, R18, 0x1000, R197 ;  /* 0x0000100012a47824 */ /* 0x000fe200078e02c5 */
        /* <DEDUP_REMOVED lines=35> */
[----:B--2---:R-:W2:Y:S02]  /*111d0*/  FENCE.VIEW.ASYNC.S ;  /* 0x00000000000073c6 */ /* 0x004ea40000000000 */
[----:B--2---:R-:W-:Y:S01]  /*111e0*/  NOP ;  /* 0x0000000000007918 */ /* 0x004fe20000000000 */
[----:B------:R-:W-:Y:S06]  /*111f0*/  BAR.ARV 0xe, 0x100 ;  /* 0x0384000000007b1d */ /* 0x000fec0000002000 */
[----:B------:R-:W-:Y:S05]  /*11200*/  @!P0 BRA `(.L_x_2671) ;  /* 0x0000000000048947 */ /* 0x000fea0003800000 */
[----:B------:R-:W-:Y:S01]  /*11210*/  BPT.TRAP 0x1 ;  /* 0x000000040000795c */ /* 0x000fe20000300000 */
.L_x_2671:
[----:B01-34-:R-:W-:Y:S02]  /*11220*/  VIADD R15, R15, 0x28c60 ;  /* 0x00028c600f0f7836 */ /* 0x01bfe40000000000 */
[----:B------:R-:W-:Y:S02]  /*11230*/  IMAD.MOV.U32 R185, RZ, RZ, R14 ;  /* 0x000000ffffb97224 */ /* 0x000fe400078e000e */
[----:B------:R-:W-:Y:S01]  /*11240*/  IMAD.MOV.U32 R184, RZ, RZ, R6 ;  /* 0x000000ffffb87224 */ /* 0x000fe200078e0006 */
[----:B------:R-:W-:Y:S01]  /*11250*/  PRMT R15, R191, 0x654, R15 ;  /* 0x00000654bf0f7816 */ /* 0x000fe2000000000f */
[----:B------:R-:W-:-:S03]  /*11260*/  IMAD.MOV.U32 R187, RZ, RZ, R18 ;  /* 0x000000ffffbb7224 */ /* 0x000fc600078e0012 */
[----:B------:R0:W-:Y:S01]  /*11270*/  SYNCS.ARRIVE.TRANS64.RED.A1T0 RZ, [R15+URZ], RZ ;  /* 0x000000ff0fff79a7 */ /* 0x0001e2000810043f */
[----:B------:R-:W-:Y:S05]  /*11280*/  @P1 BRA `(.L_x_2672) ;  /* 0xffffffe400701947 */ /* 0x000fea000383ffff */
[----:B------:R-:W-:Y:S05]  /*11290*/  BSYNC B0 ;  /* 0x0000000000007941 */ /* 0x000fea0003800000 */
.L_x_2659:
[----:B0-----:R-:W-:-:S07]  /*112a0*/  IMAD.MOV.U32 R15, RZ, RZ, R209 ;  /* 0x000000ffff0f7224 */ /* 0x001fce00078e00d1 */
.L_x_2658:
[----:B------:R-:W-:Y:S05]  /*112b0*/  BSYNC B1 ;  /* 0x0000000000017941 */ /* 0x000fea0003800000 */
.L_x_2657:
[----:B------:R-:W2:Y:S01]  /*112c0*/  LDL R20, [R1+0xc] ;  /* 0x00000c0001147983 */ /* 0x000ea20000100800 */
[----:B------:R-:W-:Y:S01]  /*112d0*/  BSSY B0, `(.L_x_2673) ;  /* 0x0000256000007945 */ /* 0x000fe20003800000 */
[----:B--2---:R-:W-:-:S13]  /*112e0*/  ISETP.GE.AND P1, PT, R15, R20, PT ;  /* 0x000000140f00720c */ /* 0x004fda0003f26270 */
[----:B------:R-:W-:Y:S05]  /*112f0*/  @!P1 BRA `(.L_x_2674) ;  /* 0x00000024004c9947 */ /* 0x000fea0003800000 */
[----:B------:R-:W-:Y:S01]  /*11300*/  IMAD.MOV.U32 R186, RZ, RZ, R14 ;  /* 0x000000ffffba7224 */ /* 0x000fe200078e000e */
[----:B------:R-:W-:Y:S01]  /*11310*/  MOV R187, R6 ;  /* 0x0000000600bb7202 */ /* 0x000fe20000000f00 */
[----:B------:R-:W-:-:S07]  /*11320*/  IMAD.MOV.U32 R185, RZ, RZ, R18 ;  /* 0x000000ffffb97224 */ /* 0x000fce00078e0012 */
.L_x_2695:
[----:B------:R-:W-:-:S05]  /*11330*/  VIADD R18, R185, 0x1 ;  /* 0x00000001b9127836 */ /* 0x000fca0000000000 */
[----:B------:R-:W-:-:S04]  /*11340*/  ISETP.NE.AND P1, PT, R18, 0x2, PT ;  /* 0x000000021200780c */ /* 0x000fc80003f25270 */
[----:B------:R-:W-:Y:S02]  /*11350*/  SEL R6, RZ, 0x1, P1 ;  /* 0x00000001ff067807 */ /* 0x000fe40000800000 */
[----:B------:R-:W-:Y:S02]  /*11360*/  SEL R18, R18, RZ, P1 ;  /* 0x000000ff12127207 */ /* 0x000fe40000800000 */
[----:B------:R-:W-:Y:S01]  /*11370*/  LOP3.LUT R19, R19, R6, RZ, 0x3c, !PT ;  /* 0x0000000613137212 */ /* 0x000fe200078e3cff */
[----:B------:R-:W-:Y:S06]  /*11380*/  @!P0 BRA `(.L_x_2675) ;  /* 0x0000000000048947 */ /* 0x000fec0003800000 */
[----:B------:R-:W-:Y:S01]  /*11390*/  BPT.TRAP 0x1 ;  /* 0x000000040000795c */ /* 0x000fe20000300000 */
.L_x_2675:
[----:B------:R-:W-:Y:S01]  /*113a0*/  IMAD R20, R18, 0x8, R2 ;  /* 0x0000000812147824 */ /* 0x000fe200078e0202 */
[----:B------:R-:W-:-:S04]  /*113b0*/  SHF.L.U32 R184, R19, 0x1f, RZ ;  /* 0x0000001f13b87819 */ /* 0x000fc800000006ff */
[----:B------:R1:W2:Y:S01]  /*113c0*/  SYNCS.PHASECHK.TRANS64.TRYWAIT P1, [R20+URZ+0x28c30], R184 ;  /* 0x028c30b8140075a7 */ /* 0x0002a2000802017f */
[----:B------:R-:W-:Y:S05]  /*113d0*/  @!P0 BRA `(.L_x_2676) ;  /* 0x0000000000048947 */ /* 0x000fea0003800000 */
[----:B------:R-:W-:Y:S01]  /*113e0*/  BPT.TRAP 0x1 ;  /* 0x000000040000795c */ /* 0x000fe20000300000 */
.L_x_2676:
[----:B------:R-:W-:Y:S01]  /*113f0*/  BSSY B1, `(.L_x_2677) ;  /* 0x0000006000017945 */ /* 0x000fe20003800000 */
[----:B------:R-:W-:Y:S02]  /*11400*/  IMAD R154, R18, 0x200, R21 ;  /* 0x00000200129a7824 */ /* 0x000fe400078e0215 */
[----:B------:R-:W-:Y:S01]  /*11410*/  IMAD.MOV.U32 R155, RZ, RZ, 0x40000040 ;  /* 0x40000040ff9b7424 */ /* 0x000fe200078e00ff */
[----:B--2---:R-:W-:Y:S06]  /*11420*/  @P1 BRA `(.L_x_2678) ;  /* 0x0000000000081947 */ /* 0x004fec0003800000 */
[----:B------:R-:W2:Y:S02]  /*11430*/  SYNCS.PHASECHK.TRANS64.TRYWAIT P1, [R20+URZ+0x28c30], R184 ;  /* 0x028c30b8140075a7 */ /* 0x000ea4000802017f */
[----:B--2---:R-:W-:Y:S05]  /*11440*/  @!P1 BRA `(.L_x_2679) ;  /* 0x000000ec00809947 */ /* 0x004fea0003800000 */
.L_x_2678:
[----:B------:R-:W-:Y:S05]  /*11450*/  BSYNC B1 ;  /* 0x0000000000017941 */ /* 0x000fea0003800000 */
.L_x_2677:
        /* <DEDUP_REMOVED lines=36> */
.L_x_2680:
[----:B------:R-:W3:Y:S01]  /*116a0*/  LDL R14, [R1] ;  /* 0x00000000010e7983 */ /* 0x000ee20000100800 */
[----:B------:R-:W4:Y:S01]  /*116b0*/  @P4 LDC R7, c[0x0][0x44c] ;  /* 0x00011300ff074b82 */ /* 0x000f220000000800 */
[----:B------:R-:W-:Y:S01]  /*116c0*/  ULDC UR4, c[0x0][0x9dc] ;  /* 0x0002770000047ab9 */ /* 0x000fe20000000800 */
[----:B------:R-:W-:Y:S01]  /*116d0*/  ULDC UR5, c[0x0][0x9e0] ;  /* 0x0002780000057ab9 */ /* 0x000fe20000000800 */
[----:B------:R-:W-:-:S05]  /*116e0*/  ULOP3.LUT UR4, URZ, UR4, URZ, 0x33, !UPT ;  /* 0x000000043f047292 */ /* 0x000fca000f8e333f */
[----:B------:R-:W5:Y:S01]  /*116f0*/  @P4 LDC R6, c[0x0][0x450] ;  /* 0x00011400ff064b82 */ /* 0x000f620000000800 */
[----:B---3--:R-:W-:Y:S02]  /*11700*/  IMAD.IADD R222, R14, 0x1, R199 ;  /* 0x000000010ede7824 */ /* 0x008fe400078e02c7 */
[----:B------:R-:W-:Y:S02]  /*11710*/  IMAD.SHL.U32 R14, R15, 0x40, RZ ;  /* 0x000000400f0e7824 */ /* 0x000fe400078e00ff */
[----:B----4-:R-:W-:-:S03]  /*11720*/  @P4 IMAD.HI.U32 R7, R222, R7, RZ ;  /* 0x00000007de074227 */ /* 0x010fc600078e00ff */
[----:B------:R-:W-:Y:S02]  /*11730*/  IADD3 R220, -R188, 0x1, -R14 ;  /* 0x00000001bcdc7810 */ /* 0x000fe40007ffe90e */
[----:B-----5:R-:W-:Y:S01]  /*11740*/  @P4 SHF.R.U32.HI R222, RZ, R6, R7 ;  /* 0x00000006ffde4219 */ /* 0x020fe20000011607 */
[----:B------:R-:W-:Y:S01]  /*11750*/  VIADD R6, R20, 0x28c40 ;  /* 0x00028c4014067836 */ /* 0x000fe20000000000 */
[----:B------:R-:W-:-:S03]  /*11760*/  IADD3 R220, -R23, R220, R189 ;  /* 0x000000dc17dc7210 */ /* 0x000fc60007ffe1bd */
[----:B------:R-:W3:Y:S01]  /*11770*/  SHFL.IDX PT, R223, R222, RZ, 0x1c1f ;  /* 0x001c1fffdedf7589 */ /* 0x000ee200000e0000 */
[----:B------:R-:W-:Y:S02]  /*11780*/  PRMT R6, R191, 0x654, R6 ;  /* 0x00000654bf067816 */ /* 0x000fe40000000006 */
[C---:B------:R-:W-:Y:S01]  /*11790*/  IADD3 R221, R220.reuse, UR5, RZ ;  /* 0x00000005dcdd7c10 */ /* 0x040fe2000fffe0ff */
[----:B------:R-:W-:Y:S01]  /*117a0*/  VIADD R220, R220, UR4 ;  /* 0x00000004dcdc7c36 */ /* 0x000fe20008000000 */
[----:B------:R4:W-:Y:S03]  /*117b0*/  SYNCS.ARRIVE.TRANS64.RED.A1T0 RZ, [R6+URZ], RZ ;  /* 0x000000ff06ff79a7 */ /* 0x0009e6000810043f */
[--C-:B---3--:R-:W-:Y:S02]  /*117c0*/  IMAD.IADD R210, R221, 0x1, R223.reuse ;  /* 0x00000001ddd27824 */ /* 0x108fe400078e02df */
[----:B0-----:R-:W-:Y:S01]  /*117d0*/  IMAD.IADD R209, R220, 0x1, R223 ;  /* 0x00000001dcd17824 */ /* 0x001fe200078e02df */
[----:B----4-:R-:W-:Y:S06]  /*117e0*/  @!P5 BRA `(.L_x_2681) ;  /* 0x000000000060d947 */ /* 0x010fec0003800000 */
[----:B------:R-:W-:Y:S01]  /*117f0*/  IADD3 R223, -R23, R189, R223 ;  /* 0x000000bd17df7210 */ /* 0x000fe20007ffe1df */
[----:B------:R-:W-:Y:S03]  /*11800*/  BSSY B1, `(.L_x_2682) ;  /* 0x0000012000017945 */ /* 0x000fe60003800000 */
        /* <DEDUP_REMOVED lines=11> */
.L_x_2683:
[----:B------:R-:W-:Y:S02]  /*118c0*/  ULDC UR4, c[0x0][0x9e4] ;  /* 0x0002790000047ab9 */ /* 0x000fe40000000800 */
[----:B------:R-:W-:-:S05]  /*118d0*/  IMAD.U32 R224, RZ, RZ, UR4 ;  /* 0x00000004ffe07e24 */ /* 0x000fca000f8e00ff */
[----:B------:R-:W-:-:S13]  /*118e0*/  ISETP.NE.AND P1, PT, R224, 0x1, PT ;  /* 0x00000001e000780c */ /* 0x000fda0003f25270 */
[----:B------:R-:W0:Y:S02]  /*118f0*/  @P1 LDC.64 R6, c[0x0][0x9e8] ;  /* 0x00027a00ff061b82 */ /* 0x000e240000000a00 */
[----:B0-----:R-:W-:-:S05]  /*11900*/  @P1 IMAD.HI.U32 R6, R223, R6, RZ ;  /* 0x00000006df061227 */ /* 0x001fca00078e00ff */
[----:B------:R-:W-:-:S07]  /*11910*/  @P1 SHF.R.U32.HI R223, RZ, R7, R6 ;  /* 0x00000007ffdf1219 */ /* 0x000fce0000011606 */
.L_x_2684:
[----:B------:R-:W-:Y:S05]  /*11920*/  BSYNC B1 ;  /* 0x0000000000017941 */ /* 0x000fea0003800000 */
.L_x_2682:
[----:B------:R-:W-:-:S04]  /*11930*/  IMAD R223, R223, R224, -R14 ;  /* 0x000000e0dfdf7224 */ /* 0x000fc800078e0a0e */
[----:B------:R-:W-:-:S05]  /*11940*/  IMAD.IADD R223, R223, 0x1, -R188 ;  /* 0x00000001dfdf7824 */ /* 0x000fca00078e0abc */
[----:B------:R-:W-:Y:S02]  /*11950*/  VIMNMX R209, R209, R223, !PT ;  /* 0x000000dfd1d17248 */ /* 0x000fe40007fe0100 */
[----:B------:R-:W-:-:S07]  /*11960*/  VIADDMNMX R210, R223, R224, R210, PT ;  /* 0x000000e0dfd27246 */ /* 0x000fce00038001d2 */
.L_x_2681:
        /* <DEDUP_REMOVED lines=66> */
.L_x_2687:
[----:B------:R-:W-:Y:S02]  /*11d90*/  ULDC UR4, c[0x0][0x9e4] ;  /* 0x0002790000047ab9 */ /* 0x000fe40000000800 */
[----:B------:R-:W-:-:S05]  /*11da0*/  IMAD.U32 R209, RZ, RZ, UR4 ;  /* 0x00000004ffd17e24 */ /* 0x000fca000f8e00ff */
[----:B------:R-:W-:-:S13]  /*11db0*/  ISETP.NE.AND P2, PT, R209, 0x1, PT ;  /* 0x00000001d100780c */ /* 0x000fda0003f45270 */
[----:B------:R-:W0:Y:S02]  /*11dc0*/  @P2 LDC.64 R6, c[0x0][0x9e8] ;  /* 0x00027a00ff062b82 */ /* 0x000e240000000a00 */
[----:B0-----:R-:W-:-:S05]  /*11dd0*/  @P2 IMAD.HI.U32 R6, R222, R6, RZ ;  /* 0x00000006de062227 */ /* 0x001fca00078e00ff */
[----:B------:R-:W-:-:S07]  /*11de0*/  @P2 SHF.R.U32.HI R222, RZ, R7, R6 ;  /* 0x00000007ffde2219 */ /* 0x000fce0000011606 */
.L_x_2688:
[----:B------:R-:W-:Y:S05]  /*11df0*/  BSYNC B1 ;  /* 0x0000000000017941 */ /* 0x000fea0003800000 */
.L_x_2686:
[----:B------:R-:W-:-:S04]  /*11e00*/  IMAD R14, R222, R209, -R14 ;  /* 0x000000d1de0e7224 */ /* 0x000fc800078e0a0e */
[----:B------:R-:W-:-:S05]  /*11e10*/  IMAD.IADD R14, R14, 0x1, -R188 ;  /* 0x000000010e0e7824 */ /* 0x000fca00078e0abc */
[----:B------:R-:W-:Y:S02]  /*11e20*/  VIMNMX R220, R220, R14, !PT ;  /* 0x0000000edcdc7248 */ /* 0x000fe40007fe0100 */
[----:B------:R-:W-:-:S07]  /*11e30*/  VIADDMNMX R221, R14, R209, R221, PT ;  /* 0x000000d10edd7246 */ /* 0x000fce00038001dd */
.L_x_2685:
[----:B------:R-:W-:Y:S01]  /*11e40*/  FMNMX.FTZ R6, R152, R187, !PT ;  /* 0x000000bb98067209 */ /* 0x000fe20007810000 */
[----:B------:R-:W-:Y:S01]  /*11e50*/  ULDC UR4, c[0x0][0x988] ;  /* 0x0002620000047ab9 */ /* 0x000fe20000000800 */
        /* <DEDUP_REMOVED lines=18> */
[----:B------:R-:W-:Y:S02]  /*11f80*/  ISETP.GT.AND P6, PT, R220, RZ, P1 ;  /* 0x000000ffdc00720c */ /* 0x000fe40000fc4270 */
[----:B------:R-:W-:Y:S02]  /*11f90*/  FMNMX.FTZ R6, R172, R6, !PT ;  /* 0x00000006ac067209 */ /* 0x000fe40007810000 */
[----:B------:R-:W-:Y:S02]  /*11fa0*/  ISETP.GT.AND P3, PT, R220, 0x1, P1 ;  /* 0x00000001dc00780c */ /* 0x000fe40000f64270 */
[----:B------:R-:W-:Y:S02]  /*11fb0*/  FMNMX.FTZ R6, R173, R6, !PT ;  /* 0x00000006ad067209 */ /* 0x000fe40007810000 */
[----:B------:R-:W-:-:S02]  /*11fc0*/  ISETP.LT.OR P6, PT, R221, 0x1, P6 ;  /* 0x00000001dd00780c */ /* 0x000fc400037c1670 */
[----:B------:R-:W-:Y:S02]  /*11fd0*/  FMNMX.FTZ R6, R176, R6, !PT ;  /* 0x00000006b0067209 */ /* 0x000fe40007810000 */
[----:B------:R-:W-:Y:S02]  /*11fe0*/  ISETP.LT.OR P3, PT, R221, 0x2, P3 ;  /* 0x00000002dd00780c */ /* 0x000fe40001f61670 */
[----:B------:R-:W-:Y:S02]  /*11ff0*/  FMNMX.FTZ R6, R177, R6, !PT ;  /* 0x00000006b1067209 */ /* 0x000fe40007810000 */
[----:B------:R-:W-:Y:S02]  /*12000*/  FSEL R154, R154, -INF , !P6 ;  /* 0xff8000009a9a7808 */ /* 0x000fe40007000000 */
[----:B------:R-:W-:Y:S02]  /*12010*/  FMNMX.FTZ R6, R180, R6, !PT ;  /* 0x00000006b4067209 */ /* 0x000fe40007810000 */
[----:B------:R-:W-:-:S02]  /*12020*/  FSEL R155, R155, -INF , !P3 ;  /* 0xff8000009b9b7808 */ /* 0x000fc40005800000 */
[----:B------:R-:W-:Y:S02]  /*12030*/  FMNMX.FTZ R6, R181, R6, !PT ;  /* 0x00000006b5067209 */ /* 0x000fe40007810000 */
[C---:B------:R-:W-:Y:S02]  /*12040*/  ISETP.GT.AND P3, PT, R220.reuse, 0x10, P1 ;  /* 0x00000010dc00780c */ /* 0x040fe40000f64270 */
[----:B------:R-:W-:Y:S01]  /*12050*/  ISETP.GT.AND P6, PT, R220, 0x38, P1 ;  /* 0x00000038dc00780c */ /* 0x000fe20000fc4270 */
[----:B------:R-:W0:Y:S01]  /*12060*/  SHFL.BFLY PT, R7, R6, 0x2, 0x1f ;  /* 0x0c401f0006077f89 */ /* 0x000e2200000e0000 */
[C---:B------:R-:W-:Y:S02]  /*12070*/  ISETP.LT.OR P3, PT, R221.reuse, 0x11, P3 ;  /* 0x00000011dd00780c */ /* 0x040fe40001f61670 */
[----:B------:R-:W-:Y:S02]  /*12080*/  ISETP.LT.OR P6, PT, R221, 0x39, P6 ;  /* 0x00000039dd00780c */ /* 0x000fe400037c1670 */
[----:B------:R-:W-:-:S02]  /*12090*/  FSEL R162, R162, -INF , !P3 ;  /* 0xff800000a2a27808 */ /* 0x000fc40005800000 */
[----:B------:R-:W-:Y:S02]  /*120a0*/  ISETP.GT.AND P3, PT, R220, 0x19, P1 ;  /* 0x00000019dc00780c */ /* 0x000fe40000f64270 */
[----:B------:R-:W-:Y:S02]  /*120b0*/  FSEL R182, R182, -INF , !P6 ;  /* 0xff800000b6b67808 */ /* 0x000fe40007000000 */
[----:B------:R-:W-:-:S04]  /*120c0*/  ISETP.LT.OR P3, PT, R221, 0x1a, P3 ;  /* 0x0000001add00780c */ /* 0x000fc80001f61670 */
[----:B------:R-:W-:Y:S02]  /*120d0*/  FSEL R167, R167, -INF , !P3 ;  /* 0xff800000a7a77808 */ /* 0x000fe40005800000 */
[----:B------:R-:W-:-:S04]  /*120e0*/  ISETP.GT.AND P3, PT, R220, 0x28, P1 ;  /* 0x00000028dc00780c */ /* 0x000fc80000f64270 */
[----:B------:R-:W-:Y:S02]  /*120f0*/  ISETP.LT.OR P3, PT, R221, 0x29, P3 ;  /* 0x00000029dd00780c */ /* 0x000fe40001f61670 */
[----:B0-----:R-:W-:-:S05]  /*12100*/  FMNMX.FTZ R6, R6, R7, !PT ;  /* 0x0000000706067209 */ /* 0x001fca0007810000 */
[----:B------:R-:W0:Y:S02]  /*12110*/  SHFL.BFLY PT, R7, R6, 0x1, 0x1f ;  /* 0x0c201f0006077f89 */ /* 0x000e2400000e0000 */
[----:B0-----:R-:W-:-:S04]  /*12120*/  FMNMX.FTZ R6, R6, R7, !PT ;  /* 0x0000000706067209 */ /* 0x001fc80007810000 */
[----:B------:R-:W-:-:S04]  /*12130*/  FSETP.NEU.FTZ.AND P2, PT, R6, -INF , PT ;  /* 0xff8000000600780b */ /* 0x000fc80003f5d000 */
[----:B------:R-:W-:-:S05]  /*12140*/  FSEL R7, R6, RZ, P2 ;  /* 0x000000ff06077208 */ /* 0x000fca0001000000 */
[----:B------:R-:W-:Y:S01]  /*12150*/  FADD.FTZ R187, -R7, R187 ;  /* 0x000000bb07bb7221 */ /* 0x000fe20000010100 */
[----:B------:R-:W-:-:S04]  /*12160*/  IMAD.U32 R7, RZ, RZ, UR4 ;  /* 0x00000004ff077e24 */ /* 0x000fc8000f8e00ff */
[----:B------:R-:W-:-:S05]  /*12170*/  FMUL.FTZ R14, R6, R7 ;  /* 0x00000007060e7220 */ /* 0x000fca0000410000 */
[----:B------:R-:W-:Y:S02]  /*12180*/  FSEL R14, R14, RZ, P2 ;  /* 0x000000ff0e0e7208 */ /* 0x000fe40001000000 */
[----:B------:R-:W-:-:S03]  /*12190*/  ISETP.GT.AND P2, PT, R220, 0x8, P1 ;  /* 0x00000008dc00780c */ /* 0x000fc60000f44270 */
        /* <DEDUP_REMOVED lines=15> */
[-C--:B------:R-:W-:Y:S01]  /*12290*/  FFMA.FTZ R181, R181, R7.reuse, -R14 ;  /* 0x00000007b5b57223 */ /* 0x080fe2000001080e */
[----:B------:R-:W-:Y:S01]  /*122a0*/  ISETP.LT.OR P2, PT, R221, 0x9, P2 ;  /* 0x00000009dd00780c */ /* 0x000fe20001741670 */
[----:B------:R-:W-:Y:S01]  /*122b0*/  FMUL.FTZ R176, R187, R7 ;  /* 0x00000007bbb07220 */ /* 0x000fe20000410000 */
[----:B------:R-:W-:Y:S01]  /*122c0*/  FMNMX.FTZ R14, R154, R186, !PT ;  /* 0x000000ba9a0e7209 */ /* 0x000fe20007810000 */
[----:B------:R-:W-:Y:S01]  /*122d0*/  MUFU.EX2 R152, R152 ;  /* 0x0000009800987308 */ /* 0x000fe20000000800 */
[----:B------:R-:W-:-:S02]  /*122e0*/  FSEL R158, R158, -INF , !P2 ;  /* 0xff8000009e9e7808 */ /* 0x000fc40005000000 */
[----:B------:R-:W-:Y:S02]  /*122f0*/  FMNMX.FTZ R14, R155, R14, !PT ;  /* 0x0000000e9b0e7209 */ /* 0x000fe40007810000 */
[----:B------:R-:W-:Y:S02]  /*12300*/  ISETP.GT.AND P2, PT, R220, 0x11, P1 ;  /* 0x00000011dc00780c */ /* 0x000fe40000f44270 */
[----:B------:R-:W-:Y:S01]  /*12310*/  FMNMX.FTZ R14, R158, R14, !PT ;  /* 0x0000000e9e0e7209 */ /* 0x000fe20007810000 */
[----:B------:R-:W0:Y:S01]  /*12320*/  MUFU.EX2 R176, R176 ;  /* 0x000000b000b07308 */ /* 0x000e220000000800 */
[----:B------:R-:W-:Y:S02]  /*12330*/  ISETP.LT.OR P2, PT, R221, 0x12, P2 ;  /* 0x00000012dd00780c */ /* 0x000fe40001741670 */
[----:B------:R-:W-:Y:S02]  /*12340*/  FMNMX.FTZ R14, R159, R14, !PT ;  /* 0x0000000e9f0e7209 */ /* 0x000fe40007810000 */
[----:B------:R-:W-:-:S02]  /*12350*/  FSEL R163, R163, -INF , !P2 ;  /* 0xff800000a3a37808 */ /* 0x000fc40005000000 */
[----:B------:R-:W-:Y:S01]  /*12360*/  FMNMX.FTZ R14, R162, R14, !PT ;  /* 0x0000000ea20e7209 */ /* 0x000fe20007810000 */
[----:B------:R-:W3:Y:S01]  /*12370*/  MUFU.EX2 R153, R153 ;  /* 0x0000009900997308 */ /* 0x000ee20000000800 */
[----:B------:R-:W-:Y:S02]  /*12380*/  ISETP.GT.AND P2, PT, R220, 0x20, P1 ;  /* 0x00000020dc00780c */ /* 0x000fe40000f44270 */
[----:B------:R-:W-:Y:S02]  /*12390*/  FMNMX.FTZ R14, R163, R14, !PT ;  /* 0x0000000ea30e7209 */ /* 0x000fe40007810000 */
[----:B------:R-:W-:Y:S02]  /*123a0*/  ISETP.LT.OR P2, PT, R221, 0x21, P2 ;  /* 0x00000021dd00780c */ /* 0x000fe40001741670 */
[----:B------:R-:W-:Y:S01]  /*123b0*/  FMNMX.FTZ R14, R166, R14, !PT ;  /* 0x0000000ea60e7209 */ /* 0x000fe20007810000 */
[----:B------:R-:W4:Y:S01]  /*123c0*/  MUFU.EX2 R156, R156 ;  /* 0x0000009c009c7308 */ /* 0x000f220000000800 */
[----:B------:R-:W-:Y:S01]  /*123d0*/  FSEL R170, R170, -INF , !P2 ;  /* 0xff800000aaaa7808 */ /* 0x000fe20005000000 */
[----:B0-----:R-:W-:Y:S01]  /*123e0*/  FFMA.FTZ R3, R176, R3, R152 ;  /* 0x00000003b0037223 */ /* 0x001fe20000010098 */
[----:B------:R-:W-:Y:S01]  /*123f0*/  FMNMX.FTZ R14, R167, R14, !PT ;  /* 0x0000000ea70e7209 */ /* 0x000fe20007810000 */
[-C--:B------:R-:W-:Y:S01]  /*12400*/  FMUL.FTZ R24, R24, R176.reuse ;  /* 0x000000b018187220 */ /* 0x080fe20000410000 */
[----:B------:R-:W-:Y:S01]  /*12410*/  ISETP.GT.AND P2, PT, R220, 0x29, P1 ;  /* 0x00000029dc00780c */ /* 0x000fe20000f44270 */
[----:B------:R-:W-:Y:S01]  /*12420*/  FMUL.FTZ R25, R25, R176 ;  /* 0x000000b019197220 */ /* 0x000fe20000410000 */
[----:B------:R-:W-:Y:S01]  /*12430*/  FMNMX.FTZ R14, R170, R14, !PT ;  /* 0x0000000eaa0e7209 */ /* 0x000fe20007810000 */
[----:B------:R-:W0:Y:S01]  /*12440*/  MUFU.EX2 R157, R157 ;  /* 0x0000009d009d7308 */ /* 0x000e220000000800 */
[C---:B---3--:R-:W-:Y:S01]  /*12450*/  FADD.FTZ R3, R153.reuse, R3 ;  /* 0x0000000399037221 */ /* 0x048fe20000010000 */
[----:B------:R-:W-:Y:S01]  /*12460*/  F2FP.F16.F32.PACK_AB R152, R153, R152 ;  /* 0x000000989998723e */ /* 0x000fe200000000ff */
[-C--:B------:R-:W-:Y:S01]  /*12470*/  FMUL.FTZ R28, R28, R176.reuse ;  /* 0x000000b01c1c7220 */ /* 0x080fe20000410000 */
[----:B------:R-:W-:Y:S01]  /*12480*/  ISETP.LT.OR P2, PT, R221, 0x2a, P2 ;  /* 0x0000002add00780c */ /* 0x000fe20001741670 */
[-C--:B------:R-:W-:Y:S01]  /*12490*/  FMUL.FTZ R29, R29, R176.reuse ;  /* 0x000000b01d1d7220 */ /* 0x080fe20000410000 */
[----:B------:R-:W-:Y:S01]  /*124a0*/  FSEL R153, R174, -INF , !P3 ;  /* 0xff800000ae997808 */ /* 0x000fe20005800000 */
[----:B------:R-:W-:Y:S01]  /*124b0*/  FMUL.FTZ R32, R32, R176 ;  /* 0x000000b020207220 */ /* 0x000fe20000410000 */
[----:B------:R-:W-:Y:S01]  /*124c0*/  ISETP.GT.AND P3, PT, R220, 0x30, P1 ;  /* 0x00000030dc00780c */ /* 0x000fe20000f64270 */
[----:B------:R-:W3:Y:S01]  /*124d0*/  MUFU.EX2 R160, R160 ;  /* 0x000000a000a07308 */ /* 0x000ee20000000800 */
[----:B------:R-:W-:Y:S01]  /*124e0*/  FMNMX.FTZ R14, R171, R14, !PT ;  /* 0x0000000eab0e7209 */ /* 0x000fe20007810000 */
[----:B----4-:R-:W-:Y:S01]  /*124f0*/  FADD.FTZ R3, R156, R3 ;  /* 0x000000039c037221 */ /* 0x010fe20000010000 */
[----:B------:R-:W-:Y:S01]  /*12500*/  FSEL R175, R175, -INF , !P2 ;  /* 0xff800000afaf7808 */ /* 0x000fe20005000000 */
[-C--:B------:R-:W-:Y:S01]  /*12510*/  FMUL.FTZ R33, R33, R176.reuse ;  /* 0x000000b021217220 */ /* 0x080fe20000410000 */
[----:B------:R-:W-:Y:S01]  /*12520*/  ISETP.GT.AND P2, PT, R220, 0x31, P1 ;  /* 0x00000031dc00780c */ /* 0x000fe20000f44270 */
[----:B------:R-:W-:Y:S01]  /*12530*/  FMUL.FTZ R36, R36, R176 ;  /* 0x000000b024247220 */ /* 0x000fe20000410000 */
[----:B------:R-:W-:Y:S01]  /*12540*/  ISETP.LT.OR P3, PT, R221, 0x31, P3 ;  /* 0x00000031dd00780c */ /* 0x000fe20001f61670 */
[----:B------:R-:W4:Y:S01]  /*12550*/  MUFU.EX2 R161, R161 ;  /* 0x000000a100a17308 */ /* 0x000f220000000800 */
[----:B------:R-:W-:Y:S01]  /*12560*/  FMNMX.FTZ R14, R153, R14, !PT ;  /* 0x0000000e990e7209 */ /* 0x000fe20007810000 */
[----:B0-----:R-:W-:Y:S01]  /*12570*/  FADD.FTZ R3, R157, R3 ;  /* 0x000000039d037221 */ /* 0x001fe20000010000 */
[----:B------:R-:W-:Y:S01]  /*12580*/  ISETP.LT.OR P2, PT, R221, 0x32, P2 ;  /* 0x00000032dd00780c */ /* 0x000fe20001741670 */
[-C--:B------:R-:W-:Y:S01]  /*12590*/  FMUL.FTZ R37, R37, R176.reuse ;  /* 0x000000b025257220 */ /* 0x080fe20000410000 */
[----:B------:R-:W-:Y:S01]  /*125a0*/  FSEL R178, R178, -INF , !P3 ;  /* 0xff800000b2b27808 */ /* 0x000fe20005800000 */
[----:B------:R-:W-:Y:S01]  /*125b0*/  FMUL.FTZ R40, R40, R176 ;  /* 0x000000b028287220 */ /* 0x000fe20000410000 */
[----:B------:R-:W-:Y:S01]  /*125c0*/  FMNMX.FTZ R14, R175, R14, !PT ;  /* 0x0000000eaf0e7209 */ /* 0x000fe20007810000 */
[----:B------:R-:W0:Y:S01]  /*125d0*/  MUFU.EX2 R164, R164 ;  /* 0x000000a400a47308 */ /* 0x000e220000000800 */
[----:B------:R-:W-:Y:S01]  /*125e0*/  ISETP.GT.AND P1, PT, R220, 0x39, P1 ;  /* 0x00000039dc00780c */ /* 0x000fe20000f24270 */
[----:B---3--:R-:W-:Y:S01]  /*125f0*/  FADD.FTZ R3, R160, R3 ;  /* 0x00000003a0037221 */ /* 0x008fe20000010000 */
[----:B------:R-:W-:Y:S01]  /*12600*/  FSEL R179, R179, -INF , !P2 ;  /* 0xff800000b3b37808 */ /* 0x000fe20005000000 */
[----:B------:R-:W-:Y:S01]  /*12610*/  FMUL.FTZ R41, R41, R176 ;  /* 0x000000b029297220 */ /* 0x000fe20000410000 */
[----:B------:R-:W-:Y:S01]  /*12620*/  FMNMX.FTZ R14, R178, R14, !PT ;  /* 0x0000000eb20e7209 */ /* 0x000fe20007810000 */
[----:B------:R-:W-:Y:S01]  /*12630*/  FMUL.FTZ R44, R44, R176 ;  /* 0x000000b02c2c7220 */ /* 0x000fe20000410000 */
[----:B------:R-:W-:Y:S01]  /*12640*/  ISETP.LT.OR P1, PT, R221, 0x3a, P1 ;  /* 0x0000003add00780c */ /* 0x000fe20000f21670 */
[----:B------:R-:W3:Y:S01]  /*12650*/  MUFU.EX2 R165, R165 ;  /* 0x000000a500a57308 */ /* 0x000ee20000000800 */
[----:B------:R-:W-:Y:S01]  /*12660*/  FMNMX.FTZ R14, R179, R14, !PT ;  /* 0x0000000eb30e7209 */ /* 0x000fe20007810000 */
[----:B----4-:R-:W-:Y:S01]  /*12670*/  FADD.FTZ R3, R161, R3 ;  /* 0x00000003a1037221 */ /* 0x010fe20000010000 */
[----:B------:R-:W-:Y:S01]  /*12680*/  FSEL R183, R183, -INF , !P1 ;  /* 0xff800000b7b77808 */ /* 0x000fe20004800000 */
[----:B------:R-:W-:Y:S01]  /*12690*/  FMUL.FTZ R45, R45, R176 ;  /* 0x000000b02d2d7220 */ /* 0x000fe20000410000 */
[----:B------:R-:W-:Y:S01]  /*126a0*/  FMNMX.FTZ R14, R182, R14, !PT ;  /* 0x0000000eb60e7209 */ /* 0x000fe20007810000 */
[-C--:B------:R-:W-:Y:S01]  /*126b0*/  FMUL.FTZ R48, R48, R176.reuse ;  /* 0x000000b030307220 */ /* 0x080fe20000410000 */
[----:B------:R-:W-:Y:S01]  /*126c0*/  FMUL.FTZ R49, R49, R176 ;  /* 0x000000b031317220 */ /* 0x000fe20000410000 */
[----:B------:R-:W4:Y:S01]  /*126d0*/  MUFU.EX2 R168, R168 ;  /* 0x000000a800a87308 */ /* 0x000f220000000800 */
[----:B------:R-:W-:Y:S01]  /*126e0*/  FMNMX.FTZ R14, R183, R14, !PT ;  /* 0x0000000eb70e7209 */ /* 0x000fe20007810000 */
[----:B0-----:R-:W-:Y:S01]  /*126f0*/  FADD.FTZ R3, R164, R3 ;  /* 0x00000003a4037221 */ /* 0x001fe20000010000 */
[-C--:B------:R-:W-:Y:S01]  /*12700*/  FMUL.FTZ R52, R52, R176.reuse ;  /* 0x000000b034347220 */ /* 0x080fe20000410000 */
[-C--:B------:R-:W-:Y:S01]  /*12710*/  FMUL.FTZ R53, R53, R176.reuse ;  /* 0x000000b035357220 */ /* 0x080fe20000410000 */
[-C--:B------:R-:W-:Y:S01]  /*12720*/  FMUL.FTZ R56, R56, R176.reuse ;  /* 0x000000b038387220 */ /* 0x080fe20000410000 */
[----:B------:R-:W0:Y:S01]  /*12730*/  SHFL.BFLY PT, R174, R14, 0x2, 0x1f ;  /* 0x0c401f000eae7f89 */ /* 0x000e2200000e0000 */
        /* <DEDUP_REMOVED lines=22> */
[----:B------:R-:W-:Y:S01]  /*128a0*/  FMUL.FTZ R89, R89, R176 ;  /* 0x000000b059597220 */ /* 0x000fe20000410000 */
[----:B0-----:R-:W-:Y:S01]  /*128b0*/  FMNMX.FTZ R14, R14, R174, !PT ;  /* 0x000000ae0e0e7209 */ /* 0x001fe20007810000 */
[-C--:B------:R-:W-:Y:S01]  /*128c0*/  FMUL.FTZ R92, R92, R176.reuse ;  /* 0x000000b05c5c7220 */ /* 0x080fe20000410000 */
[----:B------:R-:W0:Y:S01]  /*128d0*/  MUFU.EX2 R209, R209 ;  /* 0x000000d100d17308 */ /* 0x000e220000000800 */
        /* <DEDUP_REMOVED lines=8> */
[----:B----4-:R-:W-:Y:S01]  /*12960*/  FADD.FTZ R3, R173, R3 ;  /* 0x00000003ad037221 */ /* 0x010fe20000010000 */
[-C--:B------:R-:W-:Y:S01]  /*12970*/  FMUL.FTZ R104, R104, R176.reuse ;  /* 0x000000b068687220 */ /* 0x080fe20000410000 */
[-C--:B------:R-:W-:Y:S01]  /*12980*/  FMUL.FTZ R105, R105, R176.reuse ;  /* 0x000000b069697220 */ /* 0x080fe20000410000 */
[-C--:B------:R-:W-:Y:S01]  /*12990*/  FMUL.FTZ R108, R108, R176.reuse ;  /* 0x000000b06c6c7220 */ /* 0x080fe20000410000 */
[-C--:B------:R-:W-:Y:S01]  /*129a0*/  FMUL.FTZ R109, R109, R176.reuse ;  /* 0x000000b06d6d7220 */ /* 0x080fe20000410000 */
[-C--:B------:R-:W-:Y:S01]  /*129b0*/  FMUL.FTZ R112, R112, R176.reuse ;  /* 0x000000b070707220 */ /* 0x080fe20000410000 */
[-C--:B------:R-:W-:Y:S01]  /*129c0*/  FMUL.FTZ R113, R113, R176.reuse ;  /* 0x000000b071717220 */ /* 0x080fe20000410000 */
        /* <DEDUP_REMOVED lines=12> */
[----:B------:R-:W-:-:S02]  /*12a90*/  IMAD.MOV R174, RZ, RZ, -R201 ;  /* 0x000000ffffae7224 */ /* 0x000fc400078e0ac9 */
[-C--:B------:R-:W-:Y:S01]  /*12aa0*/  FMUL.FTZ R132, R132, R176.reuse ;  /* 0x000000b084847220 */ /* 0x080fe20000410000 */
[----:B------:R-:W-:Y:S01]  /*12ab0*/  FMUL.FTZ R133, R133, R176 ;  /* 0x000000b085857220 */ /* 0x000fe20000410000 */
[C---:B------:R-:W-:Y:S01]  /*12ac0*/  FSETP.NEU.FTZ.AND P1, PT, R14.reuse, -INF , PT ;  /* 0xff8000000e00780b */ /* 0x040fe20003f3d000 */
[-C--:B------:R-:W-:Y:S01]  /*12ad0*/  FMUL.FTZ R220, R14, R7.reuse ;  /* 0x000000070edc7220 */ /* 0x080fe20000410000 */
[----:B------:R-:W-:Y:S01]  /*12ae0*/  ISETP.NE.AND P2, PT, R188, R174, PT ;  /* 0x000000aebc00720c */ /* 0x000fe20003f45270 */
[-C--:B------:R-:W-:Y:S01]  /*12af0*/  FMUL.FTZ R136, R136, R176.reuse ;  /* 0x000000b088887220 */ /* 0x080fe20000410000 */
[----:B------:R-:W-:Y:S01]  /*12b00*/  FSEL R174, R14, RZ, P1 ;  /* 0x000000ff0eae7208 */ /* 0x000fe20000800000 */
[-C--:B------:R-:W-:Y:S01]  /*12b10*/  FMUL.FTZ R137, R137, R176.reuse ;  /* 0x000000b089897220 */ /* 0x080fe20000410000 */
[----:B------:R-:W-:Y:S01]  /*12b20*/  FSEL R220, R220, RZ, P1 ;  /* 0x000000ffdcdc7208 */ /* 0x000fe20000800000 */
[-C--:B------:R-:W-:Y:S01]  /*12b30*/  FMUL.FTZ R140, R140, R176.reuse ;  /* 0x000000b08c8c7220 */ /* 0x080fe20000410000 */
[-C--:B------:R-:W-:Y:S01]  /*12b40*/  FMUL.FTZ R141, R141, R176.reuse ;  /* 0x000000b08d8d7220 */ /* 0x080fe20000410000 */
[----:B------:R-:W-:Y:S01]  /*12b50*/  FADD.FTZ R174, -R174, R186 ;  /* 0x000000baaeae7221 */ /* 0x000fe20000010100 */
[----:B------:R-:W-:Y:S01]  /*12b60*/  FMUL.FTZ R144, R144, R176 ;  /* 0x000000b090907220 */ /* 0x000fe20000410000 */
[-CC-:B------:R-:W-:Y:S01]  /*12b70*/  FFMA.FTZ R186, R155, R7.reuse, -R220.reuse ;  /* 0x000000079bba7223 */ /* 0x180fe200000108dc */
[-CC-:B------:R-:W-:Y:S01]  /*12b80*/  FFMA.FTZ R155, R158, R7.reuse, -R220.reuse ;  /* 0x000000079e9b7223 */ /* 0x180fe200000108dc */
[-C--:B------:R-:W-:Y:S01]  /*12b90*/  FMUL.FTZ R174, R174, R7.reuse ;  /* 0x00000007aeae7220 */ /* 0x080fe20000410000 */
[-CC-:B------:R-:W-:Y:S01]  /*12ba0*/  FFMA.FTZ R159, R159, R7.reuse, -R220.reuse ;  /* 0x000000079f9f7223 */ /* 0x180fe200000108dc */
[----:B------:R-:W-:Y:S01]  /*12bb0*/  @!P2 LEA R185, R185, R198, 0x6 ;  /* 0x000000c6b9b9a211 */ /* 0x000fe200078e30ff */
[-CC-:B------:R-:W-:Y:S01]  /*12bc0*/  FFMA.FTZ R187, R162, R7.reuse, -R220.reuse ;  /* 0x00000007a2bb7223 */ /* 0x180fe200000108dc */
[----:B------:R-:W-:Y:S01]  /*12bd0*/  MUFU.EX2 R186, R186 ;  /* 0x000000ba00ba7308 */ /* 0x000fe20000000800 */
[-CC-:B------:R-:W-:Y:S01]  /*12be0*/  FFMA.FTZ R163, R163, R7.reuse, -R220.reuse ;  /* 0x00000007a3a37223 */ /* 0x180fe200000108dc */
[-C--:B------:R-:W-:Y:S01]  /*12bf0*/  FFMA.FTZ R153, R153, R7.reuse, -R220 ;  /* 0x0000000799997223 */ /* 0x080fe200000108dc */
[----:B------:R-:W-:Y:S01]  /*12c00*/  @!P2 IMAD R185, R185, 0x4, R2 ;  /* 0x00000004b9b9a824 */ /* 0x000fe200078e0202 */
[----:B------:R-:W-:Y:S01]  /*12c10*/  F2FP.F16.F32.PACK_AB R158, R165, R164 ;  /* 0x000000a4a59e723e */ /* 0x000fe200000000ff */
[-CC-:B------:R-:W-:Y:S01]  /*12c20*/  FFMA.FTZ R210, R166, R7.reuse, -R220.reuse ;  /* 0x00000007a6d27223 */ /* 0x180fe200000108dc */
[-CC-:B------:R-:W-:Y:S01]  /*12c30*/  FFMA.FTZ R167, R167, R7.reuse, -R220.reuse ;  /* 0x00000007a7a77223 */ /* 0x180fe200000108dc */
[-CC-:B------:R-:W-:Y:S01]  /*12c40*/  FFMA.FTZ R170, R170, R7.reuse, -R220.reuse ;  /* 0x00000007aaaa7223 */ /* 0x180fe200000108dc */
[----:B------:R-:W0:Y:S01]  /*12c50*/  MUFU.EX2 R174, R174 ;  /* 0x000000ae00ae7308 */ /* 0x000e220000000800 */
[----:B------:R-:W-:Y:S01]  /*12c60*/  @!P2 STS [R185+0x28800], R176 ;  /* 0x028800b0b900a388 */ /* 0x000fe20000000800 */
[-CC-:B------:R-:W-:Y:S01]  /*12c70*/  FFMA.FTZ R171, R171, R7.reuse, -R220.reuse ;  /* 0x00000007abab7223 */ /* 0x180fe200000108dc */
[-CC-:B------:R-:W-:Y:S01]  /*12c80*/  FFMA.FTZ R175, R175, R7.reuse, -R220.reuse ;  /* 0x00000007afaf7223 */ /* 0x180fe200000108dc */
[-CC-:B------:R-:W-:Y:S01]  /*12c90*/  FFMA.FTZ R178, R178, R7.reuse, -R220.reuse ;  /* 0x00000007b2b27223 */ /* 0x180fe200000108dc */
[-CC-:B------:R-:W-:Y:S01]  /*12ca0*/  FFMA.FTZ R179, R179, R7.reuse, -R220.reuse ;  /* 0x00000007b3b37223 */ /* 0x180fe200000108dc */
[-CC-:B------:R-:W-:Y:S01]  /*12cb0*/  FFMA.FTZ R182, R182, R7.reuse, -R220.reuse ;  /* 0x00000007b6b67223 */ /* 0x180fe200000108dc */
[----:B------:R-:W-:Y:S01]  /*12cc0*/  FFMA.FTZ R183, R183, R7, -R220 ;  /* 0x00000007b7b77223 */ /* 0x000fe200000108dc */
[----:B------:R-:W-:Y:S01]  /*12cd0*/  MUFU.EX2 R155, R155 ;  /* 0x0000009b009b7308 */ /* 0x000fe20000000800 */
[----:B------:R-:W-:Y:S01]  /*12ce0*/  F2FP.F16.F32.PACK_AB R162, R173, R172 ;  /* 0x000000acada2723e */ /* 0x000fe200000000ff */
[-C--:B------:R-:W-:Y:S01]  /*12cf0*/  FMUL.FTZ R145, R145, R176.reuse ;  /* 0x000000b091917220 */ /* 0x080fe20000410000 */
[----:B------:R-:W-:Y:S01]  /*12d00*/  F2FP.F16.F32.PACK_AB R164, R177, R209 ;  /* 0x000000d1b1a4723e */ /* 0x000fe200000000ff */
[-C--:B------:R-:W-:Y:S01]  /*12d10*/  FMUL.FTZ R148, R148, R176.reuse ;  /* 0x000000b094947220 */ /* 0x080fe20000410000 */
[----:B------:R-:W-:-:S03]  /*12d20*/  FMUL.FTZ R149, R149, R176 ;  /* 0x000000b095957220 */ /* 0x000fc60000410000 */
[----:B------:R-:W-:Y:S01]  /*12d30*/  MUFU.EX2 R159, R159 ;  /* 0x0000009f009f7308 */ /* 0x000fe20000000800 */
[----:B0-----:R0:W-:Y:S01]  /*12d40*/  @!P2 STS [R185+0x28820], R174 ;  /* 0x028820aeb900a388 */ /* 0x0011e20000000800 */
        /* <DEDUP_REMOVED lines=9> */
[----:B0-----:R-:W-:Y:S01]  /*12de0*/  FFMA.FTZ R185, R154, R7, -R220 ;  /* 0x000000079ab97223 */ /* 0x001fe200000108dc */
[----:B------:R-:W-:Y:S01]  /*12df0*/  F2FP.F16.F32.PACK_AB R154, R157, R156 ;  /* 0x0000009c9d9a723e */ /* 0x000fe200000000ff */
[----:B------:R-:W-:Y:S01]  /*12e00*/  FMUL.FTZ R42, R42, R174 ;  /* 0x000000ae2a2a7220 */ /* 0x000fe20000410000 */
[----:B------:R-:W-:Y:S01]  /*12e10*/  F2FP.F16.F32.PACK_AB R156, R161, R160 ;  /* 0x000000a0a19c723e */ /* 0x000fe200000000ff */
[----:B------:R-:W-:Y:S01]  /*12e20*/  FMUL.FTZ R43, R43, R174 ;  /* 0x000000ae2b2b7220 */ /* 0x000fe20000410000 */
        /* <DEDUP_REMOVED lines=25> */
[----:B0-----:R-:W-:Y:S01]  /*12fc0*/  FFMA.FTZ R165, R174, R0, R185 ;  /* 0x00000000aea57223 */ /* 0x001fe200000100b9 */
        /* <DEDUP_REMOVED lines=15> */
[----:B0-----:R-:W-:Y:S01]  /*130c0*/  FADD.FTZ R153, R186, R165 ;  /* 0x000000a5ba997221 */ /* 0x001fe20000010000 */
[-C--:B------:R-:W-:Y:S01]  /*130d0*/  FMUL.FTZ R111, R111, R174.reuse ;  /* 0x000000ae6f6f7220 */ /* 0x080fe20000410000 */
[-C--:B------:R-:W-:Y:S01]  /*130e0*/  FMUL.FTZ R114, R114, R174.reuse ;  /* 0x000000ae72727220 */ /* 0x080fe20000410000 */
[-C--:B------:R-:W-:Y:S01]  /*130f0*/  FMUL.FTZ R115, R115, R174.reuse ;  /* 0x000000ae73737220 */ /* 0x080fe20000410000 */
[----:B------:R-:W-:Y:S01]  /*13100*/  FADD.FTZ R153, R155, R153 ;  /* 0x000000999b997221 */ /* 0x000fe20000010000 */
[C---:B------:R-:W-:Y:S01]  /*13110*/  F2FP.F16.F32.PACK_AB R155, R159.reuse, R155 ;  /* 0x0000009b9f9b723e */ /* 0x040fe200000000ff */
[----:B------:R-:W-:Y:S01]  /*13120*/  FMUL.FTZ R118, R118, R174 ;  /* 0x000000ae76767220 */ /* 0x000fe20000410000 */
[----:B------:R-:W0:Y:S01]  /*13130*/  MUFU.EX2 R171, R171 ;  /* 0x000000ab00ab7308 */ /* 0x000e220000000800 */
[----:B------:R-:W-:Y:S01]  /*13140*/  FADD.FTZ R153, R159, R153 ;  /* 0x000000999f997221 */ /* 0x000fe20000010000 */
[----:B---3--:R-:W-:Y:S01]  /*13150*/  F2FP.F16.F32.PACK_AB R159, R167, R210 ;  /* 0x000000d2a79f723e */ /* 0x008fe200000000ff */
[-C--:B------:R-:W-:Y:S01]  /*13160*/  FMUL.FTZ R119, R119, R174.reuse ;  /* 0x000000ae77777220 */ /* 0x080fe20000410000 */
[-C--:B------:R-:W-:Y:S01]  /*13170*/  FMUL.FTZ R122, R122, R174.reuse ;  /* 0x000000ae7a7a7220 */ /* 0x080fe20000410000 */
[----:B------:R-:W-:Y:S01]  /*13180*/  FADD.FTZ R153, R157, R153 ;  /* 0x000000999d997221 */ /* 0x000fe20000010000 */
[----:B------:R-:W-:Y:S01]  /*13190*/  F2FP.F16.F32.PACK_AB R157, R163, R157 ;  /* 0x0000009da39d723e */ /* 0x000fe200000000ff */
[-C--:B------:R-:W-:Y:S01]  /*131a0*/  FMUL.FTZ R123, R123, R174.reuse ;  /* 0x000000ae7b7b7220 */ /* 0x080fe20000410000 */
[----:B------:R-:W3:Y:S01]  /*131b0*/  MUFU.EX2 R175, R175 ;  /* 0x000000af00af7308 */ /* 0x000ee20000000800 */
[----:B------:R-:W-:Y:S01]  /*131c0*/  FADD.FTZ R168, R163, R153 ;  /* 0x00000099a3a87221 */ /* 0x000fe20000010000 */
[----:B------:R-:W-:Y:S01]  /*131d0*/  F2FP.F16.F32.PACK_AB R153, R186, R185 ;  /* 0x000000b9ba99723e */ /* 0x000fe200000000ff */
[----:B------:R-:W-:Y:S01]  /*131e0*/  BAR.SYNC.DEFER_BLOCKING 0xf, 0x100 ;  /* 0x03c4000000007b1d */ /* 0x000fe20000010000 */
[-C--:B------:R-:W-:Y:S01]  /*131f0*/  FMUL.FTZ R126, R126, R174.reuse ;  /* 0x000000ae7e7e7220 */ /* 0x080fe20000410000 */
[----:B------:R-:W-:Y:S01]  /*13200*/  FADD.FTZ R168, R210, R168 ;  /* 0x000000a8d2a87221 */ /* 0x000fe20000010000 */
[-C--:B------:R-:W-:Y:S01]  /*13210*/  FMUL.FTZ R127, R127, R174.reuse ;  /* 0x000000ae7f7f7220 */ /* 0x080fe20000410000 */
[-C--:B------:R-:W-:Y:S01]  /*13220*/  FMUL.FTZ R130, R130, R174.reuse ;  /* 0x000000ae82827220 */ /* 0x080fe20000410000 */
[-C--:B------:R-:W-:Y:S01]  /*13230*/  FMUL.FTZ R131, R131, R174.reuse ;  /* 0x000000ae83837220 */ /* 0x080fe20000410000 */
[----:B------:R-:W-:Y:S01]  /*13240*/  FADD.FTZ R168, R167, R168 ;  /* 0x000000a8a7a87221 */ /* 0x000fe20000010000 */
[----:B------:R-:W5:Y:S01]  /*13250*/  MUFU.EX2 R165, R178 ;  /* 0x000000b200a57308 */ /* 0x000f620000000800 */
[-C--:B------:R-:W-:Y:S01]  /*13260*/  FMUL.FTZ R134, R134, R174.reuse ;  /* 0x000000ae86867220 */ /* 0x080fe20000410000 */
[-C--:B------:R-:W-:Y:S01]  /*13270*/  FMUL.FTZ R135, R135, R174.reuse ;  /* 0x000000ae87877220 */ /* 0x080fe20000410000 */
[----:B----4-:R-:W-:Y:S01]  /*13280*/  FADD.FTZ R168, R161, R168 ;  /* 0x000000a8a1a87221 */ /* 0x010fe20000010000 */
[----:B0-----:R-:W-:Y:S01]  /*13290*/  F2FP.F16.F32.PACK_AB R161, R171, R161 ;  /* 0x000000a1aba1723e */ /* 0x001fe200000000ff */
[-C--:B------:R-:W-:Y:S01]  /*132a0*/  FMUL.FTZ R138, R138, R174.reuse ;  /* 0x000000ae8a8a7220 */ /* 0x080fe20000410000 */
[----:B------:R-:W-:Y:S01]  /*132b0*/  FMUL.FTZ R139, R139, R174 ;  /* 0x000000ae8b8b7220 */ /* 0x000fe20000410000 */
[----:B------:R-:W-:Y:S01]  /*132c0*/  FADD.FTZ R168, R171, R168 ;  /* 0x000000a8aba87221 */ /* 0x000fe20000010000 */
[----:B------:R-:W0:Y:S01]  /*132d0*/  MUFU.EX2 R166, R180 ;  /* 0x000000b400a67308 */ /* 0x000e220000000800 */
[----:B---3--:R-:W-:Y:S01]  /*132e0*/  F2FP.F16.F32.PACK_AB R163, R175, R0 ;  /* 0x00000000afa3723e */ /* 0x008fe200000000ff */
[-C--:B------:R-:W-:Y:S01]  /*132f0*/  FMUL.FTZ R142, R142, R174.reuse ;  /* 0x000000ae8e8e7220 */ /* 0x080fe20000410000 */
[----:B------:R-:W-:Y:S01]  /*13300*/  FADD.FTZ R168, R0, R168 ;  /* 0x000000a800a87221 */ /* 0x000fe20000010000 */
[-C--:B------:R-:W-:Y:S01]  /*13310*/  FMUL.FTZ R143, R143, R174.reuse ;  /* 0x000000ae8f8f7220 */ /* 0x080fe20000410000 */
[-C--:B------:R-:W-:Y:S01]  /*13320*/  FMUL.FTZ R146, R146, R174.reuse ;  /* 0x000000ae92927220 */ /* 0x080fe20000410000 */
[-C--:B------:R-:W-:Y:S01]  /*13330*/  FMUL.FTZ R147, R147, R174.reuse ;  /* 0x000000ae93937220 */ /* 0x080fe20000410000 */
[----:B------:R-:W-:Y:S01]  /*13340*/  FADD.FTZ R168, R175, R168 ;  /* 0x000000a8afa87221 */ /* 0x000fe20000010000 */
[----:B------:R-:W3:Y:S01]  /*13350*/  MUFU.EX2 R179, R179 ;  /* 0x000000b300b37308 */ /* 0x000ee20000000800 */
[----:B------:R4:W-:Y:S01]  /*13360*/  STSM.16.M88.4 [R202+0x26800], R152 ;  /* 0x02680098ca007844 */ /* 0x0009e20000000200 */
[-C--:B------:R-:W-:Y:S01]  /*13370*/  FMUL.FTZ R150, R150, R174.reuse ;  /* 0x000000ae96967220 */ /* 0x080fe20000410000 */
[----:B-----5:R-:W-:Y:S01]  /*13380*/  FADD.FTZ R168, R165, R168 ;  /* 0x000000a8a5a87221 */ /* 0x020fe20000010000 */
[----:B------:R-:W-:Y:S01]  /*13390*/  FMUL.FTZ R151, R151, R174 ;  /* 0x000000ae97977220 */ /* 0x000fe20000410000 */
[----:B------:R4:W-:Y:S03]  /*133a0*/  STSM.16.M88.4 [R203], R156 ;  /* 0x0000009ccb007844 */ /* 0x0009e60000000200 */
[----:B------:R-:W5:Y:S01]  /*133b0*/  MUFU.EX2 R182, R182 ;  /* 0x000000b600b67308 */ /* 0x000f620000000800 */
[----:B0-----:R-:W-:Y:S01]  /*133c0*/  FADD.FTZ R3, R166, R3 ;  /* 0x00000003a6037221 */ /* 0x001fe20000010000 */
[C---:B------:R-:W-:Y:S01]  /*133d0*/  F2FP.F16.F32.PACK_AB R166, R181.reuse, R166 ;  /* 0x000000a6b5a6723e */ /* 0x040fe200000000ff */
[----:B------:R4:W-:Y:S02]  /*133e0*/  STSM.16.M88.4 [R205], R160 ;  /* 0x000000a0cd007844 */ /* 0x0009e40000000200 */
[----:B------:R-:W-:-:S03]  /*133f0*/  FADD.FTZ R3, R181, R3 ;  /* 0x00000003b5037221 */ /* 0x000fc60000010000 */
[----:B------:R-:W0:Y:S01]  /*13400*/  MUFU.EX2 R183, R183 ;  /* 0x000000b700b77308 */ /* 0x000e220000000800 */
[C---:B---3--:R-:W-:Y:S01]  /*13410*/  FADD.FTZ R168, R179.reuse, R168 ;  /* 0x000000a8b3a87221 */ /* 0x048fe20000010000 */
[----:B------:R-:W-:-:S03]  /*13420*/  F2FP.F16.F32.PACK_AB R165, R179, R165 ;  /* 0x000000a5b3a5723e */ /* 0x000fc600000000ff */
[----:B-----5:R-:W-:Y:S01]  /*13430*/  FADD.FTZ R168, R182, R168 ;  /* 0x000000a8b6a87221 */ /* 0x020fe20000010000 */
[----:B0-----:R-:W-:-:S03]  /*13440*/  F2FP.F16.F32.PACK_AB R167, R183, R182 ;  /* 0x000000b6b7a7723e */ /* 0x001fc600000000ff */
[----:B------:R-:W-:Y:S02]  /*13450*/  FADD.FTZ R0, R183, R168 ;  /* 0x000000a8b7007221 */ /* 0x000fe40000010000 */
[----:B------:R4:W-:Y:S01]  /*13460*/  STSM.16.M88.4 [R204], R164 ;  /* 0x000000a4cc007844 */ /* 0x0009e20000000200 */
[----:B------:R-:W-:Y:S05]  /*13470*/  @!P0 BRA `(.L_x_2689) ;  /* 0x0000000000048947 */ /* 0x000fea0003800000 */
[----:B------:R-:W-:Y:S01]  /*13480*/  BPT.TRAP 0x1 ;  /* 0x000000040000795c */ /* 0x000fe20000300000 */
.L_x_2689:
[----:B------:R0:W3:Y:S01]  /*13490*/  SYNCS.PHASECHK.TRANS64.TRYWAIT P1, [R20+URZ+0x28c50], R184 ;  /* 0x028c50b8140075a7 */ /* 0x0000e2000802017f */
[----:B------:R-:W-:Y:S05]  /*134a0*/  @!P0 BRA `(.L_x_2690) ;  /* 0x0000000000048947 */ /* 0x000fea0003800000 */
[----:B------:R-:W-:Y:S01]  /*134b0*/  BPT.TRAP 0x1 ;  /* 0x000000040000795c */ /* 0x000fe20000300000 */
.L_x_2690:
[----:B------:R-:W-:Y:S04]  /*134c0*/  BSSY B1, `(.L_x_2691) ;  /* 0x0000004000017945 */ /* 0x000fe80003800000 */
[----:B---3--:R-:W-:Y:S05]  /*134d0*/  @P1 BRA `(.L_x_2692) ;  /* 0x0000000000081947 */ /* 0x008fea0003800000 */
[----:B------:R-:W3:Y:S02]  /*134e0*/  SYNCS.PHASECHK.TRANS64.TRYWAIT P1, [R20+URZ+0x28c50], R184 ;  /* 0x028c50b8140075a7 */ /* 0x000ee4000802017f */
[----:B---3--:R-:W-:Y:S05]  /*134f0*/  @!P1 BRA `(.L_x_2693) ;  /* 0x000000cc00689947 */ /* 0x008fea0003800000 */
.L_x_2692:
[----:B------:R-:W-:Y:S05]  /*13500*/  BSYNC B1 ;  /* 0x0000000000017941 */ /* 0x000fea0003800000 */
.L_x_2691:
        /* <DEDUP_REMOVED lines=8> */
[----:B----4-:R-:W-:Y:S01]  /*13590*/  VIADD R152, R168, 0x80 ;  /* 0x00000080a8987836 */ /* 0x010fe20000000000 */
        /* <DEDUP_REMOVED lines=31> */
.L_x_2694:
[----:B------:R-:W4:Y:S01]  /*13790*/  LDL R152, [R1+0xc] ;  /* 0x00000c0001987983 */ /* 0x000f220000100800 */
[----:B0123--:R-:W-:Y:S01]  /*137a0*/  VIADD R20, R20, 0x28c60 ;  /* 0x00028c6014147836 */ /* 0x00ffe20000000000 */
[----:B------:R-:W-:Y:S01]  /*137b0*/  MOV R185, R18 ;  /* 0x0000001200b97202 */ /* 0x000fe20000000f00 */
[----:B------:R-:W-:Y:S02]  /*137c0*/  IMAD.MOV.U32 R186, RZ, RZ, R14 ;  /* 0x000000ffffba7224 */ /* 0x000fe400078e000e */
[----:B------:R-:W-:Y:S01]  /*137d0*/  IMAD.MOV.U32 R187, RZ, RZ, R6 ;  /* 0x000000ffffbb7224 */ /* 0x000fe200078e0006 */
[----:B------:R-:W-:-:S04]  /*137e0*/  PRMT R20, R191, 0x654, R20 ;  /* 0x00000654bf147816 */ /* 0x000fc80000000014 */
[----:B------:R1:W-:Y:S01]  /*137f0*/  SYNCS.ARRIVE.TRANS64.RED.A1T0 RZ, [R20+URZ], RZ ;  /* 0x000000ff14ff79a7 */ /* 0x0003e2000810043f */
[C---:B----4-:R-:W-:Y:S01]  /*13800*/  ISETP.GT.AND P1, PT, R15.reuse, R152, PT ;  /* 0x000000980f00720c */ /* 0x050fe20003f24270 */
[----:B------:R-:W-:-:S12]  /*13810*/  VIADD R15, R15, 0xffffffff ;  /* 0xffffffff0f0f7836 */ /* 0x000fd80000000000 */
[----:B-1----:R-:W-:Y:S05]  /*13820*/  @P1 BRA `(.L_x_2695) ;  /* 0xffffffd800c01947 */ /* 0x002fea000383ffff */
.L_x_2674:
[----:B------:R-:W-:Y:S05]  /*13830*/  BSYNC B0 ;  /* 0x0000000000007941 */ /* 0x000fea0003800000 */
.L_x_2673:
[----:B------:R-:W2:Y:S04]  /*13840*/  LDL.LU R20, [R1+0x54] ;  /* 0x0000540001147983 */ /* 0x000ea80000300800 */
[----:B------:R-:W1:Y:S04]  /*13850*/  SHFL.BFLY PT, R4, R3, 0x2, 0x1f ;  /* 0x0c401f0003047f89 */ /* 0x000e6800000e0000 */
[----:B------:R-:W3:Y:S01]  /*13860*/  SHFL.BFLY PT, R5, R0, 0x2, 0x1f ;  /* 0x0c401f0000057f89 */ /* 0x000ee200000e0000 */
[----:B-1----:R-:W-:Y:S01]  /*13870*/  FADD.FTZ R4, R4, R3 ;  /* 0x0000000304047221 */ /* 0x002fe20000010000 */
[----:B---3--:R-:W-:Y:S01]  /*13880*/  FADD.FTZ R8, R5, R0 ;  /* 0x0000000005087221 */ /* 0x008fe20000010000 */
[----:B------:R-:W-:-:S03]  /*13890*/  IMAD.MOV.U32 R0, RZ, RZ, -0x800000 ;  /* 0xff800000ff007424 */ /* 0x000fc600078e00ff */
[----:B------:R-:W1:Y:S04]  /*138a0*/  SHFL.BFLY PT, R5, R4, 0x1, 0x1f ;  /* 0x0c201f0004057f89 */ /* 0x000e6800000e0000 */
[----:B------:R-:W3:Y:S01]  /*138b0*/  SHFL.BFLY PT, R9, R8, 0x1, 0x1f ;  /* 0x0c201f0008097f89 */ /* 0x000ee200000e0000 */
[----:B-1----:R-:W-:Y:S01]  /*138c0*/  FADD.FTZ R11, R4, R5 ;  /* 0x00000005040b7221 */ /* 0x002fe20000010000 */
[----:B---3--:R-:W-:Y:S01]  /*138d0*/  FADD.FTZ R12, R8, R9 ;  /* 0x00000009080c7221 */ /* 0x008fe20000010000 */
[----:B------:R-:W-:Y:S08]  /*138e0*/  BAR.ARV 0x8, 0x100 ;  /* 0x0204000000007b1d */ /* 0x000ff00000002000 */
[----:B------:R-:W-:Y:S01]  /*138f0*/  BAR.SYNC.DEFER_BLOCKING 0xf, 0x100 ;  /* 0x03c4000000007b1d */ /* 0x000fe20000010000 */
[----:B------:R-:W-:-:S02]  /*13900*/  FSETP.NE.FTZ.AND P0, PT, R11, RZ, PT ;  /* 0x000000ff0b00720b */ /* 0x000fc40003f15000 */
[----:B------:R-:W-:-:S11]  /*13910*/  FSETP.NE.FTZ.AND P1, PT, R12, RZ, PT ;  /* 0x000000ff0c00720b */ /* 0x000fd60003f35000 */
[----:B------:R-:W1:Y:S01]  /*13920*/  @P0 MUFU.LG2 R5, R11 ;  /* 0x0000000b00050308 */ /* 0x000e620000000c00 */
[C---:B------:R-:W-:Y:S01]  /*13930*/  @P0 FMUL.FTZ R3, R7.reuse, 0.69314718246459960938 ;  /* 0x3f31721807030820 */ /* 0x040fe20000410000 */
[----:B------:R-:W-:-:S06]  /*13940*/  @P1 FMUL.FTZ R4, R7, 0.69314718246459960938 ;  /* 0x3f31721807041820 */ /* 0x000fcc0000410000 */
[----:B------:R-:W3:Y:S01]  /*13950*/  @P1 MUFU.LG2 R9, R12 ;  /* 0x0000000c00091308 */ /* 0x000ee20000000c00 */
[----:B-1----:R-:W-:Y:S01]  /*13960*/  @P0 FMUL.FTZ R10, R5, 0.69314718246459960938 ;  /* 0x3f317218050a0820 */ /* 0x002fe20000410000 */
[----:B------:R-:W-:-:S03]  /*13970*/  IMAD.MOV R5, RZ, RZ, -R201 ;  /* 0x000000ffff057224 */ /* 0x000fc600078e0ac9 */
[----:B------:R-:W-:Y:S01]  /*13980*/  @P0 FFMA.FTZ R0, R3, R6, R10 ;  /* 0x0000000603000223 */ /* 0x000fe2000001000a */
[----:B------:R-:W-:Y:S01]  /*13990*/  IMAD.MOV.U32 R3, RZ, RZ, -0x800000 ;  /* 0xff800000ff037424 */ /* 0x000fe200078e00ff */
[----:B------:R-:W-:Y:S01]  /*139a0*/  ISETP.NE.AND P2, PT, R188, R5, PT ;  /* 0x00000005bc00720c */ /* 0x000fe20003f45270 */
[----:B------:R-:W-:Y:S02]  /*139b0*/  IMAD.MOV.U32 R6, RZ, RZ, RZ ;  /* 0x000000ffff067224 */ /* 0x000fe400078e00ff */
[----:B---3--:R-:W-:-:S04]  /*139c0*/  @P1 FMUL.FTZ R9, R9, 0.69314718246459960938 ;  /* 0x3f31721809091820 */ /* 0x008fc80000410000 */
[----:B------:R-:W-:Y:S01]  /*139d0*/  @P1 FFMA.FTZ R3, R4, R14, R9 ;  /* 0x0000000e04031223 */ /* 0x000fe20000010009 */
[----:B------:R-:W-:Y:S01]  /*139e0*/  IMAD.MOV.U32 R4, RZ, RZ, RZ ;  /* 0x000000ffff047224 */ /* 0x000fe200078e00ff */
[----:B------:R-:W1:Y:S04]  /*139f0*/  @P1 MUFU.RCP R6, R12 ;  /* 0x0000000c00061308 */ /* 0x000e680000001000 */
[C---:B------:R-:W-:Y:S02]  /*13a00*/  @!P2 IMAD R5, R18.reuse, 0x40, R198 ;  /* 0x000000401205a824 */ /* 0x040fe400078e02c6 */
[----:B------:R-:W-:Y:S02]  /*13a10*/  VIADD R18, R18, 0x1 ;  /* 0x0000000112127836 */ /* 0x000fe40000000000 */
[----:B------:R3:W4:Y:S01]  /*13a20*/  @P0 MUFU.RCP R4, R11 ;  /* 0x0000000b00040308 */ /* 0x0007220000001000 */
[----:B------:R-:W-:Y:S01]  /*13a30*/  @!P2 IMAD R5, R5, 0x4, R2 ;  /* 0x000000040505a824 */ /* 0x000fe200078e0202 */
[----:B------:R-:W-:-:S02]  /*13a40*/  PLOP3.LUT P0, PT, PT, PT, PT, 0x8, 0x0 ;  /* 0x000000000000781c */ /* 0x000fc40003f0e170 */
[----:B------:R-:W-:-:S04]  /*13a50*/  ISETP.NE.AND P1, PT, R18, 0x2, PT ;  /* 0x000000021200780c */ /* 0x000fc80003f25270 */
[----:B------:R-:W-:Y:S01]  /*13a60*/  SEL R2, RZ, 0x1, P1 ;  /* 0x00000001ff027807 */ /* 0x000fe20000800000 */
[----:B-1----:R-:W-:Y:S01]  /*13a70*/  @!P2 STS [R5+0x28820], R6 ;  /* 0x028820060500a388 */ /* 0x002fe20000000800 */
[-C--:B------:R-:W-:Y:S01]  /*13a80*/  FMUL.FTZ R9, R27, R6.reuse ;  /* 0x000000061b097220 */ /* 0x080fe20000410000 */
[-C--:B---3--:R-:W-:Y:S01]  /*13a90*/  FMUL.FTZ R11, R30, R6.reuse ;  /* 0x000000061e0b7220 */ /* 0x088fe20000410000 */
[-C--:B------:R-:W-:Y:S01]  /*13aa0*/  FMUL.FTZ R31, R31, R6.reuse ;  /* 0x000000061f1f7220 */ /* 0x080fe20000410000 */
[-C--:B------:R-:W-:Y:S01]  /*13ab0*/  FMUL.FTZ R34, R34, R6.reuse ;  /* 0x0000000622227220 */ /* 0x080fe20000410000 */
[-C--:B------:R-:W-:Y:S01]  /*13ac0*/  FMUL.FTZ R7, R38, R6.reuse ;  /* 0x0000000626077220 */ /* 0x080fe20000410000 */
[-C--:B------:R-:W-:Y:S01]  /*13ad0*/  FMUL.FTZ R39, R39, R6.reuse ;  /* 0x0000000627277220 */ /* 0x080fe20000410000 */
[----:B------:R-:W-:Y:S01]  /*13ae0*/  FMUL.FTZ R42, R42, R6 ;  /* 0x000000062a2a7220 */ /* 0x000fe20000410000 */
        /* <DEDUP_REMOVED lines=124> */
[----:B--2---:R-:W-:-:S05]  /*142b0*/  VIADD R20, R20, 0x1 ;  /* 0x0000000114147836 */ /* 0x004fca0000000000 */
[----:B------:R1:W-:Y:S01]  /*142c0*/  STL [R1+0x54], R20 ;  /* 0x0000541401007387 */ /* 0x0003e20000100800 */
[----:B------:R-:W-:Y:S06]  /*142d0*/  BAR.ARV 0xe, 0x100 ;  /* 0x0384000000007b1d */ /* 0x000fec0000002000 */
.L_x_2551:
[----:B------:R-:W-:Y:S05]  /*142e0*/  BSYNC B7 ;  /* 0x0000000000077941 */ /* 0x000fea0003800000 */
.L_x_2541:
[----:B------:R-:W2:Y:S08]  /*142f0*/  S2UR UR4, SR_CgaCtaId ;  /* 0x00000000000479c3 */ /* 0x000eb00000008800 */
[----:B------:R-:W-:Y:S01]  /*14300*/  BAR.SYNC.DEFER_BLOCKING 0x5, 0x180 ;  /* 0x0146000000007b1d */ /* 0x000fe20000010000 */
[----:B------:R-:W-:-:S05]  /*14310*/  MOV R2, 0x400 ;  /* 0x0000040000027802 */ /* 0x000fca0000000f00 */
[----:B------:R-:W-:Y:S01]  /*14320*/  BSSY B0, `(.L_x_2696) ;  /* 0x000031e000007945 */ /* 0x000fe20003800000 */
[----:B--2---:R-:W-:-:S05]  /*14330*/  IMAD.U32 R191, RZ, RZ, UR4 ;  /* 0x00000004ffbf7e24 */ /* 0x004fca000f8e00ff */
[----:B------:R-:W-:-:S05]  /*14340*/  LEA R2, R191, R2, 0x18 ;  /* 0x00000002bf027211 */ /* 0x000fca00078ec0ff */
[----:B-----5:R2:W3:Y:S01]  /*14350*/  LDS.128 R24, [R2+0x28cd0] ;  /* 0x028cd00002187984 */ /* 0x0204e20000000c00 */
[----:B------:R-:W-:Y:S06]  /*14360*/  BAR.ARV 0x4, 0x180 ;  /* 0x0106000000007b1d */ /* 0x000fec0000002000 */
[----:B------:R-:W-:Y:S05]  /*14370*/  @P0 BRA `(.L_x_2697) ;  /* 0x00000020008c0947 */ /* 0x000fea0003800000 */
[----:B------:R-:W4:Y:S01]  /*14380*/  LDL R6, [R1+0x64] ;  /* 0x0000640001067983 */ /* 0x000f220000100800 */
[----:B------:R-:W-:Y:S01]  /*14390*/  F2FP.F16.F32.PACK_AB R8, R8, R10 ;  /* 0x0000000a0808723e */ /* 0x000fe200000000ff */
[----:B------:R-:W-:Y:S02]  /*143a0*/  ULDC.64 UR4, c[0x0][0xc00] ;  /* 0x0003000000047ab9 */ /* 0x000fe40000000a00 */
[----:B------:R-:W2:Y:S01]  /*143b0*/  LDL R50, [R1+0x50] ;  /* 0x0000500001327983 */ /* 0x000ea20000100800 */
[----:B------:R-:W0:Y:S01]  /*143c0*/  S2R R23, SR_SWINHI ;  /* 0x0000000000177919 */ /* 0x000e220000002f00 */
[----:B------:R-:W-:Y:S02]  /*143d0*/  F2FP.F16.F32.PACK_AB R11, R31, R11 ;  /* 0x0000000b1f0b723e */ /* 0x000fe400000000ff */
[----:B------:R-:W-:Y:S02]  /*143e0*/  F2FP.F16.F32.PACK_AB R9, R9, R4 ;  /* 0x000000040909723e */ /* 0x000fe400000000ff */
[----:B------:R-:W-:-:S02]  /*143f0*/  F2FP.F16.F32.PACK_AB R10, R28, R153 ;  /* 0x000000991c0a723e */ /* 0x000fc400000000ff */
[----:B-1----:R-:W-:Y:S02]  /*14400*/  MOV R20, R2 ;  /* 0x0000000200147202 */ /* 0x002fe40000000f00 */
[----:B0-----:R-:W-:Y:S01]  /*14410*/  MOV R21, R23 ;  /* 0x0000001700157202 */ /* 0x001fe20000000f00 */
[----:B------:R-:W0:Y:S01]  /*14420*/  S2R R97, SR_TID.X ;  /* 0x0000000000617919 */ /* 0x000e220000002100 */
        /* <DEDUP_REMOVED lines=12> */
[----:B0-----:R-:W-:-:S04]  /*144f0*/  IADD3 R97, R97, -0x80, RZ ;  /* 0xffffff8061617810 */ /* 0x001fc80007ffe0ff */
[----:B------:R-:W-:Y:S02]  /*14500*/  SHF.R.S32.HI R98, RZ, 0x1f, R97 ;  /* 0x0000001fff627819 */ /* 0x000fe40000011461 */
[----:B------:R-:W-:Y:S02]  /*14510*/  F2FP.F16.F32.PACK_AB R37, R99, R37 ;  /* 0x000000256325723e */ /* 0x000fe400000000ff */
[----:B------:R-:W-:Y:S02]  /*14520*/  LEA.HI R98, R98, R97, RZ, 0x3 ;  /* 0x0000006162627211 */ /* 0x000fe400078f18ff */
[----:B------:R-:W-:Y:S02]  /*14530*/  F2FP.F16.F32.PACK_AB R40, R40, R104 ;  /* 0x000000682828723e */ /* 0x000fe400000000ff */
[----:B------:R-:W-:Y:S02]  /*14540*/  F2FP.F16.F32.PACK_AB R41, R107, R41 ;  /* 0x000000296b29723e */ /* 0x000fe400000000ff */
[----:B------:R-:W-:-:S02]  /*14550*/  F2FP.F16.F32.PACK_AB R42, R109, R108 ;  /* 0x0000006c6d2a723e */ /* 0x000fc400000000ff */
[----:B------:R-:W-:Y:S02]  /*14560*/  F2FP.F16.F32.PACK_AB R43, R111, R43 ;  /* 0x0000002b6f2b723e */ /* 0x000fe400000000ff */
[----:B------:R-:W-:Y:S02]  /*14570*/  SHF.R.S32.HI R98, RZ, 0x3, R98 ;  /* 0x00000003ff627819 */ /* 0x000fe40000011462 */
        /* <DEDUP_REMOVED lines=8> */
[----:B----4-:R-:W-:-:S03]  /*14600*/  IMAD.WIDE R44, R6, 0x2, R20 ;  /* 0x00000002062c7825 */ /* 0x010fc600078e0214 */
[----:B------:R-:W-:-:S04]  /*14610*/  LOP3.LUT R23, R44, 0x380, RZ, 0xc0, !PT ;  /* 0x000003802c177812 */ /* 0x000fc800078ec0ff */
[----:B------:R-:W-:Y:S01]  /*14620*/  SHF.R.U64 R23, R23, 0x3, RZ ;  /* 0x0000000317177819 */ /* 0x000fe200000012ff */
[----:B------:R-:W-:-:S03]  /*14630*/  IMAD.MOV.U32 R31, RZ, RZ, R45 ;  /* 0x000000ffff1f7224 */ /* 0x000fc600078e002d */
[----:B------:R-:W-:Y:S01]  /*14640*/  LOP3.LUT R30, R23, R44, RZ, 0x3c, !PT ;  /* 0x0000002c171e7212 */ /* 0x000fe200078e3cff */
[----:B------:R-:W-:Y:S01]  /*14650*/  BAR.SYNC.DEFER_BLOCKING 0x1, 0x100 ;  /* 0x0044000000007b1d */ /* 0x000fe20000010000 */
[C---:B------:R-:W-:Y:S02]  /*14660*/  IADD3 R23, P0, R44.reuse, 0x20, RZ ;  /* 0x000000202c177810 */ /* 0x040fe40007f1e0ff */
[----:B------:R-:W-:Y:S02]  /*14670*/  MOV R30, R30 ;  /* 0x0000001e001e7202 */ /* 0x000fe40000000f00 */
[----:B------:R-:W-:Y:S02]  /*14680*/  LOP3.LUT R6, R23, 0x380, RZ, 0xc0, !PT ;  /* 0x0000038017067812 */ /* 0x000fe400078ec0ff */
[----:B------:R-:W-:Y:S02]  /*14690*/  IADD3 R53, P1, R44, 0x2060, RZ ;  /* 0x000020602c357810 */ /* 0x000fe40007f3e0ff */
[----:B------:R-:W-:-:S02]  /*146a0*/  SHF.R.U64 R6, R6, 0x3, RZ ;  /* 0x0000000306067819 */ /* 0x000fc400000012ff */
[----:B------:R-:W-:Y:S02]  /*146b0*/  LOP3.LUT R52, R53, 0x380, RZ, 0xc0, !PT ;  /* 0x0000038035347812 */ /* 0x000fe400078ec0ff */
[----:B------:R-:W-:Y:S02]  /*146c0*/  IADD3 R57, P2, R44, 0x4000, RZ ;  /* 0x000040002c397810 */ /* 0x000fe40007f5e0ff */
[----:B------:R-:W-:Y:S01]  /*146d0*/  SHF.R.U64 R52, R52, 0x3, RZ ;  /* 0x0000000334347819 */ /* 0x000fe200000012ff */
[----:B------:R0:W-:Y:S03]  /*146e0*/  STSM.16.M88.4 [R30], R8 ;  /* 0x000000081e007844 */ /* 0x0001e60000000200 */
[----:B------:R-:W-:Y:S01]  /*146f0*/  LOP3.LUT R52, R52, R53, RZ, 0x3c, !PT ;  /* 0x0000003534347212 */ /* 0x000fe200078e3cff */
[--C-:B------:R-:W-:Y:S01]  /*14700*/  IMAD.X R53, RZ, RZ, R45.reuse, P1 ;  /* 0x000000ffff357224 */ /* 0x100fe200008e062d */
[----:B------:R-:W-:Y:S01]  /*14710*/  LOP3.LUT R56, R57, 0x380, RZ, 0xc0, !PT ;  /* 0x0000038039387812 */ /* 0x000fe200078ec0ff */
[----:B0-----:R-:W-:Y:S01]  /*14720*/  IMAD.X R9, RZ, RZ, R45, P0 ;  /* 0x000000ffff097224 */ /* 0x001fe200000e062d */
[----:B------:R-:W-:-:S02]  /*14730*/  LOP3.LUT R8, R6, R23, RZ, 0x3c, !PT ;  /* 0x0000001706087212 */ /* 0x000fc400078e3cff */
[----:B------:R-:W-:Y:S02]  /*14740*/  F2FP.F16.F32.PACK_AB R6, R14, R152 ;  /* 0x000000980e06723e */ /* 0x000fe400000000ff */
[----:B------:R-:W-:-:S05]  /*14750*/  MOV R12, R8 ;  /* 0x00000008000c7202 */ /* 0x000fca0000000f00 */
[----:B------:R0:W-:Y:S01]  /*14760*/  STSM.16.M88.4 [R12], R4 ;  /* 0x000000040c007844 */ /* 0x0001e20000000200 */
[C---:B------:R-:W-:Y:S02]  /*14770*/  IADD3 R9, P3, R44.reuse, 0x40, RZ ;  /* 0x000000402c097810 */ /* 0x040fe40007f7e0ff */
[----:B------:R-:W-:Y:S02]  /*14780*/  IADD3 R31, P5, R44, 0x2000, RZ ;  /* 0x000020002c1f7810 */ /* 0x000fe40007fbe0ff */
[----:B------:R-:W-:Y:S02]  /*14790*/  SHF.R.U64 R56, R56, 0x3, RZ ;  /* 0x0000000338387819 */ /* 0x000fe400000012ff */
[C---:B------:R-:W-:Y:S02]  /*147a0*/  IADD3 R11, P4, R44.reuse, 0x60, RZ ;  /* 0x000000602c0b7810 */ /* 0x040fe40007f9e0ff */
[----:B------:R-:W-:Y:S02]  /*147b0*/  LOP3.LUT R8, R9, 0x380, RZ, 0xc0, !PT ;  /* 0x0000038009087812 */ /* 0x000fe400078ec0ff */
[----:B0-----:R-:W-:-:S04]  /*147c0*/  IADD3 R4, P1, R44, 0x6040, RZ ;  /* 0x000060402c047810 */ /* 0x001fc80007f3e0ff */
[----:B------:R-:W-:Y:S02]  /*147d0*/  LOP3.LUT R5, R4, 0x380, RZ, 0xc0, !PT ;  /* 0x0000038004057812 */ /* 0x000fe400078ec0ff */
[----:B------:R-:W-:Y:S02]  /*147e0*/  LOP3.LUT R30, R31, 0x380, RZ, 0xc0, !PT ;  /* 0x000003801f1e7812 */ /* 0x000fe400078ec0ff */
[----:B------:R-:W-:Y:S01]  /*147f0*/  LOP3.LUT R56, R56, R57, RZ, 0x3c, !PT ;  /* 0x0000003938387212 */ /* 0x000fe200078e3cff */
[----:B------:R-:W-:Y:S01]  /*14800*/  IMAD.X R57, RZ, RZ, R45, P2 ;  /* 0x000000ffff397224 */ /* 0x000fe200010e062d */
[----:B------:R-:W-:Y:S02]  /*14810*/  LOP3.LUT R10, R11, 0x380, RZ, 0xc0, !PT ;  /* 0x000003800b0a7812 */ /* 0x000fe400078ec0ff */
[----:B------:R-:W-:Y:S02]  /*14820*/  SHF.R.U64 R5, R5, 0x3, RZ ;  /* 0x0000000305057819 */ /* 0x000fe400000012ff */
[----:B------:R-:W-:-:S02]  /*14830*/  IADD3 R6, P2, R44, 0x6060, RZ ;  /* 0x000060602c067810 */ /* 0x000fc40007f5e0ff */
[----:B------:R-:W-:Y:S02]  /*14840*/  SHF.R.U64 R8, R8, 0x3, RZ ;  /* 0x0000000308087819 */ /* 0x000fe400000012ff */
[----:B------:R-:W-:Y:S02]  /*14850*/  IADD3 R39, P6, R44, 0x2020, RZ ;  /* 0x000020202c277810 */ /* 0x000fe40007fde0ff */
[----:B------:R-:W-:Y:S02]  /*14860*/  SHF.R.U64 R30, R30, 0x3, RZ ;  /* 0x000000031e1e7819 */ /* 0x000fe400000012ff */
[----:B------:R-:W-:Y:S02]  /*14870*/  SHF.R.U64 R10, R10, 0x3, RZ ;  /* 0x000000030a0a7819 */ /* 0x000fe400000012ff */
[----:B------:R-:W-:Y:S02]  /*14880*/  IADD3 R49, P0, R44, 0x2040, RZ ;  /* 0x000020402c317810 */ /* 0x000fe40007f1e0ff */
[----:B------:R-:W-:-:S02]  /*14890*/  LOP3.LUT R4, R5, R4, RZ, 0x3c, !PT ;  /* 0x0000000405047212 */ /* 0x000fc400078e3cff */
[----:B------:R-:W-:Y:S02]  /*148a0*/  LOP3.LUT R5, R6, 0x380, RZ, 0xc0, !PT ;  /* 0x0000038006057812 */ /* 0x000fe400078ec0ff */
[----:B------:R-:W-:Y:S01]  /*148b0*/  LOP3.LUT R8, R8, R9, RZ, 0x3c, !PT ;  /* 0x0000000908087212 */ /* 0x000fe200078e3cff */
[--C-:B------:R-:W-:Y:S01]  /*148c0*/  IMAD.X R9, RZ, RZ, R45.reuse, P3 ;  /* 0x000000ffff097224 */ /* 0x100fe200018e062d */
[----:B------:R-:W-:Y:S02]  /*148d0*/  LOP3.LUT R38, R39, 0x380, RZ, 0xc0, !PT ;  /* 0x0000038027267812 */ /* 0x000fe400078ec0ff */
[----:B------:R-:W-:Y:S01]  /*148e0*/  LOP3.LUT R30, R30, R31, RZ, 0x3c, !PT ;  /* 0x0000001f1e1e7212 */ /* 0x000fe200078e3cff */
[----:B------:R-:W-:Y:S01]  /*148f0*/  IMAD.X R31, RZ, RZ, R45, P5 ;  /* 0x000000ffff1f7224 */ /* 0x000fe200028e062d */
[----:B------:R-:W-:Y:S02]  /*14900*/  LOP3.LUT R10, R10, R11, RZ, 0x3c, !PT ;  /* 0x0000000b0a0a7212 */ /* 0x000fe400078e3cff */
[----:B------:R-:W-:-:S02]  /*14910*/  LOP3.LUT R48, R49, 0x380, RZ, 0xc0, !PT ;  /* 0x0000038031307812 */ /* 0x000fc400078ec0ff */
[C---:B------:R-:W-:Y:S02]  /*14920*/  IADD3 R61, P3, R44.reuse, 0x4020, RZ ;  /* 0x000040202c3d7810 */ /* 0x040fe40007f7e0ff */
[----:B------:R-:W-:Y:S02]  /*14930*/  IADD3.X R11, RZ, R45, RZ, P4, !PT ;  /* 0x0000002dff0b7210 */ /* 0x000fe400027fe4ff */
[----:B------:R-:W-:Y:S02]  /*14940*/  SHF.R.U64 R5, R5, 0x3, RZ ;  /* 0x0000000305057819 */ /* 0x000fe400000012ff */
[----:B------:R-:W-:Y:S02]  /*14950*/  IADD3 R65, P4, R44, 0x4040, RZ ;  /* 0x000040402c417810 */ /* 0x000fe40007f9e0ff */
[----:B------:R-:W-:Y:S02]  /*14960*/  SHF.R.U64 R38, R38, 0x3, RZ ;  /* 0x0000000326267819 */ /* 0x000fe400000012ff */
[----:B------:R-:W-:-:S02]  /*14970*/  IADD3 R68, P5, R44, 0x4060, RZ ;  /* 0x000040602c447810 */ /* 0x000fc40007fbe0ff */
[----:B------:R-:W-:Y:S01]  /*14980*/  SHF.R.U64 R48, R48, 0x3, RZ ;  /* 0x0000000330307819 */ /* 0x000fe200000012ff */
[--C-:B------:R-:W-:Y:S01]  /*14990*/  IMAD.X R7, RZ, RZ, R45.reuse, P2 ;  /* 0x000000ffff077224 */ /* 0x100fe200010e062d */
[----:B------:R-:W-:Y:S02]  /*149a0*/  LOP3.LUT R60, R61, 0x380, RZ, 0xc0, !PT ;  /* 0x000003803d3c7812 */ /* 0x000fe400078ec0ff */
[----:B------:R-:W-:Y:S01]  /*149b0*/  LOP3.LUT R6, R5, R6, RZ, 0x3c, !PT ;  /* 0x0000000605067212 */ /* 0x000fe200078e3cff */
[----:B------:R-:W-:Y:S01]  /*149c0*/  IMAD.X R5, RZ, RZ, R45, P1 ;  /* 0x000000ffff057224 */ /* 0x000fe200008e062d */
[----:B------:R-:W-:Y:S02]  /*149d0*/  MOV R23, R30 ;  /* 0x0000001e00177202 */ /* 0x000fe40000000f00 */
[----:B------:R-:W-:Y:S02]  /*149e0*/  LOP3.LUT R64, R65, 0x380, RZ, 0xc0, !PT ;  /* 0x0000038041407812 */ /* 0x000fe400078ec0ff */
[----:B------:R-:W-:-:S02]  /*149f0*/  MOV R8, R8 ;  /* 0x0000000800087202 */ /* 0x000fc40000000f00 */
[----:B------:R-:W-:Y:S02]  /*14a00*/  F2FP.F16.F32.PACK_AB R30, R170, R173 ;  /* 0x000000adaa1e723e */ /* 0x000fe400000000ff */
[----:B------:R-:W-:Y:S02]  /*14a10*/  F2FP.F16.F32.PACK_AB R31, R47, R46 ;  /* 0x0000002e2f1f723e */ /* 0x000fe400000000ff */
[----:B------:R-:W-:Y:S01]  /*14a20*/  LOP3.LUT R38, R38, R39, RZ, 0x3c, !PT ;  /* 0x0000002726267212 */ /* 0x000fe200078e3cff */
[--C-:B------:R-:W-:Y:S01]  /*14a30*/  IMAD.X R39, RZ, RZ, R45.reuse, P6 ;  /* 0x000000ffff277224 */ /* 0x100fe200030e062d */
[----:B------:R-:W-:Y:S02]  /*14a40*/  LOP3.LUT R69, R68, 0x380, RZ, 0xc0, !PT ;  /* 0x0000038044457812 */ /* 0x000fe400078ec0ff */
[----:B------:R-:W-:Y:S02]  /*14a50*/  MOV R10, R10 ;  /* 0x0000000a000a7202 */ /* 0x000fe40000000f00 */
[----:B------:R-:W-:Y:S01]  /*14a60*/  LOP3.LUT R48, R48, R49, RZ, 0x3c, !PT ;  /* 0x0000003130307212 */ /* 0x000fe200078e3cff */
[----:B------:R-:W-:Y:S01]  /*14a70*/  IMAD.X R49, RZ, RZ, R45, P0 ;  /* 0x000000ffff317224 */ /* 0x000fe200000e062d */
[----:B------:R-:W-:Y:S01]  /*14a80*/  SHF.R.U64 R60, R60, 0x3, RZ ;  /* 0x000000033c3c7819 */ /* 0x000fe200000012ff */
[----:B------:R0:W-:Y:S01]  /*14a90*/  STSM.16.M88.4 [R8], R28 ;  /* 0x0000001c08007844 */ /* 0x0001e20000000200 */
[----:B------:R-:W-:-:S02]  /*14aa0*/  SHF.R.U64 R64, R64, 0x3, RZ ;  /* 0x0000000340407819 */ /* 0x000fc400000012ff */
[C---:B------:R-:W-:Y:S02]  /*14ab0*/  IADD3 R72, P6, R44.reuse, 0x6000, RZ ;  /* 0x000060002c487810 */ /* 0x040fe40007fde0ff */
[----:B------:R-:W-:Y:S01]  /*14ac0*/  IADD3 R76, P0, R44, 0x6020, RZ ;  /* 0x000060202c4c7810 */ /* 0x000fe20007f1e0ff */
[----:B------:R1:W-:Y:S01]  /*14ad0*/  STSM.16.M88.4 [R10], R32 ;  /* 0x000000200a007844 */ /* 0x0003e20000000200 */
[----:B------:R-:W-:Y:S02]  /*14ae0*/  SHF.R.U64 R69, R69, 0x3, RZ ;  /* 0x0000000345457819 */ /* 0x000fe400000012ff */
[----:B---3--:R-:W-:Y:S02]  /*14af0*/  MOV R24, R4 ;  /* 0x0000000400187202 */ /* 0x008fe40000000f00 */
[----:B------:R-:W-:Y:S02]  /*14b00*/  MOV R44, R6 ;  /* 0x00000006002c7202 */ /* 0x000fe40000000f00 */
[----:B------:R-:W-:-:S02]  /*14b10*/  F2FP.F16.F32.PACK_AB R4, R163, R166 ;  /* 0x000000a6a304723e */ /* 0x000fc400000000ff */
[----:B------:R-:W-:Y:S02]  /*14b20*/  F2FP.F16.F32.PACK_AB R5, R59, R58 ;  /* 0x0000003a3b05723e */ /* 0x000fe400000000ff */
[----:B------:R-:W-:Y:S02]  /*14b30*/  F2FP.F16.F32.PACK_AB R6, R161, R164 ;  /* 0x000000a4a106723e */ /* 0x000fe400000000ff */
[----:B------:R-:W-:Y:S02]  /*14b40*/  F2FP.F16.F32.PACK_AB R7, R63, R62 ;  /* 0x0000003e3f07723e */ /* 0x000fe400000000ff */
[----:B------:R-:W-:Y:S01]  /*14b50*/  LOP3.LUT R60, R60, R61, RZ, 0x3c, !PT ;  /* 0x0000003d3c3c7212 */ /* 0x000fe200078e3cff */
[----:B------:R-:W-:Y:S01]  /*14b60*/  IMAD.X R61, RZ, RZ, R45, P3 ;  /* 0x000000ffff3d7224 */ /* 0x000fe200018e062d */
[----:B------:R-:W-:Y:S02]  /*14b70*/  MOV R38, R38 ;  /* 0x0000002600267202 */ /* 0x000fe40000000f00 */
[----:B0-----:R-:W-:-:S02]  /*14b80*/  F2FP.F16.F32.PACK_AB R8, R159, R162 ;  /* 0x000000a29f08723e */ /* 0x001fc400000000ff */
[----:B------:R-:W-:Y:S02]  /*14b90*/  F2FP.F16.F32.PACK_AB R9, R67, R66 ;  /* 0x000000424309723e */ /* 0x000fe400000000ff */
[----:B-1----:R-:W-:Y:S02]  /*14ba0*/  F2FP.F16.F32.PACK_AB R10, R157, R160 ;  /* 0x000000a09d0a723e */ /* 0x002fe400000000ff */
[----:B------:R-:W-:Y:S02]  /*14bb0*/  F2FP.F16.F32.PACK_AB R11, R71, R70 ;  /* 0x00000046470b723e */ /* 0x000fe400000000ff */
[----:B------:R-:W-:Y:S01]  /*14bc0*/  LOP3.LUT R64, R64, R65, RZ, 0x3c, !PT ;  /* 0x0000004140407212 */ /* 0x000fe200078e3cff */
[--C-:B------:R-:W-:Y:S01]  /*14bd0*/  IMAD.X R65, RZ, RZ, R45.reuse, P4 ;  /* 0x000000ffff417224 */ /* 0x100fe200020e062d */
[----:B------:R-:W-:Y:S01]  /*14be0*/  LOP3.LUT R68, R69, R68, RZ, 0x3c, !PT ;  /* 0x0000004445447212 */ /* 0x000fe200078e3cff */
[----:B------:R-:W-:Y:S01]  /*14bf0*/  IMAD.X R69, RZ, RZ, R45, P5 ;  /* 0x000000ffff457224 */ /* 0x000fe200028e062d */
[----:B------:R-:W-:Y:S01]  /*14c00*/  LOP3.LUT R77, R76, 0x380, RZ, 0xc0, !PT ;  /* 0x000003804c4d7812 */ /* 0x000fe200078ec0ff */
[----:B------:R-:W-:Y:S01]  /*14c10*/  STSM.16.M88.4 [R23], R4 ;  /* 0x0000000417007844 */ /* 0x000fe20000000200 */
[----:B------:R-:W-:-:S02]  /*14c20*/  LOP3.LUT R73, R72, 0x380, RZ, 0xc0, !PT ;  /* 0x0000038048497812 */ /* 0x000fc400078ec0ff */
[----:B------:R-:W-:Y:S02]  /*14c30*/  MOV R48, R48 ;  /* 0x0000003000307202 */ /* 0x000fe40000000f00 */
[----:B------:R-:W-:Y:S02]  /*14c40*/  F2FP.F16.F32.PACK_AB R12, R155, R158 ;  /* 0x0000009e9b0c723e */ /* 0x000fe400000000ff */
[----:B------:R-:W-:Y:S01]  /*14c50*/  F2FP.F16.F32.PACK_AB R14, R154, R156 ;  /* 0x0000009c9a0e723e */ /* 0x000fe200000000ff */
[----:B------:R0:W-:Y:S01]  /*14c60*/  STSM.16.M88.4 [R38], R8 ;  /* 0x0000000826007844 */ /* 0x0001e20000000200 */
[----:B------:R-:W-:Y:S02]  /*14c70*/  MOV R52, R52 ;  /* 0x0000003400347202 */ /* 0x000fe40000000f00 */
[----:B------:R-:W-:Y:S02]  /*14c80*/  F2FP.F16.F32.PACK_AB R28, R81, R80 ;  /* 0x00000050511c723e */ /* 0x000fe400000000ff */
[----:B------:R-:W-:-:S02]  /*14c90*/  F2FP.F16.F32.PACK_AB R29, R83, R82 ;  /* 0x00000052531d723e */ /* 0x000fc400000000ff */
[----:B------:R-:W-:Y:S02]  /*14ca0*/  F2FP.F16.F32.PACK_AB R30, R85, R84 ;  /* 0x00000054551e723e */ /* 0x000fe400000000ff */
[----:B------:R-:W-:Y:S02]  /*14cb0*/  F2FP.F16.F32.PACK_AB R31, R87, R86 ;  /* 0x00000056571f723e */ /* 0x000fe400000000ff */
[----:B------:R-:W-:Y:S02]  /*14cc0*/  MOV R56, R56 ;  /* 0x0000003800387202 */ /* 0x000fe40000000f00 */
[----:B------:R-:W-:Y:S02]  /*14cd0*/  F2FP.F16.F32.PACK_AB R32, R89, R88 ;  /* 0x000000585920723e */ /* 0x000fe400000000ff */
[----:B------:R-:W-:Y:S02]  /*14ce0*/  F2FP.F16.F32.PACK_AB R33, R91, R90 ;  /* 0x0000005a5b21723e */ /* 0x000fe400000000ff */
[----:B------:R-:W-:-:S02]  /*14cf0*/  F2FP.F16.F32.PACK_AB R34, R93, R92 ;  /* 0x0000005c5d22723e */ /* 0x000fc400000000ff */
[----:B------:R-:W-:Y:S02]  /*14d00*/  F2FP.F16.F32.PACK_AB R35, R95, R94 ;  /* 0x0000005e5f23723e */ /* 0x000fe400000000ff */
[----:B------:R-:W-:Y:S02]  /*14d10*/  SHF.R.U64 R77, R77, 0x3, RZ ;  /* 0x000000034d4d7819 */ /* 0x000fe400000012ff */
[----:B------:R-:W-:Y:S02]  /*14d20*/  MOV R60, R60 ;  /* 0x0000003c003c7202 */ /* 0x000fe40000000f00 */
[----:B0-----:R-:W-:Y:S02]  /*14d30*/  F2FP.F16.F32.PACK_AB R38, R101, R100 ;  /* 0x000000646526723e */ /* 0x001fe400000000ff */
[----:B------:R-:W-:Y:S01]  /*14d40*/  F2FP.F16.F32.PACK_AB R39, R103, R102 ;  /* 0x000000666727723e */ /* 0x000fe200000000ff */
[----:B------:R-:W-:Y:S01]  /*14d50*/  STSM.16.M88.4 [R48], R12 ;  /* 0x0000000c30007844 */ /* 0x000fe20000000200 */
[----:B------:R-:W-:-:S02]  /*14d60*/  SHF.R.U64 R73, R73, 0x3, RZ ;  /* 0x0000000349497819 */ /* 0x000fc400000012ff */
[----:B------:R-:W-:Y:S01]  /*14d70*/  MOV R64, R64 ;  /* 0x0000004000407202 */ /* 0x000fe20000000f00 */
[----:B------:R0:W-:Y:S01]  /*14d80*/  STSM.16.M88.4 [R52], R28 ;  /* 0x0000001c34007844 */ /* 0x0001e20000000200 */
[----:B------:R-:W-:Y:S02]  /*14d90*/  MOV R68, R68 ;  /* 0x0000004400447202 */ /* 0x000fe40000000f00 */
[----:B------:R-:W-:Y:S02]  /*14da0*/  F2FP.F16.F32.PACK_AB R4, R113, R112 ;  /* 0x000000707104723e */ /* 0x000fe400000000ff */
[----:B------:R-:W-:Y:S02]  /*14db0*/  F2FP.F16.F32.PACK_AB R5, R115, R114 ;  /* 0x000000727305723e */ /* 0x000fe400000000ff */
[----:B------:R-:W-:Y:S02]  /*14dc0*/  F2FP.F16.F32.PACK_AB R6, R117, R116 ;  /* 0x000000747506723e */ /* 0x000fe400000000ff */
[----:B------:R-:W-:Y:S01]  /*14dd0*/  F2FP.F16.F32.PACK_AB R7, R119, R118 ;  /* 0x000000767707723e */ /* 0x000fe200000000ff */
[----:B------:R-:W-:Y:S01]  /*14de0*/  STSM.16.M88.4 [R56], R32 ;  /* 0x0000002038007844 */ /* 0x000fe20000000200 */
[----:B------:R-:W-:Y:S01]  /*14df0*/  LOP3.LUT R76, R77, R76, RZ, 0x3c, !PT ;  /* 0x0000004c4d4c7212 */ /* 0x000fe200078e3cff */
[--C-:B------:R-:W-:Y:S01]  /*14e00*/  IMAD.X R77, RZ, RZ, R45.reuse, P0 ;  /* 0x000000ffff4d7224 */ /* 0x100fe200000e062d */
[----:B------:R-:W-:Y:S01]  /*14e10*/  LOP3.LUT R72, R73, R72, RZ, 0x3c, !PT ;  /* 0x0000004849487212 */ /* 0x000fe200078e3cff */
[----:B------:R-:W-:Y:S01]  /*14e20*/  STSM.16.M88.4 [R60], R36 ;  /* 0x000000243c007844 */ /* 0x000fe20000000200 */
[----:B------:R-:W-:Y:S01]  /*14e30*/  IMAD.X R73, RZ, RZ, R45, P6 ;  /* 0x000000ffff497224 */ /* 0x000fe200030e062d */
[----:B------:R-:W-:Y:S01]  /*14e40*/  ISETP.NE.U32.AND P0, PT, RZ, UR4, PT ;  /* 0x00000004ff007c0c */ /* 0x000fe2000bf05070 */
[----:B0-----:R-:W2:Y:S01]  /*14e50*/  LDC.64 R28, c[0x0][0xc00] ;  /* 0x00030000ff1c7b82 */ /* 0x001ea20000000a00 */
[----:B------:R-:W-:Y:S04]  /*14e60*/  STSM.16.M88.4 [R64], R40 ;  /* 0x0000002840007844 */ /* 0x000fe80000000200 */
[----:B------:R0:W-:Y:S01]  /*14e70*/  STSM.16.M88.4 [R68], R4 ;  /* 0x0000000444007844 */ /* 0x0001e20000000200 */
[----:B------:R-:W-:Y:S01]  /*14e80*/  ISETP.NE.AND.EX P0, PT, RZ, UR5, PT, P0 ;  /* 0x00000005ff007c0c */ /* 0x000fe2000bf05300 */
[----:B------:R-:W-:Y:S01]  /*14e90*/  ULDC.64 UR4, c[0x0][0xc08] ;  /* 0x0003020000047ab9 */ /* 0x000fe20000000a00 */
[----:B------:R-:W-:-:S02]  /*14ea0*/  MOV R72, R72 ;  /* 0x0000004800487202 */ /* 0x000fc40000000f00 */
[----:B------:R-:W-:Y:S02]  /*14eb0*/  F2FP.F16.F32.PACK_AB R8, R121, R120 ;  /* 0x000000787908723e */ /* 0x000fe400000000ff */
[----:B------:R-:W-:Y:S02]  /*14ec0*/  F2FP.F16.F32.PACK_AB R9, R123, R122 ;  /* 0x0000007a7b09723e */ /* 0x000fe400000000ff */
[----:B------:R-:W-:Y:S02]  /*14ed0*/  F2FP.F16.F32.PACK_AB R10, R125, R124 ;  /* 0x0000007c7d0a723e */ /* 0x000fe400000000ff */
[----:B------:R-:W-:Y:S01]  /*14ee0*/  F2FP.F16.F32.PACK_AB R11, R127, R126 ;  /* 0x0000007e7f0b723e */ /* 0x000fe200000000ff */
[----:B0-----:R-:W-:Y:S01]  /*14ef0*/  IMAD R5, R98, 0x40, R208 ;  /* 0x0000004062057824 */ /* 0x001fe200078e02d0 */
[----:B------:R-:W-:-:S03]  /*14f00*/  ISETP.NE.U32.AND P6, PT, RZ, UR4, PT ;  /* 0x00000004ff007c0c */ /* 0x000fc6000bfc5070 */
[----:B------:R-:W-:Y:S01]  /*14f10*/  IMAD.WIDE R4, R5, 0x2, R20 ;  /* 0x0000000205047825 */ /* 0x000fe200078e0214 */
[----:B------:R0:W-:Y:S01]  /*14f20*/  STSM.16.M88.4 [R72], R8 ;  /* 0x0000000848007844 */ /* 0x0001e20000000200 */
[----:B------:R-:W-:Y:S02]  /*14f30*/  ISETP.NE.AND.EX P6, PT, RZ, UR5, PT, P6 ;  /* 0x00000005ff007c0c */ /* 0x000fe4000bfc5360 */
[----:B------:R-:W-:Y:S02]  /*14f40*/  MOV R76, R76 ;  /* 0x0000004c004c7202 */ /* 0x000fe40000000f00 */
[----:B------:R-:W-:Y:S02]  /*14f50*/  F2FP.F16.F32.PACK_AB R12, R129, R128 ;  /* 0x00000080810c723e */ /* 0x000fe400000000ff */
[----:B0-----:R-:W-:-:S04]  /*14f60*/  IADD3 R11, P1, R4, 0x1000, RZ ;  /* 0x00001000040b7810 */ /* 0x001fc80007f3e0ff */
[----:B------:R-:W-:Y:S02]  /*14f70*/  LOP3.LUT R8, R11, 0x380, RZ, 0xc0, !PT ;  /* 0x000003800b087812 */ /* 0x000fe400078ec0ff */
[----:B------:R-:W-:Y:S02]  /*14f80*/  F2FP.F16.F32.PACK_AB R13, R131, R130 ;  /* 0x00000082830d723e */ /* 0x000fe400000000ff */
[----:B------:R-:W-:Y:S02]  /*14f90*/  SHF.R.U64 R8, R8, 0x3, RZ ;  /* 0x0000000308087819 */ /* 0x000fe400000012ff */
[----:B------:R-:W-:Y:S02]  /*14fa0*/  F2FP.F16.F32.PACK_AB R14, R133, R132 ;  /* 0x00000084850e723e */ /* 0x000fe400000000ff */
[----:B------:R-:W-:Y:S02]  /*14fb0*/  F2FP.F16.F32.PACK_AB R15, R135, R134 ;  /* 0x00000086870f723e */ /* 0x000fe400000000ff */
[----:B------:R-:W-:-:S02]  /*14fc0*/  LOP3.LUT R8, R8, R11, RZ, 0x3c, !PT ;  /* 0x0000000b08087212 */ /* 0x000fc400078e3cff */
[----:B------:R-:W0:Y:S01]  /*14fd0*/  @P6 LDC.64 R10, c[0x0][0xc08] ;  /* 0x00030200ff0a6b82 */ /* 0x000e220000000a00 */
[----:B------:R1:W-:Y:S04]  /*14fe0*/  STSM.16.M88.4 [R76], R12 ;  /* 0x0000000c4c007844 */ /* 0x0003e80000000200 */
[----:B------:R-:W-:Y:S04]  /*14ff0*/  STSM.16.M88.4 [R24], R136 ;  /* 0x0000008818007844 */ /* 0x000fe80000000200 */
[----:B------:R3:W-:Y:S01]  /*15000*/  STSM.16.M88.4 [R44], R144 ;  /* 0x000000902c007844 */ /* 0x0007e20000000200 */
[----:B------:R-:W-:Y:S01]  /*15010*/  ULDC UR4, c[0x0][0xa88] ;  /* 0x0002a20000047ab9 */ /* 0x000fe20000000800 */
[----:B------:R-:W-:-:S02]  /*15020*/  IMAD.MOV.U32 R80, RZ, RZ, RZ ;  /* 0x000000ffff507224 */ /* 0x000fc400078e00ff */
[----:B------:R-:W-:Y:S02]  /*15030*/  IMAD.U32 R23, RZ, RZ, UR4 ;  /* 0x00000004ff177e24 */ /* 0x000fe4000f8e00ff */
[C---:B--2---:R-:W-:Y:S01]  /*15040*/  IMAD.WIDE R6, R50.reuse, 0x4, R28 ;  /* 0x0000000432067825 */ /* 0x044fe200078e021c */
[----:B------:R-:W-:Y:S03]  /*15050*/  BAR.SYNC.DEFER_BLOCKING 0x1, 0x100 ;  /* 0x0044000000007b1d */ /* 0x000fe60000010000 */
[----:B0-----:R-:W-:-:S03]  /*15060*/  @P6 IMAD.WIDE R10, R50, 0x4, R10 ;  /* 0x00000004320a6825 */ /* 0x001fc600078e020a */
[----:B------:R0:W5:Y:S04]  /*15070*/  @P0 LDG.E R80, desc[UR42][R6.64] ;  /* 0x0000002a06500981 */ /* 0x000168000c1e1900 */
[----:B------:R0:W5:Y:S01]  /*15080*/  @P6 LDG.E R23, desc[UR42][R10.64] ;  /* 0x0000002a0a176981 */ /* 0x000162000c1e1900 */
[C---:B------:R-:W-:Y:S02]  /*15090*/  IADD3 R9, P2, R4.reuse, 0x2000, RZ ;  /* 0x0000200004097810 */ /* 0x040fe40007f5e0ff */
[C---:B------:R-:W-:Y:S02]  /*150a0*/  IADD3 R29, P3, R4.reuse, 0x3000, RZ ;  /* 0x00003000041d7810 */ /* 0x040fe40007f7e0ff */
[----:B------:R-:W-:Y:S02]  /*150b0*/  IADD3 R33, P4, R4, 0x4000, RZ ;  /* 0x0000400004217810 */ /* 0x000fe40007f9e0ff */
[----:B-1----:R-:W-:-:S02]  /*150c0*/  LOP3.LUT R12, R9, 0x380, RZ, 0xc0, !PT ;  /* 0x00000380090c7812 */ /* 0x002fc400078ec0ff */
[----:B------:R-:W-:Y:S02]  /*150d0*/  LOP3.LUT R28, R29, 0x380, RZ, 0xc0, !PT ;  /* 0x000003801d1c7812 */ /* 0x000fe400078ec0ff */
[----:B------:R-:W-:Y:S02]  /*150e0*/  LOP3.LUT R32, R33, 0x380, RZ, 0xc0, !PT ;  /* 0x0000038021207812 */ /* 0x000fe400078ec0ff */
[----:B------:R-:W-:Y:S02]  /*150f0*/  SHF.R.U64 R12, R12, 0x3, RZ ;  /* 0x000000030c0c7819 */ /* 0x000fe400000012ff */
[----:B------:R-:W-:Y:S02]  /*15100*/  SHF.R.U64 R28, R28, 0x3, RZ ;  /* 0x000000031c1c7819 */ /* 0x000fe400000012ff */
[----:B------:R-:W-:Y:S01]  /*15110*/  SHF.R.U64 R32, R32, 0x3, RZ ;  /* 0x0000000320207819 */ /* 0x000fe200000012ff */
        /* <DEDUP_REMOVED lines=11> */
[----:B------:R-:W-:Y:S02]  /*151d0*/  IADD3 R53, P4, R4, 0x9000, RZ ;  /* 0x0000900004357810 */ /* 0x000fe40007f9e0ff */
[----:B------:R-:W-:Y:S02]  /*151e0*/  P2R R14, PR, RZ, 0x20 ;  /* 0x00000020ff0e7803 */ /* 0x000fe40000000000 */
[----:B------:R-:W-:-:S02]  /*151f0*/  LOP3.LUT R36, R37, 0x380, RZ, 0xc0, !PT ;  /* 0x0000038025247812 */ /* 0x000fc400078ec0ff */
[----:B------:R-:W-:Y:S02]  /*15200*/  LOP3.LUT R40, R41, 0x380, RZ, 0xc0, !PT ;  /* 0x0000038029287812 */ /* 0x000fe400078ec0ff */
[----:B---3--:R-:W-:Y:S02]  /*15210*/  LOP3.LUT R44, R45, 0x380, RZ, 0xc0, !PT ;  /* 0x000003802d2c7812 */ /* 0x008fe400078ec0ff */
[----:B------:R-:W-:Y:S02]  /*15220*/  LOP3.LUT R48, R49, 0x380, RZ, 0xc0, !PT ;  /* 0x0000038031307812 */ /* 0x000fe400078ec0ff */
[----:B------:R-:W-:Y:S02]  /*15230*/  LOP3.LUT R52, R53, 0x380, RZ, 0xc0, !PT ;  /* 0x0000038035347812 */ /* 0x000fe400078ec0ff */
[----:B------:R-:W-:Y:S02]  /*15240*/  IADD3 R57, P5, R4, 0xa000, RZ ;  /* 0x0000a00004397810 */ /* 0x000fe40007fbe0ff */
[----:B------:R-:W-:-:S02]  /*15250*/  SHF.R.U64 R36, R36, 0x3, RZ ;  /* 0x0000000324247819 */ /* 0x000fc400000012ff */
[----:B------:R-:W-:Y:S02]  /*15260*/  SHF.R.U64 R40, R40, 0x3, RZ ;  /* 0x0000000328287819 */ /* 0x000fe400000012ff */
[----:B------:R-:W-:Y:S02]  /*15270*/  LOP3.LUT R56, R57, 0x380, RZ, 0xc0, !PT ;  /* 0x0000038039387812 */ /* 0x000fe400078ec0ff */
        /* <DEDUP_REMOVED lines=8> */
[----:B------:R-:W-:Y:S01]  /*15300*/  SHF.R.U64 R56, R56, 0x3, RZ ;  /* 0x0000000338387819 */ /* 0x000fe200000012ff */
[----:B0-----:R-:W-:Y:S06]  /*15310*/  @P6 BRA `(.L_x_2698) ;  /* 0x0000000000106947 */ /* 0x001fec0003800000 */
[----:B------:R-:W-:Y:S05]  /*15320*/  @!P0 BRA `(.L_x_2698) ;  /* 0x00000000000c8947 */ /* 0x000fea0003800000 */
[----:B------:R-:W2:Y:S04]  /*15330*/  LDG.E R10, desc[UR42][R6.64] ;  /* 0x0000002a060a7981 */ /* 0x000ea8000c1e1900 */
[----:B-----5:R-:W2:Y:S02]  /*15340*/  LDG.E R23, desc[UR42][R6.64+0x4] ;  /* 0x0000042a06177981 */ /* 0x020ea4000c1e1900 */
[----:B--2---:R-:W-:-:S07]  /*15350*/  IMAD.IADD R23, R23, 0x1, -R10 ;  /* 0x0000000117177824 */ /* 0x004fce00078e0a0a */
.L_x_2698:
[----:B------:R-:W2:Y:S01]  /*15360*/  LDL R86, [R1+0x4c] ;  /* 0x00004c0001567983 */ /* 0x000ea20000100800 */
[----:B------:R-:W-:Y:S01]  /*15370*/  ISETP.NE.AND P6, PT, R14, RZ, PT ;  /* 0x000000ff0e00720c */ /* 0x000fe20003fc5270 */
[----:B------:R-:W0:Y:S02]  /*15380*/  S2R R7, SR_TID.X ;  /* 0x0000000000077919 */ /* 0x000e240000002100 */
[----:B0-----:R-:W-:-:S05]  /*15390*/  VIADD R7, R7, 0xffffff80 ;  /* 0xffffff8007077836 */ /* 0x001fca0000000000 */
[----:B------:R-:W-:-:S04]  /*153a0*/  SHF.R.S32.HI R6, RZ, 0x1f, R7 ;  /* 0x0000001fff067819 */ /* 0x000fc80000011407 */
[----:B------:R-:W-:-:S04]  /*153b0*/  LEA.HI R6, R6, R7, RZ, 0x7 ;  /* 0x0000000706067211 */ /* 0x000fc800078f38ff */
[----:B------:R-:W-:-:S06]  /*153c0*/  SHF.R.S32.HI R6, RZ, 0x7, R6 ;  /* 0x00000007ff067819 */ /* 0x000fcc0000011406 */
[----:B------:R-:W0:Y:S01]  /*153d0*/  SHFL.IDX PT, R6, R6, RZ, 0x1f ;  /* 0x00001fff06067589 */ /* 0x000e2200000e0000 */
[--C-:B------:R-:W-:Y:S01]  /*153e0*/  IMAD.X R53, RZ, RZ, R5.reuse, P4 ;  /* 0x000000ffff357224 */ /* 0x100fe200020e0605 */
[----:B------:R-:W-:Y:S01]  /*153f0*/  LOP3.LUT R56, R56, R57, RZ, 0x3c, !PT ;  /* 0x0000003938387212 */ /* 0x000fe200078e3cff */
        /* <DEDUP_REMOVED lines=8> */
[----:B------:R-:W-:Y:S02]  /*15480*/  IADD3.X R57, RZ, R5, RZ, P5, !PT ;  /* 0x00000005ff397210 */ /* 0x000fe40002ffe4ff */
[----:B------:R-:W-:Y:S02]  /*15490*/  IADD3 R7, P5, R4, 0xf000, RZ ;  /* 0x0000f00004077810 */ /* 0x000fe40007fbe0ff */
[----:B------:R-:W-:Y:S02]  /*154a0*/  LOP3.LUT R60, R61, 0x380, RZ, 0xc0, !PT ;  /* 0x000003803d3c7812 */ /* 0x000fe400078ec0ff */
[----:B------:R-:W-:Y:S02]  /*154b0*/  LOP3.LUT R64, R65, 0x380, RZ, 0xc0, !PT ;  /* 0x0000038041407812 */ /* 0x000fe400078ec0ff */
[----:B0-----:R-:W-:Y:S02]  /*154c0*/  ISETP.NE.AND P4, PT, R6, RZ, PT ;  /* 0x000000ff0600720c */ /* 0x001fe40003f85270 */
        /* <DEDUP_REMOVED lines=10> */
[----:B------:R-:W-:Y:S01]  /*15570*/  SHF.R.S32.HI R24, RZ, 0x1f, R50 ;  /* 0x0000001fff187819 */ /* 0x000fe20000011432 */
        /* <DEDUP_REMOVED lines=10> */
[----:B------:R-:W-:Y:S02]  /*15620*/  LOP3.LUT R76, R6, R7, RZ, 0x3c, !PT ;  /* 0x00000007064c7212 */ /* 0x000fe400078e3cff */
[----:B------:R-:W-:Y:S02]  /*15630*/  SEL R81, R50, RZ, !P0 ;  /* 0x000000ff32517207 */ /* 0x000fe40004000000 */
[----:B------:R-:W-:Y:S02]  /*15640*/  SEL R24, R24, RZ, !P0 ;  /* 0x000000ff18187207 */ /* 0x000fe40004000000 */
[----:B-----5:R-:W-:Y:S02]  /*15650*/  SHF.R.S32.HI R21, RZ, 0x1f, R80 ;  /* 0x0000001fff157819 */ /* 0x020fe40000011450 */
[----:B--2---:R-:W-:Y:S01]  /*15660*/  SHF.R.S32.HI R82, RZ, 0x1f, R86 ;  /* 0x0000001fff527819 */ /* 0x004fe20000011456 */
[----:B------:R-:W-:Y:S06]  /*15670*/  @P4 BRA `(.L_x_2699) ;  /* 0x0000000000b84947 */ /* 0x000fec0003800000 */
[----:B------:R-:W2:Y:S01]  /*15680*/  LDL R10, [R1] ;  /* 0x00000000010a7983 */ /* 0x000ea20000100800 */
[----:B------:R-:W0:Y:S01]  /*15690*/  LDC R30, c[0x0][0xbe8] ;  /* 0x0002fa00ff1e7b82 */ /* 0x000e220000000800 */
[----:B------:R-:W-:Y:S01]  /*156a0*/  ULDC.64 UR4, c[0x0][0xb90] ;  /* 0x0002e40000047ab9 */ /* 0x000fe20000000a00 */
[----:B------:R-:W-:Y:S02]  /*156b0*/  IMAD.MOV.U32 R20, RZ, RZ, R80 ;  /* 0x000000ffff147224 */ /* 0x000fe400078e0050 */
[----:B------:R-:W-:Y:S02]  /*156c0*/  IMAD.MOV R35, RZ, RZ, -R201 ;  /* 0x000000ffff237224 */ /* 0x000fe400078e0ac9 */
[----:B------:R-:W-:-:S04]  /*156d0*/  IMAD.WIDE.U32 R6, R86, UR4, R20 ;  /* 0x0000000456067c25 */ /* 0x000fc8000f8e0014 */
[----:B------:R-:W-:Y:S01]  /*156e0*/  IMAD.IADD R34, R198, 0x1, R199 ;  /* 0x00000001c6227824 */ /* 0x000fe200078e02c7 */
[----:B0-----:R-:W-:-:S13]  /*156f0*/  ISETP.NE.AND P0, PT, R30, 0x1, PT ;  /* 0x000000011e00780c */ /* 0x001fda0003f05270 */
[----:B------:R-:W0:Y:S08]  /*15700*/  @P0 LDC R11, c[0x0][0xbec] ;  /* 0x0002fb00ff0b0b82 */ /* 0x000e300000000800 */
[----:B------:R-:W1:Y:S01]  /*15710*/  @P0 LDC R31, c[0x0][0xbf0] ;  /* 0x0002fc00ff1f0b82 */ /* 0x000e620000000800 */
[----:B--2---:R-:W-:Y:S02]  /*15720*/  IMAD.IADD R14, R10, 0x1, R199 ;  /* 0x000000010a0e7824 */ /* 0x004fe400078e02c7 */
[----:B------:R-:W-:-:S04]  /*15730*/  IMAD R10, R82, UR4, RZ ;  /* 0x00000004520a7c24 */ /* 0x000fc8000f8e02ff */
[----:B------:R-:W-:Y:S01]  /*15740*/  IMAD R15, R86, UR5, R10 ;  /* 0x00000005560f7c24 */ /* 0x000fe2000f8e020a */
[----:B------:R-:W-:Y:S01]  /*15750*/  ULDC.64 UR4, c[0x0][0xb98] ;  /* 0x0002e60000047ab9 */ /* 0x000fe20000000a00 */
[----:B0-----:R-:W-:-:S04]  /*15760*/  @P0 IMAD.HI.U32 R10, R14, R11, RZ ;  /* 0x0000000b0e0a0227 */ /* 0x001fc800078e00ff */
[----:B------:R-:W-:Y:S01]  /*15770*/  IMAD.MOV.U32 R11, RZ, RZ, R14 ;  /* 0x000000ffff0b7224 */ /* 0x000fe200078e000e */
[----:B-1----:R-:W-:Y:S01]  /*15780*/  @P0 SHF.R.U32.HI R11, RZ, R31, R10 ;  /* 0x0000001fff0b0219 */ /* 0x002fe2000001160a */
        /* <DEDUP_REMOVED lines=11> */
[----:B------:R-:W-:Y:S01]  /*15840*/  IMAD R31, R23, R30, RZ ;  /* 0x0000001e171f7224 */ /* 0x000fe200078e02ff */
[----:B------:R-:W-:Y:S01]  /*15850*/  IADD3 R14, R34, 0x8, RZ ;  /* 0x00000008220e7810 */ /* 0x000fe20007ffe0ff */
        /* <DEDUP_REMOVED lines=13> */
[----:B------:R-:W1:Y:S06]  /*15930*/  SHFL.IDX PT, R11, R20, 0x1, 0x1c1f ;  /* 0x003c1f00140b7f89 */ /* 0x000e6c00000e0000 */
[----:B0-----:R0:W-:Y:S04]  /*15940*/  @!P1 ST.E desc[UR42][R6.64], R0 ;  /* 0x0000000006009985 */ /* 0x0011e8000c10192a */
[----:B-1----:R0:W-:Y:S02]  /*15950*/  @!P0 ST.E desc[UR42][R10.64], R3 ;  /* 0x000000030a008985 */ /* 0x0021e4000c10192a */
.L_x_2699:
[----:B------:R-:W1:Y:S01]  /*15960*/  LDC R84, c[0x0][0xbe8] ;  /* 0x0002fa00ff547b82 */ /* 0x000e620000000800 */
[----:B------:R-:W-:Y:S01]  /*15970*/  ULDC.64 UR4, c[0x0][0xaa0] ;  /* 0x0002a80000047ab9 */ /* 0x000fe20000000a00 */
[----:B0-----:R-:W5:Y:S01]  /*15980*/  LD.E.128 R4, desc[UR42][R4.64] ;  /* 0x0000002a04047980 */ /* 0x001f62000c101d00 */
[----:B------:R-:W-:-:S03]  /*15990*/  IMAD R21, R21, UR4, RZ ;  /* 0x0000000415157c24 */ /* 0x000fc6000f8e02ff */
[----:B------:R-:W5:Y:S01]  /*159a0*/  LD.E.128 R8, desc[UR42][R8.64] ;  /* 0x0000002a08087980 */ /* 0x000f62000c101d00 */
[C---:B------:R-:W-:Y:S02]  /*159b0*/  IMAD R3, R80.reuse, UR5, R21 ;  /* 0x0000000550037c24 */ /* 0x040fe4000f8e0215 */
[----:B------:R-:W-:Y:S01]  /*159c0*/  IMAD.WIDE.U32 R20, R80, UR4, RZ ;  /* 0x0000000450147c25 */ /* 0x000fe2000f8e00ff */
[----:B------:R-:W-:Y:S01]  /*159d0*/  SHF.R.S32.HI R0, RZ, 0x1f, R97 ;  /* 0x0000001fff007819 */ /* 0x000fe20000011461 */
[----:B------:R-:W-:Y:S01]  /*159e0*/  ULDC.64 UR4, c[0x0][0xae8] ;  /* 0x0002ba0000047ab9 */ /* 0x000fe20000000a00 */
[----:B------:R-:W5:Y:S04]  /*159f0*/  LD.E.128 R12, desc[UR42][R12.64] ;  /* 0x0000002a0c0c7980 */ /* 0x000f68000c101d00 */
[----:B------:R-:W5:Y:S04]  /*15a00*/  LD.E.128 R28, desc[UR42][R28.64] ;  /* 0x0000002a1c1c7980 */ /* 0x000f68000c101d00 */
[----:B------:R-:W5:Y:S01]  /*15a10*/  LD.E.128 R32, desc[UR42][R32.64] ;  /* 0x0000002a20207980 */ /* 0x000f62000c101d00 */
[----:B-1----:R-:W-:Y:S01]  /*15a20*/  ISETP.NE.AND P1, PT, R84, 0x1, PT ;  /* 0x000000015400780c */ /* 0x002fe20003f25270 */
[----:B------:R-:W-:-:S02]  /*15a30*/  IMAD.IADD R21, R21, 0x1, R3 ;  /* 0x0000000115157824 */ /* 0x000fc400078e0203 */
[----:B------:R-:W5:Y:S01]  /*15a40*/  LD.E.128 R36, desc[UR42][R36.64] ;  /* 0x0000002a24247980 */ /* 0x000f62000c101d00 */
[----:B------:R-:W0:Y:S01]  /*15a50*/  LDC R3, c[0x0][0xac8] ;  /* 0x0002b200ff037b82 */ /* 0x000e220000000800 */
[----:B------:R-:W-:Y:S02]  /*15a60*/  LEA.HI R0, R0, R97, RZ, 0x3 ;  /* 0x0000006100007211 */ /* 0x000fe400078f18ff */
[----:B------:R-:W5:Y:S04]  /*15a70*/  LD.E.128 R40, desc[UR42][R40.64] ;  /* 0x0000002a28287980 */ /* 0x000f68000c101d00 */
[----:B------:R-:W5:Y:S02]  /*15a80*/  LD.E.128 R44, desc[UR42][R44.64] ;  /* 0x0000002a2c2c7980 */ /* 0x000f64000c101d00 */
[----:B------:R-:W1:Y:S01]  /*15a90*/  @P1 LDC R85, c[0x0][0xbec] ;  /* 0x0002fb00ff551b82 */ /* 0x000e620000000800 */
[----:B------:R-:W-:Y:S01]  /*15aa0*/  LOP3.LUT R0, R0, 0xfffffff8, RZ, 0xc0, !PT ;  /* 0xfffffff800007812 */ /* 0x000fe200078ec0ff */
[----:B------:R-:W5:Y:S04]  /*15ab0*/  LD.E.128 R48, desc[UR42][R48.64] ;  /* 0x0000002a30307980 */ /* 0x000f68000c101d00 */
[----:B------:R-:W5:Y:S02]  /*15ac0*/  LD.E.128 R52, desc[UR42][R52.64] ;  /* 0x0000002a34347980 */ /* 0x000f64000c101d00 */
[----:B------:R-:W2:Y:S01]  /*15ad0*/  @P1 LDC R87, c[0x0][0xbf0] ;  /* 0x0002fc00ff571b82 */ /* 0x000ea20000000800 */
[----:B------:R-:W-:Y:S01]  /*15ae0*/  IMAD.IADD R0, R97, 0x1, -R0 ;  /* 0x0000000161007824 */ /* 0x000fe200078e0a00 */
[----:B------:R-:W5:Y:S01]  /*15af0*/  LD.E.128 R56, desc[UR42][R56.64] ;  /* 0x0000002a38387980 */ /* 0x000f62000c101d00 */
[----:B------:R-:W-:-:S02]  /*15b00*/  IMAD R82, R82, UR4, RZ ;  /* 0x0000000452527c24 */ /* 0x000fc4000f8e02ff */
[----:B------:R-:W-:Y:S01]  /*15b10*/  IMAD R0, R0, 0x20, R98 ;  /* 0x0000002000007824 */ /* 0x000fe200078e0262 */
[----:B------:R-:W5:Y:S01]  /*15b20*/  LD.E.128 R60, desc[UR42][R60.64] ;  /* 0x0000002a3c3c7980 */ /* 0x000f62000c101d00 */
[C---:B------:R-:W-:Y:S02]  /*15b30*/  IMAD R83, R86.reuse, UR5, R82 ;  /* 0x0000000556537c24 */ /* 0x040fe4000f8e0252 */
[----:B------:R-:W-:Y:S01]  /*15b40*/  IMAD.WIDE.U32 R20, R86, UR4, R20 ;  /* 0x0000000456147c25 */ /* 0x000fe2000f8e0014 */
[----:B------:R-:W-:Y:S01]  /*15b50*/  ULDC.64 UR4, c[0x0][0xaf0] ;  /* 0x0002bc0000047ab9 */ /* 0x000fe20000000a00 */
[----:B------:R-:W5:Y:S02]  /*15b60*/  LD.E.128 R64, desc[UR42][R64.64] ;  /* 0x0000002a40407980 */ /* 0x000f64000c101d00 */
[----:B------:R-:W-:Y:S02]  /*15b70*/  VIADD R103, R208, 0x40 ;  /* 0x00000040d0677836 */ /* 0x000fe40000000000 */
[----:B------:R-:W-:Y:S01]  /*15b80*/  IMAD.IADD R80, R199, 0x1, R0 ;  /* 0x00000001c7507824 */ /* 0x000fe200078e0200 */
[----:B------:R-:W5:Y:S01]  /*15b90*/  LD.E.128 R68, desc[UR42][R68.64] ;  /* 0x0000002a44447980 */ /* 0x000f62000c101d00 */
[----:B------:R-:W-:Y:S01]  /*15ba0*/  IMAD.IADD R21, R21, 0x1, R83 ;  /* 0x0000000115157824 */ /* 0x000fe200078e0253 */
[----:B0-----:R-:W-:Y:S01]  /*15bb0*/  ISETP.GE.AND P0, PT, R103, R3, PT ;  /* 0x000000036700720c */ /* 0x001fe20003f06270 */
[----:B------:R-:W-:Y:S01]  /*15bc0*/  IMAD R24, R24, UR4, RZ ;  /* 0x0000000418187c24 */ /* 0x000fe2000f8e02ff */
[----:B------:R-:W5:Y:S01]  /*15bd0*/  LD.E.128 R72, desc[UR42][R72.64] ;  /* 0x0000002a48487980 */ /* 0x000f62000c101d00 */
[----:B-1----:R-:W-:-:S03]  /*15be0*/  @P1 IMAD.HI.U32 R0, R80, R85, RZ ;  /* 0x0000005550001227 */ /* 0x002fc600078e00ff */
[----:B------:R-:W5:Y:S01]  /*15bf0*/  LD.E.128 R76, desc[UR42][R76.64] ;  /* 0x0000002a4c4c7980 */ /* 0x000f62000c101d00 */
[C---:B------:R-:W-:Y:S01]  /*15c00*/  VIADD R101, R208.reuse, 0x80 ;  /* 0x00000080d0657836 */ /* 0x040fe20000000000 */
[----:B------:R-:W-:Y:S01]  /*15c10*/  BSSY B1, `(.L_x_2700) ;  /* 0x0000073000017945 */ /* 0x000fe20003800000 */
[C---:B------:R-:W-:Y:S01]  /*15c20*/  IMAD R83, R81.reuse, UR5, R24 ;  /* 0x0000000551537c24 */ /* 0x040fe2000f8e0218 */
[----:B------:R-:W-:Y:S01]  /*15c30*/  SEL R24, RZ, 0xffffffff, P0 ;  /* 0xffffffffff187807 */ /* 0x000fe20000000000 */
[----:B------:R-:W-:Y:S01]  /*15c40*/  IMAD.WIDE.U32 R20, R81, UR4, R20 ;  /* 0x0000000451147c25 */ /* 0x000fe2000f8e0014 */
[----:B------:R-:W-:Y:S01]  /*15c50*/  ISETP.GE.AND P0, PT, R101, R3, PT ;  /* 0x000000036500720c */ /* 0x000fe20003f06270 */
[----:B------:R-:W-:Y:S01]  /*15c60*/  ULDC.64 UR4, c[0x0][0xae0] ;  /* 0x0002b80000047ab9 */ /* 0x000fe20000000a00 */
[----:B------:R-:W-:Y:S01]  /*15c70*/  @!PT LDS RZ, [RZ] ;  /* 0x00000000fffff984 */ /* 0x000fe20000000800 */
[----:B------:R-:W-:Y:S01]  /*15c80*/  @!PT LDS RZ, [RZ] ;  /* 0x00000000fffff984 */ /* 0x000fe20000000800 */
[----:B------:R-:W-:Y:S01]  /*15c90*/  @!PT LDS RZ, [RZ] ;  /* 0x00000000fffff984 */ /* 0x000fe20000000800 */
[----:B------:R-:W-:Y:S01]  /*15ca0*/  @!PT LDS RZ, [RZ] ;  /* 0x00000000fffff984 */ /* 0x000fe20000000800 */
[----:B------:R0:W-:Y:S06]  /*15cb0*/  MEMBAR.ALL.CTA ;  /* 0x0000000000007992 */ /* 0x0001ec0000008000 */
[----:B0-----:R-:W0:Y:S01]  /*15cc0*/  FENCE.VIEW.ASYNC.S ;  /* 0x00000000000073c6 */ /* 0x001e220000000000 */
[----:B------:R-:W-:Y:S01]  /*15cd0*/  IMAD.MOV.U32 R81, RZ, RZ, R80 ;  /* 0x000000ffff517224 */ /* 0x000fe200078e0050 */
[----:B--2---:R-:W-:Y:S01]  /*15ce0*/  @P1 SHF.R.U32.HI R81, RZ, R87, R0 ;  /* 0x00000057ff511219 */ /* 0x004fe20000011600 */
[C---:B------:R-:W-:Y:S01]  /*15cf0*/  VIADD R99, R208.reuse, 0xc0 ;  /* 0x000000c0d0637836 */ /* 0x040fe20000000000 */
[-C--:B------:R-:W-:Y:S01]  /*15d00*/  ISETP.GE.AND P1, PT, R208, R3.reuse, PT ;  /* 0x00000003d000720c */ /* 0x080fe20003f26270 */
[----:B------:R-:W-:Y:S01]  /*15d10*/  IMAD.SHL.U32 R85, R24, 0x2, RZ ;  /* 0x0000000218557824 */ /* 0x000fe200078e00ff */
[----:B------:R-:W-:Y:S01]  /*15d20*/  SEL R24, RZ, 0xffffffff, P0 ;  /* 0xffffffffff187807 */ /* 0x000fe20000000000 */
[C---:B------:R-:W-:Y:S01]  /*15d30*/  VIADD R97, R208.reuse, 0x100 ;  /* 0x00000100d0617836 */ /* 0x040fe20000000000 */
[----:B------:R-:W-:Y:S01]  /*15d40*/  SEL R0, RZ, 0x1, P1 ;  /* 0x00000001ff007807 */ /* 0x000fe20000800000 */
[----:B------:R-:W-:Y:S01]  /*15d50*/  IMAD.IADD R21, R21, 0x1, R83 ;  /* 0x0000000115157824 */ /* 0x000fe200078e0253 */
[----:B------:R-:W-:Y:S01]  /*15d60*/  ISETP.GE.AND P0, PT, R99, R3, PT ;  /* 0x000000036300720c */ /* 0x000fe20003f06270 */
[----:B------:R-:W-:Y:S01]  /*15d70*/  IMAD.MOV R83, RZ, RZ, -R81 ;  /* 0x000000ffff537224 */ /* 0x000fe200078e0a51 */
[----:B------:R-:W-:Y:S01]  /*15d80*/  LOP3.LUT R0, R85, 0x2, R0, 0xe2, !PT ;  /* 0x0000000255007812 */ /* 0x000fe200078ee200 */
[----:B------:R-:W-:Y:S01]  /*15d90*/  VIADD R95, R208, 0x140 ;  /* 0x00000140d05f7836 */ /* 0x000fe20000000000 */
[----:B------:R-:W-:Y:S01]  /*15da0*/  SHF.L.U32 R85, R24, 0x2, RZ ;  /* 0x0000000218557819 */ /* 0x000fe200000006ff */
[----:B------:R-:W-:Y:S01]  /*15db0*/  IMAD R83, R84, R83, R80 ;  /* 0x0000005354537224 */ /* 0x000fe200078e0250 */
[----:B------:R-:W-:Y:S01]  /*15dc0*/  SEL R24, RZ, 0xffffffff, P0 ;  /* 0xffffffffff187807 */ /* 0x000fe20000000000 */
[----:B------:R-:W-:Y:S01]  /*15dd0*/  VIADD R93, R208, 0x180 ;  /* 0x00000180d05d7836 */ /* 0x000fe20000000000 */
[----:B------:R-:W-:Y:S01]  /*15de0*/  ISETP.GE.AND P0, PT, R97, R3, PT ;  /* 0x000000036100720c */ /* 0x000fe20003f06270 */
[----:B------:R-:W-:Y:S01]  /*15df0*/  IMAD.WIDE.U32 R20, R81, UR4, R20 ;  /* 0x0000000451147c25 */ /* 0x000fe2000f8e0014 */
[----:B------:R-:W-:-:S02]  /*15e00*/  SHF.R.S32.HI R80, RZ, 0x1f, R81 ;  /* 0x0000001fff507819 */ /* 0x000fc40000011451 */
[----:B------:R-:W-:Y:S01]  /*15e10*/  LOP3.LUT R0, R85, 0x4, R0, 0xe2, !PT ;  /* 0x0000000455007812 */ /* 0x000fe200078ee200 */
[----:B------:R-:W-:Y:S01]  /*15e20*/  IMAD.SHL.U32 R85, R24, 0x8, RZ ;  /* 0x0000000818557824 */ /* 0x000fe200078e00ff */
[----:B------:R-:W-:Y:S01]  /*15e30*/  SEL R24, RZ, 0xffffffff, P0 ;  /* 0xffffffffff187807 */ /* 0x000fe20000000000 */
[----:B------:R-:W-:Y:S01]  /*15e40*/  IMAD R80, R80, UR4, RZ ;  /* 0x0000000450507c24 */ /* 0x000fe2000f8e02ff */
[-C--:B------:R-:W-:Y:S01]  /*15e50*/  ISETP.GE.AND P0, PT, R95, R3.reuse, PT ;  /* 0x000000035f00720c */ /* 0x080fe20003f06270 */
        /* <DEDUP_REMOVED lines=9> */
[----:B------:R-:W-:Y:S01]  /*15ef0*/  ISETP.GE.AND P0, PT, R93, R3, PT ;  /* 0x000000035d00720c */ /* 0x000fe20003f06270 */
[----:B------:R-:W-:-:S02]  /*15f00*/  IMAD.IADD R21, R21, 0x1, R85 ;  /* 0x0000000115157824 */ /* 0x000fc400078e0255 */
[----:B------:R-:W-:Y:S01]  /*15f10*/  IMAD R80, R80, UR4, RZ ;  /* 0x0000000450507c24 */ /* 0x000fe2000f8e02ff */
[----:B------:R-:W-:Y:S01]  /*15f20*/  LOP3.LUT R0, R81, 0x20, R0, 0xe2, !PT ;  /* 0x0000002051007812 */ /* 0x000fe200078ee200 */
[----:B------:R-:W-:Y:S01]  /*15f30*/  IMAD.IADD R199, R98, 0x1, R199 ;  /* 0x0000000162c77824 */ /* 0x000fe200078e02c7 */
[----:B------:R-:W-:Y:S01]  /*15f40*/  SEL R23, RZ, 0x40, P0 ;  /* 0x00000040ff177807 */ /* 0x000fe20000000000 */
[C---:B------:R-:W-:Y:S01]  /*15f50*/  IMAD R81, R83.reuse, UR5, R80 ;  /* 0x0000000553517c24 */ /* 0x040fe2000f8e0250 */
[----:B------:R-:W-:Y:S01]  /*15f60*/  IADD3 R98, R208, 0x100, RZ ;  /* 0x00000100d0627810 */ /* 0x000fe20007ffe0ff */
[----:B------:R-:W-:Y:S01]  /*15f70*/  IMAD.WIDE.U32 R20, R83, UR4, R20 ;  /* 0x0000000453147c25 */ /* 0x000fe2000f8e0014 */
[----:B------:R-:W-:Y:S01]  /*15f80*/  ISETP.GE.AND P1, PT, R199, R90, PT ;  /* 0x0000005ac700720c */ /* 0x000fe20003f26270 */
[----:B------:R-:W-:Y:S01]  /*15f90*/  ULDC.64 UR4, c[0x0][0xa80] ;  /* 0x0002a00000047ab9 */ /* 0x000fe20000000a00 */
[----:B------:R-:W-:Y:S01]  /*15fa0*/  LOP3.LUT R23, R0, R23, RZ, 0xfc, !PT ;  /* 0x0000001700177212 */ /* 0x000fe200078efcff */
[----:B------:R-:W-:Y:S01]  /*15fb0*/  VIADD R91, R208, 0x1c0 ;  /* 0x000001c0d05b7836 */ /* 0x000fe20000000000 */
[----:B------:R-:W-:Y:S01]  /*15fc0*/  LEA R88, P2, R20, UR4, 0x1 ;  /* 0x0000000414587c11 */ /* 0x000fe2000f8408ff */
[----:B------:R-:W-:Y:S01]  /*15fd0*/  IMAD.IADD R21, R21, 0x1, R81 ;  /* 0x0000000115157824 */ /* 0x000fe200078e0251 */
[----:B------:R-:W-:Y:S01]  /*15fe0*/  SHF.R.S32.HI R98, RZ, 0x1f, R98 ;  /* 0x0000001fff627819 */ /* 0x000fe20000011462 */
        /* <DEDUP_REMOVED lines=11> */
[----:B------:R0:W1:Y:S01]  /*160a0*/  SHFL.IDX PT, R20, R88, RZ, 0x181f ;  /* 0x00181fff58147589 */ /* 0x00006200000e0000 */
[----:B------:R-:W-:Y:S01]  /*160b0*/  VIADD R104, R208, 0x40 ;  /* 0x00000040d0687836 */ /* 0x000fe20000000000 */
[----:B------:R-:W-:-:S02]  /*160c0*/  LOP3.LUT R24, R23, R24, RZ, 0xfc, !PT ;  /* 0x0000001817187212 */ /* 0x000fc400078efcff */
[----:B------:R0:W2:Y:S01]  /*160d0*/  SHFL.IDX PT, R21, R89, RZ, 0x181f ;  /* 0x00181fff59157589 */ /* 0x0000a200000e0000 */
        /* <DEDUP_REMOVED lines=11> */
[CC--:B-1----:R-:W-:Y:S02]  /*16190*/  @!P1 LEA R80, P2, R103.reuse, R20.reuse, 0x1 ;  /* 0x0000001467509211 */ /* 0x0c2fe400078408ff */
[----:B--2---:R-:W-:Y:S02]  /*161a0*/  @!P0 IMAD.WIDE R82, R208, 0x2, R20 ;  /* 0x00000002d0528825 */ /* 0x004fe400078e0214 */
[----:B------:R-:W-:Y:S02]  /*161b0*/  @!P1 LEA.HI.X R81, R103, R21, R104, 0x1, P2 ;  /* 0x0000001567519211 */ /* 0x000fe400010f0c68 */
[-C--:B------:R-:W-:Y:S01]  /*161c0*/  ISETP.GE.AND P2, PT, R97, R3.reuse, PT ;  /* 0x000000036100720c */ /* 0x080fe20003f46270 */
[----:B-----5:R0:W-:Y:S01]  /*161d0*/  @!P0 ST.E.128 desc[UR42][R82.64], R4 ;  /* 0x0000000452008985 */ /* 0x0201e2000c101d2a */
[----:B------:R-:W-:Y:S02]  /*161e0*/  @!P5 LEA R86, P4, R101, R20, 0x1 ;  /* 0x000000146556d211 */ /* 0x000fe400078808ff */
[----:B------:R-:W-:Y:S01]  /*161f0*/  LOP3.LUT P0, RZ, R23, 0x40, RZ, 0xc0, !PT ;  /* 0x0000004017ff7812 */ /* 0x000fe2000780c0ff */
[----:B------:R1:W-:Y:S01]  /*16200*/  @!P1 ST.E.128 desc[UR42][R80.64], R12 ;  /* 0x0000000c50009985 */ /* 0x0003e2000c101d2a */
[----:B------:R-:W-:-:S02]  /*16210*/  ISETP.GE.AND P1, PT, R95, R3, PT ;  /* 0x000000035f00720c */ /* 0x000fc40003f26270 */
[-C--:B------:R-:W-:Y:S02]  /*16220*/  @!P5 LEA.HI.X R87, R101, R21.reuse, R102, 0x1, P4 ;  /* 0x000000156557d211 */ /* 0x080fe400020f0c66 */
[----:B------:R-:W-:Y:S02]  /*16230*/  LOP3.LUT P4, RZ, R24, 0x80, RZ, 0xc0, !PT ;  /* 0x0000008018ff7812 */ /* 0x000fe4000788c0ff */
[CC--:B------:R-:W-:Y:S01]  /*16240*/  @!P3 LEA R84, P6, R99.reuse, R20.reuse, 0x1 ;  /* 0x000000146354b211 */ /* 0x0c0fe200078c08ff */
[----:B------:R3:W-:Y:S03]  /*16250*/  @!P5 ST.E.128 desc[UR42][R86.64], R32 ;  /* 0x000000205600d985 */ /* 0x0007e6000c101d2a */
[----:B------:R-:W-:Y:S02]  /*16260*/  @!P3 LEA.HI.X R85, R99, R21, R100, 0x1, P6 ;  /* 0x000000156355b211 */ /* 0x000fe400030f0c64 */
[----:B0-----:R-:W-:-:S03]  /*16270*/  @!P2 LEA R4, P5, R97, R20, 0x1 ;  /* 0x000000146104a211 */ /* 0x001fc600078a08ff */
[----:B------:R3:W-:Y:S01]  /*16280*/  @!P3 ST.E.128 desc[UR42][R84.64], R40 ;  /* 0x000000285400b985 */ /* 0x0007e2000c101d2a */
[-C--:B------:R-:W-:Y:S02]  /*16290*/  @!P1 LEA R6, P6, R95, R20.reuse, 0x1 ;  /* 0x000000145f069211 */ /* 0x080fe400078c08ff */
[-C--:B-1----:R-:W-:Y:S02]  /*162a0*/  @P0 LEA R12, P3, R93, R20.reuse, 0x1 ;  /* 0x000000145d0c0211 */ /* 0x082fe400078608ff */
        /* <DEDUP_REMOVED lines=9> */
.L_x_2701:
[----:B------:R-:W-:Y:S05]  /*16340*/  BSYNC B1 ;  /* 0x0000000000017941 */ /* 0x000fea0003800000 */
.L_x_2700:
[----:B------:R-:W-:Y:S01]  /*16350*/  VIADD R0, R199, 0x20 ;  /* 0x00000020c7007836 */ /* 0x000fe20000000000 */
[----:B---3-5:R0:W3:Y:S04]  /*16360*/  SHFL.IDX PT, R7, R89, 0x1, 0x181f ;  /* 0x00381f0059077f89 */ /* 0x0280e800000e0000 */
[----:B------:R-:W-:Y:S01]  /*16370*/  ISETP.GE.AND P0, PT, R0, R90, PT ;  /* 0x0000005a0000720c */ /* 0x000fe20003f06270 */
[----:B------:R0:W4:-:S12]  /*16380*/  SHFL.IDX PT, R6, R88, 0x1, 0x181f ;  /* 0x00381f0058067f89 */ /* 0x00011800000e0000 */
[----:B0-----:R-:W-:Y:S05]  /*16390*/  @P0 BRA `(.L_x_2702) ;  /* 0x0000001000580947 */ /* 0x001fea0003800000 */
[-C--:B------:R-:W-:Y:S02]  /*163a0*/  ISETP.GE.AND P5, PT, R103, R3.reuse, PT ;  /* 0x000000036700720c */ /* 0x080fe40003fa6270 */
[-C--:B------:R-:W-:Y:S02]  /*163b0*/  ISETP.GE.AND P6, PT, R208, R3.reuse, PT ;  /* 0x00000003d000720c */ /* 0x080fe40003fc6270 */
[-C--:B------:R-:W-:Y:S02]  /*163c0*/  ISETP.GE.AND P3, PT, R101, R3.reuse, PT ;  /* 0x000000036500720c */ /* 0x080fe40003f66270 */
[-C--:B------:R-:W-:Y:S02]  /*163d0*/  ISETP.GE.AND P2, PT, R99, R3.reuse, PT ;  /* 0x000000036300720c */ /* 0x080fe40003f46270 */
[-C--:B------:R-:W-:Y:S02]  /*163e0*/  ISETP.GE.AND P1, PT, R97, R3.reuse, PT ;  /* 0x000000036100720c */ /* 0x080fe40003f26270 */
[----:B------:R-:W-:-:S03]  /*163f0*/  ISETP.GE.AND P0, PT, R95, R3, PT ;  /* 0x000000035f00720c */ /* 0x000fc60003f06270 */
[CC--:B----4-:R-:W-:Y:S02]  /*16400*/  @!P5 LEA R12, P4, R103.reuse, R6.reuse, 0x1 ;  /* 0x00000006670cd211 */ /* 0x0d0fe400078808ff */
[----:B---3--:R-:W-:Y:S02]  /*16410*/  @!P6 IMAD.WIDE R4, R208, 0x2, R6 ;  /* 0x00000002d004e825 */ /* 0x008fe400078e0206 */
[----:B------:R-:W-:Y:S02]  /*16420*/  @!P5 LEA.HI.X R13, R103, R7, R104, 0x1, P4 ;  /* 0x00000007670dd211 */ /* 0x000fe400020f0c68 */
[----:B------:R-:W-:Y:S01]  /*16430*/  LOP3.LUT P4, RZ, R23, 0x40, RZ, 0xc0, !PT ;  /* 0x0000004017ff7812 */ /* 0x000fe2000788c0ff */
[----:B------:R0:W-:Y:S01]  /*16440*/  @!P6 ST.E.128 desc[UR42][R4.64], R8 ;  /* 0x000000080400e985 */ /* 0x0001e2000c101d2a */
[----:B------:R-:W-:-:S03]  /*16450*/  @!P3 LEA R14, P6, R101, R6, 0x1 ;  /* 0x00000006650eb211 */ /* 0x000fc600078c08ff */
[----:B------:R3:W-:Y:S01]  /*16460*/  @!P5 ST.E.128 desc[UR42][R12.64], R28 ;  /* 0x0000001c0c00d985 */ /* 0x0007e2000c101d2a */
[-C--:B------:R-:W-:Y:S02]  /*16470*/  @!P3 LEA.HI.X R15, R101, R7.reuse, R102, 0x1, P6 ;  /* 0x00000007650fb211 */ /* 0x080fe400030f0c66 */
[-C--:B-1----:R-:W-:Y:S02]  /*16480*/  @!P2 LEA R20, P5, R99, R6.reuse, 0x1 ;  /* 0x000000066314a211 */ /* 0x082fe400078a08ff */
[-C--:B------:R-:W-:Y:S01]  /*16490*/  @!P1 LEA R32, P6, R97, R6.reuse, 0x1 ;  /* 0x0000000661209211 */ /* 0x080fe200078c08ff */
[----:B------:R3:W-:Y:S01]  /*164a0*/  @!P3 ST.E.128 desc[UR42][R14.64], R36 ;  /* 0x000000240e00b985 */ /* 0x0007e2000c101d2a */
[----:B------:R-:W-:Y:S02]  /*164b0*/  @!P0 LEA R34, P3, R95, R6, 0x1 ;  /* 0x000000065f228211 */ /* 0x000fe400078608ff */
[-C--:B--2---:R-:W-:Y:S02]  /*164c0*/  @!P2 LEA.HI.X R21, R99, R7.reuse, R100, 0x1, P5 ;  /* 0x000000076315a211 */ /* 0x084fe400028f0c64 */
        /* <DEDUP_REMOVED lines=14> */
.L_x_2697:
[----:B------:R-:W4:Y:S01]  /*165b0*/  LDL R9, [R1+0x50] ;  /* 0x0000500001097983 */ /* 0x000f220000100800 */
[----:B------:R-:W-:Y:S01]  /*165c0*/  ULDC.64 UR4, c[0x0][0xc00] ;  /* 0x0003000000047ab9 */ /* 0x000fe20000000a00 */
[----:B------:R-:W4:Y:S01]  /*165d0*/  LDC.64 R4, c[0x0][0xc00] ;  /* 0x00030000ff047b82 */ /* 0x000f220000000a00 */
[----:B------:R-:W-:Y:S01]  /*165e0*/  ISETP.NE.U32.AND P0, PT, RZ, UR4, PT ;  /* 0x00000004ff007c0c */ /* 0x000fe2000bf05070 */
[----:B------:R-:W-:-:S03]  /*165f0*/  IMAD.MOV.U32 R3, RZ, RZ, RZ ;  /* 0x000000ffff037224 */ /* 0x000fc600078e00ff */
[----:B------:R-:W-:Y:S01]  /*16600*/  ISETP.NE.AND.EX P0, PT, RZ, UR5, PT, P0 ;  /* 0x00000005ff007c0c */ /* 0x000fe2000bf05300 */
[----:B------:R-:W-:Y:S02]  /*16610*/  ULDC.64 UR4, c[0x0][0xc08] ;  /* 0x0003020000047ab9 */ /* 0x000fe40000000a00 */
[----:B------:R-:W-:Y:S01]  /*16620*/  ISETP.NE.U32.AND P1, PT, RZ, UR4, PT ;  /* 0x00000004ff007c0c */ /* 0x000fe2000bf25070 */
[----:B---3--:R-:W3:Y:S01]  /*16630*/  S2R R24, SR_TID.X ;  /* 0x0000000000187919 */ /* 0x008ee20000002100 */
[----:B------:R-:W0:Y:S02]  /*16640*/  LDC R21, c[0x0][0xbe8] ;  /* 0x0002fa00ff157b82 */ /* 0x000e240000000800 */
[----:B------:R-:W-:-:S13]  /*16650*/  ISETP.NE.AND.EX P1, PT, RZ, UR5, PT, P1 ;  /* 0x00000005ff007c0c */ /* 0x000fda000bf25310 */
[----:B------:R-:W1:Y:S01]  /*16660*/  @P1 LDC.64 R6, c[0x0][0xc08] ;  /* 0x00030200ff061b82 */ /* 0x000e620000000a00 */
[----:B------:R-:W-:Y:S02]  /*16670*/  ULDC UR4, c[0x0][0xa88] ;  /* 0x0002a20000047ab9 */ /* 0x000fe40000000800 */
[----:B------:R-:W-:Y:S02]  /*16680*/  IMAD.U32 R0, RZ, RZ, UR4 ;  /* 0x00000004ff007e24 */ /* 0x000fe4000f8e00ff */
[----:B----4-:R-:W-:-:S04]  /*16690*/  IMAD.WIDE R4, R9, 0x4, R4 ;  /* 0x0000000409047825 */ /* 0x010fc800078e0204 */
[----:B-1----:R-:W-:Y:S01]  /*166a0*/  @P1 IMAD.WIDE R6, R9, 0x4, R6 ;  /* 0x0000000409061825 */ /* 0x002fe200078e0206 */
[----:B------:R1:W5:Y:S03]  /*166b0*/  @P0 LDG.E R3, desc[UR42][R4.64] ;  /* 0x0000002a04030981 */ /* 0x000366000c1e1900 */
[----:B---3--:R-:W-:Y:S01]  /*166c0*/  VIADD R24, R24, 0xffffff80 ;  /* 0xffffff8018187836 */ /* 0x008fe20000000000 */
[----:B------:R1:W5:Y:S01]  /*166d0*/  @P1 LDG.E R0, desc[UR42][R6.64] ;  /* 0x0000002a06001981 */ /* 0x000362000c1e1900 */
[----:B------:R-:W-:-:S03]  /*166e0*/  SHF.R.S32.HI R8, RZ, 0x1f, R9 ;  /* 0x0000001fff087819 */ /* 0x000fc60000011409 */
[----:B------:R-:W-:Y:S01]  /*166f0*/  ISETP.GE.AND P2, PT, R24, 0x40, PT ;  /* 0x000000401800780c */ /* 0x000fe20003f46270 */
[----:B0-----:R-:W-:-:S12]  /*16700*/  @P1 BRA `(.L_x_2703) ;  /* 0x0000000000101947 */ /* 0x001fd80003800000 */
[----:B------:R-:W-:Y:S05]  /*16710*/  @!P0 BRA `(.L_x_2703) ;  /* 0x00000000000c8947 */ /* 0x000fea0003800000 */
[----:B-1----:R-:W3:Y:S04]  /*16720*/  LDG.E R7, desc[UR42][R4.64] ;  /* 0x0000002a04077981 */ /* 0x002ee8000c1e1900 */
[----:B-----5:R-:W3:Y:S02]  /*16730*/  LDG.E R0, desc[UR42][R4.64+0x4] ;  /* 0x0000042a04007981 */ /* 0x020ee4000c1e1900 */
[----:B---3--:R-:W-:-:S07]  /*16740*/  IMAD.IADD R0, R0, 0x1, -R7 ;  /* 0x0000000100007824 */ /* 0x008fce00078e0a07 */
.L_x_2703:
[----:B------:R-:W3:Y:S01]  /*16750*/  LDL R28, [R1+0x4c] ;  /* 0x00004c00011c7983 */ /* 0x000ee20000100800 */
[----:B------:R-:W-:Y:S01]  /*16760*/  BSSY B1, `(.L_x_2704) ;  /* 0x000002d000017945 */ /* 0x000fe20003800000 */
[----:B------:R-:W-:Y:S02]  /*16770*/  SEL R13, R9, RZ, !P0 ;  /* 0x000000ff090d7207 */ /* 0x000fe40004000000 */
[----:B------:R-:W-:Y:S02]  /*16780*/  SEL R14, R8, RZ, !P0 ;  /* 0x000000ff080e7207 */ /* 0x000fe40004000000 */
[----:B-----5:R-:W-:Y:S02]  /*16790*/  SHF.R.S32.HI R10, RZ, 0x1f, R3 ;  /* 0x0000001fff0a7819 */ /* 0x020fe40000011403 */
[----:B---3--:R-:W-:Y:S01]  /*167a0*/  SHF.R.S32.HI R12, RZ, 0x1f, R28 ;  /* 0x0000001fff0c7819 */ /* 0x008fe2000001141c */
[----:B------:R-:W-:Y:S06]  /*167b0*/  @P2 BRA `(.L_x_2705) ;  /* 0x00000000009c2947 */ /* 0x000fec0003800000 */
[----:B-1----:R-:W0:Y:S01]  /*167c0*/  S2R R6, SR_TID.X ;  /* 0x0000000000067919 */ /* 0x002e220000002100 */
[----:B------:R-:W1:Y:S02]  /*167d0*/  LDC R20, c[0x0][0xbe8] ;  /* 0x0002fa00ff147b82 */ /* 0x000e640000000800 */
[----:B-1----:R-:W-:Y:S01]  /*167e0*/  IMAD R4, R0, R20, RZ ;  /* 0x0000001400047224 */ /* 0x002fe200078e02ff */
[----:B0-----:R-:W-:-:S04]  /*167f0*/  IADD3 R11, R199, -0x80, R6 ;  /* 0xffffff80c70b7810 */ /* 0x001fc80007ffe006 */
        /* <DEDUP_REMOVED lines=9> */
[----:B------:R-:W0:Y:S01]  /*16890*/  @P0 LDC R6, c[0x0][0xbec] ;  /* 0x0002fb00ff060b82 */ /* 0x000e220000000800 */
[----:B------:R-:W-:Y:S01]  /*168a0*/  IMAD R9, R28, UR5, R8 ;  /* 0x000000051c097c24 */ /* 0x000fe2000f8e0208 */
[----:B------:R-:W-:-:S03]  /*168b0*/  ULDC.64 UR4, c[0x0][0xb98] ;  /* 0x0002e60000047ab9 */ /* 0x000fc60000000a00 */
[----:B------:R-:W-:-:S03]  /*168c0*/  IMAD.IADD R5, R5, 0x1, R9 ;  /* 0x0000000105057824 */ /* 0x000fc600078e0209 */
[----:B------:R-:W1:Y:S01]  /*168d0*/  @P0 LDC R15, c[0x0][0xbf0] ;  /* 0x0002fc00ff0f0b82 */ /* 0x000e620000000800 */
[----:B------:R-:W-:-:S04]  /*168e0*/  IMAD.WIDE.U32 R4, R13, UR4, R4 ;  /* 0x000000040d047c25 */ /* 0x000fc8000f8e0004 */
[----:B0-----:R-:W-:-:S05]  /*168f0*/  @P0 IMAD.HI.U32 R6, R11, R6, RZ ;  /* 0x000000060b060227 */ /* 0x001fca00078e00ff */
[----:B-1----:R-:W-:Y:S01]  /*16900*/  @P0 SHF.R.U32.HI R7, RZ, R15, R6 ;  /* 0x0000000fff070219 */ /* 0x002fe20000011606 */
[----:B------:R-:W-:-:S03]  /*16910*/  IMAD R6, R14, UR4, RZ ;  /* 0x000000040e067c24 */ /* 0x000fc6000f8e02ff */
[----:B------:R-:W-:Y:S01]  /*16920*/  IADD3 R4, P0, R7, R4, RZ ;  /* 0x0000000407047210 */ /* 0x000fe20007f1e0ff */
[----:B------:R-:W-:Y:S02]  /*16930*/  IMAD.MOV R9, RZ, RZ, -R7 ;  /* 0x000000ffff097224 */ /* 0x000fe400078e0a07 */
[----:B------:R-:W-:Y:S01]  /*16940*/  IMAD R8, R13, UR5, R6 ;  /* 0x000000050d087c24 */ /* 0x000fe2000f8e0206 */
[----:B------:R-:W-:Y:S01]  /*16950*/  ULDC.64 UR4, c[0x0][0xb88] ;  /* 0x0002e20000047ab9 */ /* 0x000fe20000000a00 */
[----:B------:R-:W-:Y:S01]  /*16960*/  IMAD R9, R20, R9, R11 ;  /* 0x0000000914097224 */ /* 0x000fe200078e020b */
[----:B------:R-:W-:-:S04]  /*16970*/  SHF.R.S32.HI R11, RZ, 0x1f, R7 ;  /* 0x0000001fff0b7819 */ /* 0x000fc80000011407 */
[----:B------:R-:W-:Y:S02]  /*16980*/  SHF.R.S32.HI R6, RZ, 0x1f, R9 ;  /* 0x0000001fff067819 */ /* 0x000fe40000011409 */
[----:B------:R-:W-:-:S03]  /*16990*/  IADD3.X R5, R11, R5, R8, P0, !PT ;  /* 0x000000050b057210 */ /* 0x000fc600007fe408 */
[----:B------:R-:W-:Y:S02]  /*169a0*/  IMAD R6, R6, UR4, RZ ;  /* 0x0000000406067c24 */ /* 0x000fe4000f8e02ff */
[----:B------:R-:W-:-:S04]  /*169b0*/  IMAD.WIDE.U32 R4, R9, UR4, R4 ;  /* 0x0000000409047c25 */ /* 0x000fc8000f8e0004 */
[----:B------:R-:W-:Y:S01]  /*169c0*/  IMAD R7, R9, UR5, R6 ;  /* 0x0000000509077c24 */ /* 0x000fe2000f8e0206 */
[----:B------:R-:W-:Y:S02]  /*169d0*/  ULDC.64 UR4, c[0x0][0xb50] ;  /* 0x0002d40000047ab9 */ /* 0x000fe40000000a00 */
[----:B------:R-:W-:Y:S02]  /*169e0*/  LEA R6, P0, R4, UR4, 0x2 ;  /* 0x0000000404067c11 */ /* 0x000fe4000f8010ff */
[----:B------:R-:W-:-:S04]  /*169f0*/  IADD3 R5, R5, R7, RZ ;  /* 0x0000000705057210 */ /* 0x000fc80007ffe0ff */
[----:B------:R-:W-:Y:S01]  /*16a00*/  LEA.HI.X R7, R4, UR5, R5, 0x2, P0 ;  /* 0x0000000504077c11 */ /* 0x000fe200080f1405 */
[----:B------:R-:W-:-:S05]  /*16a10*/  IMAD.MOV.U32 R5, RZ, RZ, -0x800000 ;  /* 0xff800000ff057424 */ /* 0x000fca00078e00ff */
[----:B------:R0:W-:Y:S02]  /*16a20*/  STG.E desc[UR42][R6.64], R5 ;  /* 0x0000000506007986 */ /* 0x0001e4000c10192a */
.L_x_2705:
[----:B------:R-:W-:Y:S05]  /*16a30*/  BSYNC B1 ;  /* 0x0000000000017941 */ /* 0x000fea0003800000 */
.L_x_2704:
[----:B------:R-:W-:Y:S01]  /*16a40*/  ISETP.NE.AND P0, PT, R21, 0x1, PT ;  /* 0x000000011500780c */ /* 0x000fe20003f05270 */
[----:B------:R-:W3:Y:S01]  /*16a50*/  LDC R23, c[0x0][0xac8] ;  /* 0x0002b200ff177b82 */ /* 0x000ee20000000800 */
[----:B------:R-:W-:Y:S01]  /*16a60*/  ULDC.64 UR4, c[0x0][0xaa0] ;  /* 0x0002a80000047ab9 */ /* 0x000fe20000000a00 */
[--C-:B------:R-:W-:Y:S01]  /*16a70*/  SHF.R.S32.HI R8, RZ, 0x1f, R24.reuse ;  /* 0x0000001fff087819 */ /* 0x100fe20000011418 */
[----:B01----:R-:W-:Y:S01]  /*16a80*/  IMAD R6, R10, UR4, RZ ;  /* 0x000000040a067c24 */ /* 0x003fe2000f8e02ff */
[----:B------:R-:W-:Y:S01]  /*16a90*/  SHF.R.S32.HI R15, RZ, 0x1f, R24 ;  /* 0x0000001fff0f7819 */ /* 0x000fe20000011418 */
[----:B------:R-:W-:Y:S01]  /*16aa0*/  IMAD.WIDE.U32 R4, R3, UR4, RZ ;  /* 0x0000000403047c25 */ /* 0x000fe2000f8e00ff */
        /* <DEDUP_REMOVED lines=9> */
[----:B------:R-:W-:Y:S01]  /*16b40*/  IMAD R3, R12, UR4, RZ ;  /* 0x000000040c037c24 */ /* 0x000fe2000f8e02ff */
[----:B------:R-:W-:Y:S01]  /*16b50*/  IADD3 R37, R208, 0x100, RZ ;  /* 0x00000100d0257810 */ /* 0x000fe20007ffe0ff */
[----:B------:R-:W-:-:S02]  /*16b60*/  IMAD.IADD R8, R24, 0x1, -R8 ;  /* 0x0000000118087824 */ /* 0x000fc400078e0a08 */
[----:B------:R-:W-:Y:S01]  /*16b70*/  VIADD R42, R208, 0x40 ;  /* 0x00000040d02a7836 */ /* 0x000fe20000000000 */
[----:B------:R-:W1:Y:S01]  /*16b80*/  @P0 LDC R9, c[0x0][0xbf0] ;  /* 0x0002fc00ff090b82 */ /* 0x000e620000000800 */
[C---:B------:R-:W-:Y:S01]  /*16b90*/  IMAD R3, R28.reuse, UR5, R3 ;  /* 0x000000051c037c24 */ /* 0x040fe2000f8e0203 */
[----:B------:R-:W-:Y:S01]  /*16ba0*/  SHF.R.S32.HI R37, RZ, 0x1f, R37 ;  /* 0x0000001fff257819 */ /* 0x000fe20000011425 */
[----:B------:R-:W-:Y:S01]  /*16bb0*/  IMAD.WIDE.U32 R4, R28, UR4, R4 ;  /* 0x000000041c047c25 */ /* 0x000fe2000f8e0004 */
[----:B------:R-:W-:Y:S01]  /*16bc0*/  ULDC.64 UR4, c[0x0][0xaf0] ;  /* 0x0002bc0000047ab9 */ /* 0x000fe20000000a00 */
[-C--:B---3--:R-:W-:Y:S02]  /*16bd0*/  ISETP.GE.AND P1, PT, R42, R23.reuse, PT ;  /* 0x000000172a00720c */ /* 0x088fe40003f26270 */
[----:B------:R-:W-:Y:S01]  /*16be0*/  IMAD R6, R8, 0x20, R15 ;  /* 0x0000002008067824 */ /* 0x000fe200078e020f */
[----:B------:R-:W-:Y:S01]  /*16bf0*/  ISETP.GE.AND P2, PT, R208, R23, PT ;  /* 0x00000017d000720c */ /* 0x000fe20003f46270 */
[----:B------:R-:W-:Y:S01]  /*16c00*/  IMAD.IADD R5, R5, 0x1, R3 ;  /* 0x0000000105057824 */ /* 0x000fe200078e0203 */
[----:B------:R-:W-:Y:S01]  /*16c10*/  SEL R10, RZ, 0xffffffff, P1 ;  /* 0xffffffffff0a7807 */ /* 0x000fe20000800000 */
[----:B------:R-:W-:-:S02]  /*16c20*/  IMAD R3, R14, UR4, RZ ;  /* 0x000000040e037c24 */ /* 0x000fc4000f8e02ff */
[----:B------:R-:W-:Y:S02]  /*16c30*/  IMAD.IADD R8, R199, 0x1, R6 ;  /* 0x00000001c7087824 */ /* 0x000fe400078e0206 */
[C---:B------:R-:W-:Y:S02]  /*16c40*/  IMAD R3, R13.reuse, UR5, R3 ;  /* 0x000000050d037c24 */ /* 0x040fe4000f8e0203 */
[----:B------:R-:W-:Y:S01]  /*16c50*/  IMAD.WIDE.U32 R4, R13, UR4, R4 ;  /* 0x000000040d047c25 */ /* 0x000fe2000f8e0004 */
[----:B------:R-:W-:-:S03]  /*16c60*/  ULDC.64 UR4, c[0x0][0xae0] ;  /* 0x0002b80000047ab9 */ /* 0x000fc60000000a00 */
[----:B------:R-:W-:Y:S02]  /*16c70*/  VIADD R40, R208, 0x80 ;  /* 0x00000080d0287836 */ /* 0x000fe40000000000 */
[----:B0-----:R-:W-:Y:S01]  /*16c80*/  @P0 IMAD.HI.U32 R6, R8, R7, RZ ;  /* 0x0000000708060227 */ /* 0x001fe200078e00ff */
[----:B------:R-:W-:Y:S02]  /*16c90*/  SEL R7, RZ, 0x1, P2 ;  /* 0x00000001ff077807 */ /* 0x000fe40001000000 */
[-C--:B------:R-:W-:Y:S01]  /*16ca0*/  ISETP.GE.AND P2, PT, R40, R23.reuse, PT ;  /* 0x000000172800720c */ /* 0x080fe20003f46270 */
[----:B------:R-:W-:Y:S02]  /*16cb0*/  VIADD R38, R208, 0xc0 ;  /* 0x000000c0d0267836 */ /* 0x000fe40000000000 */
[----:B------:R-:W-:Y:S02]  /*16cc0*/  IMAD.SHL.U32 R10, R10, 0x2, RZ ;  /* 0x000000020a0a7824 */ /* 0x000fe400078e00ff */
[----:B------:R-:W-:Y:S01]  /*16cd0*/  IMAD.IADD R5, R5, 0x1, R3 ;  /* 0x0000000105057824 */ /* 0x000fe200078e0203 */
[----:B------:R-:W-:Y:S01]  /*16ce0*/  ISETP.GE.AND P1, PT, R38, R23, PT ;  /* 0x000000172600720c */ /* 0x000fe20003f26270 */
[----:B------:R-:W-:Y:S01]  /*16cf0*/  IMAD.MOV.U32 R3, RZ, RZ, R8 ;  /* 0x000000ffff037224 */ /* 0x000fe200078e0008 */
[----:B-1----:R-:W-:Y:S01]  /*16d00*/  @P0 SHF.R.U32.HI R3, RZ, R9, R6 ;  /* 0x00000009ff030219 */ /* 0x002fe20000011606 */
[----:B------:R-:W-:Y:S01]  /*16d10*/  VIADD R36, R208, 0x100 ;  /* 0x00000100d0247836 */ /* 0x000fe20000000000 */
[----:B------:R-:W-:Y:S01]  /*16d20*/  LOP3.LUT R9, R10, 0x2, R7, 0xe2, !PT ;  /* 0x000000020a097812 */ /* 0x000fe200078ee207 */
[----:B------:R-:W-:Y:S01]  /*16d30*/  IMAD R29, R0, R21, RZ ;  /* 0x00000015001d7224 */ /* 0x000fe200078e02ff */
[----:B------:R-:W-:Y:S01]  /*16d40*/  SEL R10, RZ, 0xffffffff, P2 ;  /* 0xffffffffff0a7807 */ /* 0x000fe20001000000 */
[--C-:B------:R-:W-:Y:S01]  /*16d50*/  IMAD.MOV R7, RZ, RZ, -R3.reuse ;  /* 0x000000ffff077224 */ /* 0x100fe200078e0a03 */
[----:B------:R-:W-:Y:S01]  /*16d60*/  SHF.R.S32.HI R6, RZ, 0x1f, R3 ;  /* 0x0000001fff067819 */ /* 0x000fe20000011403 */
[----:B------:R-:W-:Y:S01]  /*16d70*/  VIADD R34, R208, 0x140 ;  /* 0x00000140d0227836 */ /* 0x000fe20000000000 */
[----:B------:R-:W-:Y:S01]  /*16d80*/  SEL R11, RZ, 0xffffffff, P1 ;  /* 0xffffffffff0b7807 */ /* 0x000fe20000800000 */
[----:B------:R-:W-:Y:S01]  /*16d90*/  IMAD R7, R21, R7, R8 ;  /* 0x0000000715077224 */ /* 0x000fe200078e0208 */
[----:B------:R-:W-:Y:S01]  /*16da0*/  SHF.L.U32 R10, R10, 0x2, RZ ;  /* 0x000000020a0a7819 */ /* 0x000fe200000006ff */
[----:B------:R-:W-:Y:S01]  /*16db0*/  IMAD R6, R6, UR4, RZ ;  /* 0x0000000406067c24 */ /* 0x000fe2000f8e02ff */
[-C--:B------:R-:W-:Y:S01]  /*16dc0*/  ISETP.GE.AND P0, PT, R36, R23.reuse, PT ;  /* 0x000000172400720c */ /* 0x080fe20003f06270 */
[----:B------:R-:W-:Y:S01]  /*16dd0*/  IMAD.SHL.U32 R11, R11, 0x8, RZ ;  /* 0x000000080b0b7824 */ /* 0x000fe200078e00ff */
[----:B------:R-:W-:Y:S01]  /*16de0*/  LOP3.LUT R0, R10, 0x4, R9, 0xe2, !PT ;  /* 0x000000040a007812 */ /* 0x000fe200078ee209 */
[C---:B------:R-:W-:Y:S01]  /*16df0*/  IMAD R9, R3.reuse, UR5, R6 ;  /* 0x0000000503097c24 */ /* 0x040fe2000f8e0206 */
[----:B------:R-:W-:Y:S01]  /*16e00*/  SEL R6, RZ, 0xffffffff, P0 ;  /* 0xffffffffff067807 */ /* 0x000fe20000000000 */
[----:B------:R-:W-:Y:S01]  /*16e10*/  IMAD.WIDE.U32 R4, R3, UR4, R4 ;  /* 0x0000000403047c25 */ /* 0x000fe2000f8e0004 */
[----:B------:R-:W-:Y:S01]  /*16e20*/  LOP3.LUT R3, R11, 0x8, R0, 0xe2, !PT ;  /* 0x000000080b037812 */ /* 0x000fe200078ee200 */
[----:B------:R-:W-:Y:S01]  /*16e30*/  ULDC.64 UR4, c[0x0][0xad8] ;  /* 0x0002b60000047ab9 */ /* 0x000fe20000000a00 */
[----:B------:R-:W-:Y:S01]  /*16e40*/  SHF.R.S32.HI R0, RZ, 0x1f, R7 ;  /* 0x0000001fff007819 */ /* 0x000fe20000011407 */
[----:B------:R-:W-:Y:S01]  /*16e50*/  VIADD R32, R208, 0x180 ;  /* 0x00000180d0207836 */ /* 0x000fe20000000000 */
[----:B------:R-:W-:Y:S01]  /*16e60*/  ISETP.GE.AND P0, PT, R34, R23, PT ;  /* 0x000000172200720c */ /* 0x000fe20003f06270 */
[----:B------:R-:W-:-:S02]  /*16e70*/  IMAD.SHL.U32 R6, R6, 0x10, RZ ;  /* 0x0000001006067824 */ /* 0x000fc400078e00ff */
[----:B------:R-:W-:Y:S01]  /*16e80*/  IMAD.IADD R5, R5, 0x1, R9 ;  /* 0x0000000105057824 */ /* 0x000fe200078e0209 */
[----:B------:R-:W-:Y:S01]  /*16e90*/  SEL R8, RZ, 0xffffffff, P0 ;  /* 0xffffffffff087807 */ /* 0x000fe20000000000 */
[----:B------:R-:W-:Y:S01]  /*16ea0*/  IMAD R0, R0, UR4, RZ ;  /* 0x0000000400007c24 */ /* 0x000fe2000f8e02ff */
[----:B------:R-:W-:Y:S01]  /*16eb0*/  ISETP.GE.AND P0, PT, R32, R23, PT ;  /* 0x000000172000720c */ /* 0x000fe20003f06270 */
[----:B------:R-:W-:Y:S01]  /*16ec0*/  IMAD.IADD R28, R15, 0x1, R199 ;  /* 0x000000010f1c7824 */ /* 0x000fe200078e02c7 */
[----:B------:R-:W-:Y:S01]  /*16ed0*/  LOP3.LUT R6, R6, 0x10, R3, 0xe2, !PT ;  /* 0x0000001006067812 */ /* 0x000fe200078ee203 */
[C---:B------:R-:W-:Y:S02]  /*16ee0*/  IMAD R3, R7.reuse, UR5, R0 ;  /* 0x0000000507037c24 */ /* 0x040fe4000f8e0200 */
[----:B------:R-:W-:Y:S01]  /*16ef0*/  IMAD.WIDE.U32 R4, R7, UR4, R4 ;  /* 0x0000000407047c25 */ /* 0x000fe2000f8e0004 */
[----:B------:R-:W-:Y:S01]  /*16f00*/  SEL R7, RZ, 0x40, P0 ;  /* 0x00000040ff077807 */ /* 0x000fe20000000000 */
[----:B------:R-:W-:Y:S01]  /*16f10*/  ULDC.64 UR4, c[0x0][0xa80] ;  /* 0x0002a00000047ab9 */ /* 0x000fe20000000a00 */
[----:B------:R-:W-:Y:S01]  /*16f20*/  ISETP.GE.AND P0, PT, R28, R29, PT ;  /* 0x0000001d1c00720c */ /* 0x000fe20003f06270 */
[----:B------:R-:W-:Y:S01]  /*16f30*/  IMAD.SHL.U32 R9, R8, 0x20, RZ ;  /* 0x0000002008097824 */ /* 0x000fe200078e00ff */
[----:B------:R-:W-:Y:S01]  /*16f40*/  LEA R20, P1, R4, UR4, 0x1 ;  /* 0x0000000404147c11 */ /* 0x000fe2000f8208ff */
[----:B------:R-:W-:-:S02]  /*16f50*/  VIADD R30, R208, 0x1c0 ;  /* 0x000001c0d01e7836 */ /* 0x000fc40000000000 */
        /* <DEDUP_REMOVED lines=11> */
[----:B------:R0:W1:Y:S01]  /*17010*/  SHFL.IDX PT, R6, R20, RZ, 0x181f ;  /* 0x00181fff14067589 */ /* 0x00006200000e0000 */
        /* <DEDUP_REMOVED lines=14> */
[-C--:B-1----:R-:W-:Y:S02]  /*17100*/  @!P2 LEA R8, P0, R42, R6.reuse, 0x1 ;  /* 0x000000062a08a211 */ /* 0x082fe400078008ff */
        /* <DEDUP_REMOVED lines=26> */
.L_x_2707:
[----:B------:R-:W-:Y:S05]  /*172b0*/  BSYNC B1 ;  /* 0x0000000000017941 */ /* 0x000fea0003800000 */
.L_x_2706:
[----:B------:R-:W-:Y:S01]  /*172c0*/  VIADD R0, R28, 0x20 ;  /* 0x000000201c007836 */ /* 0x000fe20000000000 */
[----:B---34-:R0:W3:Y:S04]  /*172d0*/  SHFL.IDX PT, R7, R3, 0x1, 0x181f ;  /* 0x00381f0003077f89 */ /* 0x0180e800000e0000 */
[----:B------:R-:W-:Y:S01]  /*172e0*/  ISETP.GE.AND P0, PT, R0, R29, PT ;  /* 0x0000001d0000720c */ /* 0x000fe20003f06270 */
[----:B-1----:R0:W1:-:S12]  /*172f0*/  SHFL.IDX PT, R6, R20, 0x1, 0x181f ;  /* 0x00381f0014067f89 */ /* 0x00205800000e0000 */
[----:B0-----:R-:W-:Y:S05]  /*17300*/  @P0 BRA `(.L_x_2702) ;  /* 0x00000000007c0947 */ /* 0x001fea0003800000 */
[-C--:B------:R-:W-:Y:S02]  /*17310*/  ISETP.GE.AND P6, PT, R208, R23.reuse, PT ;  /* 0x00000017d000720c */ /* 0x080fe40003fc6270 */
[-C--:B------:R-:W-:Y:S02]  /*17320*/  ISETP.GE.AND P5, PT, R42, R23.reuse, PT ;  /* 0x000000172a00720c */ /* 0x080fe40003fa6270 */
[-C--:B------:R-:W-:Y:S02]  /*17330*/  ISETP.GE.AND P4, PT, R40, R23.reuse, PT ;  /* 0x000000172800720c */ /* 0x080fe40003f86270 */
[-C--:B------:R-:W-:Y:S02]  /*17340*/  ISETP.GE.AND P3, PT, R38, R23.reuse, PT ;  /* 0x000000172600720c */ /* 0x080fe40003f66270 */
[-C--:B------:R-:W-:Y:S02]  /*17350*/  ISETP.GE.AND P2, PT, R36, R23.reuse, PT ;  /* 0x000000172400720c */ /* 0x080fe40003f46270 */
[----:B------:R-:W-:-:S03]  /*17360*/  ISETP.GE.AND P1, PT, R34, R23, PT ;  /* 0x000000172200720c */ /* 0x000fc60003f26270 */
[----:B-1-3--:R-:W-:Y:S02]  /*17370*/  @!P6 IMAD.WIDE R4, R208, 0x2, R6 ;  /* 0x00000002d004e825 */ /* 0x00afe400078e0206 */
        /* <DEDUP_REMOVED lines=24> */
.L_x_2702:
[----:B------:R-:W-:Y:S05]  /*17500*/  BSYNC B0 ;  /* 0x0000000000007941 */ /* 0x000fea0003800000 */
.L_x_2696:
[----:B------:R-:W-:Y:S02]  /*17510*/  ULDC UR4, c[0x0][0xc3c] ;  /* 0x00030f0000047ab9 */ /* 0x000fe40000000800 */
[----:B------:R-:W-:-:S13]  /*17520*/  ISETP.GE.AND P0, PT, R27, UR4, PT ;  /* 0x000000041b007c0c */ /* 0x000fda000bf06270 */
[----:B------:R-:W-:Y:S05]  /*17530*/  @!P0 BRA `(.L_x_2708) ;  /* 0xfffffea000148947 */ /* 0x000fea000383ffff */
[----:B------:R-:W-:Y:S05]  /*17540*/  BRA `(.L_x_2489) ;  /* 0x0000007c00007947 */ /* 0x000fea0003800000 */
.L_x_2487:
        /* <DEDUP_REMOVED lines=16> */
.L_x_2709:
        /* <DEDUP_REMOVED lines=41> */
.L_x_2715:
[----:B------:R-:W-:Y:S01]  /*178e0*/  UIADD3 UR4, UR4, 0x1f, URZ ;  /* 0x0000001f04047890 */ /* 0x000fe2000fffe03f */
[----:B------:R-:W-:-:S05]  /*178f0*/  MOV R19, UR7 ;  /* 0x0000000700137c02 */ /* 0x000fca0008000f00 */
        /* <DEDUP_REMOVED lines=10> */
.L_x_2714:
[----:B------:R-:W-:Y:S05]  /*179a0*/  BSYNC B0 ;  /* 0x0000000000007941 */ /* 0x000fea0003800000 */
.L_x_2713:
        /* <DEDUP_REMOVED lines=20> */
.L_x_2711:
        /* <DEDUP_REMOVED lines=20> */
.L_x_2716:
[----:B---3--:R-:W-:Y:S01]  /*17c30*/  IMAD R16, R16, UR5, R13 ;  /* 0x0000000510107c24 */ /* 0x008fe2000f8e020d */
[----:B------:R-:W-:Y:S01]  /*17c40*/  IABS R2, R6 ;  /* 0x0000000600027213 */ /* 0x000fe20000000000 */
[----:B01----:R-:W-:-:S03]  /*17c50*/  IMAD.MOV R11, RZ, RZ, -R3 ;  /* 0x000000ffff0b7224 */ /* 0x003fc600078e0a03 */
[----:B--2---:R-:W-:Y:S01]  /*17c60*/  IADD3 R9, -R16, UR6, RZ ;  /* 0x0000000610097c10 */ /* 0x004fe2000fffe1ff */
        /* <DEDUP_REMOVED lines=22> */
[----:B------:R-:W-:Y:S02]  /*17dd0*/  IMAD R6, R6, R2, R9 ;  /* 0x0000000206067224 */ /* 0x000fe400078e0209 */
[----:B------:R-:W-:Y:S01]  /*17de0*/  IMAD.MOV.U32 R2, RZ, RZ, RZ ;  /* 0x000000ffff027224 */ /* 0x000fe200078e00ff */
[----:B------:R-:W-:Y:S02]  /*17df0*/  VIADDMNMX R15, R8, UR5, R7, PT ;  /* 0x00000005080f7c46 */ /* 0x000fe4000b800107 */
[----:B------:R-:W-:-:S02]  /*17e00*/  IABS R11, R6 ;  /* 0x00000006000b7213 */ /* 0x000fc40000000000 */
[----:B------:R-:W-:Y:S01]  /*17e10*/  IABS R8, R15 ;  /* 0x0000000f00087213 */ /* 0x000fe20000000000 */
[----:B------:R-:W-:-:S03]  /*17e20*/  IMAD.MOV R18, RZ, RZ, -R15 ;  /* 0x000000ffff127224 */ /* 0x000fc600078e0a0f */
[----:B------:R-:W0:Y:S08]  /*17e30*/  I2F.RP R7, R8 ;  /* 0x0000000800077306 */ /* 0x000e300000209400 */
[----:B0-----:R-:W0:Y:S02]  /*17e40*/  MUFU.RCP R7, R7 ;  /* 0x0000000700077308 */ /* 0x001e240000001000 */
[----:B0-----:R-:W-:-:S06]  /*17e50*/  VIADD R3, R7, 0xffffffe ;  /* 0x0ffffffe07037836 */ /* 0x001fcc0000000000 */
[----:B------:R-:W0:Y:S02]  /*17e60*/  F2I.FTZ.U32.TRUNC.NTZ R3, R3 ;  /* 0x0000000300037305 */ /* 0x000e24000021f000 */
[----:B0-----:R-:W-:-:S04]  /*17e70*/  IMAD.MOV R10, RZ, RZ, -R3 ;  /* 0x000000ffff0a7224 */ /* 0x001fc800078e0a03 */
[----:B------:R-:W-:Y:S01]  /*17e80*/  IMAD.MOV.U32 R9, RZ, RZ, R10 ;  /* 0x000000ffff097224 */ /* 0x000fe200078e000a */
[----:B------:R-:W-:-:S03]  /*17e90*/  IABS R10, R15 ;  /* 0x0000000f000a7213 */ /* 0x000fc60000000000 */
[----:B------:R-:W-:-:S04]  /*17ea0*/  IMAD R9, R9, R8, RZ ;  /* 0x0000000809097224 */ /* 0x000fc800078e02ff */
[----:B------:R-:W-:Y:S01]  /*17eb0*/  IMAD.HI.U32 R2, R3, R9, R2 ;  /* 0x0000000903027227 */ /* 0x000fe200078e0002 */
[----:B------:R-:W-:-:S05]  /*17ec0*/  IADD3 R3, RZ, -R10, RZ ;  /* 0x8000000aff037210 */ /* 0x000fca0007ffe0ff */
        /* <DEDUP_REMOVED lines=17> */
.L_x_2712:
[----:B------:R-:W-:Y:S02]  /*17fe0*/  IMAD.MOV.U32 R17, RZ, RZ, RZ ;  /* 0x000000ffff117224 */ /* 0x000fe400078e00ff */
[----:B------:R-:W-:Y:S02]  /*17ff0*/  IMAD.U32 R16, RZ, RZ, UR6 ;  /* 0x00000006ff107e24 */ /* 0x000fe4000f8e00ff */
[----:B------:R-:W-:-:S07]  /*18000*/  IMAD.MOV.U32 R18, RZ, RZ, RZ ;  /* 0x000000ffff127224 */ /* 0x000fce00078e00ff */
.L_x_2717:
[----:B------:R-:W-:-:S13]  /*18010*/  ISETP.NE.AND P0, PT, R5, RZ, PT ;  /* 0x000000ff0500720c */ /* 0x000fda0003f05270 */
[----:B------:R-:W0:Y:S01]  /*18020*/  @!P0 S2R R3, SR_CgaCtaId ;  /* 0x0000000000038919 */ /* 0x000e220000008800 */
[----:B------:R-:W-:-:S04]  /*18030*/  @!P0 MOV R2, 0x400 ;  /* 0x0000040000028802 */ /* 0x000fc80000000f00 */
[----:B0-----:R-:W-:-:S05]  /*18040*/  @!P0 LEA R2, R3, R2, 0x18 ;  /* 0x0000000203028211 */ /* 0x001fca00078ec0ff */
[----:B------:R0:W-:Y:S01]  /*18050*/  @!P0 STS.128 [R2+0x28cd0], R16 ;  /* 0x028cd01002008388 */ /* 0x0001e20000000c00 */
[----:B------:R-:W-:Y:S06]  /*18060*/  BAR.ARV 0x5, 0x180 ;  /* 0x0146000000007b1d */ /* 0x000fec0000002000 */
.L_x_2710:
        /* <DEDUP_REMOVED lines=8> */
[----:B------:R-:W-:Y:S01]  /*180f0*/  LOP3.LUT R4, R0, 0x7f, RZ, 0xc0, !PT ;  /* 0x0000007f00047812 */ /* 0x000fe200078ec0ff */
[----:B------:R-:W-:Y:S01]  /*18100*/  UMOV UR4, 0x400 ;  /* 0x0000040000047882 */ /* 0x000fe20000000000 */
[----:B------:R0:W-:Y:S01]  /*18110*/  STL [R1+0x1c], RZ ;  /* 0x00001cff01007387 */ /* 0x0001e20000100800 */
[----:B------:R-:W-:Y:S01]  /*18120*/  BSSY B8, `(.L_x_2718) ;  /* 0x00006cb000087945 */ /* 0x000fe20003800000 */
[----:B------:R-:W-:Y:S01]  /*18130*/  LOP3.LUT R3, R2, 0x1f8, RZ, 0xc0, !PT ;  /* 0x000001f802037812 */ /* 0x000fe200078ec0ff */
[----:B------:R-:W-:Y:S01]  /*18140*/  IMAD.MOV.U32 R28, RZ, RZ, 0x1 ;  /* 0x00000001ff1c7424 */ /* 0x000fe200078e00ff */
[----:B------:R-:W-:Y:S02]  /*18150*/  SHF.L.U32 R36, R4, 0x3, RZ ;  /* 0x0000000304247819 */ /* 0x000fe400000006ff */
[----:B------:R-:W-:-:S02]  /*18160*/  CS2R R24, SRZ ;  /* 0x0000000000187805 */ /* 0x000fc4000001ff00 */
[----:B------:R-:W-:Y:S01]  /*18170*/  LOP3.LUT R3, R3, 0x38, R0, 0x78, !PT ;  /* 0x0000003803037812 */ /* 0x000fe200078e7800 */
[----:B------:R-:W-:Y:S01]  /*18180*/  IMAD.SHL.U32 R0, R0, 0x10, RZ ;  /* 0x0000001000007824 */ /* 0x000fe200078e00ff */
[----:B------:R-:W-:Y:S01]  /*18190*/  LOP3.LUT R2, R2, 0x38, RZ, 0xc0, !PT ;  /* 0x0000003802027812 */ /* 0x000fe200078ec0ff */
[----:B------:R-:W-:Y:S01]  /*181a0*/  IMAD.MOV.U32 R26, RZ, RZ, 0x1 ;  /* 0x00000001ff1a7424 */ /* 0x000fe200078e00ff */
[----:B------:R-:W-:Y:S01]  /*181b0*/  LOP3.LUT R36, R3, 0x200, R36, 0xf8, !PT ;  /* 0x0000020003247812 */ /* 0x000fe200078ef824 */
[----:B------:R-:W-:Y:S01]  /*181c0*/  ULDC.64 UR40, c[0x0][0x198] ;  /* 0x0000660000287ab9 */ /* 0x000fe20000000a00 */
[----:B------:R-:W-:Y:S01]  /*181d0*/  SHF.R.U32.HI R3, RZ, 0x3, R4 ;  /* 0x00000003ff037819 */ /* 0x000fe20000011604 */
[----:B------:R-:W-:Y:S01]  /*181e0*/  ULOP3.LUT UR38, UR36, 0x2, URZ, 0xfc, !UPT ;  /* 0x0000000224267892 */ /* 0x000fe2000f8efc3f */
[----:B------:R-:W-:Y:S01]  /*181f0*/  LOP3.LUT R4, R2, 0x80, RZ, 0xfc, !PT ;  /* 0x0000008002047812 */ /* 0x000fe200078efcff */
[----:B------:R-:W-:Y:S01]  /*18200*/  ULDC UR37, c[0x0][0xc] ;  /* 0x0000030000257ab9 */ /* 0x000fe20000000800 */
[----:B------:R-:W-:-:S02]  /*18210*/  LOP3.LUT R0, R3, 0x70, R0, 0xf8, !PT ;  /* 0x0000007003007812 */ /* 0x000fc400078ef800 */
[C---:B------:R-:W-:Y:S01]  /*18220*/  LOP3.LUT R0, R2.reuse, 0xc0, RZ, 0xfc, !PT ;  /* 0x000000c002007812 */ /* 0x040fe200078efcff */
[----:B-1----:R-:W-:Y:S01]  /*18230*/  ULEA UR4, UR5, UR4, 0x18 ;  /* 0x0000000405047291 */ /* 0x002fe2000f8ec03f */
[C---:B------:R-:W-:Y:S02]  /*18240*/  LOP3.LUT R0, R2.reuse, 0x140, RZ, 0xfc, !PT ;  /* 0x0000014002007812 */ /* 0x040fe400078efcff */
[C---:B------:R-:W-:Y:S02]  /*18250*/  LOP3.LUT R3, R2.reuse, 0x40, RZ, 0xfc, !PT ;  /* 0x0000004002037812 */ /* 0x040fe400078efcff */
[C---:B------:R-:W-:Y:S01]  /*18260*/  LOP3.LUT R3, R2.reuse, 0x100, RZ, 0xfc, !PT ;  /* 0x0000010002037812 */ /* 0x040fe200078efcff */
[----:B------:R-:W-:Y:S01]  /*18270*/  IMAD.U32 R23, RZ, RZ, UR4 ;  /* 0x00000004ff177e24 */ /* 0x000fe2000f8e00ff */
[C---:B------:R-:W-:Y:S02]  /*18280*/  LOP3.LUT R3, R2.reuse, 0x180, RZ, 0xfc, !PT ;  /* 0x0000018002037812 */ /* 0x040fe400078efcff */
[----:B------:R-:W-:Y:S01]  /*18290*/  LOP3.LUT R2, R2, 0x1c0, RZ, 0xfc, !PT ;  /* 0x000001c002027812 */ /* 0x000fe200078efcff */
[----:B------:R-:W-:-:S05]  /*182a0*/  IMAD R0, R36, 0x2, R23 ;  /* 0x0000000224007824 */ /* 0x000fca00078e0217 */
[----:B------:R0:W-:Y:S02]  /*182b0*/  STL [R1+0x34], R0 ;  /* 0x0000340001007387 */ /* 0x0001e40000100800 */
.L_x_2841:
[----:B------:R-:W-:Y:S05]  /*182c0*/  YIELD ;  /* 0x0000000000007946 */ /* 0x000fea0003800000 */
[----:B------:R-:W-:Y:S01]  /*182d0*/  ULDC.64 UR4, c[0x0][0xa28] ;  /* 0x00028a0000047ab9 */ /* 0x000fe20000000a00 */
[----:B------:R-:W-:Y:S01]  /*182e0*/  IMAD.MOV.U32 R33, RZ, RZ, RZ ;  /* 0x000000ffff217224 */ /* 0x000fe200078e00ff */
[----:B------:R-:W-:Y:S01]  /*182f0*/  ISETP.NE.U32.AND P0, PT, RZ, UR4, PT ;  /* 0x00000004ff007c0c */ /* 0x000fe2000bf05070 */
[----:B-1----:R-:W1:Y:S01]  /*18300*/  LDC.64 R4, c[0x0][0xa00] ;  /* 0x00028000ff047b82 */ /* 0x002e620000000a00 */
[----:B------:R-:W-:Y:S02]  /*18310*/  ULDC.64 UR6, c[0x0][0xa10] ;  /* 0x0002840000067ab9 */ /* 0x000fe40000000a00 */
[----:B------:R-:W-:Y:S01]  /*18320*/  ISETP.NE.AND.EX P0, PT, RZ, UR5, PT, P0 ;  /* 0x00000005ff007c0c */ /* 0x000fe2000bf05300 */
[----:B------:R-:W-:-:S12]  /*18330*/  ULDC.64 UR4, c[0x0][0xa18] ;  /* 0x0002860000047ab9 */ /* 0x000fd80000000a00 */
[----:B--2---:R-:W2:Y:S02]  /*18340*/  @P0 LDC.64 R2, c[0x0][0xa28] ;  /* 0x00028a00ff020b82 */ /* 0x004ea40000000a00 */
[----:B--2---:R-:W-:-:S05]  /*18350*/  @P0 IMAD.WIDE R2, R19, 0x4, R2 ;  /* 0x0000000413020825 */ /* 0x004fca00078e0202 */
[----:B------:R2:W5:Y:S01]  /*18360*/  @P0 LDG.E R33, desc[UR42][R2.64] ;  /* 0x0000002a02210981 */ /* 0x000562000c1e1900 */
[----:B------:R-:W-:Y:S01]  /*18370*/  ISETP.NE.U32.AND P0, PT, RZ, UR4, PT ;  /* 0x00000004ff007c0c */ /* 0x000fe2000bf05070 */
[----:B------:R-:W-:Y:S01]  /*18380*/  IMAD.MOV.U32 R31, RZ, RZ, RZ ;  /* 0x000000ffff1f7224 */ /* 0x000fe200078e00ff */
[----:B------:R-:W-:Y:S01]  /*18390*/  ISETP.NE.U32.AND P1, PT, RZ, UR6, PT ;  /* 0x00000006ff007c0c */ /* 0x000fe2000bf25070 */
[----:B0-----:R-:W-:Y:S01]  /*183a0*/  IMAD.MOV.U32 R0, RZ, RZ, RZ ;  /* 0x000000ffff007224 */ /* 0x001fe200078e00ff */
[----:B------:R-:W-:Y:S01]  /*183b0*/  ISETP.NE.AND.EX P2, PT, RZ, UR5, PT, P0 ;  /* 0x00000005ff007c0c */ /* 0x000fe2000bf45300 */
[----:B------:R-:W-:Y:S01]  /*183c0*/  ULDC.64 UR4, c[0x0][0xa00] ;  /* 0x0002800000047ab9 */ /* 0x000fe20000000a00 */
[----:B------:R-:W-:Y:S01]  /*183d0*/  ISETP.NE.AND.EX P1, PT, RZ, UR7, PT, P1 ;  /* 0x00000007ff007c0c */ /* 0x000fe2000bf25310 */
[----:B-1----:R-:W-:Y:S01]  /*183e0*/  IMAD.WIDE R4, R19, 0x4, R4 ;  /* 0x0000000413047825 */ /* 0x002fe200078e0204 */
[----:B------:R-:W-:Y:S01]  /*183f0*/  ISETP.NE.U32.AND P0, PT, RZ, UR4, PT ;  /* 0x00000004ff007c0c */ /* 0x000fe2000bf05070 */
[----:B--2---:R-:W0:Y:S08]  /*18400*/  LDC.64 R2, c[0x0][0xa10] ;  /* 0x00028400ff027b82 */ /* 0x004e300000000a00 */
[----:B---3--:R-:W1:Y:S01]  /*18410*/  @P2 LDC.64 R6, c[0x0][0xa18] ;  /* 0x00028600ff062b82 */ /* 0x008e620000000a00 */
[----:B------:R-:W-:Y:S01]  /*18420*/  ULDC UR4, c[0x0][0x288] ;  /* 0x0000a20000047ab9 */ /* 0x000fe20000000800 */
[----:B------:R-:W-:Y:S01]  /*18430*/  ISETP.NE.AND.EX P0, PT, RZ, UR5, PT, P0 ;  /* 0x00000005ff007c0c */ /* 0x000fe2000bf05300 */
[----:B------:R-:W-:Y:S01]  /*18440*/  IMAD.U32 R8, RZ, RZ, UR4 ;  /* 0x00000004ff087e24 */ /* 0x000fe2000f8e00ff */
[----:B------:R-:W-:-:S11]  /*18450*/  ULDC.64 UR4, c[0x0][0x418] ;  /* 0x0001060000047ab9 */ /* 0x000fd60000000a00 */
[----:B------:R-:W5:Y:S01]  /*18460*/  @P0 LDG.E R31, desc[UR42][R4.64] ;  /* 0x0000002a041f0981 */ /* 0x000f62000c1e1900 */
[----:B0-----:R-:W-:-:S05]  /*18470*/  IMAD.WIDE R2, R19, 0x4, R2 ;  /* 0x0000000413027825 */ /* 0x001fca00078e0202 */
[----:B------:R-:W5:Y:S01]  /*18480*/  @P1 LDG.E R0, desc[UR42][R2.64] ;  /* 0x0000002a02001981 */ /* 0x000f62000c1e1900 */
[----:B-1----:R-:W-:-:S05]  /*18490*/  @P2 IMAD.WIDE R6, R19, 0x4, R6 ;  /* 0x0000000413062825 */ /* 0x002fca00078e0206 */
        /* <DEDUP_REMOVED lines=11> */
[----:B------:R-:W-:Y:S01]  /*18550*/  IMAD.MOV.U32 R12, RZ, RZ, R8 ;  /* 0x000000ffff0c7224 */ /* 0x000fe200078e0008 */
[----:B----4-:R-:W-:Y:S06]  /*18560*/  @P2 BRA `(.L_x_2719) ;  /* 0x0000000000142947 */ /* 0x010fec0003800000 */
[----:B------:R-:W-:Y:S05]  /*18570*/  @!P0 BRA `(.L_x_2719) ;  /* 0x0000000000108947 */ /* 0x000fea0003800000 */
[----:B------:R-:W2:Y:S04]  /*18580*/  LDG.E R9, desc[UR42][R4.64] ;  /* 0x0000002a04097981 */ /* 0x000ea8000c1e1900 */
[----:B------:R-:W2:Y:S02]  /*18590*/  LDG.E R6, desc[UR42][R4.64+0x4] ;  /* 0x0000042a04067981 */ /* 0x000ea4000c1e1900 */
[----:B--2---:R-:W-:-:S05]  /*185a0*/  IMAD.IADD R12, R6, 0x1, -R9 ;  /* 0x00000001060c7824 */ /* 0x004fca00078e0a09 */
[----:B------:R1:W-:Y:S02]  /*185b0*/  STL [R1+0x4], R12 ;  /* 0x0000040c01007387 */ /* 0x0003e40000100800 */
.L_x_2719:
[----:B------:R-:W-:Y:S02]  /*185c0*/  ULDC.64 UR4, c[0x0][0xa20] ;  /* 0x0002880000047ab9 */ /* 0x000fe40000000a00 */
[----:B------:R-:W-:-:S04]  /*185d0*/  ISETP.NE.U32.AND P0, PT, RZ, UR4, PT ;  /* 0x00000004ff007c0c */ /* 0x000fc8000bf05070 */
[----:B------:R-:W-:-:S13]  /*185e0*/  ISETP.NE.AND.EX P0, PT, RZ, UR5, PT, P0 ;  /* 0x00000005ff007c0c */ /* 0x000fda000bf05300 */
[----:B------:R-:W-:Y:S05]  /*185f0*/  @!P0 BRA `(.L_x_2720) ;  /* 0x0000000000108947 */ /* 0x000fea0003800000 */
[----:B------:R-:W2:Y:S02]  /*18600*/  LDC.64 R4, c[0x0][0xa20] ;  /* 0x00028800ff047b82 */ /* 0x000ea40000000a00 */
[----:B--2---:R-:W-:-:S05]  /*18610*/  IMAD.WIDE R4, R19, 0x4, R4 ;  /* 0x0000000413047825 */ /* 0x004fca00078e0204 */
[----:B------:R2:W5:Y:S01]  /*18620*/  LDG.E R10, desc[UR42][R4.64] ;  /* 0x0000002a040a7981 */ /* 0x000562000c1e1900 */
[----:B------:R-:W-:Y:S05]  /*18630*/  BRA `(.L_x_2721) ;  /* 0x0000000000247947 */ /* 0x000fea0003800000 */
.L_x_2720:
[----:B------:R-:W-:Y:S02]  /*18640*/  ULDC.64 UR4, c[0x0][0xa08] ;  /* 0x0002820000047ab9 */ /* 0x000fe40000000a00 */
[----:B------:R-:W-:-:S04]  /*18650*/  ISETP.NE.U32.AND P0, PT, RZ, UR4, PT ;  /* 0x00000004ff007c0c */ /* 0x000fc8000bf05070 */
[----:B------:R-:W-:-:S13]  /*18660*/  ISETP.NE.AND.EX P0, PT, RZ, UR5, PT, P0 ;  /* 0x00000005ff007c0c */ /* 0x000fda000bf05300 */
[----:B------:R-:W-:Y:S05]  /*18670*/  @!P0 BRA `(.L_x_2721) ;  /* 0x0000000000148947 */ /* 0x000fea0003800000 */
[----:B------:R-:W2:Y:S02]  /*18680*/  LDC.64 R4, c[0x0][0xa08] ;  /* 0x00028200ff047b82 */ /* 0x000ea40000000a00 */
[----:B--2---:R-:W-:-:S05]  /*18690*/  IMAD.WIDE R4, R19, 0x4, R4 ;  /* 0x0000000413047825 */ /* 0x004fca00078e0204 */
[----:B------:R-:W2:Y:S04]  /*186a0*/  LDG.E R10, desc[UR42][R4.64] ;  /* 0x0000002a040a7981 */ /* 0x000ea8000c1e1900 */
[----:B------:R-:W2:Y:S02]  /*186b0*/  LDG.E R9, desc[UR42][R4.64+0x4] ;  /* 0x0000042a04097981 */ /* 0x000ea4000c1e1900 */
[----:B--2---:R-:W-:-:S07]  /*186c0*/  IADD3 R10, -R10, R9, RZ ;  /* 0x000000090a0a7210 */ /* 0x004fce0007ffe1ff */
.L_x_2721:
[----:B--2---:R-:W2:Y:S01]  /*186d0*/  @P1 LDG.E R4, desc[UR42][R2.64] ;  /* 0x0000002a02041981 */ /* 0x004ea2000c1e1900 */
[----:B------:R-:W3:Y:S03]  /*186e0*/  LDC R5, c[0x0][0x448] ;  /* 0x00011200ff057b82 */ /* 0x000ee60000000800 */
[----:B------:R-:W2:Y:S01]  /*186f0*/  @P1 LDG.E R9, desc[UR42][R2.64+0x4] ;  /* 0x0000042a02091981 */ /* 0x000ea2000c1e1900 */
[----:B-----5:R-:W-:Y:S02]  /*18700*/  IMAD.IADD R10, R10, 0x1, -R33 ;  /* 0x000000010a0a7824 */ /* 0x020fe400078e0a21 */
[----:B------:R-:W-:-:S04]  /*18710*/  IMAD.SHL.U32 R32, R17, 0x40, RZ ;  /* 0x0000004011207824 */ /* 0x000fc800078e00ff */
[----:B0-----:R-:W-:Y:S01]  /*18720*/  VIADD R8, R32, 0x3f ;  /* 0x0000003f20087836 */ /* 0x001fe20000000000 */
[----:B---3--:R-:W-:-:S13]  /*18730*/  ISETP.NE.AND P2, PT, R5, 0x1, PT ;  /* 0x000000010500780c */ /* 0x008fda0003f45270 */
[----:B------:R-:W0:Y:S08]  /*18740*/  @P2 LDC R6, c[0x0][0x44c] ;  /* 0x00011300ff062b82 */ /* 0x000e300000000800 */
[----:B------:R-:W3:Y:S01]  /*18750*/  @P2 LDC R5, c[0x0][0x450] ;  /* 0x00011400ff052b82 */ /* 0x000ee20000000800 */
[----:B0-----:R-:W-:-:S05]  /*18760*/  @P2 IMAD.HI.U32 R6, R8, R6, RZ ;  /* 0x0000000608062227 */ /* 0x001fca00078e00ff */
[----:B---3--:R-:W-:Y:S01]  /*18770*/  @P2 SHF.R.U32.HI R8, RZ, R5, R6 ;  /* 0x00000005ff082219 */ /* 0x008fe20000011606 */
[----:B--2---:R-:W-:-:S04]  /*18780*/  @P1 IMAD.IADD R7, R9, 0x1, -R4 ;  /* 0x0000000109071824 */ /* 0x004fc800078e0a04 */
[----:B------:R-:W-:-:S04]  /*18790*/  IMAD.IADD R17, R10, 0x1, R7 ;  /* 0x000000010a117824 */ /* 0x000fc800078e0207 */
[C---:B------:R-:W-:Y:S01]  /*187a0*/  VIADD R9, R17.reuse, 0x3f ;  /* 0x0000003f11097836 */ /* 0x040fe20000000000 */
[----:B------:R-:W-:-:S04]  /*187b0*/  IADD3 R6, R17, 0x1, -R12 ;  /* 0x0000000111067810 */ /* 0x000fc80007ffe80c */
[----:B------:R-:W-:Y:S01]  /*187c0*/  SHF.R.S32.HI R2, RZ, 0x1f, R9 ;  /* 0x0000001fff027819 */ /* 0x000fe20000011409 */
[----:B------:R-:W-:-:S03]  /*187d0*/  IMAD.IADD R8, R6, 0x1, R8 ;  /* 0x0000000106087824 */ /* 0x000fc600078e0208 */
[----:B------:R-:W-:Y:S02]  /*187e0*/  LEA.HI R9, R2, R9, RZ, 0x6 ;  /* 0x0000000902097211 */ /* 0x000fe400078f30ff */
[----:B------:R-:W0:Y:S02]  /*187f0*/  LDC.64 R2, c[0x0][0x9e0] ;  /* 0x00027800ff027b82 */ /* 0x000e240000000a00 */
[----:B------:R-:W-:Y:S02]  /*18800*/  SHF.R.S32.HI R9, RZ, 0x6, R9 ;  /* 0x00000006ff097819 */ /* 0x000fe40000011409 */
[----:B0-----:R-:W-:Y:S01]  /*18810*/  ISETP.GE.AND P3, PT, R3, 0x1, PT ;  /* 0x000000010300780c */ /* 0x001fe20003f66270 */
[----:B------:R-:W-:-:S12]  /*18820*/  IMAD.IADD R2, R8, 0x1, R2 ;  /* 0x0000000108027824 */ /* 0x000fd800078e0202 */
[----:B------:R-:W-:Y:S05]  /*18830*/  @!P3 BRA `(.L_x_2722) ;  /* 0x000000000048b947 */ /* 0x000fea0003800000 */
        /* <DEDUP_REMOVED lines=11> */
.L_x_2724:
[----:B------:R-:W-:-:S13]  /*188f0*/  ISETP.NE.AND P0, PT, R3, 0x1, PT ;  /* 0x000000010300780c */ /* 0x000fda0003f05270 */
[----:B------:R-:W0:Y:S02]  /*18900*/  @P0 LDC.64 R4, c[0x0][0x9e8] ;  /* 0x00027a00ff040b82 */ /* 0x000e240000000a00 */
[----:B0-----:R-:W-:-:S05]  /*18910*/  @P0 IMAD.HI.U32 R4, R11, R4, RZ ;  /* 0x000000040b040227 */ /* 0x001fca00078e00ff */
[----:B------:R-:W-:-:S07]  /*18920*/  @P0 SHF.R.U32.HI R11, RZ, R5, R4 ;  /* 0x00000005ff0b0219 */ /* 0x000fce0000011604 */
.L_x_2725:
[----:B------:R-:W-:Y:S05]  /*18930*/  BSYNC B0 ;  /* 0x0000000000007941 */ /* 0x000fea0003800000 */
.L_x_2723:
[----:B------:R-:W-:-:S05]  /*18940*/  IMAD R11, R11, R3, R3 ;  /* 0x000000030b0b7224 */ /* 0x000fca00078e0203 */
[----:B------:R-:W-:-:S07]  /*18950*/  VIMNMX R2, R2, R11, PT ;  /* 0x0000000b02027248 */ /* 0x000fce0003fe0100 */
.L_x_2722:
[----:B------:R-:W0:Y:S01]  /*18960*/  @P2 LDC R8, c[0x0][0x44c] ;  /* 0x00011300ff082b82 */ /* 0x000e220000000800 */
[----:B------:R-:W-:Y:S01]  /*18970*/  IMAD.MOV.U32 R4, RZ, RZ, R32 ;  /* 0x000000ffff047224 */ /* 0x000fe200078e0020 */
[----:B------:R-:W-:-:S06]  /*18980*/  ULDC UR4, c[0x0][0x9dc] ;  /* 0x0002770000047ab9 */ /* 0x000fcc0000000800 */
[----:B------:R-:W2:Y:S01]  /*18990*/  @P2 LDC R5, c[0x0][0x450] ;  /* 0x00011400ff052b82 */ /* 0x000ea20000000800 */
[----:B0-----:R-:W-:-:S05]  /*189a0*/  @P2 IMAD.HI.U32 R8, R32, R8, RZ ;  /* 0x0000000820082227 */ /* 0x001fca00078e00ff */
[----:B--2---:R-:W-:Y:S01]  /*189b0*/  @P2 SHF.R.U32.HI R4, RZ, R5, R8 ;  /* 0x00000005ff042219 */ /* 0x004fe20000011608 */
[----:B------:R-:W-:-:S04]  /*189c0*/  IMAD.IADD R8, R17, 0x1, -R12 ;  /* 0x0000000111087824 */ /* 0x000fc800078e0a0c */
[----:B-1----:R-:W-:-:S05]  /*189d0*/  IMAD.IADD R12, R8, 0x1, R4 ;  /* 0x00000001080c7824 */ /* 0x002fca00078e0204 */
[----:B------:R-:W-:Y:S01]  /*189e0*/  IADD3 R11, R12, -UR4, RZ ;  /* 0x800000040c0b7c10 */ /* 0x000fe2000fffe0ff */
        /* <DEDUP_REMOVED lines=11> */
.L_x_2728:
[----:B------:R-:W-:-:S13]  /*18aa0*/  ISETP.NE.AND P0, PT, R3, 0x1, PT ;  /* 0x000000010300780c */ /* 0x000fda0003f05270 */
[----:B------:R-:W0:Y:S02]  /*18ab0*/  @P0 LDC.64 R4, c[0x0][0x9e8] ;  /* 0x00027a00ff040b82 */ /* 0x000e240000000a00 */
[----:B0-----:R-:W-:-:S05]  /*18ac0*/  @P0 IMAD.HI.U32 R4, R12, R4, RZ ;  /* 0x000000040c040227 */ /* 0x001fca00078e00ff */
[----:B------:R-:W-:-:S07]  /*18ad0*/  @P0 SHF.R.U32.HI R12, RZ, R5, R4 ;  /* 0x00000005ff0c0219 */ /* 0x000fce0000011604 */
.L_x_2729:
[----:B------:R-:W-:Y:S05]  /*18ae0*/  BSYNC B0 ;  /* 0x0000000000007941 */ /* 0x000fea0003800000 */
.L_x_2727:
[----:B------:R-:W-:-:S05]  /*18af0*/  IMAD R3, R12, R3, RZ ;  /* 0x000000030c037224 */ /* 0x000fca00078e02ff */
[----:B------:R-:W-:-:S07]  /*18b00*/  VIMNMX R11, R11, R3, !PT ;  /* 0x000000030b0b7248 */ /* 0x000fce0007fe0100 */
.L_x_2726:
[----:B------:R-:W-:Y:S01]  /*18b10*/  VIADD R2, R2, 0x3f ;  /* 0x0000003f02027836 */ /* 0x000fe20000000000 */
[----:B------:R-:W-:Y:S04]  /*18b20*/  BSSY B0, `(.L_x_2730) ;  /* 0x00001af000007945 */ /* 0x000fe80003800000 */
[----:B------:R-:W-:-:S04]  /*18b30*/  SHF.R.S32.HI R3, RZ, 0x1f, R2 ;  /* 0x0000001fff037819 */ /* 0x000fc80000011402 */
[----:B------:R-:W-:Y:S02]  /*18b40*/  LEA.HI R3, R3, R2, RZ, 0x6 ;  /* 0x0000000203037211 */ /* 0x000fe400078f30ff */
[----:B------:R-:W-:Y:S02]  /*18b50*/  SHF.R.S32.HI R2, RZ, 0x1f, R11 ;  /* 0x0000001fff027819 */ /* 0x000fe4000001140b */
[----:B------:R-:W-:Y:S02]  /*18b60*/  SHF.R.S32.HI R3, RZ, 0x6, R3 ;  /* 0x00000006ff037819 */ /* 0x000fe40000011403 */
[----:B------:R-:W-:Y:S02]  /*18b70*/  LEA.HI R2, R2, R11, RZ, 0x6 ;  /* 0x0000000b02027211 */ /* 0x000fe400078f30ff */
[----:B------:R-:W-:Y:S02]  /*18b80*/  VIMNMX R3, R9, R3, PT ;  /* 0x0000000309037248 */ /* 0x000fe40003fe0100 */
[----:B------:R-:W-:-:S04]  /*18b90*/  SHF.R.S32.HI R2, RZ, 0x6, R2 ;  /* 0x00000006ff027819 */ /* 0x000fc80000011402 */
[----:B------:R-:W-:-:S05]  /*18ba0*/  VIMNMX R2, RZ, R2, !PT ;  /* 0x00000002ff027248 */ /* 0x000fca0007fe0100 */
[--C-:B------:R-:W-:Y:S02]  /*18bb0*/  IMAD R2, R2, 0x40, -R10.reuse ;  /* 0x0000004002027824 */ /* 0x100fe400078e0a0a */
[----:B------:R-:W-:-:S03]  /*18bc0*/  IMAD R10, R3, 0x40, -R10 ;  /* 0x00000040030a7824 */ /* 0x000fc600078e0a0a */
[----:B------:R-:W-:Y:S02]  /*18bd0*/  VIMNMX R4, RZ, R2, !PT ;  /* 0x00000002ff047248 */ /* 0x000fe40007fe0100 */
[----:B------:R-:W-:-:S04]  /*18be0*/  VIMNMX R7, R10, R7, PT ;  /* 0x000000070a077248 */ /* 0x000fc80003fe0100 */
[----:B------:R-:W-:Y:S02]  /*18bf0*/  ISETP.GT.AND P0, PT, R7, R4, PT ;  /* 0x000000040700720c */ /* 0x000fe40003f04270 */
[----:B------:R-:W-:-:S11]  /*18c00*/  SHF.R.U32.HI R4, RZ, 0x6, R4 ;  /* 0x00000006ff047819 */ /* 0x000fd60000011604 */
[----:B------:R-:W-:Y:S02]  /*18c10*/  @P0 VIADD R2, R7, 0x3f ;  /* 0x0000003f07020836 */ /* 0x000fe40000000000 */
[----:B------:R-:W-:-:S03]  /*18c20*/  IMAD.MOV.U32 R7, RZ, RZ, R4 ;  /* 0x000000ffff077224 */ /* 0x000fc600078e0004 */
[----:B------:R-:W-:-:S04]  /*18c30*/  @P0 SHF.R.S32.HI R3, RZ, 0x1f, R2 ;  /* 0x0000001fff030819 */ /* 0x000fc80000011402 */
[----:B------:R-:W-:-:S04]  /*18c40*/  @P0 LEA.HI R3, R3, R2, RZ, 0x6 ;  /* 0x0000000203030211 */ /* 0x000fc800078f30ff */
[----:B------:R-:W-:Y:S02]  /*18c50*/  @P0 SHF.R.S32.HI R7, RZ, 0x6, R3 ;  /* 0x00000006ff070819 */ /* 0x000fe40000011403 */
[----:B------:R-:W-:Y:S02]  /*18c60*/  PLOP3.LUT P0, PT, PT, PT, PT, 0x80, 0x0 ;  /* 0x000000000000781c */ /* 0x000fe40003f0f070 */
[----:B------:R-:W-:-:S13]  /*18c70*/  ISETP.GT.AND P2, PT, R7, R4, PT ;  /* 0x000000040700720c */ /* 0x000fda0003f44270 */
[----:B------:R-:W-:Y:S05]  /*18c80*/  @!P2 BRA `(.L_x_2731) ;  /* 0x000000180060a947 */ /* 0x000fea0003800000 */
[----:B------:R-:W-:Y:S01]  /*18c90*/  UMOV UR4, 0xffffffff ;  /* 0xffffffff00047882 */ /* 0x000fe20000000000 */
[----:B------:R-:W-:Y:S02]  /*18ca0*/  SEL R5, R19, RZ, !P1 ;  /* 0x000000ff13057207 */ /* 0x000fe40004800000 */
[----:B------:R-:W-:Y:S05]  /*18cb0*/  BRA.DIV UR4, `(.L_x_2732) ;  /* 0x00000076048c7947 */ /* 0x000fea000b800000 */
[----:B------:R-:W0:Y:S02]  /*18cc0*/  S2R R2, SR_TID.X ;  /* 0x0000000000027919 */ /* 0x000e240000002100 */
[----:B0-----:R-:W-:-:S04]  /*18cd0*/  SHF.R.U32.HI R2, RZ, 0x5, R2 ;  /* 0x00000005ff027819 */ /* 0x001fc80000011602 */
[----:B------:R-:W-:-:S05]  /*18ce0*/  LOP3.LUT R2, R2, 0x3, RZ, 0xc0, !PT ;  /* 0x0000000302027812 */ /* 0x000fca00078ec0ff */
[----:B------:R0:W1:Y:S02]  /*18cf0*/  SHFL.IDX PT, R14, R2, RZ, 0x1f ;  /* 0x00001fff020e7589 */ /* 0x00006400000e0000 */
.L_x_2896:
[----:B-1----:R-:W-:Y:S02]  /*18d00*/  ISETP.NE.AND P0, PT, R14, RZ, PT ;  /* 0x000000ff0e00720c */ /* 0x002fe40003f05270 */
[----:B------:R-:W-:-:S11]  /*18d10*/  PLOP3.LUT P6, PT, PT, PT, PT, 0x8, 0x0 ;  /* 0x000000000000781c */ /* 0x000fd60003fce170 */
[----:B------:R-:W-:Y:S05]  /*18d20*/  @P0 BRA `(.L_x_2733) ;  /* 0x00000000000c0947 */ /* 0x000fea0003800000 */
[----:B------:R-:W-:-:S03]  /*18d30*/  UMOV UR4, 0xffffffff ;  /* 0xffffffff00047882 */ /* 0x000fc60000000000 */
[----:B------:R-:W-:Y:S05]  /*18d40*/  BRA.DIV UR4, `(.L_x_2734) ;  /* 0x00000076049c7947 */ /* 0x000fea000b800000 */
[----:B------:R-:W-:-:S13]  /*18d50*/  ELECT P6, URZ, PT ;  /* 0x00000000003f782f */ /* 0x000fda00038c0000 */
.L_x_2733:
[----:B0-----:R-:W2:Y:S01]  /*18d60*/  LDL R2, [R1+0x1c] ;  /* 0x00001c0001027983 */ /* 0x001ea20000100800 */
[----:B------:R-:W-:Y:S01]  /*18d70*/  BSSY B1, `(.L_x_2735) ;  /* 0x0000008000017945 */ /* 0x000fe20003800000 */
[----:B--2---:R-:W-:-:S05]  /*18d80*/  VIADD R2, R2, 0x1 ;  /* 0x0000000102027836 */ /* 0x004fca0000000000 */
[----:B------:R-:W-:-:S04]  /*18d90*/  LEA.HI R3, R2, R2, RZ, 0x1 ;  /* 0x0000000202037211 */ /* 0x000fc800078f08ff */
[----:B------:R-:W-:-:S05]  /*18da0*/  LOP3.LUT R3, R3, 0xfffffffe, RZ, 0xc0, !PT ;  /* 0xfffffffe03037812 */ /* 0x000fca00078ec0ff */
[----:B------:R-:W-:-:S05]  /*18db0*/  IMAD.IADD R2, R2, 0x1, -R3 ;  /* 0x0000000102027824 */ /* 0x000fca00078e0a03 */
[----:B------:R-:W-:-:S04]  /*18dc0*/  SHF.L.U32 R2, R2, 0x1f, RZ ;  /* 0x0000001f02027819 */ /* 0x000fc800000006ff */
[----:B------:R-:W0:Y:S02]  /*18dd0*/  SYNCS.PHASECHK.TRANS64.TRYWAIT P0, [R23+URZ+0x28c20], R2 ;  /* 0x028c2002170075a7 */ /* 0x000e24000800017f */
[----:B0-----:R-:W-:Y:S05]  /*18de0*/  @!P0 BRA `(.L_x_2736) ;  /* 0x0000007400948947 */ /* 0x001fea0003800000 */
.L_x_2899:
[----:B------:R-:W-:Y:S05]  /*18df0*/  BSYNC B1 ;  /* 0x0000000000017941 */ /* 0x000fea0003800000 */
.L_x_2735:
[----:B------:R-:W-:Y:S04]  /*18e00*/  BSSY B1, `(.L_x_2737) ;  /* 0x00000b7000017945 */ /* 0x000fe80003800000 */
[----:B------:R-:W-:Y:S05]  /*18e10*/  @!P6 BRA `(.L_x_2738) ;  /* 0x0000000800d4e947 */ /* 0x000fea0003800000 */
[----:B------:R-:W-:Y:S01]  /*18e20*/  IMAD R12, R24, 0x8, R23 ;  /* 0x00000008180c7824 */ /* 0x000fe200078e0217 */
[----:B0-----:R-:W-:Y:S01]  /*18e30*/  SHF.L.U32 R2, R28, 0x1f, RZ ;  /* 0x0000001f1c027819 */ /* 0x001fe200000006ff */
[----:B------:R-:W0:Y:S01]  /*18e40*/  S2R R3, SR_TID.X ;  /* 0x0000000000037919 */ /* 0x000e220000002100 */
[----:B------:R-:W-:Y:S02]  /*18e50*/  BSSY B2, `(.L_x_2739) ;  /* 0x0000005000027945 */ /* 0x000fe40003800000 */
[----:B------:R-:W1:Y:S01]  /*18e60*/  SYNCS.PHASECHK.TRANS64.TRYWAIT P0, [R12+URZ+0x28ca0], R2 ;  /* 0x028ca0020c0075a7 */ /* 0x000e62000800017f */
[----:B0-----:R-:W-:-:S04]  /*18e70*/  LOP3.LUT R3, R3, 0x7f, RZ, 0xc0, !PT ;  /* 0x0000007f03037812 */ /* 0x001fc800078ec0ff */
[----:B------:R-:W-:Y:S01]  /*18e80*/  ISETP.NE.AND P1, PT, R3, RZ, PT ;  /* 0x000000ff0300720c */ /* 0x000fe20003f25270 */
[----:B-1----:R-:W-:-:S12]  /*18e90*/  @!P0 BRA `(.L_x_2740) ;  /* 0x00000074007c8947 */ /* 0x002fd80003800000 */
.L_x_2900:
[----:B------:R-:W-:Y:S05]  /*18ea0*/  BSYNC B2 ;  /* 0x0000000000027941 */ /* 0x000fea0003800000 */
.L_x_2739:
[----:B------:R-:W-:Y:S04]  /*18eb0*/  BSSY B2, `(.L_x_2741) ;  /* 0x0000009000027945 */ /* 0x000fe80003800000 */
[----:B------:R-:W-:Y:S05]  /*18ec0*/  @P1 BRA `(.L_x_2742) ;  /* 0x00000000001c1947 */ /* 0x000fea0003800000 */
[----:B------:R-:W1:Y:S01]  /*18ed0*/  S2R R10, SR_TID.X ;  /* 0x00000000000a7919 */ /* 0x000e620000002100 */
[----:B------:R-:W-:-:S04]  /*18ee0*/  IMAD.MOV.U32 R3, RZ, RZ, 0x2000 ;  /* 0x00002000ff037424 */ /* 0x000fc800078e00ff */
[----:B------:R2:W-:Y:S01]  /*18ef0*/  SYNCS.ARRIVE.TRANS64 RZ, [R12+URZ+0x28c90], R3 ;  /* 0x028c90030cff79a7 */ /* 0x0005e2000800003f */
[----:B-1----:R-:W-:-:S04]  /*18f00*/  LOP3.LUT R10, R10, 0x1f, RZ, 0xc0, !PT ;  /* 0x0000001f0a0a7812 */ /* 0x002fc800078ec0ff */
[----:B------:R-:W-:-:S13]  /*18f10*/  ISETP.NE.AND P0, PT, R10, RZ, PT ;  /* 0x000000ff0a00720c */ /* 0x000fda0003f05270 */
[----:B--2---:R-:W-:Y:S05]  /*18f20*/  @!P0 BRA `(.L_x_2742) ;  /* 0x0000000000048947 */ /* 0x004fea0003800000 */
[----:B------:R-:W-:Y:S01]  /*18f30*/  BPT.TRAP 0x1 ;  /* 0x000000040000795c */ /* 0x000fe20000300000 */
.L_x_2742:
[----:B------:R-:W-:Y:S05]  /*18f40*/  BSYNC B2 ;  /* 0x0000000000027941 */ /* 0x000fea0003800000 */
.L_x_2741:
[----:B------:R-:W-:Y:S01]  /*18f50*/  IMAD.MOV.U32 R11, RZ, RZ, RZ ;  /* 0x000000ffff0b7224 */ /* 0x000fe200078e00ff */
[----:B------:R-:W-:Y:S01]  /*18f60*/  UIADD3 UR4, UP0, UR40, 0x570, URZ ;  /* 0x0000057028047890 */ /* 0x000fe2000ff1e03f */
[----:B------:R-:W-:Y:S01]  /*18f70*/  IMAD R3, R24, 0x2000, R23 ;  /* 0x0000200018037824 */ /* 0x000fe200078e0217 */
[----:B------:R-:W-:Y:S01]  /*18f80*/  PLOP3.LUT P0, PT, PT, PT, PT, 0x80, 0x0 ;  /* 0x000000000000781c */ /* 0x000fe20003f0f070 */
[----:B------:R-:W-:Y:S01]  /*18f90*/  IMAD R10, R7, 0x40, R0 ;  /* 0x00000040070a7824 */ /* 0x000fe200078e0200 */
[----:B------:R-:W-:Y:S01]  /*18fa0*/  R2UR UR10, R11 ;  /* 0x000000000b0a72ca */ /* 0x000fe200000e0000 */
[----:B------:R-:W-:Y:S01]  /*18fb0*/  VIADD R13, R12, 0x28c90 ;  /* 0x00028c900c0d7836 */ /* 0x000fe20000000000 */
[----:B------:R-:W-:Y:S01]  /*18fc0*/  IADD3 R3, R3, 0x22400, RZ ;  /* 0x0002240003037810 */ /* 0x000fe20007ffe0ff */
[----:B------:R-:W-:Y:S01]  /*18fd0*/  VIADD R10, R10, 0xffffffc0 ;  /* 0xffffffc00a0a7836 */ /* 0x000fe20000000000 */
[----:B------:R-:W-:Y:S01]  /*18fe0*/  UIADD3.X UR5, URZ, UR41, URZ, UP0, !UPT ;  /* 0x000000293f057290 */ /* 0x000fe200087fe43f */
[----:B------:R-:W-:Y:S01]  /*18ff0*/  UMOV UR6, 0x0 ;  /* 0x0000000000067882 */ /* 0x000fe20000000000 */
[----:B------:R-:W-:-:S10]  /*19000*/  UMOV UR7, 0x12f00000 ;  /* 0x12f0000000077882 */ /* 0x000fd40000000000 */
.L_x_2743:
        /* <DEDUP_REMOVED lines=9> */
[----:B-1----:R-:W-:Y:S05]  /*190a0*/  @P0 BRA.U.ANY `(.L_x_2743) ;  /* 0xfffffffd00d80947 */ /* 0x002fea000393ffff */
[----:B------:R-:W1:Y:S01]  /*190b0*/  SYNCS.PHASECHK.TRANS64.TRYWAIT P0, [R12+URZ+0x28cc0], R2 ;  /* 0x028cc0020c0075a7 */ /* 0x000e62000800017f */
[----:B------:R-:W-:Y:S04]  /*190c0*/  BSSY B2, `(.L_x_2744) ;  /* 0x0000002000027945 */ /* 0x000fe80003800000 */
[----:B-1----:R-:W-:Y:S05]  /*190d0*/  @!P0 BRA `(.L_x_2745) ;  /* 0x0000007400008947 */ /* 0x002fea0003800000 */
.L_x_2901:
[----:B------:R-:W-:Y:S05]  /*190e0*/  BSYNC B2 ;  /* 0x0000000000027941 */ /* 0x000fea0003800000 */
.L_x_2744:
[----:B------:R-:W-:Y:S01]  /*190f0*/  BSSY B2, `(.L_x_2746) ;  /* 0x000000b000027945 */ /* 0x000fe20003800000 */
[----:B01----:R-:W-:Y:S02]  /*19100*/  IMAD.MOV.U32 R2, RZ, RZ, 0x0 ;  /* 0x00000000ff027424 */ /* 0x003fe400078e00ff */
[----:B------:R-:W-:Y:S01]  /*19110*/  IMAD.MOV.U32 R3, RZ, RZ, 0x12f00000 ;  /* 0x12f00000ff037424 */ /* 0x000fe200078e00ff */
[----:B------:R-:W-:Y:S06]  /*19120*/  @P1 BRA `(.L_x_2747) ;  /* 0x00000000001c1947 */ /* 0x000fec0003800000 */
[----:B------:R-:W0:Y:S01]  /*19130*/  S2R R14, SR_TID.X ;  /* 0x00000000000e7919 */ /* 0x000e220000002100 */
[----:B------:R-:W-:-:S04]  /*19140*/  IMAD.MOV.U32 R13, RZ, RZ, 0x10000 ;  /* 0x00010000ff0d7424 */ /* 0x000fc800078e00ff */
[----:B------:R1:W-:Y:S01]  /*19150*/  SYNCS.ARRIVE.TRANS64 RZ, [R12+URZ+0x28cb0], R13 ;  /* 0x028cb00d0cff79a7 */ /* 0x0003e2000800003f */
[----:B0-----:R-:W-:-:S04]  /*19160*/  LOP3.LUT R14, R14, 0x1f, RZ, 0xc0, !PT ;  /* 0x0000001f0e0e7812 */ /* 0x001fc800078ec0ff */
[----:B------:R-:W-:-:S13]  /*19170*/  ISETP.NE.AND P0, PT, R14, RZ, PT ;  /* 0x000000ff0e00720c */ /* 0x000fda0003f05270 */
[----:B-1----:R-:W-:Y:S05]  /*19180*/  @!P0 BRA `(.L_x_2747) ;  /* 0x0000000000048947 */ /* 0x002fea0003800000 */
[----:B------:R-:W-:Y:S01]  /*19190*/  BPT.TRAP 0x1 ;  /* 0x000000040000795c */ /* 0x000fe20000300000 */
.L_x_2747:
[----:B------:R-:W-:Y:S05]  /*191a0*/  BSYNC B2 ;  /* 0x0000000000027941 */ /* 0x000fea0003800000 */
.L_x_2746:
[----:B------:R-:W-:Y:S01]  /*191b0*/  R2UR UR6, R2 ;  /* 0x00000000020672ca */ /* 0x000fe200000e0000 */
[----:B------:R-:W-:Y:S01]  /*191c0*/  UIADD3 UR4, UP0, UR40, 0x670, URZ ;  /* 0x0000067028047890 */ /* 0x000fe2000ff1e03f */
[----:B------:R-:W-:Y:S01]  /*191d0*/  R2UR UR7, R3 ;  /* 0x00000000030772ca */ /* 0x000fe200000e0000 */
[----:B------:R-:W-:Y:S01]  /*191e0*/  VIADD R12, R12, 0x28cb0 ;  /* 0x00028cb00c0c7836 */ /* 0x000fe20000000000 */
[----:B------:R-:W-:Y:S01]  /*191f0*/  R2UR UR10, R11 ;  /* 0x000000000b0a72ca */ /* 0x000fe200000e0000 */
[----:B------:R-:W-:Y:S01]  /*19200*/  IMAD R11, R24, 0x10000, R23 ;  /* 0x00010000180b7824 */ /* 0x000fe200078e0217 */
[----:B------:R-:W-:Y:S01]  /*19210*/  PLOP3.LUT P0, PT, PT, PT, PT, 0x80, 0x0 ;  /* 0x000000000000781c */ /* 0x000fe20003f0f070 */
[----:B------:R-:W-:Y:S02]  /*19220*/  UIADD3.X UR5, URZ, UR41, URZ, UP0, !UPT ;  /* 0x000000293f057290 */ /* 0x000fe400087fe43f */
[----:B------:R-:W-:-:S10]  /*19230*/  VIADD R13, R11, 0x400 ;  /* 0x000004000b0d7836 */ /* 0x000fd40000000000 */
.L_x_2748:
        /* <DEDUP_REMOVED lines=15> */
.L_x_2749:
        /* <DEDUP_REMOVED lines=15> */
.L_x_2750:
        /* <DEDUP_REMOVED lines=15> */
.L_x_2751:
        /* <DEDUP_REMOVED lines=15> */
.L_x_2752:
        /* <DEDUP_REMOVED lines=15> */
.L_x_2753:
        /* <DEDUP_REMOVED lines=15> */
.L_x_2754:
        /* <DEDUP_REMOVED lines=15> */
.L_x_2755:
        /* <DEDUP_REMOVED lines=10> */
.L_x_2738:
[----:B------:R-:W-:Y:S05]  /*19970*/  BSYNC B1 ;  /* 0x0000000000017941 */ /* 0x000fea0003800000 */
.L_x_2737:
[----:B------:R-:W-:Y:S01]  /*19980*/  VIADD R11, R7, 0xfffffffe ;  /* 0xfffffffe070b7836 */ /* 0x000fe20000000000 */
[----:B------:R-:W-:Y:S01]  /*19990*/  PLOP3.LUT P0, PT, PT, PT, PT, 0x8, 0x0 ;  /* 0x000000000000781c */ /* 0x000fe20003f0e170 */
[----:B------:R-:W-:-:S03]  /*199a0*/  VIADD R24, R24, 0x1 ;  /* 0x0000000118187836 */ /* 0x000fc60000000000 */
[----:B------:R-:W-:Y:S02]  /*199b0*/  ISETP.GE.AND P2, PT, R11, R4, PT ;  /* 0x000000040b00720c */ /* 0x000fe40003f46270 */
[----:B------:R-:W-:-:S04]  /*199c0*/  ISETP.NE.AND P1, PT, R24, 0x2, PT ;  /* 0x000000021800780c */ /* 0x000fc80003f25270 */
[----:B0-----:R-:W-:Y:S02]  /*199d0*/  SEL R2, RZ, 0x1, P1 ;  /* 0x00000001ff027807 */ /* 0x001fe40000800000 */
[----:B------:R-:W-:Y:S02]  /*199e0*/  SEL R24, R24, RZ, P1 ;  /* 0x000000ff18187207 */ /* 0x000fe40000800000 */
[----:B------:R-:W-:-:S03]  /*199f0*/  LOP3.LUT R28, R28, R2, RZ, 0x3c, !PT ;  /* 0x000000021c1c7212 */ /* 0x000fc600078e3cff */
[----:B------:R-:W-:Y:S05]  /*19a00*/  @!P2 BRA `(.L_x_2731) ;  /* 0x0000000c0000a947 */ /* 0x000fea0003800000 */
.L_x_2775:
[----:B------:R-:W-:Y:S05]  /*19a10*/  YIELD ;  /* 0x0000000000007946 */ /* 0x000fea0003800000 */
[----:B------:R-:W-:Y:S04]  /*19a20*/  BSSY B1, `(.L_x_2756) ;  /* 0x00000b6000017945 */ /* 0x000fe80003800000 */
[----:B------:R-:W-:Y:S05]  /*19a30*/  @!P6 BRA `(.L_x_2757) ;  /* 0x0000000800d0e947 */ /* 0x000fea0003800000 */
[----:B------:R-:W-:Y:S01]  /*19a40*/  IMAD R10, R24, 0x8, R23 ;  /* 0x00000008180a7824 */ /* 0x000fe200078e0217 */
[----:B------:R-:W-:Y:S01]  /*19a50*/  SHF.L.U32 R2, R28, 0x1f, RZ ;  /* 0x0000001f1c027819 */ /* 0x000fe200000006ff */
[----:B------:R-:W0:Y:S01]  /*19a60*/  S2R R3, SR_TID.X ;  /* 0x0000000000037919 */ /* 0x000e220000002100 */
[----:B------:R-:W-:Y:S02]  /*19a70*/  BSSY B2, `(.L_x_2758) ;  /* 0x0000005000027945 */ /* 0x000fe40003800000 */
[----:B------:R-:W1:Y:S01]  /*19a80*/  SYNCS.PHASECHK.TRANS64.TRYWAIT P1, [R10+URZ+0x28ca0], R2 ;  /* 0x028ca0020a0075a7 */ /* 0x000e62000802017f */
[----:B0-----:R-:W-:-:S04]  /*19a90*/  LOP3.LUT R3, R3, 0x7f, RZ, 0xc0, !PT ;  /* 0x0000007f03037812 */ /* 0x001fc800078ec0ff */
[----:B------:R-:W-:Y:S01]  /*19aa0*/  ISETP.NE.AND P2, PT, R3, RZ, PT ;  /* 0x000000ff0300720c */ /* 0x000fe20003f45270 */
[----:B-1----:R-:W-:-:S12]  /*19ab0*/  @!P1 BRA `(.L_x_2759) ;  /* 0x00000068009c9947 */ /* 0x002fd80003800000 */
.L_x_2902:
[----:B------:R-:W-:Y:S05]  /*19ac0*/  BSYNC B2 ;  /* 0x0000000000027941 */ /* 0x000fea0003800000 */
.L_x_2758:
        /* <DEDUP_REMOVED lines=9> */
.L_x_2761:
[----:B------:R-:W-:Y:S05]  /*19b60*/  BSYNC B2 ;  /* 0x0000000000027941 */ /* 0x000fea0003800000 */
.L_x_2760:
[----:B------:R-:W-:Y:S01]  /*19b70*/  IMAD.MOV.U32 R7, RZ, RZ, RZ ;  /* 0x000000ffff077224 */ /* 0x000fe200078e00ff */
[----:B------:R-:W-:Y:S01]  /*19b80*/  UIADD3 UR4, UP0, UR40, 0x570, URZ ;  /* 0x0000057028047890 */ /* 0x000fe2000ff1e03f */
[----:B------:R-:W-:Y:S01]  /*19b90*/  IMAD R3, R24, 0x2000, R23 ;  /* 0x0000200018037824 */ /* 0x000fe200078e0217 */
[----:B------:R-:W-:Y:S01]  /*19ba0*/  PLOP3.LUT P1, PT, PT, PT, PT, 0x80, 0x0 ;  /* 0x000000000000781c */ /* 0x000fe20003f2f070 */
[----:B------:R-:W-:Y:S01]  /*19bb0*/  IMAD R12, R11, 0x40, R0 ;  /* 0x000000400b0c7824 */ /* 0x000fe200078e0200 */
[----:B------:R-:W-:Y:S01]  /*19bc0*/  R2UR UR10, R7 ;  /* 0x00000000070a72ca */ /* 0x000fe200000e0000 */
[----:B------:R-:W-:Y:S01]  /*19bd0*/  VIADD R3, R3, 0x22400 ;  /* 0x0002240003037836 */ /* 0x000fe20000000000 */
[----:B------:R-:W-:Y:S01]  /*19be0*/  UIADD3.X UR5, URZ, UR41, URZ, UP0, !UPT ;  /* 0x000000293f057290 */ /* 0x000fe200087fe43f */
[----:B------:R-:W-:Y:S01]  /*19bf0*/  VIADD R13, R10, 0x28c90 ;  /* 0x00028c900a0d7836 */ /* 0x000fe20000000000 */
[----:B------:R-:W-:Y:S01]  /*19c00*/  UMOV UR6, 0x0 ;  /* 0x0000000000067882 */ /* 0x000fe20000000000 */
[----:B------:R-:W-:-:S10]  /*19c10*/  UMOV UR7, 0x12f00000 ;  /* 0x12f0000000077882 */ /* 0x000fd40000000000 */
.L_x_2762:
        /* <DEDUP_REMOVED lines=13> */
.L_x_2903:
[----:B------:R-:W-:Y:S05]  /*19cf0*/  BSYNC B2 ;  /* 0x0000000000027941 */ /* 0x000fea0003800000 */
.L_x_2763:
        /* <DEDUP_REMOVED lines=11> */
.L_x_2766:
[----:B------:R-:W-:Y:S05]  /*19db0*/  BSYNC B2 ;  /* 0x0000000000027941 */ /* 0x000fea0003800000 */
.L_x_2765:
[----:B------:R-:W-:Y:S01]  /*19dc0*/  R2UR UR6, R2 ;  /* 0x00000000020672ca */ /* 0x000fe200000e0000 */
[----:B------:R-:W-:Y:S01]  /*19dd0*/  UIADD3 UR4, UP0, UR40, 0x670, URZ ;  /* 0x0000067028047890 */ /* 0x000fe2000ff1e03f */
[----:B------:R-:W-:Y:S02]  /*19de0*/  R2UR UR7, R3 ;  /* 0x00000000030772ca */ /* 0x000fe400000e0000 */
[----:B------:R-:W-:Y:S01]  /*19df0*/  R2UR UR10, R7 ;  /* 0x00000000070a72ca */ /* 0x000fe200000e0000 */
[----:B------:R-:W-:Y:S01]  /*19e00*/  IMAD R7, R24, 0x10000, R23 ;  /* 0x0001000018077824 */ /* 0x000fe200078e0217 */
[----:B------:R-:W-:Y:S01]  /*19e10*/  PLOP3.LUT P1, PT, PT, PT, PT, 0x80, 0x0 ;  /* 0x000000000000781c */ /* 0x000fe20003f2f070 */
[----:B------:R-:W-:Y:S01]  /*19e20*/  UIADD3.X UR5, URZ, UR41, URZ, UP0, !UPT ;  /* 0x000000293f057290 */ /* 0x000fe200087fe43f */
[----:B------:R-:W-:Y:S01]  /*19e30*/  IADD3 R10, R10, 0x28cb0, RZ ;  /* 0x00028cb00a0a7810 */ /* 0x000fe20007ffe0ff */
[----:B------:R-:W-:-:S10]  /*19e40*/  VIADD R13, R7, 0x400 ;  /* 0x00000400070d7836 */ /* 0x000fd40000000000 */
.L_x_2767:
        /* <DEDUP_REMOVED lines=15> */
.L_x_2768:
        /* <DEDUP_REMOVED lines=15> */
.L_x_2769:
        /* <DEDUP_REMOVED lines=15> */
.L_x_2770:
        /* <DEDUP_REMOVED lines=15> */
.L_x_2771:
        /* <DEDUP_REMOVED lines=15> */
.L_x_2772:
        /* <DEDUP_REMOVED lines=15> */
.L_x_2773:
        /* <DEDUP_REMOVED lines=15> */
.L_x_2774:
        /* <DEDUP_REMOVED lines=10> */
.L_x_2757:
[----:B------:R-:W-:Y:S05]  /*1a580*/  BSYNC B1 ;  /* 0x0000000000017941 */ /* 0x000fea0003800000 */
.L_x_2756:
        /* <DEDUP_REMOVED lines=8> */
.L_x_2731:
[----:B------:R-:W-:Y:S05]  /*1a610*/  BSYNC B0 ;  /* 0x0000000000007941 */ /* 0x000fea0003800000 */
.L_x_2730:
[----:B------:R-:W0:Y:S01]  /*1a620*/  LDC R0, c[0x0][0x448] ;  /* 0x00011200ff007b82 */ /* 0x000e220000000800 */
[----:B------:R-:W-:Y:S01]  /*1a630*/  VIADD R3, R32, 0x3f ;  /* 0x0000003f20037836 */ /* 0x000fe20000000000 */
[----:B------:R-:W-:Y:S06]  /*1a640*/  @!P0 WARPSYNC.ALL ;  /* 0x0000000000008948 */ /* 0x000fec0003800000 */
[----:B------:R-:W-:Y:S01]  /*1a650*/  @!P0 BAR.SYNC.DEFER_BLOCKING 0xc, 0x180 ;  /* 0x0306000000008b1d */ /* 0x000fe20000010000 */
[----:B0-----:R-:W-:-:S13]  /*1a660*/  ISETP.NE.AND P1, PT, R0, 0x1, PT ;  /* 0x000000010000780c */ /* 0x001fda0003f25270 */
[----:B------:R-:W0:Y:S08]  /*1a670*/  @P1 LDC R2, c[0x0][0x44c] ;  /* 0x00011300ff021b82 */ /* 0x000e300000000800 */
[----:B------:R-:W1:Y:S01]  /*1a680*/  @P1 LDC R0, c[0x0][0x450] ;  /* 0x00011400ff001b82 */ /* 0x000e620000000800 */
[----:B0-----:R-:W-:-:S05]  /*1a690*/  @P1 IMAD.HI.U32 R5, R3, R2, RZ ;  /* 0x0000000203051227 */ /* 0x001fca00078e00ff */
[----:B-1----:R-:W-:-:S05]  /*1a6a0*/  @P1 SHF.R.U32.HI R3, RZ, R0, R5 ;  /* 0x00000000ff031219 */ /* 0x002fca0000011605 */
[----:B------:R-:W-:Y:S02]  /*1a6b0*/  IMAD.IADD R6, R6, 0x1, R3 ;  /* 0x0000000106067824 */ /* 0x000fe400078e0203 */
[----:B------:R-:W0:Y:S02]  /*1a6c0*/  LDC.64 R2, c[0x0][0x9e0] ;  /* 0x00027800ff027b82 */ /* 0x000e240000000a00 */
[----:B0-----:R-:W-:Y:S01]  /*1a6d0*/  ISETP.GE.AND P2, PT, R3, 0x1, PT ;  /* 0x000000010300780c */ /* 0x001fe20003f46270 */
[----:B------:R-:W-:-:S12]  /*1a6e0*/  IMAD.IADD R2, R6, 0x1, R2 ;  /* 0x0000000106027824 */ /* 0x000fd800078e0202 */
[----:B------:R-:W-:Y:S05]  /*1a6f0*/  @!P2 BRA `(.L_x_2776) ;  /* 0x000000000048a947 */ /* 0x000fea0003800000 */
[C---:B------:R-:W-:Y:S01]  /*1a700*/  ISETP.GT.AND P0, PT, R6.reuse, RZ, PT ;  /* 0x000000ff0600720c */ /* 0x040fe20003f04270 */
[----:B------:R-:W-:Y:S01]  /*1a710*/  BSSY B0, `(.L_x_2777) ;  /* 0x000000e000007945 */ /* 0x000fe20003800000 */
[----:B------:R-:W-:-:S11]  /*1a720*/  IADD3 R0, R6, -0x1, RZ ;  /* 0xffffffff06007810 */ /* 0x000fd60007ffe0ff */
        /* <DEDUP_REMOVED lines=8> */
.L_x_2778:
[----:B------:R-:W-:-:S13]  /*1a7b0*/  ISETP.NE.AND P0, PT, R3, 0x1, PT ;  /* 0x000000010300780c */ /* 0x000fda0003f05270 */
[----:B------:R-:W0:Y:S02]  /*1a7c0*/  @P0 LDC.64 R4, c[0x0][0x9e8] ;  /* 0x00027a00ff040b82 */ /* 0x000e240000000a00 */
[----:B0-----:R-:W-:-:S05]  /*1a7d0*/  @P0 IMAD.HI.U32 R4, R0, R4, RZ ;  /* 0x0000000400040227 */ /* 0x001fca00078e00ff */
[----:B------:R-:W-:-:S07]  /*1a7e0*/  @P0 SHF.R.U32.HI R0, RZ, R5, R4 ;  /* 0x00000005ff000219 */ /* 0x000fce0000011604 */
.L_x_2779:
[----:B------:R-:W-:Y:S05]  /*1a7f0*/  BSYNC B0 ;  /* 0x0000000000007941 */ /* 0x000fea0003800000 */
.L_x_2777:
[----:B------:R-:W-:-:S05]  /*1a800*/  IMAD R5, R0, R3, R3 ;  /* 0x0000000300057224 */ /* 0x000fca00078e0203 */
[----:B------:R-:W-:-:S07]  /*1a810*/  VIMNMX R2, R2, R5, PT ;  /* 0x0000000502027248 */ /* 0x000fce0003fe0100 */
.L_x_2776:
[----:B------:R-:W-:Y:S01]  /*1a820*/  VIADD R2, R2, 0x3f ;  /* 0x0000003f02027836 */ /* 0x000fe20000000000 */
[----:B------:R-:W0:Y:S01]  /*1a830*/  @P1 LDC R7, c[0x0][0x450] ;  /* 0x00011400ff071b82 */ /* 0x000e220000000800 */
[----:B------:R-:W-:-:S03]  /*1a840*/  ULDC UR4, c[0x0][0x9dc] ;  /* 0x0002770000047ab9 */ /* 0x000fc60000000800 */
[----:B------:R-:W-:-:S04]  /*1a850*/  SHF.R.S32.HI R5, RZ, 0x1f, R2 ;  /* 0x0000001fff057819 */ /* 0x000fc80000011402 */
[----:B------:R-:W-:-:S04]  /*1a860*/  LEA.HI R5, R5, R2, RZ, 0x6 ;  /* 0x0000000205057211 */ /* 0x000fc800078f30ff */
[----:B------:R-:W-:Y:S02]  /*1a870*/  SHF.R.S32.HI R0, RZ, 0x6, R5 ;  /* 0x00000006ff007819 */ /* 0x000fe40000011405 */
[----:B------:R-:W1:Y:S02]  /*1a880*/  @P1 LDC R5, c[0x0][0x44c] ;  /* 0x00011300ff051b82 */ /* 0x000e640000000800 */
[----:B------:R-:W-:-:S05]  /*1a890*/  VIMNMX R29, R9, R0, PT ;  /* 0x00000000091d7248 */ /* 0x000fca0003fe0100 */
[----:B------:R2:W-:Y:S01]  /*1a8a0*/  STL [R1+0x18], R29 ;  /* 0x0000181d01007387 */ /* 0x0005e20000100800 */
[----:B-1----:R-:W-:-:S04]  /*1a8b0*/  @P1 IMAD.HI.U32 R0, R32, R5, RZ ;  /* 0x0000000520001227 */ /* 0x002fc800078e00ff */
[----:B------:R-:W-:Y:S01]  /*1a8c0*/  IMAD.MOV.U32 R5, RZ, RZ, R32 ;  /* 0x000000ffff057224 */ /* 0x000fe200078e0020 */
[----:B0-----:R-:W-:-:S05]  /*1a8d0*/  @P1 SHF.R.U32.HI R5, RZ, R7, R0 ;  /* 0x00000007ff051219 */ /* 0x001fca0000011600 */
[----:B------:R-:W-:-:S04]  /*1a8e0*/  IMAD.IADD R2, R8, 0x1, R5 ;  /* 0x0000000108027824 */ /* 0x000fc800078e0205 */
[----:B------:R-:W-:Y:S01]  /*1a8f0*/  VIADD R0, R2, -UR4 ;  /* 0x8000000402007c36 */ /* 0x000fe20008000000 */
[----:B--2---:R-:W-:Y:S06]  /*1a900*/  @!P2 BRA `(.L_x_2780) ;  /* 0x000000000044a947 */ /* 0x004fec0003800000 */
        /* <DEDUP_REMOVED lines=10> */
.L_x_2782:
[----:B------:R-:W-:-:S13]  /*1a9b0*/  ISETP.NE.AND P0, PT, R3, 0x1, PT ;  /* 0x000000010300780c */ /* 0x000fda0003f05270 */
[----:B------:R-:W0:Y:S02]  /*1a9c0*/  @P0 LDC.64 R4, c[0x0][0x9e8] ;  /* 0x00027a00ff040b82 */ /* 0x000e240000000a00 */
[----:B0-----:R-:W-:-:S05]  /*1a9d0*/  @P0 IMAD.HI.U32 R4, R2, R4, RZ ;  /* 0x0000000402040227 */ /* 0x001fca00078e00ff */
[----:B------:R-:W-:-:S07]  /*1a9e0*/  @P0 SHF.R.U32.HI R2, RZ, R5, R4 ;  /* 0x00000005ff020219 */ /* 0x000fce0000011604 */
.L_x_2783:
[----:B------:R-:W-:Y:S05]  /*1a9f0*/  BSYNC B0 ;  /* 0x0000000000007941 */ /* 0x000fea0003800000 */
.L_x_2781:
[----:B------:R-:W-:-:S05]  /*1aa00*/  IMAD R3, R2, R3, RZ ;  /* 0x0000000302037224 */ /* 0x000fca00078e02ff */
[----:B------:R-:W-:-:S07]  /*1aa10*/  VIMNMX R0, R0, R3, !PT ;  /* 0x0000000300007248 */ /* 0x000fce0007fe0100 */
.L_x_2780:
[----:B------:R-:W-:Y:S01]  /*1aa20*/  SHF.R.S32.HI R3, RZ, 0x1f, R0 ;  /* 0x0000001fff037819 */ /* 0x000fe20000011400 */
[----:B------:R-:W-:Y:S03]  /*1aa30*/  BSSY B7, `(.L_x_2784) ;  /* 0x0000378000077945 */ /* 0x000fe60003800000 */
[----:B------:R-:W-:-:S04]  /*1aa40*/  LEA.HI R3, R3, R0, RZ, 0x6 ;  /* 0x0000000003037211 */ /* 0x000fc800078f30ff */
[----:B------:R-:W-:-:S04]  /*1aa50*/  SHF.R.S32.HI R3, RZ, 0x6, R3 ;  /* 0x00000006ff037819 */ /* 0x000fc80000011403 */
[----:B------:R-:W-:-:S04]  /*1aa60*/  VIMNMX R34, RZ, R3, !PT ;  /* 0x00000003ff227248 */ /* 0x000fc80007fe0100 */
[----:B------:R-:W-:-:S13]  /*1aa70*/  ISETP.GT.AND P0, PT, R29, R34, PT ;  /* 0x000000221d00720c */ /* 0x000fda0003f04270 */
        /* <DEDUP_REMOVED lines=8> */
[----:B------:R-:W0:Y:S02]  /*1ab00*/  FLO.U32 R0, UR4 ;  /* 0x0000000400007d00 */ /* 0x000e2400080e0000 */
[----:B0-----:R-:W-:-:S06]  /*1ab10*/  ISETP.EQ.U32.AND P0, PT, R0, R5, PT ;  /* 0x000000050000720c */ /* 0x001fcc0003f02070 */
[----:B------:R-:W1:Y:S07]  /*1ab20*/  POPC R5, UR4 ;  /* 0x0000000400057d09 */ /* 0x000e6e0008000000 */
[----:B-1----:R-:W2:Y:S01]  /*1ab30*/  @P0 ATOMG.E.ADD.STRONG.GPU PT, R3, desc[UR42][R2.64], R5 ;  /* 0x00000005020309a8 */ /* 0x002ea200081ee1ea */
[----:B------:R-:W0:Y:S02]  /*1ab40*/  S2R R4, SR_LTMASK ;  /* 0x0000000000047919 */ /* 0x000e240000003900 */
[----:B0-----:R-:W-:-:S04]  /*1ab50*/  LOP3.LUT R4, R4, UR4, RZ, 0xc0, !PT ;  /* 0x0000000404047c12 */ /* 0x001fc8000f8ec0ff */
[----:B------:R-:W0:Y:S01]  /*1ab60*/  POPC R7, R4 ;  /* 0x0000000400077309 */ /* 0x000e220000000000 */
[----:B--2---:R-:W0:Y:S02]  /*1ab70*/  SHFL.IDX PT, R0, R3, R0, 0x1f ;  /* 0x00001f0003007589 */ /* 0x004e2400000e0000 */
[----:B0-----:R-:W-:Y:S01]  /*1ab80*/  IADD3 R16, R0, UR37, R7 ;  /* 0x0000002500107c10 */ /* 0x001fe2000fffe007 */
[----:B------:R-:W-:Y:S06]  /*1ab90*/  BRA `(.L_x_2786) ;  /* 0x0000003400847947 */ /* 0x000fec0003800000 */
.L_x_2785:
        /* <DEDUP_REMOVED lines=20> */
.L_x_2788:
[----:B------:R-:W-:Y:S05]  /*1ace0*/  BSYNC B6 ;  /* 0x0000000000067941 */ /* 0x000fea0003800000 */
.L_x_2787:
        /* <DEDUP_REMOVED lines=20> */
.L_x_2791:
        /* <DEDUP_REMOVED lines=15> */
.L_x_2790:
[----:B------:R-:W-:Y:S05]  /*1af20*/  BSYNC B6 ;  /* 0x0000000000067941 */ /* 0x000fea0003800000 */
.L_x_2789:
[----:B------:R-:W-:Y:S01]  /*1af30*/  ULDC.64 UR4, c[0x0][0x9f8] ;  /* 0x00027e0000047ab9 */ /* 0x000fe20000000a00 */
[----:B------:R-:W-:Y:S01]  /*1af40*/  IMAD.MOV.U32 R30, RZ, RZ, R19 ;  /* 0x000000ffff1e7224 */ /* 0x000fe200078e0013 */
[----:B------:R-:W-:Y:S01]  /*1af50*/  ISETP.NE.U32.AND P0, PT, RZ, UR4, PT ;  /* 0x00000004ff007c0c */ /* 0x000fe2000bf05070 */
[----:B------:R-:W0:Y:S01]  /*1af60*/  S2R R20, SR_TID.X ;  /* 0x0000000000147919 */ /* 0x000e220000002100 */
[----:B------:R-:W1:Y:S01]  /*1af70*/  LDC R11, c[0x0][0x430] ;  /* 0x00010c00ff0b7b82 */ /* 0x000e620000000800 */
[----:B------:R-:W-:Y:S01]  /*1af80*/  ULDC UR4, c[0x0][0x320] ;  /* 0x0000c80000047ab9 */ /* 0x000fe20000000800 */
[----:B------:R-:W-:-:S13]  /*1af90*/  ISETP.NE.AND.EX P0, PT, RZ, UR5, PT, P0 ;  /* 0x00000005ff007c0c */ /* 0x000fda000bf05300 */
[----:B------:R-:W2:Y:S01]  /*1afa0*/  @P0 LDC.64 R2, c[0x0][0x9f8] ;  /* 0x00027e00ff020b82 */ /* 0x000ea20000000a00 */
[----:B0-----:R-:W-:Y:S01]  /*1afb0*/  LOP3.LUT R20, R20, 0x7f, RZ, 0xc0, !PT ;  /* 0x0000007f14147812 */ /* 0x001fe200078ec0ff */
[----:B--2---:R-:W-:-:S05]  /*1afc0*/  @P0 IMAD.WIDE R2, R19, 0x4, R2 ;  /* 0x0000000413020825 */ /* 0x004fca00078e0202 */
[----:B------:R0:W2:Y:S01]  /*1afd0*/  @P0 LDG.E R30, desc[UR42][R2.64] ;  /* 0x0000002a021e0981 */ /* 0x0000a2000c1e1900 */
[----:B------:R-:W-:Y:S01]  /*1afe0*/  SHF.R.U32.HI R21, RZ, 0x3, R20 ;  /* 0x00000003ff157819 */ /* 0x000fe20000011614 */
[----:B------:R-:W-:Y:S01]  /*1aff0*/  IMAD.MOV.U32 R37, RZ, RZ, RZ ;  /* 0x000000ffff257224 */ /* 0x000fe200078e00ff */
[----:B-1----:R-:W-:Y:S01]  /*1b000*/  ISETP.NE.AND P1, PT, R11, 0x1, PT ;  /* 0x000000010b00780c */ /* 0x002fe20003f25270 */
[----:B------:R-:W1:Y:S01]  /*1b010*/  S2R R20, SR_TID.X ;  /* 0x0000000000147919 */ /* 0x000e620000002100 */
[----:B------:R-:W-:Y:S02]  /*1b020*/  LEA R0, R29, 0xffffffc0, 0x6 ;  /* 0xffffffc01d007811 */ /* 0x000fe400078e30ff */
[----:B------:R-:W-:Y:S01]  /*1b030*/  LOP3.LUT R22, R22, 0xffffffbf, RZ, 0xc0, !PT ;  /* 0xffffffbf16167812 */ /* 0x000fe200078ec0ff */
[----:B------:R-:W3:Y:S08]  /*1b040*/  S2R R12, SR_TID.X ;  /* 0x00000000000c7919 */ /* 0x000ef00000002100 */
[----:B0-----:R-:W0:Y:S08]  /*1b050*/  @P1 LDC R3, c[0x0][0x434] ;  /* 0x00010d00ff031b82 */ /* 0x001e300000000800 */
[----:B------:R-:W4:Y:S01]  /*1b060*/  @P1 LDC R2, c[0x0][0x438] ;  /* 0x00010e00ff021b82 */ /* 0x000f220000000800 */
[----:B-1----:R-:W-:-:S02]  /*1b070*/  IMAD.SHL.U32 R20, R20, 0x10, RZ ;  /* 0x0000001014147824 */ /* 0x002fc400078e00ff */
[----:B---3--:R-:W-:-:S03]  /*1b080*/  IMAD.SHL.U32 R12, R12, 0x8, RZ ;  /* 0x000000080c0c7824 */ /* 0x008fc600078e00ff */
[----:B------:R-:W-:Y:S02]  /*1b090*/  LOP3.LUT R20, R21, 0x70, R20, 0xf8, !PT ;  /* 0x0000007015147812 */ /* 0x000fe400078ef814 */
[----:B------:R-:W1:Y:S01]  /*1b0a0*/  S2R R21, SR_TID.X ;  /* 0x0000000000157919 */ /* 0x000e620000002100 */
[----:B------:R-:W-:Y:S02]  /*1b0b0*/  LOP3.LUT R12, R12, 0x38, RZ, 0xc0, !PT ;  /* 0x000000380c0c7812 */ /* 0x000fe400078ec0ff */
[----:B------:R-:W-:-:S04]  /*1b0c0*/  IMAD.IADD R4, R20, 0x1, R0 ;  /* 0x0000000114047824 */ /* 0x000fc800078e0200 */
[C---:B------:R-:W-:Y:S01]  /*1b0d0*/  IMAD.IADD R9, R4.reuse, 0x1, R33 ;  /* 0x0000000104097824 */ /* 0x040fe200078e0221 */
[----:B------:R-:W-:-:S03]  /*1b0e0*/  ISETP.GE.AND P0, PT, R4, R17, PT ;  /* 0x000000110400720c */ /* 0x000fc60003f06270 */
[----:B0-----:R-:W-:Y:S01]  /*1b0f0*/  @P1 IMAD.HI.U32 R3, R9, R3, RZ ;  /* 0x0000000309031227 */ /* 0x001fe200078e00ff */
[----:B------:R-:W-:-:S03]  /*1b100*/  ISETP.GT.U32.OR P0, PT, R20, 0x3f, P0 ;  /* 0x0000003f1400780c */ /* 0x000fc60000704470 */
[----:B------:R-:W-:Y:S01]  /*1b110*/  IMAD.MOV.U32 R8, RZ, RZ, R9 ;  /* 0x000000ffff087224 */ /* 0x000fe200078e0009 */
[----:B----4-:R-:W-:Y:S02]  /*1b120*/  @P1 SHF.R.U32.HI R8, RZ, R2, R3 ;  /* 0x00000002ff081219 */ /* 0x010fe40000011603 */
[----:B------:R-:W-:-:S04]  /*1b130*/  ISETP.GE.AND P1, PT, R12, UR4, PT ;  /* 0x000000040c007c0c */ /* 0x000fc8000bf26270 */
[----:B------:R-:W-:-:S03]  /*1b140*/  SEL R4, RZ, 0x1, P1 ;  /* 0x00000001ff047807 */ /* 0x000fc60000800000 */
[----:B------:R-:W0:Y:S01]  /*1b150*/  @!P0 LDC.64 R2, c[0x0][0x428] ;  /* 0x00010a00ff028b82 */ /* 0x000e220000000a00 */
[----:B-1----:R-:W-:-:S05]  /*1b160*/  IMAD.SHL.U32 R21, R21, 0x8, RZ ;  /* 0x0000000815157824 */ /* 0x002fca00078e00ff */
[----:B------:R-:W-:-:S04]  /*1b170*/  LOP3.LUT R21, R21, 0x38, RZ, 0xc0, !PT ;  /* 0x0000003815157812 */ /* 0x000fc800078ec0ff */
[----:B------:R-:W-:-:S04]  /*1b180*/  LOP3.LUT R21, R21, 0x40, RZ, 0xfc, !PT ;  /* 0x0000004015157812 */ /* 0x000fc800078efcff */
[----:B------:R-:W-:Y:S02]  /*1b190*/  ISETP.GE.AND P2, PT, R21, UR4, PT ;  /* 0x0000000415007c0c */ /* 0x000fe4000bf46270 */
[----:B------:R-:W1:Y:S02]  /*1b1a0*/  S2R R21, SR_TID.X ;  /* 0x0000000000157919 */ /* 0x000e640000002100 */
[----:B------:R-:W-:-:S04]  /*1b1b0*/  SEL R10, RZ, 0xffffffff, P2 ;  /* 0xffffffffff0a7807 */ /* 0x000fc80001000000 */
[----:B------:R-:W-:-:S04]  /*1b1c0*/  SHF.L.U32 R10, R10, 0x1, RZ ;  /* 0x000000010a0a7819 */ /* 0x000fc800000006ff */
[----:B------:R-:W-:Y:S02]  /*1b1d0*/  LOP3.LUT R10, R10, 0x2, R4, 0xe2, !PT ;  /* 0x000000020a0a7812 */ /* 0x000fe400078ee204 */
[----:B------:R-:W-:Y:S01]  /*1b1e0*/  @P2 LOP3.LUT R22, R22, 0x40, RZ, 0xfc, !PT ;  /* 0x0000004016162812 */ /* 0x000fe200078efcff */
[----:B------:R-:W3:Y:S03]  /*1b1f0*/  @!P0 LDC.64 R4, c[0x0][0x418] ;  /* 0x00010600ff048b82 */ /* 0x000ee60000000a00 */
[----:B------:R-:W-:-:S04]  /*1b200*/  LOP3.LUT R22, R22, 0xffffff7f, RZ, 0xc0, !PT ;  /* 0xffffff7f16167812 */ /* 0x000fc800078ec0ff */
[----:B------:R-:W-:-:S04]  /*1b210*/  @P1 LOP3.LUT R22, R22, 0x80, RZ, 0xfc, !PT ;  /* 0x0000008016161812 */ /* 0x000fc800078efcff */
[----:B------:R-:W-:Y:S01]  /*1b220*/  LOP3.LUT R22, R22, 0xffffffdf, RZ, 0xc0, !PT ;  /* 0xffffffdf16167812 */ /* 0x000fe200078ec0ff */
[----:B-1----:R-:W-:-:S05]  /*1b230*/  IMAD.SHL.U32 R21, R21, 0x8, RZ ;  /* 0x0000000815157824 */ /* 0x002fca00078e00ff */
[----:B------:R-:W-:-:S04]  /*1b240*/  LOP3.LUT R21, R21, 0x38, RZ, 0xc0, !PT ;  /* 0x0000003815157812 */ /* 0x000fc800078ec0ff */
[C---:B------:R-:W-:Y:S02]  /*1b250*/  LOP3.LUT R27, R21.reuse, 0x80, RZ, 0xfc, !PT ;  /* 0x00000080151b7812 */ /* 0x040fe400078efcff */
[----:B------:R-:W-:Y:S02]  /*1b260*/  LOP3.LUT R21, R21, 0xc0, RZ, 0xfc, !PT ;  /* 0x000000c015157812 */ /* 0x000fe400078efcff */
[----:B------:R-:W-:Y:S02]  /*1b270*/  ISETP.GE.AND P2, PT, R27, UR4, PT ;  /* 0x000000041b007c0c */ /* 0x000fe4000bf46270 */
[----:B------:R-:W-:Y:S02]  /*1b280*/  ISETP.GE.AND P1, PT, R21, UR4, PT ;  /* 0x0000000415007c0c */ /* 0x000fe4000bf26270 */
[----:B------:R-:W1:Y:S01]  /*1b290*/  S2R R21, SR_TID.X ;  /* 0x0000000000157919 */ /* 0x000e620000002100 */
[----:B------:R-:W-:Y:S02]  /*1b2a0*/  SEL R6, RZ, 0x4, P2 ;  /* 0x00000004ff067807 */ /* 0x000fe40001000000 */
[----:B------:R-:W-:-:S04]  /*1b2b0*/  SEL R7, RZ, 0x8, P1 ;  /* 0x00000008ff077807 */ /* 0x000fc80000800000 */
[----:B------:R-:W-:Y:S01]  /*1b2c0*/  LOP3.LUT R10, R7, R10, R6, 0xfe, !PT ;  /* 0x0000000a070a7212 */ /* 0x000fe200078efe06 */
[--C-:B------:R-:W-:Y:S01]  /*1b2d0*/  @!P0 IMAD.MOV.U32 R6, RZ, RZ, R8.reuse ;  /* 0x000000ffff068224 */ /* 0x100fe200078e0008 */
[----:B------:R-:W-:Y:S02]  /*1b2e0*/  @!P0 SHF.R.S32.HI R7, RZ, 0x1f, R8 ;  /* 0x0000001fff078819 */ /* 0x000fe40000011408 */
[----:B------:R-:W-:-:S04]  /*1b2f0*/  @P2 LOP3.LUT R22, R22, 0x20, RZ, 0xfc, !PT ;  /* 0x0000002016162812 */ /* 0x000fc800078efcff */
[----:B------:R-:W-:-:S04]  /*1b300*/  LOP3.LUT R22, R22, 0xffffffef, RZ, 0xc0, !PT ;  /* 0xffffffef16167812 */ /* 0x000fc800078ec0ff */
[----:B------:R-:W-:Y:S01]  /*1b310*/  @P1 LOP3.LUT R22, R22, 0x10, RZ, 0xfc, !PT ;  /* 0x0000001016161812 */ /* 0x000fe200078efcff */
[----:B-1----:R-:W-:-:S05]  /*1b320*/  IMAD.SHL.U32 R21, R21, 0x8, RZ ;  /* 0x0000000815157824 */ /* 0x002fca00078e00ff */
[----:B------:R-:W-:-:S04]  /*1b330*/  LOP3.LUT R21, R21, 0x38, RZ, 0xc0, !PT ;  /* 0x0000003815157812 */ /* 0x000fc800078ec0ff */
[----:B------:R-:W-:Y:S02]  /*1b340*/  LOP3.LUT R13, R21, 0x180, RZ, 0xfc, !PT ;  /* 0x00000180150d7812 */ /* 0x000fe400078efcff */
[----:B------:R-:W-:Y:S02]  /*1b350*/  LOP3.LUT R14, R12, 0x1c0, RZ, 0xfc, !PT ;  /* 0x000001c00c0e7812 */ /* 0x000fe400078efcff */
[----:B------:R-:W-:Y:S02]  /*1b360*/  LOP3.LUT R22, R22, 0xfffffff7, RZ, 0xc0, !PT ;  /* 0xfffffff716167812 */ /* 0x000fe400078ec0ff */
[----:B--2---:R-:W-:Y:S01]  /*1b370*/  SHF.R.S32.HI R35, RZ, 0x1f, R30 ;  /* 0x0000001fff237819 */ /* 0x004fe2000001141e */
[----:B0-----:R-:W-:-:S04]  /*1b380*/  @!P0 IMAD.WIDE.U32 R6, R30, R2, R6 ;  /* 0x000000021e068225 */ /* 0x001fc800078e0006 */
[----:B------:R-:W-:Y:S01]  /*1b390*/  @!P0 IMAD R2, R35, R2, RZ ;  /* 0x0000000223028224 */ /* 0x000fe200078e02ff */
[----:B---3--:R-:W-:-:S03]  /*1b3a0*/  @!P0 LEA R4, P1, R6, R4, 0x2 ;  /* 0x0000000406048211 */ /* 0x008fc600078210ff */
[----:B------:R-:W-:-:S04]  /*1b3b0*/  @!P0 IMAD R3, R30, R3, R2 ;  /* 0x000000031e038224 */ /* 0x000fc800078e0202 */
[----:B------:R-:W-:-:S05]  /*1b3c0*/  @!P0 IMAD.IADD R3, R7, 0x1, R3 ;  /* 0x0000000107038824 */ /* 0x000fca00078e0203 */
[----:B------:R-:W-:-:S05]  /*1b3d0*/  @!P0 LEA.HI.X R5, R6, R5, R3, 0x2, P1 ;  /* 0x0000000506058211 */ /* 0x000fca00008f1403 */
[----:B------:R0:W5:Y:S01]  /*1b3e0*/  @!P0 LDG.E R37, desc[UR42][R4.64] ;  /* 0x0000002a04258981 */ /* 0x000162000c1e1900 */
[----:B------:R-:W-:Y:S02]  /*1b3f0*/  ISETP.GE.AND P0, PT, R13, UR4, PT ;  /* 0x000000040d007c0c */ /* 0x000fe4000bf06270 */
[C---:B------:R-:W-:Y:S02]  /*1b400*/  LOP3.LUT R13, R12.reuse, 0x100, RZ, 0xfc, !PT ;  /* 0x000001000c0d7812 */ /* 0x040fe400078efcff */
[----:B------:R-:W-:Y:S02]  /*1b410*/  LOP3.LUT R12, R12, 0x140, RZ, 0xfc, !PT ;  /* 0x000001400c0c7812 */ /* 0x000fe400078efcff */
[----:B------:R-:W-:Y:S02]  /*1b420*/  ISETP.GE.AND P3, PT, R13, UR4, PT ;  /* 0x000000040d007c0c */ /* 0x000fe4000bf66270 */
[----:B------:R-:W-:Y:S02]  /*1b430*/  ISETP.GE.AND P2, PT, R12, UR4, PT ;  /* 0x000000040c007c0c */ /* 0x000fe4000bf46270 */
[----:B0-----:R-:W-:-:S02]  /*1b440*/  SEL R4, RZ, 0x10, P3 ;  /* 0x00000010ff047807 */ /* 0x001fc40001800000 */
[----:B------:R-:W-:Y:S02]  /*1b450*/  SEL R5, RZ, 0x20, P2 ;  /* 0x00000020ff057807 */ /* 0x000fe40001000000 */
[----:B------:R-:W-:Y:S02]  /*1b460*/  SEL R3, RZ, 0x40, P0 ;  /* 0x00000040ff037807 */ /* 0x000fe40000000000 */
[----:B------:R-:W-:Y:S02]  /*1b470*/  LOP3.LUT R4, R5, R10, R4, 0xfe, !PT ;  /* 0x0000000a05047212 */ /* 0x000fe400078efe04 */
[----:B------:R-:W-:Y:S01]  /*1b480*/  ISETP.GE.AND P0, PT, R14, UR4, PT ;  /* 0x000000040e007c0c */ /* 0x000fe2000bf06270 */
[----:B------:R-:W-:Y:S01]  /*1b490*/  UMOV UR4, 0xffffffff ;  /* 0xffffffff00047882 */ /* 0x000fe20000000000 */
[----:B------:R-:W-:Y:S01]  /*1b4a0*/  LOP3.LUT R6, R4, R3, RZ, 0xfc, !PT ;  /* 0x0000000304067212 */ /* 0x000fe200078efcff */
[----:B------:R-:W-:Y:S01]  /*1b4b0*/  IMAD.MOV R3, RZ, RZ, -R8 ;  /* 0x000000ffff037224 */ /* 0x000fe200078e0a08 */
[----:B------:R-:W-:-:S02]  /*1b4c0*/  @P3 LOP3.LUT R22, R22, 0x8, RZ, 0xfc, !PT ;  /* 0x0000000816163812 */ /* 0x000fc400078efcff */
[----:B------:R-:W-:Y:S01]  /*1b4d0*/  SEL R2, RZ, 0x80, P0 ;  /* 0x00000080ff027807 */ /* 0x000fe20000000000 */
[----:B------:R-:W-:Y:S01]  /*1b4e0*/  IMAD R3, R11, R3, R9 ;  /* 0x000000030b037224 */ /* 0x000fe200078e0209 */
[----:B------:R0:W-:Y:S01]  /*1b4f0*/  STL [R1+0x2c], R6 ;  /* 0x00002c0601007387 */ /* 0x0001e20000100800 */
[----:B------:R-:W-:-:S03]  /*1b500*/  LOP3.LUT R22, R22, 0xfffffffb, RZ, 0xc0, !PT ;  /* 0xfffffffb16167812 */ /* 0x000fc600078ec0ff */
[----:B------:R0:W-:Y:S01]  /*1b510*/  STL [R1], R3 ;  /* 0x0000000301007387 */ /* 0x0001e20000100800 */
[----:B------:R-:W-:Y:S01]  /*1b520*/  @P2 LOP3.LUT R22, R22, 0x4, RZ, 0xfc, !PT ;  /* 0x0000000416162812 */ /* 0x000fe200078efcff */
[----:B------:R-:W-:Y:S06]  /*1b530*/  BRA.DIV UR4, `(.L_x_2792) ;  /* 0x0000005204247947 */ /* 0x000fec000b800000 */
.L_x_2906:
[----:B0-----:R-:W-:Y:S01]  /*1b540*/  IMAD.U32 R3, RZ, RZ, UR38 ;  /* 0x00000026ff037e24 */ /* 0x001fe2000f8e00ff */
[----:B------:R-:W-:Y:S02]  /*1b550*/  LOP3.LUT R2, R6, R2, RZ, 0xfc, !PT ;  /* 0x0000000206027212 */ /* 0x000fe400078efcff */
[----:B------:R-:W-:Y:S02]  /*1b560*/  ISETP.GT.U32.AND P1, PT, R20, 0x3f, PT ;  /* 0x0000003f1400780c */ /* 0x000fe40003f24070 */
[----:B------:R-:W-:Y:S01]  /*1b570*/  ISETP.NE.AND P0, PT, R3, 0x3, PT ;  /* 0x000000030300780c */ /* 0x000fe20003f05270 */
[----:B------:R0:W-:Y:S01]  /*1b580*/  STL [R1+0xc], R2 ;  /* 0x00000c0201007387 */ /* 0x0001e20000100800 */
[----:B------:R-:W-:Y:S02]  /*1b590*/  LOP3.LUT R22, R22, 0xfffffbff, RZ, 0xc0, !PT ;  /* 0xfffffbff16167812 */ /* 0x000fe400078ec0ff */
[----:B------:R-:W-:-:S09]  /*1b5a0*/  SHF.R.S32.HI R29, RZ, 0x1f, R18 ;  /* 0x0000001fff1d7819 */ /* 0x000fd20000011412 */
[----:B------:R-:W-:-:S04]  /*1b5b0*/  @P0 LOP3.LUT R22, R22, 0x400, RZ, 0xfc, !PT ;  /* 0x0000040016160812 */ /* 0x000fc800078efcff */
[----:B------:R-:W-:-:S04]  /*1b5c0*/  LOP3.LUT R22, R22, 0xfffffffe, RZ, 0xc0, !PT ;  /* 0xfffffffe16167812 */ /* 0x000fc800078ec0ff */
[----:B------:R-:W-:Y:S01]  /*1b5d0*/  @P1 LOP3.LUT R22, R22, 0x1, RZ, 0xfc, !PT ;  /* 0x0000000116161812 */ /* 0x000fe200078efcff */
[----:B0-----:R-:W-:Y:S06]  /*1b5e0*/  @!P0 BRA `(.L_x_2793) ;  /* 0x0000000000048947 */ /* 0x001fec0003800000 */
[----:B------:R-:W-:Y:S01]  /*1b5f0*/  BPT.TRAP 0x1 ;  /* 0x000000040000795c */ /* 0x000fe20000300000 */
.L_x_2793:
[----:B------:R-:W0:Y:S01]  /*1b600*/  S2R R2, SR_TID.X ;  /* 0x0000000000027919 */ /* 0x000e220000002100 */
[----:B------:R-:W-:Y:S01]  /*1b610*/  IMAD R27, R25, 0x8, R23 ;  /* 0x00000008191b7824 */ /* 0x000fe200078e0217 */
[----:B------:R-:W-:Y:S01]  /*1b620*/  BSSY B0, `(.L_x_2794) ;  /* 0x0000007000007945 */ /* 0x000fe20003800000 */
[----:B0-----:R-:W-:-:S04]  /*1b630*/  LOP3.LUT R2, R2, 0x7f, RZ, 0xc0, !PT ;  /* 0x0000007f02027812 */ /* 0x001fc800078ec0ff */
[----:B------:R-:W-:-:S04]  /*1b640*/  SHF.R.U32.HI R2, RZ, 0x3, R2 ;  /* 0x00000003ff027819 */ /* 0x000fc80000011602 */
[----:B------:R-:W-:Y:S02]  /*1b650*/  IADD3 R17, -R2, R17, -R0 ;  /* 0x0000001102117210 */ /* 0x000fe40007ffe900 */
[----:B------:R-:W-:-:S04]  /*1b660*/  SHF.L.U32 R0, R26, 0x1f, RZ ;  /* 0x0000001f1a007819 */ /* 0x000fc800000006ff */
[----:B------:R-:W0:Y:S02]  /*1b670*/  SYNCS.PHASECHK.TRANS64.TRYWAIT P0, [R27+URZ+0x28c40], R0 ;  /* 0x028c40001b0075a7 */ /* 0x000e24000800017f */
[----:B0-----:R-:W-:Y:S05]  /*1b680*/  @!P0 BRA `(.L_x_2795) ;  /* 0x0000005000048947 */ /* 0x001fea0003800000 */
.L_x_2907:
[----:B------:R-:W-:Y:S05]  /*1b690*/  BSYNC B0 ;  /* 0x0000000000007941 */ /* 0x000fea0003800000 */
.L_x_2794:
[----:B------:R-:W0:Y:S01]  /*1b6a0*/  LDL R2, [R1] ;  /* 0x0000000001027983 */ /* 0x000e220000100800 */
[----:B------:R-:W-:Y:S01]  /*1b6b0*/  ULDC.64 UR4, c[0x0][0x300] ;  /* 0x0000c00000047ab9 */ /* 0x000fe20000000a00 */
[----:B-----5:R-:W-:Y:S01]  /*1b6c0*/  SHF.R.S32.HI R4, RZ, 0x1f, R37 ;  /* 0x0000001fff047819 */ /* 0x020fe20000011425 */
[----:B------:R-:W-:Y:S01]  /*1b6d0*/  IMAD R5, R25, 0x1000, R36 ;  /* 0x0000100019057824 */ /* 0x000fe200078e0224 */
[----:B------:R-:W1:Y:S01]  /*1b6e0*/  S2R R7, SR_TID.X ;  /* 0x0000000000077919 */ /* 0x000e620000002100 */
[----:B------:R-:W-:Y:S01]  /*1b6f0*/  LOP3.LUT R22, R22, 0xfffffffd, RZ, 0xc0, !PT ;  /* 0xfffffffd16167812 */ /* 0x000fe200078ec0ff */
        /* <DEDUP_REMOVED lines=60> */
.L_x_2917:
        /* <DEDUP_REMOVED lines=10> */
.L_x_2797:
        /* <DEDUP_REMOVED lines=11> */
.L_x_2798:
[----:B------:R1:W5:Y:S01]  /*1bc10*/  LDL R4, [R1+0xc] ;  /* 0x00000c0001047983 */ /* 0x0003620000100800 */
[----:B------:R1:W-:Y:S02]  /*1bc20*/  SYNCS.ARRIVE.TRANS64.A1T0 RZ, [R27+URZ+0x28c30], RZ ;  /* 0x028c30ff1bff79a7 */ /* 0x0003e4000810003f */
[----:B------:R-:W-:Y:S05]  /*1bc30*/  WARPSYNC.ALL ;  /* 0x0000000000007948 */ /* 0x000fea0003800000 */
[----:B------:R-:W-:Y:S01]  /*1bc40*/  ULDC.64 UR4, c[0x0][0xa00] ;  /* 0x0002800000047ab9 */ /* 0x000fe20000000a00 */
[----:B------:R-:W-:Y:S01]  /*1bc50*/  VIADD R0, R23, 0x20400 ;  /* 0x0002040017007836 */ /* 0x000fe20000000000 */
[----:B------:R-:W-:Y:S01]  /*1bc60*/  BAR.SYNC.DEFER_BLOCKING 0x8, 0x100 ;  /* 0x0204000000007b1d */ /* 0x000fe20000010000 */
[----:B------:R-:W-:Y:S02]  /*1bc70*/  ISETP.NE.U32.AND P0, PT, RZ, UR4, PT ;  /* 0x00000004ff007c0c */ /* 0x000fe4000bf05070 */
[----:B0-----:R-:W-:-:S02]  /*1bc80*/  SHF.R.S32.HI R2, RZ, 0x1f, R19 ;  /* 0x0000001fff027819 */ /* 0x001fc40000011413 */
[----:B------:R-:W-:Y:S01]  /*1bc90*/  ISETP.NE.AND.EX P0, PT, RZ, UR5, PT, P0 ;  /* 0x00000005ff007c0c */ /* 0x000fe2000bf05300 */
[----:B------:R-:W-:Y:S01]  /*1bca0*/  ULDC.64 UR4, c[0x0][0x298] ;  /* 0x0000a60000047ab9 */ /* 0x000fe20000000a00 */
[----:B------:R-:W-:Y:S01]  /*1bcb0*/  LOP3.LUT P1, RZ, R0, 0x3ff, RZ, 0xc0, !PT ;  /* 0x000003ff00ff7812 */ /* 0x000fe2000782c0ff */
[----:B------:R-:W-:Y:S01]  /*1bcc0*/  BSSY B6, `(.L_x_2799) ;  /* 0x000001f000067945 */ /* 0x000fe20003800000 */
[----:B------:R-:W-:Y:S02]  /*1bcd0*/  SHF.R.S32.HI R0, RZ, 0x1f, R31 ;  /* 0x0000001fff007819 */ /* 0x000fe4000001141f */
[----:B------:R-:W-:Y:S02]  /*1bce0*/  SEL R3, R2, RZ, !P0 ;  /* 0x000000ff02037207 */ /* 0x000fe40004000000 */
[----:B------:R-:W-:Y:S01]  /*1bcf0*/  SEL R2, R19, RZ, !P0 ;  /* 0x000000ff13027207 */ /* 0x000fe20004000000 */
[----:B------:R-:W-:Y:S02]  /*1bd00*/  IMAD R0, R0, UR4, RZ ;  /* 0x0000000400007c24 */ /* 0x000fe4000f8e02ff */
[----:B------:R-:W-:Y:S02]  /*1bd10*/  STL [R1+0x3c], R3 ;  /* 0x00003c0301007387 */ /* 0x000fe40000100800 */
[----:B------:R-:W-:-:S02]  /*1bd20*/  IMAD R0, R31, UR5, R0 ;  /* 0x000000051f007c24 */ /* 0x000fc4000f8e0200 */
[----:B------:R0:W-:Y:S02]  /*1bd30*/  STL [R1+0x20], R2 ;  /* 0x0000200201007387 */ /* 0x0001e40000100800 */
[----:B0-----:R-:W-:-:S04]  /*1bd40*/  IMAD.WIDE.U32 R2, R31, UR4, RZ ;  /* 0x000000041f027c25 */ /* 0x001fc8000f8e00ff */
[----:B------:R-:W-:Y:S01]  /*1bd50*/  IMAD.IADD R0, R3, 0x1, R0 ;  /* 0x0000000103007824 */ /* 0x000fe200078e0200 */
[----:B------:R0:W-:Y:S04]  /*1bd60*/  STL.64 [R1+0x10], R2 ;  /* 0x0000100201007387 */ /* 0x0001e80000100a00 */
[----:B------:R0:W-:Y:S01]  /*1bd70*/  STL [R1+0x38], R0 ;  /* 0x0000380001007387 */ /* 0x0001e20000100800 */
[----:B-----5:R-:W-:-:S04]  /*1bd80*/  PRMT R31, R4, 0x8880, RZ ;  /* 0x00008880041f7816 */ /* 0x020fc800000000ff */
[----:B------:R-:W-:Y:S01]  /*1bd90*/  PRMT R31, R31, 0x7710, RZ ;  /* 0x000077101f1f7816 */ /* 0x000fe200000000ff */
[----:B------:R-:W-:Y:S06]  /*1bda0*/  @!P1 BRA `(.L_x_2800) ;  /* 0x0000000000409947 */ /* 0x000fec0003800000 */
[----:B0-----:R-:W-:Y:S01]  /*1bdb0*/  MOV R2, 0x0 ;  /* 0x0000000000027802 */ /* 0x001fe20000000f00 */
[----:B------:R-:W-:Y:S01]  /*1bdc0*/  ULDC.64 UR4, c[0x4][0x90] ;  /* 0x0100240000047ab9 */ /* 0x000fe20000000a00 */
[----:B------:R-:W-:Y:S01]  /*1bdd0*/  ULDC.64 UR6, c[0x4][0x98] ;  /* 0x0100260000067ab9 */ /* 0x000fe20000000a00 */
[----:B------:R-:W-:Y:S01]  /*1bde0*/  ULDC.64 UR8, c[0x4][0x20] ;  /* 0x0100080000087ab9 */ /* 0x000fe20000000a00 */
[----:B------:R-:W-:Y:S01]  /*1bdf0*/  IMAD.U32 R4, RZ, RZ, UR4 ;  /* 0x00000004ff047e24 */ /* 0x000fe2000f8e00ff */
        /* <DEDUP_REMOVED lines=11> */
.L_x_2800:
[----:B------:R-:W-:Y:S05]  /*1beb0*/  BSYNC B6 ;  /* 0x0000000000067941 */ /* 0x000fea0003800000 */
.L_x_2799:
[----:B0-----:R-:W2:Y:S01]  /*1bec0*/  LDL.LU R0, [R1+0x38] ;  /* 0x0000380001007983 */ /* 0x001ea20000300800 */
        /* <DEDUP_REMOVED lines=27> */
[----:B------:R-:W-:Y:S02]  /*1c080*/  IMAD.IADD R0, R20, 0x1, R32 ;  /* 0x0000000114007824 */ /* 0x000fe400078e0220 */
        /* <DEDUP_REMOVED lines=31> */
[----:B------:R-:W-:Y:S01]  /*1c280*/  IMAD.IADD R32, R10, 0x1, R32 ;  /* 0x000000010a207824 */ /* 0x000fe200078e0220 */
        /* <DEDUP_REMOVED lines=31> */
.L_x_2926:
[----:B------:R-:W-:-:S05]  /*1c480*/  VIADD R32, R32, 0x30 ;  /* 0x0000003020207836 */ /* 0x000fca0000000000 */
[----:B------:R-:W-:-:S13]  /*1c490*/  ISETP.GE.AND P0, PT, R32, R3, PT ;  /* 0x000000032000720c */ /* 0x000fda0003f06270 */
[----:B0-----:R-:W-:-:S05]  /*1c4a0*/  @!P0 LEA R2, P2, R9, R0, 0x1 ;  /* 0x0000000009028211 */ /* 0x001fca00078408ff */
[----:B-1----:R-:W-:-:S05]  /*1c4b0*/  @!P0 IMAD.X R3, RZ, RZ, R4, P2 ;  /* 0x000000ffff038224 */ /* 0x002fca00010e0604 */
[----:B------:R-:W-:Y:S01]  /*1c4c0*/  @!PT LDS RZ, [RZ] ;  /* 0x00000000fffff984 */ /* 0x000fe20000000800 */
[----:B------:R-:W-:Y:S01]  /*1c4d0*/  @!PT LDS RZ, [RZ] ;  /* 0x00000000fffff984 */ /* 0x000fe20000000800 */
[----:B------:R-:W-:Y:S01]  /*1c4e0*/  @!PT LDS RZ, [RZ] ;  /* 0x00000000fffff984 */ /* 0x000fe20000000800 */
[----:B------:R0:W-:Y:S01]  /*1c4f0*/  @!P0 LDGSTS.E.BYPASS.LTC128B.128 [R8+0x21c00], desc[UR42][R2.64], !P1 ;  /* 0x21c0000002088fae */ /* 0x0001e2000c901d6a */
[----:B------:R-:W-:Y:S01]  /*1c500*/  PLOP3.LUT P0, PT, PT, PT, PT, 0x80, 0x0 ;  /* 0x000000000000781c */ /* 0x000fe20003f0f070 */
[----:B------:R-:W-:-:S12]  /*1c510*/  NOP ;  /* 0x0000000000007918 */ /* 0x000fd80000000000 */
.L_x_2802:
        /* <DEDUP_REMOVED lines=18> */
.L_x_2927:
[----:B------:R-:W-:Y:S05]  /*1c640*/  BSYNC B0 ;  /* 0x0000000000007941 */ /* 0x000fea0003800000 */
.L_x_2803:
[----:B------:R-:W-:-:S05]  /*1c650*/  IMAD.U32 R2, RZ, RZ, UR38 ;  /* 0x00000026ff027e24 */ /* 0x000fca000f8e00ff */
[----:B------:R-:W-:-:S13]  /*1c660*/  ISETP.NE.AND P0, PT, R2, 0x3, PT ;  /* 0x000000030200780c */ /* 0x000fda0003f05270 */
[----:B------:R-:W-:Y:S05]  /*1c670*/  @!P0 BRA `(.L_x_2805) ;  /* 0x0000000000048947 */ /* 0x000fea0003800000 */
[----:B------:R-:W-:Y:S01]  /*1c680*/  BPT.TRAP 0x1 ;  /* 0x000000040000795c */ /* 0x000fe20000300000 */
.L_x_2805:
[----:B0-----:R-:W-:Y:S01]  /*1c690*/  SHF.L.U32 R0, R26, 0x1f, RZ ;  /* 0x0000001f1a007819 */ /* 0x001fe200000006ff */
[----:B------:R-:W-:Y:S03]  /*1c6a0*/  BSSY B0, `(.L_x_2806) ;  /* 0x0000003000007945 */ /* 0x000fe60003800000 */
[----:B------:R-:W0:Y:S02]  /*1c6b0*/  SYNCS.PHASECHK.TRANS64.TRYWAIT P0, [R27+URZ+0x28c60], R0 ;  /* 0x028c60001b0075a7 */ /* 0x000e24000800017f */
[----:B0-----:R-:W-:Y:S05]  /*1c6c0*/  @!P0 BRA `(.L_x_2807) ;  /* 0x0000004800b08947 */ /* 0x001fea0003800000 */
.L_x_2928:
[----:B------:R-:W-:Y:S05]  /*1c6d0*/  BSYNC B0 ;  /* 0x0000000000007941 */ /* 0x000fea0003800000 */
.L_x_2806:
        /* <DEDUP_REMOVED lines=13> */
[----:B------:R-:W-:-:S03]  /*1c7b0*/  IMAD R4, R25, 0x8000, R36 ;  /* 0x0000800019047824 */ /* 0x000fc600078e0224 */
        /* <DEDUP_REMOVED lines=10> */
[----:B------:R-:W2:Y:S01]  /*1c860*/  LDL R3, [R1+0xc] ;  /* 0x00000c0001037983 */ /* 0x000ea20000100800 */
[----:B------:R-:W-:Y:S01]  /*1c870*/  IMAD R4, R4, 0x2, R23 ;  /* 0x0000000204047824 */ /* 0x000fe200078e0217 */
[C---:B------:R-:W-:Y:S01]  /*1c880*/  LOP3.LUT P5, RZ, R31.reuse, 0x2, RZ, 0xc0, !PT ;  /* 0x000000021fff7812 */ /* 0x040fe200078ac0ff */
[----:B------:R-:W0:Y:S01]  /*1c890*/  S2R R7, SR_TID.X ;  /* 0x0000000000077919 */ /* 0x000e220000002100 */
[C---:B------:R-:W-:Y:S02]  /*1c8a0*/  LOP3.LUT P4, RZ, R31.reuse, 0x4, RZ, 0xc0, !PT ;  /* 0x000000041fff7812 */ /* 0x040fe4000788c0ff */
[C---:B------:R-:W-:Y:S01]  /*1c8b0*/  LOP3.LUT P3, RZ, R31.reuse, 0x8, RZ, 0xc0, !PT ;  /* 0x000000081fff7812 */ /* 0x040fe2000786c0ff */
        /* <DEDUP_REMOVED lines=82> */
.L_x_2938:
        /* <DEDUP_REMOVED lines=34> */
.L_x_2809:
        /* <DEDUP_REMOVED lines=11> */
.L_x_2810:
[----:B------:R-:W2:Y:S01]  /*1d0b0*/  LDL.LU R2, [R1+0x18] ;  /* 0x0000180001027983 */ /* 0x000ea20000300800 */
[----:B------:R1:W-:Y:S01]  /*1d0c0*/  SYNCS.ARRIVE.TRANS64.A1T0 RZ, [R27+URZ+0x28c50], RZ ;  /* 0x028c50ff1bff79a7 */ /* 0x0003e2000810003f */
[----:B------:R-:W-:Y:S01]  /*1d0d0*/  BSSY B0, `(.L_x_2811) ;  /* 0x00000f6000007945 */ /* 0x000fe20003800000 */
[----:B--2---:R-:W-:-:S05]  /*1d0e0*/  VIADD R7, R2, 0xfffffffe ;  /* 0xfffffffe02077836 */ /* 0x004fca0000000000 */
[----:B------:R-:W-:-:S13]  /*1d0f0*/  ISETP.GE.AND P0, PT, R7, R34, PT ;  /* 0x000000220700720c */ /* 0x000fda0003f06270 */
[----:B-1----:R-:W-:Y:S05]  /*1d100*/  @!P0 BRA `(.L_x_2812) ;  /* 0x0000000c00c88947 */ /* 0x002fea0003800000 */
[----:B------:R-:W2:Y:S04]  /*1d110*/  LDL.LU R3, [R1+0x2c] ;  /* 0x00002c0001037983 */ /* 0x000ea80000300800 */
[----:B------:R-:W3:Y:S01]  /*1d120*/  LDL.LU R2, [R1+0xc] ;  /* 0x00000c0001027983 */ /* 0x000ee20000300800 */
[----:B--2---:R-:W-:Y:S02]  /*1d130*/  LOP3.LUT R32, R3, 0x40, RZ, 0xc0, !PT ;  /* 0x0000004003207812 */ /* 0x004fe400078ec0ff */
[----:B---3--:R-:W-:Y:S02]  /*1d140*/  LOP3.LUT R31, R2, 0x80, RZ, 0xc0, !PT ;  /* 0x00000080021f7812 */ /* 0x008fe400078ec0ff */
[----:B------:R-:W-:Y:S02]  /*1d150*/  SHF.R.U32.HI R32, RZ, 0x2, R32 ;  /* 0x00000002ff207819 */ /* 0x000fe40000011620 */
[----:B------:R-:W-:-:S07]  /*1d160*/  SHF.R.U32.HI R31, RZ, 0x3, R31 ;  /* 0x00000003ff1f7819 */ /* 0x000fce000001161f */
.L_x_2825:
[----:B-1----:R-:W1:Y:S01]  /*1d170*/  S2R R2, SR_TID.X ;  /* 0x0000000000027919 */ /* 0x002e620000002100 */
[----:B0-----:R-:W0:Y:S01]  /*1d180*/  LDC R5, c[0x0][0x430] ;  /* 0x00010c00ff057b82 */ /* 0x001e220000000800 */
[----:B------:R-:W-:Y:S01]  /*1d190*/  LEA R4, R7, R33, 0x6 ;  /* 0x0000002107047211 */ /* 0x000fe200078e30ff */
[----:B------:R-:W-:Y:S01]  /*1d1a0*/  IMAD.U32 R10, RZ, RZ, UR38 ;  /* 0x00000026ff0a7e24 */ /* 0x000fe2000f8e00ff */
        /* <DEDUP_REMOVED lines=10> */
[----:B------:R-:W-:-:S04]  /*1d250*/  IMAD.IADD R4, R8, 0x1, R4 ;  /* 0x0000000108047824 */ /* 0x000fc800078e0204 */
[----:B------:R-:W-:-:S05]  /*1d260*/  IMAD.MOV.U32 R2, RZ, RZ, R4 ;  /* 0x000000ffff027224 */ /* 0x000fca00078e0004 */
        /* <DEDUP_REMOVED lines=23> */
[----:B------:R-:W-:Y:S01]  /*1d3e0*/  ISETP.GT.AND P3, PT, R2, R34, PT ;  /* 0x000000220200720c */ /* 0x000fe20003f64270 */
[----:B0-----:R-:W-:-:S12]  /*1d3f0*/  @!P1 BRA `(.L_x_2813) ;  /* 0x0000000000049947 */ /* 0x001fd80003800000 */
[----:B------:R-:W-:Y:S01]  /*1d400*/  BPT.TRAP 0x1 ;  /* 0x000000040000795c */ /* 0x000fe20000300000 */
.L_x_2813:
[----:B------:R-:W-:Y:S01]  /*1d410*/  IMAD R6, R25, 0x8, R23 ;  /* 0x0000000819067824 */ /* 0x000fe200078e0217 */
[----:B------:R-:W-:Y:S01]  /*1d420*/  SHF.L.U32 R17, R26, 0x1f, RZ ;  /* 0x0000001f1a117819 */ /* 0x000fe200000006ff */
[----:B------:R-:W-:Y:S01]  /*1d430*/  BSSY B1, `(.L_x_2814) ;  /* 0x0000004000017945 */ /* 0x000fe20003800000 */
[----:B------:R-:W-:Y:S02]  /*1d440*/  SHF.R.S32.HI R9, RZ, 0x1f, R5 ;  /* 0x0000001fff097819 */ /* 0x000fe40000011405 */
[----:B------:R-:W0:Y:S02]  /*1d450*/  SYNCS.PHASECHK.TRANS64.TRYWAIT P0, [R6+URZ+0x28c40], R17 ;  /* 0x028c4011060075a7 */ /* 0x000e24000800017f */
[----:B0-----:R-:W-:Y:S05]  /*1d460*/  @!P0 BRA `(.L_x_2815) ;  /* 0x0000004400888947 */ /* 0x001fea0003800000 */
.L_x_2939:
[----:B------:R-:W-:Y:S05]  /*1d470*/  BSYNC B1 ;  /* 0x0000000000017941 */ /* 0x000fea0003800000 */
.L_x_2814:
        /* <DEDUP_REMOVED lines=42> */
.L_x_2949:
        /* <DEDUP_REMOVED lines=8> */
.L_x_2817:
        /* <DEDUP_REMOVED lines=11> */
.L_x_2818:
[----:B------:R2:W-:Y:S01]  /*1d850*/  SYNCS.ARRIVE.TRANS64.A1T0 RZ, [R6+URZ+0x28c30], RZ ;  /* 0x028c30ff06ff79a7 */ /* 0x0005e2000810003f */
[----:B------:R-:W-:Y:S05]  /*1d860*/  @!P2 BRA `(.L_x_2819) ;  /* 0x000000000004a947 */ /* 0x000fea0003800000 */
[----:B------:R-:W-:Y:S01]  /*1d870*/  BPT.TRAP 0x1 ;  /* 0x000000040000795c */ /* 0x000fe20000300000 */
.L_x_2819:
[----:B------:R-:W3:Y:S01]  /*1d880*/  SYNCS.PHASECHK.TRANS64.TRYWAIT P0, [R6+URZ+0x28c60], R17 ;  /* 0x028c6011060075a7 */ /* 0x000ee2000800017f */
[----:B------:R-:W-:Y:S04]  /*1d890*/  BSSY B1, `(.L_x_2820) ;  /* 0x0000002000017945 */ /* 0x000fe80003800000 */
[----:B---3--:R-:W-:Y:S05]  /*1d8a0*/  @!P0 BRA `(.L_x_2821) ;  /* 0x0000004400a88947 */ /* 0x008fea0003800000 */
.L_x_2950:
[----:B------:R-:W-:Y:S05]  /*1d8b0*/  BSYNC B1 ;  /* 0x0000000000017941 */ /* 0x000fea0003800000 */
.L_x_2820:
        /* <DEDUP_REMOVED lines=81> */
.L_x_2960:
[----:B------:R-:W-:Y:S02]  /*1ddd0*/  LOP3.LUT R22, R22, 0xffffbfff, RZ, 0xc0, !PT ;  /* 0xffffbfff16167812 */ /* 0x000fe400078ec0ff */
[----:B---3--:R-:W-:Y:S02]  /*1dde0*/  IADD3 R2, P2, R14, R0, RZ ;  /* 0x000000000e027210 */ /* 0x008fe40007f5e0ff */
[----:B------:R-:W-:Y:S02]  /*1ddf0*/  @P1 LOP3.LUT R22, R22, 0x4000, RZ, 0xfc, !PT ;  /* 0x0000400016161812 */ /* 0x000fe400078efcff */
[----:B------:R-:W-:Y:S02]  /*1de00*/  IADD3.X R3, RZ, R10, RZ, P2, !PT ;  /* 0x0000000aff037210 */ /* 0x000fe400017fe4ff */
        /* <DEDUP_REMOVED lines=21> */
.L_x_2823:
        /* <DEDUP_REMOVED lines=11> */
.L_x_2824:
[----:B------:R3:W-:Y:S01]  /*1e010*/  SYNCS.ARRIVE.TRANS64.A1T0 RZ, [R6+URZ+0x28c50], RZ ;  /* 0x028c50ff06ff79a7 */ /* 0x0007e2000810003f */
[----:B------:R-:W-:Y:S05]  /*1e020*/  @P3 BRA `(.L_x_2825) ;  /* 0xfffffff000503947 */ /* 0x000fea000383ffff */
.L_x_2812:
[----:B------:R-:W-:Y:S05]  /*1e030*/  BSYNC B0 ;  /* 0x0000000000007941 */ /* 0x000fea0003800000 */
.L_x_2811:
        /* <DEDUP_REMOVED lines=21> */
.L_x_2827:
[----:B------:R-:W-:Y:S05]  /*1e190*/  BSYNC B0 ;  /* 0x0000000000007941 */ /* 0x000fea0003800000 */
.L_x_2826:
[----:B------:R-:W-:-:S07]  /*1e1a0*/  SEL R25, R25, RZ, P0 ;  /* 0x000000ff19197207 */ /* 0x000fce0000000000 */
.L_x_2786:
[----:B------:R-:W-:Y:S05]  /*1e1b0*/  BSYNC B7 ;  /* 0x0000000000077941 */ /* 0x000fea0003800000 */
.L_x_2784:
        /* <DEDUP_REMOVED lines=11> */
.L_x_2828:
[----:B------:R-:W4:Y:S01]  /*1e270*/  S2R R8, SR_TID.X ;  /* 0x0000000000087919 */ /* 0x000f220000002100 */
[----:B------:R-:W-:Y:S01]  /*1e280*/  UMOV UR4, 0xffffffff ;  /* 0xffffffff00047882 */ /* 0x000fe20000000000 */
[----:B----4-:R-:W-:-:S04]  /*1e290*/  LOP3.LUT R8, R8, 0x1f, RZ, 0xc0, !PT ;  /* 0x0000001f08087812 */ /* 0x010fc800078ec0ff */
[----:B------:R-:W-:Y:S01]  /*1e2a0*/  ISETP.NE.AND P0, PT, R8, 0x1f, PT ;  /* 0x0000001f0800780c */ /* 0x000fe20003f05270 */
[----:B------:R-:W-:-:S12]  /*1e2b0*/  BRA.DIV UR4, `(.L_x_2830) ;  /* 0x0000004604147947 */ /* 0x000fd8000b800000 */
[----:B0-----:R-:W-:Y:S01]  /*1e2c0*/  IMAD.IADD R5, R19, 0x1, R8 ;  /* 0x0000000113057824 */ /* 0x001fe200078e0208 */
        /* <DEDUP_REMOVED lines=14> */
[----:B0-----:R-:W-:-:S05]  /*1e3b0*/  SEL R4, R14, RZ, P1 ;  /* 0x000000ff0e047207 */ /* 0x001fca0000800000 */
[----:B------:R-:W-:-:S05]  /*1e3c0*/  IMAD.IADD R4, R17, 0x1, R4 ;  /* 0x0000000111047824 */ /* 0x000fca00078e0204 */
        /* <DEDUP_REMOVED lines=14> */
.L_x_2970:
[----:B------:R-:W-:Y:S02]  /*1e4b0*/  ULDC UR4, c[0x0][0xc38] ;  /* 0x00030e0000047ab9 */ /* 0x000fe40000000800 */
[----:B------:R-:W-:-:S04]  /*1e4c0*/  IMAD.U32 R4, RZ, RZ, UR4 ;  /* 0x00000004ff047e24 */ /* 0x000fc8000f8e00ff */
[----:B--2---:R-:W-:-:S04]  /*1e4d0*/  IMAD R14, R14, R4, RZ ;  /* 0x000000040e0e7224 */ /* 0x004fc800078e02ff */
[----:B------:R-:W-:-:S05]  /*1e4e0*/  IMAD.IADD R5, R5, 0x1, R14 ;  /* 0x0000000105057824 */ /* 0x000fca00078e020e */
[----:B------:R-:W-:-:S13]  /*1e4f0*/  ISETP.GT.AND P6, PT, R5, R0, PT ;  /* 0x000000000500720c */ /* 0x000fda0003fc4270 */
[----:B------:R-:W-:Y:S05]  /*1e500*/  @P6 BRA `(.L_x_2831) ;  /* 0x00000000009c6947 */ /* 0x000fea0003800000 */
.L_x_2836:
[----:B------:R-:W2:Y:S01]  /*1e510*/  LDC R2, c[0x0][0xc3c] ;  /* 0x00030f00ff027b82 */ /* 0x000ea20000000800 */
[----:B------:R-:W-:-:S04]  /*1e520*/  IADD3 R19, R19, 0x1f, RZ ;  /* 0x0000001f13137810 */ /* 0x000fc80007ffe0ff */
[----:B--2---:R-:W-:-:S13]  /*1e530*/  ISETP.GE.AND P6, PT, R19, R2, PT ;  /* 0x000000021300720c */ /* 0x004fda0003fc6270 */
[----:B------:R-:W-:Y:S05]  /*1e540*/  @P6 BRA `(.L_x_2832) ;  /* 0x0000000400d06947 */ /* 0x000fea0003800000 */
[----:B0-----:R-:W0:Y:S01]  /*1e550*/  S2R R3, SR_TID.X ;  /* 0x0000000000037919 */ /* 0x001e220000002100 */
        /* <DEDUP_REMOVED lines=9> */
.L_x_2834:
[----:B------:R-:W-:Y:S05]  /*1e5f0*/  BSYNC B0 ;  /* 0x0000000000007941 */ /* 0x000fea0003800000 */
.L_x_2833:
        /* <DEDUP_REMOVED lines=18> */
.L_x_2978:
[----:B------:R-:W-:Y:S02]  /*1e720*/  ULDC UR4, c[0x0][0xc38] ;  /* 0x00030e0000047ab9 */ /* 0x000fe40000000800 */
[----:B------:R-:W-:-:S04]  /*1e730*/  IMAD.U32 R4, RZ, RZ, UR4 ;  /* 0x00000004ff047e24 */ /* 0x000fc8000f8e00ff */
[----:B--2---:R-:W-:-:S04]  /*1e740*/  IMAD R14, R14, R4, RZ ;  /* 0x000000040e0e7224 */ /* 0x004fc800078e02ff */
[----:B------:R-:W-:-:S05]  /*1e750*/  IMAD.IADD R5, R14, 0x1, R5 ;  /* 0x000000010e057824 */ /* 0x000fca00078e0205 */
[----:B------:R-:W-:-:S13]  /*1e760*/  ISETP.GT.AND P6, PT, R5, R0, PT ;  /* 0x000000000500720c */ /* 0x000fda0003fc4270 */
[----:B------:R-:W-:Y:S05]  /*1e770*/  @!P6 BRA `(.L_x_2836) ;  /* 0xfffffffc0064e947 */ /* 0x000fea000383ffff */
.L_x_2831:
        /* <DEDUP_REMOVED lines=8> */
.L_x_2982:
[----:B------:R-:W-:Y:S01]  /*1e800*/  ISETP.NE.AND P0, PT, R2, RZ, PT ;  /* 0x000000ff0200720c */ /* 0x000fe20003f05270 */
[----:B------:R-:W-:-:S12]  /*1e810*/  IMAD.MOV.U32 R14, RZ, RZ, RZ ;  /* 0x000000ffff0e7224 */ /* 0x000fd800078e00ff */
[----:B------:R-:W-:Y:S05]  /*1e820*/  @!P0 BRA `(.L_x_2838) ;  /* 0x0000000000108947 */ /* 0x000fea0003800000 */
[----:B------:R-:W-:Y:S01]  /*1e830*/  UMOV UR4, 0xffffffff ;  /* 0xffffffff00047882 */ /* 0x000fe20000000000 */
[----:B------:R-:W-:Y:S02]  /*1e840*/  VIADD R12, R6, 0xffffffff ;  /* 0xffffffff060c7836 */ /* 0x000fe40000000000 */
[----:B------:R-:W-:Y:S05]  /*1e850*/  BRA.DIV UR4, `(.L_x_2839) ;  /* 0x0000004604d47947 */ /* 0x000fea000b800000 */
[----:B------:R4:W0:Y:S02]  /*1e860*/  SHFL.IDX PT, R14, R3, R12, 0x1f ;  /* 0x00001f0c030e7589 */ /* 0x00082400000e0000 */
.L_x_2838:
[----:B0---4-:R-:W0:Y:S01]  /*1e870*/  LDC.64 R2, c[0x0][0xc90] ;  /* 0x00032400ff027b82 */ /* 0x011e220000000a00 */
[----:B------:R-:W-:-:S04]  /*1e880*/  IMAD.IADD R19, R6, 0x1, R19 ;  /* 0x0000000106137824 */ /* 0x000fc800078e0213 */
[----:B0-----:R-:W-:-:S05]  /*1e890*/  IMAD.WIDE R2, R19, 0x4, R2 ;  /* 0x0000000413027825 */ /* 0x001fca00078e0202 */
[----:B--2---:R0:W3:Y:S01]  /*1e8a0*/  LDG.E R6, desc[UR42][R2.64] ;  /* 0x0000002a02067981 */ /* 0x0040e2000c1e1900 */
[----:B------:R-:W-:-:S04]  /*1e8b0*/  IMAD R16, R14, R4, R16 ;  /* 0x000000040e107224 */ /* 0x000fc800078e0210 */
[----:B------:R-:W-:Y:S02]  /*1e8c0*/  IMAD.IADD R0, R0, 0x1, -R16 ;  /* 0x0000000100007824 */ /* 0x000fe400078e0a10 */
[----:B0-----:R-:W-:Y:S02]  /*1e8d0*/  IMAD.MOV.U32 R2, RZ, RZ, RZ ;  /* 0x000000ffff027224 */ /* 0x001fe400078e00ff */
[----:B---3--:R-:W-:-:S05]  /*1e8e0*/  IMAD R5, R17, R6, RZ ;  /* 0x0000000611057224 */ /* 0x008fca00078e02ff */
[----:B------:R-:W-:-:S04]  /*1e8f0*/  IABS R7, R5 ;  /* 0x0000000500077213 */ /* 0x000fc80000000000 */
[----:B------:R-:W0:Y:S08]  /*1e900*/  I2F.RP R8, R7 ;  /* 0x0000000700087306 */ /* 0x000e300000209400 */
[----:B0-----:R-:W0:Y:S02]  /*1e910*/  MUFU.RCP R8, R8 ;  /* 0x0000000800087308 */ /* 0x001e240000001000 */
[----:B0-----:R-:W-:-:S02]  /*1e920*/  IADD3 R9, R8, 0xffffffe, RZ ;  /* 0x0ffffffe08097810 */ /* 0x001fc40007ffe0ff */
[----:B------:R-:W-:-:S04]  /*1e930*/  IABS R8, R5 ;  /* 0x0000000500087213 */ /* 0x000fc80000000000 */
[----:B------:R-:W0:Y:S01]  /*1e940*/  F2I.FTZ.U32.TRUNC.NTZ R3, R9 ;  /* 0x0000000900037305 */ /* 0x000e22000021f000 */
[----:B------:R-:W-:Y:S02]  /*1e950*/  IMAD.MOV R8, RZ, RZ, -R8 ;  /* 0x000000ffff087224 */ /* 0x000fe400078e0a08 */
[----:B0-----:R-:W-:-:S04]  /*1e960*/  IMAD.MOV R10, RZ, RZ, -R3 ;  /* 0x000000ffff0a7224 */ /* 0x001fc800078e0a03 */
[----:B------:R-:W-:-:S04]  /*1e970*/  IMAD R11, R10, R7, RZ ;  /* 0x000000070a0b7224 */ /* 0x000fc800078e02ff */
[----:B------:R-:W-:Y:S01]  /*1e980*/  IMAD.HI.U32 R2, R3, R11, R2 ;  /* 0x0000000b03027227 */ /* 0x000fe200078e0002 */
[----:B------:R-:W-:-:S05]  /*1e990*/  IABS R3, R0 ;  /* 0x0000000000037213 */ /* 0x000fca0000000000 */
        /* <DEDUP_REMOVED lines=16> */
[----:B------:R-:W-:-:S04]  /*1eaa0*/  VIADDMNMX R4, R3, R4, R6, PT ;  /* 0x0000000403047246 */ /* 0x000fc80003800106 */
[----:B------:R-:W-:-:S04]  /*1eab0*/  IABS R6, R4 ;  /* 0x0000000400067213 */ /* 0x000fc80000000000 */
[----:B------:R-:W0:Y:S08]  /*1eac0*/  I2F.RP R8, R6 ;  /* 0x0000000600087306 */ /* 0x000e300000209400 */
[----:B0-----:R-:W0:Y:S02]  /*1ead0*/  MUFU.RCP R8, R8 ;  /* 0x0000000800087308 */ /* 0x001e240000001000 */
[----:B0-----:R-:W-:Y:S01]  /*1eae0*/  VIADD R2, R8, 0xffffffe ;  /* 0x0ffffffe08027836 */ /* 0x001fe20000000000 */
[----:B------:R-:W-:-:S05]  /*1eaf0*/  IABS R8, R0 ;  /* 0x0000000000087213 */ /* 0x000fca0000000000 */
[----:B------:R0:W2:Y:S02]  /*1eb00*/  F2I.FTZ.U32.TRUNC.NTZ R3, R2 ;  /* 0x0000000200037305 */ /* 0x0000a4000021f000 */
[----:B0-----:R-:W-:Y:S02]  /*1eb10*/  IMAD.MOV.U32 R2, RZ, RZ, RZ ;  /* 0x000000ffff027224 */ /* 0x001fe400078e00ff */
[----:B--2---:R-:W-:-:S04]  /*1eb20*/  IMAD.MOV R5, RZ, RZ, -R3 ;  /* 0x000000ffff057224 */ /* 0x004fc800078e0a03 */
[----:B------:R-:W-:-:S04]  /*1eb30*/  IMAD R5, R5, R6, RZ ;  /* 0x0000000605057224 */ /* 0x000fc800078e02ff */
[----:B------:R-:W-:Y:S01]  /*1eb40*/  IMAD.HI.U32 R3, R3, R5, R2 ;  /* 0x0000000503037227 */ /* 0x000fe200078e0002 */
[-C--:B------:R-:W-:Y:S02]  /*1eb50*/  IABS R5, R4.reuse ;  /* 0x0000000400057213 */ /* 0x080fe40000000000 */
[C---:B------:R-:W-:Y:S01]  /*1eb60*/  LOP3.LUT R2, R0.reuse, R4, RZ, 0x3c, !PT ;  /* 0x0000000400027212 */ /* 0x040fe200078e3cff */
[----:B------:R-:W-:Y:S01]  /*1eb70*/  IMAD.IADD R0, R0, 0x1, R7 ;  /* 0x0000000100007824 */ /* 0x000fe200078e0207 */
[----:B------:R-:W-:Y:S01]  /*1eb80*/  IADD3 R5, RZ, -R5, RZ ;  /* 0x80000005ff057210 */ /* 0x000fe20007ffe0ff */
        /* <DEDUP_REMOVED lines=16> */
.L_x_2832:
[----:B------:R-:W-:Y:S01]  /*1ec90*/  UMOV UR4, URZ ;  /* 0x0000003f00047c82 */ /* 0x000fe20008000000 */
[----:B------:R-:W-:Y:S01]  /*1eca0*/  UMOV UR5, URZ ;  /* 0x0000003f00057c82 */ /* 0x000fe20008000000 */
[----:B------:R-:W-:Y:S01]  /*1ecb0*/  ULDC UR6, c[0x0][0xc3c] ;  /* 0x00030f0000067ab9 */ /* 0x000fe20000000800 */
[----:B------:R-:W-:Y:S02]  /*1ecc0*/  IMAD.MOV.U32 R16, RZ, RZ, R0 ;  /* 0x000000ffff107224 */ /* 0x000fe400078e0000 */
[----:B------:R-:W-:Y:S02]  /*1ecd0*/  IMAD.U32 R17, RZ, RZ, UR4 ;  /* 0x00000004ff117e24 */ /* 0x000fe4000f8e00ff */
[----:B------:R-:W-:Y:S02]  /*1ece0*/  IMAD.U32 R18, RZ, RZ, UR5 ;  /* 0x00000005ff127e24 */ /* 0x000fe4000f8e00ff */
[----:B------:R-:W-:-:S07]  /*1ecf0*/  IMAD.U32 R19, RZ, RZ, UR6 ;  /* 0x00000006ff137e24 */ /* 0x000fce000f8e00ff */
.L_x_2840:
[----:B------:R-:W2:Y:S01]  /*1ed00*/  S2R R0, SR_TID.X ;  /* 0x0000000000007919 */ /* 0x000ea20000002100 */
[----:B------:R-:W-:Y:S05]  /*1ed10*/  WARPSYNC.ALL ;  /* 0x0000000000007948 */ /* 0x000fea0003800000 */
[----:B------:R-:W-:Y:S01]  /*1ed20*/  BAR.SYNC.DEFER_BLOCKING 0x4, 0x180 ;  /* 0x0106000000007b1d */ /* 0x000fe20000010000 */
[----:B--2---:R-:W-:-:S04]  /*1ed30*/  LOP3.LUT R0, R0, 0x1f, RZ, 0xc0, !PT ;  /* 0x0000001f00007812 */ /* 0x004fc800078ec0ff */
[----:B------:R-:W-:-:S13]  /*1ed40*/  ISETP.NE.AND P0, PT, R0, RZ, PT ;  /* 0x000000ff0000720c */ /* 0x000fda0003f05270 */
[----:B0-----:R-:W0:Y:S01]  /*1ed50*/  @!P0 S2R R3, SR_CgaCtaId ;  /* 0x0000000000038919 */ /* 0x001e220000008800 */
[----:B------:R-:W-:-:S04]  /*1ed60*/  @!P0 MOV R0, 0x400 ;  /* 0x0000040000008802 */ /* 0x000fc80000000f00 */
[----:B0-----:R-:W-:-:S05]  /*1ed70*/  @!P0 LEA R23, R3, R0, 0x18 ;  /* 0x0000000003178211 */ /* 0x001fca00078ec0ff */
[----:B------:R0:W-:Y:S01]  /*1ed80*/  @!P0 STS.128 [R23+0x28cd0], R16 ;  /* 0x028cd01017008388 */ /* 0x0001e20000000c00 */
[----:B------:R-:W-:Y:S06]  /*1ed90*/  BAR.ARV 0x5, 0x180 ;  /* 0x0146000000007b1d */ /* 0x000fec0000002000 */
.L_x_2829:
[----:B------:R-:W-:Y:S02]  /*1eda0*/  ULDC UR4, c[0x0][0xc3c] ;  /* 0x00030f0000047ab9 */ /* 0x000fe40000000800 */
[----:B0-----:R-:W-:-:S13]  /*1edb0*/  ISETP.GE.AND P0, PT, R19, UR4, PT ;  /* 0x0000000413007c0c */ /* 0x001fda000bf06270 */
[----:B------:R-:W-:Y:S05]  /*1edc0*/  @!P0 BRA `(.L_x_2841) ;  /* 0xffffff94003c8947 */ /* 0x000fea000383ffff */
[----:B------:R-:W-:Y:S05]  /*1edd0*/  BSYNC B8 ;  /* 0x0000000000087941 */ /* 0x000fea0003800000 */
.L_x_2718:
        /* <DEDUP_REMOVED lines=12> */
.L_x_2985:
[----:B------:R-:W-:Y:S05]  /*1eea0*/  BSYNC B0 ;  /* 0x0000000000007941 */ /* 0x000fea0003800000 */
.L_x_2842:
[----:B------:R-:W-:-:S03]  /*1eeb0*/  UMOV UR4, 0xffffffff ;  /* 0xffffffff00047882 */ /* 0x000fc60000000000 */
[----:B------:R-:W-:Y:S05]  /*1eec0*/  BRA.DIV UR4, `(.L_x_2844) ;  /* 0x0000004204707947 */ /* 0x000fea000b800000 */
[----:B0-----:R-:W0:Y:S02]  /*1eed0*/  S2R R0, SR_TID.X ;  /* 0x0000000000007919 */ /* 0x001e240000002100 */
[----:B0-----:R-:W-:-:S04]  /*1eee0*/  SHF.R.U32.HI R0, RZ, 0x5, R0 ;  /* 0x00000005ff007819 */ /* 0x001fc80000011600 */
[----:B------:R-:W-:-:S05]  /*1eef0*/  LOP3.LUT R0, R0, 0x3, RZ, 0xc0, !PT ;  /* 0x0000000300007812 */ /* 0x000fca00078ec0ff */
[----:B------:R0:W1:Y:S02]  /*1ef00*/  SHFL.IDX PT, R14, R0, RZ, 0x1f ;  /* 0x00001fff000e7589 */ /* 0x00006400000e0000 */
.L_x_2988:
[----:B-1----:R-:W-:-:S13]  /*1ef10*/  ISETP.NE.AND P0, PT, R14, RZ, PT ;  /* 0x000000ff0e00720c */ /* 0x002fda0003f05270 */
[----:B------:R-:W-:Y:S05]  /*1ef20*/  @P0 BRA `(.L_x_2489) ;  /* 0x0000000000880947 */ /* 0x000fea0003800000 */
[----:B------:R-:W-:-:S03]  /*1ef30*/  UMOV UR4, 0xffffffff ;  /* 0xffffffff00047882 */ /* 0x000fc60000000000 */
[----:B------:R-:W-:Y:S05]  /*1ef40*/  BRA.DIV UR4, `(.L_x_2845) ;  /* 0x0000004204847947 */ /* 0x000fea000b800000 */
[----:B------:R-:W-:-:S13]  /*1ef50*/  ELECT P6, URZ, PT ;  /* 0x00000000003f782f */ /* 0x000fda00038c0000 */
.L_x_2991:
[----:B------:R-:W-:Y:S05]  /*1ef60*/  @!P6 BRA `(.L_x_2489) ;  /* 0x000000000078e947 */ /* 0x000fea0003800000 */
[----:B------:R-:W-:-:S06]  /*1ef70*/  ULOP3.LUT UR4, UR36, 0x2, URZ, 0xfc, !UPT ;  /* 0x0000000224047892 */ /* 0x000fcc000f8efc3f */
[----:B0-----:R-:W-:-:S04]  /*1ef80*/  MOV R0, UR4 ;  /* 0x0000000400007c02 */ /* 0x001fc80008000f00 */
[----:B------:R-:W-:-:S13]  /*1ef90*/  ISETP.NE.AND P0, PT, R0, 0x3, PT ;  /* 0x000000030000780c */ /* 0x000fda0003f05270 */
[----:B------:R-:W-:Y:S05]  /*1efa0*/  @!P0 BRA `(.L_x_2846) ;  /* 0x0000000000048947 */ /* 0x000fea0003800000 */
[----:B------:R-:W-:Y:S01]  /*1efb0*/  BPT.TRAP 0x1 ;  /* 0x000000040000795c */ /* 0x000fe20000300000 */
.L_x_2846:
[C---:B------:R-:W-:Y:S01]  /*1efc0*/  IMAD R5, R25.reuse, 0x8, R4 ;  /* 0x0000000819057824 */ /* 0x040fe200078e0204 */
[----:B------:R-:W-:Y:S01]  /*1efd0*/  SHF.L.U32 R0, R26, 0x1f, RZ ;  /* 0x0000001f1a007819 */ /* 0x000fe200000006ff */
[----:B------:R-:W-:-:S03]  /*1efe0*/  VIADD R25, R25, 0x1 ;  /* 0x0000000119197836 */ /* 0x000fc60000000000 */
[----:B------:R-:W0:Y:S02]  /*1eff0*/  SYNCS.PHASECHK.TRANS64.TRYWAIT P1, [R5+URZ+0x28c40], R0 ;  /* 0x028c4000050075a7 */ /* 0x000e24000802017f */
[----:B------:R-:W-:-:S04]  /*1f000*/  ISETP.NE.AND P2, PT, R25, 0x2, PT ;  /* 0x000000021900780c */ /* 0x000fc80003f45270 */
[----:B------:R-:W-:Y:S01]  /*1f010*/  SEL R3, RZ, 0x1, P2 ;  /* 0x00000001ff037807 */ /* 0x000fe20001000000 */
[----:B0-----:R-:W-:Y:S08]  /*1f020*/  @!P1 BRA `(.L_x_2847) ;  /* 0x00000040006c9947 */ /* 0x001ff00003800000 */
.L_x_2992:
[----:B------:R-:W-:Y:S02]  /*1f030*/  SEL R25, R25, RZ, P2 ;  /* 0x000000ff19197207 */ /* 0x000fe40001000000 */
[----:B------:R-:W-:Y:S01]  /*1f040*/  LOP3.LUT R2, R26, R3, RZ, 0x3c, !PT ;  /* 0x000000031a027212 */ /* 0x000fe200078e3cff */
[----:B------:R-:W-:Y:S06]  /*1f050*/  @!P0 BRA `(.L_x_2848) ;  /* 0x0000000000048947 */ /* 0x000fec0003800000 */
[----:B------:R-:W-:Y:S01]  /*1f060*/  BPT.TRAP 0x1 ;  /* 0x000000040000795c */ /* 0x000fe20000300000 */
.L_x_2848:
[----:B------:R-:W-:Y:S01]  /*1f070*/  IMAD R25, R25, 0x8, R4 ;  /* 0x0000000819197824 */ /* 0x000fe200078e0204 */
[----:B------:R-:W-:-:S04]  /*1f080*/  SHF.L.U32 R2, R2, 0x1f, RZ ;  /* 0x0000001f02027819 */ /* 0x000fc800000006ff */
[----:B------:R-:W1:Y:S02]  /*1f090*/  SYNCS.PHASECHK.TRANS64.TRYWAIT P1, [R25+URZ+0x28c40], R2 ;  /* 0x028c4002190075a7 */ /* 0x000e64000802017f */
[----:B-1----:R-:W-:Y:S05]  /*1f0a0*/  @!P1 BRA `(.L_x_2849) ;  /* 0x0000004000609947 */ /* 0x002fea0003800000 */
.L_x_2993:
[----:B------:R-:W-:Y:S05]  /*1f0b0*/  @!P0 BRA `(.L_x_2850) ;  /* 0x0000000000048947 */ /* 0x000fea0003800000 */
[----:B------:R-:W-:Y:S01]  /*1f0c0*/  BPT.TRAP 0x1 ;  /* 0x000000040000795c */ /* 0x000fe20000300000 */
.L_x_2850:
[----:B------:R-:W5:Y:S02]  /*1f0d0*/  SYNCS.PHASECHK.TRANS64.TRYWAIT P1, [R5+URZ+0x28c60], R0 ;  /* 0x028c6000050075a7 */ /* 0x000f64000802017f */
[----:B-----5:R-:W-:Y:S05]  /*1f0e0*/  @!P1 BRA `(.L_x_2851) ;  /* 0x0000004000649947 */ /* 0x020fea0003800000 */
.L_x_2994:
[----:B------:R-:W-:Y:S05]  /*1f0f0*/  @!P0 BRA `(.L_x_2852) ;  /* 0x0000000000048947 */ /* 0x000fea0003800000 */
[----:B------:R-:W-:Y:S01]  /*1f100*/  BPT.TRAP 0x1 ;  /* 0x000000040000795c */ /* 0x000fe20000300000 */
.L_x_2852:
[----:B------:R0:W0:Y:S02]  /*1f110*/  SYNCS.PHASECHK.TRANS64.TRYWAIT P0, [R25+URZ+0x28c60], R2 ;  /* 0x028c6002190075a7 */ /* 0x000024000800017f */
[----:B0-----:R-:W-:Y:S05]  /*1f120*/  @!P0 NANOSLEEP.SYNCS 0x989680 ;  /* 0x009896800000895d */ /* 0x001fea0003900000 */
[----:B------:R-:W0:Y:S02]  /*1f130*/  @!P0 SYNCS.PHASECHK.TRANS64 P0, [R25+URZ+0x28c60], R2 ;  /* 0x028c6002190085a7 */ /* 0x000e24000800007f */
[----:B0-----:R-:W-:Y:S05]  /*1f140*/  @!P0 BRA `(.L_x_2852) ;  /* 0xfffffffc00f08947 */ /* 0x001fea000383ffff */
.L_x_2489:
[----:B------:R-:W-:Y:S05]  /*1f150*/  BSYNC B9 ;  /* 0x0000000000097941 */ /* 0x000fea0003800000 */
.L_x_2486:
[----:B------:R-:W-:Y:S05]  /*1f160*/  EXIT ;  /* 0x000000000000794d */ /* 0x000fea0003800000 */
.L_x_2513:
[----:B0-----:R0:W1:Y:S02]  /*1f170*/  SYNCS.PHASECHK.TRANS64.TRYWAIT P6, [R62+URZ+0x28c90], R69 ;  /* 0x028c90453e0075a7 */ /* 0x00106400080c017f */
[----:B-1----:R-:W-:Y:S05]  /*1f180*/  @!P6 NANOSLEEP.SYNCS 0x989680 ;  /* 0x009896800000e95d */ /* 0x002fea0003900000 */
[----:B------:R-:W1:Y:S02]  /*1f190*/  @!P6 SYNCS.PHASECHK.TRANS64 P6, [R62+URZ+0x28c90], R69 ;  /* 0x028c90453e00e5a7 */ /* 0x000e6400080c007f */
[----:B-1----:R-:W-:Y:S05]  /*1f1a0*/  @!P6 BRA `(.L_x_2513) ;  /* 0xfffffffc00f0e947 */ /* 0x002fea000383ffff */
[----:B------:R-:W-:Y:S05]  /*1f1b0*/  BRA `(.L_x_2853) ;  /* 0xfffffe3c00207947 */ /* 0x000fea000383ffff */
.L_x_2514:
        /* <DEDUP_REMOVED lines=8> */
.L_x_2855:
[----:B------:R-:W-:Y:S05]  /*1f240*/  BSYNC B1 ;  /* 0x0000000000017941 */ /* 0x000fea0003800000 */
.L_x_2854:
        /* <DEDUP_REMOVED lines=8> */
.L_x_2856:
[----:B------:R-:W-:Y:S05]  /*1f2d0*/  BRA `(.L_x_2857) ;  /* 0xfffffe3800ec7947 */ /* 0x000fea000383ffff */
.L_x_2524:
[----:B0-----:R0:W1:Y:S02]  /*1f2e0*/  SYNCS.PHASECHK.TRANS64.TRYWAIT P6, [R62+URZ+0x28c90], R69 ;  /* 0x028c90453e0075a7 */ /* 0x00106400080c017f */
[----:B-1----:R-:W-:Y:S05]  /*1f2f0*/  @!P6 NANOSLEEP.SYNCS 0x989680 ;  /* 0x009896800000e95d */ /* 0x002fea0003900000 */
[----:B------:R-:W1:Y:S02]  /*1f300*/  @!P6 SYNCS.PHASECHK.TRANS64 P6, [R62+URZ+0x28c90], R69 ;  /* 0x028c90453e00e5a7 */ /* 0x000e6400080c007f */
[----:B-1----:R-:W-:Y:S05]  /*1f310*/  @!P6 BRA `(.L_x_2524) ;  /* 0xfffffffc00f0e947 */ /* 0x002fea000383ffff */
[----:B------:R-:W-:Y:S05]  /*1f320*/  BRA `(.L_x_2858) ;  /* 0xfffffe4400487947 */ /* 0x000fea000383ffff */
.L_x_2525:
[----:B------:R-:W-:Y:S01]  /*1f330*/  BSSY B1, `(.L_x_2859) ;  /* 0x0000008000017945 */ /* 0x000fe20003800000 */
[----:B------:R-:W-:Y:S01]  /*1f340*/  IMAD.MOV.U32 R13, RZ, RZ, R67 ;  /* 0x000000ffff0d7224 */ /* 0x000fe200078e0043 */
[----:B------:R-:W-:Y:S01]  /*1f350*/  MOV R12, RZ ;  /* 0x000000ff000c7202 */ /* 0x000fe20000000f00 */
[----:B------:R-:W-:Y:S02]  /*1f360*/  IMAD.MOV.U32 R11, RZ, RZ, 0x1c1f ;  /* 0x00001c1fff0b7424 */ /* 0x000fe400078e00ff */
[----:B------:R-:W-:-:S07]  /*1f370*/  IMAD.MOV.U32 R15, RZ, RZ, -0x1 ;  /* 0xffffffffff0f7424 */ /* 0x000fce00078e00ff */
[----:B0-----:R-:W-:Y:S05]  /*1f380*/  WARPSYNC.COLLECTIVE R15, `(.L_x_2860) ;  /* 0x000000000f087348 */ /* 0x001fea0003c00000 */
[----:B------:R1:W2:Y:S02]  /*1f390*/  SHFL.IDX P6, R14, R13, R12, R11 ;  /* 0x0000000c0d0e7389 */ /* 0x0002a400000c000b */
[----:B012---:R-:W-:Y:S01]  /*1f3a0*/  ENDCOLLECTIVE ;  /* 0x000000000000791b */ /* 0x007fe20003800000 */
.L_x_2860:
[----:B------:R-:W-:Y:S05]  /*1f3b0*/  BSYNC B1 ;  /* 0x0000000000017941 */ /* 0x000fea0003800000 */
.L_x_2859:
        /* <DEDUP_REMOVED lines=8> */
.L_x_2861:
[----:B------:R-:W-:Y:S01]  /*1f440*/  IMAD.MOV.U32 R68, RZ, RZ, R14 ;  /* 0x000000ffff447224 */ /* 0x000fe200078e000e */
[----:B------:R-:W-:Y:S06]  /*1f450*/  BRA `(.L_x_2862) ;  /* 0xfffffe4400107947 */ /* 0x000fec000383ffff */
.L_x_2530:
[----:B0-----:R0:W1:Y:S02]  /*1f460*/  SYNCS.PHASECHK.TRANS64.TRYWAIT P0, [R62+URZ+0x28c90], R69 ;  /* 0x028c90453e0075a7 */ /* 0x001064000800017f */
[----:B-1----:R-:W-:Y:S05]  /*1f470*/  @!P0 NANOSLEEP.SYNCS 0x989680 ;  /* 0x009896800000895d */ /* 0x002fea0003900000 */
[----:B------:R-:W1:Y:S02]  /*1f480*/  @!P0 SYNCS.PHASECHK.TRANS64 P0, [R62+URZ+0x28c90], R69 ;  /* 0x028c90453e0085a7 */ /* 0x000e64000800007f */
[----:B-1----:R-:W-:Y:S05]  /*1f490*/  @!P0 BRA `(.L_x_2530) ;  /* 0xfffffffc00f08947 */ /* 0x002fea000383ffff */
[----:B------:R-:W-:Y:S05]  /*1f4a0*/  BRA `(.L_x_2863) ;  /* 0xfffffe4c000c7947 */ /* 0x000fea000383ffff */
.L_x_2531:
[----:B------:R-:W-:Y:S01]  /*1f4b0*/  BSSY B1, `(.L_x_2864) ;  /* 0x0000007000017945 */ /* 0x000fe20003800000 */
[----:B------:R-:W-:Y:S02]  /*1f4c0*/  IMAD.MOV.U32 R12, RZ, RZ, RZ ;  /* 0x000000ffff0c7224 */ /* 0x000fe400078e00ff */
[----:B------:R-:W-:Y:S02]  /*1f4d0*/  IMAD.MOV.U32 R11, RZ, RZ, 0x1c1f ;  /* 0x00001c1fff0b7424 */ /* 0x000fe400078e00ff */
[----:B------:R-:W-:-:S07]  /*1f4e0*/  IMAD.MOV.U32 R15, RZ, RZ, -0x1 ;  /* 0xffffffffff0f7424 */ /* 0x000fce00078e00ff */
[----:B0-----:R-:W-:Y:S05]  /*1f4f0*/  WARPSYNC.COLLECTIVE R15, `(.L_x_2865) ;  /* 0x000000000f087348 */ /* 0x001fea0003c00000 */
[----:B------:R1:W2:Y:S02]  /*1f500*/  SHFL.IDX P6, R14, R13, R12, R11 ;  /* 0x0000000c0d0e7389 */ /* 0x0002a400000c000b */
[----:B012---:R-:W-:Y:S01]  /*1f510*/  ENDCOLLECTIVE ;  /* 0x000000000000791b */ /* 0x007fe20003800000 */
.L_x_2865:
[----:B------:R-:W-:Y:S05]  /*1f520*/  BSYNC B1 ;  /* 0x0000000000017941 */ /* 0x000fea0003800000 */
.L_x_2864:
[----:B------:R-:W-:Y:S01]  /*1f530*/  IMAD.MOV.U32 R13, RZ, RZ, R5 ;  /* 0x000000ffff0d7224 */ /* 0x000fe200078e0005 */
[----:B------:R-:W-:Y:S01]  /*1f540*/  MOV R12, RZ ;  /* 0x000000ff000c7202 */ /* 0x000fe20000000f00 */
[----:B------:R-:W-:Y:S02]  /*1f550*/  IMAD.MOV.U32 R11, RZ, RZ, 0x1c1f ;  /* 0x00001c1fff0b7424 */ /* 0x000fe400078e00ff */
[----:B------:R-:W-:Y:S02]  /*1f560*/  IMAD.MOV.U32 R15, RZ, RZ, -0x1 ;  /* 0xffffffffff0f7424 */ /* 0x000fe400078e00ff */
[----:B------:R-:W-:-:S07]  /*1f570*/  IMAD.MOV.U32 R29, RZ, RZ, R14 ;  /* 0x000000ffff1d7224 */ /* 0x000fce00078e000e */
[----:B------:R-:W-:Y:S05]  /*1f580*/  WARPSYNC.COLLECTIVE R15, `(.L_x_2866) ;  /* 0x000000000f087348 */ /* 0x000fea0003c00000 */
[----:B------:R0:W1:Y:S02]  /*1f590*/  SHFL.IDX P6, R14, R13, R12, R11 ;  /* 0x0000000c0d0e7389 */ /* 0x00006400000c000b */
[----:B01----:R-:W-:Y:S01]  /*1f5a0*/  ENDCOLLECTIVE ;  /* 0x000000000000791b */ /* 0x003fe20003800000 */
.L_x_2866:
[----:B------:R-:W-:Y:S05]  /*1f5b0*/  BRA `(.L_x_2867) ;  /* 0xfffffe4c00347947 */ /* 0x000fea000383ffff */
.L_x_2535:
[----:B--2---:R2:W4:Y:S02]  /*1f5c0*/  SYNCS.PHASECHK.TRANS64.TRYWAIT P5, [R62+URZ+0x28cb0], R69 ;  /* 0x028cb0453e0075a7 */ /* 0x00452400080a017f */
[----:B----4-:R-:W-:Y:S05]  /*1f5d0*/  @!P5 NANOSLEEP.SYNCS 0x989680 ;  /* 0x009896800000d95d */ /* 0x010fea0003900000 */
[----:B------:R-:W4:Y:S02]  /*1f5e0*/  @!P5 SYNCS.PHASECHK.TRANS64 P5, [R62+URZ+0x28cb0], R69 ;  /* 0x028cb0453e00d5a7 */ /* 0x000f2400080a007f */
[----:B----4-:R-:W-:Y:S05]  /*1f5f0*/  @!P5 BRA `(.L_x_2535) ;  /* 0xfffffffc00f0d947 */ /* 0x010fea000383ffff */
[----:B------:R-:W-:Y:S05]  /*1f600*/  BRA `(.L_x_2868) ;  /* 0xfffffe4c00c07947 */ /* 0x000fea000383ffff */
.L_x_2554:
[----:B0-----:R0:W1:Y:S02]  /*1f610*/  SYNCS.PHASECHK.TRANS64.TRYWAIT P1, [R3+URZ+0x28c50], R10 ;  /* 0x028c500a030075a7 */ /* 0x001064000802017f */
[----:B-1----:R-:W-:Y:S05]  /*1f620*/  @!P1 NANOSLEEP.SYNCS 0x989680 ;  /* 0x009896800000995d */ /* 0x002fea0003900000 */
[----:B------:R-:W1:Y:S02]  /*1f630*/  @!P1 SYNCS.PHASECHK.TRANS64 P1, [R3+URZ+0x28c50], R10 ;  /* 0x028c500a030095a7 */ /* 0x000e64000802007f */
[----:B-1----:R-:W-:Y:S05]  /*1f640*/  @!P1 BRA `(.L_x_2554) ;  /* 0xfffffffc00f09947 */ /* 0x002fea000383ffff */
[----:B------:R-:W-:Y:S05]  /*1f650*/  BRA `(.L_x_2869) ;  /* 0xfffffe6000c07947 */ /* 0x000fea000383ffff */
.L_x_2562:
[----:B-1----:R1:W2:Y:S02]  /*1f660*/  SYNCS.PHASECHK.TRANS64.TRYWAIT P1, [R7+URZ+0x28c50], R14 ;  /* 0x028c500e070075a7 */ /* 0x0022a4000802017f */
[----:B--2---:R-:W-:Y:S05]  /*1f670*/  @!P1 NANOSLEEP.SYNCS 0x989680 ;  /* 0x009896800000995d */ /* 0x004fea0003900000 */
[----:B------:R-:W2:Y:S02]  /*1f680*/  @!P1 SYNCS.PHASECHK.TRANS64 P1, [R7+URZ+0x28c50], R14 ;  /* 0x028c500e070095a7 */ /* 0x000ea4000802007f */
[----:B--2---:R-:W-:Y:S05]  /*1f690*/  @!P1 BRA `(.L_x_2562) ;  /* 0xfffffffc00f09947 */ /* 0x004fea000383ffff */
[----:B------:R-:W-:Y:S05]  /*1f6a0*/  BRA `(.L_x_2561) ;  /* 0xfffffe6c00e87947 */ /* 0x000fea000383ffff */
.L_x_2584:
        /* <DEDUP_REMOVED lines=8> */
.L_x_2871:
[----:B------:R-:W-:Y:S05]  /*1f730*/  BSYNC B1 ;  /* 0x0000000000017941 */ /* 0x000fea0003800000 */
.L_x_2870:
        /* <DEDUP_REMOVED lines=8> */
.L_x_2872:
[----:B------:R-:W-:Y:S02]  /*1f7c0*/  IMAD.MOV.U32 R13, RZ, RZ, R8 ;  /* 0x000000ffff0d7224 */ /* 0x000fe400078e0008 */
[----:B------:R-:W-:-:S07]  /*1f7d0*/  IMAD.MOV.U32 R0, RZ, RZ, R14 ;  /* 0x000000ffff007224 */ /* 0x000fce00078e000e */
[----:B------:R-:W-:Y:S05]  /*1f7e0*/  WARPSYNC.COLLECTIVE R15, `(.L_x_2873) ;  /* 0x000000000f087348 */ /* 0x000fea0003c00000 */
[----:B------:R0:W1:Y:S02]  /*1f7f0*/  SHFL.IDX P6, R14, R13, R12, R11 ;  /* 0x0000000c0d0e7389 */ /* 0x00006400000c000b */
[----:B01----:R-:W-:Y:S01]  /*1f800*/  ENDCOLLECTIVE ;  /* 0x000000000000791b */ /* 0x003fe20003800000 */
.L_x_2873:
[----:B------:R-:W-:Y:S01]  /*1f810*/  IMAD.MOV.U32 R13, RZ, RZ, R7 ;  /* 0x000000ffff0d7224 */ /* 0x000fe200078e0007 */
[----:B------:R-:W-:-:S07]  /*1f820*/  MOV R5, R14 ;  /* 0x0000000e00057202 */ /* 0x000fce0000000f00 */
[----:B------:R-:W-:Y:S05]  /*1f830*/  WARPSYNC.COLLECTIVE R15, `(.L_x_2874) ;  /* 0x000000000f087348 */ /* 0x000fea0003c00000 */
[----:B------:R0:W1:Y:S02]  /*1f840*/  SHFL.IDX P6, R14, R13, R12, R11 ;  /* 0x0000000c0d0e7389 */ /* 0x00006400000c000b */
[----:B01----:R-:W-:Y:S01]  /*1f850*/  ENDCOLLECTIVE ;  /* 0x000000000000791b */ /* 0x003fe20003800000 */
.L_x_2874:
[----:B------:R-:W-:Y:S05]  /*1f860*/  BRA `(.L_x_2875) ;  /* 0xfffffe8800bc7947 */ /* 0x000fea000383ffff */
.L_x_2587:
[----:B------:R-:W-:Y:S01]  /*1f870*/  BSSY B1, `(.L_x_2876) ;  /* 0x0000008000017945 */ /* 0x000fe20003800000 */
[----:B------:R-:W-:Y:S02]  /*1f880*/  IMAD.MOV.U32 R13, RZ, RZ, R6 ;  /* 0x000000ffff0d7224 */ /* 0x000fe400078e0006 */
[----:B------:R-:W-:Y:S02]  /*1f890*/  IMAD.MOV.U32 R12, RZ, RZ, 0x1 ;  /* 0x00000001ff0c7424 */ /* 0x000fe400078e00ff */
[----:B------:R-:W-:Y:S02]  /*1f8a0*/  IMAD.MOV.U32 R11, RZ, RZ, 0x1c1f ;  /* 0x00001c1fff0b7424 */ /* 0x000fe400078e00ff */
[----:B------:R-:W-:-:S07]  /*1f8b0*/  IMAD.MOV.U32 R15, RZ, RZ, -0x1 ;  /* 0xffffffffff0f7424 */ /* 0x000fce00078e00ff */
[----:B0---4-:R-:W-:Y:S05]  /*1f8c0*/  WARPSYNC.COLLECTIVE R15, `(.L_x_2877) ;  /* 0x000000000f087348 */ /* 0x011fea0003c00000 */
[----:B----4-:R1:W2:Y:S02]  /*1f8d0*/  SHFL.IDX P6, R14, R13, R12, R11 ;  /* 0x0000000c0d0e7389 */ /* 0x0102a400000c000b */
[----:B012---:R-:W-:Y:S01]  /*1f8e0*/  ENDCOLLECTIVE ;  /* 0x000000000000791b */ /* 0x007fe20003800000 */
.L_x_2877:
[----:B------:R-:W-:Y:S05]  /*1f8f0*/  BSYNC B1 ;  /* 0x0000000000017941 */ /* 0x000fea0003800000 */
.L_x_2876:
[----:B------:R-:W-:Y:S02]  /*1f900*/  IMAD.MOV.U32 R13, RZ, RZ, R4 ;  /* 0x000000ffff0d7224 */ /* 0x000fe400078e0004 */
[----:B------:R-:W-:Y:S02]  /*1f910*/  IMAD.MOV.U32 R12, RZ, RZ, 0x1 ;  /* 0x00000001ff0c7424 */ /* 0x000fe400078e00ff */
[----:B------:R-:W-:Y:S02]  /*1f920*/  IMAD.MOV.U32 R11, RZ, RZ, 0x1c1f ;  /* 0x00001c1fff0b7424 */ /* 0x000fe400078e00ff */
[----:B------:R-:W-:Y:S02]  /*1f930*/  IMAD.MOV.U32 R15, RZ, RZ, -0x1 ;  /* 0xffffffffff0f7424 */ /* 0x000fe400078e00ff */
[----:B------:R-:W-:-:S07]  /*1f940*/  IMAD.MOV.U32 R3, RZ, RZ, R14 ;  /* 0x000000ffff037224 */ /* 0x000fce00078e000e */
[----:B------:R-:W-:Y:S05]  /*1f950*/  WARPSYNC.COLLECTIVE R15, `(.L_x_2878) ;  /* 0x000000000f087348 */ /* 0x000fea0003c00000 */
[----:B------:R0:W1:Y:S02]  /*1f960*/  SHFL.IDX P6, R14, R13, R12, R11 ;  /* 0x0000000c0d0e7389 */ /* 0x00006400000c000b */
[----:B01----:R-:W-:Y:S01]  /*1f970*/  ENDCOLLECTIVE ;  /* 0x000000000000791b */ /* 0x003fe20003800000 */
.L_x_2878:
[----:B------:R-:W-:Y:S02]  /*1f980*/  IMAD.MOV.U32 R13, RZ, RZ, R8 ;  /* 0x000000ffff0d7224 */ /* 0x000fe400078e0008 */
[----:B------:R-:W-:-:S07]  /*1f990*/  IMAD.MOV.U32 R0, RZ, RZ, R14 ;  /* 0x000000ffff007224 */ /* 0x000fce00078e000e */
[----:B------:R-:W-:Y:S05]  /*1f9a0*/  WARPSYNC.COLLECTIVE R15, `(.L_x_2879) ;  /* 0x000000000f087348 */ /* 0x000fea0003c00000 */
[----:B------:R0:W1:Y:S02]  /*1f9b0*/  SHFL.IDX P6, R14, R13, R12, R11 ;  /* 0x0000000c0d0e7389 */ /* 0x00006400000c000b */
[----:B01----:R-:W-:Y:S01]  /*1f9c0*/  ENDCOLLECTIVE ;  /* 0x000000000000791b */ /* 0x003fe20003800000 */
.L_x_2879:
[----:B------:R-:W-:Y:S01]  /*1f9d0*/  MOV R13, R7 ;  /* 0x00000007000d7202 */ /* 0x000fe20000000f00 */
[----:B------:R-:W-:-:S07]  /*1f9e0*/  IMAD.MOV.U32 R5, RZ, RZ, R14 ;  /* 0x000000ffff057224 */ /* 0x000fce00078e000e */
[----:B------:R-:W-:Y:S05]  /*1f9f0*/  WARPSYNC.COLLECTIVE R15, `(.L_x_2880) ;  /* 0x000000000f087348 */ /* 0x000fea0003c00000 */
[----:B------:R0:W1:Y:S02]  /*1fa00*/  SHFL.IDX P6, R14, R13, R12, R11 ;  /* 0x0000000c0d0e7389 */ /* 0x00006400000c000b */
[----:B01----:R-:W-:Y:S01]  /*1fa10*/  ENDCOLLECTIVE ;  /* 0x000000000000791b */ /* 0x003fe20003800000 */
.L_x_2880:
[----:B------:R-:W-:Y:S05]  /*1fa20*/  BRA `(.L_x_2881) ;  /* 0xfffffe8c00187947 */ /* 0x000fea000383ffff */
.L_x_2591:
[----:B0-----:R0:W1:Y:S02]  /*1fa30*/  SYNCS.PHASECHK.TRANS64.TRYWAIT P0, [R2+URZ+0x28c00], R35 ;  /* 0x028c0023020075a7 */ /* 0x001064000800017f */
[----:B-1----:R-:W-:Y:S05]  /*1fa40*/  @!P0 NANOSLEEP.SYNCS 0x989680 ;  /* 0x009896800000895d */ /* 0x002fea0003900000 */
[----:B------:R-:W1:Y:S02]  /*1fa50*/  @!P0 SYNCS.PHASECHK.TRANS64 P0, [R2+URZ+0x28c00], R35 ;  /* 0x028c0023020085a7 */ /* 0x000e64000800007f */
[----:B-1----:R-:W-:Y:S05]  /*1fa60*/  @!P0 BRA `(.L_x_2591) ;  /* 0xfffffffc00f08947 */ /* 0x002fea000383ffff */
[----:B------:R-:W-:Y:S05]  /*1fa70*/  BRA `(.L_x_2882) ;  /* 0xfffffe9000187947 */ /* 0x000fea000383ffff */
.L_x_2599:
[----:B------:R-:W0:Y:S01]  /*1fa80*/  LDC R39, c[0x0][0x3f4] ;  /* 0x0000fd00ff277b82 */ /* 0x000e220000000800 */
        /* <DEDUP_REMOVED lines=8> */
.L_x_2884:
[----:B------:R-:W-:Y:S05]  /*1fb10*/  BSYNC B1 ;  /* 0x0000000000017941 */ /* 0x000fea0003800000 */
.L_x_2883:
[----:B------:R-:W-:Y:S01]  /*1fb20*/  IMAD.MOV.U32 R13, RZ, RZ, R25 ;  /* 0x000000ffff0d7224 */ /* 0x000fe200078e0019 */
[----:B------:R-:W-:Y:S01]  /*1fb30*/  ISETP.GE.AND P0, PT, R16, R39, PT ;  /* 0x000000271000720c */ /* 0x000fe20003f06270 */
[----:B------:R-:W-:Y:S02]  /*1fb40*/  IMAD.MOV.U32 R12, RZ, RZ, RZ ;  /* 0x000000ffff0c7224 */ /* 0x000fe400078e00ff */
[----:B------:R-:W-:Y:S02]  /*1fb50*/  IMAD.MOV.U32 R11, RZ, RZ, 0x1c1f ;  /* 0x00001c1fff0b7424 */ /* 0x000fe400078e00ff */
[----:B------:R-:W-:Y:S02]  /*1fb60*/  IMAD.MOV.U32 R15, RZ, RZ, -0x1 ;  /* 0xffffffffff0f7424 */ /* 0x000fe400078e00ff */
[----:B------:R-:W-:Y:S02]  /*1fb70*/  IMAD.MOV.U32 R0, RZ, RZ, R14 ;  /* 0x000000ffff007224 */ /* 0x000fe400078e000e */
[----:B------:R-:W-:-:S07]  /*1fb80*/  IMAD R34, R23, R34, RZ ;  /* 0x0000002217227224 */ /* 0x000fce00078e02ff */
[----:B------:R-:W-:Y:S05]  /*1fb90*/  WARPSYNC.COLLECTIVE R15, `(.L_x_2885) ;  /* 0x000000000f087348 */ /* 0x000fea0003c00000 */
[----:B------:R0:W1:Y:S02]  /*1fba0*/  SHFL.IDX P6, R14, R13, R12, R11 ;  /* 0x0000000c0d0e7389 */ /* 0x00006400000c000b */
[----:B01----:R-:W-:Y:S01]  /*1fbb0*/  ENDCOLLECTIVE ;  /* 0x000000000000791b */ /* 0x003fe20003800000 */
.L_x_2885:
[----:B------:R-:W-:Y:S01]  /*1fbc0*/  ISETP.GE.OR P1, PT, R37, R34, P0 ;  /* 0x000000222500720c */ /* 0x000fe20000726670 */
[----:B------:R-:W-:-:S12]  /*1fbd0*/  IMAD.MOV.U32 R13, RZ, RZ, R24 ;  /* 0x000000ffff0d7224 */ /* 0x000fd800078e0018 */
[C---:B------:R-:W-:Y:S02]  /*1fbe0*/  @!P1 SHF.L.U32 R5, R16.reuse, 0x1, RZ ;  /* 0x0000000110059819 */ /* 0x040fe400000006ff */
[----:B------:R-:W-:Y:S01]  /*1fbf0*/  @!P1 SHF.L.U64.HI R21, R16, 0x1, R17 ;  /* 0x0000000110159819 */ /* 0x000fe20000010211 */
[----:B------:R-:W-:-:S07]  /*1fc00*/  IMAD.MOV.U32 R3, RZ, RZ, R14 ;  /* 0x000000ffff037224 */ /* 0x000fce00078e000e */
[----:B------:R-:W-:Y:S05]  /*1fc10*/  WARPSYNC.COLLECTIVE R15, `(.L_x_2886) ;  /* 0x000000000f087348 */ /* 0x000fea0003c00000 */
[----:B------:R0:W1:Y:S02]  /*1fc20*/  SHFL.IDX P6, R14, R13, R12, R11 ;  /* 0x0000000c0d0e7389 */ /* 0x00006400000c000b */
[----:B01----:R-:W-:Y:S01]  /*1fc30*/  ENDCOLLECTIVE ;  /* 0x000000000000791b */ /* 0x003fe20003800000 */
.L_x_2886:
[----:B------:R-:W-:-:S05]  /*1fc40*/  @!P1 IADD3 R6, P2, R3, R5, RZ ;  /* 0x0000000503069210 */ /* 0x000fca0007f5e0ff */
[----:B------:R-:W-:Y:S02]  /*1fc50*/  @!P1 IMAD.X R7, R0, 0x1, R21, P2 ;  /* 0x0000000100079824 */ /* 0x000fe400010e0615 */
[----:B------:R-:W-:Y:S02]  /*1fc60*/  IMAD.MOV.U32 R13, RZ, RZ, R27 ;  /* 0x000000ffff0d7224 */ /* 0x000fe400078e001b */
[----:B------:R-:W-:-:S07]  /*1fc70*/  IMAD.MOV.U32 R4, RZ, RZ, R14 ;  /* 0x000000ffff047224 */ /* 0x000fce00078e000e */
[----:B------:R-:W-:Y:S05]  /*1fc80*/  WARPSYNC.COLLECTIVE R15, `(.L_x_2887) ;  /* 0x000000000f087348 */ /* 0x000fea0003c00000 */
[----:B------:R0:W1:Y:S02]  /*1fc90*/  SHFL.IDX P6, R14, R13, R12, R11 ;  /* 0x0000000c0d0e7389 */ /* 0x00006400000c000b */
[----:B01----:R-:W-:Y:S01]  /*1fca0*/  ENDCOLLECTIVE ;  /* 0x000000000000791b */ /* 0x003fe20003800000 */
.L_x_2887:
[----:B------:R-:W2:Y:S01]  /*1fcb0*/  @!P1 LD.E.128 R8, desc[UR42][R6.64] ;  /* 0x0000002a06089980 */ /* 0x000ea2000c101d00 */
[----:B------:R-:W-:-:S05]  /*1fcc0*/  @!P1 IADD3 R14, P2, R14, R5, RZ ;  /* 0x000000050e0e9210 */ /* 0x000fca0007f5e0ff */
[----:B------:R-:W-:-:S04]  /*1fcd0*/  @!P1 IMAD.X R3, R4, 0x1, R21, P2 ;  /* 0x0000000104039824 */ /* 0x000fc800010e0615 */
[----:B------:R-:W-:-:S05]  /*1fce0*/  @!P1 IMAD.MOV.U32 R15, RZ, RZ, R3 ;  /* 0x000000ffff0f9224 */ /* 0x000fca00078e0003 */
[----:B------:R0:W5:Y:S01]  /*1fcf0*/  @!P1 LD.E.128 R4, desc[UR42][R14.64] ;  /* 0x0000002a0e049980 */ /* 0x000162000c101d00 */
[----:B------:R-:W-:Y:S01]  /*1fd00*/  CS2R R32, SRZ ;  /* 0x0000000000207805 */ /* 0x000fe2000001ff00 */
[----:B------:R-:W-:Y:S01]  /*1fd10*/  IMAD.MOV.U32 R13, RZ, RZ, R26 ;  /* 0x000000ffff0d7224 */ /* 0x000fe200078e001a */
[----:B------:R-:W-:Y:S01]  /*1fd20*/  CS2R R30, SRZ ;  /* 0x00000000001e7805 */ /* 0x000fe2000001ff00 */
[----:B------:R-:W-:Y:S01]  /*1fd30*/  IMAD.MOV.U32 R12, RZ, RZ, 0x1 ;  /* 0x00000001ff0c7424 */ /* 0x000fe200078e00ff */
[----:B------:R-:W-:Y:S02]  /*1fd40*/  CS2R R20, SRZ ;  /* 0x0000000000147805 */ /* 0x000fe4000001ff00 */
[----:B------:R-:W-:Y:S01]  /*1fd50*/  CS2R R28, SRZ ;  /* 0x00000000001c7805 */ /* 0x000fe2000001ff00 */
[----:B0-----:R-:W-:Y:S02]  /*1fd60*/  IMAD.MOV.U32 R15, RZ, RZ, -0x1 ;  /* 0xffffffffff0f7424 */ /* 0x001fe400078e00ff */
[----:B--2---:R-:W-:-:S02]  /*1fd70*/  @!P1 IMAD.MOV.U32 R33, RZ, RZ, R11 ;  /* 0x000000ffff219224 */ /* 0x004fc400078e000b */
[----:B------:R-:W-:Y:S02]  /*1fd80*/  IMAD.MOV.U32 R11, RZ, RZ, 0x1c1f ;  /* 0x00001c1fff0b7424 */ /* 0x000fe400078e00ff */
[----:B------:R-:W-:Y:S02]  /*1fd90*/  @!P1 IMAD.MOV.U32 R30, RZ, RZ, R8 ;  /* 0x000000ffff1e9224 */ /* 0x000fe400078e0008 */
[----:B------:R-:W-:-:S07]  /*1fda0*/  @!P1 IMAD.MOV.U32 R31, RZ, RZ, R9 ;  /* 0x000000ffff1f9224 */ /* 0x000fce00078e0009 */
[----:B-----5:R-:W-:Y:S05]  /*1fdb0*/  WARPSYNC.COLLECTIVE R15, `(.L_x_2888) ;  /* 0x000000000f087348 */ /* 0x020fea0003c00000 */
[----:B------:R0:W1:Y:S02]  /*1fdc0*/  SHFL.IDX P6, R14, R13, R12, R11 ;  /* 0x0000000c0d0e7389 */ /* 0x00006400000c000b */
[----:B01---5:R-:W-:Y:S01]  /*1fdd0*/  ENDCOLLECTIVE ;  /* 0x000000000000791b */ /* 0x023fe20003800000 */
.L_x_2888:
[----:B------:R-:W-:Y:S02]  /*1fde0*/  IMAD.MOV.U32 R0, RZ, RZ, R30 ;  /* 0x000000ffff007224 */ /* 0x000fe400078e001e */
[----:B------:R-:W-:Y:S02]  /*1fdf0*/  IMAD.MOV.U32 R3, RZ, RZ, R31 ;  /* 0x000000ffff037224 */ /* 0x000fe400078e001f */
[----:B------:R-:W-:Y:S01]  /*1fe00*/  @!P1 IMAD.MOV.U32 R32, RZ, RZ, R10 ;  /* 0x000000ffff209224 */ /* 0x000fe200078e000a */
[----:B------:R-:W-:Y:S01]  /*1fe10*/  PRMT R51, R51, 0x5410, R0 ;  /* 0x0000541033337816 */ /* 0x000fe20000000000 */
[----:B------:R-:W-:Y:S01]  /*1fe20*/  IMAD.MOV.U32 R9, RZ, RZ, R33 ;  /* 0x000000ffff097224 */ /* 0x000fe200078e0021 */
[----:B------:R-:W-:Y:S01]  /*1fe30*/  PRMT R38, R38, 0x5410, R3 ;  /* 0x0000541026267816 */ /* 0x000fe20000000003 */
[----:B------:R-:W-:Y:S02]  /*1fe40*/  IMAD.MOV.U32 R8, RZ, RZ, R32 ;  /* 0x000000ffff087224 */ /* 0x000fe400078e0020 */
[----:B------:R-:W-:-:S03]  /*1fe50*/  IMAD.MOV.U32 R13, RZ, RZ, R25 ;  /* 0x000000ffff0d7224 */ /* 0x000fc600078e0019 */
[----:B------:R-:W-:Y:S01]  /*1fe60*/  PRMT R35, R8, 0x5410, R9 ;  /* 0x0000541008237816 */ /* 0x000fe20000000009 */
[----:B------:R-:W-:Y:S02]  /*1fe70*/  @!P1 IMAD.MOV.U32 R20, RZ, RZ, R4 ;  /* 0x000000ffff149224 */ /* 0x000fe400078e0004 */
[----:B------:R-:W-:Y:S02]  /*1fe80*/  @!P1 IMAD.MOV.U32 R21, RZ, RZ, R5 ;  /* 0x000000ffff159224 */ /* 0x000fe400078e0005 */
[----:B------:R-:W-:Y:S02]  /*1fe90*/  @!P1 IMAD.MOV.U32 R29, RZ, RZ, R7 ;  /* 0x000000ffff1d9224 */ /* 0x000fe400078e0007 */
[----:B------:R-:W-:Y:S01]  /*1fea0*/  @!P1 IMAD.MOV.U32 R28, RZ, RZ, R6 ;  /* 0x000000ffff1c9224 */ /* 0x000fe200078e0006 */
[----:B------:R-:W-:Y:S01]  /*1feb0*/  MOV R0, R14 ;  /* 0x0000000e00007202 */ /* 0x000fe20000000f00 */
[----:B------:R-:W-:-:S07]  /*1fec0*/  IMAD.MOV.U32 R4, RZ, RZ, R20 ;  /* 0x000000ffff047224 */ /* 0x000fce00078e0014 */
[----:B------:R-:W-:Y:S05]  /*1fed0*/  WARPSYNC.COLLECTIVE R15, `(.L_x_2889) ;  /* 0x000000000f087348 */ /* 0x000fea0003c00000 */
[----:B------:R0:W1:Y:S02]  /*1fee0*/  SHFL.IDX P6, R14, R13, R12, R11 ;  /* 0x0000000c0d0e7389 */ /* 0x00006400000c000b */
[----:B01----:R-:W-:Y:S01]  /*1fef0*/  ENDCOLLECTIVE ;  /* 0x000000000000791b */ /* 0x003fe20003800000 */
.L_x_2889:
[----:B------:R-:W-:Y:S01]  /*1ff00*/  IMAD.MOV.U32 R5, RZ, RZ, R21 ;  /* 0x000000ffff057224 */ /* 0x000fe200078e0015 */
[----:B------:R-:W-:Y:S01]  /*1ff10*/  MOV R6, R28 ;  /* 0x0000001c00067202 */ /* 0x000fe20000000f00 */
[----:B------:R-:W-:-:S03]  /*1ff20*/  IMAD.MOV.U32 R7, RZ, RZ, R29 ;  /* 0x000000ffff077224 */ /* 0x000fc600078e001d */
[----:B------:R-:W-:Y:S02]  /*1ff30*/  PRMT R38, R5, 0x7610, R38 ;  /* 0x0000761005267816 */ /* 0x000fe40000000026 */
[----:B------:R-:W-:Y:S02]  /*1ff40*/  PRMT R44, R4, 0x5410, R7 ;  /* 0x00005410042c7816 */ /* 0x000fe40000000007 */
[----:B------:R-:W-:Y:S02]  /*1ff50*/  CS2R R4, SRZ ;  /* 0x0000000000047805 */ /* 0x000fe4000001ff00 */
[----:B------:R-:W-:Y:S01]  /*1ff60*/  PRMT R51, R6, 0x7610, R51 ;  /* 0x0000761006337816 */ /* 0x000fe20000000033 */
[----:B------:R-:W-:Y:S02]  /*1ff70*/  IMAD.MOV.U32 R13, RZ, RZ, R24 ;  /* 0x000000ffff0d7224 */ /* 0x000fe400078e0018 */
[----:B------:R-:W-:-:S07]  /*1ff80*/  IMAD.MOV.U32 R3, RZ, RZ, R14 ;  /* 0x000000ffff037224 */ /* 0x000fce00078e000e */
[----:B------:R-:W-:Y:S05]  /*1ff90*/  WARPSYNC.COLLECTIVE R15, `(.L_x_2890) ;  /* 0x000000000f087348 */ /* 0x000fea0003c00000 */
[----:B------:R0:W1:Y:S02]  /*1ffa0*/  SHFL.IDX P6, R14, R13, R12, R11 ;  /* 0x0000000c0d0e7389 */ /* 0x00006400000c000b */
[----:B01----:R-:W-:Y:S01]  /*1ffb0*/  ENDCOLLECTIVE ;  /* 0x000000000000791b */ /* 0x003fe20003800000 */
.L_x_2890:
[----:B------:R-:W-:Y:S02]  /*1ffc0*/  IMAD.MOV.U32 R13, RZ, RZ, R27 ;  /* 0x000000ffff0d7224 */ /* 0x000fe400078e001b */
[----:B------:R-:W-:-:S07]  /*1ffd0*/  IMAD.MOV.U32 R24, RZ, RZ, R14 ;  /* 0x000000ffff187224 */ /* 0x000fce00078e000e */
[----:B------:R-:W-:Y:S05]  /*1ffe0*/  WARPSYNC.COLLECTIVE R15, `(.L_x_2891) ;  /* 0x000000000f087348 */ /* 0x000fea0003c00000 */
[----:B------:R0:W1:Y:S02]  /*1fff0*/  SHFL.IDX P6, R14, R13, R12, R11 ;  /* 0x0000000c0d0e7389 */ /* 0x00006400000c000b */
[----:B01----:R-:W-:Y:S01]  /*20000*/  ENDCOLLECTIVE ;  /* 0x000000000000791b */ /* 0x003fe20003800000 */
.L_x_2891:
[----:B------:R-:W-:Y:S05]  /*20010*/  BRA `(.L_x_2892) ;  /* 0xfffffe9800fc7947 */ /* 0x000fea000383ffff */
.L_x_2603:
[----:B0-----:R0:W1:Y:S02]  /*20020*/  SYNCS.PHASECHK.TRANS64.TRYWAIT P1, [R2+URZ+0x28c00], R13 ;  /* 0x028c000d020075a7 */ /* 0x001064000802017f */
[----:B-1----:R-:W-:Y:S05]  /*20030*/  @!P1 NANOSLEEP.SYNCS 0x989680 ;  /* 0x009896800000995d */ /* 0x002fea0003900000 */
[----:B------:R-:W1:Y:S02]  /*20040*/  @!P1 SYNCS.PHASECHK.TRANS64 P1, [R2+URZ+0x28c00], R13 ;  /* 0x028c000d020095a7 */ /* 0x000e64000802007f */
[----:B-1----:R-:W-:Y:S05]  /*20050*/  @!P1 BRA `(.L_x_2603) ;  /* 0xfffffffc00f09947 */ /* 0x002fea000383ffff */
[----:B------:R-:W-:Y:S05]  /*20060*/  BRA `(.L_x_2893) ;  /* 0xfffffe9c00987947 */ /* 0x000fea000383ffff */
.L_x_2609:
[----:B0-----:R0:W2:Y:S02]  /*20070*/  SYNCS.PHASECHK.TRANS64.TRYWAIT P1, [R15+URZ+0x28c30], R56 ;  /* 0x028c30380f0075a7 */ /* 0x0010a4000802017f */
[----:B--2---:R-:W-:Y:S05]  /*20080*/  @!P1 NANOSLEEP.SYNCS 0x989680 ;  /* 0x009896800000995d */ /* 0x004fea0003900000 */
[----:B------:R-:W2:Y:S02]  /*20090*/  @!P1 SYNCS.PHASECHK.TRANS64 P1, [R15+URZ+0x28c30], R56 ;  /* 0x028c30380f0095a7 */ /* 0x000ea4000802007f */
[----:B--2---:R-:W-:Y:S05]  /*200a0*/  @!P1 BRA `(.L_x_2609) ;  /* 0xfffffffc00f09947 */ /* 0x004fea000383ffff */
[----:B------:R-:W-:Y:S05]  /*200b0*/  BRA `(.L_x_2608) ;  /* 0xfffffeac00247947 */ /* 0x000fea000383ffff */
.L_x_2623:
[----:B--2---:R2:W3:Y:S02]  /*200c0*/  SYNCS.PHASECHK.TRANS64.TRYWAIT P1, [R15+URZ+0x28c50], R56 ;  /* 0x028c50380f0075a7 */ /* 0x0044e4000802017f */
[----:B---3--:R-:W-:Y:S05]  /*200d0*/  @!P1 NANOSLEEP.SYNCS 0x989680 ;  /* 0x009896800000995d */ /* 0x008fea0003900000 */
[----:B------:R-:W3:Y:S02]  /*200e0*/  @!P1 SYNCS.PHASECHK.TRANS64 P1, [R15+URZ+0x28c50], R56 ;  /* 0x028c50380f0095a7 */ /* 0x000ee4000802007f */
[----:B---3--:R-:W-:Y:S05]  /*200f0*/  @!P1 BRA `(.L_x_2623) ;  /* 0xfffffffc00f09947 */ /* 0x008fea000383ffff */
[----:B------:R-:W-:Y:S05]  /*20100*/  BRA `(.L_x_2622) ;  /* 0xfffffec400fc7947 */ /* 0x000fea000383ffff */
.L_x_2636:
[----:B-1----:R1:W2:Y:S02]  /*20110*/  SYNCS.PHASECHK.TRANS64.TRYWAIT P1, [R209+URZ+0x28c30], R210 ;  /* 0x028c30d2d10075a7 */ /* 0x0022a4000802017f */
[----:B--2---:R-:W-:Y:S05]  /*20120*/  @!P1 NANOSLEEP.SYNCS 0x989680 ;  /* 0x009896800000995d */ /* 0x004fea0003900000 */
[----:B------:R-:W2:Y:S02]  /*20130*/  @!P1 SYNCS.PHASECHK.TRANS64 P1, [R209+URZ+0x28c30], R210 ;  /* 0x028c30d2d10095a7 */ /* 0x000ea4000802007f */
[----:B--2---:R-:W-:Y:S05]  /*20140*/  @!P1 BRA `(.L_x_2636) ;  /* 0xfffffffc00f09947 */ /* 0x004fea000383ffff */
[----:B------:R-:W-:Y:S05]  /*20150*/  BRA `(.L_x_2635) ;  /* 0xfffffecc00887947 */ /* 0x000fea000383ffff */
.L_x_2650:
[----:B---3--:R3:W4:Y:S02]  /*20160*/  SYNCS.PHASECHK.TRANS64.TRYWAIT P1, [R209+URZ+0x28c50], R210 ;  /* 0x028c50d2d10075a7 */ /* 0x008724000802017f */
[----:B----4-:R-:W-:Y:S05]  /*20170*/  @!P1 NANOSLEEP.SYNCS 0x989680 ;  /* 0x009896800000995d */ /* 0x010fea0003900000 */
[----:B------:R-:W4:Y:S02]  /*20180*/  @!P1 SYNCS.PHASECHK.TRANS64 P1, [R209+URZ+0x28c50], R210 ;  /* 0x028c50d2d10095a7 */ /* 0x000f24000802007f */
[----:B----4-:R-:W-:Y:S05]  /*20190*/  @!P1 BRA `(.L_x_2650) ;  /* 0xfffffffc00f09947 */ /* 0x010fea000383ffff */
[----:B------:R-:W-:Y:S05]  /*201a0*/  BRA `(.L_x_2649) ;  /* 0xfffffef000187947 */ /* 0x000fea000383ffff */
.L_x_2664:
[----:B-1----:R1:W2:Y:S02]  /*201b0*/  SYNCS.PHASECHK.TRANS64.TRYWAIT P2, [R15+URZ+0x28c30], R210 ;  /* 0x028c30d20f0075a7 */ /* 0x0022a4000804017f */
[----:B--2---:R-:W-:Y:S05]  /*201c0*/  @!P2 NANOSLEEP.SYNCS 0x989680 ;  /* 0x009896800000a95d */ /* 0x004fea0003900000 */
[----:B------:R-:W2:Y:S02]  /*201d0*/  @!P2 SYNCS.PHASECHK.TRANS64 P2, [R15+URZ+0x28c30], R210 ;  /* 0x028c30d20f00a5a7 */ /* 0x000ea4000804007f */
[----:B--2---:R-:W-:Y:S05]  /*201e0*/  @!P2 BRA `(.L_x_2664) ;  /* 0xfffffffc00f0a947 */ /* 0x004fea000383ffff */
[----:B------:R-:W-:Y:S05]  /*201f0*/  BRA `(.L_x_2663) ;  /* 0xfffffef400e87947 */ /* 0x000fea000383ffff */
.L_x_2670:
[----:B----4-:R4:W0:Y:S02]  /*20200*/  SYNCS.PHASECHK.TRANS64.TRYWAIT P2, [R15+URZ+0x28c50], R210 ;  /* 0x028c50d20f0075a7 */ /* 0x010824000804017f */
[----:B0-----:R-:W-:Y:S05]  /*20210*/  @!P2 NANOSLEEP.SYNCS 0x989680 ;  /* 0x009896800000a95d */ /* 0x001fea0003900000 */
[----:B------:R-:W0:Y:S02]  /*20220*/  @!P2 SYNCS.PHASECHK.TRANS64 P2, [R15+URZ+0x28c50], R210 ;  /* 0x028c50d20f00a5a7 */ /* 0x000e24000804007f */
[----:B0-----:R-:W-:Y:S05]  /*20230*/  @!P2 BRA `(.L_x_2670) ;  /* 0xfffffffc00f0a947 */ /* 0x001fea000383ffff */
[----:B------:R-:W-:Y:S05]  /*20240*/  BRA `(.L_x_2669) ;  /* 0xffffff0c004c7947 */ /* 0x000fea000383ffff */
.L_x_2679:
[----:B--2---:R2:W3:Y:S02]  /*20250*/  SYNCS.PHASECHK.TRANS64.TRYWAIT P1, [R20+URZ+0x28c30], R184 ;  /* 0x028c30b8140075a7 */ /* 0x0044e4000802017f */
[----:B---3--:R-:W-:Y:S05]  /*20260*/  @!P1 NANOSLEEP.SYNCS 0x989680 ;  /* 0x009896800000995d */ /* 0x008fea0003900000 */
[----:B------:R-:W3:Y:S02]  /*20270*/  @!P1 SYNCS.PHASECHK.TRANS64 P1, [R20+URZ+0x28c30], R184 ;  /* 0x028c30b8140095a7 */ /* 0x000ee4000802007f */
[----:B---3--:R-:W-:Y:S05]  /*20280*/  @!P1 BRA `(.L_x_2679) ;  /* 0xfffffffc00f09947 */ /* 0x008fea000383ffff */
[----:B------:R-:W-:Y:S05]  /*20290*/  BRA `(.L_x_2678) ;  /* 0xffffff10006c7947 */ /* 0x000fea000383ffff */
.L_x_2693:
[----:B---3--:R3:W0:Y:S02]  /*202a0*/  SYNCS.PHASECHK.TRANS64.TRYWAIT P1, [R20+URZ+0x28c50], R184 ;  /* 0x028c50b8140075a7 */ /* 0x008624000802017f */
[----:B0-----:R-:W-:Y:S05]  /*202b0*/  @!P1 NANOSLEEP.SYNCS 0x989680 ;  /* 0x009896800000995d */ /* 0x001fea0003900000 */
[----:B------:R-:W0:Y:S02]  /*202c0*/  @!P1 SYNCS.PHASECHK.TRANS64 P1, [R20+URZ+0x28c50], R184 ;  /* 0x028c50b8140095a7 */ /* 0x000e24000802007f */
[----:B0-----:R-:W-:Y:S05]  /*202d0*/  @!P1 BRA `(.L_x_2693) ;  /* 0xfffffffc00f09947 */ /* 0x001fea000383ffff */
[----:B------:R-:W-:Y:S05]  /*202e0*/  BRA `(.L_x_2692) ;  /* 0xffffff3000847947 */ /* 0x000fea000383ffff */
.L_x_2732:
[----:B------:R-:W0:Y:S01]  /*202f0*/  S2R R12, SR_TID.X ;  /* 0x00000000000c7919 */ /* 0x000e220000002100 */
[----:B------:R-:W-:Y:S01]  /*20300*/  BSSY B1, `(.L_x_2894) ;  /* 0x000000a000017945 */ /* 0x000fe20003800000 */
[----:B------:R-:W-:Y:S02]  /*20310*/  IMAD.MOV.U32 R11, RZ, RZ, 0x1f ;  /* 0x0000001fff0b7424 */ /* 0x000fe400078e00ff */
[----:B------:R-:W-:Y:S01]  /*20320*/  IMAD.MOV.U32 R15, RZ, RZ, -0x1 ;  /* 0xffffffffff0f7424 */ /* 0x000fe200078e00ff */
[----:B0-----:R-:W-:-:S04]  /*20330*/  SHF.R.U32.HI R12, RZ, 0x5, R12 ;  /* 0x00000005ff0c7819 */ /* 0x001fc8000001160c */
[----:B------:R-:W-:-:S05]  /*20340*/  LOP3.LUT R12, R12, 0x3, RZ, 0xc0, !PT ;  /* 0x000000030c0c7812 */ /* 0x000fca00078ec0ff */
[----:B------:R-:W-:Y:S02]  /*20350*/  IMAD.MOV.U32 R13, RZ, RZ, R12 ;  /* 0x000000ffff0d7224 */ /* 0x000fe400078e000c */
[----:B------:R-:W-:-:S07]  /*20360*/  IMAD.MOV.U32 R12, RZ, RZ, RZ ;  /* 0x000000ffff0c7224 */ /* 0x000fce00078e00ff */
[----:B------:R-:W-:Y:S05]  /*20370*/  WARPSYNC.COLLECTIVE R15, `(.L_x_2895) ;  /* 0x000000000f087348 */ /* 0x000fea0003c00000 */
[----:B------:R0:W1:Y:S02]  /*20380*/  SHFL.IDX P6, R14, R13, R12, R11 ;  /* 0x0000000c0d0e7389 */ /* 0x00006400000c000b */
[----:B01----:R-:W-:Y:S01]  /*20390*/  ENDCOLLECTIVE ;  /* 0x000000000000791b */ /* 0x003fe20003800000 */
.L_x_2895:
[----:B------:R-:W-:Y:S05]  /*203a0*/  BSYNC B1 ;  /* 0x0000000000017941 */ /* 0x000fea0003800000 */
.L_x_2894:
[----:B------:R-:W-:Y:S05]  /*203b0*/  BRA `(.L_x_2896) ;  /* 0xffffff8800507947 */ /* 0x000fea000383ffff */
.L_x_2734:
[----:B------:R-:W-:Y:S01]  /*203c0*/  BSSY B1, `(.L_x_2897) ;  /* 0x0000006000017945 */ /* 0x000fe20003800000 */
[----:B------:R-:W-:-:S07]  /*203d0*/  IMAD.MOV.U32 R15, RZ, RZ, -0x1 ;  /* 0xffffffffff0f7424 */ /* 0x000fce00078e00ff */
[----:B0-----:R-:W-:Y:S05]  /*203e0*/  WARPSYNC.COLLECTIVE R15, `(.L_x_2898) ;  /* 0x000000000f0c7348 */ /* 0x001fea0003c00000 */
[----:B------:R-:W-:Y:S02]  /*203f0*/  ELECT P6, UR62, PT ;  /* 0x00000000003e782f */ /* 0x000fe400038c0000 */
[----:B------:R-:W-:Y:S01]  /*20400*/  MOV R14, UR62 ;  /* 0x0000003e000e7c02 */ /* 0x000fe20008000f00 */
[----:B0-----:R-:W-:Y:S10]  /*20410*/  ENDCOLLECTIVE ;  /* 0x000000000000791b */ /* 0x001ff40003800000 */
.L_x_2898:
[----:B------:R-:W-:Y:S05]  /*20420*/  BSYNC B1 ;  /* 0x0000000000017941 */ /* 0x000fea0003800000 */
.L_x_2897:
[----:B------:R-:W-:Y:S05]  /*20430*/  BRA `(.L_x_2733) ;  /* 0xffffff8800487947 */ /* 0x000fea000383ffff */
.L_x_2736:
[----:B0-----:R0:W1:Y:S02]  /*20440*/  SYNCS.PHASECHK.TRANS64.TRYWAIT P0, [R23+URZ+0x28c20], R2 ;  /* 0x028c2002170075a7 */ /* 0x001064000800017f */
[----:B-1----:R-:W-:Y:S05]  /*20450*/  @!P0 NANOSLEEP.SYNCS 0x989680 ;  /* 0x009896800000895d */ /* 0x002fea0003900000 */
[----:B------:R-:W1:Y:S02]  /*20460*/  @!P0 SYNCS.PHASECHK.TRANS64 P0, [R23+URZ+0x28c20], R2 ;  /* 0x028c2002170085a7 */ /* 0x000e64000800007f */
[----:B-1----:R-:W-:Y:S05]  /*20470*/  @!P0 BRA `(.L_x_2736) ;  /* 0xfffffffc00f08947 */ /* 0x002fea000383ffff */
[----:B------:R-:W-:Y:S05]  /*20480*/  BRA `(.L_x_2899) ;  /* 0xffffff8800587947 */ /* 0x000fea000383ffff */
.L_x_2740:
[----:B0-----:R0:W1:Y:S02]  /*20490*/  SYNCS.PHASECHK.TRANS64.TRYWAIT P0, [R12+URZ+0x28ca0], R2 ;  /* 0x028ca0020c0075a7 */ /* 0x001064000800017f */
[----:B-1----:R-:W-:Y:S05]  /*204a0*/  @!P0 NANOSLEEP.SYNCS 0x989680 ;  /* 0x009896800000895d */ /* 0x002fea0003900000 */
[----:B------:R-:W1:Y:S02]  /*204b0*/  @!P0 SYNCS.PHASECHK.TRANS64 P0, [R12+URZ+0x28ca0], R2 ;  /* 0x028ca0020c0085a7 */ /* 0x000e64000800007f */
[----:B-1----:R-:W-:Y:S05]  /*204c0*/  @!P0 BRA `(.L_x_2740) ;  /* 0xfffffffc00f08947 */ /* 0x002fea000383ffff */
[----:B------:R-:W-:Y:S05]  /*204d0*/  BRA `(.L_x_2900) ;  /* 0xffffff8800707947 */ /* 0x000fea000383ffff */
.L_x_2745:
[----:B-1----:R1:W2:Y:S02]  /*204e0*/  SYNCS.PHASECHK.TRANS64.TRYWAIT P0, [R12+URZ+0x28cc0], R2 ;  /* 0x028cc0020c0075a7 */ /* 0x0022a4000800017f */
[----:B--2---:R-:W-:Y:S05]  /*204f0*/  @!P0 NANOSLEEP.SYNCS 0x989680 ;  /* 0x009896800000895d */ /* 0x004fea0003900000 */
[----:B------:R-:W2:Y:S02]  /*20500*/  @!P0 SYNCS.PHASECHK.TRANS64 P0, [R12+URZ+0x28cc0], R2 ;  /* 0x028cc0020c0085a7 */ /* 0x000ea4000800007f */
[----:B--2---:R-:W-:Y:S05]  /*20510*/  @!P0 BRA `(.L_x_2745) ;  /* 0xfffffffc00f08947 */ /* 0x004fea000383ffff */
[----:B------:R-:W-:Y:S05]  /*20520*/  BRA `(.L_x_2901) ;  /* 0xffffff8800ec7947 */ /* 0x000fea000383ffff */
.L_x_2759:
[----:B0-----:R0:W1:Y:S02]  /*20530*/  SYNCS.PHASECHK.TRANS64.TRYWAIT P1, [R10+URZ+0x28ca0], R2 ;  /* 0x028ca0020a0075a7 */ /* 0x001064000802017f */
[----:B-1----:R-:W-:Y:S05]  /*20540*/  @!P1 NANOSLEEP.SYNCS 0x989680 ;  /* 0x009896800000995d */ /* 0x002fea0003900000 */
[----:B------:R-:W1:Y:S02]  /*20550*/  @!P1 SYNCS.PHASECHK.TRANS64 P1, [R10+URZ+0x28ca0], R2 ;  /* 0x028ca0020a0095a7 */ /* 0x000e64000802007f */
[----:B-1----:R-:W-:Y:S05]  /*20560*/  @!P1 BRA `(.L_x_2759) ;  /* 0xfffffffc00f09947 */ /* 0x002fea000383ffff */
[----:B------:R-:W-:Y:S05]  /*20570*/  BRA `(.L_x_2902) ;  /* 0xffffff9400507947 */ /* 0x000fea000383ffff */
.L_x_2764:
[----:B-1----:R1:W2:Y:S02]  /*20580*/  SYNCS.PHASECHK.TRANS64.TRYWAIT P1, [R10+URZ+0x28cc0], R2 ;  /* 0x028cc0020a0075a7 */ /* 0x0022a4000802017f */
[----:B--2---:R-:W-:Y:S05]  /*20590*/  @!P1 NANOSLEEP.SYNCS 0x989680 ;  /* 0x009896800000995d */ /* 0x004fea0003900000 */
[----:B------:R-:W2:Y:S02]  /*205a0*/  @!P1 SYNCS.PHASECHK.TRANS64 P1, [R10+URZ+0x28cc0], R2 ;  /* 0x028cc0020a0095a7 */ /* 0x000ea4000802007f */
[----:B--2---:R-:W-:Y:S05]  /*205b0*/  @!P1 BRA `(.L_x_2764) ;  /* 0xfffffffc00f09947 */ /* 0x004fea000383ffff */
[----:B------:R-:W-:Y:S05]  /*205c0*/  BRA `(.L_x_2903) ;  /* 0xffffff9400c87947 */ /* 0x000fea000383ffff */
.L_x_2792:
[----:B------:R-:W1:Y:S01]  /*205d0*/  S2R R12, SR_TID.X ;  /* 0x00000000000c7919 */ /* 0x000e620000002100 */
[----:B------:R-:W-:Y:S01]  /*205e0*/  BSSY B0, `(.L_x_2904) ;  /* 0x000000a000007945 */ /* 0x000fe20003800000 */
[----:B------:R-:W-:Y:S02]  /*205f0*/  IMAD.MOV.U32 R11, RZ, RZ, 0x1f ;  /* 0x0000001fff0b7424 */ /* 0x000fe400078e00ff */
[----:B------:R-:W-:Y:S01]  /*20600*/  IMAD.MOV.U32 R15, RZ, RZ, -0x1 ;  /* 0xffffffffff0f7424 */ /* 0x000fe200078e00ff */
[----:B-1----:R-:W-:-:S04]  /*20610*/  SHF.R.U32.HI R12, RZ, 0x5, R12 ;  /* 0x00000005ff0c7819 */ /* 0x002fc8000001160c */
[----:B------:R-:W-:-:S05]  /*20620*/  LOP3.LUT R12, R12, 0x3, RZ, 0xc0, !PT ;  /* 0x000000030c0c7812 */ /* 0x000fca00078ec0ff */
[----:B------:R-:W-:Y:S02]  /*20630*/  IMAD.MOV.U32 R13, RZ, RZ, R12 ;  /* 0x000000ffff0d7224 */ /* 0x000fe400078e000c */
[----:B------:R-:W-:-:S07]  /*20640*/  IMAD.MOV.U32 R12, RZ, RZ, RZ ;  /* 0x000000ffff0c7224 */ /* 0x000fce00078e00ff */
[----:B0----5:R-:W-:Y:S05]  /*20650*/  WARPSYNC.COLLECTIVE R15, `(.L_x_2905) ;  /* 0x000000000f087348 */ /* 0x021fea0003c00000 */
[----:B------:R1:W2:Y:S02]  /*20660*/  SHFL.IDX P6, R14, R13, R12, R11 ;  /* 0x0000000c0d0e7389 */ /* 0x0002a400000c000b */
[----:B012--5:R-:W-:Y:S01]  /*20670*/  ENDCOLLECTIVE ;  /* 0x000000000000791b */ /* 0x027fe20003800000 */
.L_x_2905:
[----:B------:R-:W-:Y:S05]  /*20680*/  BSYNC B0 ;  /* 0x0000000000007941 */ /* 0x000fea0003800000 */
.L_x_2904:
[----:B------:R-:W-:Y:S05]  /*20690*/  BRA `(.L_x_2906) ;  /* 0xffffffac00a87947 */ /* 0x000fea000383ffff */
.L_x_2795:
[----:B0-----:R0:W1:Y:S02]  /*206a0*/  SYNCS.PHASECHK.TRANS64.TRYWAIT P0, [R27+URZ+0x28c40], R0 ;  /* 0x028c40001b0075a7 */ /* 0x001064000800017f */
[----:B-1----:R-:W-:Y:S05]  /*206b0*/  @!P0 NANOSLEEP.SYNCS 0x989680 ;  /* 0x009896800000895d */ /* 0x002fea0003900000 */
[----:B------:R-:W1:Y:S02]  /*206c0*/  @!P0 SYNCS.PHASECHK.TRANS64 P0, [R27+URZ+0x28c40], R0 ;  /* 0x028c40001b0085a7 */ /* 0x000e64000800007f */
[----:B-1----:R-:W-:Y:S05]  /*206d0*/  @!P0 BRA `(.L_x_2795) ;  /* 0xfffffffc00f08947 */ /* 0x002fea000383ffff */
[----:B------:R-:W-:Y:S05]  /*206e0*/  BRA `(.L_x_2907) ;  /* 0xffffffac00e87947 */ /* 0x000fea000383ffff */
.L_x_2796:
        /* <DEDUP_REMOVED lines=8> */
.L_x_2909:
[----:B------:R-:W-:Y:S05]  /*20770*/  BSYNC B0 ;  /* 0x0000000000007941 */ /* 0x000fea0003800000 */
.L_x_2908:
        /* <DEDUP_REMOVED lines=9> */
.L_x_2910:
[----:B------:R-:W-:Y:S02]  /*20810*/  IMAD.MOV.U32 R13, RZ, RZ, R4 ;  /* 0x000000ffff0d7224 */ /* 0x000fe400078e0004 */
[----:B------:R-:W-:Y:S02]  /*20820*/  IMAD.MOV.U32 R12, RZ, RZ, 0x1 ;  /* 0x00000001ff0c7424 */ /* 0x000fe400078e00ff */
[----:B------:R-:W-:-:S07]  /*20830*/  IMAD.MOV.U32 R3, RZ, RZ, R14 ;  /* 0x000000ffff037224 */ /* 0x000fce00078e000e */
[----:B------:R-:W-:Y:S05]  /*20840*/  WARPSYNC.COLLECTIVE R15, `(.L_x_2911) ;  /* 0x000000000f087348 */ /* 0x000fea0003c00000 */
[----:B------:R0:W1:Y:S02]  /*20850*/  SHFL.IDX P6, R14, R13, R12, R11 ;  /* 0x0000000c0d0e7389 */ /* 0x00006400000c000b */
[----:B01----:R-:W-:Y:S01]  /*20860*/  ENDCOLLECTIVE ;  /* 0x000000000000791b */ /* 0x003fe20003800000 */
.L_x_2911:
        /* <DEDUP_REMOVED lines=15> */
.L_x_2912:
[----:B------:R-:W-:Y:S02]  /*20960*/  @P0 IMAD R6, R5, 0x2, R23 ;  /* 0x0000000205060824 */ /* 0x000fe400078e0217 */
[----:B------:R-:W-:Y:S02]  /*20970*/  IMAD.MOV.U32 R13, RZ, RZ, R4 ;  /* 0x000000ffff0d7224 */ /* 0x000fe400078e0004 */
[----:B------:R-:W-:Y:S02]  /*20980*/  IMAD.MOV.U32 R12, RZ, RZ, 0x2 ;  /* 0x00000002ff0c7424 */ /* 0x000fe400078e00ff */
[----:B------:R-:W-:-:S07]  /*20990*/  IMAD.MOV.U32 R3, RZ, RZ, R14 ;  /* 0x000000ffff037224 */ /* 0x000fce00078e000e */
[----:B------:R-:W-:Y:S05]  /*209a0*/  WARPSYNC.COLLECTIVE R15, `(.L_x_2913) ;  /* 0x000000000f087348 */ /* 0x000fea0003c00000 */
[----:B------:R0:W1:Y:S02]  /*209b0*/  SHFL.IDX P6, R14, R13, R12, R11 ;  /* 0x0000000c0d0e7389 */ /* 0x00006400000c000b */
[----:B01----:R-:W-:Y:S01]  /*209c0*/  ENDCOLLECTIVE ;  /* 0x000000000000791b */ /* 0x003fe20003800000 */
.L_x_2913:
[----:B------:R-:W-:-:S04]  /*209d0*/  @P0 LEA R3, P1, R7, R3, 0x1 ;  /* 0x0000000307030211 */ /* 0x000fc800078208ff */
[----:B------:R-:W-:-:S04]  /*209e0*/  @P0 IADD3.X R2, RZ, R2, RZ, P1, !PT ;  /* 0x00000002ff020210 */ /* 0x000fc80000ffe4ff */
        /* <DEDUP_REMOVED lines=13> */
.L_x_2914:
[----:B------:R-:W-:Y:S02]  /*20ac0*/  @P0 IMAD R6, R5, 0x2, R23 ;  /* 0x0000000205060824 */ /* 0x000fe400078e0217 */
[----:B------:R-:W-:Y:S02]  /*20ad0*/  IMAD.MOV.U32 R13, RZ, RZ, R4 ;  /* 0x000000ffff0d7224 */ /* 0x000fe400078e0004 */
[----:B------:R-:W-:Y:S02]  /*20ae0*/  IMAD.MOV.U32 R12, RZ, RZ, 0x3 ;  /* 0x00000003ff0c7424 */ /* 0x000fe400078e00ff */
[----:B------:R-:W-:-:S07]  /*20af0*/  IMAD.MOV.U32 R3, RZ, RZ, R14 ;  /* 0x000000ffff037224 */ /* 0x000fce00078e000e */
[----:B------:R-:W-:Y:S05]  /*20b00*/  WARPSYNC.COLLECTIVE R15, `(.L_x_2915) ;  /* 0x000000000f087348 */ /* 0x000fea0003c00000 */
[----:B------:R0:W1:Y:S02]  /*20b10*/  SHFL.IDX P6, R14, R13, R12, R11 ;  /* 0x0000000c0d0e7389 */ /* 0x00006400000c000b */
[----:B01----:R-:W-:Y:S01]  /*20b20*/  ENDCOLLECTIVE ;  /* 0x000000000000791b */ /* 0x003fe20003800000 */
.L_x_2915:
        /* <DEDUP_REMOVED lines=10> */
.L_x_2916:
[----:B------:R-:W-:Y:S01]  /*20bd0*/  @!PT LDS RZ, [RZ] ;  /* 0x00000000fffff984 */ /* 0x000fe20000000800 */
[----:B------:R-:W-:Y:S01]  /*20be0*/  @!PT LDS RZ, [RZ] ;  /* 0x00000000fffff984 */ /* 0x000fe20000000800 */
[----:B------:R-:W-:Y:S01]  /*20bf0*/  @!PT LDS RZ, [RZ] ;  /* 0x00000000fffff984 */ /* 0x000fe20000000800 */
[----:B------:R0:W-:Y:S01]  /*20c00*/  @P0 LDGSTS.E.BYPASS.LTC128B.128 [R6+0x23400], desc[UR42][R2.64], !P2 ;  /* 0x2340000002060fae */ /* 0x0001e2000d101d6a */
[----:B------:R-:W-:Y:S01]  /*20c10*/  IMAD.MOV.U32 R0, RZ, RZ, R14 ;  /* 0x000000ffff007224 */ /* 0x000fe200078e000e */
[----:B------:R-:W-:Y:S06]  /*20c20*/  BRA `(.L_x_2917) ;  /* 0xffffffac00a47947 */ /* 0x000fec000383ffff */
.L_x_2801:
[----:B------:R-:W-:Y:S01]  /*20c30*/  MOV R13, R2 ;  /* 0x00000002000d7202 */ /* 0x000fe20000000f00 */
[----:B------:R-:W-:Y:S02]  /*20c40*/  IMAD.MOV.U32 R12, RZ, RZ, RZ ;  /* 0x000000ffff0c7224 */ /* 0x000fe400078e00ff */
[----:B------:R-:W-:Y:S02]  /*20c50*/  IMAD.MOV.U32 R11, RZ, RZ, 0x181f ;  /* 0x0000181fff0b7424 */ /* 0x000fe400078e00ff */
[----:B------:R-:W-:Y:S02]  /*20c60*/  IMAD.MOV.U32 R15, RZ, RZ, -0x1 ;  /* 0xffffffffff0f7424 */ /* 0x000fe400078e00ff */
[----:B-----5:R-:W-:Y:S02]  /*20c70*/  IMAD R3, R20, R7, RZ ;  /* 0x0000000714037224 */ /* 0x020fe400078e02ff */
[----:B------:R-:W-:-:S07]  /*20c80*/  IMAD.IADD R32, R10, 0x1, R32 ;  /* 0x000000010a207824 */ /* 0x000fce00078e0220 */
[----:B------:R-:W-:Y:S05]  /*20c90*/  WARPSYNC.COLLECTIVE R15, `(.L_x_2918) ;  /* 0x000000000f087348 */ /* 0x000fea0003c00000 */
[----:B------:R0:W1:Y:S02]  /*20ca0*/  SHFL.IDX P6, R14, R13, R12, R11 ;  /* 0x0000000c0d0e7389 */ /* 0x00006400000c000b */
[----:B01----:R-:W-:Y:S01]  /*20cb0*/  ENDCOLLECTIVE ;  /* 0x000000000000791b */ /* 0x003fe20003800000 */
.L_x_2918:
[C---:B------:R-:W-:Y:S01]  /*20cc0*/  VIADD R6, R32.reuse, 0x10 ;  /* 0x0000001020067836 */ /* 0x040fe20000000000 */
[----:B------:R-:W-:Y:S01]  /*20cd0*/  ISETP.GE.AND P0, PT, R32, R3, PT ;  /* 0x000000032000720c */ /* 0x000fe20003f06270 */
[----:B------:R-:W-:Y:S02]  /*20ce0*/  IMAD.MOV.U32 R13, RZ, RZ, R0 ;  /* 0x000000ffff0d7224 */ /* 0x000fe400078e0000 */
[----:B------:R-:W-:-:S10]  /*20cf0*/  IMAD.MOV.U32 R4, RZ, RZ, R14 ;  /* 0x000000ffff047224 */ /* 0x000fd400078e000e */
[----:B------:R-:W-:Y:S05]  /*20d00*/  WARPSYNC.COLLECTIVE R15, `(.L_x_2919) ;  /* 0x000000000f087348 */ /* 0x000fea0003c00000 */
[----:B------:R0:W1:Y:S02]  /*20d10*/  SHFL.IDX P6, R14, R13, R12, R11 ;  /* 0x0000000c0d0e7389 */ /* 0x00006400000c000b */
[----:B01----:R-:W-:Y:S01]  /*20d20*/  ENDCOLLECTIVE ;  /* 0x000000000000791b */ /* 0x003fe20003800000 */
.L_x_2919:
[----:B------:R-:W-:Y:S02]  /*20d30*/  IMAD.MOV.U32 R13, RZ, RZ, R2 ;  /* 0x000000ffff0d7224 */ /* 0x000fe400078e0002 */
[----:B------:R-:W-:Y:S02]  /*20d40*/  IMAD.MOV.U32 R12, RZ, RZ, 0x1 ;  /* 0x00000001ff0c7424 */ /* 0x000fe400078e00ff */
[----:B------:R-:W-:-:S07]  /*20d50*/  IMAD.MOV.U32 R5, RZ, RZ, R14 ;  /* 0x000000ffff057224 */ /* 0x000fce00078e000e */
[----:B------:R-:W-:Y:S05]  /*20d60*/  WARPSYNC.COLLECTIVE R15, `(.L_x_2920) ;  /* 0x000000000f087348 */ /* 0x000fea0003c00000 */
[----:B------:R0:W1:Y:S02]  /*20d70*/  SHFL.IDX P6, R14, R13, R12, R11 ;  /* 0x0000000c0d0e7389 */ /* 0x00006400000c000b */
[----:B01----:R-:W-:Y:S01]  /*20d80*/  ENDCOLLECTIVE ;  /* 0x000000000000791b */ /* 0x003fe20003800000 */
.L_x_2920:
        /* <DEDUP_REMOVED lines=15> */
.L_x_2921:
[----:B------:R-:W-:Y:S02]  /*20e80*/  IMAD.MOV.U32 R13, RZ, RZ, R2 ;  /* 0x000000ffff0d7224 */ /* 0x000fe400078e0002 */
[----:B------:R-:W-:Y:S01]  /*20e90*/  IMAD.MOV.U32 R12, RZ, RZ, 0x2 ;  /* 0x00000002ff0c7424 */ /* 0x000fe200078e00ff */
[----:B------:R-:W-:-:S07]  /*20ea0*/  MOV R5, R14 ;  /* 0x0000000e00057202 */ /* 0x000fce0000000f00 */
[----:B------:R-:W-:Y:S05]  /*20eb0*/  WARPSYNC.COLLECTIVE R15, `(.L_x_2922) ;  /* 0x000000000f087348 */ /* 0x000fea0003c00000 */
[----:B------:R0:W1:Y:S02]  /*20ec0*/  SHFL.IDX P6, R14, R13, R12, R11 ;  /* 0x0000000c0d0e7389 */ /* 0x00006400000c000b */
[----:B01----:R-:W-:Y:S01]  /*20ed0*/  ENDCOLLECTIVE ;  /* 0x000000000000791b */ /* 0x003fe20003800000 */
.L_x_2922:
        /* <DEDUP_REMOVED lines=16> */
.L_x_2923:
[----:B------:R-:W-:Y:S02]  /*20fe0*/  IMAD.MOV.U32 R13, RZ, RZ, R2 ;  /* 0x000000ffff0d7224 */ /* 0x000fe400078e0002 */
[----:B------:R-:W-:Y:S02]  /*20ff0*/  IMAD.MOV.U32 R12, RZ, RZ, 0x3 ;  /* 0x00000003ff0c7424 */ /* 0x000fe400078e00ff */
[----:B------:R-:W-:-:S07]  /*21000*/  IMAD.MOV.U32 R5, RZ, RZ, R14 ;  /* 0x000000ffff057224 */ /* 0x000fce00078e000e */
[----:B------:R-:W-:Y:S05]  /*21010*/  WARPSYNC.COLLECTIVE R15, `(.L_x_2924) ;  /* 0x000000000f087348 */ /* 0x000fea0003c00000 */
[----:B------:R0:W1:Y:S02]  /*21020*/  SHFL.IDX P6, R14, R13, R12, R11 ;  /* 0x0000000c0d0e7389 */ /* 0x00006400000c000b */
[----:B01----:R-:W-:Y:S01]  /*21030*/  ENDCOLLECTIVE ;  /* 0x000000000000791b */ /* 0x003fe20003800000 */
.L_x_2924:
        /* <DEDUP_REMOVED lines=14> */
.L_x_2925:
[----:B------:R-:W-:Y:S01]  /*21120*/  IMAD.MOV.U32 R0, RZ, RZ, R14 ;  /* 0x000000ffff007224 */ /* 0x000fe200078e000e */
[----:B------:R-:W-:Y:S06]  /*21130*/  BRA `(.L_x_2926) ;  /* 0xffffffb000d07947 */ /* 0x000fec000383ffff */
.L_x_2804:
[----:B0-----:R0:W1:Y:S02]  /*21140*/  SYNCS.PHASECHK.TRANS64.TRYWAIT P0, [R23+URZ+0x28c20], R0 ;  /* 0x028c2000170075a7 */ /* 0x001064000800017f */
[----:B-1----:R-:W-:Y:S05]  /*21150*/  @!P0 NANOSLEEP.SYNCS 0x989680 ;  /* 0x009896800000895d */ /* 0x002fea0003900000 */
[----:B------:R-:W1:Y:S02]  /*21160*/  @!P0 SYNCS.PHASECHK.TRANS64 P0, [R23+URZ+0x28c20], R0 ;  /* 0x028c2000170085a7 */ /* 0x000e64000800007f */
[----:B-1----:R-:W-:Y:S05]  /*21170*/  @!P0 BRA `(.L_x_2804) ;  /* 0xfffffffc00f08947 */ /* 0x002fea000383ffff */
[----:B------:R-:W-:Y:S05]  /*21180*/  BRA `(.L_x_2927) ;  /* 0xffffffb4002c7947 */ /* 0x000fea000383ffff */
.L_x_2807:
[----:B0-----:R0:W1:Y:S02]  /*21190*/  SYNCS.PHASECHK.TRANS64.TRYWAIT P0, [R27+URZ+0x28c60], R0 ;  /* 0x028c60001b0075a7 */ /* 0x001064000800017f */
[----:B-1----:R-:W-:Y:S05]  /*211a0*/  @!P0 NANOSLEEP.SYNCS 0x989680 ;  /* 0x009896800000895d */ /* 0x002fea0003900000 */
[----:B------:R-:W1:Y:S02]  /*211b0*/  @!P0 SYNCS.PHASECHK.TRANS64 P0, [R27+URZ+0x28c60], R0 ;  /* 0x028c60001b0085a7 */ /* 0x000e64000800007f */
[----:B-1----:R-:W-:Y:S05]  /*211c0*/  @!P0 BRA `(.L_x_2807) ;  /* 0xfffffffc00f08947 */ /* 0x002fea000383ffff */
[----:B------:R-:W-:Y:S05]  /*211d0*/  BRA `(.L_x_2928) ;  /* 0xffffffb4003c7947 */ /* 0x000fea000383ffff */
.L_x_2808:
        /* <DEDUP_REMOVED lines=8> */
.L_x_2930:
[----:B------:R-:W-:Y:S05]  /*21260*/  BSYNC B0 ;  /* 0x0000000000007941 */ /* 0x000fea0003800000 */
.L_x_2929:
        /* <DEDUP_REMOVED lines=15> */
.L_x_2931:
[----:B------:R-:W-:Y:S02]  /*21360*/  LOP3.LUT P2, RZ, R31, 0x10, RZ, 0xc0, !PT ;  /* 0x000000101fff7812 */ /* 0x000fe4000784c0ff */
[----:B------:R-:W-:Y:S01]  /*21370*/  MOV R13, R6 ;  /* 0x00000006000d7202 */ /* 0x000fe20000000f00 */
[----:B------:R-:W-:Y:S02]  /*21380*/  IMAD.MOV.U32 R12, RZ, RZ, 0x1 ;  /* 0x00000001ff0c7424 */ /* 0x000fe400078e00ff */
[----:B------:R-:W-:Y:S02]  /*21390*/  IMAD.SHL.U32 R7, R7, 0x8, RZ ;  /* 0x0000000807077824 */ /* 0x000fe400078e00ff */
[----:B------:R-:W-:-:S03]  /*213a0*/  IMAD.MOV.U32 R2, RZ, RZ, R14 ;  /* 0x000000ffff027224 */ /* 0x000fc600078e000e */
        /* <DEDUP_REMOVED lines=35> */
.L_x_2932:
[----:B------:R-:W-:Y:S02]  /*215e0*/  IMAD.MOV.U32 R13, RZ, RZ, R5 ;  /* 0x000000ffff0d7224 */ /* 0x000fe400078e0005 */
[----:B------:R-:W-:-:S07]  /*215f0*/  IMAD.MOV.U32 R3, RZ, RZ, R14 ;  /* 0x000000ffff037224 */ /* 0x000fce00078e000e */
[----:B------:R-:W-:Y:S05]  /*21600*/  WARPSYNC.COLLECTIVE R15, `(.L_x_2933) ;  /* 0x000000000f087348 */ /* 0x000fea0003c00000 */
[----:B------:R0:W1:Y:S02]  /*21610*/  SHFL.IDX P6, R14, R13, R12, R11 ;  /* 0x0000000c0d0e7389 */ /* 0x00006400000c000b */
[----:B01----:R-:W-:Y:S01]  /*21620*/  ENDCOLLECTIVE ;  /* 0x000000000000791b */ /* 0x003fe20003800000 */
.L_x_2933:
        /* <DEDUP_REMOVED lines=29> */
.L_x_2934:
[----:B------:R-:W-:Y:S02]  /*21800*/  IMAD.MOV.U32 R13, RZ, RZ, R5 ;  /* 0x000000ffff0d7224 */ /* 0x000fe400078e0005 */
[----:B------:R-:W-:-:S07]  /*21810*/  IMAD.MOV.U32 R7, RZ, RZ, R14 ;  /* 0x000000ffff077224 */ /* 0x000fce00078e000e */
[----:B------:R-:W-:Y:S05]  /*21820*/  WARPSYNC.COLLECTIVE R15, `(.L_x_2935) ;  /* 0x000000000f087348 */ /* 0x000fea0003c00000 */
[----:B------:R0:W1:Y:S02]  /*21830*/  SHFL.IDX P6, R14, R13, R12, R11 ;  /* 0x0000000c0d0e7389 */ /* 0x00006400000c000b */
[----:B01----:R-:W-:Y:S01]  /*21840*/  ENDCOLLECTIVE ;  /* 0x000000000000791b */ /* 0x003fe20003800000 */
.L_x_2935:
        /* <DEDUP_REMOVED lines=29> */
.L_x_2936:
[----:B------:R-:W-:Y:S01]  /*21a20*/  IMAD.MOV.U32 R13, RZ, RZ, R5 ;  /* 0x000000ffff0d7224 */ /* 0x000fe200078e0005 */
[----:B------:R-:W-:-:S07]  /*21a30*/  MOV R6, R14 ;  /* 0x0000000e00067202 */ /* 0x000fce0000000f00 */
[----:B------:R-:W-:Y:S05]  /*21a40*/  WARPSYNC.COLLECTIVE R15, `(.L_x_2937) ;  /* 0x000000000f087348 */ /* 0x000fea0003c00000 */
[----:B------:R0:W1:Y:S02]  /*21a50*/  SHFL.IDX P6, R14, R13, R12, R11 ;  /* 0x0000000c0d0e7389 */ /* 0x00006400000c000b */
[----:B01----:R-:W-:Y:S01]  /*21a60*/  ENDCOLLECTIVE ;  /* 0x000000000000791b */ /* 0x003fe20003800000 */
.L_x_2937:
[----:B------:R-:W-:Y:S01]  /*21a70*/  IMAD.MOV.U32 R2, RZ, RZ, R14 ;  /* 0x000000ffff027224 */ /* 0x000fe200078e000e */
[----:B------:R-:W-:Y:S06]  /*21a80*/  BRA `(.L_x_2938) ;  /* 0xffffffb000d47947 */ /* 0x000fec000383ffff */
.L_x_2815:
[----:B0-----:R0:W1:Y:S02]  /*21a90*/  SYNCS.PHASECHK.TRANS64.TRYWAIT P0, [R6+URZ+0x28c40], R17 ;  /* 0x028c4011060075a7 */ /* 0x001064000800017f */
[----:B-1----:R-:W-:Y:S05]  /*21aa0*/  @!P0 NANOSLEEP.SYNCS 0x989680 ;  /* 0x009896800000895d */ /* 0x002fea0003900000 */
[----:B------:R-:W1:Y:S02]  /*21ab0*/  @!P0 SYNCS.PHASECHK.TRANS64 P0, [R6+URZ+0x28c40], R17 ;  /* 0x028c4011060085a7 */ /* 0x000e64000800007f */
[----:B-1----:R-:W-:Y:S05]  /*21ac0*/  @!P0 BRA `(.L_x_2815) ;  /* 0xfffffffc00f08947 */ /* 0x002fea000383ffff */
[----:B------:R-:W-:Y:S05]  /*21ad0*/  BRA `(.L_x_2939) ;  /* 0xffffffb800647947 */ /* 0x000fea000383ffff */
.L_x_2816:
        /* <DEDUP_REMOVED lines=8> */
.L_x_2941:
[----:B------:R-:W-:Y:S05]  /*21b60*/  BSYNC B1 ;  /* 0x0000000000017941 */ /* 0x000fea0003800000 */
.L_x_2940:
        /* <DEDUP_REMOVED lines=9> */
.L_x_2942:
[----:B------:R-:W-:Y:S02]  /*21c00*/  IMAD.MOV.U32 R13, RZ, RZ, R27 ;  /* 0x000000ffff0d7224 */ /* 0x000fe400078e001b */
[----:B------:R-:W-:Y:S02]  /*21c10*/  IMAD.MOV.U32 R12, RZ, RZ, 0x1 ;  /* 0x00000001ff0c7424 */ /* 0x000fe400078e00ff */
[----:B------:R-:W-:-:S07]  /*21c20*/  IMAD.MOV.U32 R2, RZ, RZ, R14 ;  /* 0x000000ffff027224 */ /* 0x000fce00078e000e */
[----:B------:R-:W-:Y:S05]  /*21c30*/  WARPSYNC.COLLECTIVE R15, `(.L_x_2943) ;  /* 0x000000000f087348 */ /* 0x000fea0003c00000 */
[----:B------:R0:W1:Y:S02]  /*21c40*/  SHFL.IDX P6, R14, R13, R12, R11 ;  /* 0x0000000c0d0e7389 */ /* 0x00006400000c000b */
[----:B01----:R-:W-:Y:S01]  /*21c50*/  ENDCOLLECTIVE ;  /* 0x000000000000791b */ /* 0x003fe20003800000 */
.L_x_2943:
        /* <DEDUP_REMOVED lines=11> */
.L_x_2944:
[----:B------:R-:W-:Y:S02]  /*21d10*/  IMAD.MOV.U32 R13, RZ, RZ, R27 ;  /* 0x000000ffff0d7224 */ /* 0x000fe400078e001b */
[----:B------:R-:W-:Y:S02]  /*21d20*/  IMAD.MOV.U32 R12, RZ, RZ, 0x2 ;  /* 0x00000002ff0c7424 */ /* 0x000fe400078e00ff */
[----:B------:R-:W-:-:S07]  /*21d30*/  IMAD.MOV.U32 R2, RZ, RZ, R14 ;  /* 0x000000ffff027224 */ /* 0x000fce00078e000e */
[----:B------:R-:W-:Y:S05]  /*21d40*/  WARPSYNC.COLLECTIVE R15, `(.L_x_2945) ;  /* 0x000000000f087348 */ /* 0x000fea0003c00000 */
[----:B------:R0:W1:Y:S02]  /*21d50*/  SHFL.IDX P6, R14, R13, R12, R11 ;  /* 0x0000000c0d0e7389 */ /* 0x00006400000c000b */
[----:B01----:R-:W-:Y:S01]  /*21d60*/  ENDCOLLECTIVE ;  /* 0x000000000000791b */ /* 0x003fe20003800000 */
.L_x_2945:
        /* <DEDUP_REMOVED lines=11> */
.L_x_2946:
[----:B------:R-:W-:Y:S01]  /*21e20*/  IMAD.MOV.U32 R13, RZ, RZ, R27 ;  /* 0x000000ffff0d7224 */ /* 0x000fe200078e001b */
[----:B------:R-:W-:Y:S01]  /*21e30*/  MOV R12, 0x3 ;  /* 0x00000003000c7802 */ /* 0x000fe20000000f00 */
[----:B------:R-:W-:-:S07]  /*21e40*/  IMAD.MOV.U32 R2, RZ, RZ, R14 ;  /* 0x000000ffff027224 */ /* 0x000fce00078e000e */
[----:B------:R-:W-:Y:S05]  /*21e50*/  WARPSYNC.COLLECTIVE R15, `(.L_x_2947) ;  /* 0x000000000f087348 */ /* 0x000fea0003c00000 */
[----:B------:R0:W1:Y:S02]  /*21e60*/  SHFL.IDX P6, R14, R13, R12, R11 ;  /* 0x0000000c0d0e7389 */ /* 0x00006400000c000b */
[----:B01----:R-:W-:Y:S01]  /*21e70*/  ENDCOLLECTIVE ;  /* 0x000000000000791b */ /* 0x003fe20003800000 */
.L_x_2947:
        /* <DEDUP_REMOVED lines=11> */
.L_x_2948:
[----:B------:R-:W-:Y:S01]  /*21f30*/  IMAD.MOV.U32 R2, RZ, RZ, R14 ;  /* 0x000000ffff027224 */ /* 0x000fe200078e000e */
[----:B------:R-:W-:Y:S06]  /*21f40*/  BRA `(.L_x_2949) ;  /* 0xffffffb400f47947 */ /* 0x000fec000383ffff */
.L_x_2821:
[----:B---3--:R3:W4:Y:S02]  /*21f50*/  SYNCS.PHASECHK.TRANS64.TRYWAIT P0, [R6+URZ+0x28c60], R17 ;  /* 0x028c6011060075a7 */ /* 0x008724000800017f */
[----:B----4-:R-:W-:Y:S05]  /*21f60*/  @!P0 NANOSLEEP.SYNCS 0x989680 ;  /* 0x009896800000895d */ /* 0x010fea0003900000 */
[----:B------:R-:W4:Y:S02]  /*21f70*/  @!P0 SYNCS.PHASECHK.TRANS64 P0, [R6+URZ+0x28c60], R17 ;  /* 0x028c6011060085a7 */ /* 0x000f24000800007f */
[----:B----4-:R-:W-:Y:S05]  /*21f80*/  @!P0 BRA `(.L_x_2821) ;  /* 0xfffffffc00f08947 */ /* 0x010fea000383ffff */
[----:B------:R-:W-:Y:S05]  /*21f90*/  BRA `(.L_x_2950) ;  /* 0xffffffb800447947 */ /* 0x000fea000383ffff */
.L_x_2822:
        /* <DEDUP_REMOVED lines=8> */
.L_x_2952:
[----:B------:R-:W-:Y:S05]  /*22020*/  BSYNC B1 ;  /* 0x0000000000017941 */ /* 0x000fea0003800000 */
.L_x_2951:
        /* <DEDUP_REMOVED lines=13> */
.L_x_2953:
        /* <DEDUP_REMOVED lines=8> */
[----:B------:R-:W-:Y:S02]  /*22180*/  IADD3.X R3, RZ, R3, RZ, P0, !PT ;  /* 0x00000003ff037210 */ /* 0x000fe400007fe4ff */
[----:B------:R-:W-:-:S03]  /*22190*/  ISETP.NE.U32.AND P0, PT, R32, RZ, PT ;  /* 0x000000ff2000720c */ /* 0x000fc60003f05070 */
[----:B------:R-:W-:Y:S01]  /*221a0*/  @!PT LDS RZ, [RZ] ;  /* 0x00000000fffff984 */ /* 0x000fe20000000800 */
[----:B------:R-:W-:Y:S01]  /*221b0*/  @!PT LDS RZ, [RZ] ;  /* 0x00000000fffff984 */ /* 0x000fe20000000800 */
[----:B------:R-:W-:Y:S01]  /*221c0*/  @!PT LDS RZ, [RZ] ;  /* 0x00000000fffff984 */ /* 0x000fe20000000800 */
[----:B------:R0:W-:Y:S10]  /*221d0*/  LDGSTS.E.BYPASS.LTC128B.128 [R17+0x400], desc[UR42][R2.64], !P6 ;  /* 0x0040000002117fae */ /* 0x0001f4000f101d6a */
[----:B0-----:R-:W-:Y:S05]  /*221e0*/  WARPSYNC.COLLECTIVE R15, `(.L_x_2954) ;  /* 0x000000000f087348 */ /* 0x001fea0003c00000 */
[----:B------:R1:W2:Y:S02]  /*221f0*/  SHFL.IDX P6, R14, R13, R12, R11 ;  /* 0x0000000c0d0e7389 */ /* 0x0002a400000c000b */
[----:B012---:R-:W-:Y:S01]  /*22200*/  ENDCOLLECTIVE ;  /* 0x000000000000791b */ /* 0x007fe20003800000 */
.L_x_2954:
        /* <DEDUP_REMOVED lines=16> */
.L_x_2955:
        /* <DEDUP_REMOVED lines=19> */
.L_x_2956:
        /* <DEDUP_REMOVED lines=14> */
.L_x_2957:
        /* <DEDUP_REMOVED lines=16> */
.L_x_2958:
        /* <DEDUP_REMOVED lines=10> */
[----:B------:R-:W-:-:S07]  /*226c0*/  MOV R10, R14 ;  /* 0x0000000e000a7202 */ /* 0x000fce0000000f00 */
[----:B0-----:R-:W-:Y:S05]  /*226d0*/  WARPSYNC.COLLECTIVE R15, `(.L_x_2959) ;  /* 0x000000000f087348 */ /* 0x001fea0003c00000 */
[----:B------:R1:W2:Y:S02]  /*226e0*/  SHFL.IDX P6, R14, R13, R12, R11 ;  /* 0x0000000c0d0e7389 */ /* 0x0002a400000c000b */
[----:B012---:R-:W-:Y:S01]  /*226f0*/  ENDCOLLECTIVE ;  /* 0x000000000000791b */ /* 0x007fe20003800000 */
.L_x_2959:
[----:B------:R-:W-:Y:S05]  /*22700*/  BRA `(.L_x_2960) ;  /* 0xffffffb400b07947 */ /* 0x000fea000383ffff */
.L_x_2830:
        /* <DEDUP_REMOVED lines=8> */
.L_x_2962:
[----:B------:R-:W-:Y:S05]  /*22790*/  BSYNC B0 ;  /* 0x0000000000007941 */ /* 0x000fea0003800000 */
.L_x_2961:
        /* <DEDUP_REMOVED lines=9> */
.L_x_2963:
        /* <DEDUP_REMOVED lines=11> */
[C---:B------:R-:W-:Y:S02]  /*228e0*/  ISETP.GE.U32.AND P5, PT, R8.reuse, 0x10, PT ;  /* 0x000000100800780c */ /* 0x040fe40003fa6070 */
[----:B--2---:R-:W-:Y:S02]  /*228f0*/  @!P1 MOV R17, R2 ;  /* 0x0000000200119202 */ /* 0x004fe40000000f00 */
[----:B------:R-:W-:-:S03]  /*22900*/  ISETP.NE.AND P1, PT, R8, RZ, PT ;  /* 0x000000ff0800720c */ /* 0x000fc60003f25270 */
[----:B------:R-:W-:-:S10]  /*22910*/  IMAD.MOV.U32 R13, RZ, RZ, R17 ;  /* 0x000000ffff0d7224 */ /* 0x000fd400078e0011 */
[----:B------:R-:W-:Y:S05]  /*22920*/  WARPSYNC.COLLECTIVE R15, `(.L_x_2964) ;  /* 0x000000000f087348 */ /* 0x000fea0003c00000 */
[----:B------:R0:W1:Y:S02]  /*22930*/  SHFL.UP P6, R14, R13, R12, R11 ;  /* 0x0400000c0d0e7389 */ /* 0x00006400000c000b */
[----:B01----:R-:W-:Y:S01]  /*22940*/  ENDCOLLECTIVE ;  /* 0x000000000000791b */ /* 0x003fe20003800000 */
.L_x_2964:
[----:B------:R-:W-:Y:S01]  /*22950*/  IMAD.MOV.U32 R12, RZ, RZ, 0x2 ;  /* 0x00000002ff0c7424 */ /* 0x000fe200078e00ff */
[----:B------:R-:W-:-:S05]  /*22960*/  SEL R4, R14, RZ, P1 ;  /* 0x000000ff0e047207 */ /* 0x000fca0000800000 */
[----:B------:R-:W-:-:S04]  /*22970*/  IMAD.IADD R4, R17, 0x1, R4 ;  /* 0x0000000111047824 */ /* 0x000fc800078e0204 */
[----:B------:R-:W-:-:S07]  /*22980*/  IMAD.MOV.U32 R13, RZ, RZ, R4 ;  /* 0x000000ffff0d7224 */ /* 0x000fce00078e0004 */
[----:B------:R-:W-:Y:S05]  /*22990*/  WARPSYNC.COLLECTIVE R15, `(.L_x_2965) ;  /* 0x000000000f087348 */ /* 0x000fea0003c00000 */
[----:B------:R0:W1:Y:S02]  /*229a0*/  SHFL.UP P6, R14, R13, R12, R11 ;  /* 0x0400000c0d0e7389 */ /* 0x00006400000c000b */
[----:B01----:R-:W-:Y:S01]  /*229b0*/  ENDCOLLECTIVE ;  /* 0x000000000000791b */ /* 0x003fe20003800000 */
.L_x_2965:
[----:B------:R-:W-:Y:S01]  /*229c0*/  IMAD.MOV.U32 R12, RZ, RZ, 0x4 ;  /* 0x00000004ff0c7424 */ /* 0x000fe200078e00ff */
[----:B------:R-:W-:-:S05]  /*229d0*/  SEL R3, R14, RZ, P2 ;  /* 0x000000ff0e037207 */ /* 0x000fca0001000000 */
[----:B------:R-:W-:-:S04]  /*229e0*/  IMAD.IADD R6, R4, 0x1, R3 ;  /* 0x0000000104067824 */ /* 0x000fc800078e0203 */
[----:B------:R-:W-:-:S07]  /*229f0*/  IMAD.MOV.U32 R13, RZ, RZ, R6 ;  /* 0x000000ffff0d7224 */ /* 0x000fce00078e0006 */
[----:B------:R-:W-:Y:S05]  /*22a00*/  WARPSYNC.COLLECTIVE R15, `(.L_x_2966) ;  /* 0x000000000f087348 */ /* 0x000fea0003c00000 */
[----:B------:R0:W1:Y:S02]  /*22a10*/  SHFL.UP P6, R14, R13, R12, R11 ;  /* 0x0400000c0d0e7389 */ /* 0x00006400000c000b */
[----:B01----:R-:W-:Y:S01]  /*22a20*/  ENDCOLLECTIVE ;  /* 0x000000000000791b */ /* 0x003fe20003800000 */
.L_x_2966:
[----:B------:R-:W-:Y:S01]  /*22a30*/  IMAD.MOV.U32 R12, RZ, RZ, 0x8 ;  /* 0x00000008ff0c7424 */ /* 0x000fe200078e00ff */
[----:B------:R-:W-:-:S05]  /*22a40*/  SEL R3, R14, RZ, P3 ;  /* 0x000000ff0e037207 */ /* 0x000fca0001800000 */
[----:B------:R-:W-:-:S04]  /*22a50*/  IMAD.IADD R2, R6, 0x1, R3 ;  /* 0x0000000106027824 */ /* 0x000fc800078e0203 */
[----:B------:R-:W-:-:S07]  /*22a60*/  IMAD.MOV.U32 R13, RZ, RZ, R2 ;  /* 0x000000ffff0d7224 */ /* 0x000fce00078e0002 */
[----:B------:R-:W-:Y:S05]  /*22a70*/  WARPSYNC.COLLECTIVE R15, `(.L_x_2967) ;  /* 0x000000000f087348 */ /* 0x000fea0003c00000 */
[----:B------:R0:W1:Y:S02]  /*22a80*/  SHFL.UP P6, R14, R13, R12, R11 ;  /* 0x0400000c0d0e7389 */ /* 0x00006400000c000b */
[----:B01----:R-:W-:Y:S01]  /*22a90*/  ENDCOLLECTIVE ;  /* 0x000000000000791b */ /* 0x003fe20003800000 */
.L_x_2967:
[----:B------:R-:W-:Y:S02]  /*22aa0*/  MOV R12, 0x10 ;  /* 0x00000010000c7802 */ /* 0x000fe40000000f00 */
[----:B------:R-:W-:-:S05]  /*22ab0*/  SEL R3, R14, RZ, P4 ;  /* 0x000000ff0e037207 */ /* 0x000fca0002000000 */
[----:B------:R-:W-:-:S04]  /*22ac0*/  IMAD.IADD R3, R2, 0x1, R3 ;  /* 0x0000000102037824 */ /* 0x000fc800078e0203 */
[----:B------:R-:W-:-:S07]  /*22ad0*/  IMAD.MOV.U32 R13, RZ, RZ, R3 ;  /* 0x000000ffff0d7224 */ /* 0x000fce00078e0003 */
[----:B------:R-:W-:Y:S05]  /*22ae0*/  WARPSYNC.COLLECTIVE R15, `(.L_x_2968) ;  /* 0x000000000f087348 */ /* 0x000fea0003c00000 */
[----:B------:R0:W1:Y:S02]  /*22af0*/  SHFL.UP P6, R14, R13, R12, R11 ;  /* 0x0400000c0d0e7389 */ /* 0x00006400000c000b */
[----:B01----:R-:W-:Y:S01]  /*22b00*/  ENDCOLLECTIVE ;  /* 0x000000000000791b */ /* 0x003fe20003800000 */
.L_x_2968:
        /* <DEDUP_REMOVED lines=8> */
.L_x_2969:
[----:B------:R-:W-:Y:S05]  /*22b90*/  BRA `(.L_x_2970) ;  /* 0xffffffb800447947 */ /* 0x000fea000383ffff */
.L_x_2835:
        /* <DEDUP_REMOVED lines=8> */
.L_x_2972:
[----:B------:R-:W-:Y:S05]  /*22c20*/  BSYNC B0 ;  /* 0x0000000000007941 */ /* 0x000fea0003800000 */
.L_x_2971:
        /* <DEDUP_REMOVED lines=8> */
.L_x_2973:
[----:B------:R-:W-:Y:S01]  /*22cb0*/  IMAD.MOV.U32 R12, RZ, RZ, 0x4 ;  /* 0x00000004ff0c7424 */ /* 0x000fe200078e00ff */
[----:B------:R-:W-:-:S05]  /*22cc0*/  SEL R2, R14, RZ, P2 ;  /* 0x000000ff0e027207 */ /* 0x000fca0001000000 */
[----:B------:R-:W-:-:S05]  /*22cd0*/  IMAD.IADD R2, R13, 0x1, R2 ;  /* 0x000000010d027824 */ /* 0x000fca00078e0202 */
[----:B------:R-:W-:-:S07]  /*22ce0*/  MOV R13, R2 ;  /* 0x00000002000d7202 */ /* 0x000fce0000000f00 */
[----:B------:R-:W-:Y:S05]  /*22cf0*/  WARPSYNC.COLLECTIVE R15, `(.L_x_2974) ;  /* 0x000000000f087348 */ /* 0x000fea0003c00000 */
[----:B------:R0:W1:Y:S02]  /*22d00*/  SHFL.UP P6, R14, R13, R12, R11 ;  /* 0x0400000c0d0e7389 */ /* 0x00006400000c000b */
[----:B01----:R-:W-:Y:S01]  /*22d10*/  ENDCOLLECTIVE ;  /* 0x000000000000791b */ /* 0x003fe20003800000 */
.L_x_2974:
[----:B------:R-:W-:Y:S01]  /*22d20*/  IMAD.MOV.U32 R12, RZ, RZ, 0x8 ;  /* 0x00000008ff0c7424 */ /* 0x000fe200078e00ff */
[----:B------:R-:W-:-:S05]  /*22d30*/  SEL R3, R14, RZ, P3 ;  /* 0x000000ff0e037207 */ /* 0x000fca0001800000 */
[----:B------:R-:W-:-:S04]  /*22d40*/  IMAD.IADD R3, R2, 0x1, R3 ;  /* 0x0000000102037824 */ /* 0x000fc800078e0203 */
[----:B------:R-:W-:-:S07]  /*22d50*/  IMAD.MOV.U32 R13, RZ, RZ, R3 ;  /* 0x000000ffff0d7224 */ /* 0x000fce00078e0003 */
[----:B------:R-:W-:Y:S05]  /*22d60*/  WARPSYNC.COLLECTIVE R15, `(.L_x_2975) ;  /* 0x000000000f087348 */ /* 0x000fea0003c00000 */
[----:B------:R0:W1:Y:S02]  /*22d70*/  SHFL.UP P6, R14, R13, R12, R11 ;  /* 0x0400000c0d0e7389 */ /* 0x00006400000c000b */
[----:B01----:R-:W-:Y:S01]  /*22d80*/  ENDCOLLECTIVE ;  /* 0x000000000000791b */ /* 0x003fe20003800000 */
.L_x_2975:
[----:B------:R-:W-:Y:S01]  /*22d90*/  IMAD.MOV.U32 R12, RZ, RZ, 0x10 ;  /* 0x00000010ff0c7424 */ /* 0x000fe200078e00ff */
[----:B------:R-:W-:-:S05]  /*22da0*/  SEL R4, R14, RZ, P4 ;  /* 0x000000ff0e047207 */ /* 0x000fca0002000000 */
[----:B------:R-:W-:-:S04]  /*22db0*/  IMAD.IADD R4, R3, 0x1, R4 ;  /* 0x0000000103047824 */ /* 0x000fc800078e0204 */
[----:B------:R-:W-:-:S07]  /*22dc0*/  IMAD.MOV.U32 R13, RZ, RZ, R4 ;  /* 0x000000ffff0d7224 */ /* 0x000fce00078e0004 */
[----:B------:R-:W-:Y:S05]  /*22dd0*/  WARPSYNC.COLLECTIVE R15, `(.L_x_2976) ;  /* 0x000000000f087348 */ /* 0x000fea0003c00000 */
[----:B------:R0:W1:Y:S02]  /*22de0*/  SHFL.UP P6, R14, R13, R12, R11 ;  /* 0x0400000c0d0e7389 */ /* 0x00006400000c000b */
[----:B01----:R-:W-:Y:S01]  /*22df0*/  ENDCOLLECTIVE ;  /* 0x000000000000791b */ /* 0x003fe20003800000 */
.L_x_2976:
        /* <DEDUP_REMOVED lines=8> */
.L_x_2977:
[----:B------:R-:W-:Y:S05]  /*22e80*/  BRA `(.L_x_2978) ;  /* 0xffffffb800247947 */ /* 0x000fea000383ffff */
.L_x_2837:
[----:B------:R-:W-:Y:S01]  /*22e90*/  BSSY B0, `(.L_x_2979) ;  /* 0x0000006000007945 */ /* 0x000fe20003800000 */
[----:B------:R-:W-:Y:S01]  /*22ea0*/  PLOP3.LUT P6, PT, P6, PT, PT, 0x8, 0x0 ;  /* 0x000000000000781c */ /* 0x000fe200037ce170 */
[----:B------:R-:W-:-:S12]  /*22eb0*/  IMAD.MOV.U32 R15, RZ, RZ, -0x1 ;  /* 0xffffffffff0f7424 */ /* 0x000fd800078e00ff */
[----:B01----:R-:W-:Y:S05]  /*22ec0*/  WARPSYNC.COLLECTIVE R15, `(.L_x_2980) ;  /* 0x000000000f087348 */ /* 0x003fea0003c00000 */
[----:B------:R-:W-:Y:S01]  /*22ed0*/  VOTE.ANY R14, PT, P6 ;  /* 0x00000000000e7806 */ /* 0x000fe200030e0100 */
[----:B01----:R-:W-:Y:S06]  /*22ee0*/  ENDCOLLECTIVE ;  /* 0x000000000000791b */ /* 0x003fec0003800000 */
.L_x_2980:
[----:B------:R-:W-:Y:S05]  /*22ef0*/  BSYNC B0 ;  /* 0x0000000000007941 */ /* 0x000fea0003800000 */
.L_x_2979:
[----:B------:R-:W-:Y:S01]  /*22f00*/  IMAD.MOV.U32 R2, RZ, RZ, R14 ;  /* 0x000000ffff027224 */ /* 0x000fe200078e000e */
[----:B------:R-:W-:Y:S01]  /*22f10*/  MOV R13, R17 ;  /* 0x00000011000d7202 */ /* 0x000fe20000000f00 */
[----:B------:R-:W-:Y:S02]  /*22f20*/  IMAD.MOV.U32 R11, RZ, RZ, 0x1f ;  /* 0x0000001fff0b7424 */ /* 0x000fe400078e00ff */
[----:B------:R-:W0:Y:S01]  /*22f30*/  POPC R6, R2 ;  /* 0x0000000200067309 */ /* 0x000e220000000000 */
[----:B------:R-:W-:Y:S02]  /*22f40*/  IMAD.MOV.U32 R15, RZ, RZ, -0x1 ;  /* 0xffffffffff0f7424 */ /* 0x000fe400078e00ff */
[----:B0-----:R-:W-:-:S07]  /*22f50*/  IMAD.MOV.U32 R12, RZ, RZ, R6 ;  /* 0x000000ffff0c7224 */ /* 0x001fce00078e0006 */
[----:B------:R-:W-:Y:S05]  /*22f60*/  WARPSYNC.COLLECTIVE R15, `(.L_x_2981) ;  /* 0x000000000f087348 */ /* 0x000fea0003c00000 */
[----:B------:R0:W1:Y:S02]  /*22f70*/  SHFL.IDX P6, R14, R13, R12, R11 ;  /* 0x0000000c0d0e7389 */ /* 0x00006400000c000b */
[----:B01----:R-:W-:Y:S01]  /*22f80*/  ENDCOLLECTIVE ;  /* 0x000000000000791b */ /* 0x003fe20003800000 */
.L_x_2981:
[----:B------:R-:W-:Y:S01]  /*22f90*/  IMAD.MOV.U32 R17, RZ, RZ, R14 ;  /* 0x000000ffff117224 */ /* 0x000fe200078e000e */
[----:B------:R-:W-:Y:S06]  /*22fa0*/  BRA `(.L_x_2982) ;  /* 0xffffffb800147947 */ /* 0x000fec000383ffff */
.L_x_2839:
[----:B------:R-:W-:Y:S01]  /*22fb0*/  BSSY B0, `(.L_x_2983) ;  /* 0x0000007000007945 */ /* 0x000fe20003800000 */
[----:B------:R-:W-:Y:S02]  /*22fc0*/  IMAD.MOV.U32 R13, RZ, RZ, R3 ;  /* 0x000000ffff0d7224 */ /* 0x000fe400078e0003 */
[----:B------:R-:W-:Y:S02]  /*22fd0*/  IMAD.MOV.U32 R11, RZ, RZ, 0x1f ;  /* 0x0000001fff0b7424 */ /* 0x000fe400078e00ff */
[----:B------:R-:W-:-:S07]  /*22fe0*/  IMAD.MOV.U32 R15, RZ, RZ, -0x1 ;  /* 0xffffffffff0f7424 */ /* 0x000fce00078e00ff */
[----:B0123--:R-:W-:Y:S05]  /*22ff0*/  WARPSYNC.COLLECTIVE R15, `(.L_x_2984) ;  /* 0x000000000f087348 */ /* 0x00ffea0003c00000 */
[----:B------:R4:W0:Y:S02]  /*23000*/  SHFL.IDX P6, R14, R13, R12, R11 ;  /* 0x0000000c0d0e7389 */ /* 0x00082400000c000b */
[----:B01234-:R-:W-:Y:S01]  /*23010*/  ENDCOLLECTIVE ;  /* 0x000000000000791b */ /* 0x01ffe20003800000 */
.L_x_2984:
[----:B------:R-:W-:Y:S05]  /*23020*/  BSYNC B0 ;  /* 0x0000000000007941 */ /* 0x000fea0003800000 */
.L_x_2983:
[----:B------:R-:W-:Y:S05]  /*23030*/  BRA `(.L_x_2838) ;  /* 0xffffffb8000c7947 */ /* 0x000fea000383ffff */
.L_x_2843:
[----:B0-----:R0:W1:Y:S02]  /*23040*/  SYNCS.PHASECHK.TRANS64.TRYWAIT P0, [R4+URZ+0x28c20], R0 ;  /* 0x028c2000040075a7 */ /* 0x001064000800017f */
[----:B-1----:R-:W-:Y:S05]  /*23050*/  @!P0 NANOSLEEP.SYNCS 0x989680 ;  /* 0x009896800000895d */ /* 0x002fea0003900000 */
[----:B------:R-:W1:Y:S02]  /*23060*/  @!P0 SYNCS.PHASECHK.TRANS64 P0, [R4+URZ+0x28c20], R0 ;  /* 0x028c2000040085a7 */ /* 0x000e64000800007f */
[----:B-1----:R-:W-:Y:S05]  /*23070*/  @!P0 BRA `(.L_x_2843) ;  /* 0xfffffffc00f08947 */ /* 0x002fea000383ffff */
[----:B------:R-:W-:Y:S05]  /*23080*/  BRA `(.L_x_2985) ;  /* 0xffffffbc00847947 */ /* 0x000fea000383ffff */
.L_x_2844:
        /* <DEDUP_REMOVED lines=11> */
.L_x_2987:
[----:B------:R-:W-:Y:S05]  /*23140*/  BSYNC B0 ;  /* 0x0000000000007941 */ /* 0x000fea0003800000 */
.L_x_2986:
[----:B------:R-:W-:Y:S05]  /*23150*/  BRA `(.L_x_2988) ;  /* 0xffffffbc006c7947 */ /* 0x000fea000383ffff */
.L_x_2845:
[----:B------:R-:W-:Y:S01]  /*23160*/  BSSY B0, `(.L_x_2989) ;  /* 0x0000006000007945 */ /* 0x000fe20003800000 */
[----:B------:R-:W-:-:S07]  /*23170*/  IMAD.MOV.U32 R15, RZ, RZ, -0x1 ;  /* 0xffffffffff0f7424 */ /* 0x000fce00078e00ff */
[----:B0-234-:R-:W-:Y:S05]  /*23180*/  WARPSYNC.COLLECTIVE R15, `(.L_x_2990) ;  /* 0x000000000f0c7348 */ /* 0x01dfea0003c00000 */
[----:B------:R-:W-:Y:S02]  /*23190*/  ELECT P6, UR62, PT ;  /* 0x00000000003e782f */ /* 0x000fe400038c0000 */
[----:B------:R-:W-:Y:S01]  /*231a0*/  MOV R14, UR62 ;  /* 0x0000003e000e7c02 */ /* 0x000fe20008000f00 */
[----:B0-234-:R-:W-:Y:S10]  /*231b0*/  ENDCOLLECTIVE ;  /* 0x000000000000791b */ /* 0x01dff40003800000 */
.L_x_2990:
[----:B------:R-:W-:Y:S05]  /*231c0*/  BSYNC B0 ;  /* 0x0000000000007941 */ /* 0x000fea0003800000 */
.L_x_2989:
[----:B------:R-:W-:Y:S05]  /*231d0*/  BRA `(.L_x_2991) ;  /* 0xffffffbc00607947 */ /* 0x000fea000383ffff */
.L_x_2847:
[----:B0-----:R0:W1:Y:S02]  /*231e0*/  SYNCS.PHASECHK.TRANS64.TRYWAIT P1, [R5+URZ+0x28c40], R0 ;  /* 0x028c4000050075a7 */ /* 0x001064000802017f */
[----:B-1----:R-:W-:Y:S05]  /*231f0*/  @!P1 NANOSLEEP.SYNCS 0x989680 ;  /* 0x009896800000995d */ /* 0x002fea0003900000 */
[----:B------:R-:W1:Y:S02]  /*23200*/  @!P1 SYNCS.PHASECHK.TRANS64 P1, [R5+URZ+0x28c40], R0 ;  /* 0x028c4000050095a7 */ /* 0x000e64000802007f */
[----:B-1----:R-:W-:Y:S05]  /*23210*/  @!P1 BRA `(.L_x_2847) ;  /* 0xfffffffc00f09947 */ /* 0x002fea000383ffff */
[----:B------:R-:W-:Y:S05]  /*23220*/  BRA `(.L_x_2992) ;  /* 0xffffffbc00807947 */ /* 0x000fea000383ffff */
.L_x_2849:
[----:B-1----:R1:W0:Y:S02]  /*23230*/  SYNCS.PHASECHK.TRANS64.TRYWAIT P1, [R25+URZ+0x28c40], R2 ;  /* 0x028c4002190075a7 */ /* 0x002224000802017f */
[----:B0-----:R-:W-:Y:S05]  /*23240*/  @!P1 NANOSLEEP.SYNCS 0x989680 ;  /* 0x009896800000995d */ /* 0x001fea0003900000 */
[----:B------:R-:W0:Y:S02]  /*23250*/  @!P1 SYNCS.PHASECHK.TRANS64 P1, [R25+URZ+0x28c40], R2 ;  /* 0x028c4002190095a7 */ /* 0x000e24000802007f */
[----:B0-----:R-:W-:Y:S05]  /*23260*/  @!P1 BRA `(.L_x_2849) ;  /* 0xfffffffc00f09947 */ /* 0x001fea000383ffff */
[----:B------:R-:W-:Y:S05]  /*23270*/  BRA `(.L_x_2993) ;  /* 0xffffffbc008c7947 */ /* 0x000fea000383ffff */
.L_x_2851:
[----:B------:R0:W0:Y:S02]  /*23280*/  SYNCS.PHASECHK.TRANS64.TRYWAIT P1, [R5+URZ+0x28c60], R0 ;  /* 0x028c6000050075a7 */ /* 0x000024000802017f */
[----:B0-----:R-:W-:Y:S05]  /*23290*/  @!P1 NANOSLEEP.SYNCS 0x989680 ;  /* 0x009896800000995d */ /* 0x001fea0003900000 */
[----:B------:R-:W0:Y:S02]  /*232a0*/  @!P1 SYNCS.PHASECHK.TRANS64 P1, [R5+URZ+0x28c60], R0 ;  /* 0x028c6000050095a7 */ /* 0x000e24000802007f */
[----:B0-----:R-:W-:Y:S05]  /*232b0*/  @!P1 BRA `(.L_x_2851) ;  /* 0xfffffffc00f09947 */ /* 0x001fea000383ffff */
[----:B------:R-:W-:Y:S05]  /*232c0*/  BRA `(.L_x_2994) ;  /* 0xffffffbc00887947 */ /* 0x000fea000383ffff */
.L_x_2995:
        /* <DEDUP_REMOVED lines=11> */
.L_x_5642:


//--------------------- .text._ZN7cutlass13device_kernelIN5flash11enable_sm90INS1_16FlashAttnFwdSm90INS1_25CollectiveMainloopFwdSm90ILi2EN4cute5tupleIJNS5_1CILi1EEES8_S8_EEENS6_IJNS7_ILi64EEESA_SA_EEELi512ENS_6half_tEfNS_4arch4Sm90ELb0ELb1ELb0ELb1ELb1ELb0ELb1ELb0ELb0ELb1ELb0ELb0EEENS1_21CollectiveEpilogueFwdINS6_IJSA_NS7_ILi512EEESA_EEES9_SC_SE_Li256ELb1ELb1ELb0ELb0EEENS1_36VarlenDynamicPersistentTileSchedulerILi64ELi64ELi256ELi128ELb0ELb1ELb1ELb1ELb0ELb1EEEEEEEEEvNT_6ParamsE --------------------------
	.section	.text._ZN7cutlass13device_kernelIN5flash11enable_sm90INS1_16FlashAttnFwdSm90INS1_25CollectiveMainloopFwdSm90ILi2EN4cute5tupleIJNS5_1CILi1EEES8_S8_EEENS6_IJNS7_ILi64EEESA_SA_EEELi512ENS_6half_tEfNS_4arch4Sm90ELb0ELb1ELb0ELb1ELb1ELb0ELb1ELb0ELb0ELb1ELb0ELb0EEENS1_21CollectiveEpilogueFwdINS6_IJSA_NS7_ILi512EEESA_EEES9_SC_SE_Li256ELb1ELb1ELb0ELb0EEENS1_36VarlenDynamicPersistentTileSchedulerILi64ELi64ELi256ELi128ELb0ELb1ELb1ELb1ELb0ELb1EEEEEEEEEvNT_6ParamsE,"ax",@progbits
	.align	128
.text._ZN7cutlass13device_kernelIN5flash11enable_sm90INS1_16FlashAttnFwdSm90INS1_25CollectiveMainloopFwdSm90ILi2EN4cute5tupleIJNS5_1CILi1EEES8_S8_EEENS6_IJNS7_ILi64EEESA_SA_EEELi512ENS_6half_tEfNS_4arch4Sm90ELb0ELb1ELb0ELb1ELb1ELb0ELb1ELb0ELb0ELb1ELb0ELb0EEENS1_21CollectiveEpilogueFwdINS6_IJSA_NS7_ILi512EEESA_EEES9_SC_SE_Li256ELb1ELb1ELb0ELb0EEENS1_36VarlenDynamicPersistentTileSchedulerILi64ELi64ELi256ELi128ELb0ELb1ELb1ELb1ELb0ELb1EEEEEEEEEvNT_6ParamsE:
        .type           _ZN7cutlass13device_kernelIN5flash11enable_sm90INS1_16FlashAttnFwdSm90INS1_25CollectiveMainloopFwdSm90ILi2EN4cute5tupleIJNS5_1CILi1EEES8_S8_EEENS6_IJNS7_ILi64EEESA_SA_EEELi512ENS_6half_tEfNS_4arch4Sm90ELb0ELb1ELb0ELb1ELb1ELb0ELb1ELb0ELb0ELb1ELb0ELb0EEENS1_21CollectiveEpilogueFwdINS6_IJSA_NS7_ILi512EEESA_EEES9_SC_SE_Li256ELb1ELb1ELb0ELb0EEENS1_36VarlenDynamicPersistentTileSchedulerILi64ELi64ELi256ELi128ELb0ELb1ELb1ELb1ELb0ELb1EEEEEEEEEvNT_6ParamsE,@function
        .size           _ZN7cutlass13device_kernelIN5flash11enable_sm90INS1_16FlashAttnFwdSm90INS1_25CollectiveMainloopFwdSm90ILi2EN4cute5tupleIJNS5_1CILi1EEES8_S8_EEENS6_IJNS7_ILi64EEESA_SA_EEELi512ENS_6half_tEfNS_4arch4Sm90ELb0ELb1ELb0ELb1ELb1ELb0ELb1ELb0ELb0ELb1ELb0ELb0EEENS1_21CollectiveEpilogueFwdINS6_IJSA_NS7_ILi512EEESA_EEES9_SC_SE_Li256ELb1ELb1ELb0ELb0EEENS1_36VarlenDynamicPersistentTileSchedulerILi64ELi64ELi256ELi128ELb0ELb1ELb1ELb1ELb0ELb1EEEEEEEEEvNT_6ParamsE,(.L_x_5643 - _ZN7cutlass13device_kernelIN5flash11enable_sm90INS1_16FlashAttnFwdSm90INS1_25CollectiveMainloopFwdSm90ILi2EN4cute5tupleIJNS5_1CILi1EEES8_S8_EEENS6_IJNS7_ILi64EEESA_SA_EEELi512ENS_6half_tEfNS_4arch4Sm90ELb0ELb1ELb0ELb1ELb1ELb0ELb1ELb0ELb0ELb1ELb0ELb0EEENS1_21CollectiveEpilogueFwdINS6_IJSA_NS7_ILi512EEESA_EEES9_SC_SE_Li256ELb1ELb1ELb0ELb0EEENS1_36VarlenDynamicPersistentTileSchedulerILi64ELi64ELi256ELi128ELb0ELb1ELb1ELb1ELb0ELb1EEEEEEEEEvNT_6ParamsE)
        .other          _ZN7cutlass13device_kernelIN5flash11enable_sm90INS1_16FlashAttnFwdSm90INS1_25CollectiveMainloopFwdSm90ILi2EN4cute5tupleIJNS5_1CILi1EEES8_S8_EEENS6_IJNS7_ILi64EEESA_SA_EEELi512ENS_6half_tEfNS_4arch4Sm90ELb0ELb1ELb0ELb1ELb1ELb0ELb1ELb0ELb0ELb1ELb0ELb0EEENS1_21CollectiveEpilogueFwdINS6_IJSA_NS7_ILi512EEESA_EEES9_SC_SE_Li256ELb1ELb1ELb0ELb0EEENS1_36VarlenDynamicPersistentTileSchedulerILi64ELi64ELi256ELi128ELb0ELb1ELb1ELb1ELb0ELb1EEEEEEEEEvNT_6ParamsE,@"STO_CUDA_ENTRY STV_DEFAULT"
_ZN7cutlass13device_kernelIN5flash11enable_sm90INS1_16FlashAttnFwdSm90INS1_25CollectiveMainloopFwdSm90ILi2EN4cute5tupleIJNS5_1CILi1EEES8_S8_EEENS6_IJNS7_ILi64EEESA_SA_EEELi512ENS_6half_tEfNS_4arch4Sm90ELb0ELb1ELb0ELb1ELb1ELb0ELb1ELb0ELb0ELb1ELb0ELb0EEENS1_21CollectiveEpilogueFwdINS6_IJSA_NS7_ILi512EEESA_EEES9_SC_SE_Li256ELb1ELb1ELb0ELb0EEENS1_36VarlenDynamicPersistentTileSchedulerILi64ELi64ELi256ELi128ELb0ELb1ELb1ELb1ELb0ELb1EEEEEEEEEvNT_6ParamsE:
        /* <DEDUP_REMOVED lines=44> */
.L_x_2996:
        /* <DEDUP_REMOVED lines=22> */
.L_x_2997:
        /* <DEDUP_REMOVED lines=18> */
.L_x_2998:
        /* <DEDUP_REMOVED lines=22> */
.L_x_2999:
        /* <DEDUP_REMOVED lines=22> */
.L_x_3000:
[----:B------:R-:W-:Y:S01]  /*0800*/  IMAD.MOV.U32 R3, RZ, RZ, 0x1 ;  /* 0x00000001ff037424 */ /* 0x000fe200078e00ff */
[----:B------:R-:W-:Y:S01]  /*0810*/  ISETP.NE.AND P0, PT, R4, RZ, PT ;  /* 0x000000ff0400720c */ /* 0x000fe20003f05270 */
[----:B------:R-:W-:Y:S01]  /*0820*/  NOP ;  /* 0x0000000000007918 */ /* 0x000fe20000000000 */
[----:B------:R-:W-:Y:S02]  /*0830*/  ULDC.64 UR40, c[0x0][0x208] ;  /* 0x0000820000287ab9 */ /* 0x000fe40000000a00 */
[----:B------:R-:W-:-:S05]  /*0840*/  SEL R3, R3, 0x2, !P0 ;  /* 0x0000000203037807 */ /* 0x000fca0004000000 */
[----:B------:R0:W-:Y:S02]  /*0850*/  STL [R1], R3 ;  /* 0x0000000301007387 */ /* 0x0001e40000100800 */
[----:B01234-:R-:W-:Y:S06]  /*0860*/  BAR.SYNC.DEFER_BLOCKING 0x0 ;  /* 0x0000000000007b1d */ /* 0x01ffec0000010000 */
[----:B------:R-:W-:Y:S05]  /*0870*/  @!P0 BRA `(.L_x_3001) ;  /* 0x0000013000688947 */ /* 0x000fea0003800000 */
.L_x_3002:
        /* <DEDUP_REMOVED lines=18> */
[----:B------:R-:W2:Y:S01]  /*09a0*/  LDL.LU R18, [R1] ;  /* 0x0000000001127983 */ /* 0x000ea20000300800 */
[----:B------:R-:W-:Y:S01]  /*09b0*/  VIADD R208, R0, 0xffffff80 ;  /* 0xffffff8000d07836 */ /* 0x000fe20000000000 */
[----:B------:R-:W-:Y:S01]  /*09c0*/  UMOV UR36, URZ ;  /* 0x0000003f00247c82 */ /* 0x000fe20008000000 */
[----:B------:R-:W-:Y:S02]  /*09d0*/  IMAD.MOV.U32 R188, RZ, RZ, 0x40 ;  /* 0x00000040ffbc7424 */ /* 0x000fe400078e00ff */
[----:B------:R-:W-:Y:S01]  /*09e0*/  IMAD.MOV.U32 R202, RZ, RZ, RZ ;  /* 0x000000ffffca7224 */ /* 0x000fe200078e00ff */
[----:B------:R-:W-:-:S04]  /*09f0*/  SHF.R.S32.HI R3, RZ, 0x1f, R208 ;  /* 0x0000001fff037819 */ /* 0x000fc800000114d0 */
[CC--:B------:R-:W-:Y:S02]  /*0a00*/  LEA.HI R0, R3.reuse, R208.reuse, RZ, 0x4 ;  /* 0x000000d003007211 */ /* 0x0c0fe400078f20ff */
[-C--:B------:R-:W-:Y:S02]  /*0a10*/  LEA.HI R9, R3, R208.reuse, RZ, 0x2 ;  /* 0x000000d003097211 */ /* 0x080fe400078f10ff */
[----:B------:R-:W-:Y:S02]  /*0a20*/  SHF.R.S32.HI R5, RZ, 0x4, R0 ;  /* 0x00000004ff057819 */ /* 0x000fe40000011400 */
[----:B------:R-:W-:Y:S02]  /*0a30*/  LOP3.LUT R11, R9, 0xfffffffc, RZ, 0xc0, !PT ;  /* 0xfffffffc090b7812 */ /* 0x000fe400078ec0ff */
[----:B------:R-:W-:Y:S02]  /*0a40*/  LEA.HI R2, R0, R5, RZ, 0x1 ;  /* 0x0000000500027211 */ /* 0x000fe400078f08ff */
[----:B------:R-:W-:Y:S01]  /*0a50*/  LEA.HI R8, R3, R208, RZ, 0x7 ;  /* 0x000000d003087211 */ /* 0x000fe200078f38ff */
[----:B------:R-:W-:Y:S01]  /*0a60*/  IMAD.IADD R12, R208, 0x1, -R11 ;  /* 0x00000001d00c7824 */ /* 0x000fe200078e0a0b */
[----:B------:R-:W-:-:S02]  /*0a70*/  LOP3.LUT R4, R2, 0x1ffffffe, RZ, 0xc0, !PT ;  /* 0x1ffffffe02047812 */ /* 0x000fc400078ec0ff */
[----:B------:R-:W-:Y:S02]  /*0a80*/  LEA.HI R2, R3, R208, RZ, 0x5 ;  /* 0x000000d003027211 */ /* 0x000fe400078f28ff */
[----:B------:R-:W-:Y:S01]  /*0a90*/  LOP3.LUT R9, R8, 0xffffff80, RZ, 0xc0, !PT ;  /* 0xffffff8008097812 */ /* 0x000fe200078ec0ff */
[----:B------:R-:W-:Y:S01]  /*0aa0*/  IMAD.IADD R6, R5, 0x1, -R4 ;  /* 0x0000000105067824 */ /* 0x000fe200078e0a04 */
[----:B------:R-:W-:Y:S02]  /*0ab0*/  LOP3.LUT R5, R0, 0xfffffff0, RZ, 0xc0, !PT ;  /* 0xfffffff000057812 */ /* 0x000fe400078ec0ff */
[--C-:B------:R-:W-:Y:S01]  /*0ac0*/  SHF.R.S32.HI R4, RZ, 0x5, R2.reuse ;  /* 0x00000005ff047819 */ /* 0x100fe20000011402 */
[C---:B------:R-:W-:Y:S01]  /*0ad0*/  IMAD.IADD R9, R208.reuse, 0x1, -R9 ;  /* 0x00000001d0097824 */ /* 0x040fe200078e0a09 */
[----:B------:R-:W-:Y:S01]  /*0ae0*/  SHF.R.S32.HI R7, RZ, 0x1f, R2 ;  /* 0x0000001fff077819 */ /* 0x000fe20000011402 */
[----:B------:R-:W-:Y:S01]  /*0af0*/  IMAD.IADD R0, R208, 0x1, -R5 ;  /* 0x00000001d0007824 */ /* 0x000fe200078e0a05 */
[----:B------:R-:W-:Y:S01]  /*0b00*/  LEA.HI R11, R12, R12, RZ, 0x1 ;  /* 0x0000000c0c0b7211 */ /* 0x000fe200078f08ff */
[----:B------:R-:W-:Y:S01]  /*0b10*/  IMAD.SHL.U32 R6, R6, 0x8, RZ ;  /* 0x0000000806067824 */ /* 0x000fe200078e00ff */
[----:B------:R-:W-:-:S02]  /*0b20*/  LEA.HI R7, R7, R4, RZ, 0x2 ;  /* 0x0000000407077211 */ /* 0x000fc400078f10ff */
[----:B------:R-:W-:Y:S02]  /*0b30*/  SHF.R.S32.HI R5, RZ, 0x1f, R0 ;  /* 0x0000001fff057819 */ /* 0x000fe40000011400 */
[----:B------:R-:W-:Y:S02]  /*0b40*/  SHF.R.S32.HI R203, RZ, 0x7, R8 ;  /* 0x00000007ffcb7819 */ /* 0x000fe40000011408 */
[----:B------:R-:W-:Y:S02]  /*0b50*/  LEA.HI R10, R5, R0, RZ, 0x3 ;  /* 0x00000000050a7211 */ /* 0x000fe400078f18ff */
[----:B------:R-:W-:Y:S01]  /*0b60*/  LOP3.LUT R7, R7, 0x3ffffc, RZ, 0xc0, !PT ;  /* 0x003ffffc07077812 */ /* 0x000fe200078ec0ff */
[----:B------:R-:W-:Y:S01]  /*0b70*/  IMAD R16, R203, 0x100, R0 ;  /* 0x00000100cb107824 */ /* 0x000fe200078e0200 */
[----:B------:R-:W-:Y:S02]  /*0b80*/  LOP3.LUT R17, R11, 0x1ffffffe, RZ, 0xc0, !PT ;  /* 0x1ffffffe0b117812 */ /* 0x000fe400078ec0ff */
[----:B------:R-:W-:Y:S01]  /*0b90*/  LOP3.LUT R11, R10, 0xfffffff8, RZ, 0xc0, !PT ;  /* 0xfffffff80a0b7812 */ /* 0x000fe200078ec0ff */
[----:B------:R-:W-:Y:S01]  /*0ba0*/  IMAD.IADD R7, R4, 0x1, -R7 ;  /* 0x0000000104077824 */ /* 0x000fe200078e0a07 */
[----:B------:R-:W-:Y:S01]  /*0bb0*/  SHF.R.S32.HI R2, RZ, 0x1f, R9 ;  /* 0x0000001fff027819 */ /* 0x000fe20000011409 */
[----:B------:R-:W-:Y:S01]  /*0bc0*/  IMAD.IADD R17, R12, 0x1, -R17 ;  /* 0x000000010c117824 */ /* 0x000fe200078e0a11 */
[----:B------:R-:W-:Y:S01]  /*0bd0*/  LEA.HI R3, R3, R208, RZ, 0x3 ;  /* 0x000000d003037211 */ /* 0x000fe200078f18ff */
[----:B------:R-:W-:Y:S01]  /*0be0*/  IMAD.IADD R11, R0, 0x1, -R11 ;  /* 0x00000001000b7824 */ /* 0x000fe200078e0a0b */
[CC--:B------:R-:W-:Y:S01]  /*0bf0*/  LEA.HI R5, R2.reuse, R9.reuse, RZ, 0x2 ;  /* 0x0000000902057211 */ /* 0x0c0fe200078f10ff */
[----:B------:R-:W-:Y:S01]  /*0c00*/  IMAD R207, R7, 0x10, R16 ;  /* 0x0000001007cf7824 */ /* 0x000fe200078e0210 */
[----:B------:R-:W-:Y:S01]  /*0c10*/  LEA.HI R2, R2, R9, RZ, 0x5 ;  /* 0x0000000902027211 */ /* 0x000fe200078f28ff */
[----:B------:R-:W-:Y:S01]  /*0c20*/  IMAD.SHL.U32 R7, R11, 0x40, RZ ;  /* 0x000000400b077824 */ /* 0x000fe200078e00ff */
[----:B------:R-:W-:Y:S01]  /*0c30*/  LOP3.LUT R12, R5, 0x7ffffffc, RZ, 0xc0, !PT ;  /* 0x7ffffffc050c7812 */ /* 0x000fe200078ec0ff */
[----:B------:R-:W-:Y:S01]  /*0c40*/  IMAD.SHL.U32 R10, R10, 0x40, RZ ;  /* 0x000000400a0a7824 */ /* 0x000fe200078e00ff */
[----:B------:R-:W-:Y:S01]  /*0c50*/  SHF.R.S32.HI R0, RZ, 0x2, R5 ;  /* 0x00000002ff007819 */ /* 0x000fe20000011405 */
[----:B------:R-:W-:Y:S01]  /*0c60*/  IMAD.U32 R207, R207, 0x40, R6 ;  /* 0x00000040cfcf7824 */ /* 0x000fe200078e0006 */
[----:B------:R-:W-:Y:S01]  /*0c70*/  LOP3.LUT R7, R7, 0x1c0, RZ, 0xc0, !PT ;  /* 0x000001c007077812 */ /* 0x000fe200078ec0ff */
[----:B------:R-:W-:Y:S01]  /*0c80*/  IMAD.IADD R12, R9, 0x1, -R12 ;  /* 0x00000001090c7824 */ /* 0x000fe200078e0a0c */
[----:B------:R-:W-:-:S02]  /*0c90*/  LOP3.LUT R9, R10, 0x7ffffe00, RZ, 0xc0, !PT ;  /* 0x7ffffe000a097812 */ /* 0x000fc400078ec0ff */
[----:B------:R-:W-:Y:S01]  /*0ca0*/  LOP3.LUT R6, R7, 0x8, R6, 0xf8, !PT ;  /* 0x0000000807067812 */ /* 0x000fe200078ef806 */
[----:B------:R-:W-:Y:S01]  /*0cb0*/  IMAD.SHL.U32 R19, R12, 0x2, RZ ;  /* 0x000000020c137824 */ /* 0x000fe200078e00ff */
[----:B------:R-:W-:Y:S01]  /*0cc0*/  SHF.R.U32.HI R7, RZ, 0x3, R7 ;  /* 0x00000003ff077819 */ /* 0x000fe20000011607 */
[----:B------:R-:W-:Y:S01]  /*0cd0*/  IMAD R9, R4, 0x400, R9 ;  /* 0x0000040004097824 */ /* 0x000fe200078e0209 */
[----:B------:R-:W-:Y:S02]  /*0ce0*/  SHF.R.S32.HI R5, RZ, 0x1f, R5 ;  /* 0x0000001fff057819 */ /* 0x000fe40000011405 */
[----:B------:R-:W-:Y:S01]  /*0cf0*/  LOP3.LUT R6, R6, R7, RZ, 0x3c, !PT ;  /* 0x0000000706067212 */ /* 0x000fe200078e3cff */
[----:B------:R-:W-:Y:S01]  /*0d00*/  IMAD.MOV.U32 R7, RZ, RZ, R15 ;  /* 0x000000ffff077224 */ /* 0x000fe200078e000f */
[----:B------:R-:W-:Y:S02]  /*0d10*/  R2P PR, R11, 0x6 ;  /* 0x000000060b007804 */ /* 0x000fe40000000000 */
[----:B------:R-:W-:Y:S01]  /*0d20*/  LOP3.LUT R11, R3, 0xfffffff8, RZ, 0xc0, !PT ;  /* 0xfffffff8030b7812 */ /* 0x000fe200078ec0ff */
[----:B------:R-:W-:Y:S01]  /*0d30*/  IMAD.IADD R9, R9, 0x1, R6 ;  /* 0x0000000109097824 */ /* 0x000fe200078e0206 */
[----:B------:R-:W-:Y:S01]  /*0d40*/  LEA.HI R5, R5, R0, RZ, 0x3 ;  /* 0x0000000005057211 */ /* 0x000fe200078f18ff */
[----:B------:R-:W-:Y:S01]  /*0d50*/  IMAD.MOV.U32 R6, RZ, RZ, R14 ;  /* 0x000000ffff067224 */ /* 0x000fe200078e000e */
[----:B------:R-:W-:Y:S01]  /*0d60*/  LEA.HI R8, R8, R203, RZ, 0x1 ;  /* 0x000000cb08087211 */ /* 0x000fe200078f08ff */
[----:B------:R-:W-:Y:S01]  /*0d70*/  IMAD.IADD R200, R208, 0x1, -R11 ;  /* 0x00000001d0c87824 */ /* 0x000fe200078e0a0b */
[----:B------:R-:W-:-:S02]  /*0d80*/  LOP3.LUT R5, R5, 0xfffffff8, RZ, 0xc0, !PT ;  /* 0xfffffff805057812 */ /* 0x000fc400078ec0ff */
[----:B------:R-:W-:Y:S01]  /*0d90*/  LEA R186, R9, UR38, 0x1 ;  /* 0x0000002609ba7c11 */ /* 0x000fe2000f8e08ff */
[----:B------:R-:W-:Y:S01]  /*0da0*/  IMAD.SHL.U32 R190, R200, 0x8, RZ ;  /* 0x00000008c8be7824 */ /* 0x000fe200078e00ff */
[----:B------:R-:W-:Y:S01]  /*0db0*/  SHF.R.S32.HI R2, RZ, 0x5, R2 ;  /* 0x00000005ff027819 */ /* 0x000fe20000011402 */
[----:B------:R-:W-:Y:S01]  /*0dc0*/  IMAD.IADD R5, R0, 0x1, -R5 ;  /* 0x0000000100057824 */ /* 0x000fe200078e0a05 */
[----:B------:R-:W-:Y:S01]  /*0dd0*/  LOP3.LUT R8, R8, 0xfffffe, RZ, 0xc0, !PT ;  /* 0x00fffffe08087812 */ /* 0x000fe200078ec0ff */
[----:B------:R-:W-:Y:S01]  /*0de0*/  VIADD R189, R186, 0x36400 ;  /* 0x00036400babd7836 */ /* 0x000fe20000000000 */
[----:B------:R-:W-:Y:S01]  /*0df0*/  SEL R188, R188, 0xffffffc0, !P2 ;  /* 0xffffffc0bcbc7807 */ /* 0x000fe20005000000 */
[C---:B------:R-:W-:Y:S01]  /*0e00*/  VIADD R199, R190.reuse, 0x40 ;  /* 0x00000040bec77836 */ /* 0x040fe20000000000 */
[----:B------:R-:W-:Y:S01]  /*0e10*/  SHF.R.S32.HI R201, RZ, 0x3, R3 ;  /* 0x00000003ffc97819 */ /* 0x000fe20000011403 */
[C---:B------:R-:W-:Y:S02]  /*0e20*/  VIADD R198, R190.reuse, 0x80 ;  /* 0x00000080bec67836 */ /* 0x040fe40000000000 */
        /* <DEDUP_REMOVED lines=14> */
[----:B------:R-:W-:-:S02]  /*0f10*/  IMAD.IADD R8, R203, 0x1, -R8 ;  /* 0x00000001cb087824 */ /* 0x000fc400078e0a08 */
[C---:B------:R-:W-:Y:S02]  /*0f20*/  @P1 VIADD R187, R189.reuse, 0xffffffe0 ;  /* 0xffffffe0bdbb1836 */ /* 0x040fe40000000000 */
[----:B------:R-:W-:Y:S02]  /*0f30*/  IMAD.IADD R189, R189, 0x1, R188 ;  /* 0x00000001bdbd7824 */ /* 0x000fe400078e02bc */
[----:B------:R-:W-:Y:S02]  /*0f40*/  IMAD.MOV.U32 R5, RZ, RZ, R13 ;  /* 0x000000ffff057224 */ /* 0x000fe400078e000d */
[----:B------:R-:W-:Y:S02]  /*0f50*/  IMAD.MOV.U32 R2, RZ, RZ, RZ ;  /* 0x000000ffff027224 */ /* 0x000fe400078e00ff */
[----:B------:R-:W-:Y:S02]  /*0f60*/  IMAD.SHL.U32 R185, R8, 0x100, RZ ;  /* 0x0000010008b97824 */ /* 0x000fe400078e00ff */
[----:B------:R-:W-:-:S02]  /*0f70*/  IMAD R191, R17, 0x8, R22 ;  /* 0x0000000811bf7824 */ /* 0x000fc400078e0216 */
[----:B------:R-:W-:Y:S01]  /*0f80*/  IMAD.IADD R188, R188, 0x1, R187 ;  /* 0x00000001bcbc7824 */ /* 0x000fe200078e02bb */
[----:B--2---:R-:W-:-:S07]  /*0f90*/  LOP3.LUT R23, R18, 0x1, RZ, 0xfc, !PT ;  /* 0x0000000112177812 */ /* 0x004fce00078efcff */
.L_x_3115:
[----:B0-23--:R-:W0:Y:S01]  /*0fa0*/  LDC.64 R8, c[0x0][0xb20] ;  /* 0x0002c800ff087b82 */ /* 0x00de220000000a00 */
[----:B------:R-:W-:Y:S01]  /*0fb0*/  IMAD.MOV.U32 R0, RZ, RZ, RZ ;  /* 0x000000ffff007224 */ /* 0x000fe200078e00ff */
[----:B------:R-:W-:Y:S01]  /*0fc0*/  ULDC.64 UR4, c[0x0][0x418] ;  /* 0x0001060000047ab9 */ /* 0x000fe20000000a00 */
[----:B------:R-:W-:-:S05]  /*0fd0*/  ULDC.64 UR6, c[0x0][0xb18] ;  /* 0x0002c60000067ab9 */ /* 0x000fca0000000a00 */
[----:B-1--4-:R-:W1:Y:S01]  /*0fe0*/  LDC.64 R10, c[0x0][0xb10] ;  /* 0x0002c400ff0a7b82 */ /* 0x012e620000000a00 */
[----:B0-----:R-:W-:-:S04]  /*0ff0*/  ISETP.NE.U32.AND P0, PT, R8, RZ, PT ;  /* 0x000000ff0800720c */ /* 0x001fc80003f05070 */
[----:B------:R-:W-:Y:S02]  /*1000*/  ISETP.NE.AND.EX P0, PT, R9, RZ, PT, P0 ;  /* 0x000000ff0900720c */ /* 0x000fe40003f05300 */
[----:B-1----:R-:W-:-:S04]  /*1010*/  ISETP.NE.U32.AND P1, PT, R10, RZ, PT ;  /* 0x000000ff0a00720c */ /* 0x002fc80003f25070 */
[----:B------:R-:W-:-:S07]  /*1020*/  ISETP.NE.AND.EX P1, PT, R11, RZ, PT, P1 ;  /* 0x000000ff0b00720c */ /* 0x000fce0003f25310 */
[----:B------:R-:W0:Y:S08]  /*1030*/  @P0 LDC.64 R8, c[0x0][0xb20] ;  /* 0x0002c800ff080b82 */ /* 0x000e300000000a00 */
[----:B------:R-:W1:Y:S01]  /*1040*/  @P1 LDC.64 R10, c[0x0][0xb10] ;  /* 0x0002c400ff0a1b82 */ /* 0x000e620000000a00 */
[----:B0-----:R-:W-:-:S05]  /*1050*/  @P0 IMAD.WIDE R8, R7, 0x4, R8 ;  /* 0x0000000407080825 */ /* 0x001fca00078e0208 */
[----:B------:R0:W5:Y:S01]  /*1060*/  @P0 LDG.E R0, desc[UR40][R8.64] ;  /* 0x0000002808000981 */ /* 0x000162000c1e1900 */
[----:B-1----:R-:W-:-:S05]  /*1070*/  @P1 IMAD.WIDE R10, R7, 0x4, R10 ;  /* 0x00000004070a1825 */ /* 0x002fca00078e020a */
[----:B------:R0:W5:Y:S01]  /*1080*/  @P1 LDG.E R18, desc[UR40][R10.64] ;  /* 0x000000280a121981 */ /* 0x000162000c1e1900 */
[----:B------:R-:W-:Y:S01]  /*1090*/  UISETP.NE.U32.AND UP0, UPT, UR4, URZ, UPT ;  /* 0x0000003f0400728c */ /* 0x000fe2000bf05070 */
[----:B------:R-:W-:Y:S01]  /*10a0*/  ISETP.NE.U32.AND P2, PT, RZ, UR6, PT ;  /* 0x00000006ff007c0c */ /* 0x000fe2000bf45070 */
[----:B------:R-:W-:Y:S01]  /*10b0*/  IMAD.MOV.U32 R193, RZ, RZ, R6 ;  /* 0x000000ffffc17224 */ /* 0x000fe200078e0006 */
[----:B------:R-:W-:Y:S01]  /*10c0*/  ULDC UR4, c[0x0][0x424] ;  /* 0x0001090000047ab9 */ /* 0x000fe20000000800 */
[----:B------:R-:W-:Y:S01]  /*10d0*/  UISETP.NE.AND.EX UP0, UPT, UR5, URZ, UPT, UP0 ;  /* 0x0000003f0500728c */ /* 0x000fe2000bf05300 */
[----:B------:R-:W-:Y:S02]  /*10e0*/  ISETP.NE.AND.EX P2, PT, RZ, UR7, PT, P2 ;  /* 0x00000007ff007c0c */ /* 0x000fe4000bf45320 */
[----:B------:R-:W-:Y:S01]  /*10f0*/  ULDC UR5, c[0x0][0x2f0] ;  /* 0x0000bc0000057ab9 */ /* 0x000fe20000000800 */
[----:B------:R-:W-:-:S04]  /*1100*/  USEL UR4, UR4, 0x1, UP0 ;  /* 0x0000000104047887 */ /* 0x000fc80008000000 */
[----:B------:R-:W-:Y:S01]  /*1110*/  UIMAD UR4, UR4, UR5, URZ ;  /* 0x00000005040472a4 */ /* 0x000fe2000f8e023f */
[----:B0-----:R-:W-:Y:S11]  /*1120*/  @P1 BRA `(.L_x_3003) ;  /* 0x0000000000281947 */ /* 0x001ff60003800000 */
[----:B------:R-:W-:Y:S01]  /*1130*/  ULDC.64 UR6, c[0x0][0xaf8] ;  /* 0x0002be0000067ab9 */ /* 0x000fe20000000a00 */
[----:B-----5:R-:W0:Y:S01]  /*1140*/  LDC R18, c[0x0][0x288] ;  /* 0x0000a200ff127b82 */ /* 0x020e220000000800 */
[----:B------:R-:W-:-:S04]  /*1150*/  ISETP.NE.U32.AND P0, PT, RZ, UR6, PT ;  /* 0x00000006ff007c0c */ /* 0x000fc8000bf05070 */
[----:B------:R-:W-:-:S13]  /*1160*/  ISETP.NE.AND.EX P0, PT, RZ, UR7, PT, P0 ;  /* 0x00000007ff007c0c */ /* 0x000fda000bf05300 */
[----:B------:R-:W-:Y:S05]  /*1170*/  @!P0 BRA `(.L_x_3003) ;  /* 0x0000000000148947 */ /* 0x000fea0003800000 */
[----:B------:R-:W1:Y:S02]  /*1180*/  LDC.64 R8, c[0x0][0xaf8] ;  /* 0x0002be00ff087b82 */ /* 0x000e640000000a00 */
[----:B-1----:R-:W-:-:S05]  /*1190*/  IMAD.WIDE R8, R7, 0x4, R8 ;  /* 0x0000000407087825 */ /* 0x002fca00078e0208 */
[----:B0-----:R-:W2:Y:S04]  /*11a0*/  LDG.E R18, desc[UR40][R8.64] ;  /* 0x0000002808127981 */ /* 0x001ea8000c1e1900 */
[----:B------:R-:W2:Y:S02]  /*11b0*/  LDG.E R3, desc[UR40][R8.64+0x4] ;  /* 0x0000042808037981 */ /* 0x000ea4000c1e1900 */
[----:B--2---:R-:W-:-:S07]  /*11c0*/  IMAD.IADD R18, R3, 0x1, -R18 ;  /* 0x0000000103127824 */ /* 0x004fce00078e0a12 */
.L_x_3003:
[----:B------:R-:W-:Y:S02]  /*11d0*/  IMAD.U32 R17, RZ, RZ, UR4 ;  /* 0x00000004ff117e24 */ /* 0x000fe4000f8e00ff */
[----:B------:R-:W-:Y:S01]  /*11e0*/  IMAD.MOV.U32 R194, RZ, RZ, R7 ;  /* 0x000000ffffc27224 */ /* 0x000fe200078e0007 */
[----:B------:R-:W-:Y:S06]  /*11f0*/  @!P2 BRA `(.L_x_3004) ;  /* 0x000000000010a947 */ /* 0x000fec0003800000 */
[----:B------:R-:W1:Y:S02]  /*1200*/  LDC.64 R8, c[0x0][0xb18] ;  /* 0x0002c600ff087b82 */ /* 0x000e640000000a00 */
[----:B-1----:R-:W-:-:S05]  /*1210*/  IMAD.WIDE R6, R7, 0x4, R8 ;  /* 0x0000000407067825 */ /* 0x002fca00078e0208 */
[----:B------:R1:W5:Y:S01]  /*1220*/  LDG.E R17, desc[UR40][R6.64] ;  /* 0x0000002806117981 */ /* 0x000362000c1e1900 */
[----:B------:R-:W-:Y:S05]  /*1230*/  BRA `(.L_x_3005) ;  /* 0x0000000000247947 */ /* 0x000fea0003800000 */
.L_x_3004:
[----:B------:R-:W-:Y:S02]  /*1240*/  ULDC.64 UR4, c[0x0][0xb00] ;  /* 0x0002c00000047ab9 */ /* 0x000fe40000000a00 */
[----:B------:R-:W-:-:S04]  /*1250*/  ISETP.NE.U32.AND P0, PT, RZ, UR4, PT ;  /* 0x00000004ff007c0c */ /* 0x000fc8000bf05070 */
[----:B------:R-:W-:-:S13]  /*1260*/  ISETP.NE.AND.EX P0, PT, RZ, UR5, PT, P0 ;  /* 0x00000005ff007c0c */ /* 0x000fda000bf05300 */
[----:B------:R-:W-:Y:S05]  /*1270*/  @!P0 BRA `(.L_x_3005) ;  /* 0x0000000000148947 */ /* 0x000fea0003800000 */
[----:B------:R-:W1:Y:S02]  /*1280*/  LDC.64 R8, c[0x0][0xb00] ;  /* 0x0002c000ff087b82 */ /* 0x000e640000000a00 */
[----:B-1----:R-:W-:-:S05]  /*1290*/  IMAD.WIDE R6, R7, 0x4, R8 ;  /* 0x0000000407067825 */ /* 0x002fca00078e0208 */
[----:B------:R-:W2:Y:S04]  /*12a0*/  LDG.E R17, desc[UR40][R6.64] ;  /* 0x0000002806117981 */ /* 0x000ea8000c1e1900 */
[----:B------:R-:W2:Y:S02]  /*12b0*/  LDG.E R4, desc[UR40][R6.64+0x4] ;  /* 0x0000042806047981 */ /* 0x000ea4000c1e1900 */
[----:B--2---:R-:W-:-:S07]  /*12c0*/  IMAD.IADD R17, R4, 0x1, -R17 ;  /* 0x0000000104117824 */ /* 0x004fce00078e0a11 */
.L_x_3005:
[----:B------:R-:W2:Y:S01]  /*12d0*/  LDL R4, [R1+0x8] ;  /* 0x0000080001047983 */ /* 0x000ea20000100800 */
[----:B-----5:R-:W-:Y:S02]  /*12e0*/  IMAD.IADD R17, R17, 0x1, -R0 ;  /* 0x0000000111117824 */ /* 0x020fe400078e0a00 */
[----:B------:R-:W-:Y:S02]  /*12f0*/  IMAD.SHL.U32 R184, R5, 0x40, RZ ;  /* 0x0000004005b87824 */ /* 0x000fe400078e00ff */
[----:B------:R-:W-:-:S05]  /*1300*/  VIADD R0, R17, 0x3f ;  /* 0x0000003f11007836 */ /* 0x000fca0000000000 */
[----:B------:R-:W-:-:S04]  /*1310*/  SHF.R.S32.HI R3, RZ, 0x1f, R0 ;  /* 0x0000001fff037819 */ /* 0x000fc80000011400 */
[----:B------:R-:W-:-:S04]  /*1320*/  LEA.HI R3, R3, R0, RZ, 0x6 ;  /* 0x0000000003037211 */ /* 0x000fc800078f30ff */
[----:B------:R-:W-:Y:S02]  /*1330*/  SHF.R.S32.HI R168, RZ, 0x6, R3 ;  /* 0x00000006ffa87819 */ /* 0x000fe40000011403 */
[----:B--2---:R-:W-:-:S13]  /*1340*/  ISETP.NE.AND P0, PT, R4, 0x1, PT ;  /* 0x000000010400780c */ /* 0x004fda0003f05270 */
[----:B------:R-:W-:Y:S05]  /*1350*/  @!P0 BRA `(.L_x_3006) ;  /* 0x0000001c00e08947 */ /* 0x000fea0003800000 */
[----:B------:R-:W2:Y:S01]  /*1360*/  LDC R0, c[0x0][0x448] ;  /* 0x00011200ff007b82 */ /* 0x000ea20000000800 */
[----:B0-----:R-:W-:-:S07]  /*1370*/  IADD3 R5, R17, 0x1, -R18 ;  /* 0x0000000111057810 */ /* 0x001fce0007ffe812 */
[----:B-1----:R-:W0:Y:S01]  /*1380*/  LDC.64 R6, c[0x0][0xad8] ;  /* 0x0002b600ff067b82 */ /* 0x002e220000000a00 */
[----:B--2---:R-:W-:Y:S01]  /*1390*/  ISETP.NE.AND P1, PT, R0, 0x1, PT ;  /* 0x000000010000780c */ /* 0x004fe20003f25270 */
[----:B------:R-:W-:Y:S01]  /*13a0*/  VIADD R0, R184, 0x3f ;  /* 0x0000003fb8007836 */ /* 0x000fe20000000000 */
[----:B0-----:R-:W-:-:S11]  /*13b0*/  ISETP.GE.AND P2, PT, R7, 0x1, PT ;  /* 0x000000010700780c */ /* 0x001fd60003f46270 */
[----:B------:R-:W0:Y:S08]  /*13c0*/  @P1 LDC R3, c[0x0][0x44c] ;  /* 0x00011300ff031b82 */ /* 0x000e300000000800 */
[----:B------:R-:W1:Y:S01]  /*13d0*/  @P1 LDC R4, c[0x0][0x450] ;  /* 0x00011400ff041b82 */ /* 0x000e620000000800 */
        /* <DEDUP_REMOVED lines=15> */
.L_x_3008:
[----:B------:R-:W-:-:S13]  /*14d0*/  ISETP.NE.AND P0, PT, R7, 0x1, PT ;  /* 0x000000010700780c */ /* 0x000fda0003f05270 */
[----:B------:R-:W0:Y:S02]  /*14e0*/  @P0 LDC.64 R4, c[0x0][0xae0] ;  /* 0x0002b800ff040b82 */ /* 0x000e240000000a00 */
[----:B0-----:R-:W-:-:S05]  /*14f0*/  @P0 IMAD.HI.U32 R4, R3, R4, RZ ;  /* 0x0000000403040227 */ /* 0x001fca00078e00ff */
[----:B------:R-:W-:-:S07]  /*1500*/  @P0 SHF.R.U32.HI R3, RZ, R5, R4 ;  /* 0x00000005ff030219 */ /* 0x000fce0000011604 */
.L_x_3009:
[----:B------:R-:W-:-:S05]  /*1510*/  IMAD R3, R3, R7, R7 ;  /* 0x0000000703037224 */ /* 0x000fca00078e0207 */
[----:B------:R-:W-:-:S07]  /*1520*/  VIMNMX R0, R0, R3, PT ;  /* 0x0000000300007248 */ /* 0x000fce0003fe0100 */
.L_x_3007:
[----:B------:R-:W0:Y:S01]  /*1530*/  @P1 LDC R5, c[0x0][0x44c] ;  /* 0x00011300ff051b82 */ /* 0x000e220000000800 */
[----:B------:R-:W-:Y:S01]  /*1540*/  VIADD R0, R0, 0x3f ;  /* 0x0000003f00007836 */ /* 0x000fe20000000000 */
[----:B------:R-:W-:Y:S01]  /*1550*/  ULDC UR4, c[0x0][0xad4] ;  /* 0x0002b50000047ab9 */ /* 0x000fe20000000800 */
[----:B------:R-:W-:-:S03]  /*1560*/  IMAD.MOV.U32 R4, RZ, RZ, R184 ;  /* 0x000000ffff047224 */ /* 0x000fc600078e00b8 */
[----:B------:R-:W-:Y:S02]  /*1570*/  SHF.R.S32.HI R3, RZ, 0x1f, R0 ;  /* 0x0000001fff037819 */ /* 0x000fe40000011400 */
[----:B------:R-:W1:Y:S02]  /*1580*/  @P1 LDC R6, c[0x0][0x450] ;  /* 0x00011400ff061b82 */ /* 0x000e640000000800 */
[----:B------:R-:W-:-:S04]  /*1590*/  LEA.HI R3, R3, R0, RZ, 0x6 ;  /* 0x0000000003037211 */ /* 0x000fc800078f30ff */
[----:B------:R-:W-:Y:S01]  /*15a0*/  SHF.R.S32.HI R3, RZ, 0x6, R3 ;  /* 0x00000006ff037819 */ /* 0x000fe20000011403 */
[----:B0-----:R-:W-:-:S05]  /*15b0*/  @P1 IMAD.HI.U32 R5, R184, R5, RZ ;  /* 0x00000005b8051227 */ /* 0x001fca00078e00ff */
[----:B-1----:R-:W-:-:S04]  /*15c0*/  @P1 SHF.R.U32.HI R4, RZ, R6, R5 ;  /* 0x00000006ff041219 */ /* 0x002fc80000011605 */
[----:B------:R-:W-:Y:S02]  /*15d0*/  IADD3 R17, R4, R17, -R18 ;  /* 0x0000001104117210 */ /* 0x000fe40007ffe812 */
        /* <DEDUP_REMOVED lines=12> */
.L_x_3011:
[----:B------:R-:W-:-:S13]  /*16a0*/  ISETP.NE.AND P0, PT, R7, 0x1, PT ;  /* 0x000000010700780c */ /* 0x000fda0003f05270 */
[----:B------:R-:W0:Y:S02]  /*16b0*/  @P0 LDC.64 R8, c[0x0][0xae0] ;  /* 0x0002b800ff080b82 */ /* 0x000e240000000a00 */
[----:B0-----:R-:W-:-:S05]  /*16c0*/  @P0 IMAD.HI.U32 R6, R17, R8, RZ ;  /* 0x0000000811060227 */ /* 0x001fca00078e00ff */
[----:B------:R-:W-:-:S07]  /*16d0*/  @P0 SHF.R.U32.HI R17, RZ, R9, R6 ;  /* 0x00000009ff110219 */ /* 0x000fce0000011606 */
.L_x_3012:
[----:B------:R-:W-:-:S05]  /*16e0*/  IMAD R17, R17, R7, RZ ;  /* 0x0000000711117224 */ /* 0x000fca00078e02ff */
[----:B------:R-:W-:-:S07]  /*16f0*/  VIMNMX R0, R0, R17, !PT ;  /* 0x0000001100007248 */ /* 0x000fce0007fe0100 */
.L_x_3010:
        /* <DEDUP_REMOVED lines=70> */
[----:B------:R-:W-:Y:S01]  /*1b60*/  CS2R R176, SRZ ;  /* 0x0000000000b07805 */ /* 0x000fe2000001ff00 */
[----:B------:R-:W-:Y:S01]  /*1b70*/  IMAD.MOV.U32 R27, RZ, RZ, RZ ;  /* 0x000000ffff1b7224 */ /* 0x000fe200078e00ff */
[----:B------:R-:W-:Y:S01]  /*1b80*/  CS2R R8, SRZ ;  /* 0x0000000000087805 */ /* 0x000fe2000001ff00 */
        /* <DEDUP_REMOVED lines=50> */
.L_x_3014:
[----:B------:R-:W-:Y:S01]  /*1eb0*/  ULEA UR6, UR36, UR38, 0x3 ;  /* 0x0000002624067291 */ /* 0x000fe2000f8e183f */
[----:B------:R-:W-:-:S03]  /*1ec0*/  VIADD R3, R4, 0xfffffffe ;  /* 0xfffffffe04037836 */ /* 0x000fc60000000000 */
[----:B------:R-:W-:Y:S02]  /*1ed0*/  UIADD3 UR6, UR6, 0x38860, URZ ;  /* 0x0003886006067890 */ /* 0x000fe4000fffe03f */
[----:B------:R-:W-:Y:S02]  /*1ee0*/  ISETP.GE.AND P0, PT, R3, R0, PT ;  /* 0x000000000300720c */ /* 0x000fe40003f06270 */
[----:B------:R-:W-:-:S09]  /*1ef0*/  UPRMT UR6, UR39, 0x654, UR6 ;  /* 0x0000065427067896 */ /* 0x000fd20008000006 */
[----:B------:R-:W-:Y:S02]  /*1f00*/  SYNCS.ARRIVE.TRANS64.RED.A1T0 RZ, [UR6], RZ ;  /* 0x000000ffffff79a7 */ /* 0x000fe40008100406 */
[----:B------:R-:W-:Y:S05]  /*1f10*/  @!P0 BRA `(.L_x_3015) ;  /* 0x0000000800b08947 */ /* 0x000fea0003800000 */
.L_x_3017:
        /* <DEDUP_REMOVED lines=167> */
.L_x_3016:
[----:B------:R-:W-:-:S04]  /*2990*/  ULEA UR6, UR36, UR38, 0x3 ;  /* 0x0000002624067291 */ /* 0x000fc8000f8e183f */
[----:B------:R-:W-:-:S04]  /*29a0*/  UIADD3 UR6, UR6, 0x38860, URZ ;  /* 0x0003886006067890 */ /* 0x000fc8000fffe03f */
[----:B------:R-:W-:-:S09]  /*29b0*/  UPRMT UR6, UR39, 0x654, UR6 ;  /* 0x0000065427067896 */ /* 0x000fd20008000006 */
[----:B------:R-:W-:Y:S01]  /*29c0*/  SYNCS.ARRIVE.TRANS64.RED.A1T0 RZ, [UR6], RZ ;  /* 0x000000ffffff79a7 */ /* 0x000fe20008100406 */
[----:B------:R-:W-:Y:S05]  /*29d0*/  @P0 BRA `(.L_x_3017) ;  /* 0xfffffff400500947 */ /* 0x000fea000383ffff */
.L_x_3015:
[----:B------:R-:W-:Y:S01]  /*29e0*/  BAR.SYNC.DEFER_BLOCKING 0xe, 0x100 ;  /* 0x0384000000007b1d */ /* 0x000fe20000010000 */
[----:B------:R-:W-:Y:S01]  /*29f0*/  IMAD.U32 R3, RZ, RZ, UR36 ;  /* 0x00000024ff037e24 */ /* 0x000fe2000f8e00ff */
[----:B------:R-:W-:Y:S01]  /*2a00*/  UIADD3 UR36, UR36, 0x1, URZ ;  /* 0x0000000124247890 */ /* 0x000fe2000fffe03f */
[----:B------:R-:W-:Y:S01]  /*2a10*/  PLOP3.LUT P0, PT, PT, PT, PT, 0x8, 0x0 ;  /* 0x000000000000781c */ /* 0x000fe20003f0e170 */
        /* <DEDUP_REMOVED lines=140> */
.L_x_3006:
[----:B------:R-:W2:Y:S01]  /*32e0*/  LDC R206, c[0x0][0x448] ;  /* 0x00011200ffce7b82 */ /* 0x000ea20000000800 */
[----:B------:R-:W-:Y:S01]  /*32f0*/  VIADD R0, R184, 0x3f ;  /* 0x0000003fb8007836 */ /* 0x000fe20000000000 */
[----:B------:R-:W-:Y:S02]  /*3300*/  LOP3.LUT R16, R16, 0xfffffffd, RZ, 0xc0, !PT ;  /* 0xfffffffd10107812 */ /* 0x000fe400078ec0ff */
[----:B0-----:R-:W-:-:S04]  /*3310*/  IADD3 R5, R17, 0x1, -R18 ;  /* 0x0000000111057810 */ /* 0x001fc80007ffe812 */
[----:B-1----:R-:W0:Y:S01]  /*3320*/  LDC.64 R6, c[0x0][0xad8] ;  /* 0x0002b600ff067b82 */ /* 0x002e220000000a00 */
[----:B--2---:R-:W-:Y:S02]  /*3330*/  ISETP.NE.AND P2, PT, R206, 0x1, PT ;  /* 0x00000001ce00780c */ /* 0x004fe40003f45270 */
[----:B0-----:R-:W-:-:S11]  /*3340*/  ISETP.GE.AND P1, PT, R7, 0x1, PT ;  /* 0x000000010700780c */ /* 0x001fd60003f26270 */
[----:B------:R-:W0:Y:S01]  /*3350*/  @P2 LDC R3, c[0x0][0x44c] ;  /* 0x00011300ff032b82 */ /* 0x000e220000000800 */
[----:B------:R-:W-:-:S04]  /*3360*/  @P2 LOP3.LUT R16, R16, 0x2, RZ, 0xfc, !PT ;  /* 0x0000000210102812 */ /* 0x000fc800078efcff */
[----:B------:R-:W-:-:S03]  /*3370*/  LOP3.LUT R16, R16, 0xfffffffe, RZ, 0xc0, !PT ;  /* 0xfffffffe10107812 */ /* 0x000fc600078ec0ff */
[----:B------:R-:W1:Y:S01]  /*3380*/  @P2 LDC R4, c[0x0][0x450] ;  /* 0x00011400ff042b82 */ /* 0x000e620000000800 */
        /* <DEDUP_REMOVED lines=16> */
.L_x_3019:
[----:B------:R-:W-:-:S13]  /*3490*/  ISETP.NE.AND P0, PT, R7, 0x1, PT ;  /* 0x000000010700780c */ /* 0x000fda0003f05270 */
[----:B------:R-:W0:Y:S02]  /*34a0*/  @P0 LDC.64 R4, c[0x0][0xae0] ;  /* 0x0002b800ff040b82 */ /* 0x000e240000000a00 */
[----:B0-----:R-:W-:-:S05]  /*34b0*/  @P0 IMAD.HI.U32 R4, R3, R4, RZ ;  /* 0x0000000403040227 */ /* 0x001fca00078e00ff */
[----:B------:R-:W-:-:S07]  /*34c0*/  @P0 SHF.R.U32.HI R3, RZ, R5, R4 ;  /* 0x00000005ff030219 */ /* 0x000fce0000011604 */
.L_x_3020:
[----:B------:R-:W-:-:S05]  /*34d0*/  IMAD R3, R3, R7, R7 ;  /* 0x0000000703037224 */ /* 0x000fca00078e0207 */
[----:B------:R-:W-:-:S07]  /*34e0*/  VIMNMX R0, R0, R3, PT ;  /* 0x0000000300007248 */ /* 0x000fce0003fe0100 */
.L_x_3018:
[----:B------:R-:W0:Y:S01]  /*34f0*/  @P2 LDC R5, c[0x0][0x44c] ;  /* 0x00011300ff052b82 */ /* 0x000e220000000800 */
[----:B------:R-:W-:Y:S01]  /*3500*/  VIADD R0, R0, 0x3f ;  /* 0x0000003f00007836 */ /* 0x000fe20000000000 */
[----:B------:R-:W-:Y:S01]  /*3510*/  ULDC UR4, c[0x0][0xad4] ;  /* 0x0002b50000047ab9 */ /* 0x000fe20000000800 */
[----:B------:R-:W-:-:S03]  /*3520*/  IMAD.IADD R178, R17, 0x1, -R18 ;  /* 0x0000000111b27824 */ /* 0x000fc600078e0a12 */
[----:B------:R-:W-:Y:S02]  /*3530*/  SHF.R.S32.HI R3, RZ, 0x1f, R0 ;  /* 0x0000001fff037819 */ /* 0x000fe40000011400 */
[----:B------:R-:W1:Y:S02]  /*3540*/  @P2 LDC R9, c[0x0][0x450] ;  /* 0x00011400ff092b82 */ /* 0x000e640000000800 */
[----:B------:R-:W-:-:S04]  /*3550*/  LEA.HI R3, R3, R0, RZ, 0x6 ;  /* 0x0000000003037211 */ /* 0x000fc800078f30ff */
[----:B------:R-:W-:-:S04]  /*3560*/  SHF.R.S32.HI R3, RZ, 0x6, R3 ;  /* 0x00000006ff037819 */ /* 0x000fc80000011403 */
[----:B------:R-:W-:Y:S01]  /*3570*/  VIMNMX R168, R168, R3, PT ;  /* 0x00000003a8a87248 */ /* 0x000fe20003fe0100 */
[----:B0-----:R-:W-:-:S04]  /*3580*/  @P2 IMAD.HI.U32 R4, R184, R5, RZ ;  /* 0x00000005b8042227 */ /* 0x001fc800078e00ff */
[----:B------:R-:W-:Y:S01]  /*3590*/  IMAD.MOV.U32 R5, RZ, RZ, R184 ;  /* 0x000000ffff057224 */ /* 0x000fe200078e00b8 */
        /* <DEDUP_REMOVED lines=13> */
.L_x_3022:
[----:B------:R-:W-:-:S13]  /*3670*/  ISETP.NE.AND P0, PT, R7, 0x1, PT ;  /* 0x000000010700780c */ /* 0x000fda0003f05270 */
[----:B------:R-:W0:Y:S02]  /*3680*/  @P0 LDC.64 R8, c[0x0][0xae0] ;  /* 0x0002b800ff080b82 */ /* 0x000e240000000a00 */
[----:B0-----:R-:W-:-:S05]  /*3690*/  @P0 IMAD.HI.U32 R6, R0, R8, RZ ;  /* 0x0000000800060227 */ /* 0x001fca00078e00ff */
[----:B------:R-:W-:-:S07]  /*36a0*/  @P0 SHF.R.U32.HI R0, RZ, R9, R6 ;  /* 0x00000009ff000219 */ /* 0x000fce0000011606 */
.L_x_3023:
[----:B------:R-:W-:-:S05]  /*36b0*/  IMAD R3, R0, R7, RZ ;  /* 0x0000000700037224 */ /* 0x000fca00078e02ff */
[----:B------:R-:W-:-:S07]  /*36c0*/  VIMNMX R4, R4, R3, !PT ;  /* 0x0000000304047248 */ /* 0x000fce0007fe0100 */
.L_x_3021:
        /* <DEDUP_REMOVED lines=104> */
.L_x_3024:
[----:B------:R-:W-:Y:S02]  /*3d50*/  LEA.HI R0, R202, R202, RZ, 0x1 ;  /* 0x000000caca007211 */ /* 0x000fe400078f08ff */
[----:B------:R-:W-:Y:S02]  /*3d60*/  ISETP.NE.AND P0, PT, R23, 0x3, PT ;  /* 0x000000031700780c */ /* 0x000fe40003f05270 */
[----:B------:R-:W-:-:S05]  /*3d70*/  LOP3.LUT R3, R0, 0xfffffffe, RZ, 0xc0, !PT ;  /* 0xfffffffe00037812 */ /* 0x000fca00078ec0ff */
[----:B------:R-:W-:-:S05]  /*3d80*/  IMAD.IADD R0, R202, 0x1, -R3 ;  /* 0x00000001ca007824 */ /* 0x000fca00078e0a03 */
[----:B------:R-:W-:-:S04]  /*3d90*/  SHF.L.U32 R0, R0, 0x1f, RZ ;  /* 0x0000001f00007819 */ /* 0x000fc800000006ff */
[----:B------:R-:W0:Y:S02]  /*3da0*/  SYNCS.PHASECHK.TRANS64.TRYWAIT P1, [UR38+0x38800], R0 ;  /* 0x03880000ff0075a7 */ /* 0x000e240008020166 */
[----:B0-----:R-:W-:Y:S05]  /*3db0*/  @!P1 BRA `(.L_x_3025) ;  /* 0x0000016400c49947 */ /* 0x001fea0003800000 */
.L_x_3214:
[----:B------:R-:W-:Y:S05]  /*3dc0*/  @!P0 BRA `(.L_x_3026) ;  /* 0x0000000000048947 */ /* 0x000fea0003800000 */
[----:B------:R-:W-:Y:S01]  /*3dd0*/  BPT.TRAP 0x1 ;  /* 0x000000040000795c */ /* 0x000fe20000300000 */
.L_x_3026:
[----:B------:R-:W-:Y:S01]  /*3de0*/  IMAD.U32 R8, RZ, RZ, UR36 ;  /* 0x00000024ff087e24 */ /* 0x000fe2000f8e00ff */
[----:B0-----:R-:W-:-:S04]  /*3df0*/  SHF.L.U32 R3, R2, 0x1f, RZ ;  /* 0x0000001f02037819 */ /* 0x001fc800000006ff */
[----:B------:R-:W-:-:S04]  /*3e00*/  LEA R8, R8, UR38, 0x3 ;  /* 0x0000002608087c11 */ /* 0x000fc8000f8e18ff */
[----:B------:R0:W1:Y:S01]  /*3e10*/  SYNCS.PHASECHK.TRANS64.TRYWAIT P1, [R8+URZ+0x38830], R3 ;  /* 0x03883003080075a7 */ /* 0x000062000802017f */
[----:B------:R-:W-:Y:S05]  /*3e20*/  @!P0 BRA `(.L_x_3027) ;  /* 0x0000000000048947 */ /* 0x000fea0003800000 */
[----:B------:R-:W-:Y:S01]  /*3e30*/  BPT.TRAP 0x1 ;  /* 0x000000040000795c */ /* 0x000fe20000300000 */
.L_x_3027:
[----:B-1----:R-:W-:Y:S05]  /*3e40*/  @P1 BRA `(.L_x_3028) ;  /* 0x0000000000081947 */ /* 0x002fea0003800000 */
[----:B------:R-:W1:Y:S02]  /*3e50*/  SYNCS.PHASECHK.TRANS64.TRYWAIT P1, [R8+URZ+0x38830], R3 ;  /* 0x03883003080075a7 */ /* 0x000e64000802017f */
[----:B-1----:R-:W-:Y:S05]  /*3e60*/  @!P1 BRA `(.L_x_3029) ;  /* 0x0000016400b09947 */ /* 0x002fea0003800000 */
.L_x_3028:
        /* <DEDUP_REMOVED lines=40> */
.L_x_3215:
[----:B------:R-:W-:Y:S05]  /*40f0*/  @!P0 BRA `(.L_x_3031) ;  /* 0x0000000000048947 */ /* 0x000fea0003800000 */
[----:B------:R-:W-:Y:S01]  /*4100*/  BPT.TRAP 0x1 ;  /* 0x000000040000795c */ /* 0x000fe20000300000 */
.L_x_3031:
[----:B------:R3:W4:Y:S01]  /*4110*/  SYNCS.PHASECHK.TRANS64.TRYWAIT P1, [R8+URZ+0x38850], R3 ;  /* 0x03885003080075a7 */ /* 0x000722000802017f */
[----:B------:R-:W-:Y:S05]  /*4120*/  @!P0 BRA `(.L_x_3032) ;  /* 0x0000000000048947 */ /* 0x000fea0003800000 */
[----:B------:R-:W-:Y:S01]  /*4130*/  BPT.TRAP 0x1 ;  /* 0x000000040000795c */ /* 0x000fe20000300000 */
.L_x_3032:
[----:B----4-:R-:W-:Y:S05]  /*4140*/  @P1 BRA `(.L_x_3033) ;  /* 0x0000000000081947 */ /* 0x010fea0003800000 */
[----:B------:R-:W4:Y:S02]  /*4150*/  SYNCS.PHASECHK.TRANS64.TRYWAIT P1, [R8+URZ+0x38850], R3 ;  /* 0x03885003080075a7 */ /* 0x000f24000802017f */
[----:B----4-:R-:W-:Y:S05]  /*4160*/  @!P1 BRA `(.L_x_3034) ;  /* 0x00000164001c9947 */ /* 0x010fea0003800000 */
.L_x_3033:
        /* <DEDUP_REMOVED lines=275> */
.L_x_3035:
[----:B------:R-:W-:Y:S01]  /*52a0*/  ISETP.NE.AND P2, PT, R206, 0x1, PT ;  /* 0x00000001ce00780c */ /* 0x000fe20003f45270 */
[----:B------:R-:W-:Y:S01]  /*52b0*/  IMAD.IADD R0, R191, 0x1, R184 ;  /* 0x00000001bf007824 */ /* 0x000fe200078e02b8 */
[----:B------:R-:W-:Y:S01]  /*52c0*/  R2UR UR5, R8 ;  /* 0x00000000080572ca */ /* 0x000fe200000e0000 */
[----:B------:R-:W-:Y:S01]  /*52d0*/  ULDC UR11, c[0x0][0xad4] ;  /* 0x0002b500000b7ab9 */ /* 0x000fe20000000800 */
[----:B------:R-:W-:Y:S01]  /*52e0*/  LOP3.LUT P1, RZ, R16, 0x1, RZ, 0xc0, !PT ;  /* 0x0000000110ff7812 */ /* 0x000fe2000782c0ff */
[----:B------:R-:W-:Y:S01]  /*52f0*/  ULDC UR7, c[0x0][0xad8] ;  /* 0x0002b60000077ab9 */ /* 0x000fe20000000800 */
[----:B------:R-:W-:-:S04]  /*5300*/  LEA R10, R168, 0xffffffc0, 0x6 ;  /* 0xffffffc0a80a7811 */ /* 0x000fc800078e30ff */
[----:B------:R-:W-:-:S03]  /*5310*/  IADD3 R9, -R19, R17, -R10 ;  /* 0x0000001113097210 */ /* 0x000fc60007ffe90a */
[----:B01-34-:R-:W0:Y:S02]  /*5320*/  @P2 LDC R3, c[0x0][0x44c] ;  /* 0x00011300ff032b82 */ /* 0x01be240000000800 */
[----:B------:R-:W-:-:S04]  /*5330*/  UIADD3 UR5, UR5, 0x38840, URZ ;  /* 0x0003884005057890 */ /* 0x000fc8000fffe03f */
[----:B------:R-:W-:Y:S02]  /*5340*/  UPRMT UR5, UR39, 0x654, UR5 ;  /* 0x0000065427057896 */ /* 0x000fe40008000005 */
[----:B------:R-:W1:Y:S07]  /*5350*/  @P2 LDC R6, c[0x0][0x450] ;  /* 0x00011400ff062b82 */ /* 0x000e6e0000000800 */
[----:B------:R-:W-:Y:S01]  /*5360*/  SYNCS.ARRIVE.TRANS64.RED.A1T0 RZ, [UR5], RZ ;  /* 0x000000ffffff79a7 */ /* 0x000fe20008100405 */
[----:B------:R-:W-:Y:S01]  /*5370*/  ULOP3.LUT UR5, URZ, UR11, URZ, 0x33, !UPT ;  /* 0x0000000b3f057292 */ /* 0x000fe2000f8e333f */
[----:B0-----:R-:W-:-:S05]  /*5380*/  @P2 IMAD.HI.U32 R3, R0, R3, RZ ;  /* 0x0000000300032227 */ /* 0x001fca00078e00ff */
[----:B-1----:R-:W-:Y:S01]  /*5390*/  @P2 SHF.R.U32.HI R0, RZ, R6, R3 ;  /* 0x00000006ff002219 */ /* 0x002fe20000011603 */
[----:B------:R-:W-:-:S04]  /*53a0*/  IMAD.MOV.U32 R3, RZ, RZ, -0x40 ;  /* 0xffffffc0ff037424 */ /* 0x000fc800078e00ff */
[----:B------:R-:W0:Y:S01]  /*53b0*/  SHFL.IDX PT, R14, R0, RZ, 0x1c1f ;  /* 0x001c1fff000e7589 */ /* 0x000e2200000e0000 */
[----:B------:R-:W-:-:S04]  /*53c0*/  IMAD R6, R168, R3, 0x41 ;  /* 0x00000041a8067424 */ /* 0x000fc800078e0203 */
[----:B------:R-:W-:Y:S01]  /*53d0*/  VIADD R13, R6, 0xffffffff ;  /* 0xffffffff060d7836 */ /* 0x000fe20000000000 */
[----:B------:R-:W-:-:S05]  /*53e0*/  IADD3 R3, -R19, R6, R17 ;  /* 0x0000000613037210 */ /* 0x000fca0007ffe111 */
[----:B------:R-:W-:-:S04]  /*53f0*/  IMAD.IADD R3, R3, 0x1, -R18 ;  /* 0x0000000103037824 */ /* 0x000fc800078e0a12 */
[C---:B------:R-:W-:Y:S02]  /*5400*/  VIADD R12, R3.reuse, UR7 ;  /* 0x00000007030c7c36 */ /* 0x040fe40008000000 */
[----:B------:R-:W-:-:S03]  /*5410*/  VIADD R11, R3, UR5 ;  /* 0x00000005030b7c36 */ /* 0x000fc60008000000 */
[----:B0-----:R-:W-:Y:S01]  /*5420*/  VIADDMNMX R3, R14, R12, R9, PT ;  /* 0x0000000c0e037246 */ /* 0x001fe20003800109 */
[----:B------:R-:W-:Y:S01]  /*5430*/  IMAD.IADD R5, R11, 0x1, R14 ;  /* 0x000000010b057824 */ /* 0x000fe200078e020e */
        /* <DEDUP_REMOVED lines=14> */
.L_x_3038:
[----:B------:R-:W-:Y:S02]  /*5520*/  ULDC UR5, c[0x0][0xadc] ;  /* 0x0002b70000057ab9 */ /* 0x000fe40000000800 */
[----:B------:R-:W-:-:S05]  /*5530*/  IMAD.U32 R14, RZ, RZ, UR5 ;  /* 0x00000005ff0e7e24 */ /* 0x000fca000f8e00ff */
[----:B------:R-:W-:-:S13]  /*5540*/  ISETP.NE.AND P1, PT, R14, 0x1, PT ;  /* 0x000000010e00780c */ /* 0x000fda0003f25270 */
[----:B------:R-:W0:Y:S02]  /*5550*/  @P1 LDC.64 R20, c[0x0][0xae0] ;  /* 0x0002b800ff141b82 */ /* 0x000e240000000a00 */
[----:B0-----:R-:W-:-:S05]  /*5560*/  @P1 IMAD.HI.U32 R6, R7, R20, RZ ;  /* 0x0000001407061227 */ /* 0x001fca00078e00ff */
[----:B------:R-:W-:-:S07]  /*5570*/  @P1 SHF.R.U32.HI R7, RZ, R21, R6 ;  /* 0x00000015ff071219 */ /* 0x000fce0000011606 */
.L_x_3039:
[----:B------:R-:W-:Y:S05]  /*5580*/  BSYNC B0 ;  /* 0x0000000000007941 */ /* 0x000fea0003800000 */
.L_x_3037:
[----:B------:R-:W-:-:S04]  /*5590*/  IMAD R6, R7, R14, -R10 ;  /* 0x0000000e07067224 */ /* 0x000fc800078e0a0a */
[----:B------:R-:W-:-:S05]  /*55a0*/  IMAD.IADD R6, R6, 0x1, -R19 ;  /* 0x0000000106067824 */ /* 0x000fca00078e0a13 */
[----:B------:R-:W-:Y:S02]  /*55b0*/  VIADDMNMX R3, R6, R14, R3, PT ;  /* 0x0000000e06037246 */ /* 0x000fe40003800103 */
[----:B------:R-:W-:-:S07]  /*55c0*/  VIMNMX R5, R5, R6, !PT ;  /* 0x0000000605057248 */ /* 0x000fce0007fe0100 */
.L_x_3036:
        /* <DEDUP_REMOVED lines=93> */
.L_x_3042:
[----:B------:R-:W-:Y:S02]  /*5ba0*/  ULDC UR5, c[0x0][0xadc] ;  /* 0x0002b70000057ab9 */ /* 0x000fe40000000800 */
[----:B------:R-:W-:-:S05]  /*5bb0*/  IMAD.U32 R6, RZ, RZ, UR5 ;  /* 0x00000005ff067e24 */ /* 0x000fca000f8e00ff */
[----:B------:R-:W-:-:S13]  /*5bc0*/  ISETP.NE.AND P4, PT, R6, 0x1, PT ;  /* 0x000000010600780c */ /* 0x000fda0003f85270 */
[----:B------:R-:W0:Y:S02]  /*5bd0*/  @P4 LDC.64 R12, c[0x0][0xae0] ;  /* 0x0002b800ff0c4b82 */ /* 0x000e240000000a00 */
[----:B0-----:R-:W-:-:S05]  /*5be0*/  @P4 IMAD.HI.U32 R0, R5, R12, RZ ;  /* 0x0000000c05004227 */ /* 0x001fca00078e00ff */
[----:B------:R-:W-:-:S07]  /*5bf0*/  @P4 SHF.R.U32.HI R5, RZ, R13, R0 ;  /* 0x0000000dff054219 */ /* 0x000fce0000011600 */
.L_x_3043:
[----:B------:R-:W-:Y:S05]  /*5c00*/  BSYNC B0 ;  /* 0x0000000000007941 */ /* 0x000fea0003800000 */
.L_x_3041:
[----:B------:R-:W-:-:S04]  /*5c10*/  IMAD R0, R5, R6, -R10 ;  /* 0x0000000605007224 */ /* 0x000fc800078e0a0a */
[----:B------:R-:W-:-:S05]  /*5c20*/  IMAD.IADD R0, R0, 0x1, -R19 ;  /* 0x0000000100007824 */ /* 0x000fca00078e0a13 */
[----:B------:R-:W-:Y:S02]  /*5c30*/  VIADDMNMX R3, R0, R6, R3, PT ;  /* 0x0000000600037246 */ /* 0x000fe40003800103 */
[----:B------:R-:W-:-:S07]  /*5c40*/  VIMNMX R7, R7, R0, !PT ;  /* 0x0000000007077248 */ /* 0x000fce0007fe0100 */
.L_x_3040:
[----:B------:R-:W-:Y:S01]  /*5c50*/  FMNMX.FTZ R0, R24, R14, !PT ;  /* 0x0000000e18007209 */ /* 0x000fe20007810000 */
[----:B------:R-:W-:Y:S01]  /*5c60*/  ULDC UR5, c[0x0][0xa80] ;  /* 0x0002a00000057ab9 */ /* 0x000fe20000000800 */
[----:B------:R-:W-:Y:S01]  /*5c70*/  ISETP.GT.AND P1, PT, R7, 0x1, !P1 ;  /* 0x000000010700780c */ /* 0x000fe20004f24270 */
[----:B------:R-:W-:Y:S01]  /*5c80*/  IMAD.U32 R6, RZ, RZ, UR5 ;  /* 0x00000005ff067e24 */ /* 0x000fe2000f8e00ff */
[----:B------:R-:W-:Y:S01]  /*5c90*/  FMNMX.FTZ R0, R28, R0, !PT ;  /* 0x000000001c007209 */ /* 0x000fe20007810000 */
[----:B------:R-:W-:Y:S01]  /*5ca0*/  ULEA UR10, UR36, UR37, 0xc ;  /* 0x00000025240a7291 */ /* 0x000fe2000f8e603f */
[----:B------:R-:W-:Y:S01]  /*5cb0*/  ISETP.LT.OR P1, PT, R3, 0x2, P1 ;  /* 0x000000020300780c */ /* 0x000fe20000f21670 */
[----:B------:R-:W-:Y:S01]  /*5cc0*/  UMOV UR15, 0x40000040 ;  /* 0x40000040000f7882 */ /* 0x000fe20000000000 */
[----:B------:R-:W-:Y:S02]  /*5cd0*/  FMNMX.FTZ R0, R20, R0, !PT ;  /* 0x0000000014007209 */ /* 0x000fe40007810000 */
[----:B------:R-:W-:-:S02]  /*5ce0*/  FSEL R27, R27, -INF , !P1 ;  /* 0xff8000001b1b7808 */ /* 0x000fc40004800000 */
[----:B------:R-:W-:Y:S01]  /*5cf0*/  ISETP.NE.AND P1, PT, R15, RZ, PT ;  /* 0x000000ff0f00720c */ /* 0x000fe20003f25270 */
[----:B------:R-:W-:Y:S01]  /*5d00*/  UMOV UR14, UR10 ;  /* 0x0000000a000e7c82 */ /* 0x000fe20008000000 */
[----:B------:R-:W-:Y:S01]  /*5d10*/  FMNMX.FTZ R0, R32, R0, !PT ;  /* 0x0000000020007209 */ /* 0x000fe20007810000 */
[----:B------:R-:W-:Y:S01]  /*5d20*/  BAR.SYNC.DEFER_BLOCKING 0xf, 0x100 ;  /* 0x03c4000000007b1d */ /* 0x000fe20000010000 */
[----:B------:R-:W-:Y:S02]  /*5d30*/  ISETP.GT.AND P1, PT, R7, 0x9, !P1 ;  /* 0x000000090700780c */ /* 0x000fe40004f24270 */
[----:B------:R-:W-:Y:S02]  /*5d40*/  FMNMX.FTZ R0, R56, R0, !PT ;  /* 0x0000000038007209 */ /* 0x000fe40007810000 */
[----:B------:R-:W-:Y:S02]  /*5d50*/  ISETP.LT.OR P1, PT, R3, 0xa, P1 ;  /* 0x0000000a0300780c */ /* 0x000fe40000f21670 */
[----:B------:R-:W-:-:S02]  /*5d60*/  FMNMX.FTZ R0, R36, R0, !PT ;  /* 0x0000000024007209 */ /* 0x000fc40007810000 */
[----:B------:R-:W-:Y:S02]  /*5d70*/  FSEL R31, R31, -INF , !P1 ;  /* 0xff8000001f1f7808 */ /* 0x000fe40004800000 */
[----:B------:R-:W-:Y:S02]  /*5d80*/  ISETP.NE.AND P1, PT, R21, RZ, PT ;  /* 0x000000ff1500720c */ /* 0x000fe40003f25270 */
[----:B------:R-:W-:Y:S02]  /*5d90*/  FMNMX.FTZ R0, R58, R0, !PT ;  /* 0x000000003a007209 */ /* 0x000fe40007810000 */
[C---:B------:R-:W-:Y:S02]  /*5da0*/  ISETP.GT.AND P2, PT, R7.reuse, 0x8, !P2 ;  /* 0x000000080700780c */ /* 0x040fe40005744270 */
[----:B------:R-:W-:Y:S02]  /*5db0*/  ISETP.GT.AND P1, PT, R7, 0x10, !P1 ;  /* 0x000000100700780c */ /* 0x000fe40004f24270 */
[----:B------:R-:W-:-:S02]  /*5dc0*/  FMNMX.FTZ R0, R40, R0, !PT ;  /* 0x0000000028007209 */ /* 0x000fc40007810000 */
[C---:B------:R-:W-:Y:S02]  /*5dd0*/  ISETP.LT.OR P2, PT, R3.reuse, 0x9, P2 ;  /* 0x000000090300780c */ /* 0x040fe40001741670 */
[----:B------:R-:W-:Y:S02]  /*5de0*/  ISETP.LT.OR P1, PT, R3, 0x11, P1 ;  /* 0x000000110300780c */ /* 0x000fe40000f21670 */
[----:B------:R-:W-:Y:S02]  /*5df0*/  FMNMX.FTZ R0, R60, R0, !PT ;  /* 0x000000003c007209 */ /* 0x000fe40007810000 */
[----:B------:R-:W-:Y:S02]  /*5e00*/  ISETP.NE.AND P4, PT, R29, RZ, PT ;  /* 0x000000ff1d00720c */ /* 0x000fe40003f85270 */
[----:B------:R-:W-:Y:S02]  /*5e10*/  FSEL R29, R30, -INF , !P2 ;  /* 0xff8000001e1d7808 */ /* 0x000fe40005000000 */
[----:B------:R-:W-:-:S02]  /*5e20*/  ISETP.NE.AND P2, PT, R33, RZ, PT ;  /* 0x000000ff2100720c */ /* 0x000fc40003f45270 */
        /* <DEDUP_REMOVED lines=14> */
[----:B------:R-:W-:Y:S01]  /*5f10*/  ISETP.GT.AND P6, PT, R7, RZ, !P6 ;  /* 0x000000ff0700720c */ /* 0x000fe200077c4270 */
[----:B------:R-:W0:Y:S01]  /*5f20*/  SHFL.BFLY PT, R0, R9, 0x2, 0x1f ;  /* 0x0c401f0009007f89 */ /* 0x000e2200000e0000 */
[----:B------:R-:W-:Y:S02]  /*5f30*/  FSEL R37, R38, -INF , !P1 ;  /* 0xff80000026257808 */ /* 0x000fe40004800000 */
[----:B------:R-:W-:Y:S02]  /*5f40*/  ISETP.NE.AND P1, PT, R59, RZ, PT ;  /* 0x000000ff3b00720c */ /* 0x000fe40003f25270 */
[----:B------:R-:W-:-:S02]  /*5f50*/  ISETP.LT.OR P6, PT, R3, 0x1, P6 ;  /* 0x000000010300780c */ /* 0x000fc400037c1670 */
[----:B------:R-:W-:Y:S02]  /*5f60*/  ISETP.GT.AND P1, PT, R7, 0x19, !P1 ;  /* 0x000000190700780c */ /* 0x000fe40004f24270 */
[----:B------:R-:W-:Y:S02]  /*5f70*/  FSEL R25, R26, -INF , !P6 ;  /* 0xff8000001a197808 */ /* 0x000fe40007000000 */
[----:B------:R-:W-:Y:S02]  /*5f80*/  ISETP.LT.OR P1, PT, R3, 0x1a, P1 ;  /* 0x0000001a0300780c */ /* 0x000fe40000f21670 */
[----:B------:R-:W-:Y:S02]  /*5f90*/  ISETP.GT.AND P3, PT, R7, 0x38, !P3 ;  /* 0x000000380700780c */ /* 0x000fe40005f64270 */
[----:B------:R-:W-:Y:S02]  /*5fa0*/  FSEL R39, R39, -INF , !P1 ;  /* 0xff80000027277808 */ /* 0x000fe40004800000 */
[----:B------:R-:W-:-:S02]  /*5fb0*/  ISETP.NE.AND P1, PT, R61, RZ, PT ;  /* 0x000000ff3d00720c */ /* 0x000fc40003f25270 */
[C---:B------:R-:W-:Y:S02]  /*5fc0*/  ISETP.GT.AND P5, PT, R7.reuse, 0x39, !P5 ;  /* 0x000000390700780c */ /* 0x040fe40006fa4270 */
[----:B------:R-:W-:Y:S02]  /*5fd0*/  ISETP.GT.AND P1, PT, R7, 0x20, !P1 ;  /* 0x000000200700780c */ /* 0x000fe40004f24270 */
[C---:B------:R-:W-:Y:S02]  /*5fe0*/  ISETP.LT.OR P3, PT, R3.reuse, 0x39, P3 ;  /* 0x000000390300780c */ /* 0x040fe40001f61670 */
        /* <DEDUP_REMOVED lines=9> */
[----:B------:R-:W-:-:S02]  /*6080*/  FSEL R55, R55, -INF , !P5 ;  /* 0xff80000037377808 */ /* 0x000fc40006800000 */
[----:B------:R-:W-:Y:S02]  /*6090*/  FSEL R43, R43, -INF , !P1 ;  /* 0xff8000002b2b7808 */ /* 0x000fe40004800000 */
[----:B------:R-:W-:Y:S02]  /*60a0*/  ISETP.GT.AND P1, PT, R7, 0x28, !P2 ;  /* 0x000000280700780c */ /* 0x000fe40005724270 */
[----:B------:R-:W-:Y:S02]  /*60b0*/  ISETP.NE.AND P2, PT, R63, RZ, PT ;  /* 0x000000ff3f00720c */ /* 0x000fe40003f45270 */
[----:B------:R-:W-:-:S04]  /*60c0*/  ISETP.LT.OR P1, PT, R3, 0x29, P1 ;  /* 0x000000290300780c */ /* 0x000fc80000f21670 */
[----:B------:R-:W-:Y:S02]  /*60d0*/  FSEL R45, R46, -INF , !P1 ;  /* 0xff8000002e2d7808 */ /* 0x000fe40004800000 */
[----:B------:R-:W-:Y:S02]  /*60e0*/  ISETP.GT.AND P1, PT, R7, 0x29, !P4 ;  /* 0x000000290700780c */ /* 0x000fe40006724270 */
[----:B0-----:R-:W-:Y:S02]  /*60f0*/  FMNMX.FTZ R5, R10, R5, !PT ;  /* 0x000000050a057209 */ /* 0x001fe40007810000 */
[----:B------:R-:W-:Y:S02]  /*6100*/  ISETP.LT.OR P1, PT, R3, 0x2a, P1 ;  /* 0x0000002a0300780c */ /* 0x000fe40000f21670 */
[----:B------:R-:W-:Y:S01]  /*6110*/  ISETP.NE.AND P4, PT, R64, RZ, PT ;  /* 0x000000ff4000720c */ /* 0x000fe20003f85270 */
[----:B------:R-:W-:Y:S01]  /*6120*/  FMUL.FTZ R0, R5, R6 ;  /* 0x0000000605007220 */ /* 0x000fe20000410000 */
[----:B------:R-:W-:-:S02]  /*6130*/  FSEL R47, R47, -INF , !P1 ;  /* 0xff8000002f2f7808 */ /* 0x000fc40004800000 */
[----:B------:R-:W-:-:S04]  /*6140*/  FSETP.NEU.FTZ.AND P1, PT, R5, -INF , PT ;  /* 0xff8000000500780b */ /* 0x000fc80003f3d000 */
[----:B------:R-:W-:Y:S02]  /*6150*/  FSEL R57, R0, RZ, P1 ;  /* 0x000000ff00397208 */ /* 0x000fe40000800000 */
[----:B------:R-:W-:Y:S02]  /*6160*/  FMNMX.FTZ R0, R25, R27, !PT ;  /* 0x0000001b19007209 */ /* 0x000fe40007810000 */
[----:B------:R-:W-:Y:S01]  /*6170*/  ISETP.GT.AND P1, PT, R7, 0x30, !P2 ;  /* 0x000000300700780c */ /* 0x000fe20005724270 */
[--C-:B------:R-:W-:Y:S01]  /*6180*/  FFMA.FTZ R11, R14, R6, -R57.reuse ;  /* 0x000000060e0b7223 */ /* 0x100fe20000010839 */
[----:B------:R-:W-:Y:S01]  /*6190*/  FMNMX.FTZ R0, R29, R0, !PT ;  /* 0x000000001d007209 */ /* 0x000fe20007810000 */
[-CC-:B------:R-:W-:Y:S01]  /*61a0*/  FFMA.FTZ R21, R32, R6.reuse, -R57.reuse ;  /* 0x0000000620157223 */ /* 0x180fe20000010839 */
[----:B------:R-:W-:Y:S01]  /*61b0*/  ISETP.GT.AND P2, PT, R7, 0x31, !P4 ;  /* 0x000000310700780c */ /* 0x000fe20006744270 */
[--C-:B------:R-:W-:Y:S01]  /*61c0*/  FFMA.FTZ R7, R24, R6, -R57.reuse ;  /* 0x0000000618077223 */ /* 0x100fe20000010839 */
[----:B------:R-:W-:Y:S01]  /*61d0*/  FMNMX.FTZ R0, R31, R0, !PT ;  /* 0x000000001f007209 */ /* 0x000fe20007810000 */
[-CC-:B------:R-:W-:Y:S01]  /*61e0*/  FFMA.FTZ R9, R28, R6.reuse, -R57.reuse ;  /* 0x000000061c097223 */ /* 0x180fe20000010839 */
[----:B------:R-:W-:Y:S01]  /*61f0*/  ISETP.LT.OR P1, PT, R3, 0x31, P1 ;  /* 0x000000310300780c */ /* 0x000fe20000f21670 */
[--C-:B------:R-:W-:Y:S01]  /*6200*/  FFMA.FTZ R12, R56, R6, -R57.reuse ;  /* 0x00000006380c7223 */ /* 0x100fe20000010839 */
[----:B------:R-:W-:Y:S01]  /*6210*/  FMNMX.FTZ R0, R33, R0, !PT ;  /* 0x0000000021007209 */ /* 0x000fe20007810000 */
[-CC-:B------:R-:W-:Y:S01]  /*6220*/  FFMA.FTZ R13, R36, R6.reuse, -R57.reuse ;  /* 0x00000006240d7223 */ /* 0x180fe20000010839 */
[----:B------:R-:W-:Y:S01]  /*6230*/  ISETP.LT.OR P2, PT, R3, 0x32, P2 ;  /* 0x000000320300780c */ /* 0x000fe20001741670 */
[--C-:B------:R-:W-:Y:S01]  /*6240*/  FFMA.FTZ R14, R58, R6, -R57.reuse ;  /* 0x000000063a0e7223 */ /* 0x100fe20000010839 */
[----:B------:R-:W-:Y:S01]  /*6250*/  FMNMX.FTZ R0, R35, R0, !PT ;  /* 0x0000000023007209 */ /* 0x000fe20007810000 */
[----:B------:R-:W-:Y:S01]  /*6260*/  MUFU.EX2 R3, R11 ;  /* 0x0000000b00037308 */ /* 0x000fe20000000800 */
[----:B------:R-:W-:Y:S01]  /*6270*/  FSEL R49, R50, -INF , !P1 ;  /* 0xff80000032317808 */ /* 0x000fe20004800000 */
[--C-:B------:R-:W-:Y:S01]  /*6280*/  FFMA.FTZ R15, R40, R6, -R57.reuse ;  /* 0x00000006280f7223 */ /* 0x100fe20000010839 */
[----:B------:R-:W-:Y:S01]  /*6290*/  FMNMX.FTZ R0, R37, R0, !PT ;  /* 0x0000000025007209 */ /* 0x000fe20007810000 */
[-CC-:B------:R-:W-:Y:S01]  /*62a0*/  FFMA.FTZ R170, R170, R6.reuse, -R57.reuse ;  /* 0x00000006aaaa7223 */ /* 0x180fe20000010839 */
[----:B------:R-:W-:Y:S01]  /*62b0*/  FSEL R51, R51, -INF , !P2 ;  /* 0xff80000033337808 */ /* 0x000fe20005000000 */
[--C-:B------:R-:W-:Y:S01]  /*62c0*/  FFMA.FTZ R169, R48, R6, -R57.reuse ;  /* 0x0000000630a97223 */ /* 0x100fe20000010839 */
[----:B------:R-:W-:Y:S01]  /*62d0*/  FMNMX.FTZ R0, R39, R0, !PT ;  /* 0x0000000027007209 */ /* 0x000fe20007810000 */
[----:B------:R0:W-:Y:S01]  /*62e0*/  MUFU.EX2 R11, R21 ;  /* 0x00000015000b7308 */ /* 0x0001e20000000800 */
[-CC-:B------:R-:W-:Y:S01]  /*62f0*/  FFMA.FTZ R172, R172, R6.reuse, -R57.reuse ;  /* 0x00000006acac7223 */ /* 0x180fe20000010839 */
[--C-:B------:R-:W-:Y:S01]  /*6300*/  FFMA.FTZ R171, R52, R6, -R57.reuse ;  /* 0x0000000634ab7223 */ /* 0x100fe20000010839 */
[----:B------:R-:W-:Y:S01]  /*6310*/  FMNMX.FTZ R0, R41, R0, !PT ;  /* 0x0000000029007209 */ /* 0x000fe20007810000 */
[----:B------:R-:W-:-:S03]  /*6320*/  FFMA.FTZ R174, R174, R6, -R57 ;  /* 0x00000006aeae7223 */ /* 0x000fc60000010839 */
[----:B------:R-:W-:Y:S01]  /*6330*/  FMNMX.FTZ R0, R43, R0, !PT ;  /* 0x000000002b007209 */ /* 0x000fe20007810000 */
[----:B------:R-:W-:Y:S01]  /*6340*/  MUFU.EX2 R9, R9 ;  /* 0x0000000900097308 */ /* 0x000fe20000000800 */
[----:B0-----:R-:W-:Y:S02]  /*6350*/  FFMA.FTZ R21, R44, R6, -R57 ;  /* 0x000000062c157223 */ /* 0x001fe40000010839 */
[----:B------:R-:W-:-:S04]  /*6360*/  FMNMX.FTZ R10, R45, R0, !PT ;  /* 0x000000002d0a7209 */ /* 0x000fc80007810000 */
[----:B------:R-:W-:Y:S01]  /*6370*/  FMNMX.FTZ R10, R47, R10, !PT ;  /* 0x0000000a2f0a7209 */ /* 0x000fe20007810000 */
[----:B------:R0:W1:Y:S03]  /*6380*/  MUFU.EX2 R0, R7 ;  /* 0x0000000700007308 */ /* 0x0000660000000800 */
[----:B------:R-:W-:-:S04]  /*6390*/  FMNMX.FTZ R10, R49, R10, !PT ;  /* 0x0000000a310a7209 */ /* 0x000fc80007810000 */
[----:B------:R-:W-:Y:S01]  /*63a0*/  FMNMX.FTZ R10, R51, R10, !PT ;  /* 0x0000000a330a7209 */ /* 0x000fe20007810000 */
[----:B------:R-:W2:Y:S03]  /*63b0*/  MUFU.EX2 R12, R12 ;  /* 0x0000000c000c7308 */ /* 0x000ea60000000800 */
[----:B------:R-:W-:-:S04]  /*63c0*/  FMNMX.FTZ R10, R53, R10, !PT ;  /* 0x0000000a350a7209 */ /* 0x000fc80007810000 */
[----:B0-----:R-:W-:Y:S01]  /*63d0*/  FMNMX.FTZ R7, R55, R10, !PT ;  /* 0x0000000a37077209 */ /* 0x001fe20007810000 */
[----:B------:R-:W-:Y:S01]  /*63e0*/  FFMA.FTZ R10, R20, R6, -R57 ;  /* 0x00000006140a7223 */ /* 0x000fe20000010839 */
[----:B------:R-:W-:Y:S01]  /*63f0*/  MUFU.EX2 R13, R13 ;  /* 0x0000000d000d7308 */ /* 0x000fe20000000800 */
[----:B-1----:R-:W-:Y:S01]  /*6400*/  F2FP.F16.F32.PACK_AB R152, R3, R0 ;  /* 0x000000000398723e */ /* 0x002fe200000000ff */
[----:B------:R-:W-:Y:S01]  /*6410*/  FADD.FTZ R0, R0, R3 ;  /* 0x0000000300007221 */ /* 0x000fe20000010000 */
[----:B------:R-:W0:Y:S05]  /*6420*/  SHFL.BFLY PT, R20, R7, 0x2, 0x1f ;  /* 0x0c401f0007147f89 */ /* 0x000e2a00000e0000 */
[----:B------:R-:W1:Y:S01]  /*6430*/  MUFU.EX2 R10, R10 ;  /* 0x0000000a000a7308 */ /* 0x000e620000000800 */
[----:B--2---:R-:W-:-:S07]  /*6440*/  F2FP.F16.F32.PACK_AB R156, R12, R11 ;  /* 0x0000000b0c9c723e */ /* 0x004fce00000000ff */
[----:B------:R-:W2:Y:S08]  /*6450*/  MUFU.EX2 R14, R14 ;  /* 0x0000000e000e7308 */ /* 0x000eb00000000800 */
[----:B------:R-:W-:Y:S01]  /*6460*/  MUFU.EX2 R15, R15 ;  /* 0x0000000f000f7308 */ /* 0x000fe20000000800 */
[----:B-1----:R-:W-:Y:S01]  /*6470*/  F2FP.F16.F32.PACK_AB R154, R10, R9 ;  /* 0x000000090a9a723e */ /* 0x002fe200000000ff */
[----:B------:R-:W-:Y:S01]  /*6480*/  FADD.FTZ R9, R9, R0 ;  /* 0x0000000009097221 */ /* 0x000fe20000010000 */
[----:B0-----:R-:W-:Y:S01]  /*6490*/  FMNMX.FTZ R24, R7, R20, !PT ;  /* 0x0000001407187209 */ /* 0x001fe20007810000 */
[----:B------:R-:W-:-:S02]  /*64a0*/  FFMA.FTZ R20, R60, R6, -R57 ;  /* 0x000000063c147223 */ /* 0x000fc40000010839 */
[----:B------:R-:W-:Y:S02]  /*64b0*/  FADD.FTZ R10, R10, R9 ;  /* 0x000000090a0a7221 */ /* 0x000fe40000010000 */
[----:B------:R-:W0:Y:S01]  /*64c0*/  SHFL.BFLY PT, R7, R24, 0x1, 0x1f ;  /* 0x0c201f0018077f89 */ /* 0x000e2200000e0000 */
[----:B------:R-:W-:Y:S01]  /*64d0*/  MUFU.EX2 R21, R21 ;  /* 0x0000001500157308 */ /* 0x000fe20000000800 */
[----:B--2---:R-:W-:Y:S01]  /*64e0*/  F2FP.F16.F32.PACK_AB R158, R14, R13 ;  /* 0x0000000d0e9e723e */ /* 0x004fe200000000ff */
[----:B------:R-:W-:-:S04]  /*64f0*/  FADD.FTZ R11, R11, R10 ;  /* 0x0000000a0b0b7221 */ /* 0x000fc80000010000 */
[----:B------:R-:W-:Y:S02]  /*6500*/  FADD.FTZ R12, R12, R11 ;  /* 0x0000000b0c0c7221 */ /* 0x000fe40000010000 */
[----:B------:R-:W1:Y:S02]  /*6510*/  MUFU.EX2 R20, R20 ;  /* 0x0000001400147308 */ /* 0x000e640000000800 */
[----:B------:R-:W-:-:S04]  /*6520*/  FADD.FTZ R13, R13, R12 ;  /* 0x0000000c0d0d7221 */ /* 0x000fc80000010000 */
[----:B------:R-:W-:Y:S02]  /*6530*/  FADD.FTZ R14, R14, R13 ;  /* 0x0000000d0e0e7221 */ /* 0x000fe40000010000 */
[----:B------:R-:W2:Y:S01]  /*6540*/  MUFU.EX2 R170, R170 ;  /* 0x000000aa00aa7308 */ /* 0x000ea20000000800 */
[----:B0-----:R-:W-:-:S07]  /*6550*/  FMNMX.FTZ R7, R24, R7, !PT ;  /* 0x0000000718077209 */ /* 0x001fce0007810000 */
[----:B------:R-:W-:Y:S01]  /*6560*/  MUFU.EX2 R169, R169 ;  /* 0x000000a900a97308 */ /* 0x000fe20000000800 */
[C---:B-1----:R-:W-:Y:S01]  /*6570*/  F2FP.F16.F32.PACK_AB R160, R20.reuse, R15 ;  /* 0x0000000f14a0723e */ /* 0x042fe200000000ff */
[----:B------:R-:W-:Y:S01]  /*6580*/  FADD.FTZ R15, R15, R14 ;  /* 0x0000000e0f0f7221 */ /* 0x000fe20000010000 */
[C---:B------:R-:W-:Y:S01]  /*6590*/  FSETP.NEU.FTZ.AND P1, PT, R7.reuse, -INF , PT ;  /* 0xff8000000700780b */ /* 0x040fe20003f3d000 */
[----:B------:R-:W-:Y:S02]  /*65a0*/  FMUL.FTZ R24, R7, R6 ;  /* 0x0000000607187220 */ /* 0x000fe40000410000 */
[----:B------:R-:W-:Y:S02]  /*65b0*/  FADD.FTZ R20, R20, R15 ;  /* 0x0000000f14147221 */ /* 0x000fe40000010000 */
[----:B------:R-:W0:Y:S01]  /*65c0*/  MUFU.EX2 R172, R172 ;  /* 0x000000ac00ac7308 */ /* 0x000e220000000800 */
[----:B------:R-:W-:Y:S02]  /*65d0*/  FSEL R24, R24, RZ, P1 ;  /* 0x000000ff18187208 */ /* 0x000fe40000800000 */
[----:B--2---:R-:W-:Y:S01]  /*65e0*/  F2FP.F16.F32.PACK_AB R162, R170, R21 ;  /* 0x00000015aaa2723e */ /* 0x004fe200000000ff */
[----:B------:R-:W-:-:S02]  /*65f0*/  FADD.FTZ R21, R21, R20 ;  /* 0x0000001415157221 */ /* 0x000fc40000010000 */
        /* <DEDUP_REMOVED lines=17> */
[----:B0-----:R-:W-:Y:S01]  /*6710*/  F2FP.F16.F32.PACK_AB R164, R172, R169 ;  /* 0x000000a9aca4723e */ /* 0x001fe200000000ff */
[----:B------:R-:W-:-:S04]  /*6720*/  FADD.FTZ R170, R170, R21 ;  /* 0x00000015aaaa7221 */ /* 0x000fc80000010000 */
[----:B------:R-:W-:Y:S02]  /*6730*/  FADD.FTZ R169, R169, R170 ;  /* 0x000000aaa9a97221 */ /* 0x000fe40000010000 */
[----:B------:R-:W0:Y:S02]  /*6740*/  MUFU.EX2 R176, R176 ;  /* 0x000000b000b07308 */ /* 0x000e240000000800 */
[----:B------:R-:W-:-:S06]  /*6750*/  FADD.FTZ R172, R172, R169 ;  /* 0x000000a9acac7221 */ /* 0x000fcc0000010000 */
        /* <DEDUP_REMOVED lines=74> */
.L_x_3044:
[----:B------:R-:W-:Y:S02]  /*6c00*/  ISETP.NE.AND P2, PT, R206, 0x1, PT ;  /* 0x00000001ce00780c */ /* 0x000fe40003f45270 */
[----:B------:R-:W-:Y:S02]  /*6c10*/  R2UR UR5, R8 ;  /* 0x00000000080572ca */ /* 0x000fe400000e0000 */
[----:B------:R-:W-:-:S09]  /*6c20*/  LOP3.LUT P1, RZ, R16, 0x1, RZ, 0xc0, !PT ;  /* 0x0000000110ff7812 */ /* 0x000fd2000782c0ff */
[----:B------:R-:W0:Y:S02]  /*6c30*/  @P2 LDC R9, c[0x0][0x44c] ;  /* 0x00011300ff092b82 */ /* 0x000e240000000800 */
[----:B------:R-:W-:-:S04]  /*6c40*/  UIADD3 UR5, UR5, 0x38860, URZ ;  /* 0x0003886005057890 */ /* 0x000fc8000fffe03f */
[----:B------:R-:W-:Y:S02]  /*6c50*/  UPRMT UR5, UR39, 0x654, UR5 ;  /* 0x0000065427057896 */ /* 0x000fe40008000005 */
[----:B------:R-:W1:Y:S07]  /*6c60*/  @P2 LDC R11, c[0x0][0x450] ;  /* 0x00011400ff0b2b82 */ /* 0x000e6e0000000800 */
[----:B------:R-:W-:Y:S01]  /*6c70*/  SYNCS.ARRIVE.TRANS64.RED.A1T0 RZ, [UR5], RZ ;  /* 0x000000ffffff79a7 */ /* 0x000fe20008100405 */
[----:B0-----:R-:W-:-:S04]  /*6c80*/  @P2 IMAD.HI.U32 R8, R184, R9, RZ ;  /* 0x00000009b8082227 */ /* 0x001fc800078e00ff */
[----:B------:R-:W-:Y:S01]  /*6c90*/  IMAD.MOV.U32 R9, RZ, RZ, R184 ;  /* 0x000000ffff097224 */ /* 0x000fe200078e00b8 */
[----:B-1----:R-:W-:-:S05]  /*6ca0*/  @P2 SHF.R.U32.HI R9, RZ, R11, R8 ;  /* 0x0000000bff092219 */ /* 0x002fca0000011608 */
[----:B------:R-:W-:Y:S02]  /*6cb0*/  IMAD.IADD R178, R178, 0x1, R9 ;  /* 0x00000001b2b27824 */ /* 0x000fe400078e0209 */
[----:B------:R-:W-:Y:S02]  /*6cc0*/  VIADD R9, R168, 0xfffffffe ;  /* 0xfffffffea8097836 */ /* 0x000fe40000000000 */
        /* <DEDUP_REMOVED lines=13> */
.L_x_3046:
[----:B------:R-:W0:Y:S02]  /*6da0*/  LDC R12, c[0x0][0xadc] ;  /* 0x0002b700ff0c7b82 */ /* 0x000e240000000800 */
[----:B0-----:R-:W-:-:S13]  /*6db0*/  ISETP.NE.AND P1, PT, R12, 0x1, PT ;  /* 0x000000010c00780c */ /* 0x001fda0003f25270 */
[----:B------:R-:W0:Y:S02]  /*6dc0*/  @P1 LDC.64 R10, c[0x0][0xae0] ;  /* 0x0002b800ff0a1b82 */ /* 0x000e240000000a00 */
[----:B0-----:R-:W-:-:S05]  /*6dd0*/  @P1 IMAD.HI.U32 R10, R13, R10, RZ ;  /* 0x0000000a0d0a1227 */ /* 0x001fca00078e00ff */
[----:B------:R-:W-:-:S07]  /*6de0*/  @P1 SHF.R.U32.HI R13, RZ, R11, R10 ;  /* 0x0000000bff0d1219 */ /* 0x000fce000001160a */
.L_x_3047:
[----:B------:R-:W-:-:S05]  /*6df0*/  IMAD R13, R13, R12, R12 ;  /* 0x0000000c0d0d7224 */ /* 0x000fca00078e020c */
[----:B------:R-:W-:-:S07]  /*6e00*/  VIMNMX R8, R8, R13, PT ;  /* 0x0000000d08087248 */ /* 0x000fce0003fe0100 */
.L_x_3045:
        /* <DEDUP_REMOVED lines=9> */
.L_x_3067:
[----:B------:R-:W-:-:S04]  /*6ea0*/  UIADD3 UR36, UR7, 0x1, URZ ;  /* 0x0000000107247890 */ /* 0x000fc8000fffe03f */
[----:B------:R-:W-:-:S04]  /*6eb0*/  UISETP.NE.AND UP0, UPT, UR36, 0x2, UPT ;  /* 0x000000022400788c */ /* 0x000fc8000bf05270 */
[----:B------:R-:W-:Y:S02]  /*6ec0*/  USEL UR5, URZ, 0x1, UP0 ;  /* 0x000000013f057887 */ /* 0x000fe40008000000 */
[----:B------:R-:W-:-:S04]  /*6ed0*/  USEL UR36, UR36, URZ, UP0 ;  /* 0x0000003f24247287 */ /* 0x000fc80008000000 */
[----:B------:R-:W-:Y:S01]  /*6ee0*/  LOP3.LUT R2, R2, UR5, RZ, 0x3c, !PT ;  /* 0x0000000502027c12 */ /* 0x000fe2000f8e3cff */
[----:B------:R-:W-:Y:S07]  /*6ef0*/  @!P0 BRA `(.L_x_3049) ;  /* 0x0000000000048947 */ /* 0x000fee0003800000 */
[----:B------:R-:W-:Y:S01]  /*6f00*/  BPT.TRAP 0x1 ;  /* 0x000000040000795c */ /* 0x000fe20000300000 */
.L_x_3049:
[----:B------:R-:W-:Y:S01]  /*6f10*/  ULEA UR5, UR36, UR38, 0x3 ;  /* 0x0000002624057291 */ /* 0x000fe2000f8e183f */
[----:B------:R-:W-:-:S08]  /*6f20*/  SHF.L.U32 R5, R2, 0x1f, RZ ;  /* 0x0000001f02057819 */ /* 0x000fd000000006ff */
[----:B------:R0:W1:Y:S01]  /*6f30*/  SYNCS.PHASECHK.TRANS64.TRYWAIT P1, [UR5+0x38830], R5 ;  /* 0x03883005ff0075a7 */ /* 0x0000620008020145 */
[----:B------:R-:W-:Y:S05]  /*6f40*/  @!P0 BRA `(.L_x_3050) ;  /* 0x0000000000048947 */ /* 0x000fea0003800000 */
[----:B------:R-:W-:Y:S01]  /*6f50*/  BPT.TRAP 0x1 ;  /* 0x000000040000795c */ /* 0x000fe20000300000 */
.L_x_3050:
[----:B-1----:R-:W-:Y:S05]  /*6f60*/  @P1 BRA `(.L_x_3051) ;  /* 0x0000000000081947 */ /* 0x002fea0003800000 */
[----:B------:R-:W1:Y:S02]  /*6f70*/  SYNCS.PHASECHK.TRANS64.TRYWAIT P1, [UR5+0x38830], R5 ;  /* 0x03883005ff0075a7 */ /* 0x000e640008020145 */
[----:B-1----:R-:W-:Y:S05]  /*6f80*/  @!P1 BRA `(.L_x_3052) ;  /* 0x0000013400a89947 */ /* 0x002fea0003800000 */
.L_x_3051:
        /* <DEDUP_REMOVED lines=23> */
.L_x_3053:
[----:B------:R2:W3:Y:S01]  /*7100*/  SYNCS.PHASECHK.TRANS64.TRYWAIT P1, [UR5+0x38850], R5 ;  /* 0x03885005ff0075a7 */ /* 0x0004e20008020145 */
[----:B------:R-:W-:Y:S05]  /*7110*/  @!P0 BRA `(.L_x_3054) ;  /* 0x0000000000048947 */ /* 0x000fea0003800000 */
[----:B------:R-:W-:Y:S01]  /*7120*/  BPT.TRAP 0x1 ;  /* 0x000000040000795c */ /* 0x000fe20000300000 */
.L_x_3054:
[----:B---3--:R-:W-:Y:S05]  /*7130*/  @P1 BRA `(.L_x_3055) ;  /* 0x0000000000081947 */ /* 0x008fea0003800000 */
[----:B------:R-:W3:Y:S02]  /*7140*/  SYNCS.PHASECHK.TRANS64.TRYWAIT P1, [UR5+0x38850], R5 ;  /* 0x03885005ff0075a7 */ /* 0x000ee40008020145 */
[----:B---3--:R-:W-:Y:S05]  /*7150*/  @!P1 BRA `(.L_x_3056) ;  /* 0x00000134004c9947 */ /* 0x008fea0003800000 */
.L_x_3055:
        /* <DEDUP_REMOVED lines=265> */
.L_x_3057:
[----:B------:R-:W-:Y:S01]  /*81f0*/  ISETP.NE.AND P1, PT, R206, 0x1, PT ;  /* 0x00000001ce00780c */ /* 0x000fe20003f25270 */
[----:B------:R-:W-:Y:S01]  /*8200*/  IMAD.IADD R216, R191, 0x1, R184 ;  /* 0x00000001bfd87824 */ /* 0x000fe200078e02b8 */
[----:B------:R-:W-:Y:S01]  /*8210*/  UIADD3 UR10, UR5, 0x38840, URZ ;  /* 0x00038840050a7890 */ /* 0x000fe2000fffe03f */
[----:B------:R-:W-:Y:S01]  /*8220*/  IMAD.SHL.U32 R12, R9, 0x40, RZ ;  /* 0x00000040090c7824 */ /* 0x000fe200078e00ff */
[----:B------:R-:W-:Y:S01]  /*8230*/  LOP3.LUT P5, RZ, R16, 0x1, RZ, 0xc0, !PT ;  /* 0x0000000110ff7812 */ /* 0x000fe200078ac0ff */
        /* <DEDUP_REMOVED lines=8> */
[----:B-1----:R-:W-:Y:S02]  /*82c0*/  @P1 SHF.R.U32.HI R216, RZ, R6, R5 ;  /* 0x00000006ffd81219 */ /* 0x002fe40000011605 */
[----:B------:R-:W-:-:S03]  /*82d0*/  IADD3 R5, -R19, 0x1, -R12 ;  /* 0x0000000113057810 */ /* 0x000fc60007ffe90c */
[----:B------:R-:W0:Y:S01]  /*82e0*/  SHFL.IDX PT, R13, R216, RZ, 0x1c1f ;  /* 0x001c1fffd80d7589 */ /* 0x000e2200000e0000 */
[----:B------:R-:W-:-:S05]  /*82f0*/  IADD3 R5, -R18, R5, R17 ;  /* 0x0000000512057210 */ /* 0x000fca0007ffe111 */
[C---:B------:R-:W-:Y:S02]  /*8300*/  VIADD R20, R5.reuse, UR14 ;  /* 0x0000000e05147c36 */ /* 0x040fe40008000000 */
[----:B------:R-:W-:Y:S01]  /*8310*/  VIADD R15, R5, UR10 ;  /* 0x0000000a050f7c36 */ /* 0x000fe20008000000 */
[----:B------:R-:W-:Y:S01]  /*8320*/  ULDC UR10, c[0x0][0xadc] ;  /* 0x0002b700000a7ab9 */ /* 0x000fe20000000800 */
[----:B0-----:R-:W-:Y:S02]  /*8330*/  IMAD.IADD R14, R20, 0x1, R13 ;  /* 0x00000001140e7824 */ /* 0x001fe400078e020d */
[----:B------:R-:W-:Y:S01]  /*8340*/  IMAD.IADD R5, R13, 0x1, R15 ;  /* 0x000000010d057824 */ /* 0x000fe200078e020f */
[----:B------:R-:W-:Y:S06]  /*8350*/  @!P5 BRA `(.L_x_3058) ;  /* 0x000000000058d947 */ /* 0x000fec0003800000 */
[----:B------:R-:W-:Y:S01]  /*8360*/  IADD3 R13, -R18, R17, R13 ;  /* 0x00000011120d7210 */ /* 0x000fe20007ffe10d */
[----:B------:R-:W-:Y:S03]  /*8370*/  BSSY B0, `(.L_x_3059) ;  /* 0x0000010000007945 */ /* 0x000fe60003800000 */
        /* <DEDUP_REMOVED lines=10> */
.L_x_3060:
[----:B------:R-:W-:-:S05]  /*8420*/  IMAD.U32 R21, RZ, RZ, UR10 ;  /* 0x0000000aff157e24 */ /* 0x000fca000f8e00ff */
[----:B------:R-:W-:-:S13]  /*8430*/  ISETP.NE.AND P1, PT, R21, 0x1, PT ;  /* 0x000000011500780c */ /* 0x000fda0003f25270 */
[----:B------:R-:W0:Y:S02]  /*8440*/  @P1 LDC.64 R6, c[0x0][0xae0] ;  /* 0x0002b800ff061b82 */ /* 0x000e240000000a00 */
[----:B0-----:R-:W-:-:S05]  /*8450*/  @P1 IMAD.HI.U32 R6, R13, R6, RZ ;  /* 0x000000060d061227 */ /* 0x001fca00078e00ff */
[----:B------:R-:W-:-:S07]  /*8460*/  @P1 SHF.R.U32.HI R13, RZ, R7, R6 ;  /* 0x00000007ff0d1219 */ /* 0x000fce0000011606 */
.L_x_3061:
[----:B------:R-:W-:Y:S05]  /*8470*/  BSYNC B0 ;  /* 0x0000000000007941 */ /* 0x000fea0003800000 */
.L_x_3059:
[----:B------:R-:W-:-:S04]  /*8480*/  IMAD R6, R13, R21, -R12 ;  /* 0x000000150d067224 */ /* 0x000fc800078e0a0c */
[----:B------:R-:W-:-:S05]  /*8490*/  IMAD.IADD R6, R6, 0x1, -R19 ;  /* 0x0000000106067824 */ /* 0x000fca00078e0a13 */
[----:B------:R-:W-:Y:S02]  /*84a0*/  VIADDMNMX R14, R6, R21, R14, PT ;  /* 0x00000015060e7246 */ /* 0x000fe4000380010e */
[----:B------:R-:W-:-:S07]  /*84b0*/  VIMNMX R5, R5, R6, !PT ;  /* 0x0000000605057248 */ /* 0x000fce0007fe0100 */
.L_x_3058:
        /* <DEDUP_REMOVED lines=13> */
[----:B0-----:R-:W-:Y:S01]  /*8590*/  IMAD.IADD R20, R20, 0x1, R216 ;  /* 0x0000000114147824 */ /* 0x001fe200078e02d8 */
        /* <DEDUP_REMOVED lines=33> */
[----:B------:R-:W-:Y:S01]  /*87b0*/  ISETP.LT.OR P3, PT, R14, 0x3a, P3 ;  /* 0x0000003a0e00780c */ /* 0x000fe20001f61670 */
[----:B------:R-:W-:Y:S01]  /*87c0*/  IMAD.IADD R14, R15, 0x1, R216 ;  /* 0x000000010f0e7824 */ /* 0x000fe200078e02d8 */
        /* <DEDUP_REMOVED lines=16> */
.L_x_3064:
[----:B------:R-:W-:-:S05]  /*88d0*/  IMAD.U32 R152, RZ, RZ, UR10 ;  /* 0x0000000aff987e24 */ /* 0x000fca000f8e00ff */
[----:B------:R-:W-:-:S13]  /*88e0*/  ISETP.NE.AND P2, PT, R152, 0x1, PT ;  /* 0x000000019800780c */ /* 0x000fda0003f45270 */
[----:B------:R-:W0:Y:S02]  /*88f0*/  @P2 LDC.64 R6, c[0x0][0xae0] ;  /* 0x0002b800ff062b82 */ /* 0x000e240000000a00 */
[----:B0-----:R-:W-:-:S05]  /*8900*/  @P2 IMAD.HI.U32 R6, R5, R6, RZ ;  /* 0x0000000605062227 */ /* 0x001fca00078e00ff */
[----:B------:R-:W-:-:S07]  /*8910*/  @P2 SHF.R.U32.HI R5, RZ, R7, R6 ;  /* 0x00000007ff052219 */ /* 0x000fce0000011606 */
.L_x_3065:
[----:B------:R-:W-:Y:S05]  /*8920*/  BSYNC B0 ;  /* 0x0000000000007941 */ /* 0x000fea0003800000 */
.L_x_3063:
[----:B------:R-:W-:-:S04]  /*8930*/  IMAD R12, R5, R152, -R12 ;  /* 0x00000098050c7224 */ /* 0x000fc800078e0a0c */
[----:B------:R-:W-:-:S05]  /*8940*/  IMAD.IADD R5, R12, 0x1, -R19 ;  /* 0x000000010c057824 */ /* 0x000fca00078e0a13 */
[----:B------:R-:W-:Y:S02]  /*8950*/  VIADDMNMX R20, R5, R152, R20, PT ;  /* 0x0000009805147246 */ /* 0x000fe40003800114 */
[----:B------:R-:W-:-:S07]  /*8960*/  VIMNMX R14, R14, R5, !PT ;  /* 0x000000050e0e7248 */ /* 0x000fce0007fe0100 */
.L_x_3062:
[----:B------:R-:W-:Y:S01]  /*8970*/  FMNMX.FTZ R6, R13, R10, !PT ;  /* 0x0000000a0d067209 */ /* 0x000fe20007810000 */
[----:B------:R-:W-:Y:S01]  /*8980*/  ULEA UR10, UR36, UR37, 0xc ;  /* 0x00000025240a7291 */ /* 0x000fe2000f8e603f */
[----:B------:R-:W-:Y:S01]  /*8990*/  ISETP.GT.AND P2, PT, R14, 0x1, P1 ;  /* 0x000000010e00780c */ /* 0x000fe20000f44270 */
[----:B------:R-:W-:Y:S01]  /*89a0*/  UMOV UR15, 0x40000040 ;  /* 0x40000040000f7882 */ /* 0x000fe20000000000 */
[----:B------:R-:W-:Y:S02]  /*89b0*/  FMNMX.FTZ R6, R153, R6, !PT ;  /* 0x0000000699067209 */ /* 0x000fe40007810000 */
[----:B------:R-:W-:Y:S02]  /*89c0*/  ISETP.LT.OR P4, PT, R20, 0x2, P2 ;  /* 0x000000021400780c */ /* 0x000fe40001781670 */
[----:B------:R-:W-:Y:S01]  /*89d0*/  FMNMX.FTZ R6, R21, R6, !PT ;  /* 0x0000000615067209 */ /* 0x000fe20007810000 */
[----:B------:R-:W-:Y:S01]  /*89e0*/  UMOV UR14, UR10 ;  /* 0x0000000a000e7c82 */ /* 0x000fe20008000000 */
[----:B------:R-:W-:-:S02]  /*89f0*/  FSEL R155, R155, -INF , !P4 ;  /* 0xff8000009b9b7808 */ /* 0x000fc40006000000 */
[----:B------:R-:W-:Y:S02]  /*8a00*/  FMNMX.FTZ R6, R157, R6, !PT ;  /* 0x000000069d067209 */ /* 0x000fe40007810000 */
[----:B------:R-:W-:Y:S02]  /*8a10*/  ISETP.GT.AND P4, PT, R14, RZ, P1 ;  /* 0x000000ff0e00720c */ /* 0x000fe40000f84270 */
[----:B------:R-:W-:Y:S02]  /*8a20*/  FMNMX.FTZ R6, R217, R6, !PT ;  /* 0x00000006d9067209 */ /* 0x000fe40007810000 */
[----:B------:R-:W-:Y:S02]  /*8a30*/  ISETP.LT.OR P4, PT, R20, 0x1, P4 ;  /* 0x000000011400780c */ /* 0x000fe40002781670 */
[----:B------:R-:W-:Y:S02]  /*8a40*/  FMNMX.FTZ R6, R161, R6, !PT ;  /* 0x00000006a1067209 */ /* 0x000fe40007810000 */
[----:B------:R-:W-:-:S02]  /*8a50*/  ISETP.GT.AND P3, PT, R14, 0x8, P1 ;  /* 0x000000080e00780c */ /* 0x000fc40000f64270 */
[----:B------:R-:W-:Y:S02]  /*8a60*/  FMNMX.FTZ R6, R219, R6, !PT ;  /* 0x00000006db067209 */ /* 0x000fe40007810000 */
[----:B------:R-:W-:Y:S02]  /*8a70*/  FSEL R154, R154, -INF , !P4 ;  /* 0xff8000009a9a7808 */ /* 0x000fe40006000000 */
        /* <DEDUP_REMOVED lines=25> */
[----:B------:R-:W-:Y:S02]  /*8c10*/  ISETP.LT.OR P3, PT, R20, 0x1a, P3 ;  /* 0x0000001a1400780c */ /* 0x000fe40001f61670 */
[----:B------:R-:W-:Y:S02]  /*8c20*/  FSEL R166, R166, -INF , !P4 ;  /* 0xff800000a6a67808 */ /* 0x000fe40006000000 */
[----:B------:R-:W-:Y:S02]  /*8c30*/  ISETP.GT.AND P4, PT, R14, 0x21, P1 ;  /* 0x000000210e00780c */ /* 0x000fe40000f84270 */
[----:B------:R-:W-:-:S02]  /*8c40*/  ISETP.LT.OR P2, PT, R20, 0x21, P2 ;  /* 0x000000211400780c */ /* 0x000fc40001741670 */
[----:B------:R-:W-:Y:S02]  /*8c50*/  FSEL R167, R167, -INF , !P3 ;  /* 0xff800000a7a77808 */ /* 0x000fe40005800000 */
[----:B------:R-:W-:Y:S02]  /*8c60*/  ISETP.GT.AND P3, PT, R14, 0x28, P1 ;  /* 0x000000280e00780c */ /* 0x000fe40000f64270 */
[----:B------:R-:W-:Y:S02]  /*8c70*/  ISETP.LT.OR P4, PT, R20, 0x22, P4 ;  /* 0x000000221400780c */ /* 0x000fe40002781670 */
[----:B0-----:R-:W-:Y:S02]  /*8c80*/  FMNMX.FTZ R7, R6, R5, !PT ;  /* 0x0000000506077209 */ /* 0x001fe40007810000 */
[----:B------:R-:W0:Y:S01]  /*8c90*/  LDC R6, c[0x0][0xa80] ;  /* 0x0002a000ff067b82 */ /* 0x000e220000000800 */
[----:B------:R-:W-:Y:S02]  /*8ca0*/  FSEL R170, R170, -INF , !P2 ;  /* 0xff800000aaaa7808 */ /* 0x000fe40005000000 */
[----:B------:R-:W1:Y:S01]  /*8cb0*/  SHFL.BFLY PT, R12, R7, 0x1, 0x1f ;  /* 0x0c201f00070c7f89 */ /* 0x000e6200000e0000 */
[----:B------:R-:W-:-:S02]  /*8cc0*/  ISETP.GT.AND P2, PT, R14, 0x29, P1 ;  /* 0x000000290e00780c */ /* 0x000fc40000f44270 */
[----:B------:R-:W-:Y:S02]  /*8cd0*/  ISETP.LT.OR P3, PT, R20, 0x29, P3 ;  /* 0x000000291400780c */ /* 0x000fe40001f61670 */
[----:B------:R-:W-:Y:S02]  /*8ce0*/  FSEL R152, R171, -INF , !P4 ;  /* 0xff800000ab987808 */ /* 0x000fe40006000000 */
[----:B------:R-:W-:Y:S02]  /*8cf0*/  ISETP.GT.AND P4, PT, R14, 0x30, P1 ;  /* 0x000000300e00780c */ /* 0x000fe40000f84270 */
[----:B------:R-:W-:Y:S02]  /*8d00*/  ISETP.LT.OR P2, PT, R20, 0x2a, P2 ;  /* 0x0000002a1400780c */ /* 0x000fe40001741670 */
[----:B------:R-:W-:Y:S02]  /*8d10*/  FSEL R174, R174, -INF , !P3 ;  /* 0xff800000aeae7808 */ /* 0x000fe40005800000 */
[----:B------:R-:W-:-:S02]  /*8d20*/  ISETP.LT.OR P4, PT, R20, 0x31, P4 ;  /* 0x000000311400780c */ /* 0x000fc40002781670 */
[----:B------:R-:W-:Y:S02]  /*8d30*/  FSEL R158, R175, -INF , !P2 ;  /* 0xff800000af9e7808 */ /* 0x000fe40005000000 */
[----:B------:R-:W-:Y:S02]  /*8d40*/  ISETP.GT.AND P2, PT, R14, 0x31, P1 ;  /* 0x000000310e00780c */ /* 0x000fe40000f44270 */
[----:B------:R-:W-:Y:S02]  /*8d50*/  FSEL R178, R178, -INF , !P4 ;  /* 0xff800000b2b27808 */ /* 0x000fe40006000000 */
[----:B------:R-:W-:Y:S02]  /*8d60*/  ISETP.GT.AND P4, PT, R14, 0x38, P1 ;  /* 0x000000380e00780c */ /* 0x000fe40000f84270 */
[----:B------:R-:W-:Y:S02]  /*8d70*/  ISETP.LT.OR P2, PT, R20, 0x32, P2 ;  /* 0x000000321400780c */ /* 0x000fe40001741670 */
[----:B-1----:R-:W-:-:S02]  /*8d80*/  FMNMX.FTZ R5, R7, R12, !PT ;  /* 0x0000000c07057209 */ /* 0x002fc40007810000 */
[----:B------:R-:W-:Y:S02]  /*8d90*/  FMNMX.FTZ R12, R154, R11, !PT ;  /* 0x0000000b9a0c7209 */ /* 0x000fe40007810000 */
[C---:B------:R-:W-:Y:S01]  /*8da0*/  FSETP.NEU.FTZ.AND P3, PT, R5.reuse, -INF , PT ;  /* 0xff8000000500780b */ /* 0x040fe20003f7d000 */
[----:B0-----:R-:W-:Y:S01]  /*8db0*/  FMUL.FTZ R156, R5, R6 ;  /* 0x00000006059c7220 */ /* 0x001fe20000410000 */
[----:B------:R-:W-:Y:S02]  /*8dc0*/  FMNMX.FTZ R12, R155, R12, !PT ;  /* 0x0000000c9b0c7209 */ /* 0x000fe40007810000 */
[----:B------:R-:W-:Y:S02]  /*8dd0*/  ISETP.GT.AND P1, PT, R14, 0x39, P1 ;  /* 0x000000390e00780c */ /* 0x000fe40000f24270 */
[----:B------:R-:W-:Y:S02]  /*8de0*/  FMNMX.FTZ R12, R227, R12, !PT ;  /* 0x0000000ce30c7209 */ /* 0x000fe40007810000 */
[----:B------:R-:W-:-:S02]  /*8df0*/  FSEL R156, R156, RZ, P3 ;  /* 0x000000ff9c9c7208 */ /* 0x000fc40001800000 */
[----:B------:R-:W-:Y:S02]  /*8e00*/  FMNMX.FTZ R12, R159, R12, !PT ;  /* 0x0000000c9f0c7209 */ /* 0x000fe40007810000 */
[C---:B------:R-:W-:Y:S01]  /*8e10*/  ISETP.LT.OR P4, PT, R20.reuse, 0x39, P4 ;  /* 0x000000391400780c */ /* 0x040fe20002781670 */
[--C-:B------:R-:W-:Y:S01]  /*8e20*/  FFMA.FTZ R162, R21, R6, -R156.reuse ;  /* 0x0000000615a27223 */ /* 0x100fe2000001089c */
[----:B------:R-:W-:Y:S01]  /*8e30*/  FMNMX.FTZ R12, R229, R12, !PT ;  /* 0x0000000ce50c7209 */ /* 0x000fe20007810000 */
[-CC-:B------:R-:W-:Y:S01]  /*8e40*/  FFMA.FTZ R21, R157, R6.reuse, -R156.reuse ;  /* 0x000000069d157223 */ /* 0x180fe2000001089c */
[----:B------:R-:W-:Y:S01]  /*8e50*/  ISETP.LT.OR P1, PT, R20, 0x3a, P1 ;  /* 0x0000003a1400780c */ /* 0x000fe20000f21670 */
[--C-:B------:R-:W-:Y:S01]  /*8e60*/  FFMA.FTZ R13, R13, R6, -R156.reuse ;  /* 0x000000060d0d7223 */ /* 0x100fe2000001089c */
[----:B------:R-:W-:Y:S01]  /*8e70*/  FMNMX.FTZ R7, R163, R12, !PT ;  /* 0x0000000ca3077209 */ /* 0x000fe20007810000 */
[-CC-:B------:R-:W-:Y:S01]  /*8e80*/  FFMA.FTZ R171, R161, R6.reuse, -R156.reuse ;  /* 0x00000006a1ab7223 */ /* 0x180fe2000001089c */
[----:B------:R-:W-:Y:S01]  /*8e90*/  FSEL R182, R182, -INF , !P4 ;  /* 0xff800000b6b67808 */ /* 0x000fe20006000000 */
[-CC-:B------:R-:W-:Y:S01]  /*8ea0*/  FFMA.FTZ R168, R219, R6.reuse, -R156.reuse ;  /* 0x00000006dba87223 */ /* 0x180fe2000001089c */
[----:B------:R-:W-:Y:S01]  /*8eb0*/  FMNMX.FTZ R12, R166, R7, !PT ;  /* 0x00000007a60c7209 */ /* 0x000fe20007810000 */
[-CC-:B------:R-:W-:Y:S01]  /*8ec0*/  FFMA.FTZ R175, R165, R6.reuse, -R156.reuse ;  /* 0x00000006a5af7223 */ /* 0x180fe2000001089c */
[----:B------:R-:W-:Y:S01]  /*8ed0*/  FSEL R183, R183, -INF , !P1 ;  /* 0xff800000b7b77808 */ /* 0x000fe20004800000 */
[--C-:B------:R-:W-:Y:S01]  /*8ee0*/  FFMA.FTZ R172, R221, R6, -R156.reuse ;  /* 0x00000006ddac7223 */ /* 0x100fe2000001089c */
[----:B------:R-:W-:Y:S01]  /*8ef0*/  FMNMX.FTZ R7, R167, R12, !PT ;  /* 0x0000000ca7077209 */ /* 0x000fe20007810000 */
[-CC-:B------:R-:W-:Y:S01]  /*8f00*/  FFMA.FTZ R12, R153, R6.reuse, -R156.reuse ;  /* 0x00000006990c7223 */ /* 0x180fe2000001089c */
[----:B------:R-:W-:Y:S01]  /*8f10*/  FSEL R153, R179, -INF , !P2 ;  /* 0xff800000b3997808 */ /* 0x000fe20005000000 */
[-CC-:B------:R-:W-:Y:S01]  /*8f20*/  FFMA.FTZ R169, R169, R6.reuse, -R156.reuse ;  /* 0x00000006a9a97223 */ /* 0x180fe2000001089c */
[----:B------:R-:W-:Y:S01]  /*8f30*/  FMNMX.FTZ R7, R170, R7, !PT ;  /* 0x00000007aa077209 */ /* 0x000fe20007810000 */
[-CC-:B------:R-:W-:Y:S01]  /*8f40*/  FFMA.FTZ R176, R223, R6.reuse, -R156.reuse ;  /* 0x00000006dfb07223 */ /* 0x180fe2000001089c */
[----:B------:R-:W-:Y:S01]  /*8f50*/  FSEL R157, R5, RZ, P3 ;  /* 0x000000ff059d7208 */ /* 0x000fe20001800000 */
[-CC-:B------:R-:W-:Y:S01]  /*8f60*/  FFMA.FTZ R173, R173, R6.reuse, -R156.reuse ;  /* 0x00000006adad7223 */ /* 0x180fe2000001089c */
[----:B------:R-:W-:Y:S01]  /*8f70*/  FMNMX.FTZ R7, R152, R7, !PT ;  /* 0x0000000798077209 */ /* 0x000fe20007810000 */
[-CC-:B------:R-:W-:Y:S01]  /*8f80*/  FFMA.FTZ R179, R225, R6.reuse, -R156.reuse ;  /* 0x00000006e1b37223 */ /* 0x180fe2000001089c */
[-CC-:B------:R-:W-:Y:S01]  /*8f90*/  FFMA.FTZ R180, R177, R6.reuse, -R156.reuse ;  /* 0x00000006b1b47223 */ /* 0x180fe2000001089c */
[-CC-:B------:R-:W-:Y:S01]  /*8fa0*/  FFMA.FTZ R15, R15, R6.reuse, -R156.reuse ;  /* 0x000000060f0f7223 */ /* 0x180fe2000001089c */
[----:B------:R-:W-:Y:S01]  /*8fb0*/  FMNMX.FTZ R7, R174, R7, !PT ;  /* 0x00000007ae077209 */ /* 0x000fe20007810000 */
[----:B------:R-:W-:Y:S01]  /*8fc0*/  FFMA.FTZ R216, R181, R6, -R156 ;  /* 0x00000006b5d87223 */ /* 0x000fe2000001089c */
[----:B------:R-:W-:Y:S01]  /*8fd0*/  FADD.FTZ R157, -R157, R10 ;  /* 0x0000000a9d9d7221 */ /* 0x000fe20000010100 */
[----:B------:R-:W-:Y:S01]  /*8fe0*/  MUFU.EX2 R13, R13 ;  /* 0x0000000d000d7308 */ /* 0x000fe20000000800 */
[----:B------:R-:W-:-:S02]  /*8ff0*/  FMNMX.FTZ R7, R158, R7, !PT ;  /* 0x000000079e077209 */ /* 0x000fc40007810000 */
[----:B------:R-:W-:Y:S02]  /*9000*/  FMUL.FTZ R10, R157, R6 ;  /* 0x000000069d0a7220 */ /* 0x000fe40000410000 */
[----:B------:R-:W-:-:S03]  /*9010*/  FMNMX.FTZ R14, R178, R7, !PT ;  /* 0x00000007b20e7209 */ /* 0x000fc60007810000 */
[----:B------:R-:W-:Y:S01]  /*9020*/  MUFU.EX2 R12, R12 ;  /* 0x0000000c000c7308 */ /* 0x000fe20000000800 */
[----:B------:R-:W-:-:S04]  /*9030*/  FMNMX.FTZ R7, R153, R14, !PT ;  /* 0x0000000e99077209 */ /* 0x000fc80007810000 */
[----:B------:R-:W-:-:S03]  /*9040*/  FMNMX.FTZ R20, R182, R7, !PT ;  /* 0x00000007b6147209 */ /* 0x000fc60007810000 */
[----:B------:R-:W0:Y:S01]  /*9050*/  MUFU.EX2 R10, R10 ;  /* 0x0000000a000a7308 */ /* 0x000e220000000800 */
[----:B------:R-:W-:Y:S01]  /*9060*/  FMNMX.FTZ R7, R183, R20, !PT ;  /* 0x00000014b7077209 */ /* 0x000fe20007810000 */
[----:B------:R-:W-:-:S04]  /*9070*/  FFMA.FTZ R20, R217, R6, -R156 ;  /* 0x00000006d9147223 */ /* 0x000fc8000001089c */
[----:B------:R-:W1:Y:S02]  /*9080*/  SHFL.BFLY PT, R160, R7, 0x2, 0x1f ;  /* 0x0c401f0007a07f89 */ /* 0x000e6400000e0000 */
[----:B------:R-:W-:Y:S08]  /*9090*/  MUFU.EX2 R14, R162 ;  /* 0x000000a2000e7308 */ /* 0x000ff00000000800 */
[----:B------:R-:W2:Y:S01]  /*90a0*/  MUFU.EX2 R21, R21 ;  /* 0x0000001500157308 */ /* 0x000ea20000000800 */
        /* <DEDUP_REMOVED lines=42> */
[----:B0-----:R-:W-:Y:S01]  /*9350*/  FMNMX.FTZ R7, R160, R7, !PT ;  /* 0x00000007a0077209 */ /* 0x001fe20007810000 */
[-C--:B------:R-:W-:Y:S01]  /*9360*/  FMUL.FTZ R93, R93, R10.reuse ;  /* 0x0000000a5d5d7220 */ /* 0x080fe20000410000 */
[-C--:B------:R-:W-:Y:S01]  /*9370*/  FMUL.FTZ R96, R96, R10.reuse ;  /* 0x0000000a60607220 */ /* 0x080fe20000410000 */
[----:B------:R-:W-:Y:S01]  /*9380*/  FMUL.FTZ R97, R97, R10 ;  /* 0x0000000a61617220 */ /* 0x000fe20000410000 */
[C---:B------:R-:W-:Y:S01]  /*9390*/  FSETP.NEU.FTZ.AND P2, PT, R7.reuse, -INF , PT ;  /* 0xff8000000700780b */ /* 0x040fe20003f5d000 */
[----:B------:R-:W-:Y:S01]  /*93a0*/  FMUL.FTZ R156, R7, R6 ;  /* 0x00000006079c7220 */ /* 0x000fe20000410000 */
[----:B------:R-:W0:Y:S01]  /*93b0*/  MUFU.EX2 R169, R169 ;  /* 0x000000a900a97308 */ /* 0x000e220000000800 */
[-C--:B------:R-:W-:Y:S01]  /*93c0*/  FMUL.FTZ R100, R100, R10.reuse ;  /* 0x0000000a64647220 */ /* 0x080fe20000410000 */
[-C--:B------:R-:W-:Y:S01]  /*93d0*/  FMUL.FTZ R101, R101, R10.reuse ;  /* 0x0000000a65657220 */ /* 0x080fe20000410000 */
[-C--:B------:R-:W-:Y:S01]  /*93e0*/  FMUL.FTZ R104, R104, R10.reuse ;  /* 0x0000000a68687220 */ /* 0x080fe20000410000 */
[----:B------:R-:W-:Y:S01]  /*93f0*/  FSEL R157, R156, RZ, P2 ;  /* 0x000000ff9c9d7208 */ /* 0x000fe20001000000 */
[-C--:B------:R-:W-:Y:S01]  /*9400*/  FMUL.FTZ R105, R105, R10.reuse ;  /* 0x0000000a69697220 */ /* 0x080fe20000410000 */
[-C--:B------:R-:W-:Y:S01]  /*9410*/  FMUL.FTZ R108, R108, R10.reuse ;  /* 0x0000000a6c6c7220 */ /* 0x080fe20000410000 */
[----:B------:R-:W-:Y:S01]  /*9420*/  FMUL.FTZ R109, R109, R10 ;  /* 0x0000000a6d6d7220 */ /* 0x000fe20000410000 */
[----:B------:R-:W-:Y:S01]  /*9430*/  MUFU.EX2 R176, R176 ;  /* 0x000000b000b07308 */ /* 0x000fe20000000800 */
[----:B------:R-:W-:Y:S01]  /*9440*/  FFMA.FTZ R218, R154, R6, -R157 ;  /* 0x000000069ada7223 */ /* 0x000fe2000001089d */
[----:B------:R-:W-:-:S02]  /*9450*/  IMAD.MOV R154, RZ, RZ, -R185 ;  /* 0x000000ffff9a7224 */ /* 0x000fc400078e0ab9 */
[-CC-:B------:R-:W-:Y:S01]  /*9460*/  FFMA.FTZ R177, R155, R6.reuse, -R157.reuse ;  /* 0x000000069bb17223 */ /* 0x180fe2000001089d */
[----:B------:R-:W-:Y:S02]  /*9470*/  IMAD.U32 R155, RZ, RZ, UR7 ;  /* 0x00000007ff9b7e24 */ /* 0x000fe4000f8e00ff */
[-CC-:B------:R-:W-:Y:S01]  /*9480*/  FFMA.FTZ R181, R227, R6.reuse, -R157.reuse ;  /* 0x00000006e3b57223 */ /* 0x180fe2000001089d */
[--C-:B------:R-:W-:Y:S01]  /*9490*/  FFMA.FTZ R220, R159, R6, -R157.reuse ;  /* 0x000000069fdc7223 */ /* 0x100fe2000001089d */
[----:B------:R-:W-:Y:S01]  /*94a0*/  ISETP.NE.AND P1, PT, R19, R154, PT ;  /* 0x0000009a1300720c */ /* 0x000fe20003f25270 */
[-CC-:B------:R-:W-:Y:S01]  /*94b0*/  FFMA.FTZ R217, R229, R6.reuse, -R157.reuse ;  /* 0x00000006e5d97223 */ /* 0x180fe2000001089d */
[----:B------:R-:W-:Y:S01]  /*94c0*/  FSEL R154, R7, RZ, P2 ;  /* 0x000000ff079a7208 */ /* 0x000fe20001000000 */
[-CC-:B------:R-:W-:Y:S01]  /*94d0*/  FFMA.FTZ R219, R152, R6.reuse, -R157.reuse ;  /* 0x0000000698db7223 */ /* 0x180fe2000001089d */
[-CC-:B------:R-:W-:Y:S01]  /*94e0*/  FFMA.FTZ R221, R158, R6.reuse, -R157.reuse ;  /* 0x000000069edd7223 */ /* 0x180fe2000001089d */
[-CC-:B------:R-:W-:Y:S01]  /*94f0*/  FFMA.FTZ R163, R163, R6.reuse, -R157.reuse ;  /* 0x00000006a3a37223 */ /* 0x180fe2000001089d */
[-C--:B------:R-:W-:Y:S01]  /*9500*/  FFMA.FTZ R166, R166, R6.reuse, -R157 ;  /* 0x00000006a6a67223 */ /* 0x080fe2000001089d */
[----:B------:R-:W-:Y:S01]  /*9510*/  FADD.FTZ R11, -R154, R11 ;  /* 0x0000000b9a0b7221 */ /* 0x000fe20000010100 */
[-CC-:B------:R-:W-:Y:S01]  /*9520*/  FFMA.FTZ R167, R167, R6.reuse, -R157.reuse ;  /* 0x00000006a7a77223 */ /* 0x180fe2000001089d */
[-CC-:B------:R-:W-:Y:S01]  /*9530*/  FFMA.FTZ R222, R178, R6.reuse, -R157.reuse ;  /* 0x00000006b2de7223 */ /* 0x180fe2000001089d */
[-CC-:B------:R-:W-:Y:S01]  /*9540*/  FFMA.FTZ R223, R153, R6.reuse, -R157.reuse ;  /* 0x0000000699df7223 */ /* 0x180fe2000001089d */
[-C--:B------:R-:W-:Y:S01]  /*9550*/  FMUL.FTZ R11, R11, R6.reuse ;  /* 0x000000060b0b7220 */ /* 0x080fe20000410000 */
[----:B------:R-:W-:Y:S01]  /*9560*/  FFMA.FTZ R224, R182, R6, -R157 ;  /* 0x00000006b6e07223 */ /* 0x000fe2000001089d */
[----:B------:R-:W-:-:S02]  /*9570*/  @!P1 IMAD R154, R155, 0x40, R22 ;  /* 0x000000409b9a9824 */ /* 0x000fc400078e0216 */
[-CC-:B------:R-:W-:Y:S01]  /*9580*/  FFMA.FTZ R225, R183, R6.reuse, -R157.reuse ;  /* 0x00000006b7e17223 */ /* 0x180fe2000001089d */
[-CC-:B------:R-:W-:Y:S01]  /*9590*/  FFMA.FTZ R156, R170, R6.reuse, -R157.reuse ;  /* 0x00000006aa9c7223 */ /* 0x180fe2000001089d */
[----:B------:R-:W-:Y:S01]  /*95a0*/  FFMA.FTZ R159, R174, R6, -R157 ;  /* 0x00000006ae9f7223 */ /* 0x000fe2000001089d */
[----:B------:R-:W3:Y:S01]  /*95b0*/  MUFU.EX2 R11, R11 ;  /* 0x0000000b000b7308 */ /* 0x000ee20000000800 */
[----:B------:R-:W-:Y:S01]  /*95c0*/  @!P1 LEA R155, R154, UR38, 0x2 ;  /* 0x000000269a9b9c11 */ /* 0x000fe2000f8e10ff */
[-C--:B------:R-:W-:Y:S01]  /*95d0*/  FMUL.FTZ R112, R112, R10.reuse ;  /* 0x0000000a70707220 */ /* 0x080fe20000410000 */
[----:B------:R-:W-:Y:S01]  /*95e0*/  F2FP.F16.F32.PACK_AB R152, R12, R13 ;  /* 0x0000000d0c98723e */ /* 0x000fe200000000ff */
[----:B------:R-:W-:Y:S01]  /*95f0*/  FMUL.FTZ R113, R113, R10 ;  /* 0x0000000a71717220 */ /* 0x000fe20000410000 */
[----:B--2---:R-:W-:Y:S01]  /*9600*/  F2FP.F16.F32.PACK_AB R154, R21, R14 ;  /* 0x0000000e159a723e */ /* 0x004fe200000000ff */
[----:B------:R-:W-:Y:S01]  /*9610*/  @!P1 STS [R155+0x38400], R10 ;  /* 0x0384000a9b009388 */ /* 0x000fe20000000800 */
[----:B-1----:R-:W-:Y:S01]  /*9620*/  F2FP.F16.F32.PACK_AB R158, R175, R168 ;  /* 0x000000a8af9e723e */ /* 0x002fe200000000ff */
[----:B------:R-:W-:Y:S01]  /*9630*/  MUFU.EX2 R218, R218 ;  /* 0x000000da00da7308 */ /* 0x000fe20000000800 */
        /* <DEDUP_REMOVED lines=8> */
[----:B---3--:R1:W-:Y:S01]  /*96c0*/  @!P1 STS [R155+0x38420], R11 ;  /* 0x0384200b9b009388 */ /* 0x0083e20000000800 */
        /* <DEDUP_REMOVED lines=89> */
[----:B--2---:R-:W-:Y:S01]  /*9c60*/  F2FP.F16.F32.PACK_AB R161, R219, R178 ;  /* 0x000000b2dba1723e */ /* 0x004fe200000000ff */
[-C--:B------:R-:W-:Y:S01]  /*9c70*/  FMUL.FTZ R143, R143, R11.reuse ;  /* 0x0000000b8f8f7220 */ /* 0x080fe20000410000 */
[-C--:B------:R-:W-:Y:S01]  /*9c80*/  FMUL.FTZ R146, R146, R11.reuse ;  /* 0x0000000b92927220 */ /* 0x080fe20000410000 */
[-C--:B------:R-:W-:Y:S01]  /*9c90*/  FMUL.FTZ R147, R147, R11.reuse ;  /* 0x0000000b93937220 */ /* 0x080fe20000410000 */
[-C--:B------:R-:W-:Y:S01]  /*9ca0*/  FMUL.FTZ R150, R150, R11.reuse ;  /* 0x0000000b96967220 */ /* 0x080fe20000410000 */
[----:B------:R-:W-:Y:S01]  /*9cb0*/  MUFU.EX2 R179, R179 ;  /* 0x000000b300b37308 */ /* 0x000fe20000000800 */
[----:B------:R-:W-:Y:S01]  /*9cc0*/  FMUL.FTZ R151, R151, R11 ;  /* 0x0000000b97977220 */ /* 0x000fe20000410000 */
[----:B------:R0:W-:Y:S01]  /*9cd0*/  STSM.16.M88.4 [R186+0x36400], R152 ;  /* 0x03640098ba007844 */ /* 0x0001e20000000200 */
[----:B------:R-:W-:Y:S01]  /*9ce0*/  FFMA.FTZ R13, R10, R0, R13 ;  /* 0x000000000a0d7223 */ /* 0x000fe2000001000d */
[----:B------:R-:W-:-:S02]  /*9cf0*/  FFMA.FTZ R218, R11, R3, R218 ;  /* 0x000000030bda7223 */ /* 0x000fc400000100da */
[----:B------:R0:W-:Y:S01]  /*9d00*/  STSM.16.M88.4 [R187], R156 ;  /* 0x0000009cbb007844 */ /* 0x0001e20000000200 */
[----:B------:R-:W-:Y:S01]  /*9d10*/  FADD.FTZ R13, R12, R13 ;  /* 0x0000000d0c0d7221 */ /* 0x000fe20000010000 */
[----:B------:R-:W2:Y:S01]  /*9d20*/  MUFU.EX2 R180, R180 ;  /* 0x000000b400b47308 */ /* 0x000ea20000000800 */
[----:B-1----:R-:W-:Y:S01]  /*9d30*/  F2FP.F16.F32.PACK_AB R163, R221, R182 ;  /* 0x000000b6dda3723e */ /* 0x002fe200000000ff */
        /* <DEDUP_REMOVED lines=9> */
[----:B------:R-:W1:Y:S01]  /*9dd0*/  MUFU.EX2 R216, R216 ;  /* 0x000000d800d87308 */ /* 0x000e620000000800 */
        /* <DEDUP_REMOVED lines=19> */
[----:B------:R-:W-:Y:S02]  /*9f10*/  FADD.FTZ R179, R179, R176 ;  /* 0x000000b0b3b37221 */ /* 0x000fe40000010000 */
[----:B------:R-:W1:Y:S01]  /*9f20*/  MUFU.EX2 R225, R225 ;  /* 0x000000e100e17308 */ /* 0x000e620000000800 */
[----:B--2---:R-:W-:Y:S01]  /*9f30*/  F2FP.F16.F32.PACK_AB R165, R223, R222 ;  /* 0x000000dedfa5723e */ /* 0x004fe200000000ff */
[----:B------:R-:W-:Y:S01]  /*9f40*/  FADD.FTZ R222, R222, R221 ;  /* 0x000000dddede7221 */ /* 0x000fe20000010000 */
[----:B------:R-:W-:-:S03]  /*9f50*/  FADD.FTZ R180, R180, R179 ;  /* 0x000000b3b4b47221 */ /* 0x000fc60000010000 */
[----:B------:R-:W-:Y:S01]  /*9f60*/  FADD.FTZ R223, R223, R222 ;  /* 0x000000dedfdf7221 */ /* 0x000fe20000010000 */
[----:B------:R-:W-:-:S04]  /*9f70*/  FADD.FTZ R15, R15, R180 ;  /* 0x000000b40f0f7221 */ /* 0x000fc80000010000 */
[----:B------:R-:W-:Y:S01]  /*9f80*/  FADD.FTZ R0, R216, R15 ;  /* 0x0000000fd8007221 */ /* 0x000fe20000010000 */
[----:B-1----:R-:W-:Y:S01]  /*9f90*/  F2FP.F16.F32.PACK_AB R167, R225, R224 ;  /* 0x000000e0e1a7723e */ /* 0x002fe200000000ff */
[----:B------:R-:W-:-:S04]  /*9fa0*/  FADD.FTZ R224, R224, R223 ;  /* 0x000000dfe0e07221 */ /* 0x000fc80000010000 */
        /* <DEDUP_REMOVED lines=34> */
.L_x_3066:
        /* <DEDUP_REMOVED lines=9> */
.L_x_3048:
[----:B------:R-:W-:Y:S01]  /*a260*/  ISETP.NE.AND P2, PT, R206, 0x1, PT ;  /* 0x00000001ce00780c */ /* 0x000fe20003f45270 */
[----:B------:R-:W-:Y:S01]  /*a270*/  VIADD R8, R184, 0x3f ;  /* 0x0000003fb8087836 */ /* 0x000fe20000000000 */
[----:B------:R-:W-:Y:S02]  /*a280*/  LOP3.LUT P1, RZ, R16, 0x1, RZ, 0xc0, !PT ;  /* 0x0000000110ff7812 */ /* 0x000fe4000782c0ff */
[----:B------:R-:W-:-:S09]  /*a290*/  IADD3 R13, R17, 0x1, -R18 ;  /* 0x00000001110d7810 */ /* 0x000fd20007ffe812 */
        /* <DEDUP_REMOVED lines=17> */
.L_x_3069:
[----:B------:R-:W0:Y:S02]  /*a3b0*/  LDC R15, c[0x0][0xadc] ;  /* 0x0002b700ff0f7b82 */ /* 0x000e240000000800 */
[----:B0-----:R-:W-:-:S13]  /*a3c0*/  ISETP.NE.AND P1, PT, R15, 0x1, PT ;  /* 0x000000010f00780c */ /* 0x001fda0003f25270 */
[----:B------:R-:W0:Y:S02]  /*a3d0*/  @P1 LDC.64 R10, c[0x0][0xae0] ;  /* 0x0002b800ff0a1b82 */ /* 0x000e240000000a00 */
[----:B0-----:R-:W-:-:S05]  /*a3e0*/  @P1 IMAD.HI.U32 R10, R8, R10, RZ ;  /* 0x0000000a080a1227 */ /* 0x001fca00078e00ff */
[----:B------:R-:W-:-:S07]  /*a3f0*/  @P1 SHF.R.U32.HI R8, RZ, R11, R10 ;  /* 0x0000000bff081219 */ /* 0x000fce000001160a */
.L_x_3070:
[----:B------:R-:W-:-:S05]  /*a400*/  IMAD R11, R8, R15, RZ ;  /* 0x0000000f080b7224 */ /* 0x000fca00078e02ff */
[----:B------:R-:W-:-:S07]  /*a410*/  VIMNMX R12, R12, R11, !PT ;  /* 0x0000000b0c0c7248 */ /* 0x000fce0007fe0100 */
.L_x_3068:
        /* <DEDUP_REMOVED lines=10> */
.L_x_3082:
        /* <DEDUP_REMOVED lines=10> */
.L_x_3072:
[----:B------:R-:W-:Y:S01]  /*a560*/  ULEA UR5, UR36, UR38, 0x3 ;  /* 0x0000002624057291 */ /* 0x000fe2000f8e183f */
[----:B------:R-:W-:-:S08]  /*a570*/  SHF.L.U32 R5, R2, 0x1f, RZ ;  /* 0x0000001f02057819 */ /* 0x000fd000000006ff */
[----:B------:R0:W1:Y:S01]  /*a580*/  SYNCS.PHASECHK.TRANS64.TRYWAIT P2, [UR5+0x38830], R5 ;  /* 0x03883005ff0075a7 */ /* 0x0000620008040145 */
[----:B------:R-:W-:Y:S05]  /*a590*/  @!P0 BRA `(.L_x_3073) ;  /* 0x0000000000048947 */ /* 0x000fea0003800000 */
[----:B------:R-:W-:Y:S01]  /*a5a0*/  BPT.TRAP 0x1 ;  /* 0x000000040000795c */ /* 0x000fe20000300000 */
.L_x_3073:
[----:B-1----:R-:W-:Y:S05]  /*a5b0*/  @P2 BRA `(.L_x_3074) ;  /* 0x0000000000082947 */ /* 0x002fea0003800000 */
[----:B------:R-:W1:Y:S02]  /*a5c0*/  SYNCS.PHASECHK.TRANS64.TRYWAIT P2, [UR5+0x38830], R5 ;  /* 0x03883005ff0075a7 */ /* 0x000e640008040145 */
[----:B-1----:R-:W-:Y:S05]  /*a5d0*/  @!P2 BRA `(.L_x_3075) ;  /* 0x000001000044a947 */ /* 0x002fea0003800000 */
.L_x_3074:
        /* <DEDUP_REMOVED lines=23> */
.L_x_3076:
[----:B------:R2:W3:Y:S01]  /*a750*/  SYNCS.PHASECHK.TRANS64.TRYWAIT P2, [UR5+0x38850], R5 ;  /* 0x03885005ff0075a7 */ /* 0x0004e20008040145 */
[----:B------:R-:W-:Y:S05]  /*a760*/  @!P0 BRA `(.L_x_3077) ;  /* 0x0000000000048947 */ /* 0x000fea0003800000 */
[----:B------:R-:W-:Y:S01]  /*a770*/  BPT.TRAP 0x1 ;  /* 0x000000040000795c */ /* 0x000fe20000300000 */
.L_x_3077:
[----:B---3--:R-:W-:Y:S05]  /*a780*/  @P2 BRA `(.L_x_3078) ;  /* 0x0000000000082947 */ /* 0x008fea0003800000 */
[----:B------:R-:W3:Y:S02]  /*a790*/  SYNCS.PHASECHK.TRANS64.TRYWAIT P2, [UR5+0x38850], R5 ;  /* 0x03885005ff0075a7 */ /* 0x000ee40008040145 */
[----:B---3--:R-:W-:Y:S05]  /*a7a0*/  @!P2 BRA `(.L_x_3079) ;  /* 0x000000fc00e8a947 */ /* 0x008fea0003800000 */
.L_x_3078:
        /* <DEDUP_REMOVED lines=265> */
.L_x_3080:
[----:B------:R-:W-:Y:S01]  /*b840*/  FMNMX.FTZ R6, R152, R10, !PT ;  /* 0x0000000a98067209 */ /* 0x000fe20007810000 */
[----:B------:R-:W-:Y:S01]  /*b850*/  UIADD3 UR10, UR5, 0x38840, URZ ;  /* 0x00038840050a7890 */ /* 0x000fe2000fffe03f */
[----:B------:R-:W-:Y:S01]  /*b860*/  FMNMX.FTZ R12, R154, R216, !PT ;  /* 0x000000d89a0c7209 */ /* 0x000fe20007810000 */
[----:B------:R-:W-:Y:S01]  /*b870*/  UMOV UR11, 0x40000040 ;  /* 0x40000040000b7882 */ /* 0x000fe20000000000 */
[----:B------:R-:W-:Y:S01]  /*b880*/  FMNMX.FTZ R5, R153, R6, !PT ;  /* 0x0000000699057209 */ /* 0x000fe20007810000 */
[----:B------:R-:W-:Y:S01]  /*b890*/  UPRMT UR10, UR39, 0x654, UR10 ;  /* 0x00000654270a7896 */ /* 0x000fe2000800000a */
[----:B------:R-:W-:Y:S02]  /*b8a0*/  UMOV UR15, 0x40000040 ;  /* 0x40000040000f7882 */ /* 0x000fe40000000000 */
[----:B------:R-:W-:-:S04]  /*b8b0*/  FMNMX.FTZ R6, R156, R5, !PT ;  /* 0x000000059c067209 */ /* 0x000fc80007810000 */
[----:B------:R-:W-:Y:S02]  /*b8c0*/  FMNMX.FTZ R5, R157, R6, !PT ;  /* 0x000000069d057209 */ /* 0x000fe40007810000 */
[----:B------:R-:W-:Y:S01]  /*b8d0*/  SYNCS.ARRIVE.TRANS64.RED.A1T0 RZ, [UR10], RZ ;  /* 0x000000ffffff79a7 */ /* 0x000fe2000810040a */
[----:B------:R-:W-:Y:S01]  /*b8e0*/  ULEA UR10, UR36, UR37, 0xc ;  /* 0x00000025240a7291 */ /* 0x000fe2000f8e603f */
[----:B------:R-:W-:-:S03]  /*b8f0*/  FMNMX.FTZ R6, R160, R5, !PT ;  /* 0x00000005a0067209 */ /* 0x000fc60007810000 */
[----:B------:R-:W-:Y:S01]  /*b900*/  UIADD3 UR14, UR10, 0x80, URZ ;  /* 0x000000800a0e7890 */ /* 0x000fe2000fffe03f */
        /* <DEDUP_REMOVED lines=15> */
[----:B------:R-:W-:-:S04]  /*ba00*/  FMNMX.FTZ R12, R162, R7, !PT ;  /* 0x00000007a20c7209 */ /* 0x000fc80007810000 */
[----:B------:R-:W-:Y:S02]  /*ba10*/  FMNMX.FTZ R7, R163, R12, !PT ;  /* 0x0000000ca3077209 */ /* 0x000fe40007810000 */
[----:B0-----:R-:W-:Y:S02]  /*ba20*/  FMNMX.FTZ R13, R11, R6, !PT ;  /* 0x000000060b0d7209 */ /* 0x001fe40007810000 */
[----:B------:R-:W0:Y:S03]  /*ba30*/  LDC R6, c[0x0][0xa80] ;  /* 0x0002a000ff067b82 */ /* 0x000e260000000800 */
[----:B------:R-:W1:Y:S02]  /*ba40*/  SHFL.BFLY PT, R14, R13, 0x1, 0x1f ;  /* 0x0c201f000d0e7f89 */ /* 0x000e6400000e0000 */
[----:B-1----:R-:W-:-:S05]  /*ba50*/  FMNMX.FTZ R5, R13, R14, !PT ;  /* 0x0000000e0d057209 */ /* 0x002fca0007810000 */
[C---:B------:R-:W-:Y:S01]  /*ba60*/  FADD.FTZ R15, -R5.reuse, R10 ;  /* 0x0000000a050f7221 */ /* 0x040fe20000010100 */
[----:B------:R-:W-:Y:S01]  /*ba70*/  FMNMX.FTZ R10, R166, R7, !PT ;  /* 0x00000007a60a7209 */ /* 0x000fe20007810000 */
[-C--:B0-----:R-:W-:Y:S02]  /*ba80*/  FMUL.FTZ R219, R5, R6.reuse ;  /* 0x0000000605db7220 */ /* 0x081fe40000410000 */
[----:B------:R-:W-:Y:S01]  /*ba90*/  FMUL.FTZ R15, R15, R6 ;  /* 0x000000060f0f7220 */ /* 0x000fe20000410000 */
[----:B------:R-:W-:Y:S01]  /*baa0*/  FMNMX.FTZ R7, R167, R10, !PT ;  /* 0x0000000aa7077209 */ /* 0x000fe20007810000 */
[-CC-:B------:R-:W-:Y:S01]  /*bab0*/  FFMA.FTZ R11, R156, R6.reuse, -R219.reuse ;  /* 0x000000069c0b7223 */ /* 0x180fe200000108db */
[-CC-:B------:R-:W-:Y:S01]  /*bac0*/  FFMA.FTZ R21, R168, R6.reuse, -R219.reuse ;  /* 0x00000006a8157223 */ /* 0x180fe200000108db */
[-CC-:B------:R-:W-:Y:S01]  /*bad0*/  FFMA.FTZ R168, R169, R6.reuse, -R219.reuse ;  /* 0x00000006a9a87223 */ /* 0x180fe200000108db */
[----:B------:R-:W-:Y:S01]  /*bae0*/  FMNMX.FTZ R10, R170, R7, !PT ;  /* 0x00000007aa0a7209 */ /* 0x000fe20007810000 */
[-CC-:B------:R-:W-:Y:S01]  /*baf0*/  FFMA.FTZ R169, R172, R6.reuse, -R219.reuse ;  /* 0x00000006aca97223 */ /* 0x180fe200000108db */
[-CC-:B------:R-:W-:Y:S01]  /*bb00*/  FFMA.FTZ R172, R173, R6.reuse, -R219.reuse ;  /* 0x00000006adac7223 */ /* 0x180fe200000108db */
[--C-:B------:R-:W-:Y:S01]  /*bb10*/  FFMA.FTZ R173, R176, R6, -R219.reuse ;  /* 0x00000006b0ad7223 */ /* 0x100fe200000108db */
[----:B------:R-:W-:Y:S01]  /*bb20*/  FMNMX.FTZ R7, R171, R10, !PT ;  /* 0x0000000aab077209 */ /* 0x000fe20007810000 */
[-CC-:B------:R-:W-:Y:S01]  /*bb30*/  FFMA.FTZ R10, R153, R6.reuse, -R219.reuse ;  /* 0x00000006990a7223 */ /* 0x180fe200000108db */
[-CC-:B------:R-:W-:Y:S01]  /*bb40*/  FFMA.FTZ R176, R177, R6.reuse, -R219.reuse ;  /* 0x00000006b1b07223 */ /* 0x180fe200000108db */
[-CC-:B------:R-:W-:Y:S01]  /*bb50*/  FFMA.FTZ R177, R180, R6.reuse, -R219.reuse ;  /* 0x00000006b4b17223 */ /* 0x180fe200000108db */
[----:B------:R-:W-:Y:S01]  /*bb60*/  FMNMX.FTZ R12, R174, R7, !PT ;  /* 0x00000007ae0c7209 */ /* 0x000fe20007810000 */
[-CC-:B------:R-:W-:Y:S01]  /*bb70*/  FFMA.FTZ R152, R152, R6.reuse, -R219.reuse ;  /* 0x0000000698987223 */ /* 0x180fe200000108db */
[----:B------:R0:W1:Y:S01]  /*bb80*/  MUFU.EX2 R217, R15 ;  /* 0x0000000f00d97308 */ /* 0x0000620000000800 */
[--C-:B------:R-:W-:Y:S01]  /*bb90*/  FFMA.FTZ R13, R160, R6, -R219.reuse ;  /* 0x00000006a00d7223 */ /* 0x100fe200000108db */
[----:B------:R-:W-:Y:S01]  /*bba0*/  FMNMX.FTZ R7, R175, R12, !PT ;  /* 0x0000000caf077209 */ /* 0x000fe20007810000 */
[----:B------:R-:W-:-:S03]  /*bbb0*/  FFMA.FTZ R20, R165, R6, -R219 ;  /* 0x00000006a5147223 */ /* 0x000fc600000108db */
[----:B------:R-:W-:Y:S02]  /*bbc0*/  FMNMX.FTZ R12, R178, R7, !PT ;  /* 0x00000007b20c7209 */ /* 0x000fe40007810000 */
[----:B------:R-:W2:Y:S01]  /*bbd0*/  MUFU.EX2 R152, R152 ;  /* 0x0000009800987308 */ /* 0x000ea20000000800 */
[--C-:B0-----:R-:W-:Y:S01]  /*bbe0*/  FFMA.FTZ R15, R164, R6, -R219.reuse ;  /* 0x00000006a40f7223 */ /* 0x101fe200000108db */
[----:B------:R-:W-:Y:S01]  /*bbf0*/  FMNMX.FTZ R7, R179, R12, !PT ;  /* 0x0000000cb3077209 */ /* 0x000fe20007810000 */
[----:B------:R-:W-:-:S03]  /*bc00*/  FFMA.FTZ R12, R157, R6, -R219 ;  /* 0x000000069d0c7223 */ /* 0x000fc600000108db */
[----:B------:R-:W-:Y:S02]  /*bc10*/  FMNMX.FTZ R14, R182, R7, !PT ;  /* 0x00000007b60e7209 */ /* 0x000fe40007810000 */
[----:B------:R-:W-:Y:S01]  /*bc20*/  MUFU.EX2 R10, R10 ;  /* 0x0000000a000a7308 */ /* 0x000fe20000000800 */
[-C--:B-1----:R-:W-:Y:S01]  /*bc30*/  FMUL.FTZ R24, R24, R217.reuse ;  /* 0x000000d918187220 */ /* 0x082fe20000410000 */
[----:B------:R-:W-:Y:S01]  /*bc40*/  FMNMX.FTZ R7, R183, R14, !PT ;  /* 0x0000000eb7077209 */ /* 0x000fe20007810000 */
[--C-:B------:R-:W-:Y:S01]  /*bc50*/  FFMA.FTZ R14, R161, R6, -R219.reuse ;  /* 0x00000006a10e7223 */ /* 0x100fe200000108db */
        /* <DEDUP_REMOVED lines=57> */
[-C--:B------:R-:W-:Y:S01]  /*bff0*/  FFMA.FTZ R156, R181, R6.reuse, -R219 ;  /* 0x00000006b59c7223 */ /* 0x080fe200000108db */
[-C--:B------:R-:W-:Y:S01]  /*c000*/  FMUL.FTZ R117, R117, R217.reuse ;  /* 0x000000d975757220 */ /* 0x080fe20000410000 */
[-C--:B------:R-:W-:Y:S01]  /*c010*/  FMUL.FTZ R120, R120, R217.reuse ;  /* 0x000000d978787220 */ /* 0x080fe20000410000 */
[----:B------:R-:W-:Y:S01]  /*c020*/  MUFU.EX2 R168, R168 ;  /* 0x000000a800a87308 */ /* 0x000fe20000000800 */
[----:B------:R-:W-:Y:S01]  /*c030*/  FADD.FTZ R153, -R7, R216 ;  /* 0x000000d807997221 */ /* 0x000fe20000010100 */
[-C--:B------:R-:W-:Y:S01]  /*c040*/  FMUL.FTZ R121, R121, R217.reuse ;  /* 0x000000d979797220 */ /* 0x080fe20000410000 */
[-C--:B------:R-:W-:Y:S01]  /*c050*/  FMUL.FTZ R124, R124, R217.reuse ;  /* 0x000000d97c7c7220 */ /* 0x080fe20000410000 */
[-C--:B------:R-:W-:Y:S01]  /*c060*/  FMUL.FTZ R125, R125, R217.reuse ;  /* 0x000000d97d7d7220 */ /* 0x080fe20000410000 */
[-C--:B------:R-:W-:Y:S01]  /*c070*/  FMUL.FTZ R180, R153, R6.reuse ;  /* 0x0000000699b47220 */ /* 0x080fe20000410000 */
[-C--:B------:R-:W-:Y:S01]  /*c080*/  FMUL.FTZ R153, R7, R6.reuse ;  /* 0x0000000607997220 */ /* 0x080fe20000410000 */
[-C--:B------:R-:W-:Y:S01]  /*c090*/  FMUL.FTZ R128, R128, R217.reuse ;  /* 0x000000d980807220 */ /* 0x080fe20000410000 */
[----:B------:R-:W-:Y:S01]  /*c0a0*/  MUFU.EX2 R169, R169 ;  /* 0x000000a900a97308 */ /* 0x000fe20000000800 */
[----:B------:R-:W-:Y:S01]  /*c0b0*/  FMUL.FTZ R129, R129, R217 ;  /* 0x000000d981817220 */ /* 0x000fe20000410000 */
[----:B------:R-:W-:Y:S01]  /*c0c0*/  FFMA.FTZ R181, R154, R6, -R153 ;  /* 0x000000069ab57223 */ /* 0x000fe20000010899 */
[----:B------:R-:W-:-:S02]  /*c0d0*/  IMAD.MOV R154, RZ, RZ, -R185 ;  /* 0x000000ffff9a7224 */ /* 0x000fc400078e0ab9 */
[-CC-:B------:R-:W-:Y:S01]  /*c0e0*/  FFMA.FTZ R218, R155, R6.reuse, -R153.reuse ;  /* 0x000000069bda7223 */ /* 0x180fe20000010899 */
[----:B------:R-:W-:Y:S02]  /*c0f0*/  IMAD.U32 R155, RZ, RZ, UR7 ;  /* 0x00000007ff9b7e24 */ /* 0x000fe4000f8e00ff */
[-CC-:B------:R-:W-:Y:S01]  /*c100*/  FFMA.FTZ R219, R158, R6.reuse, -R153.reuse ;  /* 0x000000069edb7223 */ /* 0x180fe20000010899 */
[--C-:B------:R-:W-:Y:S01]  /*c110*/  FFMA.FTZ R220, R159, R6, -R153.reuse ;  /* 0x000000069fdc7223 */ /* 0x100fe20000010899 */
[----:B------:R-:W-:Y:S01]  /*c120*/  ISETP.NE.AND P2, PT, R19, R154, PT ;  /* 0x0000009a1300720c */ /* 0x000fe20003f45270 */
        /* <DEDUP_REMOVED lines=12> */
[----:B------:R-:W-:-:S02]  /*c1f0*/  @!P2 IMAD R154, R155, 0x40, R22 ;  /* 0x000000409b9aa824 */ /* 0x000fc400078e0216 */
[----:B------:R-:W-:Y:S01]  /*c200*/  FFMA.FTZ R153, R183, R6, -R153 ;  /* 0x00000006b7997223 */ /* 0x000fe20000010899 */
[----:B------:R-:W-:Y:S01]  /*c210*/  MUFU.EX2 R181, R181 ;  /* 0x000000b500b57308 */ /* 0x000fe20000000800 */
[----:B--2---:R-:W-:Y:S01]  /*c220*/  FFMA.FTZ R183, R217, R0, R152 ;  /* 0x00000000d9b77223 */ /* 0x004fe20000010098 */
[-C--:B------:R-:W-:Y:S01]  /*c230*/  FMUL.FTZ R132, R132, R217.reuse ;  /* 0x000000d984847220 */ /* 0x080fe20000410000 */
[----:B------:R-:W-:Y:S01]  /*c240*/  @!P2 LEA R154, R154, UR38, 0x2 ;  /* 0x000000269a9aac11 */ /* 0x000fe2000f8e10ff */
[-C--:B------:R-:W-:Y:S01]  /*c250*/  FMUL.FTZ R133, R133, R217.reuse ;  /* 0x000000d985857220 */ /* 0x080fe20000410000 */
[-C--:B------:R-:W-:Y:S01]  /*c260*/  FMUL.FTZ R136, R136, R217.reuse ;  /* 0x000000d988887220 */ /* 0x080fe20000410000 */
[-C--:B------:R-:W-:Y:S01]  /*c270*/  FMUL.FTZ R137, R137, R217.reuse ;  /* 0x000000d989897220 */ /* 0x080fe20000410000 */
[-C--:B------:R-:W-:Y:S01]  /*c280*/  FMUL.FTZ R140, R140, R217.reuse ;  /* 0x000000d98c8c7220 */ /* 0x080fe20000410000 */
[----:B------:R-:W-:Y:S01]  /*c290*/  @!P2 STS [R154+0x38400], R217 ;  /* 0x038400d99a00a388 */ /* 0x000fe20000000800 */
[----:B------:R-:W-:Y:S01]  /*c2a0*/  MUFU.EX2 R218, R218 ;  /* 0x000000da00da7308 */ /* 0x000fe20000000800 */
[-C--:B------:R-:W-:Y:S01]  /*c2b0*/  FMUL.FTZ R141, R141, R217.reuse ;  /* 0x000000d98d8d7220 */ /* 0x080fe20000410000 */
[-C--:B------:R-:W-:Y:S01]  /*c2c0*/  FMUL.FTZ R144, R144, R217.reuse ;  /* 0x000000d990907220 */ /* 0x080fe20000410000 */
[----:B0-----:R0:W-:Y:S01]  /*c2d0*/  @!P2 STS [R154+0x38420], R180 ;  /* 0x038420b49a00a388 */ /* 0x0011e20000000800 */
[-C--:B------:R-:W-:Y:S01]  /*c2e0*/  FMUL.FTZ R145, R145, R217.reuse ;  /* 0x000000d991917220 */ /* 0x080fe20000410000 */
[-C--:B------:R-:W-:Y:S01]  /*c2f0*/  FMUL.FTZ R148, R148, R217.reuse ;  /* 0x000000d994947220 */ /* 0x080fe20000410000 */
[----:B------:R-:W-:Y:S01]  /*c300*/  FMUL.FTZ R149, R149, R217 ;  /* 0x000000d995957220 */ /* 0x000fe20000410000 */
[----:B------:R-:W-:Y:S01]  /*c310*/  F2FP.F16.F32.PACK_AB R152, R10, R152 ;  /* 0x000000980a98723e */ /* 0x000fe200000000ff */
[----:B------:R-:W-:Y:S01]  /*c320*/  MUFU.EX2 R219, R219 ;  /* 0x000000db00db7308 */ /* 0x000fe20000000800 */
[----:B------:R-:W-:Y:S01]  /*c330*/  F2FP.F16.F32.PACK_AB R158, R20, R15 ;  /* 0x0000000f149e723e */ /* 0x000fe200000000ff */
[-C--:B------:R-:W-:Y:S01]  /*c340*/  FMUL.FTZ R26, R26, R180.reuse ;  /* 0x000000b41a1a7220 */ /* 0x080fe20000410000 */
[----:B------:R-:W-:Y:S01]  /*c350*/  F2FP.F16.F32.PACK_AB R160, R168, R21 ;  /* 0x00000015a8a0723e */ /* 0x000fe200000000ff */
[-C--:B------:R-:W-:Y:S01]  /*c360*/  FMUL.FTZ R27, R27, R180.reuse ;  /* 0x000000b41b1b7220 */ /* 0x080fe20000410000 */
[----:B0-----:R-:W-:Y:S01]  /*c370*/  F2FP.F16.F32.PACK_AB R154, R12, R11 ;  /* 0x0000000b0c9a723e */ /* 0x001fe200000000ff */
        /* <DEDUP_REMOVED lines=76> */
[----:B------:R-:W-:Y:S01]  /*c840*/  FMUL.FTZ R151, R151, R180 ;  /* 0x000000b497977220 */ /* 0x000fe20000410000 */
[----:B------:R-:W-:Y:S01]  /*c850*/  FFMA.FTZ R3, R180, R3, R181 ;  /* 0x00000003b4037223 */ /* 0x000fe200000100b5 */
[----:B------:R-:W-:-:S04]  /*c860*/  FADD.FTZ R10, R10, R183 ;  /* 0x000000b70a0a7221 */ /* 0x000fc80000010000 */
[----:B------:R-:W-:Y:S01]  /*c870*/  MUFU.EX2 R173, R173 ;  /* 0x000000ad00ad7308 */ /* 0x000fe20000000800 */
[----:B------:R-:W-:-:S04]  /*c880*/  FADD.FTZ R11, R11, R10 ;  /* 0x0000000a0b0b7221 */ /* 0x000fc80000010000 */
[----:B------:R-:W-:-:S03]  /*c890*/  FADD.FTZ R12, R12, R11 ;  /* 0x0000000b0c0c7221 */ /* 0x000fc60000010000 */
[----:B------:R-:W0:Y:S01]  /*c8a0*/  MUFU.EX2 R176, R176 ;  /* 0x000000b000b07308 */ /* 0x000e220000000800 */
[----:B-1----:R-:W-:-:S07]  /*c8b0*/  F2FP.F16.F32.PACK_AB R163, R175, R174 ;  /* 0x000000aeafa3723e */ /* 0x002fce00000000ff */
[----:B------:R-:W-:Y:S08]  /*c8c0*/  MUFU.EX2 R177, R177 ;  /* 0x000000b100b17308 */ /* 0x000ff00000000800 */
[----:B------:R1:W2:Y:S01]  /*c8d0*/  MUFU.EX2 R216, R156 ;  /* 0x0000009c00d87308 */ /* 0x0002a20000000800 */
[----:B0-----:R-:W-:-:S07]  /*c8e0*/  F2FP.F16.F32.PACK_AB R164, R176, R173 ;  /* 0x000000adb0a4723e */ /* 0x001fce00000000ff */
[----:B------:R-:W-:Y:S01]  /*c8f0*/  MUFU.EX2 R178, R178 ;  /* 0x000000b200b27308 */ /* 0x000fe20000000800 */
[----:B-1----:R-:W-:Y:S01]  /*c900*/  F2FP.F16.F32.PACK_AB R156, R14, R13 ;  /* 0x0000000d0e9c723e */ /* 0x002fe200000000ff */
[----:B------:R-:W-:-:S04]  /*c910*/  FADD.FTZ R13, R13, R12 ;  /* 0x0000000c0d0d7221 */ /* 0x000fc80000010000 */
[----:B------:R-:W-:Y:S02]  /*c920*/  FADD.FTZ R14, R14, R13 ;  /* 0x0000000d0e0e7221 */ /* 0x000fe40000010000 */
[----:B------:R-:W0:Y:S01]  /*c930*/  MUFU.EX2 R179, R179 ;  /* 0x000000b300b37308 */ /* 0x000e220000000800 */
[----:B--2---:R-:W-:Y:S01]  /*c940*/  F2FP.F16.F32.PACK_AB R166, R216, R177 ;  /* 0x000000b1d8a6723e */ /* 0x004fe200000000ff */
[----:B------:R-:W-:-:S04]  /*c950*/  FADD.FTZ R15, R15, R14 ;  /* 0x0000000e0f0f7221 */ /* 0x000fc80000010000 */
[----:B------:R-:W-:Y:S02]  /*c960*/  FADD.FTZ R20, R20, R15 ;  /* 0x0000000f14147221 */ /* 0x000fe40000010000 */
[----:B------:R-:W-:Y:S02]  /*c970*/  MUFU.EX2 R182, R182 ;  /* 0x000000b600b67308 */ /* 0x000fe40000000800 */
[----:B------:R-:W-:-:S04]  /*c980*/  FADD.FTZ R21, R21, R20 ;  /* 0x0000001415157221 */ /* 0x000fc80000010000 */
[----:B------:R-:W-:Y:S02]  /*c990*/  FADD.FTZ R168, R168, R21 ;  /* 0x00000015a8a87221 */ /* 0x000fe40000010000 */
[----:B------:R1:W2:Y:S01]  /*c9a0*/  MUFU.EX2 R217, R153 ;  /* 0x0000009900d97308 */ /* 0x0002a20000000800 */
[----:B0-----:R-:W-:Y:S01]  /*c9b0*/  F2FP.F16.F32.PACK_AB R165, R179, R178 ;  /* 0x000000b2b3a5723e */ /* 0x001fe200000000ff */
[----:B------:R-:W-:-:S04]  /*c9c0*/  FADD.FTZ R169, R169, R168 ;  /* 0x000000a8a9a97221 */ /* 0x000fc80000010000 */
[----:B------:R-:W-:Y:S01]  /*c9d0*/  FADD.FTZ R172, R172, R169 ;  /* 0x000000a9acac7221 */ /* 0x000fe20000010000 */
[C---:B-1----:R-:W-:Y:S01]  /*c9e0*/  F2FP.F16.F32.PACK_AB R153, R218.reuse, R181 ;  /* 0x000000b5da99723e */ /* 0x042fe200000000ff */
[----:B------:R-:W-:Y:S01]  /*c9f0*/  BAR.SYNC.DEFER_BLOCKING 0xf, 0x100 ;  /* 0x03c4000000007b1d */ /* 0x000fe20000010000 */
[----:B------:R-:W-:Y:S01]  /*ca00*/  FADD.FTZ R218, R218, R3 ;  /* 0x00000003dada7221 */ /* 0x000fe20000010000 */
[----:B------:R-:W-:-:S03]  /*ca10*/  FADD.FTZ R173, R173, R172 ;  /* 0x000000acadad7221 */ /* 0x000fc60000010000 */
[----:B------:R-:W-:Y:S01]  /*ca20*/  FADD.FTZ R219, R219, R218 ;  /* 0x000000dadbdb7221 */ /* 0x000fe20000010000 */
[----:B------:R-:W-:Y:S01]  /*ca30*/  FADD.FTZ R176, R176, R173 ;  /* 0x000000adb0b07221 */ /* 0x000fe20000010000 */
[----:B--2---:R-:W-:Y:S02]  /*ca40*/  F2FP.F16.F32.PACK_AB R167, R217, R182 ;  /* 0x000000b6d9a7723e */ /* 0x004fe400000000ff */
[----:B------:R-:W-:Y:S01]  /*ca50*/  FADD.FTZ R220, R220, R219 ;  /* 0x000000dbdcdc7221 */ /* 0x000fe20000010000 */
[----:B------:R-:W-:-:S03]  /*ca60*/  FADD.FTZ R177, R177, R176 ;  /* 0x000000b0b1b17221 */ /* 0x000fc60000010000 */
[----:B------:R-:W-:Y:S01]  /*ca70*/  FADD.FTZ R221, R221, R220 ;  /* 0x000000dcdddd7221 */ /* 0x000fe20000010000 */
[----:B------:R-:W-:-:S03]  /*ca80*/  FADD.FTZ R0, R216, R177 ;  /* 0x000000b1d8007221 */ /* 0x000fc60000010000 */
[----:B------:R-:W-:-:S04]  /*ca90*/  FADD.FTZ R222, R222, R221 ;  /* 0x000000dddede7221 */ /* 0x000fc80000010000 */
[----:B------:R-:W-:Y:S01]  /*caa0*/  FADD.FTZ R223, R223, R222 ;  /* 0x000000dedfdf7221 */ /* 0x000fe20000010000 */
[----:B------:R0:W-:Y:S03]  /*cab0*/  STSM.16.M88.4 [R186+0x36400], R152 ;  /* 0x03640098ba007844 */ /* 0x0001e60000000200 */
[----:B------:R-:W-:Y:S01]  /*cac0*/  FADD.FTZ R223, R224, R223 ;  /* 0x000000dfe0df7221 */ /* 0x000fe20000010000 */
[----:B------:R0:W-:Y:S03]  /*cad0*/  STSM.16.M88.4 [R187], R156 ;  /* 0x0000009cbb007844 */ /* 0x0001e60000000200 */
[----:B------:R-:W-:Y:S01]  /*cae0*/  FADD.FTZ R170, R170, R223 ;  /* 0x000000dfaaaa7221 */ /* 0x000fe20000010000 */
[----:B------:R0:W-:Y:S03]  /*caf0*/  STSM.16.M88.4 [R189], R160 ;  /* 0x000000a0bd007844 */ /* 0x0001e60000000200 */
[----:B------:R-:W-:Y:S01]  /*cb00*/  FADD.FTZ R171, R171, R170 ;  /* 0x000000aaabab7221 */ /* 0x000fe20000010000 */
[----:B------:R0:W-:Y:S01]  /*cb10*/  STSM.16.M88.4 [R188], R164 ;  /* 0x000000a4bc007844 */ /* 0x0001e20000000200 */
[----:B------:R-:W-:-:S02]  /*cb20*/  WARPGROUP.ARRIVE ;  /* 0x00000000000079c5 */ /* 0x000fc40000000000 */
[----:B------:R-:W-:-:S04]  /*cb30*/  FADD.FTZ R174, R174, R171 ;  /* 0x000000abaeae7221 */ /* 0x000fc80000010000 */
[----:B------:R-:W-:Y:S01]  /*cb40*/  FADD.FTZ R175, R175, R174 ;  /* 0x000000aeafaf7221 */ /* 0x000fe20000010000 */
[----:B------:R-:W-:Y:S01]  /*cb50*/  HGMMA.64x256x16.F32 R24, R152, gdesc[UR8].tnspB, R24, gsb0 ;  /* 0x43e0000898187df0 */ /* 0x000fe20008000818 */
[----:B------:R-:W-:Y:S02]  /*cb60*/  UMOV UR11, 0x40000040 ;  /* 0x40000040000b7882 */ /* 0x000fe40000000000 */
[----:B------:R-:W-:-:S04]  /*cb70*/  FADD.FTZ R178, R178, R175 ;  /* 0x000000afb2b27221 */ /* 0x000fc80000010000 */
[----:B------:R-:W-:-:S04]  /*cb80*/  FADD.FTZ R179, R179, R178 ;  /* 0x000000b2b3b37221 */ /* 0x000fc80000010000 */
[----:B------:R-:W-:-:S04]  /*cb90*/  FADD.FTZ R182, R182, R179 ;  /* 0x000000b3b6b67221 */ /* 0x000fc80000010000 */
[----:B------:R-:W-:Y:S01]  /*cba0*/  FADD.FTZ R3, R217, R182 ;  /* 0x000000b6d9037221 */ /* 0x000fe20000010000 */
[----:B------:R-:W-:Y:S02]  /*cbb0*/  WARPGROUP.DEPBAR.LE gsb0, 0x0 ;  /* 0x00008000000079c5 */ /* 0x000fe40000010000 */
[----:B------:R-:W-:-:S10]  /*cbc0*/  WARPGROUP.ARRIVE ;  /* 0x00000000000079c5 */ /* 0x000fd40000000000 */
        /* <DEDUP_REMOVED lines=23> */
.L_x_3081:
[----:B------:R-:W-:Y:S01]  /*cd40*/  UIADD3 UR5, UR5, 0x38860, URZ ;  /* 0x0003886005057890 */ /* 0x000fe2000fffe03f */
[----:B------:R-:W-:Y:S01]  /*cd50*/  IMAD.MOV.U32 R216, RZ, RZ, R7 ;  /* 0x000000ffffd87224 */ /* 0x000fe200078e0007 */
[----:B------:R-:W-:Y:S01]  /*cd60*/  UMOV UR7, UR36 ;  /* 0x0000002400077c82 */ /* 0x000fe20008000000 */
[----:B------:R-:W-:Y:S01]  /*cd70*/  IMAD.MOV.U32 R10, RZ, RZ, R5 ;  /* 0x000000ffff0a7224 */ /* 0x000fe200078e0005 */
[----:B------:R-:W-:-:S09]  /*cd80*/  UPRMT UR5, UR39, 0x654, UR5 ;  /* 0x0000065427057896 */ /* 0x000fd20008000005 */
[----:B------:R-:W-:Y:S01]  /*cd90*/  SYNCS.ARRIVE.TRANS64.RED.A1T0 RZ, [UR5], RZ ;  /* 0x000000ffffff79a7 */ /* 0x000fe20008100405 */
[----:B------:R-:W-:Y:S05]  /*cda0*/  @P1 BRA `(.L_x_3082) ;  /* 0xffffffd400c41947 */ /* 0x000fea000383ffff */
.L_x_3071:
[----:B------:R-:W-:-:S13]  /*cdb0*/  ISETP.GE.AND P1, PT, R9, R192, PT ;  /* 0x000000c00900720c */ /* 0x000fda0003f26270 */
[----:B------:R-:W-:Y:S05]  /*cdc0*/  @!P1 BRA `(.L_x_3083) ;  /* 0x0000003000f09947 */ /* 0x000fea0003800000 */
[----:B------:R-:W-:Y:S01]  /*cdd0*/  IMAD.MOV.U32 R10, RZ, RZ, R7 ;  /* 0x000000ffff0a7224 */ /* 0x000fe200078e0007 */
[----:B------:R-:W-:Y:S01]  /*cde0*/  UMOV UR5, UR36 ;  /* 0x0000002400057c82 */ /* 0x000fe20008000000 */
[----:B------:R-:W-:-:S07]  /*cdf0*/  IMAD.MOV.U32 R8, RZ, RZ, R5 ;  /* 0x000000ffff087224 */ /* 0x000fce00078e0005 */
.L_x_3102:
[----:B------:R-:W-:-:S04]  /*ce00*/  UIADD3 UR36, UR5, 0x1, URZ ;  /* 0x0000000105247890 */ /* 0x000fc8000fffe03f */
[----:B------:R-:W-:-:S04]  /*ce10*/  UISETP.NE.AND UP0, UPT, UR36, 0x2, UPT ;  /* 0x000000022400788c */ /* 0x000fc8000bf05270 */
[----:B------:R-:W-:Y:S02]  /*ce20*/  USEL UR7, URZ, 0x1, UP0 ;  /* 0x000000013f077887 */ /* 0x000fe40008000000 */
[----:B------:R-:W-:-:S04]  /*ce30*/  USEL UR36, UR36, URZ, UP0 ;  /* 0x0000003f24247287 */ /* 0x000fc80008000000 */
[----:B------:R-:W-:Y:S01]  /*ce40*/  LOP3.LUT R2, R2, UR7, RZ, 0x3c, !PT ;  /* 0x0000000702027c12 */ /* 0x000fe2000f8e3cff */
[----:B------:R-:W-:Y:S07]  /*ce50*/  @!P0 BRA `(.L_x_3084) ;  /* 0x0000000000048947 */ /* 0x000fee0003800000 */
[----:B------:R-:W-:Y:S01]  /*ce60*/  BPT.TRAP 0x1 ;  /* 0x000000040000795c */ /* 0x000fe20000300000 */
.L_x_3084:
[----:B------:R-:W-:Y:S01]  /*ce70*/  ULEA UR7, UR36, UR38, 0x3 ;  /* 0x0000002624077291 */ /* 0x000fe2000f8e183f */
[----:B------:R-:W-:-:S08]  /*ce80*/  SHF.L.U32 R5, R2, 0x1f, RZ ;  /* 0x0000001f02057819 */ /* 0x000fd000000006ff */
[----:B------:R0:W1:Y:S01]  /*ce90*/  SYNCS.PHASECHK.TRANS64.TRYWAIT P1, [UR7+0x38830], R5 ;  /* 0x03883005ff0075a7 */ /* 0x0000620008020147 */
[----:B------:R-:W-:Y:S05]  /*cea0*/  @!P0 BRA `(.L_x_3085) ;  /* 0x0000000000048947 */ /* 0x000fea0003800000 */
[----:B------:R-:W-:Y:S01]  /*ceb0*/  BPT.TRAP 0x1 ;  /* 0x000000040000795c */ /* 0x000fe20000300000 */
.L_x_3085:
[----:B-1----:R-:W-:Y:S05]  /*cec0*/  @P1 BRA `(.L_x_3086) ;  /* 0x0000000000081947 */ /* 0x002fea0003800000 */
[----:B------:R-:W1:Y:S02]  /*ced0*/  SYNCS.PHASECHK.TRANS64.TRYWAIT P1, [UR7+0x38830], R5 ;  /* 0x03883005ff0075a7 */ /* 0x000e640008020147 */
[----:B-1----:R-:W-:Y:S05]  /*cee0*/  @!P1 BRA `(.L_x_3087) ;  /* 0x000000d800309947 */ /* 0x002fea0003800000 */
.L_x_3086:
        /* <DEDUP_REMOVED lines=23> */
.L_x_3088:
[----:B------:R2:W3:Y:S01]  /*d060*/  SYNCS.PHASECHK.TRANS64.TRYWAIT P1, [UR7+0x38850], R5 ;  /* 0x03885005ff0075a7 */ /* 0x0004e20008020147 */
[----:B------:R-:W-:Y:S05]  /*d070*/  @!P0 BRA `(.L_x_3089) ;  /* 0x0000000000048947 */ /* 0x000fea0003800000 */
[----:B------:R-:W-:Y:S01]  /*d080*/  BPT.TRAP 0x1 ;  /* 0x000000040000795c */ /* 0x000fe20000300000 */
.L_x_3089:
[----:B---3--:R-:W-:Y:S05]  /*d090*/  @P1 BRA `(.L_x_3090) ;  /* 0x0000000000081947 */ /* 0x008fea0003800000 */
[----:B------:R-:W3:Y:S02]  /*d0a0*/  SYNCS.PHASECHK.TRANS64.TRYWAIT P1, [UR7+0x38850], R5 ;  /* 0x03885005ff0075a7 */ /* 0x000ee40008020147 */
[----:B---3--:R-:W-:Y:S05]  /*d0b0*/  @!P1 BRA `(.L_x_3091) ;  /* 0x000000d400d49947 */ /* 0x008fea0003800000 */
.L_x_3090:
        /* <DEDUP_REMOVED lines=265> */
.L_x_3092:
[----:B------:R-:W-:Y:S01]  /*e150*/  ISETP.NE.AND P1, PT, R206, 0x1, PT ;  /* 0x00000001ce00780c */ /* 0x000fe20003f25270 */
[----:B------:R-:W-:Y:S01]  /*e160*/  IMAD.IADD R218, R191, 0x1, R184 ;  /* 0x00000001bfda7824 */ /* 0x000fe200078e02b8 */
[----:B------:R-:W-:Y:S01]  /*e170*/  UIADD3 UR10, UR7, 0x38840, URZ ;  /* 0x00038840070a7890 */ /* 0x000fe2000fffe03f */
[----:B------:R-:W-:Y:S01]  /*e180*/  IMAD.SHL.U32 R12, R9, 0x40, RZ ;  /* 0x00000040090c7824 */ /* 0x000fe200078e00ff */
[----:B------:R-:W-:Y:S01]  /*e190*/  LOP3.LUT P5, RZ, R16, 0x1, RZ, 0xc0, !PT ;  /* 0x0000000110ff7812 */ /* 0x000fe200078ac0ff */
[----:B------:R-:W-:Y:S01]  /*e1a0*/  ULDC UR11, c[0x0][0xad8] ;  /* 0x0002b600000b7ab9 */ /* 0x000fe20000000800 */
[----:B------:R-:W-:-:S07]  /*e1b0*/  UPRMT UR10, UR39, 0x654, UR10 ;  /* 0x00000654270a7896 */ /* 0x000fce000800000a */
[----:B------:R-:W0:Y:S08]  /*e1c0*/  @P1 LDC R5, c[0x0][0x44c] ;  /* 0x00011300ff051b82 */ /* 0x000e300000000800 */
[----:B------:R-:W1:Y:S01]  /*e1d0*/  @P1 LDC R6, c[0x0][0x450] ;  /* 0x00011400ff061b82 */ /* 0x000e620000000800 */
[----:B------:R-:W-:Y:S01]  /*e1e0*/  SYNCS.ARRIVE.TRANS64.RED.A1T0 RZ, [UR10], RZ ;  /* 0x000000ffffff79a7 */ /* 0x000fe2000810040a */
[----:B------:R-:W-:-:S02]  /*e1f0*/  ULDC UR10, c[0x0][0xad4] ;  /* 0x0002b500000a7ab9 */ /* 0x000fc40000000800 */
        /* <DEDUP_REMOVED lines=9> */
[--C-:B0-----:R-:W-:Y:S02]  /*e290*/  IMAD.IADD R5, R14, 0x1, R11.reuse ;  /* 0x000000010e057824 */ /* 0x101fe400078e020b */
        /* <DEDUP_REMOVED lines=14> */
.L_x_3095:
[----:B------:R-:W-:-:S05]  /*e380*/  IMAD.U32 R13, RZ, RZ, UR10 ;  /* 0x0000000aff0d7e24 */ /* 0x000fca000f8e00ff */
[----:B------:R-:W-:-:S13]  /*e390*/  ISETP.NE.AND P1, PT, R13, 0x1, PT ;  /* 0x000000010d00780c */ /* 0x000fda0003f25270 */
[----:B------:R-:W0:Y:S02]  /*e3a0*/  @P1 LDC.64 R6, c[0x0][0xae0] ;  /* 0x0002b800ff061b82 */ /* 0x000e240000000a00 */
[----:B0-----:R-:W-:-:S05]  /*e3b0*/  @P1 IMAD.HI.U32 R6, R11, R6, RZ ;  /* 0x000000060b061227 */ /* 0x001fca00078e00ff */
[----:B------:R-:W-:-:S07]  /*e3c0*/  @P1 SHF.R.U32.HI R11, RZ, R7, R6 ;  /* 0x00000007ff0b1219 */ /* 0x000fce0000011606 */
.L_x_3096:
[----:B------:R-:W-:Y:S05]  /*e3d0*/  BSYNC B0 ;  /* 0x0000000000007941 */ /* 0x000fea0003800000 */
.L_x_3094:
[----:B------:R-:W-:-:S04]  /*e3e0*/  IMAD R6, R11, R13, -R12 ;  /* 0x0000000d0b067224 */ /* 0x000fc800078e0a0c */
[----:B------:R-:W-:-:S05]  /*e3f0*/  IMAD.IADD R6, R6, 0x1, -R19 ;  /* 0x0000000106067824 */ /* 0x000fca00078e0a13 */
[----:B------:R-:W-:Y:S02]  /*e400*/  VIADDMNMX R5, R6, R13, R5, PT ;  /* 0x0000000d06057246 */ /* 0x000fe40003800105 */
[----:B------:R-:W-:-:S07]  /*e410*/  VIMNMX R216, R216, R6, !PT ;  /* 0x00000006d8d87248 */ /* 0x000fce0007fe0100 */
.L_x_3093:
        /* <DEDUP_REMOVED lines=65> */
.L_x_3099:
[----:B------:R-:W-:-:S05]  /*e830*/  IMAD.U32 R152, RZ, RZ, UR10 ;  /* 0x0000000aff987e24 */ /* 0x000fca000f8e00ff */
[----:B------:R-:W-:-:S13]  /*e840*/  ISETP.NE.AND P2, PT, R152, 0x1, PT ;  /* 0x000000019800780c */ /* 0x000fda0003f45270 */
[----:B------:R-:W0:Y:S02]  /*e850*/  @P2 LDC.64 R6, c[0x0][0xae0] ;  /* 0x0002b800ff062b82 */ /* 0x000e240000000a00 */
[----:B0-----:R-:W-:-:S05]  /*e860*/  @P2 IMAD.HI.U32 R6, R5, R6, RZ ;  /* 0x0000000605062227 */ /* 0x001fca00078e00ff */
[----:B------:R-:W-:-:S07]  /*e870*/  @P2 SHF.R.U32.HI R5, RZ, R7, R6 ;  /* 0x00000007ff052219 */ /* 0x000fce0000011606 */
.L_x_3100:
[----:B------:R-:W-:Y:S05]  /*e880*/  BSYNC B0 ;  /* 0x0000000000007941 */ /* 0x000fea0003800000 */
.L_x_3098:
[----:B------:R-:W-:-:S04]  /*e890*/  IMAD R12, R5, R152, -R12 ;  /* 0x00000098050c7224 */ /* 0x000fc800078e0a0c */
[----:B------:R-:W-:-:S05]  /*e8a0*/  IMAD.IADD R5, R12, 0x1, -R19 ;  /* 0x000000010c057824 */ /* 0x000fca00078e0a13 */
[----:B------:R-:W-:Y:S02]  /*e8b0*/  VIADDMNMX R14, R5, R152, R14, PT ;  /* 0x00000098050e7246 */ /* 0x000fe4000380010e */
[----:B------:R-:W-:-:S07]  /*e8c0*/  VIMNMX R20, R20, R5, !PT ;  /* 0x0000000514147248 */ /* 0x000fce0007fe0100 */
.L_x_3097:
[----:B------:R-:W-:Y:S01]  /*e8d0*/  FMNMX.FTZ R6, R11, R8, !PT ;  /* 0x000000080b067209 */ /* 0x000fe20007810000 */
[----:B------:R-:W-:Y:S01]  /*e8e0*/  ULEA UR10, UR36, UR37, 0xc ;  /* 0x00000025240a7291 */ /* 0x000fe2000f8e603f */
[----:B------:R-:W-:Y:S01]  /*e8f0*/  ISETP.GT.AND P2, PT, R20, 0x1, P1 ;  /* 0x000000011400780c */ /* 0x000fe20000f44270 */
[----:B------:R-:W-:Y:S01]  /*e900*/  UMOV UR11, 0x40000040 ;  /* 0x40000040000b7882 */ /* 0x000fe20000000000 */
[----:B------:R-:W-:Y:S01]  /*e910*/  FMNMX.FTZ R6, R153, R6, !PT ;  /* 0x0000000699067209 */ /* 0x000fe20007810000 */
[----:B------:R-:W-:Y:S01]  /*e920*/  UIADD3 UR14, UR10, 0x80, URZ ;  /* 0x000000800a0e7890 */ /* 0x000fe2000fffe03f */
[----:B------:R-:W-:Y:S01]  /*e930*/  ISETP.LT.OR P4, PT, R14, 0x2, P2 ;  /* 0x000000020e00780c */ /* 0x000fe20001781670 */
[----:B------:R-:W-:Y:S01]  /*e940*/  UMOV UR15, 0x40000040 ;  /* 0x40000040000f7882 */ /* 0x000fe20000000000 */
[----:B------:R-:W-:Y:S02]  /*e950*/  FMNMX.FTZ R6, R13, R6, !PT ;  /* 0x000000060d067209 */ /* 0x000fe40007810000 */
        /* <DEDUP_REMOVED lines=37> */
[----:B------:R-:W-:-:S02]  /*ebb0*/  FSEL R167, R167, -INF , !P3 ;  /* 0xff800000a7a77808 */ /* 0x000fc40005800000 */
[----:B------:R-:W-:Y:S02]  /*ebc0*/  ISETP.LT.OR P2, PT, R14, 0x21, P2 ;  /* 0x000000210e00780c */ /* 0x000fe40001741670 */
[----:B------:R-:W-:Y:S02]  /*ebd0*/  ISETP.GT.AND P3, PT, R20, 0x28, P1 ;  /* 0x000000281400780c */ /* 0x000fe40000f64270 */
[----:B------:R-:W-:Y:S02]  /*ebe0*/  ISETP.LT.OR P4, PT, R14, 0x22, P4 ;  /* 0x000000220e00780c */ /* 0x000fe40002781670 */
[----:B0-----:R-:W-:Y:S02]  /*ebf0*/  FMNMX.FTZ R7, R6, R5, !PT ;  /* 0x0000000506077209 */ /* 0x001fe40007810000 */
[----:B------:R-:W0:Y:S01]  /*ec00*/  LDC R6, c[0x0][0xa80] ;  /* 0x0002a000ff067b82 */ /* 0x000e220000000800 */
[----:B------:R-:W-:Y:S02]  /*ec10*/  FSEL R170, R170, -INF , !P2 ;  /* 0xff800000aaaa7808 */ /* 0x000fe40005000000 */
[----:B------:R-:W1:Y:S01]  /*ec20*/  SHFL.BFLY PT, R12, R7, 0x1, 0x1f ;  /* 0x0c201f00070c7f89 */ /* 0x000e6200000e0000 */
[----:B------:R-:W-:-:S02]  /*ec30*/  ISETP.LT.OR P3, PT, R14, 0x29, P3 ;  /* 0x000000290e00780c */ /* 0x000fc40001f61670 */
[----:B------:R-:W-:Y:S02]  /*ec40*/  ISETP.GT.AND P2, PT, R20, 0x29, P1 ;  /* 0x000000291400780c */ /* 0x000fe40000f44270 */
[----:B------:R-:W-:Y:S02]  /*ec50*/  FSEL R171, R171, -INF , !P4 ;  /* 0xff800000abab7808 */ /* 0x000fe40006000000 */
        /* <DEDUP_REMOVED lines=22> */
[----:B------:R-:W-:Y:S01]  /*edc0*/  FSEL R153, R179, -INF , !P2 ;  /* 0xff800000b3997808 */ /* 0x000fe20005000000 */
[--C-:B------:R-:W-:Y:S01]  /*edd0*/  FFMA.FTZ R11, R11, R6, -R152.reuse ;  /* 0x000000060b0b7223 */ /* 0x100fe20000010898 */
[----:B------:R-:W-:Y:S01]  /*ede0*/  FMNMX.FTZ R7, R163, R12, !PT ;  /* 0x0000000ca3077209 */ /* 0x000fe20007810000 */
[-CC-:B------:R-:W-:Y:S01]  /*edf0*/  FFMA.FTZ R13, R13, R6.reuse, -R152.reuse ;  /* 0x000000060d0d7223 */ /* 0x180fe20000010898 */
[----:B------:R-:W-:Y:S01]  /*ee00*/  ISETP.LT.OR P1, PT, R14, 0x3a, P1 ;  /* 0x0000003a0e00780c */ /* 0x000fe20000f21670 */
        /* <DEDUP_REMOVED lines=16> */
[----:B------:R-:W-:Y:S01]  /*ef10*/  FFMA.FTZ R216, R181, R6, -R152 ;  /* 0x00000006b5d87223 */ /* 0x000fe20000010898 */
[----:B------:R-:W-:Y:S01]  /*ef20*/  FMNMX.FTZ R12, R174, R7, !PT ;  /* 0x00000007ae0c7209 */ /* 0x000fe20007810000 */
[----:B------:R-:W-:Y:S03]  /*ef30*/  MUFU.EX2 R11, R11 ;  /* 0x0000000b000b7308 */ /* 0x000fe60000000800 */
[----:B------:R-:W-:-:S04]  /*ef40*/  FMNMX.FTZ R7, R175, R12, !PT ;  /* 0x0000000caf077209 */ /* 0x000fc80007810000 */
[----:B------:R-:W-:Y:S01]  /*ef50*/  FMNMX.FTZ R20, R178, R7, !PT ;  /* 0x00000007b2147209 */ /* 0x000fe20007810000 */
[----:B------:R0:W-:Y:S03]  /*ef60*/  MUFU.EX2 R12, R154 ;  /* 0x0000009a000c7308 */ /* 0x0001e60000000800 */
[----:B------:R-:W-:Y:S01]  /*ef70*/  FMNMX.FTZ R7, R153, R20, !PT ;  /* 0x0000001499077209 */ /* 0x000fe20007810000 */
[----:B------:R-:W-:-:S03]  /*ef80*/  FFMA.FTZ R20, R161, R6, -R152 ;  /* 0x00000006a1147223 */ /* 0x000fc60000010898 */
[----:B------:R-:W-:Y:S01]  /*ef90*/  FMNMX.FTZ R14, R182, R7, !PT ;  /* 0x00000007b60e7209 */ /* 0x000fe20007810000 */
[----:B------:R-:W-:Y:S03]  /*efa0*/  MUFU.EX2 R13, R13 ;  /* 0x0000000d000d7308 */ /* 0x000fe60000000800 */
[----:B------:R-:W-:-:S05]  /*efb0*/  FMNMX.FTZ R7, R183, R14, !PT ;  /* 0x0000000eb7077209 */ /* 0x000fca0007810000 */
[----:B0-----:R-:W0:Y:S01]  /*efc0*/  SHFL.BFLY PT, R154, R7, 0x2, 0x1f ;  /* 0x0c401f00079a7f89 */ /* 0x001e2200000e0000 */
[----:B------:R1:W-:Y:S08]  /*efd0*/  MUFU.EX2 R14, R157 ;  /* 0x0000009d000e7308 */ /* 0x0003f00000000800 */
[----:B------:R-:W-:Y:S01]  /*efe0*/  MUFU.EX2 R15, R15 ;  /* 0x0000000f000f7308 */ /* 0x000fe20000000800 */
[----:B-1----:R-:W-:-:S05]  /*eff0*/  FSEL R157, R5, RZ, P4 ;  /* 0x000000ff059d7208 */ /* 0x002fca0002000000 */
[----:B------:R-:W-:Y:S02]  /*f000*/  FADD.FTZ R157, -R157, R8 ;  /* 0x000000089d9d7221 */ /* 0x000fe40000010100 */
[----:B------:R-:W1:Y:S02]  /*f010*/  MUFU.EX2 R20, R20 ;  /* 0x0000001400147308 */ /* 0x000e640000000800 */
[----:B------:R-:W-:Y:S01]  /*f020*/  FMUL.FTZ R8, R157, R6 ;  /* 0x000000069d087220 */ /* 0x000fe20000410000 */
[----:B------:R-:W-:Y:S01]  /*f030*/  IMAD.U32 R157, RZ, RZ, UR5 ;  /* 0x00000005ff9d7e24 */ /* 0x000fe2000f8e00ff */
[----:B0-----:R-:W-:-:S04]  /*f040*/  FMNMX.FTZ R154, R7, R154, !PT ;  /* 0x0000009a079a7209 */ /* 0x001fc80007810000 */
[----:B------:R-:W0:Y:S01]  /*f050*/  MUFU.EX2 R8, R8 ;  /* 0x0000000800087308 */ /* 0x000e220000000800 */
[----:B------:R-:W2:Y:S07]  /*f060*/  SHFL.BFLY PT, R7, R154, 0x1, 0x1f ;  /* 0x0c201f009a077f89 */ /* 0x000eae00000e0000 */
[----:B------:R-:W-:Y:S01]  /*f070*/  MUFU.EX2 R21, R21 ;  /* 0x0000001500157308 */ /* 0x000fe20000000800 */
[----:B-1----:R-:W-:-:S07]  /*f080*/  F2FP.F16.F32.PACK_AB R156, R20, R15 ;  /* 0x0000000f149c723e */ /* 0x002fce00000000ff */
        /* <DEDUP_REMOVED lines=12> */
[----:B--2---:R-:W-:Y:S01]  /*f150*/  FMNMX.FTZ R7, R154, R7, !PT ;  /* 0x000000079a077209 */ /* 0x004fe20007810000 */
[----:B------:R-:W-:-:S02]  /*f160*/  IMAD.MOV R154, RZ, RZ, -R185 ;  /* 0x000000ffff9a7224 */ /* 0x000fc400078e0ab9 */
[-C--:B------:R-:W-:Y:S01]  /*f170*/  FMUL.FTZ R44, R44, R8.reuse ;  /* 0x000000082c2c7220 */ /* 0x080fe20000410000 */
[----:B------:R-:W-:Y:S01]  /*f180*/  FMUL.FTZ R45, R45, R8 ;  /* 0x000000082d2d7220 */ /* 0x000fe20000410000 */
[C---:B------:R-:W-:Y:S01]  /*f190*/  FSETP.NEU.FTZ.AND P1, PT, R7.reuse, -INF , PT ;  /* 0xff8000000700780b */ /* 0x040fe20003f3d000 */
[----:B------:R-:W-:Y:S01]  /*f1a0*/  FMUL.FTZ R152, R7, R6 ;  /* 0x0000000607987220 */ /* 0x000fe20000410000 */
[----:B------:R-:W-:Y:S01]  /*f1b0*/  ISETP.NE.AND P2, PT, R19, R154, PT ;  /* 0x0000009a1300720c */ /* 0x000fe20003f45270 */
[----:B------:R-:W-:Y:S01]  /*f1c0*/  MUFU.EX2 R169, R169 ;  /* 0x000000a900a97308 */ /* 0x000fe20000000800 */
[-C--:B------:R-:W-:Y:S01]  /*f1d0*/  FMUL.FTZ R48, R48, R8.reuse ;  /* 0x0000000830307220 */ /* 0x080fe20000410000 */
[-C--:B------:R-:W-:Y:S01]  /*f1e0*/  FMUL.FTZ R49, R49, R8.reuse ;  /* 0x0000000831317220 */ /* 0x080fe20000410000 */
[----:B------:R-:W-:Y:S01]  /*f1f0*/  FSEL R152, R152, RZ, P1 ;  /* 0x000000ff98987208 */ /* 0x000fe20000800000 */
[-C--:B------:R-:W-:Y:S01]  /*f200*/  FMUL.FTZ R52, R52, R8.reuse ;  /* 0x0000000834347220 */ /* 0x080fe20000410000 */
[-C--:B------:R-:W-:Y:S01]  /*f210*/  FMUL.FTZ R53, R53, R8.reuse ;  /* 0x0000000835357220 */ /* 0x080fe20000410000 */
[-C--:B------:R-:W-:Y:S01]  /*f220*/  FMUL.FTZ R56, R56, R8.reuse ;  /* 0x0000000838387220 */ /* 0x080fe20000410000 */
[----:B------:R-:W-:Y:S01]  /*f230*/  FMUL.FTZ R57, R57, R8 ;  /* 0x0000000839397220 */ /* 0x000fe20000410000 */
[-CC-:B------:R-:W-:Y:S01]  /*f240*/  FFMA.FTZ R181, R155, R6.reuse, -R152.reuse ;  /* 0x000000069bb57223 */ /* 0x180fe20000010898 */
[----:B------:R-:W-:Y:S01]  /*f250*/  FSEL R155, R7, RZ, P1 ;  /* 0x000000ff079b7208 */ /* 0x000fe20000800000 */
[-CC-:B------:R-:W-:Y:S01]  /*f260*/  FFMA.FTZ R159, R159, R6.reuse, -R152.reuse ;  /* 0x000000069f9f7223 */ /* 0x180fe20000010898 */
[----:B------:R-:W-:Y:S01]  /*f270*/  FFMA.FTZ R218, R227, R6, -R152 ;  /* 0x00000006e3da7223 */ /* 0x000fe20000010898 */
[----:B------:R-:W-:-:S02]  /*f280*/  @!P2 IMAD R154, R157, 0x40, R22 ;  /* 0x000000409d9aa824 */ /* 0x000fc400078e0216 */
[-C--:B------:R-:W-:Y:S01]  /*f290*/  FFMA.FTZ R217, R225, R6.reuse, -R152 ;  /* 0x00000006e1d97223 */ /* 0x080fe20000010898 */
[----:B------:R-:W-:Y:S01]  /*f2a0*/  FADD.FTZ R155, -R155, R10 ;  /* 0x0000000a9b9b7221 */ /* 0x000fe20000010100 */
[-CC-:B------:R-:W-:Y:S01]  /*f2b0*/  FFMA.FTZ R221, R175, R6.reuse, -R152.reuse ;  /* 0x00000006afdd7223 */ /* 0x180fe20000010898 */
[----:B------:R0:W-:Y:S01]  /*f2c0*/  MUFU.EX2 R10, R159 ;  /* 0x0000009f000a7308 */ /* 0x0001e20000000800 */
[----:B------:R-:W-:Y:S01]  /*f2d0*/  @!P2 LEA R157, R154, UR38, 0x2 ;  /* 0x000000269a9dac11 */ /* 0x000fe2000f8e10ff */
[-C--:B------:R-:W-:Y:S01]  /*f2e0*/  FMUL.FTZ R155, R155, R6.reuse ;  /* 0x000000069b9b7220 */ /* 0x080fe20000410000 */
        /* <DEDUP_REMOVED lines=8> */
[-CC-:B------:R-:W-:Y:S01]  /*f370*/  FFMA.FTZ R225, R183, R6.reuse, -R152.reuse ;  /* 0x00000006b7e17223 */ /* 0x180fe20000010898 */
[----:B------:R-:W-:Y:S01]  /*f380*/  @!P2 STS [R157+0x38400], R8 ;  /* 0x038400089d00a388 */ /* 0x000fe20000000800 */
[-CC-:B------:R-:W-:Y:S01]  /*f390*/  FFMA.FTZ R158, R170, R6.reuse, -R152.reuse ;  /* 0x00000006aa9e7223 */ /* 0x180fe20000010898 */
[-CC-:B0-----:R-:W-:Y:S01]  /*f3a0*/  FFMA.FTZ R159, R171, R6.reuse, -R152.reuse ;  /* 0x00000006ab9f7223 */ /* 0x181fe20000010898 */
[----:B------:R-:W-:Y:S01]  /*f3b0*/  FFMA.FTZ R160, R174, R6, -R152 ;  /* 0x00000006aea07223 */ /* 0x000fe20000010898 */
[----:B------:R-:W-:Y:S01]  /*f3c0*/  MUFU.EX2 R218, R218 ;  /* 0x000000da00da7308 */ /* 0x000fe20000000800 */
[----:B------:R-:W-:Y:S01]  /*f3d0*/  F2FP.F16.F32.PACK_AB R152, R12, R11 ;  /* 0x0000000b0c98723e */ /* 0x000fe200000000ff */
[-C--:B------:R-:W-:Y:S01]  /*f3e0*/  FMUL.FTZ R60, R60, R8.reuse ;  /* 0x000000083c3c7220 */ /* 0x080fe20000410000 */
[----:B------:R-:W-:Y:S01]  /*f3f0*/  F2FP.F16.F32.PACK_AB R154, R14, R13 ;  /* 0x0000000d0e9a723e */ /* 0x000fe200000000ff */
[-C--:B------:R-:W-:Y:S01]  /*f400*/  FMUL.FTZ R61, R61, R8.reuse ;  /* 0x000000083d3d7220 */ /* 0x080fe20000410000 */
[-C--:B------:R-:W-:Y:S01]  /*f410*/  FMUL.FTZ R64, R64, R8.reuse ;  /* 0x0000000840407220 */ /* 0x080fe20000410000 */
[-C--:B------:R-:W-:Y:S01]  /*f420*/  FMUL.FTZ R65, R65, R8.reuse ;  /* 0x0000000841417220 */ /* 0x080fe20000410000 */
[-C--:B------:R-:W-:Y:S01]  /*f430*/  FMUL.FTZ R68, R68, R8.reuse ;  /* 0x0000000844447220 */ /* 0x080fe20000410000 */
[----:B------:R-:W0:Y:S01]  /*f440*/  MUFU.EX2 R181, R181 ;  /* 0x000000b500b57308 */ /* 0x000e220000000800 */
[----:B-1----:R1:W-:Y:S01]  /*f450*/  @!P2 STS [R157+0x38420], R219 ;  /* 0x038420db9d00a388 */ /* 0x0023e20000000800 */
        /* <DEDUP_REMOVED lines=22> */
[----:B------:R-:W1:Y:S01]  /*f5c0*/  MUFU.EX2 R171, R163 ;  /* 0x000000a300ab7308 */ /* 0x000e620000000800 */
[----:B--2---:R-:W-:Y:S01]  /*f5d0*/  F2FP.F16.F32.PACK_AB R155, R10, R217 ;  /* 0x000000d90a9b723e */ /* 0x004fe200000000ff */
        /* <DEDUP_REMOVED lines=107> */
[----:B0-----:R-:W-:Y:S01]  /*fc90*/  F2FP.F16.F32.PACK_AB R164, R180, R179 ;  /* 0x000000b3b4a4723e */ /* 0x001fe200000000ff */
[----:B------:R0:W-:Y:S01]  /*fca0*/  STSM.16.M88.4 [R186+0x36400], R152 ;  /* 0x03640098ba007844 */ /* 0x0001e20000000200 */
[----:B------:R-:W-:Y:S01]  /*fcb0*/  FFMA.FTZ R11, R8, R0, R11 ;  /* 0x00000000080b7223 */ /* 0x000fe2000001000b */
[----:B------:R-:W2:Y:S01]  /*fcc0*/  MUFU.EX2 R223, R223 ;  /* 0x000000df00df7308 */ /* 0x000ea20000000800 */
[----:B-1----:R-:W-:Y:S01]  /*fcd0*/  F2FP.F16.F32.PACK_AB R166, R216, R177 ;  /* 0x000000b1d8a6723e */ /* 0x002fe200000000ff */
[----:B------:R0:W-:Y:S01]  /*fce0*/  STSM.16.M88.4 [R187], R156 ;  /* 0x0000009cbb007844 */ /* 0x0001e20000000200 */
[----:B------:R-:W-:Y:S01]  /*fcf0*/  FFMA.FTZ R218, R219, R3, R218 ;  /* 0x00000003dbda7223 */ /* 0x000fe200000100da */
[----:B------:R-:W-:-:S02]  /*fd00*/  FADD.FTZ R12, R12, R11 ;  /* 0x0000000b0c0c7221 */ /* 0x000fc40000010000 */
        /* <DEDUP_REMOVED lines=17> */
[----:B-1----:R-:W-:Y:S02]  /*fe20*/  F2FP.F16.F32.PACK_AB R167, R225, R222 ;  /* 0x000000dee1a7723e */ /* 0x002fe400000000ff */
        /* <DEDUP_REMOVED lines=8> */
[----:B------:R-:W-:Y:S01]  /*feb0*/  UMOV UR11, 0x40000040 ;  /* 0x40000040000b7882 */ /* 0x000fe20000000000 */
[----:B------:R-:W-:Y:S01]  /*fec0*/  FADD.FTZ R182, R182, R183 ;  /* 0x000000b7b6b67221 */ /* 0x000fe20000010000 */
[----:B------:R-:W-:-:S03]  /*fed0*/  FADD.FTZ R176, R173, R176 ;  /* 0x000000b0adb07221 */ /* 0x000fc60000010000 */
        /* <DEDUP_REMOVED lines=9> */
[----:B------:R-:W-:Y:S02]  /*ff70*/  WARPGROUP.DEPBAR.LE gsb0, 0x0 ;  /* 0x00008000000079c5 */ /* 0x000fe40000010000 */
[----:B------:R-:W-:-:S06]  /*ff80*/  WARPGROUP.ARRIVE ;  /* 0x00000000000079c5 */ /* 0x000fcc0000000000 */
        /* <DEDUP_REMOVED lines=23> */
.L_x_3101:
        /* <DEDUP_REMOVED lines=9> */
.L_x_3083:
[----:B------:R-:W0:Y:S01]  /*10190*/  SHFL.BFLY PT, R9, R0, 0x2, 0x1f ;  /* 0x0c401f0000097f89 */ /* 0x000e2200000e0000 */
[----:B------:R-:W-:Y:S02]  /*101a0*/  IMAD.MOV R12, RZ, RZ, -R185 ;  /* 0x000000ffff0c7224 */ /* 0x000fe400078e0ab9 */
[----:B------:R-:W-:Y:S01]  /*101b0*/  IMAD.MOV.U32 R20, RZ, RZ, -0x800000 ;  /* 0xff800000ff147424 */ /* 0x000fe200078e00ff */
[----:B------:R-:W1:Y:S01]  /*101c0*/  SHFL.BFLY PT, R4, R3, 0x2, 0x1f ;  /* 0x0c401f0003047f89 */ /* 0x000e6200000e0000 */
[----:B------:R-:W-:Y:S01]  /*101d0*/  VIADD R202, R202, 0x1 ;  /* 0x00000001caca7836 */ /* 0x000fe20000000000 */
[----:B------:R-:W-:Y:S08]  /*101e0*/  BAR.ARV 0x8, 0x100 ;  /* 0x0204000000007b1d */ /* 0x000ff00000002000 */
[----:B------:R-:W-:Y:S01]  /*101f0*/  BAR.SYNC.DEFER_BLOCKING 0xf, 0x100 ;  /* 0x03c4000000007b1d */ /* 0x000fe20000010000 */
[----:B------:R-:W-:Y:S01]  /*10200*/  ISETP.NE.AND P0, PT, R19, R12, PT ;  /* 0x0000000c1300720c */ /* 0x000fe20003f05270 */
[----:B0-----:R-:W-:Y:S01]  /*10210*/  FADD.FTZ R8, R9, R0 ;  /* 0x0000000009087221 */ /* 0x001fe20000010000 */
[----:B------:R-:W-:-:S02]  /*10220*/  IMAD.MOV.U32 R0, RZ, RZ, RZ ;  /* 0x000000ffff007224 */ /* 0x000fc400078e00ff */
[----:B-1----:R-:W-:Y:S02]  /*10230*/  FADD.FTZ R10, R4, R3 ;  /* 0x00000003040a7221 */ /* 0x002fe40000010000 */
[----:B------:R-:W0:Y:S01]  /*10240*/  SHFL.BFLY PT, R9, R8, 0x1, 0x1f ;  /* 0x0c201f0008097f89 */ /* 0x000e2200000e0000 */
[----:B------:R-:W-:-:S03]  /*10250*/  IMAD.MOV.U32 R4, RZ, RZ, RZ ;  /* 0x000000ffff047224 */ /* 0x000fc600078e00ff */
[----:B------:R-:W1:Y:S01]  /*10260*/  SHFL.BFLY PT, R11, R10, 0x1, 0x1f ;  /* 0x0c201f000a0b7f89 */ /* 0x000e6200000e0000 */
[----:B0-----:R-:W-:Y:S01]  /*10270*/  FADD.FTZ R3, R8, R9 ;  /* 0x0000000908037221 */ /* 0x001fe20000010000 */
[----:B-1----:R-:W-:-:S04]  /*10280*/  FADD.FTZ R9, R10, R11 ;  /* 0x0000000b0a097221 */ /* 0x002fc80000010000 */
[----:B------:R-:W-:Y:S01]  /*10290*/  FSETP.NE.FTZ.AND P1, PT, R3, RZ, PT ;  /* 0x000000ff0300720b */ /* 0x000fe20003f35000 */
[----:B------:R-:W-:Y:S01]  /*102a0*/  IMAD.U32 R11, RZ, RZ, UR36 ;  /* 0x00000024ff0b7e24 */ /* 0x000fe2000f8e00ff */
[----:B------:R-:W-:Y:S01]  /*102b0*/  UIADD3 UR36, UR36, 0x1, URZ ;  /* 0x0000000124247890 */ /* 0x000fe2000fffe03f */
[----:B------:R-:W-:Y:S02]  /*102c0*/  FSETP.NE.FTZ.AND P2, PT, R9, RZ, PT ;  /* 0x000000ff0900720b */ /* 0x000fe40003f55000 */
[----:B------:R-:W-:Y:S01]  /*102d0*/  @!P0 IMAD R11, R11, 0x40, R22 ;  /* 0x000000400b0b8824 */ /* 0x000fe200078e0216 */
[----:B------:R-:W-:-:S04]  /*102e0*/  UISETP.NE.AND UP0, UPT, UR36, 0x2, UPT ;  /* 0x000000022400788c */ /* 0x000fc8000bf05270 */
[----:B------:R-:W-:Y:S01]  /*102f0*/  @!P0 LEA R11, R11, UR38, 0x2 ;  /* 0x000000260b0b8c11 */ /* 0x000fe2000f8e10ff */
[----:B------:R-:W-:Y:S02]  /*10300*/  USEL UR4, URZ, 0x1, UP0 ;  /* 0x000000013f047887 */ /* 0x000fe40008000000 */
[----:B------:R-:W0:Y:S01]  /*10310*/  @P1 MUFU.RCP R4, R3 ;  /* 0x0000000300041308 */ /* 0x000e220000001000 */
[----:B------:R-:W-:-:S03]  /*10320*/  USEL UR36, UR36, URZ, UP0 ;  /* 0x0000003f24247287 */ /* 0x000fc60008000000 */
[----:B------:R-:W-:-:S04]  /*10330*/  LOP3.LUT R2, R2, UR4, RZ, 0x3c, !PT ;  /* 0x0000000402027c12 */ /* 0x000fc8000f8e3cff */
        /* <DEDUP_REMOVED lines=73> */
[----:B------:R-:W-:Y:S01]  /*107d0*/  FMUL.FTZ R21, R91, R0 ;  /* 0x000000005b157220 */ /* 0x000fe20000410000 */
[----:B------:R-:W-:-:S02]  /*107e0*/  IMAD.MOV.U32 R3, RZ, RZ, -0x800000 ;  /* 0xff800000ff037424 */ /* 0x000fc400078e00ff */
[-C--:B------:R-:W-:Y:S01]  /*107f0*/  FMUL.FTZ R13, R42, R0.reuse ;  /* 0x000000002a0d7220 */ /* 0x080fe20000410000 */
        /* <DEDUP_REMOVED lines=66> */
.L_x_3013:
[----:B------:R-:W0:Y:S08]  /*10c20*/  S2UR UR39, SR_CgaCtaId ;  /* 0x00000000002779c3 */ /* 0x000e300000008800 */
[----:B------:R-:W-:Y:S06]  /*10c30*/  BAR.SYNC.DEFER_BLOCKING 0x5, 0x180 ;  /* 0x0146000000007b1d */ /* 0x000fec0000010000 */
[----:B------:R-:W-:Y:S01]  /*10c40*/  UMOV UR38, 0x400 ;  /* 0x0000040000267882 */ /* 0x000fe20000000000 */
[----:B------:R-:W-:Y:S01]  /*10c50*/  BSSY B0, `(.L_x_3103) ;  /* 0x00002d8000007945 */ /* 0x000fe20003800000 */
[----:B0-----:R-:W-:-:S09]  /*10c60*/  ULEA UR38, UR39, UR38, 0x18 ;  /* 0x0000002627267291 */ /* 0x001fd2000f8ec03f */
[----:B------:R-:W0:Y:S01]  /*10c70*/  LDS.128 R4, [UR38+0x388d0] ;  /* 0x0388d026ff047984 */ /* 0x000e220008000c00 */
[----:B------:R-:W-:Y:S06]  /*10c80*/  BAR.ARV 0x4, 0x180 ;  /* 0x0106000000007b1d */ /* 0x000fec0000002000 */
[----:B------:R-:W-:Y:S05]  /*10c90*/  @P0 BRA `(.L_x_3104) ;  /* 0x0000001c00f80947 */ /* 0x000fea0003800000 */
[----:B------:R-:W1:Y:S08]  /*10ca0*/  S2UR UR6, SR_SWINHI ;  /* 0x00000000000679c3 */ /* 0x000e700000002f00 */
        /* <DEDUP_REMOVED lines=17> */
[----:B------:R-:W-:Y:S01]  /*10dc0*/  IMAD.U32 R179, RZ, RZ, UR5 ;  /* 0x00000005ffb37e24 */ /* 0x000fe2000f8e00ff */
[----:B------:R-:W-:-:S02]  /*10dd0*/  F2FP.F16.F32.PACK_AB R32, R32, R163 ;  /* 0x000000a32020723e */ /* 0x000fc400000000ff */
[----:B------:R-:W-:Y:S01]  /*10de0*/  F2FP.F16.F32.PACK_AB R33, R67, R33 ;  /* 0x000000214321723e */ /* 0x000fe200000000ff */
[----:B------:R-:W-:Y:S01]  /*10df0*/  IMAD.WIDE R122, R207, 0x2, R178 ;  /* 0x00000002cf7a7825 */ /* 0x000fe200078e02b2 */
[----:B------:R-:W-:Y:S02]  /*10e00*/  F2FP.F16.F32.PACK_AB R88, R89, R88 ;  /* 0x000000585958723e */ /* 0x000fe400000000ff */
[----:B------:R-:W-:Y:S02]  /*10e10*/  F2FP.F16.F32.PACK_AB R89, R21, R90 ;  /* 0x0000005a1559723e */ /* 0x000fe400000000ff */
[C---:B------:R-:W-:Y:S02]  /*10e20*/  IADD3 R52, P3, R122.reuse, 0x2000, RZ ;  /* 0x000020007a347810 */ /* 0x040fe40007f7e0ff */
[C---:B------:R-:W-:Y:S02]  /*10e30*/  IADD3 R44, P0, R122.reuse, 0x40, RZ ;  /* 0x000000407a2c7810 */ /* 0x040fe40007f1e0ff */
[----:B------:R-:W-:Y:S01]  /*10e40*/  IADD3 R40, P1, R122, 0x20, RZ ;  /* 0x000000207a287810 */ /* 0x000fe20007f3e0ff */
[--C-:B------:R-:W-:Y:S01]  /*10e50*/  IMAD.X R53, RZ, RZ, R123.reuse, P3 ;  /* 0x000000ffff357224 */ /* 0x100fe200018e067b */
[----:B------:R-:W-:Y:S01]  /*10e60*/  LOP3.LUT R219, R52, 0x380, RZ, 0xc0, !PT ;  /* 0x0000038034db7812 */ /* 0x000fe200078ec0ff */
[--C-:B------:R-:W-:Y:S01]  /*10e70*/  IMAD.X R45, RZ, RZ, R123.reuse, P0 ;  /* 0x000000ffff2d7224 */ /* 0x100fe200000e067b */
[----:B------:R-:W-:Y:S01]  /*10e80*/  LOP3.LUT R183, R44, 0x380, RZ, 0xc0, !PT ;  /* 0x000003802cb77812 */ /* 0x000fe200078ec0ff */
[----:B------:R-:W-:Y:S01]  /*10e90*/  IMAD.X R41, RZ, RZ, R123, P1 ;  /* 0x000000ffff297224 */ /* 0x000fe200008e067b */
[----:B------:R-:W-:-:S02]  /*10ea0*/  SHF.R.U64 R219, R219, 0x3, RZ ;  /* 0x00000003dbdb7819 */ /* 0x000fc400000012ff */
[C---:B------:R-:W-:Y:S02]  /*10eb0*/  IADD3 R68, P1, R122.reuse, 0x4000, RZ ;  /* 0x000040007a447810 */ /* 0x040fe40007f3e0ff */
[----:B------:R-:W-:Y:S02]  /*10ec0*/  SHF.R.U64 R183, R183, 0x3, RZ ;  /* 0x00000003b7b77819 */ /* 0x000fe400000012ff */
[C---:B------:R-:W-:Y:S01]  /*10ed0*/  LOP3.LUT R37, R122.reuse, 0x380, RZ, 0xc0, !PT ;  /* 0x000003807a257812 */ /* 0x040fe200078ec0ff */
[--C-:B------:R-:W-:Y:S01]  /*10ee0*/  IMAD.X R69, RZ, RZ, R123.reuse, P1 ;  /* 0x000000ffff457224 */ /* 0x100fe200008e067b */
[C---:B------:R-:W-:Y:S02]  /*10ef0*/  IADD3 R48, P4, R122.reuse, 0x60, RZ ;  /* 0x000000607a307810 */ /* 0x040fe40007f9e0ff */
[C---:B------:R-:W-:Y:S02]  /*10f00*/  IADD3 R60, P5, R122.reuse, 0x2040, RZ ;  /* 0x000020407a3c7810 */ /* 0x040fe40007fbe0ff */
[C---:B------:R-:W-:Y:S01]  /*10f10*/  IADD3 R56, P6, R122.reuse, 0x2020, RZ ;  /* 0x000020207a387810 */ /* 0x040fe20007fde0ff */
[--C-:B------:R-:W-:Y:S01]  /*10f20*/  IMAD.X R49, RZ, RZ, R123.reuse, P4 ;  /* 0x000000ffff317224 */ /* 0x100fe200020e067b */
[----:B------:R-:W-:Y:S01]  /*10f30*/  IADD3 R64, P2, R122, 0x2060, RZ ;  /* 0x000020607a407810 */ /* 0x000fe20007f5e0ff */
[--C-:B------:R-:W-:Y:S01]  /*10f40*/  IMAD.X R61, RZ, RZ, R123.reuse, P5 ;  /* 0x000000ffff3d7224 */ /* 0x100fe200028e067b */
[----:B------:R-:W-:Y:S01]  /*10f50*/  LOP3.LUT R181, R40, 0x380, RZ, 0xc0, !PT ;  /* 0x0000038028b57812 */ /* 0x000fe200078ec0ff */
[--C-:B------:R-:W-:Y:S01]  /*10f60*/  IMAD.X R57, RZ, RZ, R123.reuse, P6 ;  /* 0x000000ffff397224 */ /* 0x100fe200030e067b */
[----:B------:R-:W-:Y:S01]  /*10f70*/  LOP3.LUT R52, R219, R52, RZ, 0x3c, !PT ;  /* 0x00000034db347212 */ /* 0x000fe200078e3cff */
[----:B------:R-:W-:Y:S01]  /*10f80*/  IMAD.X R65, RZ, RZ, R123, P2 ;  /* 0x000000ffff417224 */ /* 0x000fe200010e067b */
[----:B------:R-:W-:-:S02]  /*10f90*/  LOP3.LUT R44, R183, R44, RZ, 0x3c, !PT ;  /* 0x0000002cb72c7212 */ /* 0x000fc400078e3cff */
[----:B------:R-:W-:Y:S02]  /*10fa0*/  LOP3.LUT R219, R68, 0x380, RZ, 0xc0, !PT ;  /* 0x0000038044db7812 */ /* 0x000fe400078ec0ff */
[----:B------:R-:W-:Y:S02]  /*10fb0*/  SHF.R.U64 R37, R37, 0x3, RZ ;  /* 0x0000000325257819 */ /* 0x000fe400000012ff */
[----:B------:R-:W-:Y:S02]  /*10fc0*/  LOP3.LUT R217, R48, 0x380, RZ, 0xc0, !PT ;  /* 0x0000038030d97812 */ /* 0x000fe400078ec0ff */
[----:B------:R-:W-:Y:S02]  /*10fd0*/  LOP3.LUT R183, R60, 0x380, RZ, 0xc0, !PT ;  /* 0x000003803cb77812 */ /* 0x000fe400078ec0ff */
[----:B------:R-:W-:Y:S02]  /*10fe0*/  SHF.R.U64 R181, R181, 0x3, RZ ;  /* 0x00000003b5b57819 */ /* 0x000fe400000012ff */
[----:B------:R-:W-:-:S02]  /*10ff0*/  IADD3 R18, P0, R122, 0x4020, RZ ;  /* 0x000040207a127810 */ /* 0x000fc40007f1e0ff */
[C---:B------:R-:W-:Y:S02]  /*11000*/  IADD3 R30, P4, R122.reuse, 0x4040, RZ ;  /* 0x000040407a1e7810 */ /* 0x040fe40007f9e0ff */
[C---:B------:R-:W-:Y:S01]  /*11010*/  IADD3 R36, P3, R122.reuse, 0x4060, RZ ;  /* 0x000040607a247810 */ /* 0x040fe20007f7e0ff */
[--C-:B------:R-:W-:Y:S01]  /*11020*/  IMAD.X R73, RZ, RZ, R123.reuse, P0 ;  /* 0x000000ffff497224 */ /* 0x100fe200000e067b */
[C---:B------:R-:W-:Y:S01]  /*11030*/  IADD3 R26, P6, R122.reuse, 0x6000, RZ ;  /* 0x000060007a1a7810 */ /* 0x040fe20007fde0ff */
[--C-:B------:R-:W-:Y:S01]  /*11040*/  IMAD.X R103, RZ, RZ, R123.reuse, P4 ;  /* 0x000000ffff677224 */ /* 0x100fe200020e067b */
[C---:B------:R-:W-:Y:S01]  /*11050*/  IADD3 R0, P5, R122.reuse, 0x6020, RZ ;  /* 0x000060207a007810 */ /* 0x040fe20007fbe0ff */
[--C-:B------:R-:W-:Y:S01]  /*11060*/  IMAD.X R107, RZ, RZ, R123.reuse, P3 ;  /* 0x000000ffff6b7224 */ /* 0x100fe200018e067b */
[C---:B------:R-:W-:Y:S01]  /*11070*/  IADD3 R17, P2, R122.reuse, 0x6040, RZ ;  /* 0x000060407a117810 */ /* 0x040fe20007f5e0ff */
[--C-:B------:R-:W-:Y:S01]  /*11080*/  IMAD.X R111, RZ, RZ, R123.reuse, P6 ;  /* 0x000000ffff6f7224 */ /* 0x100fe200030e067b */
[----:B0-----:R-:W-:Y:S01]  /*11090*/  IADD3 R4, P1, R122, 0x6060, RZ ;  /* 0x000060607a047810 */ /* 0x001fe20007f3e0ff */
[--C-:B------:R-:W-:Y:S01]  /*110a0*/  IMAD.X R115, RZ, RZ, R123.reuse, P5 ;  /* 0x000000ffff737224 */ /* 0x100fe200028e067b */
[----:B------:R-:W-:Y:S01]  /*110b0*/  SHF.R.U64 R219, R219, 0x3, RZ ;  /* 0x00000003dbdb7819 */ /* 0x000fe200000012ff */
[--C-:B------:R-:W-:Y:S01]  /*110c0*/  IMAD.X R119, RZ, RZ, R123.reuse, P2 ;  /* 0x000000ffff777224 */ /* 0x100fe200010e067b */
[----:B------:R-:W-:Y:S01]  /*110d0*/  LOP3.LUT R122, R37, R122, RZ, 0x3c, !PT ;  /* 0x0000007a257a7212 */ /* 0x000fe200078e3cff */
[----:B------:R-:W-:Y:S01]  /*110e0*/  IMAD.X R37, RZ, RZ, R123, P1 ;  /* 0x000000ffff257224 */ /* 0x000fe200008e067b */
[----:B------:R-:W-:-:S02]  /*110f0*/  SHF.R.U64 R217, R217, 0x3, RZ ;  /* 0x00000003d9d97819 */ /* 0x000fc400000012ff */
[----:B------:R-:W-:Y:S02]  /*11100*/  SHF.R.U64 R183, R183, 0x3, RZ ;  /* 0x00000003b7b77819 */ /* 0x000fe400000012ff */
[----:B------:R-:W-:Y:S02]  /*11110*/  LOP3.LUT R40, R181, R40, RZ, 0x3c, !PT ;  /* 0x00000028b5287212 */ /* 0x000fe400078e3cff */
[----:B------:R-:W-:Y:S02]  /*11120*/  LOP3.LUT R181, R56, 0x380, RZ, 0xc0, !PT ;  /* 0x0000038038b57812 */ /* 0x000fe400078ec0ff */
[----:B------:R-:W-:Y:S02]  /*11130*/  LOP3.LUT R68, R219, R68, RZ, 0x3c, !PT ;  /* 0x00000044db447212 */ /* 0x000fe400078e3cff */
[----:B------:R-:W-:Y:S02]  /*11140*/  LOP3.LUT R48, R217, R48, RZ, 0x3c, !PT ;  /* 0x00000030d9307212 */ /* 0x000fe400078e3cff */
[----:B------:R-:W-:-:S02]  /*11150*/  LOP3.LUT R60, R183, R60, RZ, 0x3c, !PT ;  /* 0x0000003cb73c7212 */ /* 0x000fc400078e3cff */
[----:B------:R-:W-:Y:S02]  /*11160*/  LOP3.LUT R219, R26, 0x380, RZ, 0xc0, !PT ;  /* 0x000003801adb7812 */ /* 0x000fe400078ec0ff */
[----:B------:R-:W-:Y:S02]  /*11170*/  MOV R122, R122 ;  /* 0x0000007a007a7202 */ /* 0x000fe40000000f00 */
[----:B------:R-:W-:Y:S02]  /*11180*/  LOP3.LUT R27, R0, 0x380, RZ, 0xc0, !PT ;  /* 0x00000380001b7812 */ /* 0x000fe400078ec0ff */
[----:B------:R-:W-:Y:S01]  /*11190*/  LOP3.LUT R217, R64, 0x380, RZ, 0xc0, !PT ;  /* 0x0000038040d97812 */ /* 0x000fe200078ec0ff */
[----:B------:R0:W-:Y:S01]  /*111a0*/  STSM.16.M88.4 [R122], R8 ;  /* 0x000000087a007844 */ /* 0x0001e20000000200 */
[----:B------:R-:W-:Y:S02]  /*111b0*/  LOP3.LUT R183, R30, 0x380, RZ, 0xc0, !PT ;  /* 0x000003801eb77812 */ /* 0x000fe400078ec0ff */
[----:B------:R-:W-:-:S02]  /*111c0*/  SHF.R.U64 R181, R181, 0x3, RZ ;  /* 0x00000003b5b57819 */ /* 0x000fc400000012ff */
[----:B------:R-:W-:Y:S02]  /*111d0*/  SHF.R.U64 R219, R219, 0x3, RZ ;  /* 0x00000003dbdb7819 */ /* 0x000fe400000012ff */
[----:B------:R-:W-:Y:S02]  /*111e0*/  SHF.R.U64 R27, R27, 0x3, RZ ;  /* 0x000000031b1b7819 */ /* 0x000fe400000012ff */
[----:B------:R-:W-:Y:S02]  /*111f0*/  SHF.R.U64 R217, R217, 0x3, RZ ;  /* 0x00000003d9d97819 */ /* 0x000fe400000012ff */
[----:B------:R-:W-:Y:S02]  /*11200*/  SHF.R.U64 R183, R183, 0x3, RZ ;  /* 0x00000003b7b77819 */ /* 0x000fe400000012ff */
[----:B------:R-:W-:Y:S02]  /*11210*/  MOV R40, R40 ;  /* 0x0000002800287202 */ /* 0x000fe40000000f00 */
[----:B------:R-:W-:-:S02]  /*11220*/  LOP3.LUT R56, R181, R56, RZ, 0x3c, !PT ;  /* 0x00000038b5387212 */ /* 0x000fc400078e3cff */
[----:B0-----:R-:W-:Y:S02]  /*11230*/  F2FP.F16.F32.PACK_AB R8, R173, R175 ;  /* 0x000000afad08723e */ /* 0x001fe400000000ff */
[----:B------:R-:W-:Y:S02]  /*11240*/  F2FP.F16.F32.PACK_AB R9, R35, R34 ;  /* 0x000000222309723e */ /* 0x000fe400000000ff */
[----:B------:R-:W-:Y:S02]  /*11250*/  F2FP.F16.F32.PACK_AB R10, R171, R174 ;  /* 0x000000aeab0a723e */ /* 0x000fe400000000ff */
[----:B------:R-:W-:Y:S02]  /*11260*/  F2FP.F16.F32.PACK_AB R11, R39, R38 ;  /* 0x00000026270b723e */ /* 0x000fe400000000ff */
[----:B------:R-:W-:Y:S02]  /*11270*/  MOV R44, R44 ;  /* 0x0000002c002c7202 */ /* 0x000fe40000000f00 */
[----:B------:R-:W-:Y:S01]  /*11280*/  LOP3.LUT R110, R219, R26, RZ, 0x3c, !PT ;  /* 0x0000001adb6e7212 */ /* 0x000fe200078e3cff */
[----:B------:R0:W-:Y:S01]  /*11290*/  STSM.16.M88.4 [R40], R8 ;  /* 0x0000000828007844 */ /* 0x0001e20000000200 */
[----:B------:R-:W-:-:S02]  /*112a0*/  LOP3.LUT R114, R27, R0, RZ, 0x3c, !PT ;  /* 0x000000001b727212 */ /* 0x000fc400078e3cff */
[----:B------:R-:W-:Y:S01]  /*112b0*/  LOP3.LUT R64, R217, R64, RZ, 0x3c, !PT ;  /* 0x00000040d9407212 */ /* 0x000fe200078e3cff */
[----:B------:R-:W-:Y:S01]  /*112c0*/  STSM.16.M88.4 [R44], R12 ;  /* 0x0000000c2c007844 */ /* 0x000fe20000000200 */
[----:B------:R-:W-:Y:S02]  /*112d0*/  LOP3.LUT R102, R183, R30, RZ, 0x3c, !PT ;  /* 0x0000001eb7667212 */ /* 0x000fe400078e3cff */
[----:B------:R-:W-:Y:S02]  /*112e0*/  MOV R48, R48 ;  /* 0x0000003000307202 */ /* 0x000fe40000000f00 */
[----:B------:R-:W-:Y:S02]  /*112f0*/  F2FP.F16.F32.PACK_AB R26, R165, R167 ;  /* 0x000000a7a51a723e */ /* 0x000fe400000000ff */
[----:B------:R-:W-:Y:S02]  /*11300*/  F2FP.F16.F32.PACK_AB R27, R55, R54 ;  /* 0x00000036371b723e */ /* 0x000fe400000000ff */
[----:B------:R-:W-:-:S02]  /*11310*/  MOV R52, R52 ;  /* 0x0000003400347202 */ /* 0x000fc40000000f00 */
[----:B------:R-:W-:Y:S01]  /*11320*/  F2FP.F16.F32.PACK_AB R30, R162, R164 ;  /* 0x000000a4a21e723e */ /* 0x000fe200000000ff */
[----:B------:R1:W-:Y:S01]  /*11330*/  STSM.16.M88.4 [R48], R24 ;  /* 0x0000001830007844 */ /* 0x0003e20000000200 */
[----:B------:R-:W-:Y:S02]  /*11340*/  MOV R56, R56 ;  /* 0x0000003800387202 */ /* 0x000fe40000000f00 */
[----:B------:R-:W-:Y:S01]  /*11350*/  F2FP.F16.F32.PACK_AB R34, R159, R161 ;  /* 0x000000a19f22723e */ /* 0x000fe200000000ff */
[----:B------:R-:W-:Y:S01]  /*11360*/  STSM.16.M88.4 [R52], R28 ;  /* 0x0000001c34007844 */ /* 0x000fe20000000200 */
[----:B------:R-:W-:Y:S02]  /*11370*/  F2FP.F16.F32.PACK_AB R35, R71, R70 ;  /* 0x000000464723723e */ /* 0x000fe400000000ff */
[----:B------:R-:W-:Y:S02]  /*11380*/  MOV R60, R60 ;  /* 0x0000003c003c7202 */ /* 0x000fe40000000f00 */
[----:B0-----:R-:W-:Y:S01]  /*11390*/  F2FP.F16.F32.PACK_AB R8, R152, R160 ;  /* 0x000000a09808723e */ /* 0x001fe200000000ff */
[----:B------:R-:W-:Y:S01]  /*113a0*/  STSM.16.M88.4 [R56], R32 ;  /* 0x0000002038007844 */ /* 0x000fe20000000200 */
[----:B------:R-:W-:-:S02]  /*113b0*/  F2FP.F16.F32.PACK_AB R9, R75, R74 ;  /* 0x0000004a4b09723e */ /* 0x000fc400000000ff */
[----:B------:R-:W-:Y:S02]  /*113c0*/  F2FP.F16.F32.PACK_AB R10, R77, R158 ;  /* 0x0000009e4d0a723e */ /* 0x000fe400000000ff */
[----:B------:R-:W-:Y:S01]  /*113d0*/  F2FP.F16.F32.PACK_AB R11, R79, R78 ;  /* 0x0000004e4f0b723e */ /* 0x000fe200000000ff */
[----:B-1----:R-:W0:Y:S01]  /*113e0*/  LDC.64 R24, c[0x0][0xd00] ;  /* 0x00034000ff187b82 */ /* 0x002e220000000a00 */
[----:B------:R-:W-:Y:S02]  /*113f0*/  MOV R64, R64 ;  /* 0x0000004000407202 */ /* 0x000fe40000000f00 */
[----:B------:R-:W-:Y:S01]  /*11400*/  F2FP.F16.F32.PACK_AB R12, R81, R80 ;  /* 0x00000050510c723e */ /* 0x000fe200000000ff */
[----:B------:R1:W-:Y:S01]  /*11410*/  STSM.16.M88.4 [R60], R8 ;  /* 0x000000083c007844 */ /* 0x0003e20000000200 */
[----:B------:R-:W-:Y:S02]  /*11420*/  F2FP.F16.F32.PACK_AB R13, R83, R82 ;  /* 0x00000052530d723e */ /* 0x000fe400000000ff */
[----:B------:R-:W-:-:S02]  /*11430*/  F2FP.F16.F32.PACK_AB R14, R85, R84 ;  /* 0x00000054550e723e */ /* 0x000fc400000000ff */
[----:B------:R-:W-:Y:S02]  /*11440*/  F2FP.F16.F32.PACK_AB R15, R87, R86 ;  /* 0x00000056570f723e */ /* 0x000fe400000000ff */
[----:B------:R-:W-:Y:S02]  /*11450*/  LOP3.LUT R181, R18, 0x380, RZ, 0xc0, !PT ;  /* 0x0000038012b57812 */ /* 0x000fe400078ec0ff */
[----:B------:R-:W-:Y:S01]  /*11460*/  LOP3.LUT R217, R36, 0x380, RZ, 0xc0, !PT ;  /* 0x0000038024d97812 */ /* 0x000fe200078ec0ff */
[----:B------:R2:W-:Y:S01]  /*11470*/  STSM.16.M88.4 [R64], R12 ;  /* 0x0000000c40007844 */ /* 0x0005e20000000200 */
[----:B------:R-:W-:Y:S02]  /*11480*/  SHF.R.U64 R181, R181, 0x3, RZ ;  /* 0x00000003b5b57819 */ /* 0x000fe400000012ff */
[----:B------:R-:W-:Y:S02]  /*11490*/  LOP3.LUT R123, R4, 0x380, RZ, 0xc0, !PT ;  /* 0x00000380047b7812 */ /* 0x000fe400078ec0ff */
[----:B------:R-:W-:Y:S01]  /*114a0*/  SHF.R.U64 R217, R217, 0x3, RZ ;  /* 0x00000003d9d97819 */ /* 0x000fe200000012ff */
[----:B-1----:R-:W1:Y:S01]  /*114b0*/  LDC.64 R8, c[0x0][0xd00] ;  /* 0x00034000ff087b82 */ /* 0x002e620000000a00 */
[----:B------:R-:W-:-:S02]  /*114c0*/  LOP3.LUT R72, R181, R18, RZ, 0x3c, !PT ;  /* 0x00000012b5487212 */ /* 0x000fc400078e3cff */
[----:B------:R-:W-:Y:S02]  /*114d0*/  LOP3.LUT R18, R17, 0x380, RZ, 0xc0, !PT ;  /* 0x0000038011127812 */ /* 0x000fe400078ec0ff */
[----:B------:R-:W-:Y:S02]  /*114e0*/  SHF.R.U64 R123, R123, 0x3, RZ ;  /* 0x000000037b7b7819 */ /* 0x000fe400000012ff */
[----:B------:R-:W-:Y:S02]  /*114f0*/  LOP3.LUT R106, R217, R36, RZ, 0x3c, !PT ;  /* 0x00000024d96a7212 */ /* 0x000fe400078e3cff */
[----:B------:R-:W-:Y:S01]  /*11500*/  SHF.R.U64 R18, R18, 0x3, RZ ;  /* 0x0000000312127819 */ /* 0x000fe200000012ff */
[----:B--2---:R-:W2:Y:S01]  /*11510*/  LDC.64 R12, c[0x0][0xd08] ;  /* 0x00034200ff0c7b82 */ /* 0x004ea20000000a00 */
[----:B------:R-:W-:Y:S02]  /*11520*/  F2FP.F16.F32.PACK_AB R96, R97, R96 ;  /* 0x000000606160723e */ /* 0x000fe400000000ff */
[----:B------:R-:W-:-:S02]  /*11530*/  LOP3.LUT R36, R123, R4, RZ, 0x3c, !PT ;  /* 0x000000047b247212 */ /* 0x000fc400078e3cff */
[----:B------:R-:W-:Y:S02]  /*11540*/  MOV R68, R68 ;  /* 0x0000004400447202 */ /* 0x000fe40000000f00 */
[----:B------:R-:W-:Y:S02]  /*11550*/  F2FP.F16.F32.PACK_AB R90, R93, R92 ;  /* 0x0000005c5d5a723e */ /* 0x000fe400000000ff */
[----:B------:R-:W-:Y:S02]  /*11560*/  F2FP.F16.F32.PACK_AB R91, R95, R91 ;  /* 0x0000005b5f5b723e */ /* 0x000fe400000000ff */
[----:B------:R-:W-:Y:S02]  /*11570*/  F2FP.F16.F32.PACK_AB R97, R99, R98 ;  /* 0x000000626361723e */ /* 0x000fe400000000ff */
[----:B------:R-:W-:Y:S01]  /*11580*/  MOV R72, R72 ;  /* 0x0000004800487202 */ /* 0x000fe20000000f00 */
[----:B-1----:R-:W-:Y:S01]  /*11590*/  IMAD.WIDE R10, R194, 0x4, R8 ;  /* 0x00000004c20a7825 */ /* 0x002fe200078e0208 */
[----:B------:R-:W-:Y:S01]  /*115a0*/  MOV R4, R106 ;  /* 0x0000006a00047202 */ /* 0x000fe20000000f00 */
[----:B------:R-:W-:Y:S01]  /*115b0*/  STSM.16.M88.4 [R68], R88 ;  /* 0x0000005844007844 */ /* 0x000fe20000000200 */
[----:B------:R-:W-:-:S02]  /*115c0*/  F2FP.F16.F32.PACK_AB R98, R101, R100 ;  /* 0x000000646562723e */ /* 0x000fc400000000ff */
[----:B------:R-:W-:Y:S02]  /*115d0*/  F2FP.F16.F32.PACK_AB R104, R105, R104 ;  /* 0x000000686968723e */ /* 0x000fe400000000ff */
[----:B------:R-:W-:Y:S02]  /*115e0*/  LOP3.LUT R118, R18, R17, RZ, 0x3c, !PT ;  /* 0x0000001112767212 */ /* 0x000fe400078e3cff */
[----:B------:R-:W-:Y:S02]  /*115f0*/  MOV R102, R102 ;  /* 0x0000006600667202 */ /* 0x000fe40000000f00 */
[----:B--2---:R-:W-:Y:S01]  /*11600*/  ISETP.NE.U32.AND P6, PT, R12, RZ, PT ;  /* 0x000000ff0c00720c */ /* 0x004fe20003fc5070 */
[----:B------:R-:W-:Y:S01]  /*11610*/  IMAD R9, R201, 0x40, R190 ;  /* 0x00000040c9097824 */ /* 0x000fe200078e02be */
[----:B------:R-:W-:Y:S02]  /*11620*/  F2FP.F16.F32.PACK_AB R99, R46, R42 ;  /* 0x0000002a2e63723e */ /* 0x000fe400000000ff */
[----:B------:R-:W-:-:S02]  /*11630*/  ISETP.NE.AND.EX P6, PT, R13, RZ, PT, P6 ;  /* 0x000000ff0d00720c */ /* 0x000fc40003fc5360 */
[----:B------:R-:W-:Y:S01]  /*11640*/  MOV R0, R114 ;  /* 0x0000007200007202 */ /* 0x000fe20000000f00 */
[----:B------:R-:W-:Y:S01]  /*11650*/  STSM.16.M88.4 [R72], R96 ;  /* 0x0000006048007844 */ /* 0x000fe20000000200 */
[----:B------:R-:W-:Y:S02]  /*11660*/  F2FP.F16.F32.PACK_AB R105, R58, R50 ;  /* 0x000000323a69723e */ /* 0x000fe400000000ff */
[----:B------:R-:W-:Y:S02]  /*11670*/  F2FP.F16.F32.PACK_AB R106, R109, R108 ;  /* 0x0000006c6d6a723e */ /* 0x000fe400000000ff */
[----:B------:R-:W-:Y:S02]  /*11680*/  F2FP.F16.F32.PACK_AB R107, R76, R66 ;  /* 0x000000424c6b723e */ /* 0x000fe400000000ff */
[----:B------:R-:W-:Y:S02]  /*11690*/  F2FP.F16.F32.PACK_AB R112, R113, R112 ;  /* 0x000000707170723e */ /* 0x000fe400000000ff */
[----:B------:R-:W-:Y:S01]  /*116a0*/  F2FP.F16.F32.PACK_AB R113, R153, R94 ;  /* 0x0000005e9971723e */ /* 0x000fe200000000ff */
[----:B------:R-:W-:Y:S01]  /*116b0*/  STSM.16.M88.4 [R102], R104 ;  /* 0x0000006866007844 */ /* 0x000fe20000000200 */
[----:B------:R-:W-:-:S02]  /*116c0*/  F2FP.F16.F32.PACK_AB R114, R117, R116 ;  /* 0x000000747572723e */ /* 0x000fc400000000ff */
[----:B------:R-:W-:Y:S02]  /*116d0*/  F2FP.F16.F32.PACK_AB R115, R155, R154 ;  /* 0x0000009a9b73723e */ /* 0x000fe400000000ff */
[----:B------:R-:W-:Y:S02]  /*116e0*/  F2FP.F16.F32.PACK_AB R120, R121, R120 ;  /* 0x000000787978723e */ /* 0x000fe400000000ff */
[----:B------:R-:W-:Y:S02]  /*116f0*/  F2FP.F16.F32.PACK_AB R128, R129, R128 ;  /* 0x000000808180723e */ /* 0x000fe400000000ff */
[----:B------:R-:W-:Y:S02]  /*11700*/  MOV R110, R110 ;  /* 0x0000006e006e7202 */ /* 0x000fe40000000f00 */
[----:B------:R-:W-:Y:S02]  /*11710*/  F2FP.F16.F32.PACK_AB R122, R125, R124 ;  /* 0x0000007c7d7a723e */ /* 0x000fe400000000ff */
[----:B------:R-:W-:-:S02]  /*11720*/  F2FP.F16.F32.PACK_AB R123, R127, R126 ;  /* 0x0000007e7f7b723e */ /* 0x000fc400000000ff */
[----:B------:R-:W-:Y:S02]  /*11730*/  F2FP.F16.F32.PACK_AB R136, R137, R136 ;  /* 0x000000888988723e */ /* 0x000fe400000000ff */
[----:B------:R-:W-:Y:S01]  /*11740*/  F2FP.F16.F32.PACK_AB R144, R145, R144 ;  /* 0x000000909190723e */ /* 0x000fe200000000ff */
[----:B------:R-:W-:Y:S01]  /*11750*/  IMAD.WIDE R178, R9, 0x2, R178 ;  /* 0x0000000209b27825 */ /* 0x000fe200078e02b2 */
[----:B------:R-:W-:Y:S01]  /*11760*/  F2FP.F16.F32.PACK_AB R121, R157, R156 ;  /* 0x0000009c9d79723e */ /* 0x000fe200000000ff */
[----:B------:R1:W-:Y:S01]  /*11770*/  STSM.16.M88.4 [R4], R112 ;  /* 0x0000007004007844 */ /* 0x0003e20000000200 */
[----:B------:R-:W-:Y:S01]  /*11780*/  F2FP.F16.F32.PACK_AB R129, R131, R130 ;  /* 0x000000828381723e */ /* 0x000fe200000000ff */
[----:B------:R-:W2:Y:S01]  /*11790*/  @P6 LDC.64 R8, c[0x0][0xd08] ;  /* 0x00034200ff086b82 */ /* 0x000ea20000000a00 */
[----:B------:R-:W-:Y:S01]  /*117a0*/  F2FP.F16.F32.PACK_AB R130, R133, R132 ;  /* 0x000000848582723e */ /* 0x000fe200000000ff */
[----:B------:R-:W-:Y:S01]  /*117b0*/  STSM.16.M88.4 [R110], R120 ;  /* 0x000000786e007844 */ /* 0x000fe20000000200 */
[----:B------:R-:W-:-:S02]  /*117c0*/  F2FP.F16.F32.PACK_AB R131, R135, R134 ;  /* 0x000000868783723e */ /* 0x000fc400000000ff */
[----:B------:R-:W-:Y:S02]  /*117d0*/  F2FP.F16.F32.PACK_AB R137, R139, R138 ;  /* 0x0000008a8b89723e */ /* 0x000fe400000000ff */
[----:B------:R-:W-:Y:S01]  /*117e0*/  MOV R118, R118 ;  /* 0x0000007600767202 */ /* 0x000fe20000000f00 */
[----:B------:R3:W-:Y:S01]  /*117f0*/  STSM.16.M88.4 [R0], R128 ;  /* 0x0000008000007844 */ /* 0x0007e20000000200 */
[----:B------:R-:W-:Y:S02]  /*11800*/  F2FP.F16.F32.PACK_AB R138, R141, R140 ;  /* 0x0000008c8d8a723e */ /* 0x000fe400000000ff */
[----:B------:R-:W-:Y:S02]  /*11810*/  F2FP.F16.F32.PACK_AB R139, R143, R142 ;  /* 0x0000008e8f8b723e */ /* 0x000fe400000000ff */
[----:B------:R-:W-:Y:S01]  /*11820*/  F2FP.F16.F32.PACK_AB R145, R147, R146 ;  /* 0x000000929391723e */ /* 0x000fe200000000ff */
[----:B------:R-:W-:Y:S01]  /*11830*/  ULDC UR4, c[0x0][0xb88] ;  /* 0x0002e20000047ab9 */ /* 0x000fe20000000800 */
[----:B------:R-:W-:Y:S01]  /*11840*/  MOV R36, R36 ;  /* 0x0000002400247202 */ /* 0x000fe20000000f00 */
[----:B------:R-:W-:Y:S01]  /*11850*/  STSM.16.M88.4 [R118], R136 ;  /* 0x0000008876007844 */ /* 0x000fe20000000200 */
[----:B------:R-:W-:Y:S01]  /*11860*/  F2FP.F16.F32.PACK_AB R146, R149, R148 ;  /* 0x000000949592723e */ /* 0x000fe200000000ff */
[----:B-1----:R-:W-:Y:S01]  /*11870*/  IMAD.MOV.U32 R4, RZ, RZ, RZ ;  /* 0x000000ffff047224 */ /* 0x002fe200078e00ff */
[----:B------:R-:W-:-:S02]  /*11880*/  F2FP.F16.F32.PACK_AB R147, R151, R150 ;  /* 0x000000969793723e */ /* 0x000fc400000000ff */
[----:B0-----:R-:W-:-:S03]  /*11890*/  ISETP.NE.U32.AND P0, PT, R24, RZ, PT ;  /* 0x000000ff1800720c */ /* 0x001fc60003f05070 */
[----:B------:R0:W-:Y:S01]  /*118a0*/  STSM.16.M88.4 [R36], R144 ;  /* 0x0000009024007844 */ /* 0x0001e20000000200 */
[----:B------:R-:W-:Y:S01]  /*118b0*/  BAR.SYNC.DEFER_BLOCKING 0x1, 0x100 ;  /* 0x0044000000007b1d */ /* 0x000fe20000010000 */
[----:B------:R-:W-:Y:S01]  /*118c0*/  ISETP.NE.AND.EX P0, PT, R25, RZ, PT, P0 ;  /* 0x000000ff1900720c */ /* 0x000fe20003f05300 */
[----:B---3--:R-:W-:Y:S02]  /*118d0*/  IMAD.U32 R0, RZ, RZ, UR4 ;  /* 0x00000004ff007e24 */ /* 0x008fe4000f8e00ff */
[----:B--2---:R-:W-:-:S10]  /*118e0*/  @P6 IMAD.WIDE R8, R194, 0x4, R8 ;  /* 0x00000004c2086825 */ /* 0x004fd400078e0208 */
[----:B------:R1:W5:Y:S01]  /*118f0*/  @P0 LDG.E R4, desc[UR40][R10.64] ;  /* 0x000000280a040981 */ /* 0x000362000c1e1900 */
[C---:B------:R-:W-:Y:S02]  /*11900*/  IADD3 R13, P1, R178.reuse, 0x1000, RZ ;  /* 0x00001000b20d7810 */ /* 0x040fe40007f3e0ff */
[C---:B------:R-:W-:Y:S01]  /*11910*/  IADD3 R25, P2, R178.reuse, 0x2000, RZ ;  /* 0x00002000b2197810 */ /* 0x040fe20007f5e0ff */
[----:B------:R1:W5:Y:S01]  /*11920*/  @P6 LDG.E R0, desc[UR40][R8.64] ;  /* 0x0000002808006981 */ /* 0x000362000c1e1900 */
        /* <DEDUP_REMOVED lines=18> */
[C---:B------:R-:W-:Y:S02]  /*11a50*/  IADD3 R37, P5, R178.reuse, 0x5000, RZ ;  /* 0x00005000b2257810 */ /* 0x040fe40007fbe0ff */
[----:B------:R-:W-:-:S02]  /*11a60*/  IADD3 R41, P1, R178, 0x6000, RZ ;  /* 0x00006000b2297810 */ /* 0x000fc40007f3e0ff */
[C---:B------:R-:W-:Y:S02]  /*11a70*/  IADD3 R45, P2, R178.reuse, 0x7000, RZ ;  /* 0x00007000b22d7810 */ /* 0x040fe40007f5e0ff */
[C---:B------:R-:W-:Y:S02]  /*11a80*/  IADD3 R49, P3, R178.reuse, 0x8000, RZ ;  /* 0x00008000b2317810 */ /* 0x040fe40007f7e0ff */
[----:B------:R-:W-:Y:S02]  /*11a90*/  IADD3 R53, P4, R178, 0x9000, RZ ;  /* 0x00009000b2357810 */ /* 0x000fe40007f9e0ff */
[----:B------:R-:W-:Y:S02]  /*11aa0*/  P2R R14, PR, RZ, 0x20 ;  /* 0x00000020ff0e7803 */ /* 0x000fe40000000000 */
[----:B0-----:R-:W-:Y:S02]  /*11ab0*/  LOP3.LUT R36, R37, 0x380, RZ, 0xc0, !PT ;  /* 0x0000038025247812 */ /* 0x001fe400078ec0ff */
[----:B------:R-:W-:-:S02]  /*11ac0*/  LOP3.LUT R40, R41, 0x380, RZ, 0xc0, !PT ;  /* 0x0000038029287812 */ /* 0x000fc400078ec0ff */
[----:B------:R-:W-:Y:S02]  /*11ad0*/  LOP3.LUT R44, R45, 0x380, RZ, 0xc0, !PT ;  /* 0x000003802d2c7812 */ /* 0x000fe400078ec0ff */
[----:B------:R-:W-:Y:S02]  /*11ae0*/  LOP3.LUT R48, R49, 0x380, RZ, 0xc0, !PT ;  /* 0x0000038031307812 */ /* 0x000fe400078ec0ff */
[----:B------:R-:W-:Y:S02]  /*11af0*/  LOP3.LUT R52, R53, 0x380, RZ, 0xc0, !PT ;  /* 0x0000038035347812 */ /* 0x000fe400078ec0ff */
[----:B------:R-:W-:Y:S02]  /*11b00*/  IADD3 R57, P5, R178, 0xa000, RZ ;  /* 0x0000a000b2397810 */ /* 0x000fe40007fbe0ff */
[----:B------:R-:W-:Y:S02]  /*11b10*/  SHF.R.U64 R36, R36, 0x3, RZ ;  /* 0x0000000324247819 */ /* 0x000fe400000012ff */
[----:B------:R-:W-:-:S02]  /*11b20*/  SHF.R.U64 R40, R40, 0x3, RZ ;  /* 0x0000000328287819 */ /* 0x000fc400000012ff */
[----:B------:R-:W-:Y:S02]  /*11b30*/  SHF.R.U64 R44, R44, 0x3, RZ ;  /* 0x000000032c2c7819 */ /* 0x000fe400000012ff */
[----:B------:R-:W-:Y:S02]  /*11b40*/  SHF.R.U64 R48, R48, 0x3, RZ ;  /* 0x0000000330307819 */ /* 0x000fe400000012ff */
[----:B------:R-:W-:Y:S02]  /*11b50*/  SHF.R.U64 R52, R52, 0x3, RZ ;  /* 0x0000000334347819 */ /* 0x000fe400000012ff */
[----:B------:R-:W-:Y:S02]  /*11b60*/  LOP3.LUT R56, R57, 0x380, RZ, 0xc0, !PT ;  /* 0x0000038039387812 */ /* 0x000fe400078ec0ff */
[----:B------:R-:W-:Y:S02]  /*11b70*/  LOP3.LUT R36, R36, R37, RZ, 0x3c, !PT ;  /* 0x0000002524247212 */ /* 0x000fe400078e3cff */
[----:B------:R-:W-:-:S02]  /*11b80*/  LOP3.LUT R40, R40, R41, RZ, 0x3c, !PT ;  /* 0x0000002928287212 */ /* 0x000fc400078e3cff */
[----:B------:R-:W-:Y:S02]  /*11b90*/  LOP3.LUT R44, R44, R45, RZ, 0x3c, !PT ;  /* 0x0000002d2c2c7212 */ /* 0x000fe400078e3cff */
[----:B------:R-:W-:Y:S02]  /*11ba0*/  LOP3.LUT R48, R48, R49, RZ, 0x3c, !PT ;  /* 0x0000003130307212 */ /* 0x000fe400078e3cff */
[----:B------:R-:W-:Y:S02]  /*11bb0*/  LOP3.LUT R52, R52, R53, RZ, 0x3c, !PT ;  /* 0x0000003534347212 */ /* 0x000fe400078e3cff */
[----:B------:R-:W-:Y:S01]  /*11bc0*/  SHF.R.U64 R56, R56, 0x3, RZ ;  /* 0x0000000338387819 */ /* 0x000fe200000012ff */
[----:B-1----:R-:W-:Y:S06]  /*11bd0*/  @P6 BRA `(.L_x_3105) ;  /* 0x0000000000106947 */ /* 0x002fec0003800000 */
[----:B------:R-:W-:Y:S05]  /*11be0*/  @!P0 BRA `(.L_x_3105) ;  /* 0x00000000000c8947 */ /* 0x000fea0003800000 */
[----:B------:R-:W2:Y:S04]  /*11bf0*/  LDG.E R9, desc[UR40][R10.64] ;  /* 0x000000280a097981 */ /* 0x000ea8000c1e1900 */
[----:B-----5:R-:W2:Y:S02]  /*11c00*/  LDG.E R0, desc[UR40][R10.64+0x4] ;  /* 0x000004280a007981 */ /* 0x020ea4000c1e1900 */
[----:B--2---:R-:W-:-:S07]  /*11c10*/  IMAD.IADD R0, R0, 0x1, -R9 ;  /* 0x0000000100007824 */ /* 0x004fce00078e0a09 */
.L_x_3105:
[----:B------:R-:W0:Y:S01]  /*11c20*/  SHFL.IDX PT, R8, R203, RZ, 0x1f ;  /* 0x00001fffcb087589 */ /* 0x000e2200000e0000 */
[----:B------:R-:W-:Y:S01]  /*11c30*/  ISETP.NE.AND P6, PT, R14, RZ, PT ;  /* 0x000000ff0e00720c */ /* 0x000fe20003fc5270 */
        /* <DEDUP_REMOVED lines=17> */
[----:B------:R-:W-:Y:S02]  /*11d50*/  LOP3.LUT R11, R178, 0x380, RZ, 0xc0, !PT ;  /* 0x00000380b20b7812 */ /* 0x000fe400078ec0ff */
[----:B0-----:R-:W-:-:S02]  /*11d60*/  ISETP.NE.AND P4, PT, R8, RZ, PT ;  /* 0x000000ff0800720c */ /* 0x001fc40003f85270 */
[----:B------:R-:W-:Y:S02]  /*11d70*/  LOP3.LUT R9, R10, 0x380, RZ, 0xc0, !PT ;  /* 0x000003800a097812 */ /* 0x000fe400078ec0ff */
[----:B------:R-:W-:Y:S02]  /*11d80*/  SHF.R.U64 R60, R60, 0x3, RZ ;  /* 0x000000033c3c7819 */ /* 0x000fe400000012ff */
[----:B------:R-:W-:Y:S02]  /*11d90*/  SHF.R.U64 R64, R64, 0x3, RZ ;  /* 0x0000000340407819 */ /* 0x000fe400000012ff */
[----:B------:R-:W-:Y:S02]  /*11da0*/  SHF.R.U64 R68, R68, 0x3, RZ ;  /* 0x0000000344447819 */ /* 0x000fe400000012ff */
[----:B------:R-:W-:Y:S02]  /*11db0*/  SHF.R.U64 R72, R72, 0x3, RZ ;  /* 0x0000000348487819 */ /* 0x000fe400000012ff */
[----:B------:R-:W-:-:S02]  /*11dc0*/  SHF.R.U64 R11, R11, 0x3, RZ ;  /* 0x000000030b0b7819 */ /* 0x000fc400000012ff */
[----:B------:R-:W-:Y:S02]  /*11dd0*/  SHF.R.U64 R9, R9, 0x3, RZ ;  /* 0x0000000309097819 */ /* 0x000fe400000012ff */
[----:B------:R-:W-:Y:S02]  /*11de0*/  SHF.R.S32.HI R8, RZ, 0x1f, R194 ;  /* 0x0000001fff087819 */ /* 0x000fe400000114c2 */
        /* <DEDUP_REMOVED lines=10> */
[----:B------:R-:W-:Y:S02]  /*11e90*/  SHF.R.S32.HI R18, RZ, 0x1f, R193 ;  /* 0x0000001fff127819 */ /* 0x000fe400000114c1 */
[----:B------:R-:W-:Y:S02]  /*11ea0*/  SEL R83, R194, RZ, !P0 ;  /* 0x000000ffc2537207 */ /* 0x000fe40004000000 */
[----:B------:R-:W-:Y:S02]  /*11eb0*/  SEL R80, R8, RZ, !P0 ;  /* 0x000000ff08507207 */ /* 0x000fe40004000000 */
[----:B-----5:R-:W-:Y:S01]  /*11ec0*/  SHF.R.S32.HI R81, RZ, 0x1f, R4 ;  /* 0x0000001fff517819 */ /* 0x020fe20000011404 */
[----:B------:R-:W-:Y:S06]  /*11ed0*/  @P4 BRA `(.L_x_3106) ;  /* 0x0000000000b84947 */ /* 0x000fec0003800000 */
[----:B------:R-:W0:Y:S01]  /*11ee0*/  LDC R21, c[0x0][0xce8] ;  /* 0x00033a00ff157b82 */ /* 0x000e220000000800 */
[----:B------:R-:W-:Y:S01]  /*11ef0*/  ULDC.64 UR4, c[0x0][0xc90] ;  /* 0x0003240000047ab9 */ /* 0x000fe20000000a00 */
[----:B------:R-:W-:Y:S02]  /*11f00*/  IMAD.IADD R26, R191, 0x1, R184 ;  /* 0x00000001bf1a7824 */ /* 0x000fe400078e02b8 */
[----:B------:R-:W-:Y:S02]  /*11f10*/  IMAD R10, R18, UR4, RZ ;  /* 0x00000004120a7c24 */ /* 0x000fe4000f8e02ff */
[----:B------:R-:W-:Y:S02]  /*11f20*/  IMAD.MOV.U32 R8, RZ, RZ, R4 ;  /* 0x000000ffff087224 */ /* 0x000fe400078e0004 */
[----:B------:R-:W-:Y:S02]  /*11f30*/  IMAD R15, R193, UR5, R10 ;  /* 0x00000005c10f7c24 */ /* 0x000fe4000f8e020a */
[----:B------:R-:W-:-:S02]  /*11f40*/  IMAD.MOV.U32 R9, RZ, RZ, R81 ;  /* 0x000000ffff097224 */ /* 0x000fc400078e0051 */
[----:B------:R-:W-:Y:S01]  /*11f50*/  IMAD.WIDE.U32 R8, R193, UR4, R8 ;  /* 0x00000004c1087c25 */ /* 0x000fe2000f8e0008 */
[----:B------:R-:W-:-:S03]  /*11f60*/  ULDC.64 UR4, c[0x0][0xc98] ;  /* 0x0003260000047ab9 */ /* 0x000fc60000000a00 */
[----:B------:R-:W-:Y:S02]  /*11f70*/  IMAD.IADD R9, R9, 0x1, R15 ;  /* 0x0000000109097824 */ /* 0x000fe400078e020f */
        /* <DEDUP_REMOVED lines=10> */
[----:B------:R-:W-:-:S03]  /*12020*/  IADD3 R8, P0, R11, R8, RZ ;  /* 0x000000080b087210 */ /* 0x000fc60007f1e0ff */
[----:B------:R-:W-:Y:S02]  /*12030*/  IMAD R15, R21, R14, R26 ;  /* 0x0000000e150f7224 */ /* 0x000fe400078e021a */
[----:B------:R-:W-:Y:S01]  /*12040*/  IMAD R14, R83, UR5, R10 ;  /* 0x00000005530e7c24 */ /* 0x000fe2000f8e020a */
[----:B------:R-:W-:Y:S01]  /*12050*/  ULDC.64 UR4, c[0x0][0xc88] ;  /* 0x0003220000047ab9 */ /* 0x000fe20000000a00 */
[----:B------:R-:W-:Y:S01]  /*12060*/  IMAD.IADD R26, R22, 0x1, R184 ;  /* 0x00000001161a7824 */ /* 0x000fe200078e02b8 */
[----:B------:R-:W-:Y:S01]  /*12070*/  SHF.R.S32.HI R10, RZ, 0x1f, R15 ;  /* 0x0000001fff0a7819 */ /* 0x000fe2000001140f */
[----:B------:R-:W-:Y:S01]  /*12080*/  IMAD R21, R0, R21, RZ ;  /* 0x0000001500157224 */ /* 0x000fe200078e02ff */
        /* <DEDUP_REMOVED lines=16> */
[----:B------:R-:W1:Y:S06]  /*12190*/  SHFL.IDX PT, R11, R17, 0x1, 0x1c1f ;  /* 0x003c1f00110b7f89 */ /* 0x000e6c00000e0000 */
[----:B0-----:R0:W-:Y:S04]  /*121a0*/  @!P1 ST.E desc[UR40][R8.64], R20 ;  /* 0x0000001408009985 */ /* 0x0011e8000c101928 */
[----:B-1----:R0:W-:Y:S02]  /*121b0*/  @!P0 ST.E desc[UR40][R10.64], R3 ;  /* 0x000000030a008985 */ /* 0x0021e4000c101928 */
.L_x_3106:
[----:B------:R-:W1:Y:S01]  /*121c0*/  LDC R85, c[0x0][0xce8] ;  /* 0x00033a00ff557b82 */ /* 0x000e620000000800 */
[----:B------:R-:W-:Y:S01]  /*121d0*/  ULDC.64 UR4, c[0x0][0xba0] ;  /* 0x0002e80000047ab9 */ /* 0x000fe20000000a00 */
[----:B------:R-:W-:Y:S01]  /*121e0*/  ULDC UR8, c[0x0][0xbc8] ;  /* 0x0002f20000087ab9 */ /* 0x000fe20000000800 */
[----:B0-----:R-:W-:Y:S01]  /*121f0*/  IMAD R3, R81, UR4, RZ ;  /* 0x0000000451037c24 */ /* 0x001fe2000f8e02ff */
[----:B------:R-:W-:Y:S01]  /*12200*/  ISETP.GE.AND P0, PT, R199, UR8, PT ;  /* 0x00000008c7007c0c */ /* 0x000fe2000bf06270 */
[----:B------:R-:W-:Y:S01]  /*12210*/  IMAD.WIDE.U32 R20, R4, UR4, RZ ;  /* 0x0000000404147c25 */ /* 0x000fe2000f8e00ff */
[----:B------:R-:W-:Y:S01]  /*12220*/  ISETP.GE.AND P1, PT, R190, UR8, PT ;  /* 0x00000008be007c0c */ /* 0x000fe2000bf26270 */
[----:B------:R0:W5:Y:S01]  /*12230*/  LD.E.128 R8, desc[UR40][R178.64] ;  /* 0x00000028b2087980 */ /* 0x000162000c101d00 */
[----:B------:R-:W-:Y:S01]  /*12240*/  ULDC.64 UR6, c[0x0][0xb80] ;  /* 0x0002e00000067ab9 */ /* 0x000fe20000000a00 */
[----:B------:R-:W-:Y:S01]  /*12250*/  IMAD R17, R4, UR5, R3 ;  /* 0x0000000504117c24 */ /* 0x000fe2000f8e0203 */
[----:B------:R-:W-:Y:S01]  /*12260*/  SEL R4, RZ, 0xffffffff, P0 ;  /* 0xffffffffff047807 */ /* 0x000fe20000000000 */
[----:B------:R-:W-:Y:S01]  /*12270*/  ULDC.64 UR4, c[0x0][0xbe8] ;  /* 0x0002fa0000047ab9 */ /* 0x000fe20000000a00 */
[----:B------:R-:W5:Y:S04]  /*12280*/  LD.E.128 R12, desc[UR40][R12.64] ;  /* 0x000000280c0c7980 */ /* 0x000f68000c101d00 */
[----:B------:R-:W5:Y:S04]  /*12290*/  LD.E.128 R24, desc[UR40][R24.64] ;  /* 0x0000002818187980 */ /* 0x000f68000c101d00 */
[----:B------:R-:W5:Y:S01]  /*122a0*/  LD.E.128 R28, desc[UR40][R28.64] ;  /* 0x000000281c1c7980 */ /* 0x000f62000c101d00 */
[----:B-1----:R-:W-:Y:S01]  /*122b0*/  ISETP.NE.AND P2, PT, R85, 0x1, PT ;  /* 0x000000015500780c */ /* 0x002fe20003f45270 */
[----:B------:R-:W-:Y:S01]  /*122c0*/  IMAD.SHL.U32 R4, R4, 0x2, RZ ;  /* 0x0000000204047824 */ /* 0x000fe200078e00ff */
[----:B------:R-:W-:Y:S01]  /*122d0*/  SEL R3, RZ, 0x1, P1 ;  /* 0x00000001ff037807 */ /* 0x000fe20000800000 */
[----:B------:R-:W5:Y:S01]  /*122e0*/  LD.E.128 R32, desc[UR40][R32.64] ;  /* 0x0000002820207980 */ /* 0x000f62000c101d00 */
[----:B------:R-:W-:-:S02]  /*122f0*/  ISETP.GE.AND P1, PT, R198, UR8, PT ;  /* 0x00000008c6007c0c */ /* 0x000fc4000bf26270 */
[----:B------:R-:W-:Y:S01]  /*12300*/  LOP3.LUT R3, R4, 0x2, R3, 0xe2, !PT ;  /* 0x0000000204037812 */ /* 0x000fe200078ee203 */
[----:B------:R-:W5:Y:S01]  /*12310*/  LD.E.128 R36, desc[UR40][R36.64] ;  /* 0x0000002824247980 */ /* 0x000f62000c101d00 */
[----:B------:R-:W-:-:S03]  /*12320*/  SEL R4, RZ, 0xffffffff, P1 ;  /* 0xffffffffff047807 */ /* 0x000fc60000800000 */
[----:B------:R-:W5:Y:S02]  /*12330*/  LD.E.128 R40, desc[UR40][R40.64] ;  /* 0x0000002828287980 */ /* 0x000f64000c101d00 */
[----:B------:R-:W1:Y:S01]  /*12340*/  @P2 LDC R87, c[0x0][0xcec] ;  /* 0x00033b00ff572b82 */ /* 0x000e620000000800 */
[----:B------:R-:W-:Y:S01]  /*12350*/  ISETP.GE.AND P0, PT, R197, UR8, PT ;  /* 0x00000008c5007c0c */ /* 0x000fe2000bf06270 */
[----:B------:R-:W-:Y:S01]  /*12360*/  IMAD.SHL.U32 R4, R4, 0x4, RZ ;  /* 0x0000000404047824 */ /* 0x000fe200078e00ff */
[----:B------:R-:W5:Y:S04]  /*12370*/  LD.E.128 R44, desc[UR40][R44.64] ;  /* 0x000000282c2c7980 */ /* 0x000f68000c101d00 */
[----:B------:R-:W5:Y:S01]  /*12380*/  LD.E.128 R48, desc[UR40][R48.64] ;  /* 0x0000002830307980 */ /* 0x000f62000c101d00 */
[----:B------:R-:W2:Y:S01]  /*12390*/  @P2 LDC R89, c[0x0][0xcf0] ;  /* 0x00033c00ff592b82 */ /* 0x000ea20000000800 */
[----:B------:R-:W-:Y:S01]  /*123a0*/  IMAD.IADD R21, R21, 0x1, R17 ;  /* 0x0000000115157824 */ /* 0x000fe200078e0211 */
[----:B------:R-:W-:Y:S01]  /*123b0*/  SEL R17, RZ, 0xffffffff, P0 ;  /* 0xffffffffff117807 */ /* 0x000fe20000000000 */
[----:B------:R-:W5:Y:S01]  /*123c0*/  LD.E.128 R52, desc[UR40][R52.64] ;  /* 0x0000002834347980 */ /* 0x000f62000c101d00 */
[----:B------:R-:W-:Y:S01]  /*123d0*/  LOP3.LUT R4, R4, 0x4, R3, 0xe2, !PT ;  /* 0x0000000404047812 */ /* 0x000fe200078ee203 */
[----:B------:R-:W-:Y:S01]  /*123e0*/  IMAD R3, R200, 0x20, R201 ;  /* 0x00000020c8037824 */ /* 0x000fe200078e02c9 */
[----:B------:R-:W-:Y:S01]  /*123f0*/  ISETP.GE.AND P0, PT, R196, UR8, PT ;  /* 0x00000008c4007c0c */ /* 0x000fe2000bf06270 */
[----:B------:R-:W-:Y:S01]  /*12400*/  IMAD R18, R18, UR4, RZ ;  /* 0x0000000412127c24 */ /* 0x000fe2000f8e02ff */
[----:B------:R-:W5:Y:S01]  /*12410*/  LD.E.128 R56, desc[UR40][R56.64] ;  /* 0x0000002838387980 */ /* 0x000f62000c101d00 */
[----:B------:R-:W-:-:S02]  /*12420*/  IMAD.SHL.U32 R17, R17, 0x8, RZ ;  /* 0x0000000811117824 */ /* 0x000fc400078e00ff */
[----:B------:R-:W-:Y:S01]  /*12430*/  IMAD.IADD R82, R184, 0x1, R3 ;  /* 0x00000001b8527824 */ /* 0x000fe200078e0203 */
[----:B------:R-:W5:Y:S01]  /*12440*/  LD.E.128 R60, desc[UR40][R60.64] ;  /* 0x000000283c3c7980 */ /* 0x000f62000c101d00 */
[C---:B------:R-:W-:Y:S01]  /*12450*/  IMAD R81, R193.reuse, UR5, R18 ;  /* 0x00000005c1517c24 */ /* 0x040fe2000f8e0212 */
[----:B------:R-:W-:Y:S01]  /*12460*/  SEL R18, RZ, 0xffffffff, P0 ;  /* 0xffffffffff127807 */ /* 0x000fe20000000000 */
[----:B------:R-:W-:Y:S01]  /*12470*/  IMAD.WIDE.U32 R20, R193, UR4, R20 ;  /* 0x00000004c1147c25 */ /* 0x000fe2000f8e0014 */
[----:B------:R-:W-:Y:S01]  /*12480*/  LOP3.LUT R17, R17, 0x8, R4, 0xe2, !PT ;  /* 0x0000000811117812 */ /* 0x000fe200078ee204 */
[----:B------:R-:W-:Y:S01]  /*12490*/  ULDC.64 UR4, c[0x0][0xbf0] ;  /* 0x0002fc0000047ab9 */ /* 0x000fe20000000a00 */
[----:B------:R-:W5:Y:S01]  /*124a0*/  LD.E.128 R64, desc[UR40][R64.64] ;  /* 0x0000002840407980 */ /* 0x000f62000c101d00 */
[----:B-1----:R-:W-:-:S03]  /*124b0*/  @P2 IMAD.HI.U32 R4, R82, R87, RZ ;  /* 0x0000005752042227 */ /* 0x002fc600078e00ff */
[----:B------:R-:W5:Y:S01]  /*124c0*/  LD.E.128 R68, desc[UR40][R68.64] ;  /* 0x0000002844447980 */ /* 0x000f62000c101d00 */
[----:B------:R-:W-:Y:S02]  /*124d0*/  IMAD.IADD R21, R21, 0x1, R81 ;  /* 0x0000000115157824 */ /* 0x000fe400078e0251 */
[----:B------:R-:W-:Y:S01]  /*124e0*/  IMAD R80, R80, UR4, RZ ;  /* 0x0000000450507c24 */ /* 0x000fe2000f8e02ff */
[----:B------:R-:W5:Y:S01]  /*124f0*/  LD.E.128 R72, desc[UR40][R72.64] ;  /* 0x0000002848487980 */ /* 0x000f62000c101d00 */
[----:B------:R-:W-:Y:S02]  /*12500*/  IMAD.SHL.U32 R18, R18, 0x10, RZ ;  /* 0x0000001012127824 */ /* 0x000fe400078e00ff */
[----:B------:R-:W-:Y:S01]  /*12510*/  IMAD.MOV.U32 R3, RZ, RZ, R82 ;  /* 0x000000ffff037224 */ /* 0x000fe200078e0052 */
[----:B--2---:R-:W-:Y:S01]  /*12520*/  @P2 SHF.R.U32.HI R3, RZ, R89, R4 ;  /* 0x00000059ff032219 */ /* 0x004fe20000011604 */
[----:B------:R-:W-:Y:S01]  /*12530*/  IMAD R81, R83, UR5, R80 ;  /* 0x0000000553517c24 */ /* 0x000fe2000f8e0250 */
[----:B------:R-:W-:Y:S01]  /*12540*/  ISETP.GE.AND P0, PT, R195, UR8, PT ;  /* 0x00000008c3007c0c */ /* 0x000fe2000bf06270 */
[----:B------:R-:W-:Y:S01]  /*12550*/  IMAD.WIDE.U32 R20, R83, UR4, R20 ;  /* 0x0000000453147c25 */ /* 0x000fe2000f8e0014 */
[----:B------:R-:W-:Y:S01]  /*12560*/  LOP3.LUT R4, R18, 0x10, R17, 0xe2, !PT ;  /* 0x0000001012047812 */ /* 0x000fe200078ee211 */
[----:B------:R-:W-:Y:S01]  /*12570*/  ULDC.64 UR4, c[0x0][0xbe0] ;  /* 0x0002f80000047ab9 */ /* 0x000fe20000000a00 */
[----:B------:R-:W-:Y:S01]  /*12580*/  SHF.R.S32.HI R17, RZ, 0x1f, R3 ;  /* 0x0000001fff117819 */ /* 0x000fe20000011403 */
[----:B------:R-:W-:Y:S01]  /*12590*/  IMAD.IADD R21, R21, 0x1, R81 ;  /* 0x0000000115157824 */ /* 0x000fe200078e0251 */
[----:B------:R-:W-:Y:S01]  /*125a0*/  SEL R18, RZ, 0xffffffff, P0 ;  /* 0xffffffffff127807 */ /* 0x000fe20000000000 */
[----:B------:R-:W-:Y:S01]  /*125b0*/  IMAD.MOV R81, RZ, RZ, -R3 ;  /* 0x000000ffff517224 */ /* 0x000fe200078e0a03 */
[----:B------:R-:W5:Y:S01]  /*125c0*/  LD.E.128 R76, desc[UR40][R76.64] ;  /* 0x000000284c4c7980 */ /* 0x000f62000c101d00 */
[----:B------:R-:W-:Y:S01]  /*125d0*/  IMAD R80, R17, UR4, RZ ;  /* 0x0000000411507c24 */ /* 0x000fe2000f8e02ff */
[----:B------:R-:W-:Y:S01]  /*125e0*/  ISETP.GE.AND P0, PT, R205, UR8, PT ;  /* 0x00000008cd007c0c */ /* 0x000fe2000bf06270 */
[----:B------:R-:W-:Y:S01]  /*125f0*/  IMAD R17, R85, R81, R82 ;  /* 0x0000005155117224 */ /* 0x000fe200078e0252 */
[----:B------:R-:W-:Y:S01]  /*12600*/  @!PT LDS RZ, [RZ] ;  /* 0x00000000fffff984 */ /* 0x000fe20000000800 */
[----:B------:R-:W-:Y:S01]  /*12610*/  @!PT LDS RZ, [RZ] ;  /* 0x00000000fffff984 */ /* 0x000fe20000000800 */
[----:B------:R-:W-:Y:S01]  /*12620*/  @!PT LDS RZ, [RZ] ;  /* 0x00000000fffff984 */ /* 0x000fe20000000800 */
[----:B------:R-:W-:Y:S01]  /*12630*/  @!PT LDS RZ, [RZ] ;  /* 0x00000000fffff984 */ /* 0x000fe20000000800 */
[----:B------:R1:W-:Y:S06]  /*12640*/  MEMBAR.ALL.CTA ;  /* 0x0000000000007992 */ /* 0x0003ec0000008000 */
[----:B-1----:R-:W1:Y:S01]  /*12650*/  FENCE.VIEW.ASYNC.S ;  /* 0x00000000000073c6 */ /* 0x002e620000000000 */
[----:B------:R-:W-:Y:S01]  /*12660*/  IMAD.SHL.U32 R83, R18, 0x20, RZ ;  /* 0x0000002012537824 */ /* 0x000fe200078e00ff */
[----:B------:R-:W-:Y:S01]  /*12670*/  BSSY B1, `(.L_x_3107) ;  /* 0x000003a000017945 */ /* 0x000fe20003800000 */
[C---:B------:R-:W-:Y:S01]  /*12680*/  IMAD R81, R3.reuse, UR5, R80 ;  /* 0x0000000503517c24 */ /* 0x040fe2000f8e0250 */
[----:B------:R-:W-:Y:S01]  /*12690*/  SHF.R.S32.HI R18, RZ, 0x1f, R17 ;  /* 0x0000001fff127819 */ /* 0x000fe20000011411 */
[----:B------:R-:W-:Y:S01]  /*126a0*/  IMAD.WIDE.U32 R20, R3, UR4, R20 ;  /* 0x0000000403147c25 */ /* 0x000fe2000f8e0014 */
[----:B------:R-:W-:Y:S01]  /*126b0*/  LOP3.LUT R4, R83, 0x20, R4, 0xe2, !PT ;  /* 0x0000002053047812 */ /* 0x000fe200078ee204 */
[----:B------:R-:W-:Y:S01]  /*126c0*/  ULDC.64 UR4, c[0x0][0xbd8] ;  /* 0x0002f60000047ab9 */ /* 0x000fe20000000a00 */
[----:B------:R-:W-:Y:S01]  /*126d0*/  SEL R3, RZ, 0x40, P0 ;  /* 0x00000040ff037807 */ /* 0x000fe20000000000 */
[----:B------:R-:W-:Y:S01]  /*126e0*/  IMAD.IADD R21, R21, 0x1, R81 ;  /* 0x0000000115157824 */ /* 0x000fe200078e0251 */
[----:B------:R-:W-:Y:S01]  /*126f0*/  ISETP.GE.AND P0, PT, R204, UR8, PT ;  /* 0x00000008cc007c0c */ /* 0x000fe2000bf06270 */
[----:B------:R-:W-:Y:S01]  /*12700*/  IMAD R18, R18, UR4, RZ ;  /* 0x0000000412127c24 */ /* 0x000fe2000f8e02ff */
[----:B------:R-:W-:Y:S01]  /*12710*/  LOP3.LUT R3, R4, R3, RZ, 0xfc, !PT ;  /* 0x0000000304037212 */ /* 0x000fe200078efcff */
[----:B------:R-:W-:Y:S01]  /*12720*/  IMAD R89, R0, R85, RZ ;  /* 0x0000005500597224 */ /* 0x000fe200078e02ff */
[----:B------:R-:W-:Y:S01]  /*12730*/  SEL R0, RZ, 0x80, P0 ;  /* 0x00000080ff007807 */ /* 0x000fe20000000000 */
[----:B------:R-:W-:-:S02]  /*12740*/  IMAD.IADD R4, R201, 0x1, R184 ;  /* 0x00000001c9047824 */ /* 0x000fc400078e02b8 */
[----:B------:R-:W-:Y:S01]  /*12750*/  IMAD R81, R17, UR5, R18 ;  /* 0x0000000511517c24 */ /* 0x000fe2000f8e0212 */
[----:B------:R-:W-:Y:S01]  /*12760*/  LOP3.LUT R0, R3, R0, RZ, 0xfc, !PT ;  /* 0x0000000003007212 */ /* 0x000fe200078efcff */
[----:B------:R-:W-:Y:S01]  /*12770*/  IMAD.WIDE.U32 R20, R17, UR4, R20 ;  /* 0x0000000411147c25 */ /* 0x000fe2000f8e0014 */
[----:B------:R-:W-:Y:S01]  /*12780*/  UIADD3 UR4, UR38, 0x38820, URZ ;  /* 0x0003882026047890 */ /* 0x000fe2000fffe03f */
[----:B------:R-:W-:Y:S02]  /*12790*/  ISETP.GE.AND P0, PT, R4, R89, PT ;  /* 0x000000590400720c */ /* 0x000fe40003f06270 */
[----:B------:R-:W-:Y:S01]  /*127a0*/  IMAD.IADD R17, R21, 0x1, R81 ;  /* 0x0000000115117824 */ /* 0x000fe200078e0251 */
[----:B------:R-:W-:Y:S01]  /*127b0*/  UPRMT UR4, URZ, 0x654, UR4 ;  /* 0x000006543f047896 */ /* 0x000fe20008000004 */
[----:B------:R-:W-:-:S04]  /*127c0*/  LEA R18, P1, R20, UR6, 0x1 ;  /* 0x0000000614127c11 */ /* 0x000fc8000f8208ff */
        /* <DEDUP_REMOVED lines=28> */
[----:B--2---:R-:W-:Y:S02]  /*12990*/  @P4 LEA R24, P5, R204, R80, 0x1 ;  /* 0x00000050cc184211 */ /* 0x004fe400078a08ff */
[-C--:B------:R-:W-:Y:S01]  /*129a0*/  @!P1 LEA.HI.X R11, R195, R81.reuse, R211, 0x1, P6 ;  /* 0x00000051c30b9211 */ /* 0x080fe200030f0cd3 */
[----:B------:R3:W-:Y:S01]  /*129b0*/  @!P2 ST.E.128 desc[UR40][R8.64], R48 ;  /* 0x000000300800a985 */ /* 0x0007e2000c101d28 */
[----:B------:R-:W-:-:S02]  /*129c0*/  @P0 LEA.HI.X R21, R205, R81, R210, 0x1, P3 ;  /* 0x00000051cd150211 */ /* 0x000fc400018f0cd2 */
[----:B------:R-:W-:Y:S01]  /*129d0*/  @P4 LEA.HI.X R25, R204, R81, R209, 0x1, P5 ;  /* 0x00000051cc194211 */ /* 0x000fe200028f0cd1 */
[----:B------:R3:W-:Y:S04]  /*129e0*/  @!P1 ST.E.128 desc[UR40][R10.64], R56 ;  /* 0x000000380a009985 */ /* 0x0007e8000c101d28 */
[----:B------:R3:W-:Y:S04]  /*129f0*/  @P0 ST.E.128 desc[UR40][R20.64], R64 ;  /* 0x0000004014000985 */ /* 0x0007e8000c101d28 */
[----:B------:R3:W-:Y:S02]  /*12a00*/  @P4 ST.E.128 desc[UR40][R24.64], R72 ;  /* 0x0000004818004985 */ /* 0x0007e4000c101d28 */
.L_x_3108:
[----:B------:R-:W-:Y:S05]  /*12a10*/  BSYNC B1 ;  /* 0x0000000000017941 */ /* 0x000fea0003800000 */
.L_x_3107:
[----:B------:R-:W-:Y:S01]  /*12a20*/  VIADD R4, R4, 0x20 ;  /* 0x0000002004047836 */ /* 0x000fe20000000000 */
[----:B---3-5:R3:W4:Y:S04]  /*12a30*/  SHFL.IDX PT, R11, R17, 0x1, 0x181f ;  /* 0x00381f00110b7f89 */ /* 0x02872800000e0000 */
        /* <DEDUP_REMOVED lines=22> */
[-C--:B------:R-:W-:Y:S02]  /*12ba0*/  @!P0 LEA R12, P3, R195, R10.reuse, 0x1 ;  /* 0x0000000ac30c8211 */ /* 0x080fe400078608ff */
        /* <DEDUP_REMOVED lines=13> */
.L_x_3104:
[----:B------:R-:W1:Y:S08]  /*12c80*/  LDC.64 R10, c[0x0][0xd00] ;  /* 0x00034000ff0a7b82 */ /* 0x000e700000000a00 */
[----:B------:R-:W2:Y:S01]  /*12c90*/  LDC.64 R8, c[0x0][0xd00] ;  /* 0x00034000ff087b82 */ /* 0x000ea20000000a00 */
[----:B------:R-:W-:Y:S01]  /*12ca0*/  ULDC UR4, c[0x0][0xb88] ;  /* 0x0002e20000047ab9 */ /* 0x000fe20000000800 */
[----:B------:R-:W-:-:S06]  /*12cb0*/  IMAD.MOV.U32 R3, RZ, RZ, RZ ;  /* 0x000000ffff037224 */ /* 0x000fcc00078e00ff */
[----:B------:R-:W3:Y:S01]  /*12cc0*/  LDC R27, c[0x0][0xce8] ;  /* 0x00033a00ff1b7b82 */ /* 0x000ee20000000800 */
[----:B-1----:R-:W-:-:S04]  /*12cd0*/  ISETP.NE.U32.AND P0, PT, R10, RZ, PT ;  /* 0x000000ff0a00720c */ /* 0x002fc80003f05070 */
[----:B------:R-:W-:-:S03]  /*12ce0*/  ISETP.NE.AND.EX P0, PT, R11, RZ, PT, P0 ;  /* 0x000000ff0b00720c */ /* 0x000fc60003f05300 */
[----:B------:R-:W1:Y:S01]  /*12cf0*/  LDC.64 R10, c[0x0][0xd08] ;  /* 0x00034200ff0a7b82 */ /* 0x000e620000000a00 */
[----:B--2---:R-:W-:-:S04]  /*12d00*/  IMAD.WIDE R8, R194, 0x4, R8 ;  /* 0x00000004c2087825 */ /* 0x004fc800078e0208 */
[----:B------:R-:W-:-:S05]  /*12d10*/  IMAD.U32 R0, RZ, RZ, UR4 ;  /* 0x00000004ff007e24 */ /* 0x000fca000f8e00ff */
[----:B------:R2:W5:Y:S01]  /*12d20*/  @P0 LDG.E R3, desc[UR40][R8.64] ;  /* 0x0000002808030981 */ /* 0x000562000c1e1900 */
[----:B-1----:R-:W-:-:S04]  /*12d30*/  ISETP.NE.U32.AND P1, PT, R10, RZ, PT ;  /* 0x000000ff0a00720c */ /* 0x002fc80003f25070 */
[----:B------:R-:W-:-:S13]  /*12d40*/  ISETP.NE.AND.EX P1, PT, R11, RZ, PT, P1 ;  /* 0x000000ff0b00720c */ /* 0x000fda0003f25310 */
[----:B------:R-:W1:Y:S02]  /*12d50*/  @P1 LDC.64 R10, c[0x0][0xd08] ;  /* 0x00034200ff0a1b82 */ /* 0x000e640000000a00 */
[----:B-1----:R-:W-:-:S05]  /*12d60*/  @P1 IMAD.WIDE R10, R194, 0x4, R10 ;  /* 0x00000004c20a1825 */ /* 0x002fca00078e020a */
[----:B------:R2:W5:Y:S01]  /*12d70*/  @P1 LDG.E R0, desc[UR40][R10.64] ;  /* 0x000000280a001981 */ /* 0x000562000c1e1900 */
[----:B------:R-:W-:Y:S02]  /*12d80*/  ISETP.GE.AND P2, PT, R208, 0x40, PT ;  /* 0x00000040d000780c */ /* 0x000fe40003f46270 */
[----:B0-----:R-:W-:Y:S01]  /*12d90*/  SHF.R.S32.HI R4, RZ, 0x1f, R194 ;  /* 0x0000001fff047819 */ /* 0x001fe200000114c2 */
[----:B---3--:R-:W-:Y:S10]  /*12da0*/  @P1 BRA `(.L_x_3110) ;  /* 0x0000000000101947 */ /* 0x008ff40003800000 */
[----:B------:R-:W-:Y:S05]  /*12db0*/  @!P0 BRA `(.L_x_3110) ;  /* 0x00000000000c8947 */ /* 0x000fea0003800000 */
[----:B--2---:R-:W2:Y:S04]  /*12dc0*/  LDG.E R11, desc[UR40][R8.64] ;  /* 0x00000028080b7981 */ /* 0x004ea8000c1e1900 */
[----:B-----5:R-:W2:Y:S02]  /*12dd0*/  LDG.E R0, desc[UR40][R8.64+0x4] ;  /* 0x0000042808007981 */ /* 0x020ea4000c1e1900 */
[----:B--2---:R-:W-:-:S07]  /*12de0*/  IMAD.IADD R0, R0, 0x1, -R11 ;  /* 0x0000000100007824 */ /* 0x004fce00078e0a0b */
.L_x_3110:
[----:B------:R-:W-:Y:S01]  /*12df0*/  BSSY B1, `(.L_x_3111) ;  /* 0x000002d000017945 */ /* 0x000fe20003800000 */
[----:B------:R-:W-:Y:S02]  /*12e00*/  SHF.R.S32.HI R17, RZ, 0x1f, R193 ;  /* 0x0000001fff117819 */ /* 0x000fe400000114c1 */
[----:B------:R-:W-:Y:S02]  /*12e10*/  SEL R21, R194, RZ, !P0 ;  /* 0x000000ffc2157207 */ /* 0x000fe40004000000 */
[----:B------:R-:W-:Y:S02]  /*12e20*/  SEL R18, R4, RZ, !P0 ;  /* 0x000000ff04127207 */ /* 0x000fe40004000000 */
[----:B-----5:R-:W-:Y:S01]  /*12e30*/  SHF.R.S32.HI R12, RZ, 0x1f, R3 ;  /* 0x0000001fff0c7819 */ /* 0x020fe20000011403 */
[----:B------:R-:W-:Y:S06]  /*12e40*/  @P2 BRA `(.L_x_3112) ;  /* 0x00000000009c2947 */ /* 0x000fec0003800000 */
[----:B--2---:R-:W0:Y:S01]  /*12e50*/  S2R R9, SR_TID.X ;  /* 0x0000000000097919 */ /* 0x004e220000002100 */
        /* <DEDUP_REMOVED lines=38> */
.L_x_3112:
[----:B------:R-:W-:Y:S05]  /*130c0*/  BSYNC B1 ;  /* 0x0000000000017941 */ /* 0x000fea0003800000 */
.L_x_3111:
[----:B------:R-:W-:Y:S01]  /*130d0*/  ISETP.NE.AND P0, PT, R27, 0x1, PT ;  /* 0x000000011b00780c */ /* 0x000fe20003f05270 */
[----:B------:R-:W-:Y:S01]  /*130e0*/  ULDC.64 UR4, c[0x0][0xba0] ;  /* 0x0002e80000047ab9 */ /* 0x000fe20000000a00 */
[----:B------:R-:W-:Y:S01]  /*130f0*/  ULDC UR6, c[0x0][0xbc8] ;  /* 0x0002f20000067ab9 */ /* 0x000fe20000000800 */
[----:B------:R-:W-:Y:S01]  /*13100*/  IMAD R4, R12, UR4, RZ ;  /* 0x000000040c047c24 */ /* 0x000fe2000f8e02ff */
[----:B------:R-:W-:Y:S01]  /*13110*/  ISETP.GE.AND P1, PT, R199, UR6, PT ;  /* 0x00000006c7007c0c */ /* 0x000fe2000bf26270 */
[C---:B0-2---:R-:W-:Y:S01]  /*13120*/  IMAD.WIDE.U32 R8, R3.reuse, UR4, RZ ;  /* 0x0000000403087c25 */ /* 0x045fe2000f8e00ff */
[----:B------:R-:W-:Y:S01]  /*13130*/  ISETP.GE.AND P2, PT, R190, UR6, PT ;  /* 0x00000006be007c0c */ /* 0x000fe2000bf46270 */
[----:B------:R-:W-:Y:S01]  /*13140*/  BSSY B1, `(.L_x_3113) ;  /* 0x0000064000017945 */ /* 0x000fe20003800000 */
[----:B------:R-:W-:Y:S01]  /*13150*/  SEL R10, RZ, 0xffffffff, P1 ;  /* 0xffffffffff0a7807 */ /* 0x000fe20000800000 */
[----:B------:R-:W-:Y:S01]  /*13160*/  IMAD R3, R3, UR5, R4 ;  /* 0x0000000503037c24 */ /* 0x000fe2000f8e0204 */
[----:B------:R-:W-:Y:S01]  /*13170*/  ULDC.64 UR4, c[0x0][0xbe8] ;  /* 0x0002fa0000047ab9 */ /* 0x000fe20000000a00 */
[----:B------:R-:W-:Y:S01]  /*13180*/  ISETP.GE.AND P1, PT, R198, UR6, PT ;  /* 0x00000006c6007c0c */ /* 0x000fe2000bf26270 */
[----:B------:R-:W-:Y:S01]  /*13190*/  IMAD R4, R17, UR4, RZ ;  /* 0x0000000411047c24 */ /* 0x000fe2000f8e02ff */
[----:B------:R-:W0:Y:S01]  /*131a0*/  @P0 LDC R13, c[0x0][0xcec] ;  /* 0x00033b00ff0d0b82 */ /* 0x000e220000000800 */
[----:B------:R-:W-:Y:S01]  /*131b0*/  IMAD.IADD R9, R9, 0x1, R3 ;  /* 0x0000000109097824 */ /* 0x000fe200078e0203 */
[----:B------:R-:W-:Y:S01]  /*131c0*/  SEL R12, RZ, 0xffffffff, P1 ;  /* 0xffffffffff0c7807 */ /* 0x000fe20000800000 */
[----:B------:R-:W-:Y:S01]  /*131d0*/  IMAD R3, R193, UR5, R4 ;  /* 0x00000005c1037c24 */ /* 0x000fe2000f8e0204 */
[----:B------:R-:W-:Y:S01]  /*131e0*/  SEL R4, RZ, 0x1, P2 ;  /* 0x00000001ff047807 */ /* 0x000fe20001000000 */
[----:B------:R-:W-:Y:S01]  /*131f0*/  IMAD.SHL.U32 R11, R10, 0x2, RZ ;  /* 0x000000020a0b7824 */ /* 0x000fe200078e00ff */
[----:B------:R-:W-:Y:S01]  /*13200*/  ISETP.GE.AND P1, PT, R197, UR6, PT ;  /* 0x00000006c5007c0c */ /* 0x000fe2000bf26270 */
[----:B------:R-:W-:Y:S01]  /*13210*/  IMAD.WIDE.U32 R8, R193, UR4, R8 ;  /* 0x00000004c1087c25 */ /* 0x000fe2000f8e0008 */
[----:B------:R-:W1:Y:S01]  /*13220*/  @P0 LDC R15, c[0x0][0xcf0] ;  /* 0x00033c00ff0f0b82 */ /* 0x000e620000000800 */
[----:B------:R-:W-:Y:S01]  /*13230*/  ULDC.64 UR4, c[0x0][0xbf0] ;  /* 0x0002fc0000047ab9 */ /* 0x000fe20000000a00 */
[----:B------:R-:W-:Y:S01]  /*13240*/  LOP3.LUT R4, R11, 0x2, R4, 0xe2, !PT ;  /* 0x000000020b047812 */ /* 0x000fe200078ee204 */
[----:B------:R-:W-:Y:S01]  /*13250*/  IMAD R11, R200, 0x20, R201 ;  /* 0x00000020c80b7824 */ /* 0x000fe200078e02c9 */
[----:B------:R-:W-:Y:S01]  /*13260*/  SEL R14, RZ, 0xffffffff, P1 ;  /* 0xffffffffff0e7807 */ /* 0x000fe20000800000 */
[----:B------:R-:W-:Y:S01]  /*13270*/  IMAD.SHL.U32 R17, R12, 0x4, RZ ;  /* 0x000000040c117824 */ /* 0x000fe200078e00ff */
[----:B------:R-:W-:Y:S01]  /*13280*/  ISETP.GE.AND P2, PT, R204, UR6, PT ;  /* 0x00000006cc007c0c */ /* 0x000fe2000bf46270 */
[----:B------:R-:W-:-:S02]  /*13290*/  IMAD.IADD R10, R184, 0x1, R11 ;  /* 0x00000001b80a7824 */ /* 0x000fc400078e020b */
[----:B------:R-:W-:Y:S01]  /*132a0*/  IMAD.IADD R9, R9, 0x1, R3 ;  /* 0x0000000109097824 */ /* 0x000fe200078e0203 */
[----:B------:R-:W-:Y:S01]  /*132b0*/  LOP3.LUT R12, R17, 0x4, R4, 0xe2, !PT ;  /* 0x00000004110c7812 */ /* 0x000fe200078ee204 */
[----:B------:R-:W-:Y:S02]  /*132c0*/  IMAD R3, R18, UR4, RZ ;  /* 0x0000000412037c24 */ /* 0x000fe4000f8e02ff */
        /* <DEDUP_REMOVED lines=23> */
[----:B------:R-:W-:Y:S01]  /*13440*/  IMAD R27, R0, R27, RZ ;  /* 0x0000001b001b7224 */ /* 0x000fe200078e02ff */
[----:B------:R-:W-:Y:S01]  /*13450*/  LOP3.LUT R12, R15, 0x10, R12, 0xe2, !PT ;  /* 0x000000100f0c7812 */ /* 0x000fe200078ee20c */
[----:B------:R-:W-:Y:S01]  /*13460*/  IMAD.IADD R9, R9, 0x1, R13 ;  /* 0x0000000109097824 */ /* 0x000fe200078e020d */
[----:B------:R-:W-:Y:S01]  /*13470*/  SEL R0, RZ, 0x80, P2 ;  /* 0x00000080ff007807 */ /* 0x000fe20001000000 */
[----:B------:R-:W-:-:S02]  /*13480*/  IMAD R4, R3, UR4, RZ ;  /* 0x0000000403047c24 */ /* 0x000fc4000f8e02ff */
[----:B------:R-:W-:Y:S02]  /*13490*/  IMAD.IADD R184, R201, 0x1, R184 ;  /* 0x00000001c9b87824 */ /* 0x000fe400078e02b8 */
[C---:B------:R-:W-:Y:S02]  /*134a0*/  IMAD R3, R11.reuse, UR5, R4 ;  /* 0x000000050b037c24 */ /* 0x040fe4000f8e0204 */
[----:B------:R-:W-:Y:S01]  /*134b0*/  IMAD.WIDE.U32 R8, R11, UR4, R8 ;  /* 0x000000040b087c25 */ /* 0x000fe2000f8e0008 */
        /* <DEDUP_REMOVED lines=32> */
[CC--:B------:R-:W-:Y:S01]  /*136c0*/  @!P2 LEA R8, P5, R196.reuse, R10.reuse, 0x1 ;  /* 0x0000000ac408a211 */ /* 0x0c0fe200078a08ff */
        /* <DEDUP_REMOVED lines=11> */
.L_x_3114:
[----:B------:R-:W-:Y:S05]  /*13780*/  BSYNC B1 ;  /* 0x0000000000017941 */ /* 0x000fea0003800000 */
.L_x_3113:
        /* <DEDUP_REMOVED lines=36> */
.L_x_3109:
[----:B------:R-:W-:Y:S05]  /*139d0*/  BSYNC B0 ;  /* 0x0000000000007941 */ /* 0x000fea0003800000 */
.L_x_3103:
[----:B------:R-:W-:Y:S02]  /*139e0*/  ULDC UR4, c[0x0][0xd3c] ;  /* 0x00034f0000047ab9 */ /* 0x000fe40000000800 */
[----:B------:R-:W-:-:S13]  /*139f0*/  ISETP.GE.AND P0, PT, R7, UR4, PT ;  /* 0x0000000407007c0c */ /* 0x000fda000bf06270 */
[----:B------:R-:W-:Y:S05]  /*13a00*/  @!P0 BRA `(.L_x_3115) ;  /* 0xfffffed400648947 */ /* 0x000fea000383ffff */
[----:B------:R-:W-:Y:S05]  /*13a10*/  EXIT ;  /* 0x000000000000794d */ /* 0x000fea0003800000 */
.L_x_3001:
        /* <DEDUP_REMOVED lines=16> */
.L_x_3116:
        /* <DEDUP_REMOVED lines=39> */
.L_x_3122:
        /* <DEDUP_REMOVED lines=12> */
.L_x_3121:
[----:B------:R-:W-:Y:S05]  /*13e50*/  BSYNC B0 ;  /* 0x0000000000007941 */ /* 0x000fea0003800000 */
.L_x_3120:
        /* <DEDUP_REMOVED lines=20> */
.L_x_3118:
        /* <DEDUP_REMOVED lines=20> */
.L_x_3123:
[----:B---3--:R-:W-:Y:S01]  /*140e0*/  IMAD R24, R24, UR5, R13 ;  /* 0x0000000518187c24 */ /* 0x008fe2000f8e020d */
[----:B------:R-:W-:Y:S01]  /*140f0*/  IABS R2, R6 ;  /* 0x0000000600027213 */ /* 0x000fe20000000000 */
[----:B01----:R-:W-:-:S03]  /*14100*/  IMAD.MOV R11, RZ, RZ, -R3 ;  /* 0x000000ffff0b7224 */ /* 0x003fc600078e0a03 */
[----:B--2---:R-:W-:Y:S01]  /*14110*/  IADD3 R9, -R24, UR6, RZ ;  /* 0x0000000618097c10 */ /* 0x004fe2000fffe1ff */
        /* <DEDUP_REMOVED lines=55> */
.L_x_3119:
[----:B------:R-:W-:Y:S01]  /*14490*/  ULDC UR4, c[0x0][0xd3c] ;  /* 0x00034f0000047ab9 */ /* 0x000fe20000000800 */
[----:B------:R-:W-:Y:S02]  /*144a0*/  IMAD.MOV.U32 R25, RZ, RZ, RZ ;  /* 0x000000ffff197224 */ /* 0x000fe400078e00ff */
[----:B------:R-:W-:Y:S02]  /*144b0*/  IMAD.U32 R24, RZ, RZ, UR6 ;  /* 0x00000006ff187e24 */ /* 0x000fe4000f8e00ff */
[----:B------:R-:W-:Y:S02]  /*144c0*/  IMAD.MOV.U32 R26, RZ, RZ, RZ ;  /* 0x000000ffff1a7224 */ /* 0x000fe400078e00ff */
[----:B------:R-:W-:-:S07]  /*144d0*/  IMAD.U32 R27, RZ, RZ, UR4 ;  /* 0x00000004ff1b7e24 */ /* 0x000fce000f8e00ff */
.L_x_3124:
[----:B------:R-:W-:-:S13]  /*144e0*/  ISETP.NE.AND P0, PT, R5, RZ, PT ;  /* 0x000000ff0500720c */ /* 0x000fda0003f05270 */
[----:B------:R-:W0:Y:S01]  /*144f0*/  @!P0 S2R R3, SR_CgaCtaId ;  /* 0x0000000000038919 */ /* 0x000e220000008800 */
[----:B------:R-:W-:-:S04]  /*14500*/  @!P0 MOV R2, 0x400 ;  /* 0x0000040000028802 */ /* 0x000fc80000000f00 */
[----:B0-----:R-:W-:-:S05]  /*14510*/  @!P0 LEA R2, R3, R2, 0x18 ;  /* 0x0000000203028211 */ /* 0x001fca00078ec0ff */
[----:B------:R0:W-:Y:S01]  /*14520*/  @!P0 STS.128 [R2+0x388d0], R24 ;  /* 0x0388d01802008388 */ /* 0x0001e20000000c00 */
[----:B------:R-:W-:Y:S06]  /*14530*/  BAR.ARV 0x5, 0x180 ;  /* 0x0146000000007b1d */ /* 0x000fec0000002000 */
.L_x_3117:
[----:B------:R2:W-:Y:S01]  /*14540*/  STL [R1+0x28], RZ ;  /* 0x000028ff01007387 */ /* 0x0005e20000100800 */
[----:B------:R-:W-:Y:S01]  /*14550*/  ULDC UR4, c[0x0][0xd3c] ;  /* 0x00034f0000047ab9 */ /* 0x000fe20000000800 */
[----:B------:R-:W-:Y:S01]  /*14560*/  IMAD.MOV.U32 R23, RZ, RZ, 0x1 ;  /* 0x00000001ff177424 */ /* 0x000fe200078e00ff */
[----:B-1----:R-:W-:Y:S01]  /*14570*/  ISETP.GE.AND P0, PT, R27, UR4, PT ;  /* 0x000000041b007c0c */ /* 0x002fe2000bf06270 */
[----:B------:R-:W-:-:S12]  /*14580*/  IMAD.MOV.U32 R18, RZ, RZ, RZ ;  /* 0x000000ffff127224 */ /* 0x000fd800078e00ff */
[----:B--2---:R-:W-:Y:S05]  /*14590*/  @P0 BRA `(.L_x_3125) ;  /* 0x0000005800e40947 */ /* 0x004fea0003800000 */
[----:B------:R-:W2:Y:S01]  /*145a0*/  LDL R5, [R1] ;  /* 0x0000000001057983 */ /* 0x000ea20000100800 */
[----:B------:R-:W1:Y:S01]  /*145b0*/  S2UR UR5, SR_CgaCtaId ;  /* 0x00000000000579c3 */ /* 0x000e620000008800 */
[C---:B0-----:R-:W-:Y:S01]  /*145c0*/  IMAD.SHL.U32 R2, R0.reuse, 0x8, RZ ;  /* 0x0000000800027824 */ /* 0x041fe200078e00ff */
[----:B------:R-:W-:Y:S01]  /*145d0*/  UMOV UR4, 0x400 ;  /* 0x0000040000047882 */ /* 0x000fe20000000000 */
[----:B------:R-:W-:Y:S01]  /*145e0*/  LOP3.LUT R4, R0, 0x7f, RZ, 0xc0, !PT ;  /* 0x0000007f00047812 */ /* 0x000fe200078ec0ff */
[----:B------:R-:W-:Y:S01]  /*145f0*/  BSSY B8, `(.L_x_3125) ;  /* 0x00005b3000087945 */ /* 0x000fe20003800000 */
[----:B------:R-:W-:Y:S01]  /*14600*/  IMAD.MOV.U32 R23, RZ, RZ, 0x1 ;  /* 0x00000001ff177424 */ /* 0x000fe200078e00ff */
[----:B------:R-:W-:Y:S01]  /*14610*/  LOP3.LUT R3, R2, 0x1f8, RZ, 0xc0, !PT ;  /* 0x000001f802037812 */ /* 0x000fe200078ec0ff */
[----:B------:R-:W-:Y:S01]  /*14620*/  IMAD.MOV.U32 R18, RZ, RZ, RZ ;  /* 0x000000ffff127224 */ /* 0x000fe200078e00ff */
[----:B------:R-:W-:Y:S02]  /*14630*/  ULDC UR36, c[0x0][0xc] ;  /* 0x0000030000247ab9 */ /* 0x000fe40000000800 */
[----:B------:R-:W-:Y:S01]  /*14640*/  LOP3.LUT R3, R3, 0x38, R0, 0x78, !PT ;  /* 0x0000003803037812 */ /* 0x000fe200078e7800 */
[----:B------:R-:W-:-:S03]  /*14650*/  IMAD.SHL.U32 R0, R0, 0x10, RZ ;  /* 0x0000001000007824 */ /* 0x000fc600078e00ff */
[----:B------:R-:W-:Y:S01]  /*14660*/  LOP3.LUT R35, R3, 0x200, R2, 0xf8, !PT ;  /* 0x0000020003237812 */ /* 0x000fe200078ef802 */
[----:B-1----:R-:W-:-:S06]  /*14670*/  ULEA UR4, UR5, UR4, 0x18 ;  /* 0x0000000405047291 */ /* 0x002fcc000f8ec03f */
[----:B------:R-:W-:-:S04]  /*14680*/  IMAD.U32 R17, RZ, RZ, UR4 ;  /* 0x00000004ff117e24 */ /* 0x000fc8000f8e00ff */
[----:B------:R-:W-:Y:S01]  /*14690*/  IMAD R19, R35, 0x2, R17 ;  /* 0x0000000223137824 */ /* 0x000fe200078e0211 */
[----:B--2---:R-:W-:-:S05]  /*146a0*/  LOP3.LUT R5, R5, 0x2, RZ, 0xfc, !PT ;  /* 0x0000000205057812 */ /* 0x004fca00078efcff */
[----:B------:R0:W-:Y:S04]  /*146b0*/  STL [R1+0x30], R5 ;  /* 0x0000300501007387 */ /* 0x0001e80000100800 */
[----:B------:R1:W-:Y:S01]  /*146c0*/  STL [R1+0x28], RZ ;  /* 0x000028ff01007387 */ /* 0x0003e20000100800 */
[----:B0-----:R-:W-:Y:S02]  /*146d0*/  SHF.R.U32.HI R5, RZ, 0x3, R4 ;  /* 0x00000003ff057819 */ /* 0x001fe40000011604 */
[----:B------:R-:W-:Y:S02]  /*146e0*/  LOP3.LUT R4, R2, 0x38, RZ, 0xc0, !PT ;  /* 0x0000003802047812 */ /* 0x000fe400078ec0ff */
[----:B------:R-:W-:Y:S02]  /*146f0*/  LOP3.LUT R2, R5, 0x70, R0, 0xf8, !PT ;  /* 0x0000007005027812 */ /* 0x000fe400078ef800 */
[----:B------:R-:W-:-:S02]  /*14700*/  LOP3.LUT R0, R4, 0x40, RZ, 0xfc, !PT ;  /* 0x0000004004007812 */ /* 0x000fc400078efcff */
[C---:B------:R-:W-:Y:S02]  /*14710*/  LOP3.LUT R3, R4.reuse, 0x80, RZ, 0xfc, !PT ;  /* 0x0000008004037812 */ /* 0x040fe400078efcff */
[C---:B------:R-:W-:Y:S02]  /*14720*/  LOP3.LUT R2, R4.reuse, 0xc0, RZ, 0xfc, !PT ;  /* 0x000000c004027812 */ /* 0x040fe400078efcff */
[C---:B------:R-:W-:Y:S02]  /*14730*/  LOP3.LUT R0, R4.reuse, 0x100, RZ, 0xfc, !PT ;  /* 0x0000010004007812 */ /* 0x040fe400078efcff */
[C---:B------:R-:W-:Y:S02]  /*14740*/  LOP3.LUT R3, R4.reuse, 0x140, RZ, 0xfc, !PT ;  /* 0x0000014004037812 */ /* 0x040fe400078efcff */
[C---:B------:R-:W-:Y:S02]  /*14750*/  LOP3.LUT R2, R4.reuse, 0x180, RZ, 0xfc, !PT ;  /* 0x0000018004027812 */ /* 0x040fe400078efcff */
[----:B-1----:R-:W-:-:S07]  /*14760*/  LOP3.LUT R0, R4, 0x1c0, RZ, 0xfc, !PT ;  /* 0x000001c004007812 */ /* 0x002fce00078efcff */
.L_x_3200:
[----:B------:R-:W-:Y:S05]  /*14770*/  YIELD ;  /* 0x0000000000007946 */ /* 0x000fea0003800000 */
[----:B------:R-:W-:Y:S01]  /*14780*/  ULDC.64 UR4, c[0x0][0xb20] ;  /* 0x0002c80000047ab9 */ /* 0x000fe20000000a00 */
[----:B------:R-:W-:Y:S01]  /*14790*/  IMAD.MOV.U32 R32, RZ, RZ, RZ ;  /* 0x000000ffff207224 */ /* 0x000fe200078e00ff */
[----:B------:R-:W-:-:S04]  /*147a0*/  ISETP.NE.U32.AND P0, PT, RZ, UR4, PT ;  /* 0x00000004ff007c0c */ /* 0x000fc8000bf05070 */
[----:B------:R-:W-:Y:S01]  /*147b0*/  ISETP.NE.AND.EX P0, PT, RZ, UR5, PT, P0 ;  /* 0x00000005ff007c0c */ /* 0x000fe2000bf05300 */
[----:B------:R-:W-:-:S12]  /*147c0*/  ULDC.64 UR4, c[0x0][0xb10] ;  /* 0x0002c40000047ab9 */ /* 0x000fd80000000a00 */
[----:B------:R-:W0:Y:S02]  /*147d0*/  @P0 LDC.64 R2, c[0x0][0xb20] ;  /* 0x0002c800ff020b82 */ /* 0x000e240000000a00 */
[----:B0-----:R-:W-:-:S05]  /*147e0*/  @P0 IMAD.WIDE R2, R27, 0x4, R2 ;  /* 0x000000041b020825 */ /* 0x001fca00078e0202 */
[----:B------:R0:W5:Y:S01]  /*147f0*/  @P0 LDG.E R32, desc[UR40][R2.64] ;  /* 0x0000002802200981 */ /* 0x000162000c1e1900 */
[----:B------:R-:W-:Y:S01]  /*14800*/  ISETP.NE.U32.AND P0, PT, RZ, UR4, PT ;  /* 0x00000004ff007c0c */ /* 0x000fe2000bf05070 */
[----:B------:R-:W-:Y:S01]  /*14810*/  IMAD.MOV.U32 R36, RZ, RZ, RZ ;  /* 0x000000ffff247224 */ /* 0x000fe200078e00ff */
[----:B------:R-:W-:Y:S02]  /*14820*/  LOP3.LUT R16, R16, 0xffffffbf, RZ, 0xc0, !PT ;  /* 0xffffffbf10107812 */ /* 0x000fe400078ec0ff */
[----:B------:R-:W-:Y:S01]  /*14830*/  ISETP.NE.AND.EX P1, PT, RZ, UR5, PT, P0 ;  /* 0x00000005ff007c0c */ /* 0x000fe2000bf25300 */
[----:B------:R-:W-:Y:S02]  /*14840*/  ULDC.64 UR4, c[0x0][0xaf8] ;  /* 0x0002be0000047ab9 */ /* 0x000fe40000000a00 */
[----:B------:R-:W-:Y:S01]  /*14850*/  ISETP.NE.U32.AND P0, PT, RZ, UR4, PT ;  /* 0x00000004ff007c0c */ /* 0x000fe2000bf05070 */
[----:B0-----:R-:W0:Y:S03]  /*14860*/  LDC.64 R2, c[0x0][0xaf8] ;  /* 0x0002be00ff027b82 */ /* 0x001e260000000a00 */
[----:B------:R-:W-:Y:S01]  /*14870*/  ISETP.NE.AND.EX P2, PT, RZ, UR5, PT, P0 ;  /* 0x00000005ff007c0c */ /* 0x000fe2000bf45300 */
[----:B------:R-:W-:-:S05]  /*14880*/  ULDC.64 UR4, c[0x0][0x418] ;  /* 0x0001060000047ab9 */ /* 0x000fca0000000a00 */
[----:B-1----:R-:W1:Y:S07]  /*14890*/  @P1 LDC.64 R4, c[0x0][0xb10] ;  /* 0x0002c400ff041b82 */ /* 0x002e6e0000000a00 */
[----:B------:R-:W-:Y:S01]  /*148a0*/  @P2 LOP3.LUT R16, R16, 0x40, RZ, 0xfc, !PT ;  /* 0x0000004010102812 */ /* 0x000fe200078efcff */
[----:B0-----:R-:W-:-:S05]  /*148b0*/  IMAD.WIDE R2, R27, 0x4, R2 ;  /* 0x000000041b027825 */ /* 0x001fca00078e0202 */
[----:B------:R0:W5:Y:S01]  /*148c0*/  @P2 LDG.E R36, desc[UR40][R2.64] ;  /* 0x0000002802242981 */ /* 0x000162000c1e1900 */
[----:B-1----:R-:W-:-:S05]  /*148d0*/  @P1 IMAD.WIDE R4, R27, 0x4, R4 ;  /* 0x000000041b041825 */ /* 0x002fca00078e0204 */
[----:B--2---:R-:W2:Y:S01]  /*148e0*/  @P1 LDG.E R0, desc[UR40][R4.64] ;  /* 0x0000002804001981 */ /* 0x004ea2000c1e1900 */
        /* <DEDUP_REMOVED lines=17> */
.L_x_3126:
[----:B------:R-:W-:Y:S02]  /*14a00*/  ULDC.64 UR4, c[0x0][0xb18] ;  /* 0x0002c60000047ab9 */ /* 0x000fe40000000a00 */
[----:B------:R-:W-:-:S04]  /*14a10*/  ISETP.NE.U32.AND P0, PT, RZ, UR4, PT ;  /* 0x00000004ff007c0c */ /* 0x000fc8000bf05070 */
[----:B------:R-:W-:-:S13]  /*14a20*/  ISETP.NE.AND.EX P0, PT, RZ, UR5, PT, P0 ;  /* 0x00000005ff007c0c */ /* 0x000fda000bf05300 */
[----:B------:R-:W-:Y:S05]  /*14a30*/  @!P0 BRA `(.L_x_3127) ;  /* 0x0000000000108947 */ /* 0x000fea0003800000 */
[----:B0-----:R-:W0:Y:S02]  /*14a40*/  LDC.64 R2, c[0x0][0xb18] ;  /* 0x0002c600ff027b82 */ /* 0x001e240000000a00 */
[----:B0-----:R-:W-:-:S05]  /*14a50*/  IMAD.WIDE R2, R27, 0x4, R2 ;  /* 0x000000041b027825 */ /* 0x001fca00078e0202 */
[----:B------:R0:W5:Y:S01]  /*14a60*/  LDG.E R7, desc[UR40][R2.64] ;  /* 0x0000002802077981 */ /* 0x000162000c1e1900 */
[----:B------:R-:W-:Y:S05]  /*14a70*/  BRA `(.L_x_3128) ;  /* 0x0000000000247947 */ /* 0x000fea0003800000 */
.L_x_3127:
[----:B------:R-:W-:Y:S02]  /*14a80*/  ULDC.64 UR4, c[0x0][0xb00] ;  /* 0x0002c00000047ab9 */ /* 0x000fe40000000a00 */
[----:B------:R-:W-:-:S04]  /*14a90*/  ISETP.NE.U32.AND P0, PT, RZ, UR4, PT ;  /* 0x00000004ff007c0c */ /* 0x000fc8000bf05070 */
[----:B------:R-:W-:-:S13]  /*14aa0*/  ISETP.NE.AND.EX P0, PT, RZ, UR5, PT, P0 ;  /* 0x00000005ff007c0c */ /* 0x000fda000bf05300 */
[----:B------:R-:W-:Y:S05]  /*14ab0*/  @!P0 BRA `(.L_x_3128) ;  /* 0x0000000000148947 */ /* 0x000fea0003800000 */
[----:B0-----:R-:W0:Y:S02]  /*14ac0*/  LDC.64 R2, c[0x0][0xb00] ;  /* 0x0002c000ff027b82 */ /* 0x001e240000000a00 */
[----:B0-----:R-:W-:-:S05]  /*14ad0*/  IMAD.WIDE R2, R27, 0x4, R2 ;  /* 0x000000041b027825 */ /* 0x001fca00078e0202 */
[----:B------:R-:W3:Y:S04]  /*14ae0*/  LDG.E R7, desc[UR40][R2.64] ;  /* 0x0000002802077981 */ /* 0x000ee8000c1e1900 */
[----:B-12---:R-:W3:Y:S02]  /*14af0*/  LDG.E R0, desc[UR40][R2.64+0x4] ;  /* 0x0000042802007981 */ /* 0x006ee4000c1e1900 */
[----:B---3--:R-:W-:-:S07]  /*14b00*/  IMAD.IADD R7, R0, 0x1, -R7 ;  /* 0x0000000100077824 */ /* 0x008fce00078e0a07 */
.L_x_3128:
[----:B------:R-:W3:Y:S01]  /*14b10*/  LDL R6, [R1+0x8] ;  /* 0x0000080001067983 */ /* 0x000ee20000100800 */
[----:B012---:R-:W0:Y:S01]  /*14b20*/  LDC R0, c[0x0][0x448] ;  /* 0x00011200ff007b82 */ /* 0x007e220000000800 */
[----:B------:R-:W-:Y:S01]  /*14b30*/  IMAD.SHL.U32 R8, R25, 0x40, RZ ;  /* 0x0000004019087824 */ /* 0x000fe200078e00ff */
[----:B------:R-:W-:Y:S01]  /*14b40*/  LOP3.LUT R16, R16, 0xffffefff, RZ, 0xc0, !PT ;  /* 0xffffefff10107812 */ /* 0x000fe200078ec0ff */
[----:B-----5:R-:W-:Y:S02]  /*14b50*/  IMAD.IADD R25, R7, 0x1, -R32 ;  /* 0x0000000107197824 */ /* 0x020fe400078e0a20 */
[----:B------:R-:W-:Y:S01]  /*14b60*/  VIADD R4, R8, 0x3f ;  /* 0x0000003f08047836 */ /* 0x000fe20000000000 */
[----:B------:R1:W-:Y:S02]  /*14b70*/  STL [R1+0x4], R8 ;  /* 0x0000040801007387 */ /* 0x0003e40000100800 */
[----:B------:R-:W2:Y:S01]  /*14b80*/  LDC.64 R2, c[0x0][0xad8] ;  /* 0x0002b600ff027b82 */ /* 0x000ea20000000a00 */
[----:B0-----:R-:W-:-:S02]  /*14b90*/  ISETP.NE.AND P2, PT, R0, 0x1, PT ;  /* 0x000000010000780c */ /* 0x001fc40003f45270 */
[----:B--2---:R-:W-:-:S11]  /*14ba0*/  ISETP.GE.AND P1, PT, R3, 0x1, PT ;  /* 0x000000010300780c */ /* 0x004fd60003f26270 */
[----:B------:R-:W0:Y:S01]  /*14bb0*/  @P2 LDC R5, c[0x0][0x44c] ;  /* 0x00011300ff052b82 */ /* 0x000e220000000800 */
[----:B------:R-:W-:-:S07]  /*14bc0*/  @P2 LOP3.LUT R16, R16, 0x1000, RZ, 0xfc, !PT ;  /* 0x0000100010102812 */ /* 0x000fce00078efcff */
[----:B------:R-:W2:Y:S01]  /*14bd0*/  @P2 LDC R0, c[0x0][0x450] ;  /* 0x00011400ff002b82 */ /* 0x000ea20000000800 */
[----:B0-----:R-:W-:-:S05]  /*14be0*/  @P2 IMAD.HI.U32 R5, R4, R5, RZ ;  /* 0x0000000504052227 */ /* 0x001fca00078e00ff */
[----:B--2---:R-:W-:Y:S02]  /*14bf0*/  @P2 SHF.R.U32.HI R4, RZ, R0, R5 ;  /* 0x00000000ff042219 */ /* 0x004fe40000011605 */
[----:B---3--:R-:W-:-:S05]  /*14c00*/  IADD3 R7, R25, 0x1, -R6 ;  /* 0x0000000119077810 */ /* 0x008fca0007ffe806 */
[----:B------:R-:W-:-:S04]  /*14c10*/  IMAD.IADD R7, R7, 0x1, R4 ;  /* 0x0000000107077824 */ /* 0x000fc800078e0204 */
[----:B------:R-:W-:Y:S01]  /*14c20*/  IMAD.IADD R2, R7, 0x1, R2 ;  /* 0x0000000107027824 */ /* 0x000fe200078e0202 */
[----:B-1----:R-:W-:Y:S06]  /*14c30*/  @!P1 BRA `(.L_x_3129) ;  /* 0x0000000000489947 */ /* 0x002fec0003800000 */
        /* <DEDUP_REMOVED lines=11> */
.L_x_3131:
[----:B------:R-:W-:-:S13]  /*14cf0*/  ISETP.NE.AND P0, PT, R3, 0x1, PT ;  /* 0x000000010300780c */ /* 0x000fda0003f05270 */
[----:B------:R-:W0:Y:S02]  /*14d00*/  @P0 LDC.64 R4, c[0x0][0xae0] ;  /* 0x0002b800ff040b82 */ /* 0x000e240000000a00 */
[----:B0-----:R-:W-:-:S05]  /*14d10*/  @P0 IMAD.HI.U32 R4, R0, R4, RZ ;  /* 0x0000000400040227 */ /* 0x001fca00078e00ff */
[----:B------:R-:W-:-:S07]  /*14d20*/  @P0 SHF.R.U32.HI R0, RZ, R5, R4 ;  /* 0x00000005ff000219 */ /* 0x000fce0000011604 */
.L_x_3132:
[----:B------:R-:W-:Y:S05]  /*14d30*/  BSYNC B0 ;  /* 0x0000000000007941 */ /* 0x000fea0003800000 */
.L_x_3130:
[----:B------:R-:W-:-:S05]  /*14d40*/  IMAD R5, R0, R3, R3 ;  /* 0x0000000300057224 */ /* 0x000fca00078e0203 */
[----:B------:R-:W-:-:S07]  /*14d50*/  VIMNMX R2, R2, R5, PT ;  /* 0x0000000502027248 */ /* 0x000fce0003fe0100 */
.L_x_3129:
        /* <DEDUP_REMOVED lines=29> */
.L_x_3135:
[----:B------:R-:W-:-:S13]  /*14f30*/  ISETP.NE.AND P0, PT, R3, 0x1, PT ;  /* 0x000000010300780c */ /* 0x000fda0003f05270 */
[----:B------:R-:W1:Y:S02]  /*14f40*/  @P0 LDC.64 R4, c[0x0][0xae0] ;  /* 0x0002b800ff040b82 */ /* 0x000e640000000a00 */
[----:B-1----:R-:W-:-:S05]  /*14f50*/  @P0 IMAD.HI.U32 R4, R2, R4, RZ ;  /* 0x0000000402040227 */ /* 0x002fca00078e00ff */
[----:B------:R-:W-:-:S07]  /*14f60*/  @P0 SHF.R.U32.HI R2, RZ, R5, R4 ;  /* 0x00000005ff020219 */ /* 0x000fce0000011604 */
.L_x_3136:
[----:B------:R-:W-:Y:S05]  /*14f70*/  BSYNC B0 ;  /* 0x0000000000007941 */ /* 0x000fea0003800000 */
.L_x_3134:
[----:B------:R-:W-:-:S05]  /*14f80*/  IMAD R3, R2, R3, RZ ;  /* 0x0000000302037224 */ /* 0x000fca00078e02ff */
[----:B------:R-:W-:-:S07]  /*14f90*/  VIMNMX R0, R0, R3, !PT ;  /* 0x0000000300007248 */ /* 0x000fce0007fe0100 */
.L_x_3133:
        /* <DEDUP_REMOVED lines=24> */
.L_x_3138:
        /* <DEDUP_REMOVED lines=20> */
.L_x_3141:
[----:B------:R-:W-:Y:S05]  /*15260*/  BSYNC B6 ;  /* 0x0000000000067941 */ /* 0x000fea0003800000 */
.L_x_3140:
        /* <DEDUP_REMOVED lines=17> */
[----:B-1----:R-:W-:-:S07]  /*15380*/  IMAD.MOV.U32 R13, RZ, RZ, RZ ;  /* 0x000000ffff0d7224 */ /* 0x002fce00078e00ff */
[----:B------:R-:W-:-:S07]  /*15390*/  LEPC R20, `(.L_x_3144) ;  /* 0x000000001014794e */ /* 0x000fce0000000000 */
[----:B0-2---:R-:W-:Y:S05]  /*153a0*/  CALL.ABS.NOINC R2 ;  /* 0x0000000002007343 */ /* 0x005fea0003c00000 */
.L_x_3144:
        /* <DEDUP_REMOVED lines=15> */
.L_x_3143:
[----:B------:R-:W-:Y:S05]  /*154a0*/  BSYNC B6 ;  /* 0x0000000000067941 */ /* 0x000fea0003800000 */
.L_x_3142:
        /* <DEDUP_REMOVED lines=18> */
[----:B------:R-:W1:Y:S01]  /*155d0*/  S2R R22, SR_TID.X ;  /* 0x0000000000167919 */ /* 0x000e620000002100 */
[----:B------:R-:W2:Y:S01]  /*155e0*/  S2R R20, SR_TID.X ;  /* 0x0000000000147919 */ /* 0x000ea20000002100 */
[----:B------:R4:W5:Y:S01]  /*155f0*/  @P0 LDG.E R29, desc[UR40][R2.64] ;  /* 0x00000028021d0981 */ /* 0x000962000c1e1900 */
[----:B------:R-:W-:Y:S01]  /*15600*/  ISETP.GE.AND P0, PT, R28, UR4, PT ;  /* 0x000000041c007c0c */ /* 0x000fe2000bf06270 */
[----:B------:R-:W-:Y:S01]  /*15610*/  UMOV UR5, 0xffffffff ;  /* 0xffffffff00057882 */ /* 0x000fe20000000000 */
[----:B------:R-:W-:Y:S01]  /*15620*/  ISETP.GE.AND P1, PT, R31, UR4, PT ;  /* 0x000000041f007c0c */ /* 0x000fe2000bf26270 */
[----:B------:R-:W3:Y:S01]  /*15630*/  S2R R28, SR_TID.X ;  /* 0x00000000001c7919 */ /* 0x000ee20000002100 */
[----:B------:R-:W-:-:S02]  /*15640*/  LOP3.LUT R16, R16, 0xfffffdff, RZ, 0xc0, !PT ;  /* 0xfffffdff10107812 */ /* 0x000fc400078ec0ff */
[----:B------:R-:W-:Y:S02]  /*15650*/  LEA R0, R30, 0xffffffc0, 0x6 ;  /* 0xffffffc01e007811 */ /* 0x000fe400078e30ff */
[----:B------:R-:W-:Y:S02]  /*15660*/  @P3 LOP3.LUT R16, R16, 0x200, RZ, 0xfc, !PT ;  /* 0x0000020010103812 */ /* 0x000fe400078efcff */
[----:B------:R-:W-:Y:S02]  /*15670*/  SEL R6, RZ, 0x40, P1 ;  /* 0x00000040ff067807 */ /* 0x000fe40000800000 */
[----:B------:R-:W-:Y:S02]  /*15680*/  LOP3.LUT R16, R16, 0xfffffbff, RZ, 0xc0, !PT ;  /* 0xfffffbff10107812 */ /* 0x000fe400078ec0ff */
[----:B0-----:R-:W-:Y:S01]  /*15690*/  SEL R30, RZ, 0x80, P0 ;  /* 0x00000080ff1e7807 */ /* 0x001fe20000000000 */
[----:B-1----:R-:W-:Y:S02]  /*156a0*/  IMAD.SHL.U32 R22, R22, 0x8, RZ ;  /* 0x0000000816167824 */ /* 0x002fe400078e00ff */
[----:B--2---:R-:W-:-:S03]  /*156b0*/  IMAD.SHL.U32 R20, R20, 0x8, RZ ;  /* 0x0000000814147824 */ /* 0x004fc600078e00ff */
[----:B------:R-:W-:Y:S02]  /*156c0*/  LOP3.LUT R22, R22, 0x38, RZ, 0xc0, !PT ;  /* 0x0000003816167812 */ /* 0x000fe400078ec0ff */
[----:B------:R-:W-:Y:S02]  /*156d0*/  LOP3.LUT R20, R20, 0x38, RZ, 0xc0, !PT ;  /* 0x0000003814147812 */ /* 0x000fe400078ec0ff */
[----:B------:R-:W-:Y:S02]  /*156e0*/  ISETP.GE.AND P2, PT, R22, UR4, PT ;  /* 0x0000000416007c0c */ /* 0x000fe4000bf46270 */
[----:B------:R-:W-:Y:S02]  /*156f0*/  LOP3.LUT R20, R20, 0x80, RZ, 0xfc, !PT ;  /* 0x0000008014147812 */ /* 0x000fe400078efcff */
[----:B---3--:R-:W-:Y:S02]  /*15700*/  LOP3.LUT R28, R28, 0x7f, RZ, 0xc0, !PT ;  /* 0x0000007f1c1c7812 */ /* 0x008fe400078ec0ff */
[----:B------:R-:W-:-:S02]  /*15710*/  ISETP.GE.AND P5, PT, R20, UR4, PT ;  /* 0x0000000414007c0c */ /* 0x000fc4000bfa6270 */
[----:B------:R-:W0:Y:S01]  /*15720*/  S2R R20, SR_TID.X ;  /* 0x0000000000147919 */ /* 0x000e220000002100 */
[----:B------:R-:W-:-:S04]  /*15730*/  SHF.R.U32.HI R31, RZ, 0x3, R28 ;  /* 0x00000003ff1f7819 */ /* 0x000fc8000001161c */
[----:B------:R-:W-:-:S04]  /*15740*/  @P2 LOP3.LUT R16, R16, 0x400, RZ, 0xfc, !PT ;  /* 0x0000040010102812 */ /* 0x000fc800078efcff */
[----:B------:R-:W-:-:S04]  /*15750*/  LOP3.LUT R16, R16, 0xffffffdf, RZ, 0xc0, !PT ;  /* 0xffffffdf10107812 */ /* 0x000fc800078ec0ff */
[----:B------:R-:W-:-:S04]  /*15760*/  @P5 LOP3.LUT R16, R16, 0x20, RZ, 0xfc, !PT ;  /* 0x0000002010105812 */ /* 0x000fc800078efcff */
[----:B------:R-:W-:Y:S01]  /*15770*/  LOP3.LUT R16, R16, 0xffffffef, RZ, 0xc0, !PT ;  /* 0xffffffef10107812 */ /* 0x000fe200078ec0ff */
[----:B0-----:R-:W-:-:S05]  /*15780*/  IMAD.SHL.U32 R20, R20, 0x8, RZ ;  /* 0x0000000814147824 */ /* 0x001fca00078e00ff */
[----:B------:R-:W-:-:S04]  /*15790*/  LOP3.LUT R20, R20, 0x38, RZ, 0xc0, !PT ;  /* 0x0000003814147812 */ /* 0x000fc800078ec0ff */
[----:B------:R-:W-:Y:S02]  /*157a0*/  LOP3.LUT R28, R20, 0xc0, RZ, 0xfc, !PT ;  /* 0x000000c0141c7812 */ /* 0x000fe400078efcff */
[----:B------:R-:W0:Y:S02]  /*157b0*/  S2R R20, SR_TID.X ;  /* 0x0000000000147919 */ /* 0x000e240000002100 */
[----:B------:R-:W-:Y:S02]  /*157c0*/  ISETP.GE.AND P4, PT, R28, UR4, PT ;  /* 0x000000041c007c0c */ /* 0x000fe4000bf86270 */
[C---:B------:R-:W-:Y:S02]  /*157d0*/  LOP3.LUT R28, R22.reuse, 0x100, RZ, 0xfc, !PT ;  /* 0x00000100161c7812 */ /* 0x040fe400078efcff */
[----:B------:R-:W-:Y:S02]  /*157e0*/  LOP3.LUT R22, R22, 0x140, RZ, 0xfc, !PT ;  /* 0x0000014016167812 */ /* 0x000fe400078efcff */
[----:B------:R-:W-:-:S02]  /*157f0*/  ISETP.GE.AND P3, PT, R28, UR4, PT ;  /* 0x000000041c007c0c */ /* 0x000fc4000bf66270 */
[----:B------:R-:W-:-:S05]  /*15800*/  ISETP.GE.AND P2, PT, R22, UR4, PT ;  /* 0x0000000416007c0c */ /* 0x000fca000bf46270 */
[----:B------:R-:W-:-:S04]  /*15810*/  @P4 LOP3.LUT R16, R16, 0x10, RZ, 0xfc, !PT ;  /* 0x0000001010104812 */ /* 0x000fc800078efcff */
[----:B------:R-:W-:-:S04]  /*15820*/  LOP3.LUT R16, R16, 0xfffffffb, RZ, 0xc0, !PT ;  /* 0xfffffffb10107812 */ /* 0x000fc800078ec0ff */
[----:B------:R-:W-:-:S04]  /*15830*/  @P2 LOP3.LUT R16, R16, 0x4, RZ, 0xfc, !PT ;  /* 0x0000000410102812 */ /* 0x000fc800078efcff */
[----:B------:R-:W-:-:S04]  /*15840*/  LOP3.LUT R16, R16, 0xfffffff7, RZ, 0xc0, !PT ;  /* 0xfffffff710107812 */ /* 0x000fc800078ec0ff */
[----:B------:R-:W-:Y:S01]  /*15850*/  @P3 LOP3.LUT R16, R16, 0x8, RZ, 0xfc, !PT ;  /* 0x0000000810103812 */ /* 0x000fe200078efcff */
[----:B0-----:R-:W-:-:S05]  /*15860*/  IMAD.SHL.U32 R20, R20, 0x10, RZ ;  /* 0x0000001014147824 */ /* 0x001fca00078e00ff */
[----:B------:R-:W-:-:S05]  /*15870*/  LOP3.LUT R20, R31, 0x70, R20, 0xf8, !PT ;  /* 0x000000701f147812 */ /* 0x000fca00078ef814 */
[----:B------:R-:W-:Y:S01]  /*15880*/  IMAD.IADD R7, R20, 0x1, R0 ;  /* 0x0000000114077824 */ /* 0x000fe200078e0200 */
[----:B----4-:R-:W-:Y:S06]  /*15890*/  BRA.DIV UR5, `(.L_x_3145) ;  /* 0x0000004e05f47947 */ /* 0x010fec000b800000 */
.L_x_3218:
[----:B------:R-:W2:Y:S01]  /*158a0*/  LDL R10, [R1+0x30] ;  /* 0x00003000010a7983 */ /* 0x000ea20000100800 */
        /* <DEDUP_REMOVED lines=12> */
[----:B------:R-:W3:Y:S01]  /*15970*/  @!P0 LDC.64 R2, c[0x0][0x428] ;  /* 0x00010a00ff028b82 */ /* 0x000ee20000000a00 */
[----:B0-----:R-:W-:-:S05]  /*15980*/  @P1 IMAD.HI.U32 R5, R7, R5, RZ ;  /* 0x0000000507051227 */ /* 0x001fca00078e00ff */
[----:B-1----:R-:W-:-:S04]  /*15990*/  @P1 SHF.R.U32.HI R8, RZ, R4, R5 ;  /* 0x00000004ff081219 */ /* 0x002fc80000011605 */
[--C-:B------:R-:W-:Y:S01]  /*159a0*/  @!P0 SHF.R.S32.HI R5, RZ, 0x1f, R8.reuse ;  /* 0x0000001fff058819 */ /* 0x100fe20000011408 */
[----:B------:R-:W-:Y:S02]  /*159b0*/  @!P0 IMAD.MOV.U32 R4, RZ, RZ, R8 ;  /* 0x000000ffff048224 */ /* 0x000fe400078e0008 */
[-C--:B---3--:R-:W-:Y:S02]  /*159c0*/  @!P0 IMAD R9, R34, R2.reuse, RZ ;  /* 0x0000000222098224 */ /* 0x088fe400078e02ff */
[----:B------:R-:W-:-:S04]  /*159d0*/  @!P0 IMAD.WIDE.U32 R4, R29, R2, R4 ;  /* 0x000000021d048225 */ /* 0x000fc800078e0004 */
[----:B------:R-:W-:Y:S02]  /*159e0*/  @!P0 IMAD R9, R29, R3, R9 ;  /* 0x000000031d098224 */ /* 0x000fe400078e0209 */
[----:B------:R-:W0:Y:S02]  /*159f0*/  @!P0 LDC.64 R2, c[0x0][0x418] ;  /* 0x00010600ff028b82 */ /* 0x000e240000000a00 */
[----:B------:R-:W-:Y:S01]  /*15a00*/  @!P0 IMAD.IADD R9, R5, 0x1, R9 ;  /* 0x0000000105098824 */ /* 0x000fe200078e0209 */
[----:B0-----:R-:W-:-:S04]  /*15a10*/  @!P0 LEA R2, P1, R4, R2, 0x2 ;  /* 0x0000000204028211 */ /* 0x001fc800078210ff */
[----:B------:R-:W-:Y:S02]  /*15a20*/  @!P0 LEA.HI.X R3, R4, R3, R9, 0x2, P1 ;  /* 0x0000000304038211 */ /* 0x000fe400008f1409 */
[----:B------:R-:W-:-:S03]  /*15a30*/  LOP3.LUT P1, RZ, R16, 0x200, RZ, 0xc0, !PT ;  /* 0x0000020010ff7812 */ /* 0x000fc6000782c0ff */
[----:B------:R0:W5:Y:S01]  /*15a40*/  @!P0 LDG.E R37, desc[UR40][R2.64] ;  /* 0x0000002802258981 */ /* 0x000162000c1e1900 */
[----:B------:R-:W-:Y:S02]  /*15a50*/  SEL R4, RZ, 0x8, P4 ;  /* 0x00000008ff047807 */ /* 0x000fe40002000000 */
[----:B------:R-:W-:Y:S02]  /*15a60*/  LOP3.LUT R16, R16, 0xfffff7ff, RZ, 0xc0, !PT ;  /* 0xfffff7ff10107812 */ /* 0x000fe400078ec0ff */
[----:B------:R-:W-:Y:S02]  /*15a70*/  SHF.R.S32.HI R28, RZ, 0x1f, R26 ;  /* 0x0000001fff1c7819 */ /* 0x000fe4000001141a */
[----:B------:R-:W-:Y:S02]  /*15a80*/  LOP3.LUT R16, R16, 0xfffffffe, RZ, 0xc0, !PT ;  /* 0xfffffffe10107812 */ /* 0x000fe400078ec0ff */
[----:B0-----:R-:W-:Y:S02]  /*15a90*/  SEL R2, RZ, 0xffffffff, P1 ;  /* 0xffffffffff027807 */ /* 0x001fe40000800000 */
[----:B------:R-:W-:-:S02]  /*15aa0*/  SEL R3, RZ, 0x1, P6 ;  /* 0x00000001ff037807 */ /* 0x000fc40003000000 */
[----:B------:R-:W-:Y:S01]  /*15ab0*/  ISETP.GT.U32.AND P1, PT, R20, 0x3f, PT ;  /* 0x0000003f1400780c */ /* 0x000fe20003f24070 */
[----:B------:R-:W-:-:S05]  /*15ac0*/  IMAD.SHL.U32 R2, R2, 0x2, RZ ;  /* 0x0000000202027824 */ /* 0x000fca00078e00ff */
[----:B------:R-:W-:Y:S02]  /*15ad0*/  LOP3.LUT R2, R2, 0x2, R3, 0xe2, !PT ;  /* 0x0000000202027812 */ /* 0x000fe400078ee203 */
[----:B------:R-:W-:-:S04]  /*15ae0*/  SEL R3, RZ, 0x4, P5 ;  /* 0x00000004ff037807 */ /* 0x000fc80002800000 */
[----:B------:R-:W-:Y:S02]  /*15af0*/  LOP3.LUT R2, R4, R2, R3, 0xfe, !PT ;  /* 0x0000000204027212 */ /* 0x000fe400078efe03 */
[----:B------:R-:W-:Y:S02]  /*15b00*/  SEL R3, RZ, 0x10, P3 ;  /* 0x00000010ff037807 */ /* 0x000fe40001800000 */
[----:B------:R-:W-:Y:S02]  /*15b10*/  SEL R4, RZ, 0x20, P2 ;  /* 0x00000020ff047807 */ /* 0x000fe40001000000 */
[----:B------:R-:W-:Y:S02]  /*15b20*/  @P1 LOP3.LUT R16, R16, 0x1, RZ, 0xfc, !PT ;  /* 0x0000000110101812 */ /* 0x000fe400078efcff */
[----:B------:R-:W-:-:S04]  /*15b30*/  LOP3.LUT R2, R4, R2, R3, 0xfe, !PT ;  /* 0x0000000204027212 */ /* 0x000fc800078efe03 */
[----:B------:R-:W-:Y:S01]  /*15b40*/  LOP3.LUT R6, R2, R6, RZ, 0xfc, !PT ;  /* 0x0000000602067212 */ /* 0x000fe200078efcff */
[----:B------:R-:W-:-:S03]  /*15b50*/  IMAD.MOV R2, RZ, RZ, -R8 ;  /* 0x000000ffff027224 */ /* 0x000fc600078e0a08 */
[----:B------:R-:W-:Y:S01]  /*15b60*/  LOP3.LUT R30, R6, R30, RZ, 0xfc, !PT ;  /* 0x0000001e061e7212 */ /* 0x000fe200078efcff */
[----:B------:R-:W-:Y:S01]  /*15b70*/  IMAD R2, R21, R2, R7 ;  /* 0x0000000215027224 */ /* 0x000fe200078e0207 */
[----:B------:R0:W-:Y:S04]  /*15b80*/  STL [R1+0x2c], R6 ;  /* 0x00002c0601007387 */ /* 0x0001e80000100800 */
[----:B------:R0:W-:Y:S01]  /*15b90*/  STL [R1+0xc], R2 ;  /* 0x00000c0201007387 */ /* 0x0001e20000100800 */
[----:B--2---:R-:W-:-:S13]  /*15ba0*/  ISETP.NE.AND P0, PT, R10, 0x3, PT ;  /* 0x000000030a00780c */ /* 0x004fda0003f05270 */
[----:B------:R-:W-:Y:S01]  /*15bb0*/  @P0 LOP3.LUT R16, R16, 0x800, RZ, 0xfc, !PT ;  /* 0x0000080010100812 */ /* 0x000fe200078efcff */
[----:B0-----:R-:W-:Y:S06]  /*15bc0*/  @!P0 BRA `(.L_x_3146) ;  /* 0x0000000000048947 */ /* 0x001fec0003800000 */
[----:B------:R-:W-:Y:S01]  /*15bd0*/  BPT.TRAP 0x1 ;  /* 0x000000040000795c */ /* 0x000fe20000300000 */
.L_x_3146:
        /* <DEDUP_REMOVED lines=9> */
.L_x_3219:
[----:B------:R-:W-:Y:S05]  /*15c70*/  BSYNC B0 ;  /* 0x0000000000007941 */ /* 0x000fea0003800000 */
.L_x_3147:
[----:B------:R-:W0:Y:S01]  /*15c80*/  LDL R2, [R1+0xc] ;  /* 0x00000c0001027983 */ /* 0x000e220000100800 */
        /* <DEDUP_REMOVED lines=65> */
.L_x_3229:
        /* <DEDUP_REMOVED lines=10> */
.L_x_3150:
        /* <DEDUP_REMOVED lines=11> */
.L_x_3151:
[----:B------:R-:W-:Y:S01]  /*161f0*/  VIADD R0, R17, 0x20400 ;  /* 0x0002040011007836 */ /* 0x000fe20000000000 */
[----:B------:R-:W-:Y:S01]  /*16200*/  LOP3.LUT P1, RZ, R16, 0x40, RZ, 0xc0, !PT ;  /* 0x0000004010ff7812 */ /* 0x000fe2000782c0ff */
[----:B------:R1:W-:-:S12]  /*16210*/  SYNCS.ARRIVE.TRANS64.A1T0 RZ, [R22+URZ+0x38830], RZ ;  /* 0x038830ff16ff79a7 */ /* 0x0003d8000810003f */
[----:B------:R-:W-:Y:S05]  /*16220*/  WARPSYNC.ALL ;  /* 0x0000000000007948 */ /* 0x000fea0003800000 */
[----:B------:R-:W-:Y:S01]  /*16230*/  BAR.SYNC.DEFER_BLOCKING 0x8, 0x100 ;  /* 0x0204000000007b1d */ /* 0x000fe20000010000 */
[----:B------:R-:W-:Y:S02]  /*16240*/  LOP3.LUT P0, RZ, R0, 0x3ff, RZ, 0xc0, !PT ;  /* 0x000003ff00ff7812 */ /* 0x000fe4000780c0ff */
[----:B------:R-:W-:-:S03]  /*16250*/  SHF.R.S32.HI R0, RZ, 0x1f, R27 ;  /* 0x0000001fff007819 */ /* 0x000fc6000001141b */
[----:B------:R-:W-:Y:S01]  /*16260*/  BSSY B6, `(.L_x_3152) ;  /* 0x0000018000067945 */ /* 0x000fe20003800000 */
[----:B------:R-:W-:Y:S02]  /*16270*/  SEL R31, R0, RZ, !P1 ;  /* 0x000000ff001f7207 */ /* 0x000fe40004800000 */
[----:B------:R-:W-:-:S05]  /*16280*/  SEL R0, R27, RZ, !P1 ;  /* 0x000000ff1b007207 */ /* 0x000fca0004800000 */
[----:B------:R2:W-:Y:S04]  /*16290*/  STL [R1+0x10], R0 ;  /* 0x0000100001007387 */ /* 0x0005e80000100800 */
[----:B------:R3:W-:Y:S01]  /*162a0*/  STL [R1+0x1c], R31 ;  /* 0x00001c1f01007387 */ /* 0x0007e20000100800 */
[----:B--2---:R-:W-:-:S05]  /*162b0*/  SHF.R.S32.HI R0, RZ, 0x1f, R36 ;  /* 0x0000001fff007819 */ /* 0x004fca0000011424 */
[----:B------:R3:W-:Y:S01]  /*162c0*/  STL [R1+0x14], R0 ;  /* 0x0000140001007387 */ /* 0x0007e20000100800 */
        /* <DEDUP_REMOVED lines=16> */
[----:B01-3--:R-:W-:Y:S05]  /*163d0*/  CALL.ABS.NOINC R2 ;  /* 0x0000000002007343 */ /* 0x00bfea0003c00000 */
.L_x_3153:
[----:B------:R-:W-:Y:S05]  /*163e0*/  BSYNC B6 ;  /* 0x0000000000067941 */ /* 0x000fea0003800000 */
.L_x_3152:
[----:B------:R-:W2:Y:S04]  /*163f0*/  LDL R20, [R1+0x4] ;  /* 0x0000040001147983 */ /* 0x000ea80000100800 */
[----:B------:R-:W4:Y:S01]  /*16400*/  LDL R4, [R1+0x14] ;  /* 0x0000140001047983 */ /* 0x000f220000100800 */
[----:B0-----:R-:W-:Y:S01]  /*16410*/  IMAD.MOV.U32 R5, RZ, RZ, R31 ;  /* 0x000000ffff057224 */ /* 0x001fe200078e001f */
[----:B------:R-:W-:Y:S02]  /*16420*/  ULDC.64 UR4, c[0x0][0x298] ;  /* 0x0000a60000047ab9 */ /* 0x000fe40000000a00 */
[----:B------:R-:W4:Y:S01]  /*16430*/  LDL R21, [R1+0x10] ;  /* 0x0000100001157983 */ /* 0x000f220000100800 */
[----:B------:R-:W0:Y:S01]  /*16440*/  S2R R2, SR_TID.X ;  /* 0x0000000000027919 */ /* 0x000e220000002100 */
[----:B---3--:R-:W3:Y:S01]  /*16450*/  S2R R31, SR_TID.X ;  /* 0x00000000001f7919 */ /* 0x008ee20000002100 */
[----:B0-----:R-:W-:-:S04]  /*16460*/  LOP3.LUT R2, R2, 0x7f, RZ, 0xc0, !PT ;  /* 0x0000007f02027812 */ /* 0x001fc800078ec0ff */
[----:B------:R-:W-:Y:S02]  /*16470*/  SHF.R.U32.HI R0, RZ, 0x3, R2 ;  /* 0x00000003ff007819 */ /* 0x000fe40000011602 */
[----:B------:R-:W0:Y:S01]  /*16480*/  LDC R2, c[0x0][0x448] ;  /* 0x00011200ff027b82 */ /* 0x000e220000000800 */
[----:B---3--:R-:W-:Y:S01]  /*16490*/  IMAD.SHL.U32 R31, R31, 0x10, RZ ;  /* 0x000000101f1f7824 */ /* 0x008fe200078e00ff */
[----:B0-----:R-:W-:-:S13]  /*164a0*/  ISETP.NE.AND P6, PT, R2, 0x1, PT ;  /* 0x000000010200780c */ /* 0x001fda0003fc5270 */
[----:B------:R-:W0:Y:S08]  /*164b0*/  @P6 LDC R3, c[0x0][0x44c] ;  /* 0x00011300ff036b82 */ /* 0x000e300000000800 */
[----:B------:R-:W3:Y:S01]  /*164c0*/  @P6 LDC R2, c[0x0][0x450] ;  /* 0x00011400ff026b82 */ /* 0x000ee20000000800 */
[----:B------:R-:W-:-:S05]  /*164d0*/  LOP3.LUT R31, R0, 0x70, R31, 0xf8, !PT ;  /* 0x00000070001f7812 */ /* 0x000fca00078ef81f */
[----:B--2---:R-:W-:-:S04]  /*164e0*/  IMAD.IADD R31, R31, 0x1, R20 ;  /* 0x000000011f1f7824 */ /* 0x004fc800078e0214 */
[----:B0-----:R-:W-:-:S04]  /*164f0*/  @P6 IMAD.HI.U32 R3, R31, R3, RZ ;  /* 0x000000031f036227 */ /* 0x001fc800078e00ff */
[----:B----4-:R-:W-:Y:S02]  /*16500*/  IMAD R4, R4, UR4, RZ ;  /* 0x0000000404047c24 */ /* 0x010fe4000f8e02ff */
[----:B------:R-:W-:Y:S01]  /*16510*/  IMAD.MOV.U32 R0, RZ, RZ, R31 ;  /* 0x000000ffff007224 */ /* 0x000fe200078e001f */
[----:B---3--:R-:W-:Y:S01]  /*16520*/  @P6 SHF.R.U32.HI R0, RZ, R2, R3 ;  /* 0x00000002ff006219 */ /* 0x008fe20000011603 */
        /* <DEDUP_REMOVED lines=10> */
[C---:B------:R-:W-:Y:S01]  /*165d0*/  IMAD.WIDE.U32 R2, R21.reuse, UR4, R2 ;  /* 0x0000000415027c25 */ /* 0x040fe2000f8e0002 */
[----:B------:R-:W0:Y:S03]  /*165e0*/  LDC R5, c[0x0][0x448] ;  /* 0x00011200ff057b82 */ /* 0x000e260000000800 */
[----:B------:R-:W-:Y:S01]  /*165f0*/  IMAD R4, R21, UR5, R4 ;  /* 0x0000000515047c24 */ /* 0x000fe2000f8e0204 */
[----:B------:R-:W2:Y:S01]  /*16600*/  S2R R9, SR_TID.X ;  /* 0x0000000000097919 */ /* 0x000ea20000002100 */
[----:B------:R-:W-:Y:S01]  /*16610*/  ULDC.64 UR4, c[0x0][0x2d0] ;  /* 0x0000b40000047ab9 */ /* 0x000fe20000000a00 */
[----:B------:R3:W5:Y:S01]  /*16620*/  LDL R21, [R1+0x8] ;  /* 0x0000080001157983 */ /* 0x0007620000100800 */
[----:B------:R-:W-:Y:S01]  /*16630*/  IMAD.IADD R3, R3, 0x1, R4 ;  /* 0x0000000103037824 */ /* 0x000fe200078e0204 */
[----:B------:R-:W-:Y:S01]  /*16640*/  SHF.R.S32.HI R4, RZ, 0x1f, R0 ;  /* 0x0000001fff047819 */ /* 0x000fe20000011400 */
[----:B------:R-:W4:Y:S04]  /*16650*/  S2R R6, SR_TID.X ;  /* 0x0000000000067919 */ /* 0x000f280000002100 */
[----:B------:R-:W-:-:S02]  /*16660*/  IMAD R4, R4, UR4, RZ ;  /* 0x0000000404047c24 */ /* 0x000fc4000f8e02ff */
[----:B------:R-:W-:-:S04]  /*16670*/  IMAD.WIDE.U32 R2, R0, UR4, R2 ;  /* 0x0000000400027c25 */ /* 0x000fc8000f8e0002 */
[----:B------:R-:W-:Y:S01]  /*16680*/  IMAD R4, R0, UR5, R4 ;  /* 0x0000000500047c24 */ /* 0x000fe2000f8e0204 */
[----:B------:R-:W-:Y:S01]  /*16690*/  ULDC.64 UR4, c[0x0][0x2c8] ;  /* 0x0000b20000047ab9 */ /* 0x000fe20000000a00 */
[----:B------:R-:W-:-:S04]  /*166a0*/  IMAD.MOV R0, RZ, RZ, -R0 ;  /* 0x000000ffff007224 */ /* 0x000fc800078e0a00 */
[----:B0-----:R-:W-:Y:S02]  /*166b0*/  IMAD R0, R5, R0, R31 ;  /* 0x0000000005007224 */ /* 0x001fe400078e021f */
[----:B------:R-:W-:-:S03]  /*166c0*/  IMAD.IADD R3, R3, 0x1, R4 ;  /* 0x0000000103037824 */ /* 0x000fc600078e0204 */
[----:B------:R-:W-:Y:S01]  /*166d0*/  SHF.R.S32.HI R4, RZ, 0x1f, R0 ;  /* 0x0000001fff047819 */ /* 0x000fe20000011400 */
[----:B------:R-:W-:-:S04]  /*166e0*/  IMAD.WIDE.U32 R2, R0, UR4, R2 ;  /* 0x0000000400027c25 */ /* 0x000fc8000f8e0002 */
[----:B------:R-:W-:-:S04]  /*166f0*/  IMAD R4, R4, UR4, RZ ;  /* 0x0000000404047c24 */ /* 0x000fc8000f8e02ff */
[----:B------:R-:W-:Y:S01]  /*16700*/  IMAD R4, R0, UR5, R4 ;  /* 0x0000000500047c24 */ /* 0x000fe2000f8e0204 */
[----:B------:R-:W-:Y:S01]  /*16710*/  ULDC.64 UR4, c[0x0][0x280] ;  /* 0x0000a00000047ab9 */ /* 0x000fe20000000a00 */
[----:B--2---:R-:W-:Y:S01]  /*16720*/  IMAD.SHL.U32 R9, R9, 0x8, RZ ;  /* 0x0000000809097824 */ /* 0x004fe200078e00ff */
[C---:B------:R-:W-:Y:S01]  /*16730*/  LEA R0, P0, R2.reuse, UR4, 0x1 ;  /* 0x0000000402007c11 */ /* 0x040fe2000f8008ff */
[----:B------:R-:W-:Y:S01]  /*16740*/  IMAD.IADD R3, R3, 0x1, R4 ;  /* 0x0000000103037824 */ /* 0x000fe200078e0204 */
[----:B------:R-:W-:Y:S02]  /*16750*/  ULDC UR4, c[0x0][0x2b8] ;  /* 0x0000ae0000047ab9 */ /* 0x000fe40000000800 */
[----:B------:R-:W-:Y:S02]  /*16760*/  LOP3.LUT R9, R9, 0x38, RZ, 0xc0, !PT ;  /* 0x0000003809097812 */ /* 0x000fe400078ec0ff */
[----:B------:R-:W-:Y:S01]  /*16770*/  LEA.HI.X R2, R2, UR5, R3, 0x1, P0 ;  /* 0x0000000502027c11 */ /* 0x000fe200080f0c03 */
[----:B------:R-:W-:Y:S01]  /*16780*/  UMOV UR5, 0xffffffff ;  /* 0xffffffff00057882 */ /* 0x000fe20000000000 */
[----:B----4-:R-:W-:-:S02]  /*16790*/  LOP3.LUT R6, R6, 0x7f, RZ, 0xc0, !PT ;  /* 0x0000007f06067812 */ /* 0x010fc400078ec0ff */
[----:B------:R-:W-:Y:S02]  /*167a0*/  ISETP.GE.AND P0, PT, R9, UR4, PT ;  /* 0x0000000409007c0c */ /* 0x000fe4000bf06270 */
[----:B------:R-:W-:Y:S01]  /*167b0*/  SHF.R.U32.HI R10, RZ, 0x3, R6 ;  /* 0x00000003ff0a7819 */ /* 0x000fe20000011606 */
[----:B---3--:R-:W-:Y:S10]  /*167c0*/  BRA.DIV UR5, `(.L_x_3154) ;  /* 0x0000004605c07947 */ /* 0x008ff4000b800000 */
[----:B-----5:R-:W-:Y:S01]  /*167d0*/  IMAD R3, R21, R5, RZ ;  /* 0x0000000515037224 */ /* 0x020fe200078e02ff */
[----:B------:R-:W-:Y:S01]  /*167e0*/  SHFL.IDX PT, R6, R2, RZ, 0x181f ;  /* 0x00181fff02067589 */ /* 0x000fe200000e0000 */
[----:B------:R-:W-:Y:S01]  /*167f0*/  IMAD.IADD R4, R10, 0x1, R20 ;  /* 0x000000010a047824 */ /* 0x000fe200078e0214 */
[----:B------:R-:W-:Y:S02]  /*16800*/  LOP3.LUT R16, R16, 0xfffffeff, RZ, 0xc0, !PT ;  /* 0xfffffeff10107812 */ /* 0x000fe400078ec0ff */
[----:B------:R-:W0:Y:S02]  /*16810*/  SHFL.IDX PT, R5, R0, RZ, 0x181f ;  /* 0x00181fff00057589 */ /* 0x000e2400000e0000 */
[----:B------:R-:W-:-:S13]  /*16820*/  ISETP.GE.AND P2, PT, R4, R3, PT ;  /* 0x000000030400720c */ /* 0x000fda0003f46270 */
[----:B------:R-:W-:-:S04]  /*16830*/  @P2 LOP3.LUT R16, R16, 0x100, RZ, 0xfc, !PT ;  /* 0x0000010010102812 */ /* 0x000fc800078efcff */
[----:B------:R-:W-:Y:S02]  /*16840*/  LOP3.LUT R16, R16, 0xffffff7f, RZ, 0xc0, !PT ;  /* 0xffffff7f10107812 */ /* 0x000fe400078ec0ff */
[----:B0-----:R-:W-:-:S05]  /*16850*/  @!P2 LEA R5, P1, R9, R5, 0x1 ;  /* 0x000000050905a211 */ /* 0x001fca00078208ff */
[----:B------:R-:W-:-:S04]  /*16860*/  @!P2 IMAD.X R6, RZ, RZ, R6, P1 ;  /* 0x000000ffff06a224 */ /* 0x000fc800008e0606 */
[----:B------:R-:W-:Y:S02]  /*16870*/  @!P2 IMAD.MOV.U32 R7, RZ, RZ, R6 ;  /* 0x000000ffff07a224 */ /* 0x000fe400078e0006 */
[----:B------:R-:W-:Y:S02]  /*16880*/  @!P2 IMAD.MOV.U32 R6, RZ, RZ, R5 ;  /* 0x000000ffff06a224 */ /* 0x000fe400078e0005 */
[----:B------:R-:W-:-:S03]  /*16890*/  VIADD R5, R4, 0x10 ;  /* 0x0000001004057836 */ /* 0x000fc60000000000 */
[----:B------:R-:W-:Y:S01]  /*168a0*/  @!PT LDS RZ, [RZ] ;  /* 0x00000000fffff984 */ /* 0x000fe20000000800 */
[----:B------:R0:W-:Y:S02]  /*168b0*/  @!P2 LDGSTS.E.BYPASS.LTC128B.128 [R19+0x20400], desc[UR40][R6.64], !P0 ;  /* 0x204000000613afae */ /* 0x0001e4000c101d68 */
[----:B------:R-:W-:Y:S02]  /*168c0*/  ISETP.GE.AND P2, PT, R5, R3, PT ;  /* 0x000000030500720c */ /* 0x000fe40003f46270 */
        /* <DEDUP_REMOVED lines=9> */
[----:B------:R-:W-:Y:S02]  /*16960*/  ISETP.GE.AND P2, PT, R5, R3, PT ;  /* 0x000000030500720c */ /* 0x000fe40003f46270 */
        /* <DEDUP_REMOVED lines=9> */
.L_x_3238:
[----:B------:R-:W-:Y:S01]  /*16a00*/  VIADD R4, R4, 0x30 ;  /* 0x0000003004047836 */ /* 0x000fe20000000000 */
[----:B------:R-:W-:-:S04]  /*16a10*/  LOP3.LUT R16, R16, 0xfffeffff, RZ, 0xc0, !PT ;  /* 0xfffeffff10107812 */ /* 0x000fc800078ec0ff */
[----:B------:R-:W-:-:S13]  /*16a20*/  ISETP.GE.AND P2, PT, R4, R3, PT ;  /* 0x000000030400720c */ /* 0x000fda0003f46270 */
[----:B0-----:R-:W-:Y:S02]  /*16a30*/  @!P2 LEA R2, P1, R9, R0, 0x1 ;  /* 0x000000000902a211 */ /* 0x001fe400078208ff */
[----:B------:R-:W-:-:S03]  /*16a40*/  @P2 LOP3.LUT R16, R16, 0x10000, RZ, 0xfc, !PT ;  /* 0x0001000010102812 */ /* 0x000fc600078efcff */
[----:B---3--:R-:W-:-:S05]  /*16a50*/  @!P2 IMAD.X R3, RZ, RZ, R5, P1 ;  /* 0x000000ffff03a224 */ /* 0x008fca00008e0605 */
[----:B------:R-:W-:Y:S01]  /*16a60*/  @!PT LDS RZ, [RZ] ;  /* 0x00000000fffff984 */ /* 0x000fe20000000800 */
[----:B------:R-:W-:Y:S01]  /*16a70*/  @!PT LDS RZ, [RZ] ;  /* 0x00000000fffff984 */ /* 0x000fe20000000800 */
[----:B------:R-:W-:Y:S01]  /*16a80*/  @!PT LDS RZ, [RZ] ;  /* 0x00000000fffff984 */ /* 0x000fe20000000800 */
[----:B------:R0:W-:Y:S01]  /*16a90*/  @!P2 LDGSTS.E.BYPASS.LTC128B.128 [R19+0x21c00], desc[UR40][R2.64], !P0 ;  /* 0x21c000000213afae */ /* 0x0001e2000c101d68 */
[----:B------:R-:W-:Y:S01]  /*16aa0*/  PLOP3.LUT P0, PT, PT, PT, PT, 0x80, 0x0 ;  /* 0x000000000000781c */ /* 0x000fe20003f0f070 */
[----:B------:R-:W-:-:S12]  /*16ab0*/  NOP ;  /* 0x0000000000007918 */ /* 0x000fd80000000000 */
.L_x_3155:
        /* <DEDUP_REMOVED lines=28> */
.L_x_3157:
[----:B------:R-:W-:Y:S05]  /*16c80*/  BSYNC B6 ;  /* 0x0000000000067941 */ /* 0x000fea0003800000 */
.L_x_3156:
[----:B------:R-:W2:Y:S01]  /*16c90*/  LDL.LU R4, [R1+0x14] ;  /* 0x0000140001047983 */ /* 0x000ea20000300800 */
[----:B0-----:R-:W0:Y:S01]  /*16ca0*/  LDC R2, c[0x0][0x448] ;  /* 0x00011200ff027b82 */ /* 0x001e220000000800 */
[----:B------:R-:W-:Y:S02]  /*16cb0*/  ULDC.64 UR4, c[0x0][0x398] ;  /* 0x0000e60000047ab9 */ /* 0x000fe40000000a00 */
[----:B------:R-:W3:Y:S04]  /*16cc0*/  LDL.LU R21, [R1+0x1c] ;  /* 0x00001c0001157983 */ /* 0x000ee80000300800 */
[----:B------:R-:W4:Y:S01]  /*16cd0*/  LDL.LU R20, [R1+0x10] ;  /* 0x0000100001147983 */ /* 0x000f220000300800 */
[----:B0-----:R-:W-:-:S13]  /*16ce0*/  ISETP.NE.AND P6, PT, R2, 0x1, PT ;  /* 0x000000010200780c */ /* 0x001fda0003fc5270 */
[----:B------:R-:W0:Y:S08]  /*16cf0*/  @P6 LDC R3, c[0x0][0x44c] ;  /* 0x00011300ff036b82 */ /* 0x000e300000000800 */
[----:B------:R-:W5:Y:S01]  /*16d00*/  @P6 LDC R2, c[0x0][0x450] ;  /* 0x00011400ff026b82 */ /* 0x000f620000000800 */
[----:B------:R-:W-:Y:S02]  /*16d10*/  IMAD.MOV.U32 R0, RZ, RZ, R31 ;  /* 0x000000ffff007224 */ /* 0x000fe400078e001f */
[----:B0-----:R-:W-:-:S05]  /*16d20*/  @P6 IMAD.HI.U32 R3, R31, R3, RZ ;  /* 0x000000031f036227 */ /* 0x001fca00078e00ff */
[----:B-----5:R-:W-:Y:S01]  /*16d30*/  @P6 SHF.R.U32.HI R0, RZ, R2, R3 ;  /* 0x00000002ff006219 */ /* 0x020fe20000011603 */
[----:B------:R-:W-:-:S03]  /*16d40*/  IMAD.WIDE.U32 R2, R36, UR4, RZ ;  /* 0x0000000424027c25 */ /* 0x000fc6000f8e00ff */
[----:B------:R-:W-:Y:S01]  /*16d50*/  SHF.R.S32.HI R5, RZ, 0x1f, R0 ;  /* 0x0000001fff057819 */ /* 0x000fe20000011400 */
[----:B------:R-:W0:Y:S01]  /*16d60*/  S2R R8, SR_TID.X ;  /* 0x0000000000087919 */ /* 0x000e220000002100 */
[----:B------:R-:W-:Y:S01]  /*16d70*/  LOP3.LUT R16, R16, 0xffffefff, RZ, 0xc0, !PT ;  /* 0xffffefff10107812 */ /* 0x000fe200078ec0ff */
        /* <DEDUP_REMOVED lines=12> */
[----:B------:R-:W0:Y:S01]  /*16e40*/  S2R R21, SR_TID.X ;  /* 0x0000000000157919 */ /* 0x000e220000002100 */
[----:B----4-:R-:W-:Y:S01]  /*16e50*/  IMAD.WIDE.U32 R2, R20, UR4, R2 ;  /* 0x0000000414027c25 */ /* 0x010fe2000f8e0002 */
[----:B------:R-:W-:-:S03]  /*16e60*/  ULDC UR4, c[0x0][0x448] ;  /* 0x0001120000047ab9 */ /* 0x000fc60000000800 */
[----:B------:R-:W-:Y:S02]  /*16e70*/  IMAD R4, R20, UR5, R4 ;  /* 0x0000000514047c24 */ /* 0x000fe4000f8e0204 */
[----:B------:R-:W2:Y:S02]  /*16e80*/  S2R R20, SR_TID.X ;  /* 0x0000000000147919 */ /* 0x000ea40000002100 */
        /* <DEDUP_REMOVED lines=11> */
[----:B0-----:R-:W-:Y:S02]  /*16f40*/  IMAD.SHL.U32 R21, R21, 0x8, RZ ;  /* 0x0000000815157824 */ /* 0x001fe400078e00ff */
[----:B------:R-:W-:-:S02]  /*16f50*/  IMAD R0, R4, UR5, R0 ;  /* 0x0000000504007c24 */ /* 0x000fc4000f8e0200 */
[----:B------:R-:W-:Y:S01]  /*16f60*/  IMAD.WIDE.U32 R2, R4, UR4, R2 ;  /* 0x0000000404027c25 */ /* 0x000fe2000f8e0002 */
[----:B------:R-:W-:Y:S01]  /*16f70*/  LOP3.LUT R21, R21, 0x38, RZ, 0xc0, !PT ;  /* 0x0000003815157812 */ /* 0x000fe200078ec0ff */
[----:B------:R-:W-:Y:S02]  /*16f80*/  ULDC.64 UR4, c[0x0][0x390] ;  /* 0x0000e40000047ab9 */ /* 0x000fe40000000a00 */
[----:B--2---:R-:W-:Y:S01]  /*16f90*/  IMAD.SHL.U32 R20, R20, 0x8, RZ ;  /* 0x0000000814147824 */ /* 0x004fe200078e00ff */
[----:B------:R-:W-:Y:S01]  /*16fa0*/  LOP3.LUT R7, R21, 0x80, RZ, 0xfc, !PT ;  /* 0x0000008015077812 */ /* 0x000fe200078efcff */
[----:B------:R-:W-:Y:S01]  /*16fb0*/  IMAD.IADD R6, R3, 0x1, R0 ;  /* 0x0000000103067824 */ /* 0x000fe200078e0200 */
[----:B------:R-:W-:Y:S01]  /*16fc0*/  LEA R0, P0, R2, UR4, 0x1 ;  /* 0x0000000402007c11 */ /* 0x000fe2000f8008ff */
[----:B------:R-:W-:Y:S01]  /*16fd0*/  ULDC UR4, c[0x0][0x3b8] ;  /* 0x0000ee0000047ab9 */ /* 0x000fe20000000800 */
[----:B------:R-:W-:Y:S02]  /*16fe0*/  LOP3.LUT R20, R20, 0x38, RZ, 0xc0, !PT ;  /* 0x0000003814147812 */ /* 0x000fe400078ec0ff */
[----:B------:R-:W-:-:S02]  /*16ff0*/  ISETP.GE.AND P4, PT, R7, UR4, PT ;  /* 0x0000000407007c0c */ /* 0x000fc4000bf86270 */
[----:B------:R-:W-:-:S04]  /*17000*/  LOP3.LUT R7, R20, 0x100, RZ, 0xfc, !PT ;  /* 0x0000010014077812 */ /* 0x000fc800078efcff */
[----:B------:R-:W-:Y:S02]  /*17010*/  ISETP.GE.AND P2, PT, R7, UR4, PT ;  /* 0x0000000407007c0c */ /* 0x000fe4000bf46270 */
[----:B------:R-:W0:Y:S01]  /*17020*/  S2R R7, SR_TID.X ;  /* 0x0000000000077919 */ /* 0x000e220000002100 */
[----:B------:R-:W-:Y:S01]  /*17030*/  LOP3.LUT R9, R20, 0x40, RZ, 0xfc, !PT ;  /* 0x0000004014097812 */ /* 0x000fe200078efcff */
[----:B------:R-:W2:Y:S01]  /*17040*/  S2R R21, SR_TID.X ;  /* 0x0000000000157919 */ /* 0x000ea20000002100 */
[----:B------:R-:W3:Y:S01]  /*17050*/  S2R R20, SR_TID.X ;  /* 0x0000000000147919 */ /* 0x000ee20000002100 */
[----:B------:R-:W-:Y:S02]  /*17060*/  ISETP.GE.AND P1, PT, R8, UR4, PT ;  /* 0x0000000408007c0c */ /* 0x000fe4000bf26270 */
[----:B------:R-:W-:Y:S02]  /*17070*/  ISETP.GE.AND P5, PT, R9, UR4, PT ;  /* 0x0000000409007c0c */ /* 0x000fe4000bfa6270 */
[----:B------:R-:W-:-:S02]  /*17080*/  LEA.HI.X R6, R2, UR5, R6, 0x1, P0 ;  /* 0x0000000502067c11 */ /* 0x000fc400080f0c06 */
[----:B------:R-:W-:Y:S02]  /*17090*/  SEL R2, RZ, 0x1, P1 ;  /* 0x00000001ff027807 */ /* 0x000fe40000800000 */
[----:B------:R-:W-:Y:S02]  /*170a0*/  SEL R3, RZ, 0x4, P4 ;  /* 0x00000004ff037807 */ /* 0x000fe40002000000 */
[----:B------:R-:W-:Y:S01]  /*170b0*/  SEL R4, RZ, 0x2, P5 ;  /* 0x00000002ff047807 */ /* 0x000fe20002800000 */
[----:B0-----:R-:W-:Y:S02]  /*170c0*/  IMAD.SHL.U32 R7, R7, 0x8, RZ ;  /* 0x0000000807077824 */ /* 0x001fe400078e00ff */
[----:B--2---:R-:W-:-:S03]  /*170d0*/  IMAD.SHL.U32 R21, R21, 0x8, RZ ;  /* 0x0000000815157824 */ /* 0x004fc600078e00ff */
[----:B------:R-:W-:Y:S01]  /*170e0*/  LOP3.LUT R7, R7, 0x38, RZ, 0xc0, !PT ;  /* 0x0000003807077812 */ /* 0x000fe200078ec0ff */
[----:B---3--:R-:W-:-:S03]  /*170f0*/  IMAD.SHL.U32 R20, R20, 0x8, RZ ;  /* 0x0000000814147824 */ /* 0x008fc600078e00ff */
[----:B------:R-:W-:Y:S02]  /*17100*/  LOP3.LUT R7, R7, 0xc0, RZ, 0xfc, !PT ;  /* 0x000000c007077812 */ /* 0x000fe400078efcff */
[----:B------:R-:W-:Y:S02]  /*17110*/  LOP3.LUT R21, R21, 0x38, RZ, 0xc0, !PT ;  /* 0x0000003815157812 */ /* 0x000fe400078ec0ff */
[----:B------:R-:W-:Y:S02]  /*17120*/  LOP3.LUT R20, R20, 0x38, RZ, 0xc0, !PT ;  /* 0x0000003814147812 */ /* 0x000fe400078ec0ff */
        /* <DEDUP_REMOVED lines=22> */
[----:B------:R-:W2:Y:S08]  /*17290*/  SHFL.IDX PT, R2, R6, RZ, 0x181f ;  /* 0x00181fff06027589 */ /* 0x000eb000000e0000 */
[----:B------:R-:W-:-:S04]  /*172a0*/  @P6 LOP3.LUT R16, R16, 0x400000, RZ, 0xfc, !PT ;  /* 0x0040000010106812 */ /* 0x000fc800078efcff */
[C---:B------:R-:W-:Y:S02]  /*172b0*/  LOP3.LUT P6, RZ, R16.reuse, 0x80, RZ, 0xc0, !PT ;  /* 0x0000008010ff7812 */ /* 0x040fe400078cc0ff */
[----:B------:R-:W-:-:S11]  /*172c0*/  LOP3.LUT R16, R16, 0xff7fffff, RZ, 0xc0, !PT ;  /* 0xff7fffff10107812 */ /* 0x000fd600078ec0ff */
[----:B------:R-:W-:-:S04]  /*172d0*/  @P6 LOP3.LUT R16, R16, 0x800000, RZ, 0xfc, !PT ;  /* 0x0080000010106812 */ /* 0x000fc800078efcff */
[----:B------:R-:W-:-:S13]  /*172e0*/  LOP3.LUT P6, RZ, R16, 0x100, RZ, 0xc0, !PT ;  /* 0x0000010010ff7812 */ /* 0x000fda00078cc0ff */
[----:B0-----:R-:W-:Y:S02]  /*172f0*/  @!P6 LEA R3, P0, R8, R3, 0x1 ;  /* 0x000000030803e211 */ /* 0x001fe400078008ff */
[----:B------:R-:W-:-:S03]  /*17300*/  @!P6 LOP3.LUT R7, R4, 0x40, RZ, 0xc0, !PT ;  /* 0x000000400407e812 */ /* 0x000fc600078ec0ff */
[----:B--2---:R-:W-:Y:S01]  /*17310*/  @!P6 IMAD.X R2, RZ, RZ, R2, P0 ;  /* 0x000000ffff02e224 */ /* 0x004fe200000e0602 */
        /* <DEDUP_REMOVED lines=21> */
[----:B0-----:R-:W-:-:S05]  /*17470*/  @!P6 LEA R2, P0, R8, R2, 0x1 ;  /* 0x000000020802e211 */ /* 0x001fca00078008ff */
[----:B------:R-:W-:Y:S01]  /*17480*/  @!P6 IMAD.X R3, RZ, RZ, R7, P0 ;  /* 0x000000ffff03e224 */ /* 0x000fe200000e0607 */
        /* <DEDUP_REMOVED lines=19> */
[----:B------:R-:W2:Y:S06]  /*175c0*/  SHFL.IDX PT, R0, R0, 0x3, 0x181f ;  /* 0x00781f0000007f89 */ /* 0x000eac00000e0000 */
        /* <DEDUP_REMOVED lines=16> */
[----:B--2---:R0:W-:Y:S02]  /*176d0*/  @!P6 LDGSTS.E.BYPASS.LTC128B.128 [R19+0x35400], desc[UR40][R2.64+0x380], P0 ;  /* 0x354003800213efae */ /* 0x0041e40008101d68 */
.L_x_3248:
        /* <DEDUP_REMOVED lines=23> */
.L_x_3160:
[----:B------:R-:W-:Y:S05]  /*17850*/  BSYNC B0 ;  /* 0x0000000000007941 */ /* 0x000fea0003800000 */
.L_x_3159:
[----:B------:R-:W-:Y:S01]  /*17860*/  NOP ;  /* 0x0000000000007918 */ /* 0x000fe20000000000 */
[----:B------:R-:W-:-:S13]  /*17870*/  PLOP3.LUT P0, PT, PT, PT, PT, 0x80, 0x0 ;  /* 0x000000000000781c */ /* 0x000fda0003f0f070 */
.L_x_3161:
[----:B------:R-:W-:Y:S02]  /*17880*/  PLOP3.LUT P1, PT, P1, P0, PT, 0xa2, 0x0 ;  /* 0x000000000000781c */ /* 0x000fe40000f21472 */
[----:B------:R-:W-:-:S08]  /*17890*/  @P0 R2UR P1, UR4, R17 ;  /* 0x00000000110402ca */ /* 0x000fd00000020000 */
[----:B------:R-:W-:-:S05]  /*178a0*/  @P0 PLOP3.LUT P0, PT, P1, PT, PT, 0x80, 0x0 ;  /* 0x000000000000081c */ /* 0x000fca0000f0f070 */
[----:B------:R-:W-:Y:S01]  /*178b0*/  @!P1 SYNCS.ARRIVE.TRANS64.RED.A0T1 RZ, [UR4+0x38810], RZ ;  /* 0x038810ffffff99a7 */ /* 0x000fe20008200404 */
[----:B------:R-:W-:Y:S07]  /*178c0*/  @!P1 ARRIVES.LDGSTSBAR.64.TRANSCNT [UR4+0x38810] ;  /* 0x03881000ff0099b0 */ /* 0x000fee0008000a84 */
[----:B------:R-:W-:Y:S05]  /*178d0*/  @P0 BRA.U.ANY `(.L_x_3161) ;  /* 0xfffffffd00e80947 */ /* 0x000fea000393ffff */
[----:B0-2---:R-:W2:Y:S02]  /*178e0*/  LDL.LU R2, [R1+0x28] ;  /* 0x0000280001027983 */ /* 0x005ea40000300800 */
        /* <DEDUP_REMOVED lines=11> */
.L_x_3249:
[----:B------:R-:W-:Y:S05]  /*179a0*/  BSYNC B0 ;  /* 0x0000000000007941 */ /* 0x000fea0003800000 */
.L_x_3162:
[----:B------:R-:W2:Y:S02]  /*179b0*/  LDL R2, [R1+0x30] ;  /* 0x0000300001027983 */ /* 0x000ea40000100800 */
[----:B--2---:R-:W-:-:S13]  /*179c0*/  ISETP.NE.AND P0, PT, R2, 0x3, PT ;  /* 0x000000030200780c */ /* 0x004fda0003f05270 */
[----:B------:R-:W-:Y:S05]  /*179d0*/  @!P0 BRA `(.L_x_3164) ;  /* 0x0000000000048947 */ /* 0x000fea0003800000 */
[----:B------:R-:W-:Y:S01]  /*179e0*/  BPT.TRAP 0x1 ;  /* 0x000000040000795c */ /* 0x000fe20000300000 */
.L_x_3164:
[----:B0-----:R-:W-:Y:S01]  /*179f0*/  SHF.L.U32 R0, R23, 0x1f, RZ ;  /* 0x0000001f17007819 */ /* 0x001fe200000006ff */
[----:B------:R-:W-:Y:S03]  /*17a00*/  BSSY B0, `(.L_x_3165) ;  /* 0x0000003000007945 */ /* 0x000fe60003800000 */
[----:B------:R-:W0:Y:S02]  /*17a10*/  SYNCS.PHASECHK.TRANS64.TRYWAIT P0, [R22+URZ+0x38860], R0 ;  /* 0x03886000160075a7 */ /* 0x000e24000800017f */
[----:B0-----:R-:W-:Y:S05]  /*17a20*/  @!P0 BRA `(.L_x_3166) ;  /* 0x0000004400408947 */ /* 0x001fea0003800000 */
.L_x_3250:
[----:B------:R-:W-:Y:S05]  /*17a30*/  BSYNC B0 ;  /* 0x0000000000007941 */ /* 0x000fea0003800000 */
.L_x_3165:
[----:B------:R-:W0:Y:S01]  /*17a40*/  LDL.LU R3, [R1+0x20] ;  /* 0x0000200001037983 */ /* 0x000e220000300800 */
[----:B------:R-:W-:-:S03]  /*17a50*/  ULDC.64 UR4, c[0x0][0x328] ;  /* 0x0000ca0000047ab9 */ /* 0x000fc60000000a00 */
[----:B------:R-:W2:Y:S04]  /*17a60*/  LDL.LU R2, [R1+0xc] ;  /* 0x00000c0001027983 */ /* 0x000ea80000300800 */
        /* <DEDUP_REMOVED lines=107> */
.L_x_3260:
        /* <DEDUP_REMOVED lines=34> */
.L_x_3168:
        /* <DEDUP_REMOVED lines=11> */
.L_x_3169:
        /* <DEDUP_REMOVED lines=11> */
.L_x_3184:
[----:B--2---:R-:W2:Y:S01]  /*184a0*/  LDL R11, [R1+0x30] ;  /* 0x00003000010b7983 */ /* 0x004ea20000100800 */
[----:B---3--:R-:W3:Y:S01]  /*184b0*/  LDC R3, c[0x0][0x430] ;  /* 0x00010c00ff037b82 */ /* 0x008ee20000000800 */
[----:B----4-:R-:W4:Y:S01]  /*184c0*/  S2R R2, SR_TID.X ;  /* 0x0000000000027919 */ /* 0x010f220000002100 */
[----:B------:R-:W0:Y:S01]  /*184d0*/  S2R R4, SR_TID.X ;  /* 0x0000000000047919 */ /* 0x000e220000002100 */
[----:B---3--:R-:W-:Y:S02]  /*184e0*/  ISETP.NE.AND P0, PT, R3, 0x1, PT ;  /* 0x000000010300780c */ /* 0x008fe40003f05270 */
[----:B----4-:R-:W-:-:S11]  /*184f0*/  LOP3.LUT R2, R2, 0x7f, RZ, 0xc0, !PT ;  /* 0x0000007f02027812 */ /* 0x010fd600078ec0ff */
[----:B------:R-:W3:Y:S01]  /*18500*/  @P0 LDC R3, c[0x0][0x434] ;  /* 0x00010d00ff030b82 */ /* 0x000ee20000000800 */
[----:B0-----:R-:W-:Y:S01]  /*18510*/  IMAD.SHL.U32 R4, R4, 0x10, RZ ;  /* 0x0000001004047824 */ /* 0x001fe200078e00ff */
[----:B------:R-:W-:-:S04]  /*18520*/  SHF.R.U32.HI R2, RZ, 0x3, R2 ;  /* 0x00000003ff027819 */ /* 0x000fc80000011602 */
[----:B------:R-:W-:Y:S02]  /*18530*/  LOP3.LUT R4, R2, 0x70, R4, 0xf8, !PT ;  /* 0x0000007002047812 */ /* 0x000fe400078ef804 */
[----:B------:R-:W0:Y:S02]  /*18540*/  @P0 LDC R2, c[0x0][0x438] ;  /* 0x00010e00ff020b82 */ /* 0x000e240000000800 */
[----:B------:R-:W-:Y:S01]  /*18550*/  ISETP.GT.U32.AND P1, PT, R4, 0x3f, PT ;  /* 0x0000003f0400780c */ /* 0x000fe20003f24070 */
[----:B------:R-:W-:-:S04]  /*18560*/  IMAD R6, R7, 0x40, R32 ;  /* 0x0000004007067824 */ /* 0x000fc800078e0220 */
[----:B------:R-:W-:-:S08]  /*18570*/  IMAD.IADD R6, R4, 0x1, R6 ;  /* 0x0000000104067824 */ /* 0x000fd000078e0206 */
[----:B------:R-:W4:Y:S01]  /*18580*/  @!P1 LDC.64 R4, c[0x0][0x428] ;  /* 0x00010a00ff049b82 */ /* 0x000f220000000a00 */
[----:B---3--:R-:W-:-:S07]  /*18590*/  @P0 IMAD.HI.U32 R3, R6, R3, RZ ;  /* 0x0000000306030227 */ /* 0x008fce00078e00ff */
[----:B------:R-:W3:Y:S01]  /*185a0*/  @!P1 LDC.64 R8, c[0x0][0x418] ;  /* 0x00010600ff089b82 */ /* 0x000ee20000000a00 */
[----:B------:R-:W-:Y:S01]  /*185b0*/  IMAD.MOV.U32 R10, RZ, RZ, R6 ;  /* 0x000000ffff0a7224 */ /* 0x000fe200078e0006 */
[----:B0-----:R-:W-:-:S04]  /*185c0*/  @P0 SHF.R.U32.HI R10, RZ, R2, R3 ;  /* 0x00000002ff0a0219 */ /* 0x001fc80000011603 */
[--C-:B------:R-:W-:Y:S01]  /*185d0*/  @!P1 SHF.R.S32.HI R3, RZ, 0x1f, R10.reuse ;  /* 0x0000001fff039819 */ /* 0x100fe2000001140a */
[----:B------:R-:W-:-:S04]  /*185e0*/  @!P1 IMAD.MOV.U32 R2, RZ, RZ, R10 ;  /* 0x000000ffff029224 */ /* 0x000fc800078e000a */
[----:B----4-:R-:W-:-:S04]  /*185f0*/  @!P1 IMAD.WIDE.U32 R2, R29, R4, R2 ;  /* 0x000000041d029225 */ /* 0x010fc800078e0002 */
[----:B------:R-:W-:-:S04]  /*18600*/  @!P1 IMAD R4, R34, R4, RZ ;  /* 0x0000000422049224 */ /* 0x000fc800078e02ff */
[----:B------:R-:W-:Y:S01]  /*18610*/  @!P1 IMAD R5, R29, R5, R4 ;  /* 0x000000051d059224 */ /* 0x000fe200078e0204 */
[----:B---3--:R-:W-:-:S03]  /*18620*/  @!P1 LEA R8, P0, R2, R8, 0x2 ;  /* 0x0000000802089211 */ /* 0x008fc600078010ff */
[----:B------:R-:W-:Y:S02]  /*18630*/  @!P1 IMAD.IADD R3, R5, 0x1, R3 ;  /* 0x0000000105039824 */ /* 0x000fe400078e0203 */
[----:B------:R-:W-:-:S03]  /*18640*/  IMAD.MOV.U32 R4, RZ, RZ, RZ ;  /* 0x000000ffff047224 */ /* 0x000fc600078e00ff */
[----:B------:R-:W-:Y:S01]  /*18650*/  @!P1 LEA.HI.X R9, R2, R9, R3, 0x2, P0 ;  /* 0x0000000902099211 */ /* 0x000fe200000f1403 */
[----:B------:R-:W-:-:S04]  /*18660*/  VIADD R18, R18, 0x1 ;  /* 0x0000000112127836 */ /* 0x000fc80000000000 */
[----:B------:R0:W5:Y:S01]  /*18670*/  @!P1 LDG.E R4, desc[UR40][R8.64] ;  /* 0x0000002808049981 */ /* 0x000162000c1e1900 */
[----:B------:R-:W-:Y:S01]  /*18680*/  ISETP.NE.AND P0, PT, R18, 0x2, PT ;  /* 0x000000021200780c */ /* 0x000fe20003f05270 */
[----:B------:R-:W-:-:S03]  /*18690*/  IMAD.MOV R5, RZ, RZ, -R10 ;  /* 0x000000ffff057224 */ /* 0x000fc600078e0a0a */
[----:B------:R-:W-:Y:S01]  /*186a0*/  SEL R2, RZ, 0x1, P0 ;  /* 0x00000001ff027807 */ /* 0x000fe20000000000 */
[----:B------:R-:W-:Y:S05]  /*186b0*/  YIELD ;  /* 0x0000000000007946 */ /* 0x000fea0003800000 */
[----:B------:R-:W-:Y:S01]  /*186c0*/  LOP3.LUT R23, R23, R2, RZ, 0x3c, !PT ;  /* 0x0000000217177212 */ /* 0x000fe200078e3cff */
[----:B------:R-:W-:Y:S01]  /*186d0*/  ULDC UR4, c[0x0][0x430] ;  /* 0x00010c0000047ab9 */ /* 0x000fe20000000800 */
[----:B------:R-:W-:Y:S02]  /*186e0*/  IMAD.MOV.U32 R2, RZ, RZ, R7 ;  /* 0x000000ffff027224 */ /* 0x000fe400078e0007 */
[----:B------:R-:W-:Y:S01]  /*186f0*/  IMAD R5, R5, UR4, R6 ;  /* 0x0000000405057c24 */ /* 0x000fe2000f8e0206 */
[----:B------:R-:W-:Y:S01]  /*18700*/  SEL R18, R18, RZ, P0 ;  /* 0x000000ff12127207 */ /* 0x000fe20000000000 */
[----:B------:R-:W-:Y:S01]  /*18710*/  VIADD R7, R7, 0xffffffff ;  /* 0xffffffff07077836 */ /* 0x000fe20000000000 */
[----:B------:R-:W-:-:S02]  /*18720*/  ISETP.GT.AND P3, PT, R2, R33, PT ;  /* 0x000000210200720c */ /* 0x000fc40003f64270 */
[----:B--2---:R-:W-:-:S13]  /*18730*/  ISETP.NE.AND P1, PT, R11, 0x3, PT ;  /* 0x000000030b00780c */ /* 0x004fda0003f25270 */
[----:B0-----:R-:W-:Y:S05]  /*18740*/  @!P1 BRA `(.L_x_3172) ;  /* 0x0000000000049947 */ /* 0x001fea0003800000 */
[----:B------:R-:W-:Y:S01]  /*18750*/  BPT.TRAP 0x1 ;  /* 0x000000040000795c */ /* 0x000fe20000300000 */
.L_x_3172:
[----:B------:R-:W-:Y:S01]  /*18760*/  IMAD R6, R18, 0x8, R17 ;  /* 0x0000000812067824 */ /* 0x000fe200078e0211 */
[----:B------:R-:W-:Y:S01]  /*18770*/  SHF.L.U32 R20, R23, 0x1f, RZ ;  /* 0x0000001f17147819 */ /* 0x000fe200000006ff */
[----:B------:R-:W-:Y:S01]  /*18780*/  BSSY B1, `(.L_x_3173) ;  /* 0x0000004000017945 */ /* 0x000fe20003800000 */
[----:B------:R-:W-:Y:S02]  /*18790*/  SHF.R.S32.HI R9, RZ, 0x1f, R5 ;  /* 0x0000001fff097819 */ /* 0x000fe40000011405 */
[----:B------:R-:W0:Y:S02]  /*187a0*/  SYNCS.PHASECHK.TRANS64.TRYWAIT P0, [R6+URZ+0x38840], R20 ;  /* 0x03884014060075a7 */ /* 0x000e24000800017f */
[----:B0-----:R-:W-:Y:S05]  /*187b0*/  @!P0 BRA `(.L_x_3174) ;  /* 0x0000004000188947 */ /* 0x001fea0003800000 */
.L_x_3261:
[----:B------:R-:W-:Y:S05]  /*187c0*/  BSYNC B1 ;  /* 0x0000000000017941 */ /* 0x000fea0003800000 */
.L_x_3173:
        /* <DEDUP_REMOVED lines=24> */
[----:B-1----:R-:W-:-:S03]  /*18950*/  IMAD R22, R8, 0x2, R17 ;  /* 0x0000000208167824 */ /* 0x002fc600078e0211 */
[----:B------:R-:W1:Y:S01]  /*18960*/  SHFL.IDX PT, R3, R25, RZ, 0x181f ;  /* 0x00181fff19037589 */ /* 0x000e6200000e0000 */
[----:B--2---:R-:W-:-:S05]  /*18970*/  IADD3 R2, P0, R2, R0, RZ ;  /* 0x0000000002027210 */ /* 0x004fca0007f1e0ff */
[----:B-1----:R-:W-:-:S05]  /*18980*/  IMAD.X R3, RZ, RZ, R3, P0 ;  /* 0x000000ffff037224 */ /* 0x002fca00000e0603 */
        /* <DEDUP_REMOVED lines=14> */
.L_x_3271:
        /* <DEDUP_REMOVED lines=8> */
.L_x_3176:
        /* <DEDUP_REMOVED lines=11> */
.L_x_3177:
[----:B------:R2:W-:Y:S01]  /*18ba0*/  SYNCS.ARRIVE.TRANS64.A1T0 RZ, [R6+URZ+0x38830], RZ ;  /* 0x038830ff06ff79a7 */ /* 0x0005e2000810003f */
[----:B------:R-:W-:Y:S05]  /*18bb0*/  @!P2 BRA `(.L_x_3178) ;  /* 0x000000000004a947 */ /* 0x000fea0003800000 */
[----:B------:R-:W-:Y:S01]  /*18bc0*/  BPT.TRAP 0x1 ;  /* 0x000000040000795c */ /* 0x000fe20000300000 */
.L_x_3178:
[----:B------:R-:W3:Y:S01]  /*18bd0*/  SYNCS.PHASECHK.TRANS64.TRYWAIT P0, [R6+URZ+0x38860], R20 ;  /* 0x03886014060075a7 */ /* 0x000ee2000800017f */
[----:B------:R-:W-:Y:S04]  /*18be0*/  BSSY B1, `(.L_x_3179) ;  /* 0x0000002000017945 */ /* 0x000fe80003800000 */
[----:B---3--:R-:W-:Y:S05]  /*18bf0*/  @!P0 BRA `(.L_x_3180) ;  /* 0x0000004000388947 */ /* 0x008fea0003800000 */
.L_x_3272:
[----:B------:R-:W-:Y:S05]  /*18c00*/  BSYNC B1 ;  /* 0x0000000000017941 */ /* 0x000fea0003800000 */
.L_x_3179:
        /* <DEDUP_REMOVED lines=81> */
.L_x_3282:
        /* <DEDUP_REMOVED lines=25> */
.L_x_3182:
        /* <DEDUP_REMOVED lines=11> */
.L_x_3183:
[----:B------:R4:W-:Y:S01]  /*19360*/  SYNCS.ARRIVE.TRANS64.A1T0 RZ, [R6+URZ+0x38850], RZ ;  /* 0x038850ff06ff79a7 */ /* 0x0009e2000810003f */
[----:B------:R-:W-:Y:S05]  /*19370*/  @P3 BRA `(.L_x_3184) ;  /* 0xfffffff000483947 */ /* 0x000fea000383ffff */
.L_x_3171:
[----:B------:R-:W-:Y:S05]  /*19380*/  BSYNC B0 ;  /* 0x0000000000007941 */ /* 0x000fea0003800000 */
.L_x_3170:
[----:B------:R-:W5:Y:S01]  /*19390*/  S2R R2, SR_TID.X ;  /* 0x0000000000027919 */ /* 0x000f620000002100 */
[----:B------:R-:W-:Y:S01]  /*193a0*/  VIADD R18, R18, 0x1 ;  /* 0x0000000112127836 */ /* 0x000fe20000000000 */
[----:B------:R-:W-:Y:S04]  /*193b0*/  BSSY B0, `(.L_x_3185) ;  /* 0x0000013000007945 */ /* 0x000fe80003800000 */
[----:B------:R-:W-:-:S04]  /*193c0*/  ISETP.NE.AND P0, PT, R18, 0x2, PT ;  /* 0x000000021200780c */ /* 0x000fc80003f05270 */
[----:B------:R-:W-:-:S04]  /*193d0*/  SEL R0, RZ, 0x1, P0 ;  /* 0x00000001ff007807 */ /* 0x000fc80000000000 */
[----:B------:R-:W-:Y:S02]  /*193e0*/  LOP3.LUT R23, R23, R0, RZ, 0x3c, !PT ;  /* 0x0000000017177212 */ /* 0x000fe400078e3cff */
[----:B-----5:R-:W-:-:S04]  /*193f0*/  LOP3.LUT R2, R2, 0x7f, RZ, 0xc0, !PT ;  /* 0x0000007f02027812 */ /* 0x020fc800078ec0ff */
[----:B------:R-:W-:-:S13]  /*19400*/  ISETP.NE.AND P1, PT, R2, RZ, PT ;  /* 0x000000ff0200720c */ /* 0x000fda0003f25270 */
[----:B------:R-:W-:Y:S05]  /*19410*/  @P1 BRA `(.L_x_3186) ;  /* 0x0000000000301947 */ /* 0x000fea0003800000 */
[----:B0-----:R-:W0:Y:S01]  /*19420*/  S2R R5, SR_LANEID ;  /* 0x0000000000057919 */ /* 0x001e220000000000 */
[----:B------:R-:W-:Y:S01]  /*19430*/  VOTEU.ANY UR4, UPT, PT ;  /* 0x0000000000047886 */ /* 0x000fe200038e0100 */
[----:B------:R-:W5:Y:S01]  /*19440*/  LDC.64 R2, c[0x0][0xd60] ;  /* 0x00035800ff027b82 */ /* 0x000f620000000a00 */
[----:B------:R-:W0:Y:S02]  /*19450*/  FLO.U32 R0, UR4 ;  /* 0x0000000400007d00 */ /* 0x000e2400080e0000 */
[----:B0-----:R-:W-:-:S06]  /*19460*/  ISETP.EQ.U32.AND P1, PT, R0, R5, PT ;  /* 0x000000050000720c */ /* 0x001fcc0003f22070 */
[----:B------:R-:W5:Y:S07]  /*19470*/  POPC R5, UR4 ;  /* 0x0000000400057d09 */ /* 0x000f6e0008000000 */
[----:B-----5:R-:W5:Y:S01]  /*19480*/  @P1 ATOMG.E.ADD.STRONG.GPU PT, R3, desc[UR40][R2.64], R5 ;  /* 0x00000005020319a8 */ /* 0x020f6200081ee1e8 */
[----:B------:R-:W0:Y:S02]  /*19490*/  S2R R4, SR_LTMASK ;  /* 0x0000000000047919 */ /* 0x000e240000003900 */
[----:B0-----:R-:W-:-:S04]  /*194a0*/  LOP3.LUT R4, R4, UR4, RZ, 0xc0, !PT ;  /* 0x0000000404047c12 */ /* 0x001fc8000f8ec0ff */
[----:B------:R-:W0:Y:S01]  /*194b0*/  POPC R7, R4 ;  /* 0x0000000400077309 */ /* 0x000e220000000000 */
[----:B-----5:R-:W0:Y:S02]  /*194c0*/  SHFL.IDX PT, R0, R3, R0, 0x1f ;  /* 0x00001f0003007589 */ /* 0x020e2400000e0000 */
[----:B0-----:R-:W-:-:S07]  /*194d0*/  IADD3 R24, R0, UR36, R7 ;  /* 0x0000002400187c10 */ /* 0x001fce000fffe007 */
.L_x_3186:
[----:B------:R-:W-:Y:S05]  /*194e0*/  BSYNC B0 ;  /* 0x0000000000007941 */ /* 0x000fea0003800000 */
.L_x_3185:
[----:B------:R-:W-:-:S07]  /*194f0*/  SEL R18, R18, RZ, P0 ;  /* 0x000000ff12127207 */ /* 0x000fce0000000000 */
.L_x_3139:
[----:B------:R-:W-:Y:S05]  /*19500*/  BSYNC B7 ;  /* 0x0000000000077941 */ /* 0x000fea0003800000 */
.L_x_3137:
[----:B------:R-:W-:-:S13]  /*19510*/  LOP3.LUT P0, RZ, R16, 0x200000, RZ, 0xc0, !PT ;  /* 0x0020000010ff7812 */ /* 0x000fda000780c0ff */
[----:B------:R-:W-:Y:S05]  /*19520*/  @!P0 BRA `(.L_x_3187) ;  /* 0x0000000000248947 */ /* 0x000fea0003800000 */
[----:B------:R-:W-:Y:S05]  /*19530*/  WARPSYNC.ALL ;  /* 0x0000000000007948 */ /* 0x000fea0003800000 */
[----:B------:R-:W5:Y:S08]  /*19540*/  S2UR UR5, SR_CgaCtaId ;  /* 0x00000000000579c3 */ /* 0x000f700000008800 */
[----:B------:R-:W-:Y:S06]  /*19550*/  BAR.SYNC.DEFER_BLOCKING 0x5, 0x180 ;  /* 0x0146000000007b1d */ /* 0x000fec0000010000 */
[----:B------:R-:W-:-:S02]  /*19560*/  UMOV UR4, 0x400 ;  /* 0x0000040000047882 */ /* 0x000fc40000000000 */
[----:B-----5:R-:W-:-:S06]  /*19570*/  ULEA UR4, UR5, UR4, 0x18 ;  /* 0x0000000405047291 */ /* 0x020fcc000f8ec03f */
[----:B------:R-:W-:-:S05]  /*19580*/  IMAD.U32 R17, RZ, RZ, UR4 ;  /* 0x00000004ff117e24 */ /* 0x000fca000f8e00ff */
[----:B------:R0:W0:Y:S01]  /*19590*/  LDS.128 R24, [R17+0x388d0] ;  /* 0x0388d00011187984 */ /* 0x0000220000000c00 */
[----:B------:R-:W-:Y:S06]  /*195a0*/  BAR.ARV 0x4, 0x180 ;  /* 0x0106000000007b1d */ /* 0x000fec0000002000 */
[----:B------:R-:W-:Y:S05]  /*195b0*/  BRA `(.L_x_3188) ;  /* 0x0000000800cc7947 */ /* 0x000fea0003800000 */
.L_x_3187:
[----:B------:R-:W5:Y:S01]  /*195c0*/  S2R R8, SR_TID.X ;  /* 0x0000000000087919 */ /* 0x000f620000002100 */
[----:B------:R-:W-:Y:S01]  /*195d0*/  UMOV UR4, 0xffffffff ;  /* 0xffffffff00047882 */ /* 0x000fe20000000000 */
[----:B-----5:R-:W-:-:S04]  /*195e0*/  LOP3.LUT R8, R8, 0x1f, RZ, 0xc0, !PT ;  /* 0x0000001f08087812 */ /* 0x020fc800078ec0ff */
[----:B------:R-:W-:Y:S01]  /*195f0*/  ISETP.NE.AND P0, PT, R8, 0x1f, PT ;  /* 0x0000001f0800780c */ /* 0x000fe20003f05270 */
[----:B------:R-:W-:-:S12]  /*19600*/  BRA.DIV UR4, `(.L_x_3189) ;  /* 0x0000003e04a47947 */ /* 0x000fd8000b800000 */
[----:B0-----:R-:W-:Y:S01]  /*19610*/  IMAD.IADD R5, R27, 0x1, R8 ;  /* 0x000000011b057824 */ /* 0x001fe200078e0208 */
[----:B------:R-:W-:-:S04]  /*19620*/  ULDC UR4, c[0x0][0xd3c] ;  /* 0x00034f0000047ab9 */ /* 0x000fc80000000800 */
[----:B------:R-:W-:-:S13]  /*19630*/  ISETP.GE.OR P1, PT, R5, UR4, !P0 ;  /* 0x0000000405007c0c */ /* 0x000fda000c726670 */
[----:B------:R-:W0:Y:S02]  /*19640*/  @!P1 LDC.64 R2, c[0x0][0xd80] ;  /* 0x00036000ff029b82 */ /* 0x000e240000000a00 */
[----:B0-----:R-:W-:-:S06]  /*19650*/  @!P1 IMAD.WIDE R2, R5, 0x4, R2 ;  /* 0x0000000405029825 */ /* 0x001fcc00078e0202 */
[----:B------:R-:W5:Y:S01]  /*19660*/  @!P1 LDG.E R2, desc[UR40][R2.64] ;  /* 0x0000002802029981 */ /* 0x000f62000c1e1900 */
[----:B------:R-:W-:Y:S01]  /*19670*/  IMAD.MOV.U32 R25, RZ, RZ, RZ ;  /* 0x000000ffff197224 */ /* 0x000fe200078e00ff */
[C---:B------:R-:W-:Y:S02]  /*19680*/  ISETP.GE.U32.AND P2, PT, R8.reuse, 0x2, PT ;  /* 0x000000020800780c */ /* 0x040fe40003f46070 */
[C---:B------:R-:W-:Y:S01]  /*19690*/  ISETP.GE.U32.AND P3, PT, R8.reuse, 0x4, PT ;  /* 0x000000040800780c */ /* 0x040fe20003f66070 */
[----:B------:R-:W-:Y:S01]  /*196a0*/  SHFL.IDX PT, R0, R24, RZ, 0x1f ;  /* 0x00001fff18007589 */ /* 0x000fe200000e0000 */
[C---:B------:R-:W-:Y:S02]  /*196b0*/  ISETP.GE.U32.AND P4, PT, R8.reuse, 0x8, PT ;  /* 0x000000080800780c */ /* 0x040fe40003f86070 */
[C---:B------:R-:W-:Y:S01]  /*196c0*/  ISETP.GE.U32.AND P5, PT, R8.reuse, 0x10, PT ;  /* 0x000000100800780c */ /* 0x040fe20003fa6070 */
[----:B-----5:R-:W-:Y:S01]  /*196d0*/  @!P1 IMAD.MOV.U32 R25, RZ, RZ, R2 ;  /* 0x000000ffff199224 */ /* 0x020fe200078e0002 */
[----:B------:R-:W-:-:S04]  /*196e0*/  ISETP.NE.AND P1, PT, R8, RZ, PT ;  /* 0x000000ff0800720c */ /* 0x000fc80003f25270 */
[----:B------:R-:W0:Y:S02]  /*196f0*/  SHFL.UP PT, R14, R25, 0x1, RZ ;  /* 0x04200000190e7989 */ /* 0x000e2400000e00ff */
[----:B0-----:R-:W-:-:S05]  /*19700*/  SEL R4, R14, RZ, P1 ;  /* 0x000000ff0e047207 */ /* 0x001fca0000800000 */
[----:B------:R-:W-:-:S05]  /*19710*/  IMAD.IADD R4, R25, 0x1, R4 ;  /* 0x0000000119047824 */ /* 0x000fca00078e0204 */
[----:B------:R-:W0:Y:S02]  /*19720*/  SHFL.UP PT, R14, R4, 0x2, RZ ;  /* 0x04400000040e7989 */ /* 0x000e2400000e00ff */
[----:B0-----:R-:W-:-:S05]  /*19730*/  SEL R5, R14, RZ, P2 ;  /* 0x000000ff0e057207 */ /* 0x001fca0001000000 */
[----:B--234-:R-:W-:Y:S02]  /*19740*/  IMAD.IADD R6, R4, 0x1, R5 ;  /* 0x0000000104067824 */ /* 0x01cfe400078e0205 */
        /* <DEDUP_REMOVED lines=11> */
.L_x_3292:
[----:B------:R-:W-:Y:S02]  /*19800*/  ULDC UR4, c[0x0][0xd38] ;  /* 0x00034e0000047ab9 */ /* 0x000fe40000000800 */
[----:B------:R-:W-:-:S04]  /*19810*/  IMAD.U32 R4, RZ, RZ, UR4 ;  /* 0x00000004ff047e24 */ /* 0x000fc8000f8e00ff */
[----:B--2---:R-:W-:-:S04]  /*19820*/  IMAD R14, R14, R4, RZ ;  /* 0x000000040e0e7224 */ /* 0x004fc800078e02ff */
[----:B------:R-:W-:-:S05]  /*19830*/  IMAD.IADD R5, R5, 0x1, R14 ;  /* 0x0000000105057824 */ /* 0x000fca00078e020e */
[----:B------:R-:W-:-:S13]  /*19840*/  ISETP.GT.AND P6, PT, R5, R0, PT ;  /* 0x000000000500720c */ /* 0x000fda0003fc4270 */
[----:B------:R-:W-:Y:S05]  /*19850*/  @P6 BRA `(.L_x_3190) ;  /* 0x00000000009c6947 */ /* 0x000fea0003800000 */
.L_x_3195:
[----:B------:R-:W2:Y:S01]  /*19860*/  LDC R2, c[0x0][0xd3c] ;  /* 0x00034f00ff027b82 */ /* 0x000ea20000000800 */
[----:B------:R-:W-:-:S05]  /*19870*/  VIADD R27, R27, 0x1f ;  /* 0x0000001f1b1b7836 */ /* 0x000fca0000000000 */
        /* <DEDUP_REMOVED lines=12> */
.L_x_3193:
[----:B------:R-:W-:Y:S05]  /*19940*/  BSYNC B0 ;  /* 0x0000000000007941 */ /* 0x000fea0003800000 */
.L_x_3192:
        /* <DEDUP_REMOVED lines=18> */
.L_x_3300:
[----:B------:R-:W-:Y:S02]  /*19a70*/  ULDC UR4, c[0x0][0xd38] ;  /* 0x00034e0000047ab9 */ /* 0x000fe40000000800 */
[----:B------:R-:W-:-:S04]  /*19a80*/  IMAD.U32 R4, RZ, RZ, UR4 ;  /* 0x00000004ff047e24 */ /* 0x000fc8000f8e00ff */
[----:B--2---:R-:W-:-:S04]  /*19a90*/  IMAD R14, R14, R4, RZ ;  /* 0x000000040e0e7224 */ /* 0x004fc800078e02ff */
[----:B------:R-:W-:-:S05]  /*19aa0*/  IMAD.IADD R5, R14, 0x1, R5 ;  /* 0x000000010e057824 */ /* 0x000fca00078e0205 */
[----:B------:R-:W-:-:S13]  /*19ab0*/  ISETP.GT.AND P6, PT, R5, R0, PT ;  /* 0x000000000500720c */ /* 0x000fda0003fc4270 */
[----:B------:R-:W-:Y:S05]  /*19ac0*/  @!P6 BRA `(.L_x_3195) ;  /* 0xfffffffc0064e947 */ /* 0x000fea000383ffff */
.L_x_3190:
        /* <DEDUP_REMOVED lines=8> */
.L_x_3304:
[----:B------:R-:W-:Y:S01]  /*19b50*/  ISETP.NE.AND P0, PT, R2, RZ, PT ;  /* 0x000000ff0200720c */ /* 0x000fe20003f05270 */
[----:B------:R-:W-:-:S12]  /*19b60*/  IMAD.MOV.U32 R14, RZ, RZ, RZ ;  /* 0x000000ffff0e7224 */ /* 0x000fd800078e00ff */
[----:B------:R-:W-:Y:S05]  /*19b70*/  @!P0 BRA `(.L_x_3197) ;  /* 0x0000000000108947 */ /* 0x000fea0003800000 */
[----:B------:R-:W-:Y:S01]  /*19b80*/  UMOV UR4, 0xffffffff ;  /* 0xffffffff00047882 */ /* 0x000fe20000000000 */
[----:B------:R-:W-:Y:S02]  /*19b90*/  VIADD R12, R6, 0xffffffff ;  /* 0xffffffff060c7836 */ /* 0x000fe40000000000 */
[----:B------:R-:W-:Y:S05]  /*19ba0*/  BRA.DIV UR4, `(.L_x_3198) ;  /* 0x0000004204647947 */ /* 0x000fea000b800000 */
[----:B------:R4:W0:Y:S02]  /*19bb0*/  SHFL.IDX PT, R14, R3, R12, 0x1f ;  /* 0x00001f0c030e7589 */ /* 0x00082400000e0000 */
.L_x_3197:
        /* <DEDUP_REMOVED lines=11> */
[----:B0-----:R-:W-:Y:S01]  /*19c70*/  VIADD R9, R8, 0xffffffe ;  /* 0x0ffffffe08097836 */ /* 0x001fe20000000000 */
[----:B------:R-:W-:-:S05]  /*19c80*/  IABS R8, R5 ;  /* 0x0000000500087213 */ /* 0x000fca0000000000 */
        /* <DEDUP_REMOVED lines=35> */
[----:B------:R-:W-:Y:S02]  /*19ec0*/  IMAD.IADD R0, R0, 0x1, R7 ;  /* 0x0000000100007824 */ /* 0x000fe400078e0207 */
[----:B------:R-:W-:Y:S01]  /*19ed0*/  IMAD.MOV R5, RZ, RZ, -R5 ;  /* 0x000000ffff057224 */ /* 0x000fe200078e0a05 */
[----:B------:R-:W-:Y:S01]  /*19ee0*/  ISETP.GE.AND P2, PT, R2, RZ, PT ;  /* 0x000000ff0200720c */ /* 0x000fe20003f46270 */
[----:B------:R-:W-:-:S04]  /*19ef0*/  IMAD.HI.U32 R3, R3, R8, RZ ;  /* 0x0000000803037227 */ /* 0x000fc800078e00ff */
        /* <DEDUP_REMOVED lines=14> */
.L_x_3191:
[----:B------:R-:W-:Y:S01]  /*19fe0*/  UMOV UR4, URZ ;  /* 0x0000003f00047c82 */ /* 0x000fe20008000000 */
[----:B------:R-:W-:Y:S01]  /*19ff0*/  UMOV UR5, URZ ;  /* 0x0000003f00057c82 */ /* 0x000fe20008000000 */
[----:B------:R-:W-:Y:S01]  /*1a000*/  ULDC UR6, c[0x0][0xd3c] ;  /* 0x00034f0000067ab9 */ /* 0x000fe20000000800 */
[----:B------:R-:W-:Y:S02]  /*1a010*/  IMAD.MOV.U32 R24, RZ, RZ, R0 ;  /* 0x000000ffff187224 */ /* 0x000fe400078e0000 */
[----:B------:R-:W-:Y:S02]  /*1a020*/  IMAD.U32 R25, RZ, RZ, UR4 ;  /* 0x00000004ff197e24 */ /* 0x000fe4000f8e00ff */
[----:B------:R-:W-:Y:S02]  /*1a030*/  IMAD.U32 R26, RZ, RZ, UR5 ;  /* 0x00000005ff1a7e24 */ /* 0x000fe4000f8e00ff */
[----:B------:R-:W-:-:S07]  /*1a040*/  IMAD.U32 R27, RZ, RZ, UR6 ;  /* 0x00000006ff1b7e24 */ /* 0x000fce000f8e00ff */
.L_x_3199:
        /* <DEDUP_REMOVED lines=10> */
.L_x_3188:
[----:B------:R-:W-:Y:S02]  /*1a0f0*/  ULDC UR4, c[0x0][0xd3c] ;  /* 0x00034f0000047ab9 */ /* 0x000fe40000000800 */
[----:B0-----:R-:W-:-:S13]  /*1a100*/  ISETP.GE.AND P0, PT, R27, UR4, PT ;  /* 0x000000041b007c0c */ /* 0x001fda000bf06270 */
[----:B------:R-:W-:Y:S05]  /*1a110*/  @!P0 BRA `(.L_x_3200) ;  /* 0xffffffa400948947 */ /* 0x000fea000383ffff */
[----:B------:R-:W-:Y:S05]  /*1a120*/  BSYNC B8 ;  /* 0x0000000000087941 */ /* 0x000fea0003800000 */
.L_x_3125:
        /* <DEDUP_REMOVED lines=12> */
.L_x_3307:
[----:B------:R-:W-:Y:S05]  /*1a1f0*/  BSYNC B0 ;  /* 0x0000000000007941 */ /* 0x000fea0003800000 */
.L_x_3201:
[----:B------:R-:W-:-:S03]  /*1a200*/  UMOV UR4, 0xffffffff ;  /* 0xffffffff00047882 */ /* 0x000fc60000000000 */
[----:B------:R-:W-:Y:S05]  /*1a210*/  BRA.DIV UR4, `(.L_x_3203) ;  /* 0x0000003e04007947 */ /* 0x000fea000b800000 */
[----:B0-----:R-:W0:Y:S02]  /*1a220*/  S2R R0, SR_TID.X ;  /* 0x0000000000007919 */ /* 0x001e240000002100 */
[----:B0-----:R-:W-:-:S04]  /*1a230*/  SHF.R.U32.HI R0, RZ, 0x5, R0 ;  /* 0x00000005ff007819 */ /* 0x001fc80000011600 */
[----:B------:R-:W-:-:S05]  /*1a240*/  LOP3.LUT R0, R0, 0x3, RZ, 0xc0, !PT ;  /* 0x0000000300007812 */ /* 0x000fca00078ec0ff */
[----:B------:R0:W1:Y:S02]  /*1a250*/  SHFL.IDX PT, R14, R0, RZ, 0x1f ;  /* 0x00001fff000e7589 */ /* 0x00006400000e0000 */
.L_x_3310:
[----:B-1----:R-:W-:Y:S01]  /*1a260*/  ISETP.NE.AND P0, PT, R14, RZ, PT ;  /* 0x000000ff0e00720c */ /* 0x002fe20003f05270 */
[----:B------:R-:W-:-:S12]  /*1a270*/  BSSY B0, `(.L_x_3204) ;  /* 0x0000024000007945 */ /* 0x000fd80003800000 */
[----:B------:R-:W-:Y:S05]  /*1a280*/  @P0 BRA `(.L_x_3205) ;  /* 0x0000000000880947 */ /* 0x000fea0003800000 */
[----:B------:R-:W-:-:S03]  /*1a290*/  UMOV UR4, 0xffffffff ;  /* 0xffffffff00047882 */ /* 0x000fc60000000000 */
[----:B------:R-:W-:Y:S05]  /*1a2a0*/  BRA.DIV UR4, `(.L_x_3206) ;  /* 0x0000003e04107947 */ /* 0x000fea000b800000 */
[----:B------:R-:W-:-:S13]  /*1a2b0*/  ELECT P6, URZ, PT ;  /* 0x00000000003f782f */ /* 0x000fda00038c0000 */
.L_x_3313:
[----:B------:R-:W-:Y:S05]  /*1a2c0*/  @!P6 BRA `(.L_x_3205) ;  /* 0x000000000078e947 */ /* 0x000fea0003800000 */
[----:B0-----:R-:W5:Y:S02]  /*1a2d0*/  LDL.LU R0, [R1] ;  /* 0x0000000001007983 */ /* 0x001f640000300800 */
[----:B-----5:R-:W-:-:S04]  /*1a2e0*/  LOP3.LUT R0, R0, 0x2, RZ, 0xfc, !PT ;  /* 0x0000000200007812 */ /* 0x020fc800078efcff */
[----:B------:R-:W-:-:S13]  /*1a2f0*/  ISETP.NE.AND P0, PT, R0, 0x3, PT ;  /* 0x000000030000780c */ /* 0x000fda0003f05270 */
[----:B------:R-:W-:Y:S05]  /*1a300*/  @!P0 BRA `(.L_x_3207) ;  /* 0x0000000000048947 */ /* 0x000fea0003800000 */
[----:B------:R-:W-:Y:S01]  /*1a310*/  BPT.TRAP 0x1 ;  /* 0x000000040000795c */ /* 0x000fe20000300000 */
.L_x_3207:
[C---:B------:R-:W-:Y:S01]  /*1a320*/  IMAD R3, R18.reuse, 0x8, R5 ;  /* 0x0000000812037824 */ /* 0x040fe200078e0205 */
[----:B------:R-:W-:Y:S01]  /*1a330*/  SHF.L.U32 R2, R23, 0x1f, RZ ;  /* 0x0000001f17027819 */ /* 0x000fe200000006ff */
[----:B------:R-:W-:-:S03]  /*1a340*/  VIADD R18, R18, 0x1 ;  /* 0x0000000112127836 */ /* 0x000fc60000000000 */
[----:B------:R-:W0:Y:S02]  /*1a350*/  SYNCS.PHASECHK.TRANS64.TRYWAIT P1, [R3+URZ+0x38840], R2 ;  /* 0x03884002030075a7 */ /* 0x000e24000802017f */
[----:B------:R-:W-:-:S04]  /*1a360*/  ISETP.NE.AND P2, PT, R18, 0x2, PT ;  /* 0x000000021200780c */ /* 0x000fc80003f45270 */
[----:B------:R-:W-:Y:S01]  /*1a370*/  SEL R0, RZ, 0x1, P2 ;  /* 0x00000001ff007807 */ /* 0x000fe20001000000 */
[----:B0-----:R-:W-:Y:S08]  /*1a380*/  @!P1 BRA `(.L_x_3208) ;  /* 0x0000003800f89947 */ /* 0x001ff00003800000 */
.L_x_3314:
[----:B------:R-:W-:Y:S02]  /*1a390*/  SEL R18, R18, RZ, P2 ;  /* 0x000000ff12127207 */ /* 0x000fe40001000000 */
[----:B------:R-:W-:Y:S01]  /*1a3a0*/  LOP3.LUT R0, R23, R0, RZ, 0x3c, !PT ;  /* 0x0000000017007212 */ /* 0x000fe200078e3cff */
[----:B------:R-:W-:Y:S06]  /*1a3b0*/  @!P0 BRA `(.L_x_3209) ;  /* 0x0000000000048947 */ /* 0x000fec0003800000 */
[----:B------:R-:W-:Y:S01]  /*1a3c0*/  BPT.TRAP 0x1 ;  /* 0x000000040000795c */ /* 0x000fe20000300000 */
.L_x_3209:
[----:B------:R-:W-:Y:S01]  /*1a3d0*/  IMAD R5, R18, 0x8, R5 ;  /* 0x0000000812057824 */ /* 0x000fe200078e0205 */
[----:B------:R-:W-:-:S04]  /*1a3e0*/  SHF.L.U32 R0, R0, 0x1f, RZ ;  /* 0x0000001f00007819 */ /* 0x000fc800000006ff */
[----:B------:R-:W1:Y:S02]  /*1a3f0*/  SYNCS.PHASECHK.TRANS64.TRYWAIT P1, [R5+URZ+0x38840], R0 ;  /* 0x03884000050075a7 */ /* 0x000e64000802017f */
[----:B-1----:R-:W-:Y:S05]  /*1a400*/  @!P1 BRA `(.L_x_3210) ;  /* 0x0000003800ec9947 */ /* 0x002fea0003800000 */
.L_x_3315:
[----:B------:R-:W-:Y:S05]  /*1a410*/  @!P0 BRA `(.L_x_3211) ;  /* 0x0000000000048947 */ /* 0x000fea0003800000 */
[----:B------:R-:W-:Y:S01]  /*1a420*/  BPT.TRAP 0x1 ;  /* 0x000000040000795c */ /* 0x000fe20000300000 */
.L_x_3211:
[----:B------:R-:W5:Y:S02]  /*1a430*/  SYNCS.PHASECHK.TRANS64.TRYWAIT P1, [R3+URZ+0x38860], R2 ;  /* 0x03886002030075a7 */ /* 0x000f64000802017f */
[----:B-----5:R-:W-:Y:S05]  /*1a440*/  @!P1 BRA `(.L_x_3212) ;  /* 0x0000003800f09947 */ /* 0x020fea0003800000 */
.L_x_3316:
[----:B------:R-:W-:Y:S05]  /*1a450*/  @!P0 BRA `(.L_x_3213) ;  /* 0x0000000000048947 */ /* 0x000fea0003800000 */
[----:B------:R-:W-:Y:S01]  /*1a460*/  BPT.TRAP 0x1 ;  /* 0x000000040000795c */ /* 0x000fe20000300000 */
.L_x_3213:
[----:B------:R0:W0:Y:S02]  /*1a470*/  SYNCS.PHASECHK.TRANS64.TRYWAIT P0, [R5+URZ+0x38860], R0 ;  /* 0x03886000050075a7 */ /* 0x000024000800017f */
[----:B0-----:R-:W-:Y:S05]  /*1a480*/  @!P0 NANOSLEEP.SYNCS 0x989680 ;  /* 0x009896800000895d */ /* 0x001fea0003900000 */
[----:B------:R-:W0:Y:S02]  /*1a490*/  @!P0 SYNCS.PHASECHK.TRANS64 P0, [R5+URZ+0x38860], R0 ;  /* 0x03886000050085a7 */ /* 0x000e24000800007f */
[----:B0-----:R-:W-:Y:S05]  /*1a4a0*/  @!P0 BRA `(.L_x_3213) ;  /* 0xfffffffc00f08947 */ /* 0x001fea000383ffff */
.L_x_3205:
[----:B------:R-:W-:Y:S05]  /*1a4b0*/  BSYNC B0 ;  /* 0x0000000000007941 */ /* 0x000fea0003800000 */
.L_x_3204:
[----:B------:R-:W-:Y:S05]  /*1a4c0*/  EXIT ;  /* 0x000000000000794d */ /* 0x000fea0003800000 */
.L_x_3025:
[----:B0-----:R-:W-:-:S04]  /*1a4d0*/  IMAD.U32 R3, RZ, RZ, UR38 ;  /* 0x00000026ff037e24 */ /* 0x001fc8000f8e00ff */
[----:B------:R0:W1:Y:S03]  /*1a4e0*/  SYNCS.PHASECHK.TRANS64.TRYWAIT P1, [R3+URZ+0x38800], R0 ;  /* 0x03880000030075a7 */ /* 0x000066000802017f */
[----:B-1----:R-:W-:Y:S05]  /*1a4f0*/  @!P1 NANOSLEEP.SYNCS 0x989680 ;  /* 0x009896800000995d */ /* 0x002fea0003900000 */
[----:B------:R-:W1:Y:S02]  /*1a500*/  @!P1 SYNCS.PHASECHK.TRANS64 P1, [R3+URZ+0x38800], R0 ;  /* 0x03880000030095a7 */ /* 0x000e64000802007f */
[----:B-1----:R-:W-:Y:S05]  /*1a510*/  @!P1 BRA `(.L_x_3025) ;  /* 0xfffffffc00ec9947 */ /* 0x002fea000383ffff */
[----:B------:R-:W-:Y:S05]  /*1a520*/  BRA `(.L_x_3214) ;  /* 0xfffffe9800247947 */ /* 0x000fea000383ffff */
.L_x_3029:
[----:B-1----:R1:W2:Y:S02]  /*1a530*/  SYNCS.PHASECHK.TRANS64.TRYWAIT P1, [R8+URZ+0x38830], R3 ;  /* 0x03883003080075a7 */ /* 0x0022a4000802017f */
[----:B--2---:R-:W-:Y:S05]  /*1a540*/  @!P1 NANOSLEEP.SYNCS 0x989680 ;  /* 0x009896800000995d */ /* 0x004fea0003900000 */
[----:B------:R-:W2:Y:S02]  /*1a550*/  @!P1 SYNCS.PHASECHK.TRANS64 P1, [R8+URZ+0x38830], R3 ;  /* 0x03883003080095a7 */ /* 0x000ea4000802007f */
[----:B--2---:R-:W-:Y:S05]  /*1a560*/  @!P1 BRA `(.L_x_3029) ;  /* 0xfffffffc00f09947 */ /* 0x004fea000383ffff */
[----:B------:R-:W-:Y:S05]  /*1a570*/  BRA `(.L_x_3028) ;  /* 0xfffffe98003c7947 */ /* 0x000fea000383ffff */
.L_x_3030:
[----:B--2---:R-:W-:-:S04]  /*1a580*/  IMAD.U32 R5, RZ, RZ, UR38 ;  /* 0x00000026ff057e24 */ /* 0x004fc8000f8e00ff */
[----:B------:R2:W3:Y:S03]  /*1a590*/  SYNCS.PHASECHK.TRANS64.TRYWAIT P1, [R5+URZ+0x38810], R0 ;  /* 0x03881000050075a7 */ /* 0x0004e6000802017f */
[----:B---3--:R-:W-:Y:S05]  /*1a5a0*/  @!P1 NANOSLEEP.SYNCS 0x989680 ;  /* 0x009896800000995d */ /* 0x008fea0003900000 */
[----:B------:R-:W3:Y:S02]  /*1a5b0*/  @!P1 SYNCS.PHASECHK.TRANS64 P1, [R5+URZ+0x38810], R0 ;  /* 0x03881000050095a7 */ /* 0x000ee4000802007f */
[----:B---3--:R-:W-:Y:S05]  /*1a5c0*/  @!P1 BRA `(.L_x_3030) ;  /* 0xfffffffc00ec9947 */ /* 0x008fea000383ffff */
[----:B------:R-:W-:Y:S05]  /*1a5d0*/  BRA `(.L_x_3215) ;  /* 0xfffffe9800c47947 */ /* 0x000fea000383ffff */
.L_x_3034:
[----:B----4-:R4:W0:Y:S02]  /*1a5e0*/  SYNCS.PHASECHK.TRANS64.TRYWAIT P1, [R8+URZ+0x38850], R3 ;  /* 0x03885003080075a7 */ /* 0x010824000802017f */
[----:B0-----:R-:W-:Y:S05]  /*1a5f0*/  @!P1 NANOSLEEP.SYNCS 0x989680 ;  /* 0x009896800000995d */ /* 0x001fea0003900000 */
[----:B------:R-:W0:Y:S02]  /*1a600*/  @!P1 SYNCS.PHASECHK.TRANS64 P1, [R8+URZ+0x38850], R3 ;  /* 0x03885003080095a7 */ /* 0x000e24000802007f */
[----:B0-----:R-:W-:Y:S05]  /*1a610*/  @!P1 BRA `(.L_x_3034) ;  /* 0xfffffffc00f09947 */ /* 0x001fea000383ffff */
[----:B------:R-:W-:Y:S05]  /*1a620*/  BRA `(.L_x_3033) ;  /* 0xfffffe9800d07947 */ /* 0x000fea000383ffff */
.L_x_3052:
[----:B-1----:R-:W-:-:S04]  /*1a630*/  IMAD.U32 R6, RZ, RZ, UR5 ;  /* 0x00000005ff067e24 */ /* 0x002fc8000f8e00ff */
[----:B------:R1:W2:Y:S03]  /*1a640*/  SYNCS.PHASECHK.TRANS64.TRYWAIT P1, [R6+URZ+0x38830], R5 ;  /* 0x03883005060075a7 */ /* 0x0002a6000802017f */
[----:B--2---:R-:W-:Y:S05]  /*1a650*/  @!P1 NANOSLEEP.SYNCS 0x989680 ;  /* 0x009896800000995d */ /* 0x004fea0003900000 */
[----:B------:R-:W2:Y:S02]  /*1a660*/  @!P1 SYNCS.PHASECHK.TRANS64 P1, [R6+URZ+0x38830], R5 ;  /* 0x03883005060095a7 */ /* 0x000ea4000802007f */
[----:B--2---:R-:W-:Y:S05]  /*1a670*/  @!P1 BRA `(.L_x_3052) ;  /* 0xfffffffc00ec9947 */ /* 0x004fea000383ffff */
[----:B------:R-:W-:Y:S05]  /*1a680*/  BRA `(.L_x_3051) ;  /* 0xfffffec800407947 */ /* 0x000fea000383ffff */
.L_x_3056:
[----:B-1----:R-:W-:-:S04]  /*1a690*/  IMAD.U32 R6, RZ, RZ, UR5 ;  /* 0x00000005ff067e24 */ /* 0x002fc8000f8e00ff */
[----:B------:R1:W3:Y:S03]  /*1a6a0*/  SYNCS.PHASECHK.TRANS64.TRYWAIT P1, [R6+URZ+0x38850], R5 ;  /* 0x03885005060075a7 */ /* 0x0002e6000802017f */
[----:B---3--:R-:W-:Y:S05]  /*1a6b0*/  @!P1 NANOSLEEP.SYNCS 0x989680 ;  /* 0x009896800000995d */ /* 0x008fea0003900000 */
[----:B------:R-:W3:Y:S02]  /*1a6c0*/  @!P1 SYNCS.PHASECHK.TRANS64 P1, [R6+URZ+0x38850], R5 ;  /* 0x03885005060095a7 */ /* 0x000ee4000802007f */
[----:B---3--:R-:W-:Y:S05]  /*1a6d0*/  @!P1 BRA `(.L_x_3056) ;  /* 0xfffffffc00ec9947 */ /* 0x008fea000383ffff */
[----:B------:R-:W-:Y:S05]  /*1a6e0*/  BRA `(.L_x_3055) ;  /* 0xfffffec8009c7947 */ /* 0x000fea000383ffff */
.L_x_3075:
[----:B-1----:R-:W-:-:S04]  /*1a6f0*/  IMAD.U32 R6, RZ, RZ, UR5 ;  /* 0x00000005ff067e24 */ /* 0x002fc8000f8e00ff */
[----:B------:R1:W2:Y:S03]  /*1a700*/  SYNCS.PHASECHK.TRANS64.TRYWAIT P2, [R6+URZ+0x38830], R5 ;  /* 0x03883005060075a7 */ /* 0x0002a6000804017f */
[----:B--2---:R-:W-:Y:S05]  /*1a710*/  @!P2 NANOSLEEP.SYNCS 0x989680 ;  /* 0x009896800000a95d */ /* 0x004fea0003900000 */
[----:B------:R-:W2:Y:S02]  /*1a720*/  @!P2 SYNCS.PHASECHK.TRANS64 P2, [R6+URZ+0x38830], R5 ;  /* 0x038830050600a5a7 */ /* 0x000ea4000804007f */
[----:B--2---:R-:W-:Y:S05]  /*1a730*/  @!P2 BRA `(.L_x_3075) ;  /* 0xfffffffc00eca947 */ /* 0x004fea000383ffff */
[----:B------:R-:W-:Y:S05]  /*1a740*/  BRA `(.L_x_3074) ;  /* 0xfffffefc00a47947 */ /* 0x000fea000383ffff */
.L_x_3079:
[----:B-1----:R-:W-:-:S04]  /*1a750*/  IMAD.U32 R6, RZ, RZ, UR5 ;  /* 0x00000005ff067e24 */ /* 0x002fc8000f8e00ff */
[----:B------:R1:W3:Y:S03]  /*1a760*/  SYNCS.PHASECHK.TRANS64.TRYWAIT P2, [R6+URZ+0x38850], R5 ;  /* 0x03885005060075a7 */ /* 0x0002e6000804017f */
[----:B---3--:R-:W-:Y:S05]  /*1a770*/  @!P2 NANOSLEEP.SYNCS 0x989680 ;  /* 0x009896800000a95d */ /* 0x008fea0003900000 */
[----:B------:R-:W3:Y:S02]  /*1a780*/  @!P2 SYNCS.PHASECHK.TRANS64 P2, [R6+URZ+0x38850], R5 ;  /* 0x038850050600a5a7 */ /* 0x000ee4000804007f */
[----:B---3--:R-:W-:Y:S05]  /*1a790*/  @!P2 BRA `(.L_x_3079) ;  /* 0xfffffffc00eca947 */ /* 0x008fea000383ffff */
[----:B------:R-:W-:Y:S05]  /*1a7a0*/  BRA `(.L_x_3078) ;  /* 0xffffff0000007947 */ /* 0x000fea000383ffff */
.L_x_3087:
[----:B-1----:R-:W-:-:S04]  /*1a7b0*/  IMAD.U32 R6, RZ, RZ, UR7 ;  /* 0x00000007ff067e24 */ /* 0x002fc8000f8e00ff */
[----:B------:R1:W2:Y:S03]  /*1a7c0*/  SYNCS.PHASECHK.TRANS64.TRYWAIT P1, [R6+URZ+0x38830], R5 ;  /* 0x03883005060075a7 */ /* 0x0002a6000802017f */
[----:B--2---:R-:W-:Y:S05]  /*1a7d0*/  @!P1 NANOSLEEP.SYNCS 0x989680 ;  /* 0x009896800000995d */ /* 0x004fea0003900000 */
[----:B------:R-:W2:Y:S02]  /*1a7e0*/  @!P1 SYNCS.PHASECHK.TRANS64 P1, [R6+URZ+0x38830], R5 ;  /* 0x03883005060095a7 */ /* 0x000ea4000802007f */
[----:B--2---:R-:W-:Y:S05]  /*1a7f0*/  @!P1 BRA `(.L_x_3087) ;  /* 0xfffffffc00ec9947 */ /* 0x004fea000383ffff */
[----:B------:R-:W-:Y:S05]  /*1a800*/  BRA `(.L_x_3086) ;  /* 0xffffff2400b87947 */ /* 0x000fea000383ffff */
.L_x_3091:
[----:B-1----:R-:W-:-:S04]  /*1a810*/  IMAD.U32 R6, RZ, RZ, UR7 ;  /* 0x00000007ff067e24 */ /* 0x002fc8000f8e00ff */
[----:B------:R1:W3:Y:S03]  /*1a820*/  SYNCS.PHASECHK.TRANS64.TRYWAIT P1, [R6+URZ+0x38850], R5 ;  /* 0x03885005060075a7 */ /* 0x0002e6000802017f */
[----:B---3--:R-:W-:Y:S05]  /*1a830*/  @!P1 NANOSLEEP.SYNCS 0x989680 ;  /* 0x009896800000995d */ /* 0x008fea0003900000 */
[----:B------:R-:W3:Y:S02]  /*1a840*/  @!P1 SYNCS.PHASECHK.TRANS64 P1, [R6+URZ+0x38850], R5 ;  /* 0x03885005060095a7 */ /* 0x000ee4000802007f */
[----:B---3--:R-:W-:Y:S05]  /*1a850*/  @!P1 BRA `(.L_x_3091) ;  /* 0xfffffffc00ec9947 */ /* 0x008fea000383ffff */
[----:B------:R-:W-:Y:S05]  /*1a860*/  BRA `(.L_x_3090) ;  /* 0xffffff2800147947 */ /* 0x000fea000383ffff */
.L_x_3145:
        /* <DEDUP_REMOVED lines=8> */
[----:B-----5:R-:W-:Y:S05]  /*1a8f0*/  WARPSYNC.COLLECTIVE R15, `(.L_x_3217) ;  /* 0x000000000f087348 */ /* 0x020fea0003c00000 */
[----:B------:R0:W1:Y:S02]  /*1a900*/  SHFL.IDX P6, R14, R13, R12, R11 ;  /* 0x0000000c0d0e7389 */ /* 0x00006400000c000b */
[----:B01---5:R-:W-:Y:S01]  /*1a910*/  ENDCOLLECTIVE ;  /* 0x000000000000791b */ /* 0x023fe20003800000 */
.L_x_3217:
[----:B------:R-:W-:Y:S05]  /*1a920*/  BSYNC B0 ;  /* 0x0000000000007941 */ /* 0x000fea0003800000 */
.L_x_3216:
[----:B------:R-:W-:Y:S05]  /*1a930*/  BRA `(.L_x_3218) ;  /* 0xffffffac00d87947 */ /* 0x000fea000383ffff */
.L_x_3148:
[----:B0-----:R0:W1:Y:S02]  /*1a940*/  SYNCS.PHASECHK.TRANS64.TRYWAIT P0, [R22+URZ+0x38840], R0 ;  /* 0x03884000160075a7 */ /* 0x001064000800017f */
[----:B-1----:R-:W-:Y:S05]  /*1a950*/  @!P0 NANOSLEEP.SYNCS 0x989680 ;  /* 0x009896800000895d */ /* 0x002fea0003900000 */
[----:B------:R-:W1:Y:S02]  /*1a960*/  @!P0 SYNCS.PHASECHK.TRANS64 P0, [R22+URZ+0x38840], R0 ;  /* 0x03884000160085a7 */ /* 0x000e64000800007f */
[----:B-1----:R-:W-:Y:S05]  /*1a970*/  @!P0 BRA `(.L_x_3148) ;  /* 0xfffffffc00f08947 */ /* 0x002fea000383ffff */
[----:B------:R-:W-:Y:S05]  /*1a980*/  BRA `(.L_x_3219) ;  /* 0xffffffb000b87947 */ /* 0x000fea000383ffff */
.L_x_3149:
        /* <DEDUP_REMOVED lines=8> */
.L_x_3221:
[----:B------:R-:W-:Y:S05]  /*1aa10*/  BSYNC B0 ;  /* 0x0000000000007941 */ /* 0x000fea0003800000 */
.L_x_3220:
        /* <DEDUP_REMOVED lines=9> */
.L_x_3222:
[----:B------:R-:W-:Y:S02]  /*1aab0*/  IMAD.MOV.U32 R13, RZ, RZ, R4 ;  /* 0x000000ffff0d7224 */ /* 0x000fe400078e0004 */
[----:B------:R-:W-:Y:S02]  /*1aac0*/  IMAD.MOV.U32 R12, RZ, RZ, 0x1 ;  /* 0x00000001ff0c7424 */ /* 0x000fe400078e00ff */
[----:B------:R-:W-:-:S07]  /*1aad0*/  IMAD.MOV.U32 R3, RZ, RZ, R14 ;  /* 0x000000ffff037224 */ /* 0x000fce00078e000e */
[----:B------:R-:W-:Y:S05]  /*1aae0*/  WARPSYNC.COLLECTIVE R15, `(.L_x_3223) ;  /* 0x000000000f087348 */ /* 0x000fea0003c00000 */
[----:B------:R0:W1:Y:S02]  /*1aaf0*/  SHFL.IDX P6, R14, R13, R12, R11 ;  /* 0x0000000c0d0e7389 */ /* 0x00006400000c000b */
[----:B01----:R-:W-:Y:S01]  /*1ab00*/  ENDCOLLECTIVE ;  /* 0x000000000000791b */ /* 0x003fe20003800000 */
.L_x_3223:
        /* <DEDUP_REMOVED lines=15> */
.L_x_3224:
[----:B------:R-:W-:Y:S02]  /*1ac00*/  @P0 IMAD R6, R5, 0x2, R17 ;  /* 0x0000000205060824 */ /* 0x000fe400078e0211 */
[----:B------:R-:W-:Y:S02]  /*1ac10*/  IMAD.MOV.U32 R13, RZ, RZ, R4 ;  /* 0x000000ffff0d7224 */ /* 0x000fe400078e0004 */
[----:B------:R-:W-:Y:S02]  /*1ac20*/  IMAD.MOV.U32 R12, RZ, RZ, 0x2 ;  /* 0x00000002ff0c7424 */ /* 0x000fe400078e00ff */
[----:B------:R-:W-:-:S07]  /*1ac30*/  IMAD.MOV.U32 R3, RZ, RZ, R14 ;  /* 0x000000ffff037224 */ /* 0x000fce00078e000e */
[----:B------:R-:W-:Y:S05]  /*1ac40*/  WARPSYNC.COLLECTIVE R15, `(.L_x_3225) ;  /* 0x000000000f087348 */ /* 0x000fea0003c00000 */
[----:B------:R0:W1:Y:S02]  /*1ac50*/  SHFL.IDX P6, R14, R13, R12, R11 ;  /* 0x0000000c0d0e7389 */ /* 0x00006400000c000b */
[----:B01----:R-:W-:Y:S01]  /*1ac60*/  ENDCOLLECTIVE ;  /* 0x000000000000791b */ /* 0x003fe20003800000 */
.L_x_3225:
        /* <DEDUP_REMOVED lines=15> */
.L_x_3226:
[----:B------:R-:W-:Y:S02]  /*1ad60*/  @P0 IMAD R6, R5, 0x2, R17 ;  /* 0x0000000205060824 */ /* 0x000fe400078e0211 */
[----:B------:R-:W-:Y:S02]  /*1ad70*/  IMAD.MOV.U32 R13, RZ, RZ, R4 ;  /* 0x000000ffff0d7224 */ /* 0x000fe400078e0004 */
[----:B------:R-:W-:Y:S02]  /*1ad80*/  IMAD.MOV.U32 R12, RZ, RZ, 0x3 ;  /* 0x00000003ff0c7424 */ /* 0x000fe400078e00ff */
[----:B------:R-:W-:-:S07]  /*1ad90*/  IMAD.MOV.U32 R3, RZ, RZ, R14 ;  /* 0x000000ffff037224 */ /* 0x000fce00078e000e */
[----:B------:R-:W-:Y:S05]  /*1ada0*/  WARPSYNC.COLLECTIVE R15, `(.L_x_3227) ;  /* 0x000000000f087348 */ /* 0x000fea0003c00000 */
[----:B------:R0:W1:Y:S02]  /*1adb0*/  SHFL.IDX P6, R14, R13, R12, R11 ;  /* 0x0000000c0d0e7389 */ /* 0x00006400000c000b */
[----:B01----:R-:W-:Y:S01]  /*1adc0*/  ENDCOLLECTIVE ;  /* 0x000000000000791b */ /* 0x003fe20003800000 */
.L_x_3227:
        /* <DEDUP_REMOVED lines=10> */
.L_x_3228:
[----:B------:R-:W-:Y:S01]  /*1ae70*/  @!PT LDS RZ, [RZ] ;  /* 0x00000000fffff984 */ /* 0x000fe20000000800 */
[----:B------:R-:W-:Y:S01]  /*1ae80*/  @!PT LDS RZ, [RZ] ;  /* 0x00000000fffff984 */ /* 0x000fe20000000800 */
[----:B------:R-:W-:Y:S01]  /*1ae90*/  @!PT LDS RZ, [RZ] ;  /* 0x00000000fffff984 */ /* 0x000fe20000000800 */
[----:B------:R1:W-:Y:S01]  /*1aea0*/  @P0 LDGSTS.E.BYPASS.LTC128B.128 [R6+0x23400], desc[UR40][R2.64], !P2 ;  /* 0x2340000002060fae */ /* 0x0003e2000d101d68 */
[----:B------:R-:W-:Y:S01]  /*1aeb0*/  IMAD.MOV.U32 R0, RZ, RZ, R14 ;  /* 0x000000ffff007224 */ /* 0x000fe200078e000e */
[----:B------:R-:W-:Y:S06]  /*1aec0*/  BRA `(.L_x_3229) ;  /* 0xffffffb000747947 */ /* 0x000fec000383ffff */
.L_x_3154:
[----:B------:R-:W-:Y:S01]  /*1aed0*/  IMAD.MOV.U32 R13, RZ, RZ, R2 ;  /* 0x000000ffff0d7224 */ /* 0x000fe200078e0002 */
[----:B------:R-:W-:Y:S01]  /*1aee0*/  LOP3.LUT R16, R16, 0xfffffeff, RZ, 0xc0, !PT ;  /* 0xfffffeff10107812 */ /* 0x000fe200078ec0ff */
[----:B------:R-:W-:Y:S02]  /*1aef0*/  IMAD.MOV.U32 R12, RZ, RZ, RZ ;  /* 0x000000ffff0c7224 */ /* 0x000fe400078e00ff */
[----:B------:R-:W-:Y:S02]  /*1af00*/  IMAD.MOV.U32 R11, RZ, RZ, 0x181f ;  /* 0x0000181fff0b7424 */ /* 0x000fe400078e00ff */
[----:B------:R-:W-:Y:S02]  /*1af10*/  IMAD.MOV.U32 R15, RZ, RZ, -0x1 ;  /* 0xffffffffff0f7424 */ /* 0x000fe400078e00ff */
[----:B-----5:R-:W-:Y:S02]  /*1af20*/  IMAD R3, R21, R5, RZ ;  /* 0x0000000515037224 */ /* 0x020fe400078e02ff */
[----:B------:R-:W-:-:S07]  /*1af30*/  IMAD.IADD R4, R10, 0x1, R20 ;  /* 0x000000010a047824 */ /* 0x000fce00078e0214 */
[----:B-1----:R-:W-:Y:S05]  /*1af40*/  WARPSYNC.COLLECTIVE R15, `(.L_x_3230) ;  /* 0x000000000f087348 */ /* 0x002fea0003c00000 */
[----:B------:R0:W2:Y:S02]  /*1af50*/  SHFL.IDX P6, R14, R13, R12, R11 ;  /* 0x0000000c0d0e7389 */ /* 0x0000a400000c000b */
[----:B012---:R-:W-:Y:S01]  /*1af60*/  ENDCOLLECTIVE ;  /* 0x000000000000791b */ /* 0x007fe20003800000 */
.L_x_3230:
        /* <DEDUP_REMOVED lines=9> */
.L_x_3231:
[----:B------:R-:W-:Y:S02]  /*1b000*/  IMAD.MOV.U32 R13, RZ, RZ, R2 ;  /* 0x000000ffff0d7224 */ /* 0x000fe400078e0002 */
[----:B------:R-:W-:Y:S02]  /*1b010*/  IMAD.MOV.U32 R12, RZ, RZ, 0x1 ;  /* 0x00000001ff0c7424 */ /* 0x000fe400078e00ff */
[----:B------:R-:W-:-:S07]  /*1b020*/  IMAD.MOV.U32 R5, RZ, RZ, R14 ;  /* 0x000000ffff057224 */ /* 0x000fce00078e000e */
[----:B------:R-:W-:Y:S05]  /*1b030*/  WARPSYNC.COLLECTIVE R15, `(.L_x_3232) ;  /* 0x000000000f087348 */ /* 0x000fea0003c00000 */
[----:B------:R0:W1:Y:S02]  /*1b040*/  SHFL.IDX P6, R14, R13, R12, R11 ;  /* 0x0000000c0d0e7389 */ /* 0x00006400000c000b */
[----:B01----:R-:W-:Y:S01]  /*1b050*/  ENDCOLLECTIVE ;  /* 0x000000000000791b */ /* 0x003fe20003800000 */
.L_x_3232:
[----:B------:R-:W-:-:S05]  /*1b060*/  @!P2 LEA R5, P1, R9, R5, 0x1 ;  /* 0x000000050905a211 */ /* 0x000fca00078208ff */
[----:B------:R-:W-:-:S04]  /*1b070*/  @!P2 IMAD.X R6, RZ, RZ, R6, P1 ;  /* 0x000000ffff06a224 */ /* 0x000fc800008e0606 */
[----:B------:R-:W-:Y:S02]  /*1b080*/  @!P2 IMAD.MOV.U32 R7, RZ, RZ, R6 ;  /* 0x000000ffff07a224 */ /* 0x000fe400078e0006 */
[----:B------:R-:W-:Y:S02]  /*1b090*/  IMAD.MOV.U32 R13, RZ, RZ, R0 ;  /* 0x000000ffff0d7224 */ /* 0x000fe400078e0000 */
[----:B------:R-:W-:-:S05]  /*1b0a0*/  @!P2 IMAD.MOV.U32 R6, RZ, RZ, R5 ;  /* 0x000000ffff06a224 */ /* 0x000fca00078e0005 */
[----:B------:R-:W-:Y:S01]  /*1b0b0*/  @!PT LDS RZ, [RZ] ;  /* 0x00000000fffff984 */ /* 0x000fe20000000800 */
[----:B------:R-:W-:Y:S01]  /*1b0c0*/  @!PT LDS RZ, [RZ] ;  /* 0x00000000fffff984 */ /* 0x000fe20000000800 */
[----:B------:R-:W-:Y:S01]  /*1b0d0*/  @!PT LDS RZ, [RZ] ;  /* 0x00000000fffff984 */ /* 0x000fe20000000800 */
[----:B------:R0:W-:Y:S01]  /*1b0e0*/  @!P2 LDGSTS.E.BYPASS.LTC128B.128 [R19+0x20400], desc[UR40][R6.64], !P0 ;  /* 0x204000000613afae */ /* 0x0001e2000c101d68 */
[----:B------:R-:W-:Y:S01]  /*1b0f0*/  ISETP.GE.AND P2, PT, R8, R3, PT ;  /* 0x000000030800720c */ /* 0x000fe20003f46270 */
[----:B------:R-:W-:-:S12]  /*1b100*/  IMAD.MOV.U32 R5, RZ, RZ, R14 ;  /* 0x000000ffff057224 */ /* 0x000fd800078e000e */
[----:B0-----:R-:W-:Y:S05]  /*1b110*/  WARPSYNC.COLLECTIVE R15, `(.L_x_3233) ;  /* 0x000000000f087348 */ /* 0x001fea0003c00000 */
[----:B------:R1:W2:Y:S02]  /*1b120*/  SHFL.IDX P6, R14, R13, R12, R11 ;  /* 0x0000000c0d0e7389 */ /* 0x0002a400000c000b */
[----:B012---:R-:W-:Y:S01]  /*1b130*/  ENDCOLLECTIVE ;  /* 0x000000000000791b */ /* 0x007fe20003800000 */
.L_x_3233:
        /* <DEDUP_REMOVED lines=8> */
.L_x_3234:
        /* <DEDUP_REMOVED lines=9> */
[----:B------:R-:W-:Y:S01]  /*1b250*/  ISETP.GE.AND P2, PT, R5, R3, PT ;  /* 0x000000030500720c */ /* 0x000fe20003f46270 */
[----:B------:R-:W-:-:S12]  /*1b260*/  IMAD.MOV.U32 R5, RZ, RZ, R14 ;  /* 0x000000ffff057224 */ /* 0x000fd800078e000e */
[----:B0-----:R-:W-:Y:S05]  /*1b270*/  WARPSYNC.COLLECTIVE R15, `(.L_x_3235) ;  /* 0x000000000f087348 */ /* 0x001fea0003c00000 */
[----:B------:R1:W2:Y:S02]  /*1b280*/  SHFL.IDX P6, R14, R13, R12, R11 ;  /* 0x0000000c0d0e7389 */ /* 0x0002a400000c000b */
[----:B012---:R-:W-:Y:S01]  /*1b290*/  ENDCOLLECTIVE ;  /* 0x000000000000791b */ /* 0x007fe20003800000 */
.L_x_3235:
[----:B------:R-:W-:Y:S01]  /*1b2a0*/  @P2 LOP3.LUT R16, R16, 0x40, RZ, 0xfc, !PT ;  /* 0x0000004010102812 */ /* 0x000fe200078efcff */
[----:B------:R-:W-:Y:S02]  /*1b2b0*/  IMAD.MOV.U32 R13, RZ, RZ, R2 ;  /* 0x000000ffff0d7224 */ /* 0x000fe400078e0002 */
[----:B------:R-:W-:Y:S02]  /*1b2c0*/  IMAD.MOV.U32 R12, RZ, RZ, 0x3 ;  /* 0x00000003ff0c7424 */ /* 0x000fe400078e00ff */
[----:B------:R-:W-:-:S07]  /*1b2d0*/  IMAD.MOV.U32 R6, RZ, RZ, R14 ;  /* 0x000000ffff067224 */ /* 0x000fce00078e000e */
[----:B------:R-:W-:Y:S05]  /*1b2e0*/  WARPSYNC.COLLECTIVE R15, `(.L_x_3236) ;  /* 0x000000000f087348 */ /* 0x000fea0003c00000 */
[----:B------:R0:W1:Y:S02]  /*1b2f0*/  SHFL.IDX P6, R14, R13, R12, R11 ;  /* 0x0000000c0d0e7389 */ /* 0x00006400000c000b */
[----:B01----:R-:W-:Y:S01]  /*1b300*/  ENDCOLLECTIVE ;  /* 0x000000000000791b */ /* 0x003fe20003800000 */
.L_x_3236:
        /* <DEDUP_REMOVED lines=12> */
.L_x_3237:
[----:B------:R-:W-:Y:S01]  /*1b3d0*/  IMAD.MOV.U32 R0, RZ, RZ, R14 ;  /* 0x000000ffff007224 */ /* 0x000fe200078e000e */
[----:B------:R-:W-:Y:S06]  /*1b3e0*/  BRA `(.L_x_3238) ;  /* 0xffffffb400847947 */ /* 0x000fec000383ffff */
.L_x_3158:
        /* <DEDUP_REMOVED lines=44> */
[----:B-1----:R-:W-:Y:S05]  /*1b6b0*/  WARPSYNC.COLLECTIVE R15, `(.L_x_3240) ;  /* 0x000000000f087348 */ /* 0x002fea0003c00000 */
[----:B------:R0:W2:Y:S02]  /*1b6c0*/  SHFL.IDX P6, R14, R13, R12, R11 ;  /* 0x0000000c0d0e7389 */ /* 0x0000a400000c000b */
[----:B012---:R-:W-:Y:S01]  /*1b6d0*/  ENDCOLLECTIVE ;  /* 0x000000000000791b */ /* 0x007fe20003800000 */
.L_x_3240:
[----:B------:R-:W-:Y:S05]  /*1b6e0*/  BSYNC B0 ;  /* 0x0000000000007941 */ /* 0x000fea0003800000 */
.L_x_3239:
        /* <DEDUP_REMOVED lines=11> */
.L_x_3241:
[----:B------:R-:W-:-:S04]  /*1b7a0*/  LOP3.LUT R16, R16, 0xdfffffff, RZ, 0xc0, !PT ;  /* 0xdfffffff10107812 */ /* 0x000fc800078ec0ff */
[----:B------:R-:W-:-:S04]  /*1b7b0*/  @P1 LOP3.LUT R16, R16, 0x20000000, RZ, 0xfc, !PT ;  /* 0x2000000010101812 */ /* 0x000fc800078efcff */
[C---:B------:R-:W-:Y:S01]  /*1b7c0*/  LOP3.LUT P1, RZ, R16.reuse, 0x1000, RZ, 0xc0, !PT ;  /* 0x0000100010ff7812 */ /* 0x040fe2000782c0ff */
        /* <DEDUP_REMOVED lines=36> */
.L_x_3242:
[----:B------:R-:W-:Y:S02]  /*1ba10*/  IMAD.MOV.U32 R13, RZ, RZ, R0 ;  /* 0x000000ffff0d7224 */ /* 0x000fe400078e0000 */
[----:B------:R-:W-:-:S07]  /*1ba20*/  IMAD.MOV.U32 R7, RZ, RZ, R14 ;  /* 0x000000ffff077224 */ /* 0x000fce00078e000e */
[----:B------:R-:W-:Y:S05]  /*1ba30*/  WARPSYNC.COLLECTIVE R15, `(.L_x_3243) ;  /* 0x000000000f087348 */ /* 0x000fea0003c00000 */
[----:B------:R0:W1:Y:S02]  /*1ba40*/  SHFL.IDX P6, R14, R13, R12, R11 ;  /* 0x0000000c0d0e7389 */ /* 0x00006400000c000b */
[----:B01----:R-:W-:Y:S01]  /*1ba50*/  ENDCOLLECTIVE ;  /* 0x000000000000791b */ /* 0x003fe20003800000 */
.L_x_3243:
        /* <DEDUP_REMOVED lines=33> */
.L_x_3244:
[----:B------:R-:W-:Y:S02]  /*1bc70*/  IMAD.MOV.U32 R13, RZ, RZ, R0 ;  /* 0x000000ffff0d7224 */ /* 0x000fe400078e0000 */
[----:B------:R-:W-:-:S07]  /*1bc80*/  IMAD.MOV.U32 R7, RZ, RZ, R14 ;  /* 0x000000ffff077224 */ /* 0x000fce00078e000e */
[----:B------:R-:W-:Y:S05]  /*1bc90*/  WARPSYNC.COLLECTIVE R15, `(.L_x_3245) ;  /* 0x000000000f087348 */ /* 0x000fea0003c00000 */
[----:B------:R0:W1:Y:S02]  /*1bca0*/  SHFL.IDX P6, R14, R13, R12, R11 ;  /* 0x0000000c0d0e7389 */ /* 0x00006400000c000b */
[----:B01----:R-:W-:Y:S01]  /*1bcb0*/  ENDCOLLECTIVE ;  /* 0x000000000000791b */ /* 0x003fe20003800000 */
.L_x_3245:
        /* <DEDUP_REMOVED lines=27> */
.L_x_3246:
[----:B------:R-:W-:Y:S02]  /*1be70*/  IMAD.MOV.U32 R13, RZ, RZ, R0 ;  /* 0x000000ffff0d7224 */ /* 0x000fe400078e0000 */
[----:B------:R-:W-:-:S07]  /*1be80*/  IMAD.MOV.U32 R6, RZ, RZ, R14 ;  /* 0x000000ffff067224 */ /* 0x000fce00078e000e */
[----:B------:R-:W-:Y:S05]  /*1be90*/  WARPSYNC.COLLECTIVE R15, `(.L_x_3247) ;  /* 0x000000000f087348 */ /* 0x000fea0003c00000 */
[----:B------:R0:W1:Y:S02]  /*1bea0*/  SHFL.IDX P6, R14, R13, R12, R11 ;  /* 0x0000000c0d0e7389 */ /* 0x00006400000c000b */
[----:B01----:R-:W-:Y:S01]  /*1beb0*/  ENDCOLLECTIVE ;  /* 0x000000000000791b */ /* 0x003fe20003800000 */
.L_x_3247:
[----:B------:R-:W-:Y:S01]  /*1bec0*/  IMAD.MOV.U32 R0, RZ, RZ, R14 ;  /* 0x000000ffff007224 */ /* 0x000fe200078e000e */
[----:B------:R-:W-:Y:S06]  /*1bed0*/  BRA `(.L_x_3248) ;  /* 0xffffffb800007947 */ /* 0x000fec000383ffff */
.L_x_3163:
[----:B0-----:R0:W2:Y:S02]  /*1bee0*/  SYNCS.PHASECHK.TRANS64.TRYWAIT P0, [R17+URZ+0x38820], R0 ;  /* 0x03882000110075a7 */ /* 0x0010a4000800017f */
[----:B--2---:R-:W-:Y:S05]  /*1bef0*/  @!P0 NANOSLEEP.SYNCS 0x989680 ;  /* 0x009896800000895d */ /* 0x004fea0003900000 */
[----:B------:R-:W2:Y:S02]  /*1bf00*/  @!P0 SYNCS.PHASECHK.TRANS64 P0, [R17+URZ+0x38820], R0 ;  /* 0x03882000110085a7 */ /* 0x000ea4000800007f */
[----:B--2---:R-:W-:Y:S05]  /*1bf10*/  @!P0 BRA `(.L_x_3163) ;  /* 0xfffffffc00f08947 */ /* 0x004fea000383ffff */
[----:B------:R-:W-:Y:S05]  /*1bf20*/  BRA `(.L_x_3249) ;  /* 0xffffffb8009c7947 */ /* 0x000fea000383ffff */
.L_x_3166:
[----:B0-----:R0:W2:Y:S02]  /*1bf30*/  SYNCS.PHASECHK.TRANS64.TRYWAIT P0, [R22+URZ+0x38860], R0 ;  /* 0x03886000160075a7 */ /* 0x0010a4000800017f */
[----:B--2---:R-:W-:Y:S05]  /*1bf40*/  @!P0 NANOSLEEP.SYNCS 0x989680 ;  /* 0x009896800000895d */ /* 0x004fea0003900000 */
[----:B------:R-:W2:Y:S02]  /*1bf50*/  @!P0 SYNCS.PHASECHK.TRANS64 P0, [R22+URZ+0x38860], R0 ;  /* 0x03886000160085a7 */ /* 0x000ea4000800007f */
[----:B--2---:R-:W-:Y:S05]  /*1bf60*/  @!P0 BRA `(.L_x_3166) ;  /* 0xfffffffc00f08947 */ /* 0x004fea000383ffff */
[----:B------:R-:W-:Y:S05]  /*1bf70*/  BRA `(.L_x_3250) ;  /* 0xffffffb800ac7947 */ /* 0x000fea000383ffff */
.L_x_3167:
        /* <DEDUP_REMOVED lines=8> */
.L_x_3252:
[----:B------:R-:W-:Y:S05]  /*1c000*/  BSYNC B0 ;  /* 0x0000000000007941 */ /* 0x000fea0003800000 */
.L_x_3251:
        /* <DEDUP_REMOVED lines=15> */
.L_x_3253:
        /* <DEDUP_REMOVED lines=39> */
.L_x_3254:
[----:B------:R-:W-:Y:S02]  /*1c370*/  IMAD.MOV.U32 R13, RZ, RZ, R5 ;  /* 0x000000ffff0d7224 */ /* 0x000fe400078e0005 */
[----:B------:R-:W-:-:S07]  /*1c380*/  IMAD.MOV.U32 R3, RZ, RZ, R14 ;  /* 0x000000ffff037224 */ /* 0x000fce00078e000e */
[----:B------:R-:W-:Y:S05]  /*1c390*/  WARPSYNC.COLLECTIVE R15, `(.L_x_3255) ;  /* 0x000000000f087348 */ /* 0x000fea0003c00000 */
[----:B------:R0:W1:Y:S02]  /*1c3a0*/  SHFL.IDX P6, R14, R13, R12, R11 ;  /* 0x0000000c0d0e7389 */ /* 0x00006400000c000b */
[----:B01----:R-:W-:Y:S01]  /*1c3b0*/  ENDCOLLECTIVE ;  /* 0x000000000000791b */ /* 0x003fe20003800000 */
.L_x_3255:
        /* <DEDUP_REMOVED lines=29> */
.L_x_3256:
[----:B------:R-:W-:Y:S02]  /*1c590*/  IMAD.MOV.U32 R13, RZ, RZ, R5 ;  /* 0x000000ffff0d7224 */ /* 0x000fe400078e0005 */
[----:B------:R-:W-:-:S07]  /*1c5a0*/  IMAD.MOV.U32 R7, RZ, RZ, R14 ;  /* 0x000000ffff077224 */ /* 0x000fce00078e000e */
[----:B------:R-:W-:Y:S05]  /*1c5b0*/  WARPSYNC.COLLECTIVE R15, `(.L_x_3257) ;  /* 0x000000000f087348 */ /* 0x000fea0003c00000 */
[----:B------:R0:W1:Y:S02]  /*1c5c0*/  SHFL.IDX P6, R14, R13, R12, R11 ;  /* 0x0000000c0d0e7389 */ /* 0x00006400000c000b */
[----:B01----:R-:W-:Y:S01]  /*1c5d0*/  ENDCOLLECTIVE ;  /* 0x000000000000791b */ /* 0x003fe20003800000 */
.L_x_3257:
        /* <DEDUP_REMOVED lines=29> */
.L_x_3258:
[----:B------:R-:W-:Y:S02]  /*1c7b0*/  IMAD.MOV.U32 R13, RZ, RZ, R5 ;  /* 0x000000ffff0d7224 */ /* 0x000fe400078e0005 */
[----:B------:R-:W-:-:S07]  /*1c7c0*/  IMAD.MOV.U32 R6, RZ, RZ, R14 ;  /* 0x000000ffff067224 */ /* 0x000fce00078e000e */
[----:B------:R-:W-:Y:S05]  /*1c7d0*/  WARPSYNC.COLLECTIVE R15, `(.L_x_3259) ;  /* 0x000000000f087348 */ /* 0x000fea0003c00000 */
[----:B------:R0:W1:Y:S02]  /*1c7e0*/  SHFL.IDX P6, R14, R13, R12, R11 ;  /* 0x0000000c0d0e7389 */ /* 0x00006400000c000b */
[----:B01----:R-:W-:Y:S01]  /*1c7f0*/  ENDCOLLECTIVE ;  /* 0x000000000000791b */ /* 0x003fe20003800000 */
.L_x_3259:
[----:B------:R-:W-:Y:S01]  /*1c800*/  IMAD.MOV.U32 R2, RZ, RZ, R14 ;  /* 0x000000ffff027224 */ /* 0x000fe200078e000e */
[----:B------:R-:W-:Y:S06]  /*1c810*/  BRA `(.L_x_3260) ;  /* 0xffffffb800407947 */ /* 0x000fec000383ffff */
.L_x_3174:
[----:B0-----:R0:W2:Y:S02]  /*1c820*/  SYNCS.PHASECHK.TRANS64.TRYWAIT P0, [R6+URZ+0x38840], R20 ;  /* 0x03884014060075a7 */ /* 0x0010a4000800017f */
[----:B--2---:R-:W-:Y:S05]  /*1c830*/  @!P0 NANOSLEEP.SYNCS 0x989680 ;  /* 0x009896800000895d */ /* 0x004fea0003900000 */
[----:B------:R-:W2:Y:S02]  /*1c840*/  @!P0 SYNCS.PHASECHK.TRANS64 P0, [R6+URZ+0x38840], R20 ;  /* 0x03884014060085a7 */ /* 0x000ea4000800007f */
[----:B--2---:R-:W-:Y:S05]  /*1c850*/  @!P0 BRA `(.L_x_3174) ;  /* 0xfffffffc00f08947 */ /* 0x004fea000383ffff */
[----:B------:R-:W-:Y:S05]  /*1c860*/  BRA `(.L_x_3261) ;  /* 0xffffffbc00d47947 */ /* 0x000fea000383ffff */
.L_x_3175:
        /* <DEDUP_REMOVED lines=8> */
.L_x_3263:
[----:B------:R-:W-:Y:S05]  /*1c8f0*/  BSYNC B1 ;  /* 0x0000000000017941 */ /* 0x000fea0003800000 */
.L_x_3262:
        /* <DEDUP_REMOVED lines=9> */
.L_x_3264:
[----:B------:R-:W-:Y:S02]  /*1c990*/  IMAD.MOV.U32 R13, RZ, RZ, R25 ;  /* 0x000000ffff0d7224 */ /* 0x000fe400078e0019 */
[----:B------:R-:W-:Y:S02]  /*1c9a0*/  IMAD.MOV.U32 R12, RZ, RZ, 0x1 ;  /* 0x00000001ff0c7424 */ /* 0x000fe400078e00ff */
[----:B------:R-:W-:-:S07]  /*1c9b0*/  IMAD.MOV.U32 R2, RZ, RZ, R14 ;  /* 0x000000ffff027224 */ /* 0x000fce00078e000e */
[----:B------:R-:W-:Y:S05]  /*1c9c0*/  WARPSYNC.COLLECTIVE R15, `(.L_x_3265) ;  /* 0x000000000f087348 */ /* 0x000fea0003c00000 */
[----:B------:R0:W1:Y:S02]  /*1c9d0*/  SHFL.IDX P6, R14, R13, R12, R11 ;  /* 0x0000000c0d0e7389 */ /* 0x00006400000c000b */
[----:B01----:R-:W-:Y:S01]  /*1c9e0*/  ENDCOLLECTIVE ;  /* 0x000000000000791b */ /* 0x003fe20003800000 */
.L_x_3265:
        /* <DEDUP_REMOVED lines=11> */
.L_x_3266:
[----:B------:R-:W-:Y:S02]  /*1caa0*/  IMAD.MOV.U32 R13, RZ, RZ, R25 ;  /* 0x000000ffff0d7224 */ /* 0x000fe400078e0019 */
[----:B------:R-:W-:Y:S02]  /*1cab0*/  IMAD.MOV.U32 R12, RZ, RZ, 0x2 ;  /* 0x00000002ff0c7424 */ /* 0x000fe400078e00ff */
[----:B------:R-:W-:-:S07]  /*1cac0*/  IMAD.MOV.U32 R2, RZ, RZ, R14 ;  /* 0x000000ffff027224 */ /* 0x000fce00078e000e */
[----:B------:R-:W-:Y:S05]  /*1cad0*/  WARPSYNC.COLLECTIVE R15, `(.L_x_3267) ;  /* 0x000000000f087348 */ /* 0x000fea0003c00000 */
[----:B------:R0:W1:Y:S02]  /*1cae0*/  SHFL.IDX P6, R14, R13, R12, R11 ;  /* 0x0000000c0d0e7389 */ /* 0x00006400000c000b */
[----:B01----:R-:W-:Y:S01]  /*1caf0*/  ENDCOLLECTIVE ;  /* 0x000000000000791b */ /* 0x003fe20003800000 */
.L_x_3267:
        /* <DEDUP_REMOVED lines=11> */
.L_x_3268:
[----:B------:R-:W-:Y:S02]  /*1cbb0*/  IMAD.MOV.U32 R13, RZ, RZ, R25 ;  /* 0x000000ffff0d7224 */ /* 0x000fe400078e0019 */
[----:B------:R-:W-:Y:S02]  /*1cbc0*/  IMAD.MOV.U32 R12, RZ, RZ, 0x3 ;  /* 0x00000003ff0c7424 */ /* 0x000fe400078e00ff */
[----:B------:R-:W-:-:S07]  /*1cbd0*/  IMAD.MOV.U32 R2, RZ, RZ, R14 ;  /* 0x000000ffff027224 */ /* 0x000fce00078e000e */
[----:B------:R-:W-:Y:S05]  /*1cbe0*/  WARPSYNC.COLLECTIVE R15, `(.L_x_3269) ;  /* 0x000000000f087348 */ /* 0x000fea0003c00000 */
[----:B------:R0:W1:Y:S02]  /*1cbf0*/  SHFL.IDX P6, R14, R13, R12, R11 ;  /* 0x0000000c0d0e7389 */ /* 0x00006400000c000b */
[----:B01----:R-:W-:Y:S01]  /*1cc00*/  ENDCOLLECTIVE ;  /* 0x000000000000791b */ /* 0x003fe20003800000 */
.L_x_3269:
        /* <DEDUP_REMOVED lines=11> */
.L_x_3270:
[----:B------:R-:W-:Y:S01]  /*1ccc0*/  IMAD.MOV.U32 R2, RZ, RZ, R14 ;  /* 0x000000ffff027224 */ /* 0x000fe200078e000e */
[----:B------:R-:W-:Y:S06]  /*1ccd0*/  BRA `(.L_x_3271) ;  /* 0xffffffbc00647947 */ /* 0x000fec000383ffff */
.L_x_3180:
[----:B---3--:R3:W4:Y:S02]  /*1cce0*/  SYNCS.PHASECHK.TRANS64.TRYWAIT P0, [R6+URZ+0x38860], R20 ;  /* 0x03886014060075a7 */ /* 0x008724000800017f */
[----:B----4-:R-:W-:Y:S05]  /*1ccf0*/  @!P0 NANOSLEEP.SYNCS 0x989680 ;  /* 0x009896800000895d */ /* 0x010fea0003900000 */
[----:B------:R-:W4:Y:S02]  /*1cd00*/  @!P0 SYNCS.PHASECHK.TRANS64 P0, [R6+URZ+0x38860], R20 ;  /* 0x03886014060085a7 */ /* 0x000f24000800007f */
[----:B----4-:R-:W-:Y:S05]  /*1cd10*/  @!P0 BRA `(.L_x_3180) ;  /* 0xfffffffc00f08947 */ /* 0x010fea000383ffff */
[----:B------:R-:W-:Y:S05]  /*1cd20*/  BRA `(.L_x_3272) ;  /* 0xffffffbc00b47947 */ /* 0x000fea000383ffff */
.L_x_3181:
        /* <DEDUP_REMOVED lines=8> */
.L_x_3274:
[----:B------:R-:W-:Y:S05]  /*1cdb0*/  BSYNC B1 ;  /* 0x0000000000017941 */ /* 0x000fea0003800000 */
.L_x_3273:
        /* <DEDUP_REMOVED lines=13> */
.L_x_3275:
        /* <DEDUP_REMOVED lines=17> */
.L_x_3276:
        /* <DEDUP_REMOVED lines=16> */
.L_x_3277:
        /* <DEDUP_REMOVED lines=19> */
.L_x_3278:
        /* <DEDUP_REMOVED lines=14> */
.L_x_3279:
        /* <DEDUP_REMOVED lines=16> */
.L_x_3280:
        /* <DEDUP_REMOVED lines=14> */
.L_x_3281:
[----:B------:R-:W-:Y:S05]  /*1d490*/  BRA `(.L_x_3282) ;  /* 0xffffffbc00207947 */ /* 0x000fea000383ffff */
.L_x_3189:
[----:B------:R-:W-:Y:S01]  /*1d4a0*/  BSSY B0, `(.L_x_3283) ;  /* 0x0000008000007945 */ /* 0x000fe20003800000 */
[----:B------:R-:W-:Y:S02]  /*1d4b0*/  IMAD.MOV.U32 R13, RZ, RZ, R24 ;  /* 0x000000ffff0d7224 */ /* 0x000fe400078e0018 */
[----:B------:R-:W-:Y:S02]  /*1d4c0*/  IMAD.MOV.U32 R12, RZ, RZ, RZ ;  /* 0x000000ffff0c7224 */ /* 0x000fe400078e00ff */
[----:B------:R-:W-:Y:S02]  /*1d4d0*/  IMAD.MOV.U32 R11, RZ, RZ, 0x1f ;  /* 0x0000001fff0b7424 */ /* 0x000fe400078e00ff */
[----:B------:R-:W-:-:S07]  /*1d4e0*/  IMAD.MOV.U32 R15, RZ, RZ, -0x1 ;  /* 0xffffffffff0f7424 */ /* 0x000fce00078e00ff */
[----:B01234-:R-:W-:Y:S05]  /*1d4f0*/  WARPSYNC.COLLECTIVE R15, `(.L_x_3284) ;  /* 0x000000000f087348 */ /* 0x01ffea0003c00000 */
[----:B------:R0:W0:Y:S02]  /*1d500*/  SHFL.IDX P6, R14, R13, R12, R11 ;  /* 0x0000000c0d0e7389 */ /* 0x00002400000c000b */
[----:B01234-:R-:W-:Y:S01]  /*1d510*/  ENDCOLLECTIVE ;  /* 0x000000000000791b */ /* 0x01ffe20003800000 */
.L_x_3284:
[----:B------:R-:W-:Y:S05]  /*1d520*/  BSYNC B0 ;  /* 0x0000000000007941 */ /* 0x000fea0003800000 */
.L_x_3283:
        /* <DEDUP_REMOVED lines=9> */
.L_x_3285:
        /* <DEDUP_REMOVED lines=18> */
.L_x_3286:
[----:B------:R-:W-:Y:S01]  /*1d6e0*/  IMAD.MOV.U32 R12, RZ, RZ, 0x2 ;  /* 0x00000002ff0c7424 */ /* 0x000fe200078e00ff */
[----:B------:R-:W-:-:S05]  /*1d6f0*/  SEL R4, R14, RZ, P1 ;  /* 0x000000ff0e047207 */ /* 0x000fca0000800000 */
[----:B------:R-:W-:-:S04]  /*1d700*/  IMAD.IADD R4, R25, 0x1, R4 ;  /* 0x0000000119047824 */ /* 0x000fc800078e0204 */
[----:B------:R-:W-:-:S07]  /*1d710*/  IMAD.MOV.U32 R13, RZ, RZ, R4 ;  /* 0x000000ffff0d7224 */ /* 0x000fce00078e0004 */
[----:B------:R-:W-:Y:S05]  /*1d720*/  WARPSYNC.COLLECTIVE R15, `(.L_x_3287) ;  /* 0x000000000f087348 */ /* 0x000fea0003c00000 */
[----:B------:R0:W1:Y:S02]  /*1d730*/  SHFL.UP P6, R14, R13, R12, R11 ;  /* 0x0400000c0d0e7389 */ /* 0x00006400000c000b */
[----:B01----:R-:W-:Y:S01]  /*1d740*/  ENDCOLLECTIVE ;  /* 0x000000000000791b */ /* 0x003fe20003800000 */
.L_x_3287:
[----:B------:R-:W-:Y:S01]  /*1d750*/  IMAD.MOV.U32 R12, RZ, RZ, 0x4 ;  /* 0x00000004ff0c7424 */ /* 0x000fe200078e00ff */
[----:B------:R-:W-:-:S05]  /*1d760*/  SEL R3, R14, RZ, P2 ;  /* 0x000000ff0e037207 */ /* 0x000fca0001000000 */
[----:B------:R-:W-:-:S04]  /*1d770*/  IMAD.IADD R6, R4, 0x1, R3 ;  /* 0x0000000104067824 */ /* 0x000fc800078e0203 */
[----:B------:R-:W-:-:S07]  /*1d780*/  IMAD.MOV.U32 R13, RZ, RZ, R6 ;  /* 0x000000ffff0d7224 */ /* 0x000fce00078e0006 */
[----:B------:R-:W-:Y:S05]  /*1d790*/  WARPSYNC.COLLECTIVE R15, `(.L_x_3288) ;  /* 0x000000000f087348 */ /* 0x000fea0003c00000 */
[----:B------:R0:W1:Y:S02]  /*1d7a0*/  SHFL.UP P6, R14, R13, R12, R11 ;  /* 0x0400000c0d0e7389 */ /* 0x00006400000c000b */
[----:B01----:R-:W-:Y:S01]  /*1d7b0*/  ENDCOLLECTIVE ;  /* 0x000000000000791b */ /* 0x003fe20003800000 */
.L_x_3288:
[----:B------:R-:W-:Y:S01]  /*1d7c0*/  IMAD.MOV.U32 R12, RZ, RZ, 0x8 ;  /* 0x00000008ff0c7424 */ /* 0x000fe200078e00ff */
[----:B------:R-:W-:-:S05]  /*1d7d0*/  SEL R3, R14, RZ, P3 ;  /* 0x000000ff0e037207 */ /* 0x000fca0001800000 */
[----:B------:R-:W-:-:S04]  /*1d7e0*/  IMAD.IADD R2, R6, 0x1, R3 ;  /* 0x0000000106027824 */ /* 0x000fc800078e0203 */
[----:B------:R-:W-:-:S07]  /*1d7f0*/  IMAD.MOV.U32 R13, RZ, RZ, R2 ;  /* 0x000000ffff0d7224 */ /* 0x000fce00078e0002 */
[----:B------:R-:W-:Y:S05]  /*1d800*/  WARPSYNC.COLLECTIVE R15, `(.L_x_3289) ;  /* 0x000000000f087348 */ /* 0x000fea0003c00000 */
[----:B------:R0:W1:Y:S02]  /*1d810*/  SHFL.UP P6, R14, R13, R12, R11 ;  /* 0x0400000c0d0e7389 */ /* 0x00006400000c000b */
[----:B01----:R-:W-:Y:S01]  /*1d820*/  ENDCOLLECTIVE ;  /* 0x000000000000791b */ /* 0x003fe20003800000 */
.L_x_3289:
[----:B------:R-:W-:Y:S01]  /*1d830*/  IMAD.MOV.U32 R12, RZ, RZ, 0x10 ;  /* 0x00000010ff0c7424 */ /* 0x000fe200078e00ff */
[----:B------:R-:W-:-:S05]  /*1d840*/  SEL R3, R14, RZ, P4 ;  /* 0x000000ff0e037207 */ /* 0x000fca0002000000 */
[----:B------:R-:W-:-:S04]  /*1d850*/  IMAD.IADD R3, R2, 0x1, R3 ;  /* 0x0000000102037824 */ /* 0x000fc800078e0203 */
[----:B------:R-:W-:-:S07]  /*1d860*/  IMAD.MOV.U32 R13, RZ, RZ, R3 ;  /* 0x000000ffff0d7224 */ /* 0x000fce00078e0003 */
[----:B------:R-:W-:Y:S05]  /*1d870*/  WARPSYNC.COLLECTIVE R15, `(.L_x_3290) ;  /* 0x000000000f087348 */ /* 0x000fea0003c00000 */
[----:B------:R0:W1:Y:S02]  /*1d880*/  SHFL.UP P6, R14, R13, R12, R11 ;  /* 0x0400000c0d0e7389 */ /* 0x00006400000c000b */
[----:B01----:R-:W-:Y:S01]  /*1d890*/  ENDCOLLECTIVE ;  /* 0x000000000000791b */ /* 0x003fe20003800000 */
.L_x_3290:
        /* <DEDUP_REMOVED lines=8> */
.L_x_3291:
[----:B------:R-:W-:Y:S05]  /*1d920*/  BRA `(.L_x_3292) ;  /* 0xffffffbc00b47947 */ /* 0x000fea000383ffff */
.L_x_3194:
        /* <DEDUP_REMOVED lines=8> */
.L_x_3294:
[----:B------:R-:W-:Y:S05]  /*1d9b0*/  BSYNC B0 ;  /* 0x0000000000007941 */ /* 0x000fea0003800000 */
.L_x_3293:
        /* <DEDUP_REMOVED lines=8> */
.L_x_3295:
[----:B------:R-:W-:Y:S01]  /*1da40*/  IMAD.MOV.U32 R12, RZ, RZ, 0x4 ;  /* 0x00000004ff0c7424 */ /* 0x000fe200078e00ff */
[----:B------:R-:W-:-:S05]  /*1da50*/  SEL R2, R14, RZ, P2 ;  /* 0x000000ff0e027207 */ /* 0x000fca0001000000 */
[----:B------:R-:W-:-:S04]  /*1da60*/  IMAD.IADD R2, R13, 0x1, R2 ;  /* 0x000000010d027824 */ /* 0x000fc800078e0202 */
[----:B------:R-:W-:-:S07]  /*1da70*/  IMAD.MOV.U32 R13, RZ, RZ, R2 ;  /* 0x000000ffff0d7224 */ /* 0x000fce00078e0002 */
[----:B------:R-:W-:Y:S05]  /*1da80*/  WARPSYNC.COLLECTIVE R15, `(.L_x_3296) ;  /* 0x000000000f087348 */ /* 0x000fea0003c00000 */
[----:B------:R0:W1:Y:S02]  /*1da90*/  SHFL.UP P6, R14, R13, R12, R11 ;  /* 0x0400000c0d0e7389 */ /* 0x00006400000c000b */
[----:B01----:R-:W-:Y:S01]  /*1daa0*/  ENDCOLLECTIVE ;  /* 0x000000000000791b */ /* 0x003fe20003800000 */
.L_x_3296:
[----:B------:R-:W-:Y:S01]  /*1dab0*/  IMAD.MOV.U32 R12, RZ, RZ, 0x8 ;  /* 0x00000008ff0c7424 */ /* 0x000fe200078e00ff */
[----:B------:R-:W-:-:S05]  /*1dac0*/  SEL R3, R14, RZ, P3 ;  /* 0x000000ff0e037207 */ /* 0x000fca0001800000 */
[----:B------:R-:W-:-:S04]  /*1dad0*/  IMAD.IADD R3, R2, 0x1, R3 ;  /* 0x0000000102037824 */ /* 0x000fc800078e0203 */
[----:B------:R-:W-:-:S07]  /*1dae0*/  IMAD.MOV.U32 R13, RZ, RZ, R3 ;  /* 0x000000ffff0d7224 */ /* 0x000fce00078e0003 */
[----:B------:R-:W-:Y:S05]  /*1daf0*/  WARPSYNC.COLLECTIVE R15, `(.L_x_3297) ;  /* 0x000000000f087348 */ /* 0x000fea0003c00000 */
[----:B------:R0:W1:Y:S02]  /*1db00*/  SHFL.UP P6, R14, R13, R12, R11 ;  /* 0x0400000c0d0e7389 */ /* 0x00006400000c000b */
[----:B01----:R-:W-:Y:S01]  /*1db10*/  ENDCOLLECTIVE ;  /* 0x000000000000791b */ /* 0x003fe20003800000 */
.L_x_3297:
[----:B------:R-:W-:Y:S01]  /*1db20*/  IMAD.MOV.U32 R12, RZ, RZ, 0x10 ;  /* 0x00000010ff0c7424 */ /* 0x000fe200078e00ff */
[----:B------:R-:W-:-:S05]  /*1db30*/  SEL R4, R14, RZ, P4 ;  /* 0x000000ff0e047207 */ /* 0x000fca0002000000 */
[----:B------:R-:W-:-:S04]  /*1db40*/  IMAD.IADD R4, R3, 0x1, R4 ;  /* 0x0000000103047824 */ /* 0x000fc800078e0204 */
[----:B------:R-:W-:-:S07]  /*1db50*/  IMAD.MOV.U32 R13, RZ, RZ, R4 ;  /* 0x000000ffff0d7224 */ /* 0x000fce00078e0004 */
[----:B------:R-:W-:Y:S05]  /*1db60*/  WARPSYNC.COLLECTIVE R15, `(.L_x_3298) ;  /* 0x000000000f087348 */ /* 0x000fea0003c00000 */
[----:B------:R0:W1:Y:S02]  /*1db70*/  SHFL.UP P6, R14, R13, R12, R11 ;  /* 0x0400000c0d0e7389 */ /* 0x00006400000c000b */
[----:B01----:R-:W-:Y:S01]  /*1db80*/  ENDCOLLECTIVE ;  /* 0x000000000000791b */ /* 0x003fe20003800000 */
.L_x_3298:
        /* <DEDUP_REMOVED lines=8> */
.L_x_3299:
[----:B------:R-:W-:Y:S05]  /*1dc10*/  BRA `(.L_x_3300) ;  /* 0xffffffbc00947947 */ /* 0x000fea000383ffff */
.L_x_3196:
[----:B------:R-:W-:Y:S01]  /*1dc20*/  BSSY B0, `(.L_x_3301) ;  /* 0x0000006000007945 */ /* 0x000fe20003800000 */
[----:B------:R-:W-:Y:S01]  /*1dc30*/  PLOP3.LUT P6, PT, P6, PT, PT, 0x8, 0x0 ;  /* 0x000000000000781c */ /* 0x000fe200037ce170 */
[----:B------:R-:W-:-:S12]  /*1dc40*/  IMAD.MOV.U32 R15, RZ, RZ, -0x1 ;  /* 0xffffffffff0f7424 */ /* 0x000fd800078e00ff */
[----:B01----:R-:W-:Y:S05]  /*1dc50*/  WARPSYNC.COLLECTIVE R15, `(.L_x_3302) ;  /* 0x000000000f087348 */ /* 0x003fea0003c00000 */
[----:B------:R-:W-:Y:S01]  /*1dc60*/  VOTE.ANY R14, PT, P6 ;  /* 0x00000000000e7806 */ /* 0x000fe200030e0100 */
[----:B01----:R-:W-:Y:S06]  /*1dc70*/  ENDCOLLECTIVE ;  /* 0x000000000000791b */ /* 0x003fec0003800000 */
.L_x_3302:
[----:B------:R-:W-:Y:S05]  /*1dc80*/  BSYNC B0 ;  /* 0x0000000000007941 */ /* 0x000fea0003800000 */
.L_x_3301:
        /* <DEDUP_REMOVED lines=9> */
.L_x_3303:
[----:B------:R-:W-:Y:S01]  /*1dd20*/  IMAD.MOV.U32 R25, RZ, RZ, R14 ;  /* 0x000000ffff197224 */ /* 0x000fe200078e000e */
[----:B------:R-:W-:Y:S06]  /*1dd30*/  BRA `(.L_x_3304) ;  /* 0xffffffbc00847947 */ /* 0x000fec000383ffff */
.L_x_3198:
[----:B------:R-:W-:Y:S01]  /*1dd40*/  BSSY B0, `(.L_x_3305) ;  /* 0x0000007000007945 */ /* 0x000fe20003800000 */
[----:B------:R-:W-:Y:S02]  /*1dd50*/  IMAD.MOV.U32 R13, RZ, RZ, R3 ;  /* 0x000000ffff0d7224 */ /* 0x000fe400078e0003 */
[----:B------:R-:W-:Y:S02]  /*1dd60*/  IMAD.MOV.U32 R11, RZ, RZ, 0x1f ;  /* 0x0000001fff0b7424 */ /* 0x000fe400078e00ff */
[----:B------:R-:W-:-:S07]  /*1dd70*/  IMAD.MOV.U32 R15, RZ, RZ, -0x1 ;  /* 0xffffffffff0f7424 */ /* 0x000fce00078e00ff */
[----:B0123--:R-:W-:Y:S05]  /*1dd80*/  WARPSYNC.COLLECTIVE R15, `(.L_x_3306) ;  /* 0x000000000f087348 */ /* 0x00ffea0003c00000 */
[----:B------:R4:W0:Y:S02]  /*1dd90*/  SHFL.IDX P6, R14, R13, R12, R11 ;  /* 0x0000000c0d0e7389 */ /* 0x00082400000c000b */
[----:B01234-:R-:W-:Y:S01]  /*1dda0*/  ENDCOLLECTIVE ;  /* 0x000000000000791b */ /* 0x01ffe20003800000 */
.L_x_3306:
[----:B------:R-:W-:Y:S05]  /*1ddb0*/  BSYNC B0 ;  /* 0x0000000000007941 */ /* 0x000fea0003800000 */
.L_x_3305:
[----:B------:R-:W-:Y:S05]  /*1ddc0*/  BRA `(.L_x_3197) ;  /* 0xffffffbc007c7947 */ /* 0x000fea000383ffff */
.L_x_3202:
[----:B0-----:R0:W1:Y:S02]  /*1ddd0*/  SYNCS.PHASECHK.TRANS64.TRYWAIT P0, [R5+URZ+0x38820], R0 ;  /* 0x03882000050075a7 */ /* 0x001064000800017f */
[----:B-1----:R-:W-:Y:S05]  /*1dde0*/  @!P0 NANOSLEEP.SYNCS 0x989680 ;  /* 0x009896800000895d */ /* 0x002fea0003900000 */
[----:B------:R-:W1:Y:S02]  /*1ddf0*/  @!P0 SYNCS.PHASECHK.TRANS64 P0, [R5+URZ+0x38820], R0 ;  /* 0x03882000050085a7 */ /* 0x000e64000800007f */
[----:B-1----:R-:W-:Y:S05]  /*1de00*/  @!P0 BRA `(.L_x_3202) ;  /* 0xfffffffc00f08947 */ /* 0x002fea000383ffff */
[----:B------:R-:W-:Y:S05]  /*1de10*/  BRA `(.L_x_3307) ;  /* 0xffffffc000f47947 */ /* 0x000fea000383ffff */
.L_x_3203:
        /* <DEDUP_REMOVED lines=11> */
.L_x_3309:
[----:B------:R-:W-:Y:S05]  /*1ded0*/  BSYNC B0 ;  /* 0x0000000000007941 */ /* 0x000fea0003800000 */
.L_x_3308:
[----:B------:R-:W-:Y:S05]  /*1dee0*/  BRA `(.L_x_3310) ;  /* 0xffffffc000dc7947 */ /* 0x000fea000383ffff */
.L_x_3206:
[----:B------:R-:W-:Y:S01]  /*1def0*/  BSSY B1, `(.L_x_3311) ;  /* 0x0000006000017945 */ /* 0x000fe20003800000 */
[----:B------:R-:W-:-:S07]  /*1df00*/  IMAD.MOV.U32 R15, RZ, RZ, -0x1 ;  /* 0xffffffffff0f7424 */ /* 0x000fce00078e00ff */
[----:B0-234-:R-:W-:Y:S05]  /*1df10*/  WARPSYNC.COLLECTIVE R15, `(.L_x_3312) ;  /* 0x000000000f0c7348 */ /* 0x01dfea0003c00000 */
[----:B------:R-:W-:Y:S02]  /*1df20*/  ELECT P6, UR62, PT ;  /* 0x00000000003e782f */ /* 0x000fe400038c0000 */
[----:B------:R-:W-:Y:S01]  /*1df30*/  MOV R14, UR62 ;  /* 0x0000003e000e7c02 */ /* 0x000fe20008000f00 */
[----:B0-234-:R-:W-:Y:S10]  /*1df40*/  ENDCOLLECTIVE ;  /* 0x000000000000791b */ /* 0x01dff40003800000 */
.L_x_3312:
[----:B------:R-:W-:Y:S05]  /*1df50*/  BSYNC B1 ;  /* 0x0000000000017941 */ /* 0x000fea0003800000 */
.L_x_3311:
[----:B------:R-:W-:Y:S05]  /*1df60*/  BRA `(.L_x_3313) ;  /* 0xffffffc000d47947 */ /* 0x000fea000383ffff */
.L_x_3208:
[----:B0-----:R0:W1:Y:S02]  /*1df70*/  SYNCS.PHASECHK.TRANS64.TRYWAIT P1, [R3+URZ+0x38840], R2 ;  /* 0x03884002030075a7 */ /* 0x001064000802017f */
[----:B-1----:R-:W-:Y:S05]  /*1df80*/  @!P1 NANOSLEEP.SYNCS 0x989680 ;  /* 0x009896800000995d */ /* 0x002fea0003900000 */
[----:B------:R-:W1:Y:S02]  /*1df90*/  @!P1 SYNCS.PHASECHK.TRANS64 P1, [R3+URZ+0x38840], R2 ;  /* 0x03884002030095a7 */ /* 0x000e64000802007f */
[----:B-1----:R-:W-:Y:S05]  /*1dfa0*/  @!P1 BRA `(.L_x_3208) ;  /* 0xfffffffc00f09947 */ /* 0x002fea000383ffff */
[----:B------:R-:W-:Y:S05]  /*1dfb0*/  BRA `(.L_x_3314) ;  /* 0xffffffc000f47947 */ /* 0x000fea000383ffff */
.L_x_3210:
[----:B-1----:R1:W0:Y:S02]  /*1dfc0*/  SYNCS.PHASECHK.TRANS64.TRYWAIT P1, [R5+URZ+0x38840], R0 ;  /* 0x03884000050075a7 */ /* 0x002224000802017f */
[----:B0-----:R-:W-:Y:S05]  /*1dfd0*/  @!P1 NANOSLEEP.SYNCS 0x989680 ;  /* 0x009896800000995d */ /* 0x001fea0003900000 */
[----:B------:R-:W0:Y:S02]  /*1dfe0*/  @!P1 SYNCS.PHASECHK.TRANS64 P1, [R5+URZ+0x38840], R0 ;  /* 0x03884000050095a7 */ /* 0x000e24000802007f */
[----:B0-----:R-:W-:Y:S05]  /*1dff0*/  @!P1 BRA `(.L_x_3210) ;  /* 0xfffffffc00f09947 */ /* 0x001fea000383ffff */
[----:B------:R-:W-:Y:S05]  /*1e000*/  BRA `(.L_x_3315) ;  /* 0xffffffc400007947 */ /* 0x000fea000383ffff */
.L_x_3212:
[----:B------:R0:W0:Y:S02]  /*1e010*/  SYNCS.PHASECHK.TRANS64.TRYWAIT P1, [R3+URZ+0x38860], R2 ;  /* 0x03886002030075a7 */ /* 0x000024000802017f */
[----:B0-----:R-:W-:Y:S05]  /*1e020*/  @!P1 NANOSLEEP.SYNCS 0x989680 ;  /* 0x009896800000995d */ /* 0x001fea0003900000 */
[----:B------:R-:W0:Y:S02]  /*1e030*/  @!P1 SYNCS.PHASECHK.TRANS64 P1, [R3+URZ+0x38860], R2 ;  /* 0x03886002030095a7 */ /* 0x000e24000802007f */
[----:B0-----:R-:W-:Y:S05]  /*1e040*/  @!P1 BRA `(.L_x_3212) ;  /* 0xfffffffc00f09947 */ /* 0x001fea000383ffff */
[----:B------:R-:W-:Y:S05]  /*1e050*/  BRA `(.L_x_3316) ;  /* 0xffffffc000fc7947 */ /* 0x000fea000383ffff */
.L_x_3317:
        /* <DEDUP_REMOVED lines=10> */
.L_x_5643:


//--------------------- .text._ZN7cutlass13device_kernelIN5flash11enable_sm90INS1_16FlashAttnFwdSm90INS1_25CollectiveMainloopFwdSm90ILi2EN4cute5tupleIJNS5_1CILi1EEES8_S8_EEENS6_IJNS7_ILi64EEESA_SA_EEELi512ENS_6half_tEfNS_4arch4Sm90ELb0ELb1ELb0ELb1ELb1ELb1ELb1ELb0ELb0ELb1ELb0ELb0EEENS1_21CollectiveEpilogueFwdINS6_IJSA_NS7_ILi512EEESA_EEES9_SC_SE_Li256ELb1ELb1ELb0ELb0EEENS1_36VarlenDynamicPersistentTileSchedulerILi64ELi64ELi256ELi128ELb0ELb1ELb1ELb1ELb0ELb1EEEEEEEEEvNT_6ParamsE --------------------------
	.section	.text._ZN7cutlass13device_kernelIN5flash11enable_sm90INS1_16FlashAttnFwdSm90INS1_25CollectiveMainloopFwdSm90ILi2EN4cute5tupleIJNS5_1CILi1EEES8_S8_EEENS6_IJNS7_ILi64EEESA_SA_EEELi512ENS_6half_tEfNS_4arch4Sm90ELb0ELb1ELb0ELb1ELb1ELb1ELb1ELb0ELb0ELb1ELb0ELb0EEENS1_21CollectiveEpilogueFwdINS6_IJSA_NS7_ILi512EEESA_EEES9_SC_SE_Li256ELb1ELb1ELb0ELb0EEENS1_36VarlenDynamicPersistentTileSchedulerILi64ELi64ELi256ELi128ELb0ELb1ELb1ELb1ELb0ELb1EEEEEEEEEvNT_6ParamsE,"ax",@progbits
	.align	128
.text._ZN7cutlass13device_kernelIN5flash11enable_sm90INS1_16FlashAttnFwdSm90INS1_25CollectiveMainloopFwdSm90ILi2EN4cute5tupleIJNS5_1CILi1EEES8_S8_EEENS6_IJNS7_ILi64EEESA_SA_EEELi512ENS_6half_tEfNS_4arch4Sm90ELb0ELb1ELb0ELb1ELb1ELb1ELb1ELb0ELb0ELb1ELb0ELb0EEENS1_21CollectiveEpilogueFwdINS6_IJSA_NS7_ILi512EEESA_EEES9_SC_SE_Li256ELb1ELb1ELb0ELb0EEENS1_36VarlenDynamicPersistentTileSchedulerILi64ELi64ELi256ELi128ELb0ELb1ELb1ELb1ELb0ELb1EEEEEEEEEvNT_6ParamsE:
        .type           _ZN7cutlass13device_kernelIN5flash11enable_sm90INS1_16FlashAttnFwdSm90INS1_25CollectiveMainloopFwdSm90ILi2EN4cute5tupleIJNS5_1CILi1EEES8_S8_EEENS6_IJNS7_ILi64EEESA_SA_EEELi512ENS_6half_tEfNS_4arch4Sm90ELb0ELb1ELb0ELb1ELb1ELb1ELb1ELb0ELb0ELb1ELb0ELb0EEENS1_21CollectiveEpilogueFwdINS6_IJSA_NS7_ILi512EEESA_EEES9_SC_SE_Li256ELb1ELb1ELb0ELb0EEENS1_36VarlenDynamicPersistentTileSchedulerILi64ELi64ELi256ELi128ELb0ELb1ELb1ELb1ELb0ELb1EEEEEEEEEvNT_6ParamsE,@function
        .size           _ZN7cutlass13device_kernelIN5flash11enable_sm90INS1_16FlashAttnFwdSm90INS1_25CollectiveMainloopFwdSm90ILi2EN4cute5tupleIJNS5_1CILi1EEES8_S8_EEENS6_IJNS7_ILi64EEESA_SA_EEELi512ENS_6half_tEfNS_4arch4Sm90ELb0ELb1ELb0ELb1ELb1ELb1ELb1ELb0ELb0ELb1ELb0ELb0EEENS1_21CollectiveEpilogueFwdINS6_IJSA_NS7_ILi512EEESA_EEES9_SC_SE_Li256ELb1ELb1ELb0ELb0EEENS1_36VarlenDynamicPersistentTileSchedulerILi64ELi64ELi256ELi128ELb0ELb1ELb1ELb1ELb0ELb1EEEEEEEEEvNT_6ParamsE,(.L_x_5644 - _ZN7cutlass13device_kernelIN5flash11enable_sm90INS1_16FlashAttnFwdSm90INS1_25CollectiveMainloopFwdSm90ILi2EN4cute5tupleIJNS5_1CILi1EEES8_S8_EEENS6_IJNS7_ILi64EEESA_SA_EEELi512ENS_6half_tEfNS_4arch4Sm90ELb0ELb1ELb0ELb1ELb1ELb1ELb1ELb0ELb0ELb1ELb0ELb0EEENS1_21CollectiveEpilogueFwdINS6_IJSA_NS7_ILi512EEESA_EEES9_SC_SE_Li256ELb1ELb1ELb0ELb0EEENS1_36VarlenDynamicPersistentTileSchedulerILi64ELi64ELi256ELi128ELb0ELb1ELb1ELb1ELb0ELb1EEEEEEEEEvNT_6ParamsE)
        .other          _ZN7cutlass13device_kernelIN5flash11enable_sm90INS1_16FlashAttnFwdSm90INS1_25CollectiveMainloopFwdSm90ILi2EN4cute5tupleIJNS5_1CILi1EEES8_S8_EEENS6_IJNS7_ILi64EEESA_SA_EEELi512ENS_6half_tEfNS_4arch4Sm90ELb0ELb1ELb0ELb1ELb1ELb1ELb1ELb0ELb0ELb1ELb0ELb0EEENS1_21CollectiveEpilogueFwdINS6_IJSA_NS7_ILi512EEESA_EEES9_SC_SE_Li256ELb1ELb1ELb0ELb0EEENS1_36VarlenDynamicPersistentTileSchedulerILi64ELi64ELi256ELi128ELb0ELb1ELb1ELb1ELb0ELb1EEEEEEEEEvNT_6ParamsE,@"STO_CUDA_ENTRY STV_DEFAULT"
_ZN7cutlass13device_kernelIN5flash11enable_sm90INS1_16FlashAttnFwdSm90INS1_25CollectiveMainloopFwdSm90ILi2EN4cute5tupleIJNS5_1CILi1EEES8_S8_EEENS6_IJNS7_ILi64EEESA_SA_EEELi512ENS_6half_tEfNS_4arch4Sm90ELb0ELb1ELb0ELb1ELb1ELb1ELb1ELb0ELb0ELb1ELb0ELb0EEENS1_21CollectiveEpilogueFwdINS6_IJSA_NS7_ILi512EEESA_EEES9_SC_SE_Li256ELb1ELb1ELb0ELb0EEENS1_36VarlenDynamicPersistentTileSchedulerILi64ELi64ELi256ELi128ELb0ELb1ELb1ELb1ELb0ELb1EEEEEEEEEvNT_6ParamsE:
[----:B------:R-:W0:Y:S02]  /*0000*/  LDC R1, c[0x0][0x28] ;  /* 0x00000a00ff017b82 */ /* 0x000e240000000800 */
[----:B0-----:R-:W-:Y:S01]  /*0010*/  VIADD R1, R1, 0xffffff90 ;  /* 0xffffff9001017836 */ /* 0x001fe20000000000 */
[----:B------:R-:W0:Y:S01]  /*0020*/  S2R R0, SR_TID.X ;  /* 0x0000000000007919 */ /* 0x000e220000002100 */
[----:B------:R-:W-:Y:S01]  /*0030*/  ELECT P0, URZ, PT ;  /* 0x00000000003f782f */ /* 0x000fe20003800000 */
[----:B------:R-:W-:Y:S01]  /*0040*/  BSSY B0, `(.L_x_3318) ;  /* 0x000000e000007945 */ /* 0x000fe20003800000 */
[--C-:B0-----:R-:W-:Y:S02]  /*0050*/  SHF.R.U32.HI R2, RZ, 0x5, R0.reuse ;  /* 0x00000005ff027819 */ /* 0x101fe40000011600 */
[----:B------:R-:W-:-:S03]  /*0060*/  SHF.R.U32.HI R4, RZ, 0x7, R0 ;  /* 0x00000007ff047819 */ /* 0x000fc60000011600 */
        /* <DEDUP_REMOVED lines=11> */
.L_x_3319:
[----:B------:R-:W-:Y:S05]  /*0120*/  BSYNC B0 ;  /* 0x0000000000007941 */ /* 0x000fea0003800000 */
.L_x_3318:
        /* <DEDUP_REMOVED lines=21> */
[----:B0-----:R0:W1:Y:S01]  /*0280*/  @UP1 SYNCS.EXCH.64 URZ, [UR8+0x38800], UR4 ;  /* 0x03880004083f15b2 */ /* 0x0010620008000100 */
[----:B------:R0:W2:Y:S04]  /*0290*/  @UP2 SYNCS.EXCH.64 URZ, [UR8+0x38810], UR4 ;  /* 0x03881004083f25b2 */ /* 0x0000a80008000100 */
[----:B------:R0:W3:Y:S01]  /*02a0*/  @UP3 SYNCS.EXCH.64 URZ, [UR8+0x38820], UR6 ;  /* 0x03882006083f35b2 */ /* 0x0000e20008000100 */
        /* <DEDUP_REMOVED lines=14> */
[----:B----4-:R-:W-:Y:S01]  /*0390*/  NOP ;  /* 0x0000000000007918 */ /* 0x010fe20000000000 */
.L_x_3320:
[----:B------:R-:W4:Y:S01]  /*03a0*/  SHFL.IDX PT, R3, R2, RZ, 0x1f ;  /* 0x00001fff02037589 */ /* 0x000f2200000e0000 */
[----:B------:R-:W-:Y:S01]  /*03b0*/  NOP ;  /* 0x0000000000007918 */ /* 0x000fe20000000000 */
[----:B----4-:R-:W-:-:S13]  /*03c0*/  ISETP.NE.AND P0, PT, R3, RZ, PT ;  /* 0x000000ff0300720c */ /* 0x010fda0003f05270 */
        /* <DEDUP_REMOVED lines=18> */
[----:B----4-:R-:W-:Y:S01]  /*04f0*/  NOP ;  /* 0x0000000000007918 */ /* 0x010fe20000000000 */
.L_x_3321:
[----:B------:R-:W4:Y:S01]  /*0500*/  SHFL.IDX PT, R3, R2, RZ, 0x1f ;  /* 0x00001fff02037589 */ /* 0x000f2200000e0000 */
[----:B------:R-:W-:Y:S01]  /*0510*/  NOP ;  /* 0x0000000000007918 */ /* 0x000fe20000000000 */
[----:B----4-:R-:W-:-:S13]  /*0520*/  ISETP.NE.AND P0, PT, R3, RZ, PT ;  /* 0x000000ff0300720c */ /* 0x010fda0003f05270 */
        /* <DEDUP_REMOVED lines=15> */
.L_x_3322:
        /* <DEDUP_REMOVED lines=22> */
.L_x_3323:
        /* <DEDUP_REMOVED lines=22> */
.L_x_3324:
[----:B------:R-:W-:Y:S01]  /*08e0*/  PLOP3.LUT P0, PT, PT, PT, UP0, 0x80, 0x0 ;  /* 0x000000000000781c */ /* 0x000fe20003f0f008 */
[----:B------:R-:W-:Y:S01]  /*08f0*/  UMOV UR36, 0x1 ;  /* 0x0000000100247882 */ /* 0x000fe20000000000 */
[----:B------:R-:W-:Y:S01]  /*0900*/  NOP ;  /* 0x0000000000007918 */ /* 0x000fe20000000000 */
[----:B------:R-:W-:Y:S01]  /*0910*/  USEL UR36, UR36, 0x2, !UP0 ;  /* 0x0000000224247887 */ /* 0x000fe2000c000000 */
[----:B------:R-:W-:Y:S01]  /*0920*/  BSSY B9, `(.L_x_3325) ;  /* 0x0002586000097945 */ /* 0x000fe20003800000 */
[----:B------:R-:W-:Y:S01]  /*0930*/  ULDC.64 UR50, c[0x0][0x208] ;  /* 0x0000820000327ab9 */ /* 0x000fe20000000a00 */
[----:B0123--:R-:W-:Y:S07]  /*0940*/  BAR.SYNC.DEFER_BLOCKING 0x0 ;  /* 0x0000000000007b1d */ /* 0x00ffee0000010000 */
[----:B------:R-:W-:Y:S05]  /*0950*/  @!P0 BRA `(.L_x_3326) ;  /* 0x000001cc00288947 */ /* 0x000fea0003800000 */
.L_x_3327:
[----:B------:R-:W-:-:S08]  /*0960*/  NOP ;  /* 0x0000000000007918 */ /* 0x000fd00000000000 */
[----:B------:R-:W0:Y:S02]  /*0970*/  USETMAXREG.TRY_ALLOC.CTAPOOL UP0, 0xe8 ;  /* 0x000000e8000079c8 */ /* 0x000e240008000600 */
[----:B0-----:R-:W-:-:S13]  /*0980*/  PLOP3.LUT P0, PT, PT, PT, UP0, 0x80, 0x0 ;  /* 0x000000000000781c */ /* 0x001fda0003f0f008 */
[----:B------:R-:W-:Y:S05]  /*0990*/  @!P0 BRA `(.L_x_3327) ;  /* 0xfffffffc00f08947 */ /* 0x000fea000383ffff */
[----:B------:R-:W-:Y:S01]  /*09a0*/  SHF.R.U32.HI R2, RZ, 0x7, R0 ;  /* 0x00000007ff027819 */ /* 0x000fe20000011600 */
[----:B------:R-:W0:Y:S01]  /*09b0*/  S2UR UR4, SR_CgaCtaId ;  /* 0x00000000000479c3 */ /* 0x000e220000008800 */
[----:B------:R-:W-:Y:S02]  /*09c0*/  MOV R3, 0x400 ;  /* 0x0000040000037802 */ /* 0x000fe40000000f00 */
[----:B------:R-:W-:-:S13]  /*09d0*/  ISETP.NE.AND P0, PT, R2, 0x1, PT ;  /* 0x000000010200780c */ /* 0x000fda0003f05270 */
        /* <DEDUP_REMOVED lines=16> */
[----:B------:R-:W-:Y:S02]  /*0ae0*/  IMAD.MOV.U32 R191, RZ, RZ, RZ ;  /* 0x000000ffffbf7224 */ /* 0x000fe400078e00ff */
[----:B------:R-:W-:Y:S01]  /*0af0*/  IMAD.MOV.U32 R23, RZ, RZ, RZ ;  /* 0x000000ffff177224 */ /* 0x000fe200078e00ff */
[CC--:B------:R-:W-:Y:S02]  /*0b00*/  LEA.HI R2, R0.reuse, R18.reuse, RZ, 0x4 ;  /* 0x0000001200027211 */ /* 0x0c0fe400078f20ff */
[----:B------:R-:W-:-:S02]  /*0b10*/  LEA.HI R6, R0, R18, RZ, 0x7 ;  /* 0x0000001200067211 */ /* 0x000fc400078f38ff */
[----:B------:R-:W-:Y:S02]  /*0b20*/  LOP3.LUT R3, R2, 0xfffffff0, RZ, 0xc0, !PT ;  /* 0xfffffff002037812 */ /* 0x000fe400078ec0ff */
[----:B------:R-:W-:Y:S02]  /*0b30*/  LOP3.LUT R5, R6, 0xffffff80, RZ, 0xc0, !PT ;  /* 0xffffff8006057812 */ /* 0x000fe400078ec0ff */
[----:B------:R-:W-:Y:S01]  /*0b40*/  LEA.HI R4, R0, R18, RZ, 0x5 ;  /* 0x0000001200047211 */ /* 0x000fe200078f28ff */
[C---:B------:R-:W-:Y:S01]  /*0b50*/  IMAD.IADD R3, R18.reuse, 0x1, -R3 ;  /* 0x0000000112037824 */ /* 0x040fe200078e0a03 */
[----:B------:R-:W-:Y:S01]  /*0b60*/  SHF.R.S32.HI R15, RZ, 0x7, R6 ;  /* 0x00000007ff0f7819 */ /* 0x000fe20000011406 */
[----:B------:R-:W-:Y:S01]  /*0b70*/  IMAD.IADD R7, R18, 0x1, -R5 ;  /* 0x0000000112077824 */ /* 0x000fe200078e0a05 */
[--C-:B------:R-:W-:Y:S02]  /*0b80*/  SHF.R.S32.HI R17, RZ, 0x5, R4.reuse ;  /* 0x00000005ff117819 */ /* 0x100fe40000011404 */
[--C-:B------:R-:W-:Y:S01]  /*0b90*/  SHF.R.S32.HI R10, RZ, 0x1f, R3.reuse ;  /* 0x0000001fff0a7819 */ /* 0x100fe20000011403 */
[----:B------:R-:W-:Y:S01]  /*0ba0*/  IMAD R13, R15, 0x100, R3 ;  /* 0x000001000f0d7824 */ /* 0x000fe200078e0203 */
[----:B------:R-:W-:-:S02]  /*0bb0*/  SHF.R.S32.HI R4, RZ, 0x1f, R4 ;  /* 0x0000001fff047819 */ /* 0x000fc40000011404 */
[----:B------:R-:W-:Y:S02]  /*0bc0*/  SHF.R.S32.HI R5, RZ, 0x4, R2 ;  /* 0x00000004ff057819 */ /* 0x000fe40000011402 */
[----:B------:R-:W-:Y:S02]  /*0bd0*/  LEA.HI R12, R10, R3, RZ, 0x3 ;  /* 0x000000030a0c7211 */ /* 0x000fe400078f18ff */
[----:B------:R-:W-:Y:S02]  /*0be0*/  LEA.HI R2, R2, R5, RZ, 0x1 ;  /* 0x0000000502027211 */ /* 0x000fe400078f08ff */
[----:B------:R-:W-:Y:S02]  /*0bf0*/  LEA.HI R4, R4, R17, RZ, 0x2 ;  /* 0x0000001104047211 */ /* 0x000fe400078f10ff */
[C---:B------:R-:W-:Y:S01]  /*0c00*/  LOP3.LUT R14, R12.reuse, 0xfffffff8, RZ, 0xc0, !PT ;  /* 0xfffffff80c0e7812 */ /* 0x040fe200078ec0ff */
[----:B------:R-:W-:Y:S01]  /*0c10*/  IMAD.SHL.U32 R12, R12, 0x40, RZ ;  /* 0x000000400c0c7824 */ /* 0x000fe200078e00ff */
[----:B------:R-:W-:-:S02]  /*0c20*/  LOP3.LUT R2, R2, 0x1ffffffe, RZ, 0xc0, !PT ;  /* 0x1ffffffe02027812 */ /* 0x000fc400078ec0ff */
[----:B------:R-:W-:Y:S01]  /*0c30*/  LOP3.LUT R4, R4, 0x3ffffc, RZ, 0xc0, !PT ;  /* 0x003ffffc04047812 */ /* 0x000fe200078ec0ff */
[----:B------:R-:W-:Y:S01]  /*0c40*/  IMAD.IADD R14, R3, 0x1, -R14 ;  /* 0x00000001030e7824 */ /* 0x000fe200078e0a0e */
[----:B------:R-:W-:Y:S01]  /*0c50*/  SHF.R.S32.HI R8, RZ, 0x1f, R7 ;  /* 0x0000001fff087819 */ /* 0x000fe20000011407 */
[----:B------:R-:W-:Y:S01]  /*0c60*/  IMAD.IADD R2, R5, 0x1, -R2 ;  /* 0x0000000105027824 */ /* 0x000fe200078e0a02 */
[----:B------:R-:W-:Y:S01]  /*0c70*/  LEA.HI R6, R6, R15, RZ, 0x1 ;  /* 0x0000000f06067211 */ /* 0x000fe200078f08ff */
[----:B------:R-:W-:Y:S01]  /*0c80*/  IMAD.IADD R4, R17, 0x1, -R4 ;  /* 0x0000000111047824 */ /* 0x000fe200078e0a04 */
[-C--:B------:R-:W-:Y:S01]  /*0c90*/  LEA.HI R9, R8, R7.reuse, RZ, 0x2 ;  /* 0x0000000708097211 */ /* 0x080fe200078f10ff */
[----:B------:R-:W-:Y:S01]  /*0ca0*/  IMAD.SHL.U32 R3, R14, 0x40, RZ ;  /* 0x000000400e037824 */ /* 0x000fe200078e00ff */
[----:B------:R-:W-:Y:S01]  /*0cb0*/  LEA.HI R8, R8, R7, RZ, 0x5 ;  /* 0x0000000708087211 */ /* 0x000fe200078f28ff */
[----:B------:R-:W-:Y:S01]  /*0cc0*/  IMAD R13, R4, 0x10, R13 ;  /* 0x00000010040d7824 */ /* 0x000fe200078e020d */
[----:B------:R-:W-:Y:S01]  /*0cd0*/  SHF.R.S32.HI R10, RZ, 0x2, R9 ;  /* 0x00000002ff0a7819 */ /* 0x000fe20000011409 */
[----:B------:R-:W-:Y:S01]  /*0ce0*/  IMAD.SHL.U32 R2, R2, 0x8, RZ ;  /* 0x0000000802027824 */ /* 0x000fe200078e00ff */
[----:B------:R-:W-:-:S02]  /*0cf0*/  LOP3.LUT R3, R3, 0x1c0, RZ, 0xc0, !PT ;  /* 0x000001c003037812 */ /* 0x000fc400078ec0ff */
[----:B------:R-:W-:Y:S01]  /*0d00*/  SHF.R.S32.HI R11, RZ, 0x1f, R9 ;  /* 0x0000001fff0b7819 */ /* 0x000fe20000011409 */
[--C-:B------:R-:W-:Y:S01]  /*0d10*/  IMAD.U32 R4, R13, 0x40, R2.reuse ;  /* 0x000000400d047824 */ /* 0x100fe200078e0002 */
[----:B------:R-:W-:Y:S02]  /*0d20*/  LOP3.LUT R2, R3, 0x8, R2, 0xf8, !PT ;  /* 0x0000000803027812 */ /* 0x000fe400078ef802 */
[----:B------:R-:W-:Y:S02]  /*0d30*/  SHF.R.U32.HI R3, RZ, 0x3, R3 ;  /* 0x00000003ff037819 */ /* 0x000fe40000011603 */
[----:B------:R-:W-:Y:S01]  /*0d40*/  LEA.HI R11, R11, R10, RZ, 0x3 ;  /* 0x0000000a0b0b7211 */ /* 0x000fe200078f18ff */
[----:B------:R0:W-:Y:S01]  /*0d50*/  STL [R1+0x68], R4 ;  /* 0x0000680401007387 */ /* 0x0001e20000100800 */
[----:B------:R-:W-:Y:S02]  /*0d60*/  LOP3.LUT R3, R2, R3, RZ, 0x3c, !PT ;  /* 0x0000000302037212 */ /* 0x000fe400078e3cff */
[----:B------:R-:W-:Y:S01]  /*0d70*/  LEA.HI R2, R0, R18, RZ, 0x3 ;  /* 0x0000001200027211 */ /* 0x000fe200078f18ff */
[----:B------:R-:W-:Y:S01]  /*0d80*/  STL [R1+0x58], RZ ;  /* 0x000058ff01007387 */ /* 0x000fe20000100800 */
[----:B------:R-:W-:-:S02]  /*0d90*/  LOP3.LUT R11, R11, 0xfffffff8, RZ, 0xc0, !PT ;  /* 0xfffffff80b0b7812 */ /* 0x000fc400078ec0ff */
[----:B------:R-:W-:Y:S02]  /*0da0*/  LEA.HI R0, R0, R18, RZ, 0x2 ;  /* 0x0000001200007211 */ /* 0x000fe400078f10ff */
[----:B------:R-:W-:Y:S01]  /*0db0*/  SHF.R.S32.HI R5, RZ, 0x3, R2 ;  /* 0x00000003ff057819 */ /* 0x000fe20000011402 */
[----:B------:R-:W-:Y:S01]  /*0dc0*/  IMAD.IADD R11, R10, 0x1, -R11 ;  /* 0x000000010a0b7824 */ /* 0x000fe200078e0a0b */
[----:B------:R-:W-:Y:S02]  /*0dd0*/  LOP3.LUT R2, R2, 0xfffffff8, RZ, 0xc0, !PT ;  /* 0xfffffff802027812 */ /* 0x000fe400078ec0ff */
[----:B------:R-:W-:Y:S02]  /*0de0*/  SHF.R.S32.HI R8, RZ, 0x5, R8 ;  /* 0x00000005ff087819 */ /* 0x000fe40000011408 */
[----:B------:R-:W-:Y:S01]  /*0df0*/  SHF.R.S32.HI R190, RZ, 0x2, R0 ;  /* 0x00000002ffbe7819 */ /* 0x000fe20000011400 */
[----:B------:R-:W-:Y:S01]  /*0e00*/  IMAD.IADD R10, R18, 0x1, -R2 ;  /* 0x00000001120a7824 */ /* 0x000fe200078e0a02 */
[----:B------:R-:W-:Y:S01]  /*0e10*/  SHF.R.S32.HI R5, RZ, 0x1f, R0 ;  /* 0x0000001fff057819 */ /* 0x000fe20000011400 */
[----:B------:R-:W-:Y:S01]  /*0e20*/  IMAD R197, R8, 0x10, R11 ;  /* 0x0000001008c57824 */ /* 0x000fe200078e020b */
[----:B------:R-:W-:Y:S01]  /*0e30*/  LOP3.LUT R0, R0, 0xfffffffc, RZ, 0xc0, !PT ;  /* 0xfffffffc00007812 */ /* 0x000fe200078ec0ff */
[----:B------:R-:W-:Y:S01]  /*0e40*/  IMAD.SHL.U32 R217, R10, 0x8, RZ ;  /* 0x000000080ad97824 */ /* 0x000fe200078e00ff */
[----:B0-----:R-:W-:Y:S01]  /*0e50*/  LOP3.LUT R4, R9, 0x7ffffffc, RZ, 0xc0, !PT ;  /* 0x7ffffffc09047812 */ /* 0x001fe200078ec0ff */
[----:B------:R-:W-:Y:S01]  /*0e60*/  VIADD R9, R190, 0x20 ;  /* 0x00000020be097836 */ /* 0x000fe20000000000 */
[----:B------:R-:W-:Y:S01]  /*0e70*/  LEA.HI R5, R5, R190, RZ, 0x3 ;  /* 0x000000be05057211 */ /* 0x000fe200078f18ff */
[----:B------:R-:W-:Y:S01]  /*0e80*/  IMAD.IADD R8, R18, 0x1, -R0 ;  /* 0x0000000112087824 */ /* 0x000fe200078e0a00 */
[----:B------:R-:W-:Y:S01]  /*0e90*/  LOP3.LUT R6, R6, 0xfffffe, RZ, 0xc0, !PT ;  /* 0x00fffffe06067812 */ /* 0x000fe200078ec0ff */
[----:B------:R-:W-:Y:S01]  /*0ea0*/  IMAD.IADD R4, R7, 0x1, -R4 ;  /* 0x0000000107047824 */ /* 0x000fe200078e0a04 */
[----:B------:R-:W-:Y:S01]  /*0eb0*/  LOP3.LUT R5, R5, 0xfffffff8, RZ, 0xc0, !PT ;  /* 0xfffffff805057812 */ /* 0x000fe200078ec0ff */
[----:B------:R-:W-:Y:S01]  /*0ec0*/  IMAD.SHL.U32 R2, R9, 0x40, RZ ;  /* 0x0000004009027824 */ /* 0x000fe200078e00ff */
[----:B------:R-:W-:Y:S01]  /*0ed0*/  SHF.R.S32.HI R7, RZ, 0x1f, R9 ;  /* 0x0000001fff077819 */ /* 0x000fe20000011409 */
[C---:B------:R-:W-:Y:S01]  /*0ee0*/  IMAD.SHL.U32 R18, R8.reuse, 0x8, RZ ;  /* 0x0000000808127824 */ /* 0x040fe200078e00ff */
[C---:B------:R-:W-:Y:S01]  /*0ef0*/  LEA.HI R0, R8.reuse, R8, RZ, 0x1 ;  /* 0x0000000808007211 */ /* 0x040fe200078f08ff */
[----:B------:R-:W-:Y:S01]  /*0f00*/  VIADD R39, R217, 0x40 ;  /* 0x00000040d9277836 */ /* 0x000fe20000000000 */
[----:B------:R-:W-:Y:S01]  /*0f10*/  LEA.HI R7, R7, R9, RZ, 0x3 ;  /* 0x0000000907077211 */ /* 0x000fe200078f18ff */
[----:B------:R-:W-:Y:S01]  /*0f20*/  IMAD.SHL.U32 R192, R8, 0x4, RZ ;  /* 0x0000000408c07824 */ /* 0x000fe200078e00ff */
[----:B------:R-:W-:Y:S01]  /*0f30*/  LOP3.LUT R0, R0, 0x1ffffffe, RZ, 0xc0, !PT ;  /* 0x1ffffffe00007812 */ /* 0x000fe200078ec0ff */
[----:B------:R-:W-:Y:S01]  /*0f40*/  IMAD.IADD R209, R190, 0x1, -R5 ;  /* 0x00000001bed17824 */ /* 0x000fe200078e0a05 */
[----:B------:R-:W-:Y:S01]  /*0f50*/  LOP3.LUT R5, R2, 0x1c0, RZ, 0xc0, !PT ;  /* 0x000001c002057812 */ /* 0x000fe200078ec0ff */
[----:B------:R-:W-:Y:S01]  /*0f60*/  VIADD R38, R217, 0x80 ;  /* 0x00000080d9267836 */ /* 0x000fe20000000000 */
[----:B------:R-:W-:Y:S01]  /*0f70*/  SHF.R.S32.HI R40, RZ, 0x1f, R39 ;  /* 0x0000001fff287819 */ /* 0x000fe20000011427 */
[C---:B------:R-:W-:Y:S01]  /*0f80*/  VIADD R32, R18.reuse, 0x40 ;  /* 0x0000004012207836 */ /* 0x040fe20000000000 */
[----:B------:R-:W-:Y:S01]  /*0f90*/  LOP3.LUT R2, R5, 0x38, R18, 0xf8, !PT ;  /* 0x0000003805027812 */ /* 0x000fe200078ef812 */
[C---:B------:R-:W-:Y:S01]  /*0fa0*/  VIADD R37, R217.reuse, 0xc0 ;  /* 0x000000c0d9257836 */ /* 0x040fe20000000000 */
[----:B------:R-:W-:Y:S01]  /*0fb0*/  SHF.R.U32.HI R28, RZ, 0x3, R5 ;  /* 0x00000003ff1c7819 */ /* 0x000fe20000011605 */
[----:B------:R-:W-:Y:S01]  /*0fc0*/  VIADD R36, R217, 0x100 ;  /* 0x00000100d9247836 */ /* 0x000fe20000000000 */
[----:B------:R-:W-:Y:S01]  /*0fd0*/  SHF.R.S32.HI R39, RZ, 0x1f, R38 ;  /* 0x0000001fff277819 */ /* 0x000fe20000011426 */
[----:B------:R-:W-:Y:S01]  /*0fe0*/  IMAD.IADD R6, R15, 0x1, -R6 ;  /* 0x000000010f067824 */ /* 0x000fe200078e0a06 */
[----:B------:R-:W-:Y:S01]  /*0ff0*/  SHF.R.S32.HI R5, RZ, 0x1f, R32 ;  /* 0x0000001fff057819 */ /* 0x000fe20000011420 */
[C---:B------:R-:W-:Y:S01]  /*1000*/  VIADD R31, R18.reuse, 0x60 ;  /* 0x00000060121f7836 */ /* 0x040fe20000000000 */
[----:B------:R-:W-:Y:S01]  /*1010*/  SHF.R.S32.HI R38, RZ, 0x1f, R37 ;  /* 0x0000001fff267819 */ /* 0x000fe20000011425 */
[----:B------:R-:W-:Y:S01]  /*1020*/  VIADD R35, R217, 0x140 ;  /* 0x00000140d9237836 */ /* 0x000fe20000000000 */
[----:B------:R-:W-:Y:S01]  /*1030*/  SHF.R.S32.HI R37, RZ, 0x1f, R36 ;  /* 0x0000001fff257819 */ /* 0x000fe20000011424 */
[----:B------:R-:W-:Y:S01]  /*1040*/  VIADD R229, R18, 0x80 ;  /* 0x0000008012e57836 */ /* 0x000fe20000000000 */
[----:B------:R0:W-:Y:S01]  /*1050*/  STL [R1+0x4], R32 ;  /* 0x0000042001007387 */ /* 0x0001e20000100800 */
[----:B------:R-:W-:Y:S01]  /*1060*/  VIADD R216, R192, 0x10 ;  /* 0x00000010c0d87836 */ /* 0x000fe20000000000 */
[----:B------:R-:W-:Y:S01]  /*1070*/  SHF.R.S32.HI R36, RZ, 0x1f, R35 ;  /* 0x0000001fff247819 */ /* 0x000fe20000011423 */
[----:B------:R-:W-:Y:S01]  /*1080*/  IMAD.SHL.U32 R7, R7, 0x40, RZ ;  /* 0x0000004007077824 */ /* 0x000fe200078e00ff */
[----:B------:R-:W-:Y:S01]  /*1090*/  LOP3.LUT R12, R12, 0x7ffffe00, RZ, 0xc0, !PT ;  /* 0x7ffffe000c0c7812 */ /* 0x000fe200078ec0ff */
[----:B------:R-:W-:Y:S01]  /*10a0*/  VIADD R30, R18, 0x1c0 ;  /* 0x000001c0121e7836 */ /* 0x000fe20000000000 */
[----:B------:R-:W-:Y:S01]  /*10b0*/  SHF.R.S32.HI R35, RZ, 0x1f, R216 ;  /* 0x0000001fff237819 */ /* 0x000fe200000114d8 */
[----:B------:R-:W-:Y:S01]  /*10c0*/  IMAD.SHL.U32 R210, R6, 0x100, RZ ;  /* 0x0000010006d27824 */ /* 0x000fe200078e00ff */
[----:B------:R-:W-:Y:S01]  /*10d0*/  SHF.R.S32.HI R6, RZ, 0x1f, R31 ;  /* 0x0000001fff067819 */ /* 0x000fe2000001141f */
[----:B------:R-:W-:Y:S01]  /*10e0*/  VIADD R29, R18, 0x1e0 ;  /* 0x000001e0121d7836 */ /* 0x000fe20000000000 */
[----:B0-----:R-:W-:Y:S01]  /*10f0*/  SHF.L.U64.HI R32, R32, 0x1, R5 ;  /* 0x0000000120207819 */ /* 0x001fe20000010205 */
[----:B------:R-:W-:Y:S01]  /*1100*/  IMAD.IADD R0, R8, 0x1, -R0 ;  /* 0x0000000108007824 */ /* 0x000fe200078e0a00 */
[----:B------:R-:W-:Y:S01]  /*1110*/  SHF.R.S32.HI R8, RZ, 0x1f, R229 ;  /* 0x0000001fff087819 */ /* 0x000fe200000114e5 */
[C---:B------:R-:W-:Y:S01]  /*1120*/  VIADD R228, R18.reuse, 0xa0 ;  /* 0x000000a012e47836 */ /* 0x040fe20000000000 */
[----:B------:R-:W-:Y:S01]  /*1130*/  STL [R1], R31 ;  /* 0x0000001f01007387 */ /* 0x000fe20000100800 */
[C---:B------:R-:W-:Y:S01]  /*1140*/  VIADD R225, R18.reuse, 0xc0 ;  /* 0x000000c012e17836 */ /* 0x040fe20000000000 */
[----:B------:R-:W-:Y:S01]  /*1150*/  LOP3.LUT R7, R7, 0xfffffe00, RZ, 0xc0, !PT ;  /* 0xfffffe0007077812 */ /* 0x000fe200078ec0ff */
[C---:B------:R-:W-:Y:S01]  /*1160*/  VIADD R224, R18.reuse, 0xe0 ;  /* 0x000000e012e07836 */ /* 0x040fe20000000000 */
[----:B------:R-:W-:Y:S01]  /*1170*/  STL [R1+0x10], R30 ;  /* 0x0000101e01007387 */ /* 0x000fe20000100800 */
[----:B------:R-:W-:Y:S01]  /*1180*/  SHF.L.U64.HI R6, R31, 0x1, R6 ;  /* 0x000000011f067819 */ /* 0x000fe20000010206 */
[----:B------:R-:W-:Y:S01]  /*1190*/  IMAD R12, R17, 0x400, R12 ;  /* 0x00000400110c7824 */ /* 0x000fe200078e020c */
[----:B------:R-:W-:Y:S01]  /*11a0*/  SHF.L.U64.HI R5, R229, 0x1, R8 ;  /* 0x00000001e5057819 */ /* 0x000fe20000010208 */
[----:B------:R-:W-:Y:S01]  /*11b0*/  STL [R1+0xc], R29 ;  /* 0x00000c1d01007387 */ /* 0x000fe20000100800 */
[----:B------:R-:W-:Y:S01]  /*11c0*/  SHF.R.S32.HI R9, RZ, 0x1f, R228 ;  /* 0x0000001fff097819 */ /* 0x000fe200000114e4 */
[C---:B------:R-:W-:Y:S01]  /*11d0*/  VIADD R223, R18.reuse, 0x100 ;  /* 0x0000010012df7836 */ /* 0x040fe20000000000 */
[----:B------:R-:W-:Y:S01]  /*11e0*/  SHF.R.S32.HI R10, RZ, 0x1f, R225 ;  /* 0x0000001fff0a7819 */ /* 0x000fe200000114e1 */
[----:B------:R-:W-:Y:S01]  /*11f0*/  STL [R1+0x5c], R35 ;  /* 0x00005c2301007387 */ /* 0x000fe20000100800 */
[----:B------:R-:W-:Y:S01]  /*1200*/  VIADD R222, R18, 0x120 ;  /* 0x0000012012de7836 */ /* 0x000fe20000000000 */
[----:B------:R-:W-:Y:S01]  /*1210*/  SHF.R.S32.HI R11, RZ, 0x1f, R224 ;  /* 0x0000001fff0b7819 */ /* 0x000fe200000114e0 */
[----:B------:R-:W-:Y:S01]  /*1220*/  IMAD.IADD R3, R12, 0x1, R3 ;  /* 0x000000010c037824 */ /* 0x000fe200078e0203 */
[----:B------:R-:W-:Y:S01]  /*1230*/  STL [R1+0x18], R32 ;  /* 0x0000182001007387 */ /* 0x000fe20000100800 */
[C---:B------:R-:W-:Y:S01]  /*1240*/  VIADD R221, R18.reuse, 0x140 ;  /* 0x0000014012dd7836 */ /* 0x040fe20000000000 */
[----:B------:R-:W-:Y:S01]  /*1250*/  SHF.R.S32.HI R12, RZ, 0x1f, R223 ;  /* 0x0000001fff0c7819 */ /* 0x000fe200000114df */
[C---:B------:R-:W-:Y:S01]  /*1260*/  VIADD R220, R18.reuse, 0x160 ;  /* 0x0000016012dc7836 */ /* 0x040fe20000000000 */
[----:B------:R-:W-:Y:S01]  /*1270*/  STL [R1+0x64], R7 ;  /* 0x0000640701007387 */ /* 0x000fe20000100800 */
[----:B------:R-:W-:Y:S01]  /*1280*/  SHF.R.S32.HI R13, RZ, 0x1f, R222 ;  /* 0x0000001fff0d7819 */ /* 0x000fe200000114de */
[----:B------:R-:W-:Y:S01]  /*1290*/  VIADD R219, R18, 0x180 ;  /* 0x0000018012db7836 */ /* 0x000fe20000000000 */
[----:B------:R-:W-:Y:S01]  /*12a0*/  SHF.L.U64.HI R8, R224, 0x1, R11 ;  /* 0x00000001e0087819 */ /* 0x000fe2000001020b */
[----:B------:R0:W-:Y:S01]  /*12b0*/  STL [R1+0x1c], R6 ;  /* 0x00001c0601007387 */ /* 0x0001e20000100800 */
[----:B------:R-:W-:Y:S01]  /*12c0*/  R2P PR, R14, 0x6 ;  /* 0x000000060e007804 */ /* 0x000fe20000000000 */
[----:B------:R-:W-:Y:S01]  /*12d0*/  VIADD R218, R18, 0x1a0 ;  /* 0x000001a012da7836 */ /* 0x000fe20000000000 */
[----:B------:R-:W-:Y:S01]  /*12e0*/  SHF.R.S32.HI R14, RZ, 0x1f, R221 ;  /* 0x0000001fff0e7819 */ /* 0x000fe200000114dd */
[----:B------:R1:W-:Y:S01]  /*12f0*/  STL [R1+0x20], R5 ;  /* 0x0000200501007387 */ /* 0x0003e20000100800 */
[----:B------:R-:W-:Y:S01]  /*1300*/  SHF.R.S32.HI R15, RZ, 0x1f, R220 ;  /* 0x0000001fff0f7819 */ /* 0x000fe200000114dc */
[----:B------:R-:W-:Y:S01]  /*1310*/  IMAD R211, R3, 0x2, R16 ;  /* 0x0000000203d37824 */ /* 0x000fe200078e0210 */
[----:B------:R-:W-:Y:S01]  /*1320*/  SHF.R.S32.HI R20, RZ, 0x1f, R219 ;  /* 0x0000001fff147819 */ /* 0x000fe200000114db */
[----:B------:R-:W-:Y:S01]  /*1330*/  IMAD R0, R0, 0x8, R197 ;  /* 0x0000000800007824 */ /* 0x000fe200078e02c5 */
[----:B------:R-:W-:Y:S01]  /*1340*/  SHF.R.S32.HI R21, RZ, 0x1f, R218 ;  /* 0x0000001fff157819 */ /* 0x000fe200000114da */
[----:B------:R-:W-:Y:S01]  /*1350*/  VIADD R214, R211, 0x36400 ;  /* 0x00036400d3d67836 */ /* 0x000fe20000000000 */
[----:B0-----:R-:W-:Y:S01]  /*1360*/  SHF.L.U64.HI R6, R228, 0x1, R9 ;  /* 0x00000001e4067819 */ /* 0x001fe20000010209 */
[----:B------:R-:W-:Y:S01]  /*1370*/  VIADD R187, R18, 0x20 ;  /* 0x0000002012bb7836 */ /* 0x000fe20000000000 */
[----:B------:R-:W-:Y:S01]  /*1380*/  SHF.R.S32.HI R22, RZ, 0x1f, R30 ;  /* 0x0000001fff167819 */ /* 0x000fe2000001141e */
[----:B------:R-:W-:Y:S01]  /*1390*/  VIADD R34, R217, 0x180 ;  /* 0x00000180d9227836 */ /* 0x000fe20000000000 */
[----:B-1----:R-:W-:Y:S01]  /*13a0*/  SHF.L.U64.HI R5, R225, 0x1, R10 ;  /* 0x00000001e1057819 */ /* 0x002fe2000001020a */
[----:B------:R0:W-:Y:S01]  /*13b0*/  STL [R1+0x24], R6 ;  /* 0x0000240601007387 */ /* 0x0001e20000100800 */
[----:B------:R-:W-:Y:S01]  /*13c0*/  SHF.R.S32.HI R24, RZ, 0x1f, R29 ;  /* 0x0000001fff187819 */ /* 0x000fe2000001141d */
[----:B------:R-:W-:Y:S01]  /*13d0*/  VIADD R33, R217, 0x1c0 ;  /* 0x000001c0d9217836 */ /* 0x000fe20000000000 */
[----:B------:R-:W-:Y:S01]  /*13e0*/  SEL R213, R213, 0xffffffc0, !P2 ;  /* 0xffffffc0d5d57807 */ /* 0x000fe20005000000 */
[----:B------:R1:W-:Y:S01]  /*13f0*/  STL [R1+0x28], R5 ;  /* 0x0000280501007387 */ /* 0x0003e20000100800 */
[----:B------:R-:W-:Y:S01]  /*1400*/  SHF.L.U64.HI R3, R29, 0x1, R24 ;  /* 0x000000011d037819 */ /* 0x000fe20000010218 */
[----:B------:R-:W-:Y:S01]  /*1410*/  VIADD R212, R211, 0x36420 ;  /* 0x00036420d3d47836 */ /* 0x000fe20000000000 */
[----:B------:R-:W-:Y:S01]  /*1420*/  SHF.R.S32.HI R19, RZ, 0x1f, R18 ;  /* 0x0000001fff137819 */ /* 0x000fe20000011412 */
[----:B------:R2:W-:Y:S01]  /*1430*/  STL [R1+0x2c], R8 ;  /* 0x00002c0801007387 */ /* 0x0005e20000100800 */
[C---:B------:R-:W-:Y:S01]  /*1440*/  @P1 VIADD R212, R214.reuse, 0xffffffe0 ;  /* 0xffffffe0d6d41836 */ /* 0x040fe20000000000 */
[----:B0-----:R-:W-:Y:S01]  /*1450*/  SHF.L.U64.HI R6, R223, 0x1, R12 ;  /* 0x00000001df067819 */ /* 0x001fe2000001020c */
[----:B------:R-:W-:Y:S01]  /*1460*/  IMAD.IADD R214, R214, 0x1, R213 ;  /* 0x00000001d6d67824 */ /* 0x000fe200078e02d5 */
[----:B------:R-:W-:Y:S01]  /*1470*/  SHF.R.S32.HI R215, RZ, 0x1f, R187 ;  /* 0x0000001fffd77819 */ /* 0x000fe200000114bb */
[----:B------:R-:W-:Y:S01]  /*1480*/  IMAD.MOV.U32 R17, RZ, RZ, RZ ;  /* 0x000000ffff117224 */ /* 0x000fe200078e00ff */
[----:B-1----:R-:W-:Y:S01]  /*1490*/  SHF.L.U64.HI R5, R222, 0x1, R13 ;  /* 0x00000001de057819 */ /* 0x002fe2000001020d */
[----:B------:R0:W-:Y:S01]  /*14a0*/  STL [R1+0x30], R6 ;  /* 0x0000300601007387 */ /* 0x0001e20000100800 */
[----:B------:R-:W-:Y:S01]  /*14b0*/  SHF.R.S32.HI R34, RZ, 0x1f, R34 ;  /* 0x0000001fff227819 */ /* 0x000fe20000011422 */
[----:B------:R-:W-:Y:S01]  /*14c0*/  IMAD.SHL.U32 R184, R4, 0x2, RZ ;  /* 0x0000000204b87824 */ /* 0x000fe200078e00ff */
[----:B--2---:R-:W-:Y:S01]  /*14d0*/  SHF.L.U64.HI R8, R221, 0x1, R14 ;  /* 0x00000001dd087819 */ /* 0x004fe2000001020e */
[----:B------:R1:W-:Y:S01]  /*14e0*/  STL [R1+0x34], R5 ;  /* 0x0000340501007387 */ /* 0x0003e20000100800 */
[----:B------:R-:W-:Y:S01]  /*14f0*/  SHF.R.S32.HI R33, RZ, 0x1f, R33 ;  /* 0x0000001fff217819 */ /* 0x000fe20000011421 */
[----:B------:R-:W-:-:S02]  /*1500*/  IMAD.IADD R213, R213, 0x1, R212 ;  /* 0x00000001d5d57824 */ /* 0x000fc400078e02d4 */
[----:B------:R-:W-:Y:S01]  /*1510*/  STL [R1+0x38], R8 ;  /* 0x0000380801007387 */ /* 0x000fe20000100800 */
[----:B0-----:R-:W-:Y:S02]  /*1520*/  SHF.L.U64.HI R6, R220, 0x1, R15 ;  /* 0x00000001dc067819 */ /* 0x001fe4000001020f */
[----:B-1----:R-:W-:-:S03]  /*1530*/  SHF.L.U64.HI R5, R219, 0x1, R20 ;  /* 0x00000001db057819 */ /* 0x002fc60000010214 */
[----:B------:R0:W-:Y:S04]  /*1540*/  STL [R1+0x3c], R6 ;  /* 0x00003c0601007387 */ /* 0x0001e80000100800 */
[----:B------:R1:W-:Y:S01]  /*1550*/  STL [R1+0x40], R5 ;  /* 0x0000400501007387 */ /* 0x0003e20000100800 */
[----:B0-----:R-:W-:Y:S02]  /*1560*/  SHF.L.U64.HI R6, R218, 0x1, R21 ;  /* 0x00000001da067819 */ /* 0x001fe40000010215 */
[----:B-1----:R-:W-:-:S03]  /*1570*/  SHF.L.U64.HI R5, R30, 0x1, R22 ;  /* 0x000000011e057819 */ /* 0x002fc60000010216 */
[----:B------:R-:W-:Y:S04]  /*1580*/  STL [R1+0x44], R6 ;  /* 0x0000440601007387 */ /* 0x000fe80000100800 */
[----:B------:R-:W-:Y:S04]  /*1590*/  STL [R1+0x48], R5 ;  /* 0x0000480501007387 */ /* 0x000fe80000100800 */
[----:B------:R0:W-:Y:S02]  /*15a0*/  STL [R1+0x4c], R3 ;  /* 0x00004c0301007387 */ /* 0x0001e40000100800 */
[----:B0-----:R-:W-:-:S05]  /*15b0*/  LOP3.LUT R3, R7, R2, R28, 0xf6, !PT ;  /* 0x0000000207037212 */ /* 0x001fca00078ef61c */
[----:B------:R-:W-:-:S05]  /*15c0*/  IMAD R2, R3, 0x2, R16 ;  /* 0x0000000203027824 */ /* 0x000fca00078e0210 */
[----:B------:R0:W-:Y:S04]  /*15d0*/  STL [R1+0x60], R2 ;  /* 0x0000600201007387 */ /* 0x0001e80000100800 */
[----:B------:R0:W-:Y:S02]  /*15e0*/  STL [R1+0x8], R0 ;  /* 0x0000080001007387 */ /* 0x0001e40000100800 */
.L_x_3539:
[----:B------:R-:W-:Y:S01]  /*15f0*/  ULDC.64 UR4, c[0x0][0xb20] ;  /* 0x0002c80000047ab9 */ /* 0x000fe20000000a00 */
[----:B-1234-:R-:W1:Y:S01]  /*1600*/  LDC.64 R4, c[0x0][0xb00] ;  /* 0x0002c000ff047b82 */ /* 0x01ee620000000a00 */
        /* <DEDUP_REMOVED lines=16> */
[----:B------:R2:W-:Y:S01]  /*1710*/  STL [R1+0x50], R26 ;  /* 0x0000501a01007387 */ /* 0x0005e20000100800 */
        /* <DEDUP_REMOVED lines=26> */
.L_x_3329:
[----:B------:R-:W-:Y:S02]  /*18c0*/  IMAD.U32 R36, RZ, RZ, UR5 ;  /* 0x00000005ff247e24 */ /* 0x000fe4000f8e00ff */
[----:B------:R-:W-:Y:S01]  /*18d0*/  IMAD.U32 R29, RZ, RZ, UR4 ;  /* 0x00000004ff1d7e24 */ /* 0x000fe2000f8e00ff */
[----:B------:R-:W-:Y:S06]  /*18e0*/  @!P2 BRA `(.L_x_3330) ;  /* 0x000000000010a947 */ /* 0x000fec0003800000 */
[----:B------:R-:W0:Y:S02]  /*18f0*/  LDC.64 R2, c[0x0][0xb18] ;  /* 0x0002c600ff027b82 */ /* 0x000e240000000a00 */
[----:B0-----:R-:W-:-:S05]  /*1900*/  IMAD.WIDE R2, R27, 0x4, R2 ;  /* 0x000000041b027825 */ /* 0x001fca00078e0202 */
[----:B------:R0:W5:Y:S01]  /*1910*/  LDG.E R29, desc[UR50][R2.64] ;  /* 0x00000032021d7981 */ /* 0x000162000c1e1900 */
[----:B------:R-:W-:Y:S05]  /*1920*/  BRA `(.L_x_3331) ;  /* 0x0000000000107947 */ /* 0x000fea0003800000 */
.L_x_3330:
[----:B------:R-:W-:Y:S05]  /*1930*/  @!P3 BRA `(.L_x_3331) ;  /* 0x00000000000cb947 */ /* 0x000fea0003800000 */
[----:B------:R-:W2:Y:S04]  /*1940*/  LDG.E R2, desc[UR50][R8.64] ;  /* 0x0000003208027981 */ /* 0x000ea8000c1e1900 */
[----:B------:R-:W2:Y:S02]  /*1950*/  LDG.E R29, desc[UR50][R8.64+0x4] ;  /* 0x00000432081d7981 */ /* 0x000ea4000c1e1900 */
[----:B--2---:R-:W-:-:S07]  /*1960*/  IMAD.IADD R29, R29, 0x1, -R2 ;  /* 0x000000011d1d7824 */ /* 0x004fce00078e0a02 */
.L_x_3331:
        /* <DEDUP_REMOVED lines=11> */
[----:B------:R-:W3:Y:S01]  /*1a20*/  @P0 LDG.E R9, desc[UR50][R4.64+0x4] ;  /* 0x0000043204090981 */ /* 0x000ee2000c1e1900 */
[----:B-----5:R-:W-:Y:S02]  /*1a30*/  IMAD.MOV.U32 R24, RZ, RZ, R29 ;  /* 0x000000ffff187224 */ /* 0x020fe400078e001d */
[----:B--2---:R-:W-:-:S05]  /*1a40*/  @P1 IMAD.WIDE R6, R27, 0x4, R6 ;  /* 0x000000041b061825 */ /* 0x004fca00078e0206 */
[----:B------:R1:W5:Y:S01]  /*1a50*/  @P1 LDG.E R24, desc[UR50][R6.64] ;  /* 0x0000003206181981 */ /* 0x000362000c1e1900 */
[----:B0-----:R-:W-:Y:S01]  /*1a60*/  ISETP.NE.AND P1, PT, R2, 0x1, PT ;  /* 0x000000010200780c */ /* 0x001fe20003f25270 */
[----:B------:R-:W-:Y:S01]  /*1a70*/  IMAD.SHL.U32 R208, R25, 0x40, RZ ;  /* 0x0000004019d07824 */ /* 0x000fe200078e00ff */
[----:B------:R-:W0:Y:S11]  /*1a80*/  LDC.64 R2, c[0x0][0xad8] ;  /* 0x0002b600ff027b82 */ /* 0x000e360000000a00 */
[----:B------:R-:W2:Y:S08]  /*1a90*/  @P1 LDC R11, c[0x0][0x44c] ;  /* 0x00011300ff0b1b82 */ /* 0x000eb00000000800 */
[----:B------:R-:W4:Y:S01]  /*1aa0*/  @P1 LDC R13, c[0x0][0x450] ;  /* 0x00011400ff0d1b82 */ /* 0x000f220000000800 */
[----:B0-----:R-:W-:Y:S01]  /*1ab0*/  ISETP.GE.AND P2, PT, R3, 0x1, PT ;  /* 0x000000010300780c */ /* 0x001fe20003f46270 */
[----:B---3--:R-:W-:-:S02]  /*1ac0*/  @P0 IMAD.IADD R36, R9, 0x1, -R8 ;  /* 0x0000000109240824 */ /* 0x008fc400078e0a08 */
[----:B------:R-:W-:Y:S02]  /*1ad0*/  IMAD.IADD R8, R29, 0x1, -R0 ;  /* 0x000000011d087824 */ /* 0x000fe400078e0a00 */
[----:B------:R-:W-:Y:S02]  /*1ae0*/  VIADD R0, R208, 0x3f ;  /* 0x0000003fd0007836 */ /* 0x000fe40000000000 */
[----:B------:R-:W-:Y:S02]  /*1af0*/  IMAD.IADD R186, R8, 0x1, R36 ;  /* 0x0000000108ba7824 */ /* 0x000fe400078e0224 */
[----:B--2---:R-:W-:-:S03]  /*1b00*/  @P1 IMAD.HI.U32 R4, R0, R11, RZ ;  /* 0x0000000b00041227 */ /* 0x004fc600078e00ff */
[C---:B------:R-:W-:Y:S01]  /*1b10*/  IADD3 R38, R186.reuse, 0x1, -R185 ;  /* 0x00000001ba267810 */ /* 0x040fe20007ffe8b9 */
[----:B-1----:R-:W-:Y:S01]  /*1b20*/  IMAD.MOV.U32 R7, RZ, RZ, R0 ;  /* 0x000000ffff077224 */ /* 0x002fe200078e0000 */
[----:B----4-:R-:W-:Y:S01]  /*1b30*/  @P1 SHF.R.U32.HI R7, RZ, R13, R4 ;  /* 0x0000000dff071219 */ /* 0x010fe20000011604 */
[----:B------:R-:W-:-:S04]  /*1b40*/  VIADD R0, R186, 0x3f ;  /* 0x0000003fba007836 */ /* 0x000fc80000000000 */
[----:B------:R-:W-:Y:S01]  /*1b50*/  IMAD.IADD R9, R38, 0x1, R7 ;  /* 0x0000000126097824 */ /* 0x000fe200078e0207 */
[----:B------:R-:W-:-:S03]  /*1b60*/  SHF.R.S32.HI R5, RZ, 0x1f, R0 ;  /* 0x0000001fff057819 */ /* 0x000fc60000011400 */
[----:B------:R-:W-:Y:S01]  /*1b70*/  IMAD.IADD R2, R9, 0x1, R2 ;  /* 0x0000000109027824 */ /* 0x000fe200078e0202 */
[----:B------:R-:W-:-:S04]  /*1b80*/  LEA.HI R5, R5, R0, RZ, 0x6 ;  /* 0x0000000005057211 */ /* 0x000fc800078f30ff */
        /* <DEDUP_REMOVED lines=13> */
.L_x_3334:
[----:B------:R-:W-:-:S13]  /*1c60*/  ISETP.NE.AND P0, PT, R3, 0x1, PT ;  /* 0x000000010300780c */ /* 0x000fda0003f05270 */
[----:B------:R-:W0:Y:S02]  /*1c70*/  @P0 LDC.64 R4, c[0x0][0xae0] ;  /* 0x0002b800ff040b82 */ /* 0x000e240000000a00 */
[----:B0-----:R-:W-:-:S05]  /*1c80*/  @P0 IMAD.HI.U32 R4, R0, R4, RZ ;  /* 0x0000000400040227 */ /* 0x001fca00078e00ff */
[----:B------:R-:W-:-:S07]  /*1c90*/  @P0 SHF.R.U32.HI R0, RZ, R5, R4 ;  /* 0x00000005ff000219 */ /* 0x000fce0000011604 */
.L_x_3335:
[----:B------:R-:W-:Y:S05]  /*1ca0*/  BSYNC B0 ;  /* 0x0000000000007941 */ /* 0x000fea0003800000 */
.L_x_3333:
[----:B------:R-:W-:-:S05]  /*1cb0*/  IMAD R5, R0, R3, R3 ;  /* 0x0000000300057224 */ /* 0x000fca00078e0203 */
[----:B------:R-:W-:-:S07]  /*1cc0*/  VIMNMX R2, R2, R5, PT ;  /* 0x0000000502027248 */ /* 0x000fce0003fe0100 */
.L_x_3332:
        /* <DEDUP_REMOVED lines=20> */
.L_x_3338:
[----:B------:R-:W-:-:S13]  /*1e10*/  ISETP.NE.AND P0, PT, R3, 0x1, PT ;  /* 0x000000010300780c */ /* 0x000fda0003f05270 */
[----:B------:R-:W0:Y:S02]  /*1e20*/  @P0 LDC.64 R6, c[0x0][0xae0] ;  /* 0x0002b800ff060b82 */ /* 0x000e240000000a00 */
[----:B0-----:R-:W-:-:S05]  /*1e30*/  @P0 IMAD.HI.U32 R6, R0, R6, RZ ;  /* 0x0000000600060227 */ /* 0x001fca00078e00ff */
[----:B------:R-:W-:-:S07]  /*1e40*/  @P0 SHF.R.U32.HI R0, RZ, R7, R6 ;  /* 0x00000007ff000219 */ /* 0x000fce0000011606 */
.L_x_3339:
[----:B------:R-:W-:Y:S05]  /*1e50*/  BSYNC B0 ;  /* 0x0000000000007941 */ /* 0x000fea0003800000 */
.L_x_3337:
[----:B------:R-:W-:-:S05]  /*1e60*/  IMAD R3, R0, R3, RZ ;  /* 0x0000000300037224 */ /* 0x000fca00078e02ff */
[----:B------:R-:W-:-:S07]  /*1e70*/  VIMNMX R4, R4, R3, !PT ;  /* 0x0000000304047248 */ /* 0x000fce0007fe0100 */
.L_x_3336:
[----:B------:R-:W-:Y:S01]  /*1e80*/  VIADD R2, R2, 0x3f ;  /* 0x0000003f02027836 */ /* 0x000fe20000000000 */
[----:B------:R-:W-:-:S04]  /*1e90*/  SHF.R.S32.HI R5, RZ, 0x1f, R4 ;  /* 0x0000001fff057819 */ /* 0x000fc80000011404 */
[----:B------:R-:W-:Y:S02]  /*1ea0*/  SHF.R.S32.HI R3, RZ, 0x1f, R2 ;  /* 0x0000001fff037819 */ /* 0x000fe40000011402 */
[----:B------:R-:W-:Y:S02]  /*1eb0*/  LEA.HI R5, R5, R4, RZ, 0x6 ;  /* 0x0000000405057211 */ /* 0x000fe400078f30ff */
[----:B------:R-:W-:Y:S02]  /*1ec0*/  LEA.HI R3, R3, R2, RZ, 0x6 ;  /* 0x0000000203037211 */ /* 0x000fe400078f30ff */
[----:B------:R-:W-:Y:S02]  /*1ed0*/  SHF.R.S32.HI R5, RZ, 0x6, R5 ;  /* 0x00000006ff057819 */ /* 0x000fe40000011405 */
[----:B------:R-:W-:Y:S02]  /*1ee0*/  SHF.R.S32.HI R3, RZ, 0x6, R3 ;  /* 0x00000006ff037819 */ /* 0x000fe40000011403 */
[----:B------:R-:W-:-:S02]  /*1ef0*/  VIMNMX R5, RZ, R5, !PT ;  /* 0x00000005ff057248 */ /* 0x000fc40007fe0100 */
        /* <DEDUP_REMOVED lines=35> */
.L_x_3342:
[----:B------:R-:W-:Y:S05]  /*2130*/  BSYNC B6 ;  /* 0x0000000000067941 */ /* 0x000fea0003800000 */
.L_x_3341:
        /* <DEDUP_REMOVED lines=20> */
.L_x_3344:
[----:B------:R-:W-:Y:S05]  /*2280*/  BSYNC B6 ;  /* 0x0000000000067941 */ /* 0x000fea0003800000 */
.L_x_3343:
[----:B------:R-:W-:Y:S01]  /*2290*/  ULDC.64 UR4, c[0x0][0xaf0] ;  /* 0x0002bc0000047ab9 */ /* 0x000fe20000000a00 */
[----:B------:R-:W-:Y:S01]  /*22a0*/  IMAD.MOV.U32 R0, RZ, RZ, R27 ;  /* 0x000000ffff007224 */ /* 0x000fe200078e001b */
[----:B------:R-:W-:Y:S01]  /*22b0*/  ISETP.NE.U32.AND P0, PT, RZ, UR4, PT ;  /* 0x00000004ff007c0c */ /* 0x000fe2000bf05070 */
[----:B------:R-:W0:Y:S01]  /*22c0*/  S2R R31, SR_TID.X ;  /* 0x00000000001f7919 */ /* 0x000e220000002100 */
[----:B------:R-:W1:Y:S08]  /*22d0*/  LDC.64 R4, c[0x0][0x3f8] ;  /* 0x0000fe00ff047b82 */ /* 0x000e700000000a00 */
[----:B------:R-:W2:Y:S01]  /*22e0*/  LDC.64 R44, c[0x0][0x408] ;  /* 0x00010200ff2c7b82 */ /* 0x000ea20000000a00 */
[----:B------:R-:W-:-:S07]  /*22f0*/  ISETP.NE.AND.EX P0, PT, RZ, UR5, PT, P0 ;  /* 0x00000005ff007c0c */ /* 0x000fce000bf05300 */
[----:B------:R-:W3:Y:S01]  /*2300*/  LDC R49, c[0x0][0x3f4] ;  /* 0x0000fd00ff317b82 */ /* 0x000ee20000000800 */
[----:B------:R-:W-:Y:S01]  /*2310*/  SHF.R.S32.HI R9, RZ, 0x1f, R190 ;  /* 0x0000001fff097819 */ /* 0x000fe200000114be */
[----:B------:R-:W4:Y:S01]  /*2320*/  S2R R47, SR_TID.X ;  /* 0x00000000002f7919 */ /* 0x000f220000002100 */
[----:B------:R-:W-:Y:S01]  /*2330*/  SHF.R.S32.HI R193, RZ, 0x1f, R192 ;  /* 0x0000001fffc17819 */ /* 0x000fe200000114c0 */
[----:B------:R-:W-:Y:S01]  /*2340*/  IMAD.SHL.U32 R42, R209, 0x40, RZ ;  /* 0x00000040d12a7824 */ /* 0x000fe200078e00ff */
[----:B------:R-:W-:-:S03]  /*2350*/  ULDC UR4, c[0x0][0x2f4] ;  /* 0x0000bd0000047ab9 */ /* 0x000fc60000000800 */
[----:B------:R-:W0:Y:S02]  /*2360*/  @P0 LDC.64 R2, c[0x0][0xaf0] ;  /* 0x0002bc00ff020b82 */ /* 0x000e240000000a00 */
[----:B0-----:R-:W-:-:S05]  /*2370*/  @P0 IMAD.WIDE R2, R27, 0x4, R2 ;  /* 0x000000041b020825 */ /* 0x001fca00078e0202 */
[----:B------:R0:W4:Y:S01]  /*2380*/  @P0 LDG.E R0, desc[UR50][R2.64] ;  /* 0x0000003202000981 */ /* 0x000122000c1e1900 */
[----:B------:R-:W-:Y:S01]  /*2390*/  VIADD R31, R31, 0xffffff80 ;  /* 0xffffff801f1f7836 */ /* 0x000fe20000000000 */
[----:B---3--:R-:W-:Y:S01]  /*23a0*/  ISETP.GE.AND P3, PT, R18, R49, PT ;  /* 0x000000311200720c */ /* 0x008fe20003f66270 */
[C---:B-1----:R-:W-:Y:S01]  /*23b0*/  IMAD R6, R9.reuse, R4, RZ ;  /* 0x0000000409067224 */ /* 0x042fe200078e02ff */
[----:B------:R-:W-:Y:S01]  /*23c0*/  LOP3.LUT R42, R42, 0x1c0, RZ, 0xc0, !PT ;  /* 0x000001c02a2a7812 */ /* 0x000fe200078ec0ff */
[----:B--2---:R-:W-:Y:S01]  /*23d0*/  IMAD R9, R9, R44, RZ ;  /* 0x0000002c09097224 */ /* 0x004fe200078e02ff */
[----:B------:R-:W-:Y:S01]  /*23e0*/  SHF.R.S32.HI R30, RZ, 0x1f, R31 ;  /* 0x0000001fff1e7819 */ /* 0x000fe2000001141f */
[----:B------:R-:W-:Y:S01]  /*23f0*/  IMAD R11, R190, R5, R6 ;  /* 0x00000005be0b7224 */ /* 0x000fe200078e0206 */
[----:B------:R-:W-:Y:S01]  /*2400*/  SHF.L.U64.HI R40, R4, 0x6, R5 ;  /* 0x0000000604287819 */ /* 0x000fe20000010205 */
[----:B------:R-:W-:Y:S01]  /*2410*/  IMAD.WIDE.U32 R6, R190, R4, R192 ;  /* 0x00000004be067225 */ /* 0x000fe200078e00c0 */
[----:B------:R-:W-:-:S02]  /*2420*/  LEA.HI R30, R30, R31, RZ, 0x2 ;  /* 0x0000001f1e1e7211 */ /* 0x000fc400078f10ff */
[----:B------:R-:W-:Y:S01]  /*2430*/  SHF.L.U64.HI R43, R44, 0x6, R45 ;  /* 0x000000062c2b7819 */ /* 0x000fe2000001022d */
[----:B------:R-:W-:Y:S01]  /*2440*/  IMAD R13, R190, R45, R9 ;  /* 0x0000002dbe0d7224 */ /* 0x000fe200078e0209 */
[----:B------:R-:W-:Y:S01]  /*2450*/  LOP3.LUT R30, R30, 0xfffffffc, RZ, 0xc0, !PT ;  /* 0xfffffffc1e1e7812 */ /* 0x000fe200078ec0ff */
[----:B0-----:R-:W-:Y:S01]  /*2460*/  IMAD.IADD R3, R7, 0x1, R11 ;  /* 0x0000000107037824 */ /* 0x001fe200078e020b */
[----:B-----5:R-:W-:Y:S01]  /*2470*/  SHF.R.S32.HI R9, RZ, 0x1f, R24 ;  /* 0x0000001fff097819 */ /* 0x020fe20000011418 */
[-C--:B------:R-:W-:Y:S01]  /*2480*/  IMAD.WIDE.U32 R20, R190, R4.reuse, R18 ;  /* 0x00000004be147225 */ /* 0x080fe200078e0012 */
[----:B------:R-:W-:Y:S02]  /*2490*/  SEL R7, R49, RZ, P3 ;  /* 0x000000ff31077207 */ /* 0x000fe40001800000 */
[----:B----4-:R-:W-:Y:S01]  /*24a0*/  SHF.R.U32.HI R47, RZ, 0x7, R47 ;  /* 0x00000007ff2f7819 */ /* 0x010fe2000001162f */
[----:B------:R-:W-:Y:S01]  /*24b0*/  IMAD.IADD R30, R31, 0x1, -R30 ;  /* 0x000000011f1e7824 */ /* 0x000fe200078e0a1e */
[----:B------:R-:W-:Y:S01]  /*24c0*/  SHF.R.S32.HI R46, RZ, 0x1f, R26 ;  /* 0x0000001fff2e7819 */ /* 0x000fe2000001141a */
[----:B------:R-:W0:Y:S01]  /*24d0*/  S2R R31, SR_TID.X ;  /* 0x00000000001f7919 */ /* 0x000e220000002100 */
[----:B------:R-:W-:Y:S01]  /*24e0*/  IMAD R8, R9, R4, RZ ;  /* 0x0000000409087224 */ /* 0x000fe200078e02ff */
[----:B------:R-:W-:Y:S01]  /*24f0*/  ISETP.GE.AND P2, PT, R18, UR4, PT ;  /* 0x0000000412007c0c */ /* 0x000fe2000bf46270 */
[----:B------:R-:W-:Y:S01]  /*2500*/  IMAD.MOV.U32 R2, RZ, RZ, R6 ;  /* 0x000000ffff027224 */ /* 0x000fe200078e0006 */
[----:B------:R-:W-:Y:S01]  /*2510*/  ISETP.GE.AND P1, PT, R187, UR4, PT ;  /* 0x00000004bb007c0c */ /* 0x000fe2000bf26270 */
[----:B------:R-:W-:-:S02]  /*2520*/  IMAD.IADD R21, R11, 0x1, R21 ;  /* 0x000000010b157824 */ /* 0x000fc400078e0215 */
[----:B------:R-:W-:Y:S02]  /*2530*/  IMAD R9, R9, R44, RZ ;  /* 0x0000002c09097224 */ /* 0x000fe400078e02ff */
[----:B------:R-:W-:Y:S02]  /*2540*/  IMAD R48, R30, 0x40, R190 ;  /* 0x000000401e307824 */ /* 0x000fe400078e02be */
[----:B------:R-:W-:Y:S02]  /*2550*/  IMAD.IADD R7, R18, 0x1, R7 ;  /* 0x0000000112077824 */ /* 0x000fe400078e0207 */
[----:B------:R-:W-:-:S03]  /*2560*/  IMAD.WIDE.U32 R2, R24, R4, R2 ;  /* 0x0000000418027225 */ /* 0x000fc600078e0002 */
[----:B------:R-:W-:Y:S01]  /*2570*/  SHF.R.S32.HI R6, RZ, 0x1f, R7 ;  /* 0x0000001fff067819 */ /* 0x000fe20000011407 */
[----:B------:R-:W-:-:S03]  /*2580*/  IMAD.WIDE.U32 R20, R24, R4, R20 ;  /* 0x0000000418147225 */ /* 0x000fc600078e0014 */
[----:B------:R-:W-:Y:S01]  /*2590*/  LEA.HI R39, R6, R7, RZ, 0x3 ;  /* 0x0000000706277211 */ /* 0x000fe200078f18ff */
[----:B------:R-:W-:Y:S01]  /*25a0*/  IMAD.SHL.U32 R41, R4, 0x40, RZ ;  /* 0x0000004004297824 */ /* 0x000fe200078e00ff */
[----:B------:R-:W-:Y:S01]  /*25b0*/  LOP3.LUT R4, R42, 0x18, R18, 0xf8, !PT ;  /* 0x000000182a047812 */ /* 0x000fe200078ef812 */
[----:B------:R-:W-:Y:S01]  /*25c0*/  IMAD R9, R24, R45, R9 ;  /* 0x0000002d18097224 */ /* 0x000fe200078e0209 */
[----:B------:R-:W-:Y:S01]  /*25d0*/  SHF.R.U32.HI R45, RZ, 0x3, R42 ;  /* 0x00000003ff2d7819 */ /* 0x000fe2000001162a */
[-C--:B------:R-:W-:Y:S01]  /*25e0*/  IMAD.WIDE.U32 R32, R190, R44.reuse, R192 ;  /* 0x0000002cbe207225 */ /* 0x080fe200078e00c0 */
[----:B------:R-:W-:Y:S02]  /*25f0*/  LOP3.LUT R56, R39, 0xfffffff8, RZ, 0xc0, !PT ;  /* 0xfffffff827387812 */ /* 0x000fe400078ec0ff */
[----:B------:R-:W-:Y:S01]  /*2600*/  LOP3.LUT R4, R4, R45, RZ, 0x3c, !PT ;  /* 0x0000002d04047212 */ /* 0x000fe200078e3cff */
[----:B------:R-:W-:Y:S01]  /*2610*/  IMAD.WIDE.U32 R34, R190, R44, R18 ;  /* 0x0000002cbe227225 */ /* 0x000fe200078e0012 */
[----:B------:R-:W-:-:S03]  /*2620*/  SHF.R.S32.HI R59, RZ, 0x1f, R56 ;  /* 0x0000001fff3b7819 */ /* 0x000fc60000011438 */
[----:B0-----:R-:W-:Y:S02]  /*2630*/  VIADD R31, R31, 0xffffff80 ;  /* 0xffffff801f1f7836 */ /* 0x001fe40000000000 */
[----:B------:R-:W-:Y:S02]  /*2640*/  IMAD.IADD R33, R33, 0x1, R13 ;  /* 0x0000000121217824 */ /* 0x000fe400078e020d */
[----:B------:R-:W-:Y:S01]  /*2650*/  IMAD.IADD R35, R13, 0x1, R35 ;  /* 0x000000010d237824 */ /* 0x000fe200078e0223 */
[----:B------:R-:W-:Y:S01]  /*2660*/  SHF.R.S32.HI R30, RZ, 0x1f, R31 ;  /* 0x0000001fff1e7819 */ /* 0x000fe2000001141f */
[C---:B------:R-:W-:Y:S02]  /*2670*/  IMAD R53, R24.reuse, R5, R8 ;  /* 0x0000000518357224 */ /* 0x040fe400078e0208 */
[----:B------:R-:W-:Y:S01]  /*2680*/  IMAD.WIDE.U32 R32, R24, R44, R32 ;  /* 0x0000002c18207225 */ /* 0x000fe200078e0020 */
[----:B------:R-:W-:-:S03]  /*2690*/  LEA.HI R30, R30, R31, RZ, 0x5 ;  /* 0x0000001f1e1e7211 */ /* 0x000fc600078f28ff */
[----:B------:R-:W-:Y:S01]  /*26a0*/  IMAD.WIDE.U32 R34, R24, R44, R34 ;  /* 0x0000002c18227225 */ /* 0x000fe200078e0022 */
[----:B------:R-:W-:-:S03]  /*26b0*/  SHF.R.S32.HI R30, RZ, 0x5, R30 ;  /* 0x00000005ff1e7819 */ /* 0x000fc6000001141e */
[----:B------:R-:W-:Y:S02]  /*26c0*/  IMAD.IADD R52, R3, 0x1, R53 ;  /* 0x0000000103347824 */ /* 0x000fe400078e0235 */
[----:B------:R-:W-:Y:S01]  /*26d0*/  IMAD R50, R30, 0x200, R4 ;  /* 0x000002001e327824 */ /* 0x000fe200078e0204 */
[----:B------:R-:W-:Y:S01]  /*26e0*/  LOP3.LUT R4, R42, 0x38, R39, 0xf8, !PT ;  /* 0x000000382a047812 */ /* 0x000fe200078ef827 */
[----:B------:R-:W-:Y:S02]  /*26f0*/  IMAD.IADD R27, R28, 0x1, R29 ;  /* 0x000000011c1b7824 */ /* 0x000fe400078e021d */
[----:B------:R-:W-:Y:S01]  /*2700*/  IMAD.SHL.U32 R44, R44, 0x40, RZ ;  /* 0x000000402c2c7824 */ /* 0x000fe200078e00ff */
[----:B------:R-:W-:Y:S01]  /*2710*/  LOP3.LUT R4, R4, R45, RZ, 0x3c, !PT ;  /* 0x0000002d04047212 */ /* 0x000fe200078e3cff */
[----:B------:R-:W-:Y:S02]  /*2720*/  VIADD R47, R47, 0x8 ;  /* 0x000000082f2f7836 */ /* 0x000fe40000000000 */
[----:B------:R-:W-:-:S02]  /*2730*/  IMAD.SHL.U32 R49, R49, 0x2, RZ ;  /* 0x0000000231317824 */ /* 0x000fc400078e00ff */
[----:B------:R-:W-:Y:S02]  /*2740*/  IMAD.IADD R53, R53, 0x1, R21 ;  /* 0x0000000135357824 */ /* 0x000fe400078e0215 */
[----:B------:R-:W-:Y:S02]  /*2750*/  IMAD.IADD R57, R33, 0x1, R9 ;  /* 0x0000000121397824 */ /* 0x000fe400078e0209 */
[----:B------:R-:W-:Y:S02]  /*2760*/  IMAD.IADD R58, R9, 0x1, R35 ;  /* 0x00000001093a7824 */ /* 0x000fe400078e0223 */
[----:B------:R-:W-:Y:S01]  /*2770*/  IMAD R60, R30, 0x200, R4 ;  /* 0x000002001e3c7824 */ /* 0x000fe200078e0204 */
[----:B------:R-:W-:-:S07]  /*2780*/  SHF.R.S32.HI R51, RZ, 0x1f, R0 ;  /* 0x0000001fff337819 */ /* 0x000fce0000011400 */
.L_x_3377:
[----:B0-----:R-:W0:Y:S01]  /*2790*/  LDC R63, c[0x0][0x430] ;  /* 0x00010c00ff3f7b82 */ /* 0x001e220000000800 */
[----:B------:R-:W-:Y:S02]  /*27a0*/  VIADD R25, R25, 0xffffffff ;  /* 0xffffffff19197836 */ /* 0x000fe40000000000 */
[----:B------:R-:W-:Y:S02]  /*27b0*/  IMAD.MOV.U32 R62, RZ, RZ, RZ ;  /* 0x000000ffff3e7224 */ /* 0x000fe400078e00ff */
[----:B------:R-:W-:-:S03]  /*27c0*/  IMAD R4, R25, 0x40, R48 ;  /* 0x0000004019047824 */ /* 0x000fc600078e0230 */
[----:B------:R-:W1:Y:S01]  /*27d0*/  LDC R73, c[0x0][0x3f4] ;  /* 0x0000fd00ff497b82 */ /* 0x000e620000000800 */
[----:B--2---:R-:W-:Y:S01]  /*27e0*/  IMAD.IADD R12, R27, 0x1, R4 ;  /* 0x000000011b0c7824 */ /* 0x004fe200078e0204 */
[----:B------:R-:W-:-:S03]  /*27f0*/  ISETP.GE.AND P0, PT, R4, R36, PT ;  /* 0x000000240400720c */ /* 0x000fc60003f06270 */
[----:B------:R-:W-:Y:S01]  /*2800*/  IMAD.MOV.U32 R8, RZ, RZ, R12 ;  /* 0x000000ffff087224 */ /* 0x000fe200078e000c */
[----:B------:R-:W-:Y:S02]  /*2810*/  ISETP.GT.OR P0, PT, R48, 0x3f, P0 ;  /* 0x0000003f3000780c */ /* 0x000fe40000704670 */
[----:B0-----:R-:W-:-:S11]  /*2820*/  ISETP.NE.AND P4, PT, R63, 0x1, PT ;  /* 0x000000013f00780c */ /* 0x001fd60003f85270 */
[----:B------:R-:W0:Y:S08]  /*2830*/  @!P0 LDC.64 R6, c[0x0][0x428] ;  /* 0x00010a00ff068b82 */ /* 0x000e300000000a00 */
[----:B------:R-:W2:Y:S08]  /*2840*/  @!P0 LDC.64 R4, c[0x0][0x418] ;  /* 0x00010600ff048b82 */ /* 0x000eb00000000a00 */
[----:B------:R-:W3:Y:S08]  /*2850*/  @P4 LDC R9, c[0x0][0x434] ;  /* 0x00010d00ff094b82 */ /* 0x000ef00000000800 */
        /* <DEDUP_REMOVED lines=80> */
.L_x_3349:
[----:B------:R-:W-:Y:S05]  /*2d60*/  BSYNC B1 ;  /* 0x0000000000017941 */ /* 0x000fea0003800000 */
.L_x_3348:
        /* <DEDUP_REMOVED lines=16> */
.L_x_3350:
[----:B------:R-:W-:Y:S01]  /*2e70*/  IMAD R61, R189, 0x8, R16 ;  /* 0x00000008bd3d7824 */ /* 0x000fe200078e0210 */
[----:B------:R-:W-:Y:S01]  /*2e80*/  SHF.L.U32 R68, R191, 0x1f, RZ ;  /* 0x0000001fbf447819 */ /* 0x000fe200000006ff */
[----:B------:R-:W-:Y:S03]  /*2e90*/  BSSY B1, `(.L_x_3351) ;  /* 0x0000003000017945 */ /* 0x000fe60003800000 */
[----:B------:R-:W0:Y:S02]  /*2ea0*/  SYNCS.PHASECHK.TRANS64.TRYWAIT P6, [R61+URZ+0x38890], R68 ;  /* 0x038890443d0075a7 */ /* 0x000e2400080c017f */
[----:B0-----:R-:W-:Y:S05]  /*2eb0*/  @!P6 BRA `(.L_x_3352) ;  /* 0x0000023000b8e947 */ /* 0x001fea0003800000 */
.L_x_3690:
[----:B------:R-:W-:Y:S05]  /*2ec0*/  BSYNC B1 ;  /* 0x0000000000017941 */ /* 0x000fea0003800000 */
.L_x_3351:
[----:B------:R-:W-:-:S03]  /*2ed0*/  UMOV UR4, 0xffffffff ;  /* 0xffffffff00047882 */ /* 0x000fc60000000000 */
[----:B------:R-:W-:Y:S05]  /*2ee0*/  BRA.DIV UR4, `(.L_x_3353) ;  /* 0x0000023204c07947 */ /* 0x000fea000b800000 */
[----:B------:R-:W1:Y:S04]  /*2ef0*/  SHFL.IDX PT, R66, R66, RZ, 0x1c1f ;  /* 0x001c1fff42427589 */ /* 0x000e6800000e0000 */
[----:B------:R2:W3:Y:S02]  /*2f00*/  SHFL.IDX PT, R14, R67, RZ, 0x1c1f ;  /* 0x001c1fff430e7589 */ /* 0x0004e400000e0000 */
.L_x_3694:
        /* <DEDUP_REMOVED lines=20> */
[CC--:B------:R-:W-:Y:S01]  /*3050*/  FMUL.FTZ R70, R6.reuse, R31.reuse ;  /* 0x0000001f06467220 */ /* 0x0c0fe20000410000 */
[----:B------:R-:W-:Y:S02]  /*3060*/  HADD2.F32 R7, -RZ, R7.H0_H0 ;  /* 0x20000007ff077230 */ /* 0x000fe40000004100 */
[C---:B------:R-:W-:Y:S01]  /*3070*/  FMUL.FTZ R31, R5.reuse, R31 ;  /* 0x0000001f051f7220 */ /* 0x040fe20000410000 */
[----:B------:R-:W-:Y:S02]  /*3080*/  HADD2.F32 R30, -RZ, R30.H0_H0 ;  /* 0x2000001eff1e7230 */ /* 0x000fe40000004100 */
[-C--:B------:R-:W-:Y:S01]  /*3090*/  FFMA.FTZ R70, R5, R15.reuse, -R70 ;  /* 0x0000000f05467223 */ /* 0x080fe20000010846 */
[----:B------:R-:W-:Y:S01]  /*30a0*/  FMUL.FTZ R72, R13, R54 ;  /* 0x000000360d487220 */ /* 0x000fe20000410000 */
[----:B--2---:R-:W-:Y:S01]  /*30b0*/  FFMA.FTZ R67, R6, R15, R31 ;  /* 0x0000000f06437223 */ /* 0x004fe2000001001f */
        /* <DEDUP_REMOVED lines=23> */
.L_x_3358:
[----:B------:R-:W-:Y:S05]  /*3230*/  BSYNC B2 ;  /* 0x0000000000027941 */ /* 0x000fea0003800000 */
.L_x_3357:
[----:B0-----:R4:W-:Y:S02]  /*3240*/  ST.E.128 desc[UR50][R10.64], R4 ;  /* 0x000000040a007985 */ /* 0x0019e4000c101d32 */
.L_x_3356:
[----:B------:R-:W-:Y:S05]  /*3250*/  BSYNC B1 ;  /* 0x0000000000017941 */ /* 0x000fea0003800000 */
.L_x_3355:
        /* <DEDUP_REMOVED lines=8> */
[----:B-1----:R-:W-:-:S03]  /*32e0*/  LEA.HI.X R11, R187, R66, R215, 0x1, P0 ;  /* 0x00000042bb0b7211 */ /* 0x002fc600000f0cd7 */
[----:B------:R-:W-:-:S06]  /*32f0*/  IMAD R4, R71, 0x2, R16 ;  /* 0x0000000247047824 */ /* 0x000fcc00078e0210 */
        /* <DEDUP_REMOVED lines=43> */
.L_x_3360:
[----:B------:R-:W-:Y:S05]  /*35b0*/  BSYNC B1 ;  /* 0x0000000000017941 */ /* 0x000fea0003800000 */
.L_x_3359:
[----:B-1----:R1:W-:Y:S01]  /*35c0*/  ST.E.128 desc[UR50][R10.64], R4 ;  /* 0x000000040a007985 */ /* 0x0023e2000c101d32 */
[----:B------:R-:W-:Y:S05]  /*35d0*/  BRA `(.L_x_3354) ;  /* 0x0000000c00887947 */ /* 0x000fea0003800000 */
.L_x_3347:
        /* <DEDUP_REMOVED lines=42> */
.L_x_3361:
[----:B------:R-:W-:Y:S01]  /*3880*/  IMAD R61, R189, 0x8, R16 ;  /* 0x00000008bd3d7824 */ /* 0x000fe200078e0210 */
[----:B------:R-:W-:Y:S01]  /*3890*/  SHF.L.U32 R68, R191, 0x1f, RZ ;  /* 0x0000001fbf447819 */ /* 0x000fe200000006ff */
[----:B------:R-:W-:Y:S03]  /*38a0*/  BSSY B1, `(.L_x_3362) ;  /* 0x0000003000017945 */ /* 0x000fe60003800000 */
[----:B------:R-:W0:Y:S02]  /*38b0*/  SYNCS.PHASECHK.TRANS64.TRYWAIT P6, [R61+URZ+0x38890], R68 ;  /* 0x038890443d0075a7 */ /* 0x000e2400080c017f */
[----:B0-----:R-:W-:Y:S05]  /*38c0*/  @!P6 BRA `(.L_x_3363) ;  /* 0x000002280090e947 */ /* 0x001fea0003800000 */
.L_x_3695:
[----:B------:R-:W-:Y:S05]  /*38d0*/  BSYNC B1 ;  /* 0x0000000000017941 */ /* 0x000fea0003800000 */
.L_x_3362:
[----:B------:R-:W-:-:S03]  /*38e0*/  UMOV UR4, 0xffffffff ;  /* 0xffffffff00047882 */ /* 0x000fc60000000000 */
[----:B------:R-:W-:Y:S05]  /*38f0*/  BRA.DIV UR4, `(.L_x_3364) ;  /* 0x0000022a04987947 */ /* 0x000fea000b800000 */
[----:B------:R-:W1:Y:S04]  /*3900*/  SHFL.IDX PT, R66, R66, RZ, 0x1c1f ;  /* 0x001c1fff42427589 */ /* 0x000e6800000e0000 */
[----:B------:R-:W2:Y:S02]  /*3910*/  SHFL.IDX PT, R67, R67, RZ, 0x1c1f ;  /* 0x001c1fff43437589 */ /* 0x000ea400000e0000 */
.L_x_3699:
[----:B------:R-:W-:-:S13]  /*3920*/  ISETP.GE.OR P6, PT, R190, R69, P2 ;  /* 0x00000045be00720c */ /* 0x000fda00017c6670 */
[----:B------:R-:W-:Y:S05]  /*3930*/  @P6 BRA `(.L_x_3354) ;  /* 0x0000000800b06947 */ /* 0x000fea0003800000 */
[----:B------:R-:W3:Y:S01]  /*3940*/  LDC R70, c[0x0][0x2f4] ;  /* 0x0000bd00ff467b82 */ /* 0x000ee20000000800 */
[----:B------:R-:W4:Y:S01]  /*3950*/  S2R R11, SR_TID.X ;  /* 0x00000000000b7919 */ /* 0x000f220000002100 */
[C---:B--2---:R-:W-:Y:S01]  /*3960*/  LEA R54, P6, R56.reuse, R67, 0x1 ;  /* 0x0000004338367211 */ /* 0x044fe200078c08ff */
[----:B------:R-:W-:Y:S03]  /*3970*/  BSSY B1, `(.L_x_3365) ;  /* 0x0000069000017945 */ /* 0x000fe60003800000 */
[----:B-1----:R-:W-:Y:S01]  /*3980*/  LEA.HI.X R55, R56, R66, R59, 0x1, P6 ;  /* 0x0000004238377211 */ /* 0x002fe200030f0c3b */
[----:B---3--:R-:W-:-:S05]  /*3990*/  IMAD.IADD R8, R70, 0x1, -R49 ;  /* 0x0000000146087824 */ /* 0x008fca00078e0a31 */
[----:B------:R-:W-:-:S04]  /*39a0*/  SEL R8, R49, R8, !P3 ;  /* 0x0000000831087207 */ /* 0x000fc80005800000 */
[----:B------:R-:W-:Y:S01]  /*39b0*/  SHF.R.S32.HI R9, RZ, 0x1f, R8 ;  /* 0x0000001fff097819 */ /* 0x000fe20000011408 */
[----:B----4-:R-:W-:-:S03]  /*39c0*/  VIADD R11, R11, 0xffffff80 ;  /* 0xffffff800b0b7836 */ /* 0x010fc60000000000 */
[----:B------:R-:W-:Y:S02]  /*39d0*/  LEA.HI R9, R9, R8, RZ, 0x4 ;  /* 0x0000000809097211 */ /* 0x000fe400078f20ff */
[----:B------:R-:W-:Y:S02]  /*39e0*/  SHF.R.S32.HI R10, RZ, 0x1f, R11 ;  /* 0x0000001fff0a7819 */ /* 0x000fe4000001140b */
[----:B------:R-:W-:Y:S01]  /*39f0*/  SHF.R.S32.HI R8, RZ, 0x4, R9 ;  /* 0x00000004ff087819 */ /* 0x000fe20000011409 */
[----:B------:R-:W-:Y:S01]  /*3a00*/  IMAD.IADD R9, R60, 0x1, R71 ;  /* 0x000000013c097824 */ /* 0x000fe200078e0247 */
[----:B------:R-:W-:Y:S02]  /*3a10*/  LEA.HI R10, R10, R11, RZ, 0x5 ;  /* 0x0000000b0a0a7211 */ /* 0x000fe400078f28ff */
[----:B------:R-:W-:Y:S01]  /*3a20*/  LEA.HI.SX32 R8, R39, R8, 0x1d ;  /* 0x0000000827087211 */ /* 0x000fe200078feaff */
[----:B------:R-:W-:Y:S01]  /*3a30*/  IMAD R9, R9, 0x2, R16 ;  /* 0x0000000209097824 */ /* 0x000fe200078e0210 */
[----:B------:R-:W-:-:S03]  /*3a40*/  SHF.R.S32.HI R10, RZ, 0x5, R10 ;  /* 0x00000005ff0a7819 */ /* 0x000fc6000001140a */
[----:B------:R-:W-:-:S05]  /*3a50*/  IMAD.SHL.U32 R73, R8, 0x8, RZ ;  /* 0x0000000808497824 */ /* 0x000fca00078e00ff */
        /* <DEDUP_REMOVED lines=37> */
[----:B------:R-:W-:Y:S02]  /*3cb0*/  HADD2.F32 R30, -RZ, R75.H0_H0 ;  /* 0x2000004bff1e7230 */ /* 0x000fe40000004100 */
[----:B------:R-:W-:Y:S02]  /*3cc0*/  HADD2.F32 R11, -RZ, R11.H1_H1 ;  /* 0x3000000bff0b7230 */ /* 0x000fe40000004100 */
[----:B------:R-:W-:-:S02]  /*3cd0*/  HADD2.F32 R28, -RZ, R76.H0_H0 ;  /* 0x2000004cff1c7230 */ /* 0x000fc40000004100 */
[CC--:B------:R-:W-:Y:S01]  /*3ce0*/  FMUL.FTZ R76, R6.reuse, R9.reuse ;  /* 0x00000009064c7220 */ /* 0x0c0fe20000410000 */
[----:B------:R-:W-:Y:S02]  /*3cf0*/  HADD2.F32 R7, -RZ, R77.H1_H1 ;  /* 0x3000004dff077230 */ /* 0x000fe40000004100 */
[----:B------:R-:W-:Y:S01]  /*3d00*/  FMUL.FTZ R9, R5, R9 ;  /* 0x0000000905097220 */ /* 0x000fe20000410000 */
[-C--:B------:R-:W-:Y:S01]  /*3d10*/  FMUL.FTZ R78, R15, R30.reuse ;  /* 0x0000001e0f4e7220 */ /* 0x080fe20000410000 */
[C---:B------:R-:W-:Y:S01]  /*3d20*/  FMUL.FTZ R80, R11.reuse, R30 ;  /* 0x0000001e0b507220 */ /* 0x040fe20000410000 */
[----:B------:R-:W-:Y:S02]  /*3d30*/  HADD2.F32 R13, -RZ, R82.H0_H0 ;  /* 0x20000052ff0d7230 */ /* 0x000fe40000004100 */
[-C--:B------:R-:W-:Y:S01]  /*3d40*/  FFMA.FTZ R30, R6, R7.reuse, R9 ;  /* 0x00000007061e7223 */ /* 0x080fe20000010009 */
[----:B------:R-:W-:Y:S01]  /*3d50*/  FFMA.FTZ R77, R11, R28, -R78 ;  /* 0x0000001c0b4d7223 */ /* 0x000fe2000001084e */
[----:B------:R-:W-:Y:S01]  /*3d60*/  FFMA.FTZ R76, R5, R7, -R76 ;  /* 0x00000007054c7223 */ /* 0x000fe2000001084c */
[----:B------:R-:W-:-:S02]  /*3d70*/  HADD2.F32 R11, -RZ, R84.H1_H1 ;  /* 0x30000054ff0b7230 */ /* 0x000fc40000004100 */
[----:B------:R-:W-:Y:S01]  /*3d80*/  FFMA.FTZ R79, R15, R28, R80 ;  /* 0x0000001c0f4f7223 */ /* 0x000fe20000010050 */
[----:B------:R-:W-:Y:S02]  /*3d90*/  HADD2.F32 R6, -RZ, R12.H0_H0 ;  /* 0x2000000cff067230 */ /* 0x000fe40000004100 */
[----:B------:R-:W-:Y:S02]  /*3da0*/  HADD2.F32 R5, -RZ, R8.H0_H0 ;  /* 0x20000008ff057230 */ /* 0x000fe40000004100 */
[----:B------:R-:W-:Y:S02]  /*3db0*/  HADD2.F32 R12, -RZ, R12.H1_H1 ;  /* 0x3000000cff0c7230 */ /* 0x000fe40000004100 */
[-C--:B------:R-:W-:Y:S01]  /*3dc0*/  FMUL.FTZ R28, R6, R11.reuse ;  /* 0x0000000b061c7220 */ /* 0x080fe20000410000 */
[----:B------:R-:W-:Y:S02]  /*3dd0*/  HADD2.F32 R8, -RZ, R8.H1_H1 ;  /* 0x30000008ff087230 */ /* 0x000fe40000004100 */
[----:B------:R-:W-:Y:S01]  /*3de0*/  FMUL.FTZ R11, R5, R11 ;  /* 0x0000000b050b7220 */ /* 0x000fe20000410000 */
[----:B------:R-:W-:-:S02]  /*3df0*/  HADD2.F32 R7, -RZ, R85.H1_H1 ;  /* 0x30000055ff077230 */ /* 0x000fc40000004100 */
[-C--:B------:R-:W-:Y:S01]  /*3e00*/  FMUL.FTZ R15, R12, R13.reuse ;  /* 0x0000000d0c0f7220 */ /* 0x080fe20000410000 */
[----:B------:R-:W-:Y:S02]  /*3e10*/  HADD2.F32 R9, -RZ, R83.H0_H0 ;  /* 0x20000053ff097230 */ /* 0x000fe40000004100 */
[----:B------:R-:W-:Y:S01]  /*3e20*/  FMUL.FTZ R29, R8, R13 ;  /* 0x0000000d081d7220 */ /* 0x000fe20000410000 */
[----:B------:R-:W-:Y:S01]  /*3e30*/  F2FP.F16.F32.PACK_AB R30, R79, R30 ;  /* 0x0000001e4f1e723e */ /* 0x000fe200000000ff */
[-C--:B------:R-:W-:Y:S01]  /*3e40*/  FFMA.FTZ R13, R6, R7.reuse, R11 ;  /* 0x00000007060d7223 */ /* 0x080fe2000001000b */
[----:B------:R-:W-:Y:S01]  /*3e50*/  FFMA.FTZ R28, R5, R7, -R28 ;  /* 0x00000007051c7223 */ /* 0x000fe2000001081c */
[----:B------:R-:W-:Y:S02]  /*3e60*/  HADD2.F32 R6, -RZ, R14.H0_H0 ;  /* 0x2000000eff067230 */ /* 0x000fe40000004100 */
[----:B------:R-:W-:Y:S01]  /*3e70*/  FFMA.FTZ R15, R8, R9, -R15 ;  /* 0x00000009080f7223 */ /* 0x000fe2000001080f */
[----:B------:R-:W-:-:S02]  /*3e80*/  HADD2.F32 R11, -RZ, R81.H0_H0 ;  /* 0x20000051ff0b7230 */ /* 0x000fc40000004100 */
[----:B------:R-:W-:Y:S01]  /*3e90*/  FFMA.FTZ R12, R12, R9, R29 ;  /* 0x000000090c0c7223 */ /* 0x000fe2000001001d */
[----:B------:R-:W-:Y:S02]  /*3ea0*/  HADD2.F32 R5, -RZ, R10.H0_H0 ;  /* 0x2000000aff057230 */ /* 0x000fe40000004100 */
[----:B------:R-:W-:Y:S02]  /*3eb0*/  HADD2.F32 R14, -RZ, R14.H1_H1 ;  /* 0x3000000eff0e7230 */ /* 0x000fe40000004100 */
[----:B------:R-:W-:Y:S01]  /*3ec0*/  HADD2.F32 R8, -RZ, R84.H0_H0 ;  /* 0x20000054ff087230 */ /* 0x000fe20000004100 */
[----:B------:R-:W-:Y:S01]  /*3ed0*/  F2FP.F16.F32.PACK_AB R12, R12, R13 ;  /* 0x0000000d0c0c723e */ /* 0x000fe200000000ff */
[----:B------:R-:W-:Y:S02]  /*3ee0*/  HADD2.F32 R10, -RZ, R10.H1_H1 ;  /* 0x3000000aff0a7230 */ /* 0x000fe40000004100 */
[----:B------:R-:W-:Y:S01]  /*3ef0*/  FMUL.FTZ R75, R14, R11 ;  /* 0x0000000b0e4b7220 */ /* 0x000fe20000410000 */
[----:B------:R-:W-:-:S02]  /*3f00*/  HADD2.F32 R7, -RZ, R85.H0_H0 ;  /* 0x20000055ff077230 */ /* 0x000fc40000004100 */
[-C--:B------:R-:W-:Y:S01]  /*3f10*/  FMUL.FTZ R29, R5, R8.reuse ;  /* 0x00000008051d7220 */ /* 0x080fe20000410000 */
[----:B------:R-:W-:Y:S02]  /*3f20*/  HADD2.F32 R9, -RZ, R4.H0_H0 ;  /* 0x20000004ff097230 */ /* 0x000fe40000004100 */
        /* <DEDUP_REMOVED lines=13> */
.L_x_3366:
[----:B------:R-:W-:Y:S05]  /*4000*/  BSYNC B1 ;  /* 0x0000000000017941 */ /* 0x000fea0003800000 */
.L_x_3365:
        /* <DEDUP_REMOVED lines=8> */
.L_x_3346:
[----:B------:R-:W-:-:S06]  /*4090*/  UISETP.NE.AND UP0, UPT, UR47, 0x3, UPT ;  /* 0x000000032f00788c */ /* 0x000fcc000bf05270 */
[----:B------:R-:W-:-:S13]  /*40a0*/  PLOP3.LUT P5, PT, PT, PT, UP0, 0x80, 0x0 ;  /* 0x000000000000781c */ /* 0x000fda0003faf008 */
[----:B------:R-:W-:Y:S05]  /*40b0*/  @!P5 BRA `(.L_x_3367) ;  /* 0x000000000004d947 */ /* 0x000fea0003800000 */
[----:B------:R-:W-:Y:S01]  /*40c0*/  BPT.TRAP 0x1 ;  /* 0x000000040000795c */ /* 0x000fe20000300000 */
.L_x_3367:
[----:B------:R-:W-:Y:S01]  /*40d0*/  IMAD R61, R189, 0x8, R16 ;  /* 0x00000008bd3d7824 */ /* 0x000fe200078e0210 */
[----:B------:R-:W-:Y:S01]  /*40e0*/  SHF.L.U32 R68, R191, 0x1f, RZ ;  /* 0x0000001fbf447819 */ /* 0x000fe200000006ff */
[----:B------:R-:W-:Y:S01]  /*40f0*/  BSSY B1, `(.L_x_3368) ;  /* 0x0000004000017945 */ /* 0x000fe20003800000 */
[----:B------:R-:W-:Y:S02]  /*4100*/  SHF.R.S32.HI R65, RZ, 0x1f, R63 ;  /* 0x0000001fff417819 */ /* 0x000fe4000001143f */
[----:B------:R-:W0:Y:S02]  /*4110*/  SYNCS.PHASECHK.TRANS64.TRYWAIT P0, [R61+URZ+0x38890], R68 ;  /* 0x038890443d0075a7 */ /* 0x000e24000800017f */
[----:B0-----:R-:W-:Y:S05]  /*4120*/  @!P0 BRA `(.L_x_3369) ;  /* 0x0000022000d88947 */ /* 0x001fea0003800000 */
.L_x_3700:
[----:B------:R-:W-:Y:S05]  /*4130*/  BSYNC B1 ;  /* 0x0000000000017941 */ /* 0x000fea0003800000 */
.L_x_3368:
        /* <DEDUP_REMOVED lines=22> */
[----:B------:R-:W-:Y:S01]  /*42a0*/  ISETP.GT.AND P0, PT, R69, R190, PT ;  /* 0x000000be4500720c */ /* 0x000fe20003f04270 */
[----:B------:R-:W-:-:S12]  /*42b0*/  BRA.DIV UR4, `(.L_x_3370) ;  /* 0x0000022204887947 */ /* 0x000fd8000b800000 */
[----:B------:R1:W2:Y:S04]  /*42c0*/  SHFL.IDX PT, R10, R13, RZ, 0x1c1f ;  /* 0x001c1fff0d0a7589 */ /* 0x0002a800000e0000 */
[----:B------:R1:W3:Y:S02]  /*42d0*/  SHFL.IDX PT, R14, R5, RZ, 0x1c1f ;  /* 0x001c1fff050e7589 */ /* 0x0002e400000e0000 */
.L_x_3704:
        /* <DEDUP_REMOVED lines=18> */
.L_x_3354:
[----:B------:R-:W-:Y:S05]  /*4400*/  BSYNC B0 ;  /* 0x0000000000007941 */ /* 0x000fea0003800000 */
.L_x_3345:
[----:B-1-34-:R-:W1:Y:S01]  /*4410*/  S2R R4, SR_TID.X ;  /* 0x0000000000047919 */ /* 0x01ae620000002100 */
[----:B------:R-:W-:Y:S01]  /*4420*/  @!PT LDS RZ, [RZ] ;  /* 0x00000000fffff984 */ /* 0x000fe20000000800 */
[----:B------:R-:W-:Y:S01]  /*4430*/  @!PT LDS RZ, [RZ] ;  /* 0x00000000fffff984 */ /* 0x000fe20000000800 */
[----:B------:R-:W-:Y:S01]  /*4440*/  @!PT LDS RZ, [RZ] ;  /* 0x00000000fffff984 */ /* 0x000fe20000000800 */
[----:B------:R-:W-:Y:S01]  /*4450*/  @!PT LDS RZ, [RZ] ;  /* 0x00000000fffff984 */ /* 0x000fe20000000800 */
[----:B------:R3:W-:Y:S06]  /*4460*/  MEMBAR.ALL.CTA ;  /* 0x0000000000007992 */ /* 0x0007ec0000008000 */
[----:B---3--:R-:W3:Y:S01]  /*4470*/  FENCE.VIEW.ASYNC.S ;  /* 0x00000000000073c6 */ /* 0x008ee20000000000 */
[----:B------:R-:W-:Y:S05]  /*4480*/  WARPSYNC.ALL ;  /* 0x0000000000007948 */ /* 0x000fea0003800000 */
[----:B------:R-:W-:Y:S01]  /*4490*/  BSSY B0, `(.L_x_3371) ;  /* 0x0000009000007945 */ /* 0x000fe20003800000 */
[----:B-1----:R-:W-:Y:S01]  /*44a0*/  LOP3.LUT R4, R4, 0x7f, RZ, 0xc0, !PT ;  /* 0x0000007f04047812 */ /* 0x002fe200078ec0ff */
[----:B---3--:R1:W-:Y:S03]  /*44b0*/  BAR.SYNC.DEFER_BLOCKING R47, 0x80 ;  /* 0x0002002f0000751d */ /* 0x0083e60000010000 */
[----:B------:R-:W-:-:S13]  /*44c0*/  ISETP.NE.AND P0, PT, R4, RZ, PT ;  /* 0x000000ff0400720c */ /* 0x000fda0003f05270 */
[----:B------:R-:W-:-:S05]  /*44d0*/  @!P0 VIADD R4, R61, 0x388a0 ;  /* 0x000388a03d048836 */ /* 0x000fca0000000000 */
[----:B------:R-:W-:-:S04]  /*44e0*/  @!P0 PRMT R4, RZ, 0x654, R4 ;  /* 0x00000654ff048816 */ /* 0x000fc80000000004 */
[----:B------:R1:W-:Y:S01]  /*44f0*/  @!P0 SYNCS.ARRIVE.TRANS64.RED.A1T0 RZ, [R4+URZ], RZ ;  /* 0x000000ff04ff89a7 */ /* 0x0003e2000810043f */
[----:B------:R-:W-:Y:S05]  /*4500*/  @!P5 BRA `(.L_x_3372) ;  /* 0x000000000004d947 */ /* 0x000fea0003800000 */
[----:B------:R-:W-:Y:S01]  /*4510*/  BPT.TRAP 0x1 ;  /* 0x000000040000795c */ /* 0x000fe20000300000 */
.L_x_3372:
[----:B------:R-:W-:Y:S05]  /*4520*/  BSYNC B0 ;  /* 0x0000000000007941 */ /* 0x000fea0003800000 */
.L_x_3371:
[----:B------:R-:W3:Y:S01]  /*4530*/  SYNCS.PHASECHK.TRANS64.TRYWAIT P5, [R61+URZ+0x388b0], R68 ;  /* 0x0388b0443d0075a7 */ /* 0x000ee200080a017f */
[----:B------:R-:W-:Y:S04]  /*4540*/  BSSY B0, `(.L_x_3373) ;  /* 0x0000002000007945 */ /* 0x000fe80003800000 */
[----:B---3--:R-:W-:Y:S05]  /*4550*/  @!P5 BRA `(.L_x_3374) ;  /* 0x000002200024d947 */ /* 0x008fea0003800000 */
.L_x_3705:
[----:B------:R-:W-:Y:S05]  /*4560*/  BSYNC B0 ;  /* 0x0000000000007941 */ /* 0x000fea0003800000 */
.L_x_3373:
        /* <DEDUP_REMOVED lines=18> */
[----:B--2---:R-:W-:Y:S01]  /*4690*/  LEA.HI.X R10, R4, UR5, R7, 0x1, P5 ;  /* 0x00000005040a7c11 */ /* 0x004fe2000a8f0c07 */
[----:B------:R1:W2:Y:S01]  /*46a0*/  SHFL.IDX PT, R12, R5, RZ, 0x1c1f ;  /* 0x001c1fff050c7589 */ /* 0x0002a200000e0000 */
[----:B------:R-:W-:-:S04]  /*46b0*/  ISETP.GT.AND P5, PT, R69, R190, PT ;  /* 0x000000be4500720c */ /* 0x000fc80003fa4270 */
[----:B------:R-:W4:Y:S09]  /*46c0*/  SHFL.IDX PT, R10, R10, RZ, 0x1c1f ;  /* 0x001c1fff0a0a7589 */ /* 0x000f3200000e0000 */
[----:B-1----:R-:W-:Y:S05]  /*46d0*/  @!P5 BRA `(.L_x_3376) ;  /* 0x0000000400a4d947 */ /* 0x002fea0003800000 */
[----:B------:R-:W5:Y:S01]  /*46e0*/  LDL R15, [R1+0x4] ;  /* 0x00000400010f7983 */ /* 0x000f620000100800 */
[----:B------:R-:W-:-:S03]  /*46f0*/  ULDC UR4, c[0x0][0x320] ;  /* 0x0000c80000047ab9 */ /* 0x000fc60000000800 */
[----:B------:R-:W3:Y:S04]  /*4700*/  LDL R54, [R1+0x18] ;  /* 0x0000180001367983 */ /* 0x000ee80000100800 */
[----:B------:R-:W3:Y:S04]  /*4710*/  LDL R31, [R1] ;  /* 0x00000000011f7983 */ /* 0x000ee80000100800 */
[----:B------:R-:W3:Y:S04]  /*4720*/  LDL R14, [R1+0x1c] ;  /* 0x00001c00010e7983 */ /* 0x000ee80000100800 */
[----:B------:R-:W3:Y:S01]  /*4730*/  LDL R30, [R1+0x20] ;  /* 0x00002000011e7983 */ /* 0x000ee20000100800 */
[----:B------:R-:W-:Y:S01]  /*4740*/  ISETP.GE.AND P6, PT, R18, UR4, PT ;  /* 0x0000000412007c0c */ /* 0x000fe2000bfc6270 */
[----:B------:R-:W-:Y:S01]  /*4750*/  IMAD R9, R189, 0x8000, R50 ;  /* 0x00008000bd097824 */ /* 0x000fe200078e0232 */
[----:B------:R-:W-:Y:S01]  /*4760*/  LOP3.LUT P5, RZ, R209, 0x4, RZ, 0xc0, !PT ;  /* 0x00000004d1ff7812 */ /* 0x000fe200078ac0ff */
[----:B------:R-:W3:Y:S02]  /*4770*/  LDL R29, [R1+0x24] ;  /* 0x00002400011d7983 */ /* 0x000ee40000100800 */
[----:B------:R-:W-:-:S02]  /*4780*/  IMAD R13, R9, 0x2, R16 ;  /* 0x00000002090d7824 */ /* 0x000fc400078e0210 */
[----:B------:R-:W3:Y:S01]  /*4790*/  LDL R28, [R1+0x28] ;  /* 0x00002800011c7983 */ /* 0x000ee20000100800 */
[----:B------:R-:W-:-:S03]  /*47a0*/  VIADD R11, R9, 0x20 ;  /* 0x00000020090b7836 */ /* 0x000fc60000000000 */
[----:B------:R-:W3:Y:S04]  /*47b0*/  LDL R62, [R1+0x34] ;  /* 0x00003400013e7983 */ /* 0x000ee80000100800 */
[----:B------:R-:W1:Y:S01]  /*47c0*/  @!P6 LDS.128 R4, [R13+0x400] ;  /* 0x000400000d04e984 */ /* 0x000e620000000c00 */
[----:B------:R-:W-:Y:S01]  /*47d0*/  @P5 VIADD R11, R9, 0xffffffe0 ;  /* 0xffffffe0090b5836 */ /* 0x000fe20000000000 */
[C---:B--2---:R-:W-:Y:S02]  /*47e0*/  @!P6 LEA R8, P5, R18.reuse, R12, 0x1 ;  /* 0x0000000c1208e211 */ /* 0x044fe400078a08ff */
[----:B------:R-:W2:Y:S01]  /*47f0*/  LDL R55, [R1+0x38] ;  /* 0x0000380001377983 */ /* 0x000ea20000100800 */
[----:B------:R-:W-:Y:S01]  /*4800*/  IMAD R11, R11, 0x2, R16 ;  /* 0x000000020b0b7824 */ /* 0x000fe200078e0210 */
[----:B----4-:R-:W-:-:S02]  /*4810*/  @!P6 LEA.HI.X R9, R18, R10, R19, 0x1, P5 ;  /* 0x0000000a1209e211 */ /* 0x010fc400028f0c13 */
[----:B------:R-:W-:-:S03]  /*4820*/  ISETP.GE.AND P5, PT, R187, UR4, PT ;  /* 0x00000004bb007c0c */ /* 0x000fc6000bfa6270 */
[----:B-1----:R1:W-:Y:S10]  /*4830*/  @!P6 ST.E.128 desc[UR50][R8.64], R4 ;  /* 0x000000040800e985 */ /* 0x0023f4000c101d32 */
[----:B------:R-:W4:Y:S01]  /*4840*/  @!P5 LDS.128 R4, [R11+0x400] ;  /* 0x000400000b04d984 */ /* 0x000f220000000c00 */
[----:B-1----:R-:W-:-:S04]  /*4850*/  @!P5 LEA R8, P6, R187, R12, 0x1 ;  /* 0x0000000cbb08d211 */ /* 0x002fc800078c08ff */
[----:B------:R-:W-:-:S05]  /*4860*/  @!P5 LEA.HI.X R9, R187, R10, R215, 0x1, P6 ;  /* 0x0000000abb09d211 */ /* 0x000fca00030f0cd7 */
[----:B----4-:R1:W-:Y:S01]  /*4870*/  @!P5 ST.E.128 desc[UR50][R8.64], R4 ;  /* 0x000000040800d985 */ /* 0x0103e2000c101d32 */
[----:B-----5:R-:W-:-:S13]  /*4880*/  ISETP.GE.AND P6, PT, R15, UR4, PT ;  /* 0x000000040f007c0c */ /* 0x020fda000bfc6270 */
[-C--:B-1----:R-:W-:Y:S01]  /*4890*/  @!P6 LEA R8, P5, R15, R12.reuse, 0x1 ;  /* 0x0000000c0f08e211 */ /* 0x082fe200078a08ff */
[----:B------:R-:W1:Y:S04]  /*48a0*/  @!P6 LDS.128 R4, [R13+0x2400] ;  /* 0x002400000d04e984 */ /* 0x000e680000000c00 */
[----:B------:R-:W4:Y:S01]  /*48b0*/  LDL R15, [R1+0x2c] ;  /* 0x00002c00010f7983 */ /* 0x000f220000100800 */
[----:B---3--:R-:W-:Y:S01]  /*48c0*/  @!P6 IMAD.X R9, R10, 0x1, R54, P5 ;  /* 0x000000010a09e824 */ /* 0x008fe200028e0636 */
[C---:B------:R-:W-:Y:S02]  /*48d0*/  ISETP.GE.AND P5, PT, R31.reuse, UR4, PT ;  /* 0x000000041f007c0c */ /* 0x040fe4000bfa6270 */
[----:B------:R-:W3:Y:S04]  /*48e0*/  LDL R54, [R1+0x3c] ;  /* 0x00003c0001367983 */ /* 0x000ee80000100800 */
[----:B-1----:R1:W-:Y:S07]  /*48f0*/  @!P6 ST.E.128 desc[UR50][R8.64], R4 ;  /* 0x000000040800e985 */ /* 0x0023ee000c101d32 */
[----:B------:R-:W5:Y:S01]  /*4900*/  @!P5 LDS.128 R4, [R11+0x2400] ;  /* 0x002400000b04d984 */ /* 0x000f620000000c00 */
[----:B-1----:R-:W-:-:S03]  /*4910*/  @!P5 LEA R8, P6, R31, R12, 0x1 ;  /* 0x0000000c1f08d211 */ /* 0x002fc600078c08ff */
[----:B------:R-:W3:Y:S02]  /*4920*/  LDL R31, [R1+0x40] ;  /* 0x00004000011f7983 */ /* 0x000ee40000100800 */
[----:B------:R-:W-:Y:S02]  /*4930*/  @!P5 IMAD.X R9, R10, 0x1, R14, P6 ;  /* 0x000000010a09d824 */ /* 0x000fe400030e060e */
[----:B------:R-:W2:Y:S01]  /*4940*/  LDL R14, [R1+0x30] ;  /* 0x00003000010e7983 */ /* 0x000ea20000100800 */
[----:B------:R-:W-:-:S03]  /*4950*/  ISETP.GE.AND P6, PT, R229, UR4, PT ;  /* 0x00000004e5007c0c */ /* 0x000fc6000bfc6270 */
[----:B-----5:R1:W-:Y:S10]  /*4960*/  @!P5 ST.E.128 desc[UR50][R8.64], R4 ;  /* 0x000000040800d985 */ /* 0x0203f4000c101d32 */
[----:B------:R-:W5:Y:S01]  /*4970*/  @!P6 LDS.128 R4, [R13+0x4400] ;  /* 0x004400000d04e984 */ /* 0x000f620000000c00 */
[----:B-1----:R-:W-:-:S05]  /*4980*/  @!P6 LEA R8, P5, R229, R12, 0x1 ;  /* 0x0000000ce508e211 */ /* 0x002fca00078a08ff */
[----:B------:R-:W-:Y:S01]  /*4990*/  @!P6 IMAD.X R9, R10, 0x1, R30, P5 ;  /* 0x000000010a09e824 */ /* 0x000fe200028e061e */
[C---:B------:R-:W-:Y:S01]  /*49a0*/  ISETP.GE.AND P5, PT, R228.reuse, UR4, PT ;  /* 0x00000004e4007c0c */ /* 0x040fe2000bfa6270 */
[----:B------:R-:W3:Y:S04]  /*49b0*/  LDL R30, [R1+0x44] ;  /* 0x00004400011e7983 */ /* 0x000ee80000100800 */
[----:B-----5:R1:W-:Y:S08]  /*49c0*/  @!P6 ST.E.128 desc[UR50][R8.64], R4 ;  /* 0x000000040800e985 */ /* 0x0203f0000c101d32 */
        /* <DEDUP_REMOVED lines=14> */
[----:B----4-:R-:W-:Y:S02]  /*4ab0*/  @!P5 IMAD.X R9, R10, 0x1, R15, P6 ;  /* 0x000000010a09d824 */ /* 0x010fe400030e060f */
[----:B------:R-:W4:Y:S01]  /*4ac0*/  LDL R15, [R1+0xc] ;  /* 0x00000c00010f7983 */ /* 0x000f220000100800 */
[----:B------:R-:W-:-:S03]  /*4ad0*/  ISETP.GE.AND P6, PT, R223, UR4, PT ;  /* 0x00000004df007c0c */ /* 0x000fc6000bfc6270 */
[----:B-----5:R1:W-:Y:S10]  /*4ae0*/  @!P5 ST.E.128 desc[UR50][R8.64], R4 ;  /* 0x000000040800d985 */ /* 0x0203f4000c101d32 */
[----:B------:R-:W5:Y:S01]  /*4af0*/  @!P6 LDS.128 R4, [R13+0x8400] ;  /* 0x008400000d04e984 */ /* 0x000f620000000c00 */
[----:B-1----:R-:W-:-:S05]  /*4b00*/  @!P6 LEA R8, P5, R223, R12, 0x1 ;  /* 0x0000000cdf08e211 */ /* 0x002fca00078a08ff */
[----:B--2---:R-:W-:Y:S02]  /*4b10*/  @!P6 IMAD.X R9, R10, 0x1, R14, P5 ;  /* 0x000000010a09e824 */ /* 0x004fe400028e060e */
[----:B------:R-:W2:Y:S01]  /*4b20*/  LDL R14, [R1+0x4c] ;  /* 0x00004c00010e7983 */ /* 0x000ea20000100800 */
[----:B------:R-:W-:-:S03]  /*4b30*/  ISETP.GE.AND P5, PT, R222, UR4, PT ;  /* 0x00000004de007c0c */ /* 0x000fc6000bfa6270 */
[----:B-----5:R1:W-:Y:S10]  /*4b40*/  @!P6 ST.E.128 desc[UR50][R8.64], R4 ;  /* 0x000000040800e985 */ /* 0x0203f4000c101d32 */
[----:B------:R-:W5:Y:S01]  /*4b50*/  @!P5 LDS.128 R4, [R11+0x8400] ;  /* 0x008400000b04d984 */ /* 0x000f620000000c00 */
[----:B-1----:R-:W-:-:S05]  /*4b60*/  @!P5 LEA R8, P6, R222, R12, 0x1 ;  /* 0x0000000cde08d211 */ /* 0x002fca00078c08ff */
[----:B------:R-:W-:Y:S01]  /*4b70*/  @!P5 IMAD.X R9, R10, 0x1, R62, P6 ;  /* 0x000000010a09d824 */ /* 0x000fe200030e063e */
[----:B------:R-:W-:-:S04]  /*4b80*/  ISETP.GE.AND P6, PT, R221, UR4, PT ;  /* 0x00000004dd007c0c */ /* 0x000fc8000bfc6270 */
[----:B-----5:R1:W-:Y:S09]  /*4b90*/  @!P5 ST.E.128 desc[UR50][R8.64], R4 ;  /* 0x000000040800d985 */ /* 0x0203f2000c101d32 */
[----:B------:R-:W5:Y:S01]  /*4ba0*/  @!P6 LDS.128 R4, [R13+0xa400] ;  /* 0x00a400000d04e984 */ /* 0x000f620000000c00 */
[----:B-1----:R-:W-:-:S05]  /*4bb0*/  @!P6 LEA R8, P5, R221, R12, 0x1 ;  /* 0x0000000cdd08e211 */ /* 0x002fca00078a08ff */
[----:B------:R-:W-:Y:S01]  /*4bc0*/  @!P6 IMAD.X R9, R10, 0x1, R55, P5 ;  /* 0x000000010a09e824 */ /* 0x000fe200028e0637 */
[----:B------:R-:W-:-:S04]  /*4bd0*/  ISETP.GE.AND P5, PT, R220, UR4, PT ;  /* 0x00000004dc007c0c */ /* 0x000fc8000bfa6270 */
[----:B-----5:R1:W-:Y:S09]  /*4be0*/  @!P6 ST.E.128 desc[UR50][R8.64], R4 ;  /* 0x000000040800e985 */ /* 0x0203f2000c101d32 */
[----:B------:R-:W5:Y:S01]  /*4bf0*/  @!P5 LDS.128 R4, [R11+0xa400] ;  /* 0x00a400000b04d984 */ /* 0x000f620000000c00 */
[----:B-1----:R-:W-:-:S05]  /*4c00*/  @!P5 LEA R8, P6, R220, R12, 0x1 ;  /* 0x0000000cdc08d211 */ /* 0x002fca00078c08ff */
[----:B---3--:R-:W-:Y:S01]  /*4c10*/  @!P5 IMAD.X R9, R10, 0x1, R54, P6 ;  /* 0x000000010a09d824 */ /* 0x008fe200030e0636 */
[----:B------:R-:W-:-:S04]  /*4c20*/  ISETP.GE.AND P6, PT, R219, UR4, PT ;  /* 0x00000004db007c0c */ /* 0x000fc8000bfc6270 */
[----:B-----5:R1:W-:Y:S09]  /*4c30*/  @!P5 ST.E.128 desc[UR50][R8.64], R4 ;  /* 0x000000040800d985 */ /* 0x0203f2000c101d32 */
[----:B------:R-:W3:Y:S01]  /*4c40*/  @!P6 LDS.128 R4, [R13+0xc400] ;  /* 0x00c400000d04e984 */ /* 0x000ee20000000c00 */
[----:B-1----:R-:W-:-:S05]  /*4c50*/  @!P6 LEA R8, P5, R219, R12, 0x1 ;  /* 0x0000000cdb08e211 */ /* 0x002fca00078a08ff */
[----:B------:R-:W-:Y:S01]  /*4c60*/  @!P6 IMAD.X R9, R10, 0x1, R31, P5 ;  /* 0x000000010a09e824 */ /* 0x000fe200028e061f */
[----:B------:R-:W-:-:S04]  /*4c70*/  ISETP.GE.AND P5, PT, R218, UR4, PT ;  /* 0x00000004da007c0c */ /* 0x000fc8000bfa6270 */
[----:B---3--:R1:W-:Y:S09]  /*4c80*/  @!P6 ST.E.128 desc[UR50][R8.64], R4 ;  /* 0x000000040800e985 */ /* 0x0083f2000c101d32 */
        /* <DEDUP_REMOVED lines=8> */
[----:B----4-:R-:W-:-:S04]  /*4d10*/  ISETP.GE.AND P5, PT, R15, UR4, PT ;  /* 0x000000040f007c0c */ /* 0x010fc8000bfa6270 */
[----:B---3--:R1:W-:Y:S09]  /*4d20*/  @!P6 ST.E.128 desc[UR50][R8.64], R4 ;  /* 0x000000040800e985 */ /* 0x0083f2000c101d32 */
[----:B------:R-:W3:Y:S01]  /*4d30*/  @!P5 LDS.128 R4, [R11+0xe400] ;  /* 0x00e400000b04d984 */ /* 0x000ee20000000c00 */
[----:B-1----:R-:W-:-:S05]  /*4d40*/  @!P5 LEA R8, P6, R15, R12, 0x1 ;  /* 0x0000000c0f08d211 */ /* 0x002fca00078c08ff */
[----:B--2---:R-:W-:-:S05]  /*4d50*/  @!P5 IMAD.X R9, R10, 0x1, R14, P6 ;  /* 0x000000010a09d824 */ /* 0x004fca00030e060e */
[----:B---3--:R1:W-:Y:S03]  /*4d60*/  @!P5 ST.E.128 desc[UR50][R8.64], R4 ;  /* 0x000000040800d985 */ /* 0x0083e6000c101d32 */
.L_x_3376:
[----:B------:R-:W-:Y:S05]  /*4d70*/  BSYNC B0 ;  /* 0x0000000000007941 */ /* 0x000fea0003800000 */
.L_x_3375:
[----:B------:R-:W-:Y:S01]  /*4d80*/  @!PT LDS RZ, [RZ] ;  /* 0x00000000fffff984 */ /* 0x000fe20000000800 */
[----:B------:R-:W-:Y:S01]  /*4d90*/  @!PT LDS RZ, [RZ] ;  /* 0x00000000fffff984 */ /* 0x000fe20000000800 */
[----:B------:R-:W-:Y:S01]  /*4da0*/  @!PT LDS RZ, [RZ] ;  /* 0x00000000fffff984 */ /* 0x000fe20000000800 */
[----:B------:R-:W-:Y:S01]  /*4db0*/  @!PT LDS RZ, [RZ] ;  /* 0x00000000fffff984 */ /* 0x000fe20000000800 */
[----:B------:R5:W-:Y:S06]  /*4dc0*/  MEMBAR.ALL.CTA ;  /* 0x0000000000007992 */ /* 0x000bec0000008000 */
[----:B-----5:R-:W5:Y:S01]  /*4dd0*/  FENCE.VIEW.ASYNC.S ;  /* 0x00000000000073c6 */ /* 0x020f620000000000 */
[----:B------:R-:W-:Y:S02]  /*4de0*/  VIADD R189, R189, 0x1 ;  /* 0x00000001bdbd7836 */ /* 0x000fe40000000000 */
[----:B0--3--:R-:W-:Y:S01]  /*4df0*/  @!P0 VIADD R61, R61, 0x388c0 ;  /* 0x000388c03d3d8836 */ /* 0x009fe20000000000 */
        /* <DEDUP_REMOVED lines=9> */
.L_x_3340:
[----:B------:R-:W-:Y:S04]  /*4e90*/  BSSY B0, `(.L_x_3378) ;  /* 0x0000004000007945 */ /* 0x000fe80003800000 */
[----:B------:R-:W-:Y:S05]  /*4ea0*/  @P0 BRA `(.L_x_3379) ;  /* 0x0000000000080947 */ /* 0x000fea0003800000 */
[----:B------:R-:W1:Y:S02]  /*4eb0*/  FENCE.VIEW.ASYNC.G ;  /* 0x00000000000073c6 */ /* 0x000e640000000100 */
[----:B-1----:R-:W-:Y:S06]  /*4ec0*/  BAR.ARV 0xc, 0x180 ;  /* 0x0306000000007b1d */ /* 0x002fec0000002000 */
.L_x_3379:
[----:B------:R-:W-:Y:S05]  /*4ed0*/  BSYNC B0 ;  /* 0x0000000000007941 */ /* 0x000fea0003800000 */
.L_x_3378:
[----:B------:R-:W-:Y:S01]  /*4ee0*/  UISETP.NE.AND UP0, UPT, UR37, 0x1, UPT ;  /* 0x000000012500788c */ /* 0x000fe2000bf05270 */
[----:B------:R-:W-:Y:S05]  /*4ef0*/  BSSY B7, `(.L_x_3380) ;  /* 0x0001549000077945 */ /* 0x000fea0003800000 */
[----:B------:R-:W-:-:S13]  /*4f00*/  PLOP3.LUT P0, PT, PT, PT, UP0, 0x80, 0x0 ;  /* 0x000000000000781c */ /* 0x000fda0003f0f008 */
[----:B------:R-:W-:Y:S05]  /*4f10*/  @!P0 BRA `(.L_x_3381) ;  /* 0x0000002000908947 */ /* 0x000fea0003800000 */
[----:B------:R-:W1:Y:S01]  /*4f20*/  LDC R0, c[0x0][0x448] ;  /* 0x00011200ff007b82 */ /* 0x000e620000000800 */
[----:B------:R-:W-:-:S07]  /*4f30*/  VIADD R5, R208, 0x3f ;  /* 0x0000003fd0057836 */ /* 0x000fce0000000000 */
[----:B------:R-:W3:Y:S01]  /*4f40*/  LDC.64 R2, c[0x0][0xad8] ;  /* 0x0002b600ff027b82 */ /* 0x000ee20000000a00 */
[----:B-1----:R-:W-:Y:S02]  /*4f50*/  ISETP.NE.AND P1, PT, R0, 0x1, PT ;  /* 0x000000010000780c */ /* 0x002fe40003f25270 */
[----:B---3--:R-:W-:-:S11]  /*4f60*/  ISETP.GE.AND P2, PT, R3, 0x1, PT ;  /* 0x000000010300780c */ /* 0x008fd60003f46270 */
[----:B------:R-:W1:Y:S08]  /*4f70*/  @P1 LDC R0, c[0x0][0x44c] ;  /* 0x00011300ff001b82 */ /* 0x000e700000000800 */
[----:B------:R-:W3:Y:S01]  /*4f80*/  @P1 LDC R7, c[0x0][0x450] ;  /* 0x00011400ff071b82 */ /* 0x000ee20000000800 */
[----:B-1----:R-:W-:-:S05]  /*4f90*/  @P1 IMAD.HI.U32 R0, R5, R0, RZ ;  /* 0x0000000005001227 */ /* 0x002fca00078e00ff */
[----:B---3--:R-:W-:-:S05]  /*4fa0*/  @P1 SHF.R.U32.HI R5, RZ, R7, R0 ;  /* 0x00000007ff051219 */ /* 0x008fca0000011600 */
        /* <DEDUP_REMOVED lines=14> */
.L_x_3384:
[----:B------:R-:W-:-:S13]  /*5090*/  ISETP.NE.AND P0, PT, R3, 0x1, PT ;  /* 0x000000010300780c */ /* 0x000fda0003f05270 */
[----:B------:R-:W1:Y:S02]  /*50a0*/  @P0 LDC.64 R4, c[0x0][0xae0] ;  /* 0x0002b800ff040b82 */ /* 0x000e640000000a00 */
[----:B-1----:R-:W-:-:S05]  /*50b0*/  @P0 IMAD.HI.U32 R4, R0, R4, RZ ;  /* 0x0000000400040227 */ /* 0x002fca00078e00ff */
[----:B------:R-:W-:-:S07]  /*50c0*/  @P0 SHF.R.U32.HI R0, RZ, R5, R4 ;  /* 0x00000005ff000219 */ /* 0x000fce0000011604 */
.L_x_3385:
[----:B------:R-:W-:Y:S05]  /*50d0*/  BSYNC B0 ;  /* 0x0000000000007941 */ /* 0x000fea0003800000 */
.L_x_3383:
[----:B------:R-:W-:-:S05]  /*50e0*/  IMAD R5, R0, R3, R3 ;  /* 0x0000000300057224 */ /* 0x000fca00078e0203 */
[----:B------:R-:W-:-:S07]  /*50f0*/  VIMNMX R2, R2, R5, PT ;  /* 0x0000000502027248 */ /* 0x000fce0003fe0100 */
.L_x_3382:
[----:B------:R-:W1:Y:S01]  /*5100*/  @P1 LDC R7, c[0x0][0x44c] ;  /* 0x00011300ff071b82 */ /* 0x000e620000000800 */
[----:B------:R-:W-:Y:S01]  /*5110*/  VIADD R2, R2, 0x3f ;  /* 0x0000003f02027836 */ /* 0x000fe20000000000 */
[----:B------:R-:W-:Y:S01]  /*5120*/  ULDC UR4, c[0x0][0xad4] ;  /* 0x0002b50000047ab9 */ /* 0x000fe20000000800 */
[----:B------:R-:W-:-:S03]  /*5130*/  IMAD.MOV.U32 R0, RZ, RZ, R208 ;  /* 0x000000ffff007224 */ /* 0x000fc600078e00d0 */
[----:B------:R-:W-:Y:S02]  /*5140*/  SHF.R.S32.HI R5, RZ, 0x1f, R2 ;  /* 0x0000001fff057819 */ /* 0x000fe40000011402 */
[----:B------:R-:W3:Y:S02]  /*5150*/  @P1 LDC R4, c[0x0][0x450] ;  /* 0x00011400ff041b82 */ /* 0x000ee40000000800 */
[----:B------:R-:W-:-:S04]  /*5160*/  LEA.HI R5, R5, R2, RZ, 0x6 ;  /* 0x0000000205057211 */ /* 0x000fc800078f30ff */
[----:B------:R-:W-:-:S04]  /*5170*/  SHF.R.S32.HI R5, RZ, 0x6, R5 ;  /* 0x00000006ff057819 */ /* 0x000fc80000011405 */
[----:B------:R-:W-:Y:S01]  /*5180*/  VIMNMX R20, R168, R5, PT ;  /* 0x00000005a8147248 */ /* 0x000fe20003fe0100 */
[----:B-1----:R-:W-:-:S05]  /*5190*/  @P1 IMAD.HI.U32 R7, R208, R7, RZ ;  /* 0x00000007d0071227 */ /* 0x002fca00078e00ff */
[----:B---3--:R-:W-:-:S05]  /*51a0*/  @P1 SHF.R.U32.HI R0, RZ, R4, R7 ;  /* 0x00000004ff001219 */ /* 0x008fca0000011607 */
        /* <DEDUP_REMOVED lines=13> */
.L_x_3388:
[----:B------:R-:W-:-:S13]  /*5280*/  ISETP.NE.AND P0, PT, R3, 0x1, PT ;  /* 0x000000010300780c */ /* 0x000fda0003f05270 */
[----:B------:R-:W1:Y:S02]  /*5290*/  @P0 LDC.64 R4, c[0x0][0xae0] ;  /* 0x0002b800ff040b82 */ /* 0x000e640000000a00 */
[----:B-1----:R-:W-:-:S05]  /*52a0*/  @P0 IMAD.HI.U32 R2, R169, R4, RZ ;  /* 0x00000004a9020227 */ /* 0x002fca00078e00ff */
[----:B------:R-:W-:-:S07]  /*52b0*/  @P0 SHF.R.U32.HI R169, RZ, R5, R2 ;  /* 0x00000005ffa90219 */ /* 0x000fce0000011602 */
.L_x_3389:
[----:B------:R-:W-:Y:S05]  /*52c0*/  BSYNC B0 ;  /* 0x0000000000007941 */ /* 0x000fea0003800000 */
.L_x_3387:
[----:B------:R-:W-:-:S05]  /*52d0*/  IMAD R3, R169, R3, RZ ;  /* 0x00000003a9037224 */ /* 0x000fca00078e02ff */
[----:B------:R-:W-:-:S07]  /*52e0*/  VIMNMX R0, R0, R3, !PT ;  /* 0x0000000300007248 */ /* 0x000fce0007fe0100 */
.L_x_3386:
[----:B------:R-:W-:Y:S02]  /*52f0*/  SHF.R.S32.HI R3, RZ, 0x1f, R0 ;  /* 0x0000001fff037819 */ /* 0x000fe40000011400 */
[----:B------:R-:W-:Y:S02]  /*5300*/  CS2R R150, SRZ ;  /* 0x0000000000967805 */ /* 0x000fe4000001ff00 */
[----:B------:R-:W-:Y:S02]  /*5310*/  PLOP3.LUT P0, PT, PT, PT, PT, 0x80, 0x0 ;  /* 0x000000000000781c */ /* 0x000fe40003f0f070 */
[----:B------:R-:W-:Y:S02]  /*5320*/  CS2R R148, SRZ ;  /* 0x0000000000947805 */ /* 0x000fe4000001ff00 */
[----:B------:R-:W-:Y:S01]  /*5330*/  LEA.HI R3, R3, R0, RZ, 0x6 ;  /* 0x0000000003037211 */ /* 0x000fe200078f30ff */
[----:B------:R-:W-:Y:S01]  /*5340*/  IMAD.MOV.U32 R0, RZ, RZ, RZ ;  /* 0x000000ffff007224 */ /* 0x000fe200078e00ff */
        /* <DEDUP_REMOVED lines=41> */
[----:B------:R-:W-:Y:S01]  /*55e0*/  CS2R R76, SRZ ;  /* 0x00000000004c7805 */ /* 0x000fe2000001ff00 */
[----:B------:R-:W-:Y:S01]  /*55f0*/  IMAD.MOV.U32 R75, RZ, RZ, RZ ;  /* 0x000000ffff4b7224 */ /* 0x000fe200078e00ff */
[----:B--2---:R-:W-:-:S02]  /*5600*/  CS2R R12, SRZ ;  /* 0x00000000000c7805 */ /* 0x004fc4000001ff00 */
        /* <DEDUP_REMOVED lines=15> */
[----:B0-----:R-:W-:Y:S02]  /*5700*/  CS2R R46, SRZ ;  /* 0x00000000002e7805 */ /* 0x001fe4000001ff00 */
[----:B------:R-:W-:Y:S01]  /*5710*/  CS2R R170, SRZ ;  /* 0x0000000000aa7805 */ /* 0x000fe2000001ff00 */
[----:B------:R-:W-:Y:S01]  /*5720*/  IMAD.MOV.U32 R43, RZ, RZ, RZ ;  /* 0x000000ffff2b7224 */ /* 0x000fe200078e00ff */
[----:B------:R-:W-:Y:S01]  /*5730*/  CS2R R28, SRZ ;  /* 0x00000000001c7805 */ /* 0x000fe2000001ff00 */
[----:B------:R-:W-:Y:S01]  /*5740*/  IMAD.MOV.U32 R172, RZ, RZ, RZ ;  /* 0x000000ffffac7224 */ /* 0x000fe200078e00ff */
[----:B----4-:R-:W-:Y:S01]  /*5750*/  CS2R R10, SRZ ;  /* 0x00000000000a7805 */ /* 0x010fe2000001ff00 */
[----:B------:R-:W-:Y:S01]  /*5760*/  IMAD.MOV.U32 R39, RZ, RZ, RZ ;  /* 0x000000ffff277224 */ /* 0x000fe200078e00ff */
[----:B------:R-:W-:Y:S01]  /*5770*/  CS2R R8, SRZ ;  /* 0x0000000000087805 */ /* 0x000fe2000001ff00 */
[----:B------:R-:W-:Y:S01]  /*5780*/  IMAD.MOV.U32 R35, RZ, RZ, RZ ;  /* 0x000000ffff237224 */ /* 0x000fe200078e00ff */
[----:B------:R-:W-:Y:S01]  /*5790*/  CS2R R6, SRZ ;  /* 0x0000000000067805 */ /* 0x000fe2000001ff00 */
[----:B------:R-:W-:Y:S01]  /*57a0*/  IMAD.MOV.U32 R31, RZ, RZ, RZ ;  /* 0x000000ffff1f7224 */ /* 0x000fe200078e00ff */
[----:B------:R-:W-:Y:S01]  /*57b0*/  CS2R R2, SRZ ;  /* 0x0000000000027805 */ /* 0x000fe2000001ff00 */
[----:B------:R-:W-:Y:S01]  /*57c0*/  IMAD.MOV.U32 R5, RZ, RZ, RZ ;  /* 0x000000ffff057224 */ /* 0x000fe200078e00ff */
[----:B------:R-:W-:Y:S06]  /*57d0*/  @!P1 BRA `(.L_x_3390) ;  /* 0x0000014800e89947 */ /* 0x000fec0003800000 */
[----:B-----5:R-:W0:Y:S01]  /*57e0*/  S2R R24, SR_TID.X ;  /* 0x0000000000187919 */ /* 0x020e220000002100 */
[----:B------:R-:W-:Y:S02]  /*57f0*/  IMAD.MOV.U32 R7, RZ, RZ, 0x40000040 ;  /* 0x40000040ff077424 */ /* 0x000fe400078e00ff */
[----:B------:R-:W-:Y:S01]  /*5800*/  IMAD.MOV.U32 R9, RZ, RZ, 0x40000040 ;  /* 0x40000040ff097424 */ /* 0x000fe200078e00ff */
[----:B------:R-:W-:Y:S01]  /*5810*/  BAR.SYNC.DEFER_BLOCKING 0xe, 0x100 ;  /* 0x0384000000007b1d */ /* 0x000fe20000010000 */
[----:B------:R-:W-:Y:S01]  /*5820*/  IMAD.MOV.U32 R11, RZ, RZ, 0x40000040 ;  /* 0x40000040ff0b7424 */ /* 0x000fe200078e00ff */
[----:B------:R-:W-:Y:S01]  /*5830*/  R2UR UR7, R7 ;  /* 0x00000000070772ca */ /* 0x000fe200000e0000 */
[----:B------:R-:W-:Y:S02]  /*5840*/  IMAD.MOV.U32 R7, RZ, RZ, 0x40000040 ;  /* 0x40000040ff077424 */ /* 0x000fe400078e00ff */
[----:B------:R-:W-:-:S05]  /*5850*/  IMAD.U32 R5, RZ, RZ, UR47 ;  /* 0x0000002fff057e24 */ /* 0x000fca000f8e00ff */
[----:B------:R-:W-:Y:S01]  /*5860*/  ISETP.NE.AND P2, PT, R5, 0x3, PT ;  /* 0x000000030500780c */ /* 0x000fe20003f45270 */
[----:B0-----:R-:W-:-:S05]  /*5870*/  VIADD R24, R24, 0xffffff80 ;  /* 0xffffff8018187836 */ /* 0x001fca0000000000 */
[----:B------:R-:W-:-:S04]  /*5880*/  SHF.R.S32.HI R21, RZ, 0x1f, R24 ;  /* 0x0000001fff157819 */ /* 0x000fc80000011418 */
[----:B------:R-:W-:Y:S02]  /*5890*/  LEA.HI R21, R21, R24, RZ, 0x7 ;  /* 0x0000001815157211 */ /* 0x000fe400078f38ff */
[----:B------:R-:W-:Y:S02]  /*58a0*/  WARPGROUP.ARRIVE ;  /* 0x00000000000079c5 */ /* 0x000fe40000000000 */
        /* <DEDUP_REMOVED lines=12> */
[----:B------:R-:W-:Y:S01]  /*5970*/  LOP3.LUT R0, R3, 0x3fff, RZ, 0xc0, !PT ;  /* 0x00003fff03007812 */ /* 0x000fe200078ec0ff */
[----:B------:R-:W-:Y:S01]  /*5980*/  IMAD.MOV.U32 R3, RZ, RZ, 0x40000040 ;  /* 0x40000040ff037424 */ /* 0x000fe200078e00ff */
[C---:B------:R-:W-:Y:S01]  /*5990*/  R2UR UR4, R2.reuse ;  /* 0x00000000020472ca */ /* 0x040fe200000e0000 */
[----:B------:R-:W-:Y:S01]  /*59a0*/  VIADD R10, R2, 0x2 ;  /* 0x00000002020a7836 */ /* 0x000fe20000000000 */
[----:B------:R-:W-:-:S02]  /*59b0*/  LOP3.LUT R0, R0, 0x2000000, RZ, 0xfc, !PT ;  /* 0x0200000000007812 */ /* 0x000fc400078efcff */
[----:B------:R-:W-:-:S03]  /*59c0*/  R2UR UR5, R3 ;  /* 0x00000000030572ca */ /* 0x000fc600000e0000 */
[----:B------:R-:W-:-:S04]  /*59d0*/  IMAD R6, R17, 0x1000, R0 ;  /* 0x0000100011067824 */ /* 0x000fc800078e0200 */
[C---:B------:R-:W-:Y:S01]  /*59e0*/  VIADD R8, R6.reuse, 0x80 ;  /* 0x0000008006087836 */ /* 0x040fe20000000000 */
[----:B------:R-:W-:-:S13]  /*59f0*/  R2UR UR6, R6 ;  /* 0x00000000060672ca */ /* 0x000fda00000e0000 */
        /* <DEDUP_REMOVED lines=36> */
.L_x_3391:
[----:B------:R-:W-:Y:S01]  /*5c40*/  IMAD R5, R17, 0x8, R16 ;  /* 0x0000000811057824 */ /* 0x000fe200078e0210 */
[----:B------:R-:W-:Y:S03]  /*5c50*/  BSSY B0, `(.L_x_3392) ;  /* 0x00000c1000007945 */ /* 0x000fe60003800000 */
[----:B------:R-:W-:-:S05]  /*5c60*/  VIADD R5, R5, 0x38860 ;  /* 0x0003886005057836 */ /* 0x000fca0000000000 */
[----:B------:R-:W-:-:S04]  /*5c70*/  PRMT R5, R188, 0x654, R5 ;  /* 0x00000654bc057816 */ /* 0x000fc80000000005 */
[----:B------:R0:W-:Y:S02]  /*5c80*/  SYNCS.ARRIVE.TRANS64.RED.A1T0 RZ, [R5+URZ], RZ ;  /* 0x000000ff05ff79a7 */ /* 0x0001e4000810043f */
[----:B0-----:R-:W-:-:S05]  /*5c90*/  VIADD R5, R20, 0xfffffffe ;  /* 0xfffffffe14057836 */ /* 0x001fca0000000000 */
[----:B------:R-:W-:-:S13]  /*5ca0*/  ISETP.GE.AND P0, PT, R5, R4, PT ;  /* 0x000000040500720c */ /* 0x000fda0003f06270 */
[----:B------:R-:W-:Y:S05]  /*5cb0*/  @!P0 BRA `(.L_x_3393) ;  /* 0x0000000800e88947 */ /* 0x000fea0003800000 */
.L_x_3395:
[----:B------:R-:W-:Y:S01]  /*5cc0*/  BAR.SYNC.DEFER_BLOCKING 0xe, 0x100 ;  /* 0x0384000000007b1d */ /* 0x000fe20000010000 */
[C---:B0-----:R-:W-:Y:S01]  /*5cd0*/  IMAD R13, R17.reuse, 0x40, R197 ;  /* 0x00000040110d7824 */ /* 0x041fe200078e02c5 */
[----:B------:R-:W-:Y:S01]  /*5ce0*/  R2UR UR4, R2 ;  /* 0x00000000020472ca */ /* 0x000fe200000e0000 */
[----:B------:R-:W-:Y:S01]  /*5cf0*/  VIADD R17, R17, 0x1 ;  /* 0x0000000111117836 */ /* 0x000fe20000000000 */
[----:B------:R-:W-:Y:S01]  /*5d00*/  R2UR UR5, R3 ;  /* 0x00000000030572ca */ /* 0x000fe200000e0000 */
[----:B------:R-:W-:Y:S01]  /*5d10*/  IMAD R13, R13, 0x4, R16 ;  /* 0x000000040d0d7824 */ /* 0x000fe200078e0210 */
[----:B------:R-:W-:Y:S01]  /*5d20*/  ISETP.GT.AND P1, PT, R5, R4, PT ;  /* 0x000000040500720c */ /* 0x000fe20003f24270 */
[----:B------:R-:W-:Y:S01]  /*5d30*/  IMAD.MOV.U32 R15, RZ, RZ, 0x40000040 ;  /* 0x40000040ff0f7424 */ /* 0x000fe200078e00ff */
[----:B------:R-:W-:Y:S01]  /*5d40*/  ISETP.NE.AND P0, PT, R17, 0x2, PT ;  /* 0x000000021100780c */ /* 0x000fe20003f05270 */
[----:B------:R-:W-:-:S03]  /*5d50*/  VIADD R5, R5, 0xffffffff ;  /* 0xffffffff05057836 */ /* 0x000fc60000000000 */
[----:B------:R-:W-:Y:S01]  /*5d60*/  SEL R17, R17, RZ, P0 ;  /* 0x000000ff11117207 */ /* 0x000fe20000000000 */
[----:B------:R-:W0:Y:S04]  /*5d70*/  LDS R12, [R13+0x38400] ;  /* 0x038400000d0c7984 */ /* 0x000e280000000800 */
[----:B------:R1:W2:Y:S02]  /*5d80*/  LDS R14, [R13+0x38420] ;  /* 0x038420000d0e7984 */ /* 0x0002a40000000800 */
[----:B-1----:R-:W-:-:S05]  /*5d90*/  IMAD.MOV.U32 R13, RZ, RZ, 0x40000040 ;  /* 0x40000040ff0d7424 */ /* 0x002fca00078e00ff */
[----:B------:R-:W-:Y:S01]  /*5da0*/  R2UR UR7, R13 ;  /* 0x000000000d0772ca */ /* 0x000fe200000e0000 */
[----:B------:R-:W-:Y:S02]  /*5db0*/  IMAD.MOV.U32 R13, RZ, RZ, 0x40000040 ;  /* 0x40000040ff0d7424 */ /* 0x000fe400078e00ff */
        /* <DEDUP_REMOVED lines=65> */
[-C--:B--2---:R-:W-:Y:S01]  /*61d0*/  FMUL.FTZ R26, R26, R14.reuse ;  /* 0x0000000e1a1a7220 */ /* 0x084fe20000410000 */
        /* <DEDUP_REMOVED lines=64> */
[----:B------:R-:W-:-:S05]  /*65e0*/  VIADD R14, R12, 0x80 ;  /* 0x000000800c0e7836 */ /* 0x000fca0000000000 */
[----:B------:R-:W-:-:S06]  /*65f0*/  WARPGROUP.ARRIVE ;  /* 0x00000000000079c5 */ /* 0x000fcc0000000000 */
        /* <DEDUP_REMOVED lines=23> */
[----:B------:R-:W-:Y:S02]  /*6770*/  R2UR UR5, R7 ;  /* 0x00000000070572ca */ /* 0x000fe400000e0000 */
[----:B------:R-:W-:-:S04]  /*6780*/  SEL R12, RZ, 0x1, P0 ;  /* 0x00000001ff0c7807 */ /* 0x000fc80000000000 */
[----:B------:R-:W-:Y:S01]  /*6790*/  LOP3.LUT R23, R23, R12, RZ, 0x3c, !PT ;  /* 0x0000000c17177212 */ /* 0x000fe200078e3cff */
[----:B------:R-:W-:Y:S02]  /*67a0*/  WARPGROUP.DEPBAR.LE gsb0, 0x0 ;  /* 0x00008000000079c5 */ /* 0x000fe40000010000 */
[----:B------:R-:W-:-:S12]  /*67b0*/  WARPGROUP.ARRIVE ;  /* 0x00000000000079c5 */ /* 0x000fd80000000000 */
[----:B------:R-:W-:Y:S03]  /*67c0*/  HGMMA.64x256x16.F32 R24, gdesc[UR4].tnspB, R24, gsb0 ;  /* 0x43e00000041879f0 */ /* 0x000fe60008000818 */
[----:B------:R-:W-:Y:S02]  /*67d0*/  WARPGROUP.DEPBAR.LE gsb0, 0x0 ;  /* 0x00008000000079c5 */ /* 0x000fe40000010000 */
[----:B------:R-:W-:Y:S06]  /*67e0*/  BAR.ARV 0xf, 0x100 ;  /* 0x03c4000000007b1d */ /* 0x000fec0000002000 */
[----:B------:R-:W-:Y:S05]  /*67f0*/  @!P2 BRA `(.L_x_3394) ;  /* 0x000000000004a947 */ /* 0x000fea0003800000 */
[----:B------:R-:W-:Y:S01]  /*6800*/  BPT.TRAP 0x1 ;  /* 0x000000040000795c */ /* 0x000fe20000300000 */
.L_x_3394:
[----:B------:R-:W-:-:S04]  /*6810*/  IMAD R12, R17, 0x8, R16 ;  /* 0x00000008110c7824 */ /* 0x000fc800078e0210 */
[----:B------:R-:W-:-:S05]  /*6820*/  VIADD R13, R12, 0x38860 ;  /* 0x000388600c0d7836 */ /* 0x000fca0000000000 */
[----:B------:R-:W-:-:S04]  /*6830*/  PRMT R13, R188, 0x654, R13 ;  /* 0x00000654bc0d7816 */ /* 0x000fc8000000000d */
[----:B------:R0:W-:Y:S01]  /*6840*/  SYNCS.ARRIVE.TRANS64.RED.A1T0 RZ, [R13+URZ], RZ ;  /* 0x000000ff0dff79a7 */ /* 0x0001e2000810043f */
[----:B------:R-:W-:Y:S05]  /*6850*/  @P1 BRA `(.L_x_3395) ;  /* 0xfffffff400181947 */ /* 0x000fea000383ffff */
.L_x_3393:
[----:B------:R-:W-:Y:S05]  /*6860*/  BSYNC B0 ;  /* 0x0000000000007941 */ /* 0x000fea0003800000 */
.L_x_3392:
[----:B------:R-:W-:Y:S01]  /*6870*/  BAR.SYNC.DEFER_BLOCKING 0xe, 0x100 ;  /* 0x0384000000007b1d */ /* 0x000fe20000010000 */
[C---:B------:R-:W-:Y:S01]  /*6880*/  IMAD R3, R17.reuse, 0x40, R197 ;  /* 0x0000004011037824 */ /* 0x040fe200078e02c5 */
[----:B------:R-:W-:Y:S01]  /*6890*/  PLOP3.LUT P0, PT, PT, PT, PT, 0x8, 0x0 ;  /* 0x000000000000781c */ /* 0x000fe20003f0e170 */
[----:B------:R-:W-:Y:S02]  /*68a0*/  VIADD R17, R17, 0x1 ;  /* 0x0000000111117836 */ /* 0x000fe40000000000 */
[----:B------:R-:W-:-:S03]  /*68b0*/  IMAD R3, R3, 0x4, R16 ;  /* 0x0000000403037824 */ /* 0x000fc600078e0210 */
[----:B------:R-:W-:-:S04]  /*68c0*/  ISETP.NE.AND P1, PT, R17, 0x2, PT ;  /* 0x000000021100780c */ /* 0x000fc80003f25270 */
[----:B------:R-:W-:Y:S01]  /*68d0*/  SEL R17, R17, RZ, P1 ;  /* 0x000000ff11117207 */ /* 0x000fe20000800000 */
[----:B------:R-:W1:Y:S04]  /*68e0*/  LDS R2, [R3+0x38400] ;  /* 0x0384000003027984 */ /* 0x000e680000000800 */
[----:B------:R-:W2:Y:S01]  /*68f0*/  LDS R0, [R3+0x38420] ;  /* 0x0384200003007984 */ /* 0x000ea20000000800 */
        /* <DEDUP_REMOVED lines=65> */
[-C--:B--2---:R-:W-:Y:S01]  /*6d10*/  FMUL.FTZ R5, R26, R0.reuse ;  /* 0x000000001a057220 */ /* 0x084fe20000410000 */
        /* <DEDUP_REMOVED lines=68> */
.L_x_3381:
        /* <DEDUP_REMOVED lines=23> */
.L_x_3398:
[----:B------:R-:W-:-:S13]  /*72d0*/  ISETP.NE.AND P0, PT, R3, 0x1, PT ;  /* 0x000000010300780c */ /* 0x000fda0003f05270 */
[----:B------:R-:W1:Y:S02]  /*72e0*/  @P0 LDC.64 R4, c[0x0][0xae0] ;  /* 0x0002b800ff040b82 */ /* 0x000e640000000a00 */
[----:B-1----:R-:W-:-:S05]  /*72f0*/  @P0 IMAD.HI.U32 R4, R0, R4, RZ ;  /* 0x0000000400040227 */ /* 0x002fca00078e00ff */
[----:B------:R-:W-:-:S07]  /*7300*/  @P0 SHF.R.U32.HI R0, RZ, R5, R4 ;  /* 0x00000005ff000219 */ /* 0x000fce0000011604 */
.L_x_3399:
[----:B------:R-:W-:Y:S05]  /*7310*/  BSYNC B0 ;  /* 0x0000000000007941 */ /* 0x000fea0003800000 */
.L_x_3397:
[----:B------:R-:W-:-:S05]  /*7320*/  IMAD R5, R0, R3, R3 ;  /* 0x0000000300057224 */ /* 0x000fca00078e0203 */
[----:B------:R-:W-:-:S07]  /*7330*/  VIMNMX R2, R2, R5, PT ;  /* 0x0000000502027248 */ /* 0x000fce0003fe0100 */
.L_x_3396:
        /* <DEDUP_REMOVED lines=24> */
.L_x_3402:
[----:B------:R-:W-:-:S13]  /*74c0*/  ISETP.NE.AND P0, PT, R3, 0x1, PT ;  /* 0x000000010300780c */ /* 0x000fda0003f05270 */
[----:B------:R-:W1:Y:S02]  /*74d0*/  @P0 LDC.64 R6, c[0x0][0xae0] ;  /* 0x0002b800ff060b82 */ /* 0x000e640000000a00 */
[----:B-1----:R-:W-:-:S05]  /*74e0*/  @P0 IMAD.HI.U32 R2, R0, R6, RZ ;  /* 0x0000000600020227 */ /* 0x002fca00078e00ff */
[----:B------:R-:W-:-:S07]  /*74f0*/  @P0 SHF.R.U32.HI R0, RZ, R7, R2 ;  /* 0x00000007ff000219 */ /* 0x000fce0000011602 */
.L_x_3403:
[----:B------:R-:W-:Y:S05]  /*7500*/  BSYNC B0 ;  /* 0x0000000000007941 */ /* 0x000fea0003800000 */
.L_x_3401:
[----:B------:R-:W-:-:S05]  /*7510*/  IMAD R3, R0, R3, RZ ;  /* 0x0000000300037224 */ /* 0x000fca00078e02ff */
[----:B------:R-:W-:-:S07]  /*7520*/  VIMNMX R4, R4, R3, !PT ;  /* 0x0000000304047248 */ /* 0x000fce0007fe0100 */
.L_x_3400:
        /* <DEDUP_REMOVED lines=16> */
[----:B------:R-:W-:Y:S01]  /*7630*/  ISETP.GT.AND P1, PT, R168, R5, PT ;  /* 0x00000005a800720c */ /* 0x000fe20003f24270 */
[----:B------:R1:W-:Y:S01]  /*7640*/  STL [R1+0x14], R5 ;  /* 0x0000140501007387 */ /* 0x0003e20000100800 */
        /* <DEDUP_REMOVED lines=60> */
[----:B-1----:R-:W-:Y:S01]  /*7a10*/  IMAD.MOV.U32 R5, RZ, RZ, RZ ;  /* 0x000000ffff057224 */ /* 0x002fe200078e00ff */
[----:B------:R-:W-:Y:S06]  /*7a20*/  @!P1 BRA `(.L_x_3390) ;  /* 0x0000012800549947 */ /* 0x000fec0003800000 */
        /* <DEDUP_REMOVED lines=34> */
.L_x_3405:
[----:B------:R-:W-:Y:S05]  /*7c50*/  BSYNC B6 ;  /* 0x0000000000067941 */ /* 0x000fea0003800000 */
.L_x_3404:
        /* <DEDUP_REMOVED lines=13> */
.L_x_3409:
[----:B-1----:R1:W2:Y:S02]  /*7d30*/  SYNCS.PHASECHK.TRANS64.TRYWAIT P0, [R16+URZ+0x38800], R3 ;  /* 0x03880003100075a7 */ /* 0x0022a4000800017f */
[----:B--2---:R-:W-:Y:S05]  /*7d40*/  @!P0 NANOSLEEP.SYNCS 0x989680 ;  /* 0x009896800000895d */ /* 0x004fea0003900000 */
[----:B------:R-:W2:Y:S02]  /*7d50*/  @!P0 SYNCS.PHASECHK.TRANS64 P0, [R16+URZ+0x38800], R3 ;  /* 0x03880003100085a7 */ /* 0x000ea4000800007f */
[----:B--2---:R-:W-:Y:S05]  /*7d60*/  @!P0 BRA `(.L_x_3409) ;  /* 0xfffffffc00f08947 */ /* 0x004fea000383ffff */
.L_x_3408:
[----:B------:R-:W-:Y:S05]  /*7d70*/  BSYNC B0 ;  /* 0x0000000000007941 */ /* 0x000fea0003800000 */
.L_x_3407:
[----:B------:R-:W-:Y:S05]  /*7d80*/  BRA `(.L_x_3410) ;  /* 0x0000002c00647947 */ /* 0x000fea0003800000 */
.L_x_3406:
        /* <DEDUP_REMOVED lines=31> */
.L_x_3412:
[----:B------:R-:W-:Y:S05]  /*7f80*/  BSYNC B6 ;  /* 0x0000000000067941 */ /* 0x000fea0003800000 */
.L_x_3411:
        /* <DEDUP_REMOVED lines=19> */
[----:B------:R-:W-:Y:S02]  /*80c0*/  IMAD R7, R2, 0x20, R34 ;  /* 0x0000002002077824 */ /* 0x000fe400078e0222 */
[----:B------:R-:W-:Y:S02]  /*80d0*/  IMAD.MOV.U32 R2, RZ, RZ, R24 ;  /* 0x000000ffff027224 */ /* 0x000fe400078e0018 */
[----:B0-----:R-:W-:-:S05]  /*80e0*/  @P0 IMAD.HI.U32 R0, R7, R0, RZ ;  /* 0x0000000007000227 */ /* 0x001fca00078e00ff */
[----:B-1----:R-:W-:Y:S01]  /*80f0*/  @P0 SHF.R.U32.HI R7, RZ, R3, R0 ;  /* 0x00000003ff070219 */ /* 0x002fe20000011600 */
[----:B------:R-:W-:-:S03]  /*8100*/  IMAD.MOV.U32 R3, RZ, RZ, R31 ;  /* 0x000000ffff037224 */ /* 0x000fc600078e001f */
[----:B------:R-:W-:Y:S01]  /*8110*/  SHF.R.S32.HI R0, RZ, 0x1f, R7 ;  /* 0x0000001fff007819 */ /* 0x000fe20000011407 */
[----:B------:R-:W-:-:S04]  /*8120*/  IMAD.WIDE.U32 R4, R7, UR4, R4 ;  /* 0x0000000407047c25 */ /* 0x000fc8000f8e0004 */
[C---:B------:R-:W-:Y:S02]  /*8130*/  IMAD R6, R0.reuse, UR4, RZ ;  /* 0x0000000400067c24 */ /* 0x040fe4000f8e02ff */
[----:B------:R-:W-:Y:S02]  /*8140*/  IMAD R0, R0, UR6, RZ ;  /* 0x0000000600007c24 */ /* 0x000fe4000f8e02ff */
[C---:B------:R-:W-:Y:S01]  /*8150*/  IMAD R9, R7.reuse, UR5, R6 ;  /* 0x0000000507097c24 */ /* 0x040fe2000f8e0206 */
[----:B------:R-:W-:Y:S01]  /*8160*/  ULDC.64 UR4, c[0x0][0x3e8] ;  /* 0x0000fa0000047ab9 */ /* 0x000fe20000000a00 */
[----:B------:R-:W-:-:S04]  /*8170*/  IMAD.WIDE.U32 R2, R7, UR6, R2 ;  /* 0x0000000607027c25 */ /* 0x000fc8000f8e0002 */
[----:B------:R-:W-:Y:S01]  /*8180*/  IMAD R7, R7, UR7, R0 ;  /* 0x0000000707077c24 */ /* 0x000fe2000f8e0200 */
[----:B------:R-:W-:Y:S01]  /*8190*/  ULDC.64 UR6, c[0x0][0x400] ;  /* 0x0001000000067ab9 */ /* 0x000fe20000000a00 */
[----:B------:R-:W-:Y:S01]  /*81a0*/  IMAD.IADD R5, R5, 0x1, R9 ;  /* 0x0000000105057824 */ /* 0x000fe200078e0209 */
[----:B------:R-:W-:Y:S01]  /*81b0*/  LEA R0, P0, R4, UR4, 0x1 ;  /* 0x0000000404007c11 */ /* 0x000fe2000f8008ff */
[----:B------:R-:W-:Y:S01]  /*81c0*/  IMAD.IADD R7, R3, 0x1, R7 ;  /* 0x0000000103077824 */ /* 0x000fe200078e0207 */
[----:B------:R-:W-:Y:S01]  /*81d0*/  LEA R6, P1, R2, UR6, 0x1 ;  /* 0x0000000602067c11 */ /* 0x000fe2000f8208ff */
[----:B------:R-:W-:Y:S01]  /*81e0*/  UMOV UR4, 0xffffffff ;  /* 0xffffffff00047882 */ /* 0x000fe20000000000 */
[----:B------:R-:W-:Y:S02]  /*81f0*/  LEA.HI.X R4, R4, UR5, R5, 0x1, P0 ;  /* 0x0000000504047c11 */ /* 0x000fe400080f0c05 */
[----:B------:R-:W-:Y:S01]  /*8200*/  LEA.HI.X R7, R2, UR7, R7, 0x1, P1 ;  /* 0x0000000702077c11 */ /* 0x000fe200088f0c07 */
[----:B------:R-:W-:Y:S08]  /*8210*/  BRA.DIV UR4, `(.L_x_3415) ;  /* 0x000001e604087947 */ /* 0x000ff0000b800000 */
[----:B------:R0:W1:Y:S04]  /*8220*/  SHFL.IDX PT, R3, R4, RZ, 0x1c1f ;  /* 0x001c1fff04037589 */ /* 0x00006800000e0000 */
[----:B------:R0:W2:Y:S04]  /*8230*/  SHFL.IDX PT, R2, R0, RZ, 0x1c1f ;  /* 0x001c1fff00027589 */ /* 0x0000a800000e0000 */
[----:B------:R0:W3:Y:S04]  /*8240*/  SHFL.IDX PT, R5, R7, RZ, 0x1c1f ;  /* 0x001c1fff07057589 */ /* 0x0000e800000e0000 */
[----:B------:R0:W4:Y:S02]  /*8250*/  SHFL.IDX PT, R14, R6, RZ, 0x1c1f ;  /* 0x001c1fff060e7589 */ /* 0x00012400000e0000 */
.L_x_3711:
        /* <DEDUP_REMOVED lines=10> */
[----:B------:R-:W-:Y:S02]  /*8300*/  CS2R R28, SRZ ;  /* 0x00000000001c7805 */ /* 0x000fe4000001ff00 */
[----:B------:R-:W-:Y:S02]  /*8310*/  ISETP.GE.AND P3, PT, R216, UR4, PT ;  /* 0x00000004d8007c0c */ /* 0x000fe4000bf66270 */
[----:B------:R-:W-:Y:S01]  /*8320*/  ISETP.GE.AND P2, PT, R192, UR4, PT ;  /* 0x00000004c0007c0c */ /* 0x000fe2000bf46270 */
[----:B---3--:R-:W-:-:S10]  /*8330*/  IMAD.MOV.U32 R15, RZ, RZ, R5 ;  /* 0x000000ffff0f7224 */ /* 0x008fd400078e0005 */
[----:B------:R-:W-:Y:S02]  /*8340*/  @!P3 IMAD.SHL.U32 R13, R216, 0x2, RZ ;  /* 0x00000002d80db824 */ /* 0x000fe400078e00ff */
[----:B-12---:R-:W-:-:S03]  /*8350*/  @!P2 IMAD.WIDE R8, R192, 0x2, R2 ;  /* 0x00000002c008a825 */ /* 0x006fc600078e0202 */
[-C--:B------:R-:W-:Y:S02]  /*8360*/  @!P3 IADD3 R2, P0, R2, R13.reuse, RZ ;  /* 0x0000000d0202b210 */ /* 0x080fe40007f1e0ff */
[----:B----4-:R-:W-:Y:S02]  /*8370*/  @!P3 IADD3 R12, P1, R14, R13, RZ ;  /* 0x0000000d0e0cb210 */ /* 0x010fe40007f3e0ff */
[----:B------:R-:W-:Y:S02]  /*8380*/  CS2R R26, SRZ ;  /* 0x00000000001a7805 */ /* 0x000fe4000001ff00 */
[----:B------:R-:W-:Y:S01]  /*8390*/  CS2R R20, SRZ ;  /* 0x0000000000147805 */ /* 0x000fe2000001ff00 */
[----:B------:R1:W5:Y:S01]  /*83a0*/  @!P2 LD.E.64 R28, desc[UR50][R8.64] ;  /* 0x00000032081ca980 */ /* 0x000362000c101b00 */
[----:B------:R-:W-:Y:S01]  /*83b0*/  @!P3 SHF.L.U64.HI R24, R216, 0x1, R10 ;  /* 0x00000001d818b819 */ /* 0x000fe2000001020a */
[----:B------:R-:W-:-:S04]  /*83c0*/  @!P2 IMAD.WIDE R10, R192, 0x2, R14 ;  /* 0x00000002c00aa825 */ /* 0x000fc800078e020e */
[--C-:B------:R-:W-:Y:S01]  /*83d0*/  @!P3 IMAD.X R3, R3, 0x1, R24.reuse, P0 ;  /* 0x000000010303b824 */ /* 0x100fe200000e0618 */
[----:B------:R1:W5:Y:S01]  /*83e0*/  @!P2 LD.E.64 R26, desc[UR50][R10.64] ;  /* 0x000000320a1aa980 */ /* 0x000362000c101b00 */
[----:B------:R-:W-:Y:S01]  /*83f0*/  @!P3 IMAD.X R13, R5, 0x1, R24, P1 ;  /* 0x00000001050db824 */ /* 0x000fe200008e0618 */
[----:B------:R-:W-:Y:S02]  /*8400*/  CS2R R24, SRZ ;  /* 0x0000000000187805 */ /* 0x000fe4000001ff00 */
[----:B------:R1:W5:Y:S04]  /*8410*/  @!P3 LD.E.64 R20, desc[UR50][R2.64] ;  /* 0x000000320214b980 */ /* 0x000368000c101b00 */
[----:B------:R1:W5:Y:S02]  /*8420*/  @!P3 LD.E.64 R24, desc[UR50][R12.64] ;  /* 0x000000320c18b980 */ /* 0x000364000c101b00 */
.L_x_3417:
[----:B------:R-:W-:Y:S05]  /*8430*/  BSYNC B1 ;  /* 0x0000000000017941 */ /* 0x000fea0003800000 */
.L_x_3416:
[----:B-1---5:R-:W-:Y:S01]  /*8440*/  IMAD.MOV.U32 R3, RZ, RZ, R27 ;  /* 0x000000ffff037224 */ /* 0x022fe200078e001b */
[----:B------:R-:W-:Y:S01]  /*8450*/  UMOV UR4, 0xffffffff ;  /* 0xffffffff00047882 */ /* 0x000fe20000000000 */
[----:B---3--:R-:W-:Y:S02]  /*8460*/  IMAD.MOV.U32 R5, RZ, RZ, R24 ;  /* 0x000000ffff057224 */ /* 0x008fe400078e0018 */
[----:B------:R-:W-:Y:S02]  /*8470*/  IMAD.MOV.U32 R8, RZ, RZ, R25 ;  /* 0x000000ffff087224 */ /* 0x000fe400078e0019 */
[----:B--2---:R-:W-:Y:S01]  /*8480*/  IMAD.MOV.U32 R2, RZ, RZ, R26 ;  /* 0x000000ffff027224 */ /* 0x004fe200078e001a */
[----:B------:R-:W-:Y:S01]  /*8490*/  PRMT R40, R3, 0x5410, R5 ;  /* 0x0000541003287816 */ /* 0x000fe20000000005 */
[----:B------:R-:W-:Y:S01]  /*84a0*/  IMAD.MOV.U32 R5, RZ, RZ, R20 ;  /* 0x000000ffff057224 */ /* 0x000fe200078e0014 */
[----:B------:R-:W-:Y:S01]  /*84b0*/  PRMT R42, R8, 0x7610, R42 ;  /* 0x00007610082a7816 */ /* 0x000fe2000000002a */
[----:B------:R-:W-:Y:S01]  /*84c0*/  IMAD.MOV.U32 R8, RZ, RZ, R21 ;  /* 0x000000ffff087224 */ /* 0x000fe200078e0015 */
[----:B------:R-:W-:Y:S01]  /*84d0*/  PRMT R36, R2, 0x7610, R36 ;  /* 0x0000761002247816 */ /* 0x000fe20000000024 */
[----:B------:R-:W-:-:S02]  /*84e0*/  IMAD.MOV.U32 R2, RZ, RZ, R28 ;  /* 0x000000ffff027224 */ /* 0x000fc400078e001c */
[----:B------:R-:W-:Y:S01]  /*84f0*/  IMAD.MOV.U32 R3, RZ, RZ, R29 ;  /* 0x000000ffff037224 */ /* 0x000fe200078e001d */
[----:B------:R-:W-:Y:S02]  /*8500*/  PRMT R43, R5, 0x5410, R8 ;  /* 0x00005410052b7816 */ /* 0x000fe40000000008 */
[----:B------:R-:W-:Y:S02]  /*8510*/  CS2R R8, SRZ ;  /* 0x0000000000087805 */ /* 0x000fe4000001ff00 */
[----:B------:R-:W-:Y:S02]  /*8520*/  PRMT R36, R36, 0x5410, R2 ;  /* 0x0000541024247816 */ /* 0x000fe40000000002 */
[----:B------:R-:W-:Y:S01]  /*8530*/  PRMT R42, R42, 0x5410, R3 ;  /* 0x000054102a2a7816 */ /* 0x000fe20000000003 */
[----:B------:R-:W-:Y:S06]  /*8540*/  BRA.DIV UR4, `(.L_x_3418) ;  /* 0x000001e204ac7947 */ /* 0x000fec000b800000 */
[----:B------:R1:W2:Y:S04]  /*8550*/  SHFL.IDX PT, R3, R4, 0x1, 0x1c1f ;  /* 0x003c1f0004037f89 */ /* 0x0002a800000e0000 */
[----:B------:R1:W3:Y:S04]  /*8560*/  SHFL.IDX PT, R2, R0, 0x1, 0x1c1f ;  /* 0x003c1f0000027f89 */ /* 0x0002e800000e0000 */
[----:B------:R1:W0:Y:S04]  /*8570*/  SHFL.IDX PT, R5, R7, 0x1, 0x1c1f ;  /* 0x003c1f0007057f89 */ /* 0x00022800000e0000 */
[----:B----4-:R1:W4:Y:S02]  /*8580*/  SHFL.IDX PT, R14, R6, 0x1, 0x1c1f ;  /* 0x003c1f00060e7f89 */ /* 0x01032400000e0000 */
.L_x_3717:
[----:B01----:R-:W5:Y:S01]  /*8590*/  LDL R4, [R1+0x58] ;  /* 0x0000580001047983 */ /* 0x003f620000100800 */
[----:B------:R-:W-:Y:S01]  /*85a0*/  VIADD R34, R34, 0x20 ;  /* 0x0000002022227836 */ /* 0x000fe20000000000 */
[----:B------:R-:W-:Y:S01]  /*85b0*/  BSSY B1, `(.L_x_3419) ;  /* 0x0000020000017945 */ /* 0x000fe20003800000 */
[----:B------:R-:W-:Y:S02]  /*85c0*/  CS2R R10, SRZ ;  /* 0x00000000000a7805 */ /* 0x000fe4000001ff00 */
[----:B------:R-:W-:Y:S02]  /*85d0*/  CS2R R30, SRZ ;  /* 0x00000000001e7805 */ /* 0x000fe4000001ff00 */
[----:B------:R-:W-:Y:S02]  /*85e0*/  CS2R R12, SRZ ;  /* 0x00000000000c7805 */ /* 0x000fe4000001ff00 */
[----:B------:R-:W-:Y:S01]  /*85f0*/  ISETP.GE.AND P0, PT, R34, R37, PT ;  /* 0x000000252200720c */ /* 0x000fe20003f06270 */
[----:B------:R-:W-:Y:S01]  /*8600*/  IMAD.SHL.U32 R34, R209, 0x40, RZ ;  /* 0x00000040d1227824 */ /* 0x000fe200078e00ff */
[----:B-----5:R-:W-:-:S04]  /*8610*/  LEA.HI R0, R4, R4, RZ, 0x1 ;  /* 0x0000000404007211 */ /* 0x020fc800078f08ff */
[----:B------:R-:W-:-:S05]  /*8620*/  LOP3.LUT R0, R0, 0xfffffffe, RZ, 0xc0, !PT ;  /* 0xfffffffe00007812 */ /* 0x000fca00078ec0ff */
[----:B------:R-:W-:-:S05]  /*8630*/  IMAD.IADD R56, R4, 0x1, -R0 ;  /* 0x0000000104387824 */ /* 0x000fca00078e0a00 */
[----:B------:R-:W-:Y:S01]  /*8640*/  SHF.L.U32 R35, R56, 0x1f, RZ ;  /* 0x0000001f38237819 */ /* 0x000fe200000006ff */
[----:B------:R-:W-:Y:S06]  /*8650*/  @P0 BRA `(.L_x_3420) ;  /* 0x0000000000540947 */ /* 0x000fec0003800000 */
[----:B------:R-:W4:Y:S01]  /*8660*/  LDL R4, [R1+0x5c] ;  /* 0x00005c0001047983 */ /* 0x000f220000100800 */
[----:B------:R-:W-:Y:S01]  /*8670*/  ULDC UR4, c[0x0][0x3f4] ;  /* 0x0000fd0000047ab9 */ /* 0x000fe20000000800 */
[----:B------:R-:W-:Y:S02]  /*8680*/  CS2R R30, SRZ ;  /* 0x00000000001e7805 */ /* 0x000fe4000001ff00 */
[----:B------:R-:W-:Y:S02]  /*8690*/  ISETP.GE.AND P3, PT, R216, UR4, PT ;  /* 0x00000004d8007c0c */ /* 0x000fe4000bf66270 */
[----:B------:R-:W-:Y:S01]  /*86a0*/  ISETP.GE.AND P2, PT, R192, UR4, PT ;  /* 0x00000004c0007c0c */ /* 0x000fe2000bf46270 */
[----:B------:R-:W-:Y:S01]  /*86b0*/  IMAD.MOV.U32 R15, RZ, RZ, R5 ;  /* 0x000000ffff0f7224 */ /* 0x000fe200078e0005 */
[----:B------:R-:W-:-:S09]  /*86c0*/  CS2R R8, SRZ ;  /* 0x0000000000087805 */ /* 0x000fd2000001ff00 */
[----:B------:R-:W-:Y:S02]  /*86d0*/  @!P3 IMAD.SHL.U32 R7, R216, 0x2, RZ ;  /* 0x00000002d807b824 */ /* 0x000fe400078e00ff */
[----:B--23--:R-:W-:-:S03]  /*86e0*/  @!P2 IMAD.WIDE R32, R192, 0x2, R2 ;  /* 0x00000002c020a825 */ /* 0x00cfc600078e0202 */
[-C--:B------:R-:W-:Y:S02]  /*86f0*/  @!P3 IADD3 R2, P0, R2, R7.reuse, RZ ;  /* 0x000000070202b210 */ /* 0x080fe40007f1e0ff */
[----:B------:R-:W-:Y:S02]  /*8700*/  CS2R R12, SRZ ;  /* 0x00000000000c7805 */ /* 0x000fe4000001ff00 */
[----:B------:R-:W-:Y:S01]  /*8710*/  CS2R R10, SRZ ;  /* 0x00000000000a7805 */ /* 0x000fe2000001ff00 */
[----:B------:R0:W5:Y:S01]  /*8720*/  @!P2 LD.E.64 R30, desc[UR50][R32.64] ;  /* 0x00000032201ea980 */ /* 0x000162000c101b00 */
[----:B----4-:R-:W-:Y:S02]  /*8730*/  @!P3 SHF.L.U64.HI R0, R216, 0x1, R4 ;  /* 0x00000001d800b819 */ /* 0x010fe40000010204 */
[----:B------:R-:W-:Y:S01]  /*8740*/  @!P3 IADD3 R4, P1, R14, R7, RZ ;  /* 0x000000070e04b210 */ /* 0x000fe20007f3e0ff */
[----:B------:R-:W-:-:S04]  /*8750*/  @!P2 IMAD.WIDE R6, R192, 0x2, R14 ;  /* 0x00000002c006a825 */ /* 0x000fc800078e020e */
[--C-:B------:R-:W-:Y:S01]  /*8760*/  @!P3 IMAD.X R3, R3, 0x1, R0.reuse, P0 ;  /* 0x000000010303b824 */ /* 0x100fe200000e0600 */
[----:B------:R0:W5:Y:S01]  /*8770*/  @!P2 LD.E.64 R8, desc[UR50][R6.64] ;  /* 0x000000320608a980 */ /* 0x000162000c101b00 */
[----:B------:R-:W-:-:S03]  /*8780*/  @!P3 IMAD.X R5, R5, 0x1, R0, P1 ;  /* 0x000000010505b824 */ /* 0x000fc600008e0600 */
[----:B------:R0:W5:Y:S04]  /*8790*/  @!P3 LD.E.64 R12, desc[UR50][R2.64] ;  /* 0x00000032020cb980 */ /* 0x000168000c101b00 */
[----:B------:R0:W5:Y:S02]  /*87a0*/  @!P3 LD.E.64 R10, desc[UR50][R4.64] ;  /* 0x00000032040ab980 */ /* 0x000164000c101b00 */
.L_x_3420:
[----:B------:R-:W-:Y:S05]  /*87b0*/  BSYNC B1 ;  /* 0x0000000000017941 */ /* 0x000fea0003800000 */
.L_x_3419:
[----:B0-----:R-:W0:Y:S01]  /*87c0*/  S2R R7, SR_TID.X ;  /* 0x0000000000077919 */ /* 0x001e220000002100 */
[----:B------:R-:W1:Y:S01]  /*87d0*/  SYNCS.PHASECHK.TRANS64.TRYWAIT P0, [R16+URZ+0x38800], R35 ;  /* 0x03880023100075a7 */ /* 0x000e62000800017f */
[----:B--2---:R-:W-:Y:S01]  /*87e0*/  LOP3.LUT R3, R34, 0x1c0, RZ, 0xc0, !PT ;  /* 0x000001c022037812 */ /* 0x004fe200078ec0ff */
[----:B---3-5:R-:W-:Y:S01]  /*87f0*/  IMAD.MOV.U32 R2, RZ, RZ, R8 ;  /* 0x000000ffff027224 */ /* 0x028fe200078e0008 */
[----:B------:R-:W-:Y:S01]  /*8800*/  VIADDMNMX R41, R37, -R208, 0x40, PT ;  /* 0x0000004025297446 */ /* 0x000fe200038009d0 */
[----:B------:R-:W-:Y:S01]  /*8810*/  IMAD.MOV.U32 R5, RZ, RZ, R30 ;  /* 0x000000ffff057224 */ /* 0x000fe200078e001e */
[----:B------:R-:W-:Y:S01]  /*8820*/  LOP3.LUT R0, R3, 0x18, R18, 0xf8, !PT ;  /* 0x0000001803007812 */ /* 0x000fe200078ef812 */
[----:B------:R-:W-:Y:S01]  /*8830*/  IMAD.MOV.U32 R4, RZ, RZ, R11 ;  /* 0x000000ffff047224 */ /* 0x000fe200078e000b */
[----:B------:R-:W-:Y:S01]  /*8840*/  SHF.R.U32.HI R3, RZ, 0x3, R3 ;  /* 0x00000003ff037819 */ /* 0x000fe20000011603 */
[----:B------:R-:W-:Y:S01]  /*8850*/  BSSY B1, `(.L_x_3421) ;  /* 0x0000017000017945 */ /* 0x000fe20003800000 */
[----:B------:R-:W-:Y:S01]  /*8860*/  PRMT R44, R2, 0x7610, R44 ;  /* 0x00007610022c7816 */ /* 0x000fe2000000002c */
[----:B------:R-:W-:Y:S01]  /*8870*/  IMAD.MOV.U32 R2, RZ, RZ, R9 ;  /* 0x000000ffff027224 */ /* 0x000fe200078e0009 */
[----:B------:R-:W-:Y:S01]  /*8880*/  LOP3.LUT R0, R0, R3, RZ, 0x3c, !PT ;  /* 0x0000000300007212 */ /* 0x000fe200078e3cff */
[----:B------:R-:W-:Y:S01]  /*8890*/  IMAD.MOV.U32 R3, RZ, RZ, R10 ;  /* 0x000000ffff037224 */ /* 0x000fe200078e000a */
[----:B------:R-:W-:-:S02]  /*88a0*/  LOP3.LUT P2, RZ, R209, 0x4, RZ, 0xc0, !PT ;  /* 0x00000004d1ff7812 */ /* 0x000fc4000784c0ff */
[----:B------:R-:W-:Y:S02]  /*88b0*/  PRMT R44, R44, 0x5410, R2 ;  /* 0x000054102c2c7816 */ /* 0x000fe40000000002 */
[----:B------:R-:W-:Y:S02]  /*88c0*/  PRMT R45, R3, 0x5410, R5 ;  /* 0x00005410032d7816 */ /* 0x000fe40000000005 */
[----:B------:R-:W-:Y:S01]  /*88d0*/  PRMT R3, R4, 0x7610, R3 ;  /* 0x0000761004037816 */ /* 0x000fe20000000003 */
[----:B------:R-:W-:Y:S01]  /*88e0*/  IMAD.MOV.U32 R4, RZ, RZ, R12 ;  /* 0x000000ffff047224 */ /* 0x000fe200078e000c */
[----:B------:R-:W-:Y:S01]  /*88f0*/  ISETP.GE.AND P1, PT, R190, R41, PT ;  /* 0x00000029be00720c */ /* 0x000fe20003f26270 */
[----:B0-----:R-:W-:-:S05]  /*8900*/  VIADD R7, R7, 0xffffff80 ;  /* 0xffffff8007077836 */ /* 0x001fca0000000000 */
[----:B------:R-:W-:-:S04]  /*8910*/  SHF.R.S32.HI R6, RZ, 0x1f, R7 ;  /* 0x0000001fff067819 */ /* 0x000fc80000011407 */
[----:B------:R-:W-:-:S04]  /*8920*/  LEA.HI R6, R6, R7, RZ, 0x5 ;  /* 0x0000000706067211 */ /* 0x000fc800078f28ff */
[----:B------:R-:W-:-:S05]  /*8930*/  SHF.R.S32.HI R6, RZ, 0x5, R6 ;  /* 0x00000005ff067819 */ /* 0x000fca0000011406 */
[----:B------:R-:W-:Y:S02]  /*8940*/  IMAD R5, R6, 0x200, R0 ;  /* 0x0000020006057824 */ /* 0x000fe400078e0200 */
[----:B------:R-:W-:Y:S02]  /*8950*/  IMAD.MOV.U32 R0, RZ, RZ, R31 ;  /* 0x000000ffff007224 */ /* 0x000fe400078e001f */
[----:B------:R-:W-:Y:S02]  /*8960*/  IMAD R2, R5, 0x2, R16 ;  /* 0x0000000205027824 */ /* 0x000fe400078e0210 */
[----:B------:R-:W-:Y:S01]  /*8970*/  IMAD.MOV.U32 R5, RZ, RZ, R13 ;  /* 0x000000ffff057224 */ /* 0x000fe200078e000d */
[----:B------:R-:W-:Y:S01]  /*8980*/  PRMT R46, R0, 0x5410, R4 ;  /* 0x00005410002e7816 */ /* 0x000fe20000000004 */
[C---:B------:R-:W-:Y:S02]  /*8990*/  VIADD R4, R2.reuse, 0x20400 ;  /* 0x0002040002047836 */ /* 0x040fe40000000000 */
[----:B------:R-:W-:Y:S01]  /*89a0*/  VIADD R0, R2, 0x20440 ;  /* 0x0002044002007836 */ /* 0x000fe20000000000 */
[----:B-1----:R-:W-:Y:S06]  /*89b0*/  @!P0 BRA `(.L_x_3422) ;  /* 0x000001e000008947 */ /* 0x002fec0003800000 */
.L_x_3718:
[----:B------:R-:W-:Y:S05]  /*89c0*/  BSYNC B1 ;  /* 0x0000000000017941 */ /* 0x000fea0003800000 */
.L_x_3421:
        /* <DEDUP_REMOVED lines=10> */
[--C-:B------:R-:W-:Y:S01]  /*8a70*/  SHF.R.U64 R39, R28, 0x10, R29.reuse ;  /* 0x000000101c277819 */ /* 0x100fe2000000121d */
[--C-:B------:R-:W-:Y:S01]  /*8a80*/  HADD2.F32 R32, -RZ, R36.reuse.H0_H0 ;  /* 0x20000024ff207230 */ /* 0x100fe20000004100 */
[----:B------:R-:W-:Y:S01]  /*8a90*/  SHF.R.U32.HI R29, RZ, 0x10, R29 ;  /* 0x00000010ff1d7819 */ /* 0x000fe2000001161d */
[----:B------:R-:W-:Y:S01]  /*8aa0*/  HADD2.F32 R28, -RZ, R36.H1_H1 ;  /* 0x30000024ff1c7230 */ /* 0x000fe20000004100 */
[--C-:B------:R-:W-:Y:S02]  /*8ab0*/  SHF.R.U32.HI R33, RZ, 0x10, R27.reuse ;  /* 0x00000010ff217819 */ /* 0x100fe4000001161b */
        /* <DEDUP_REMOVED lines=9> */
[----:B----4-:R-:W-:-:S02]  /*8b50*/  HADD2.F32 R14, -RZ, R6.H0_H0 ;  /* 0x20000006ff0e7230 */ /* 0x010fc40000004100 */
[----:B------:R-:W-:Y:S01]  /*8b60*/  FMUL.FTZ R34, R4, R32 ;  /* 0x0000002004227220 */ /* 0x000fe20000410000 */
[----:B------:R-:W-:Y:S01]  /*8b70*/  FFMA.FTZ R38, R26, R33, R36 ;  /* 0x000000211a267223 */ /* 0x000fe20000010024 */
[----:B------:R-:W-:Y:S02]  /*8b80*/  HADD2.F32 R15, -RZ, R6.H1_H1 ;  /* 0x30000006ff0f7230 */ /* 0x000fe40000004100 */
[-C--:B------:R-:W-:Y:S01]  /*8b90*/  FMUL.FTZ R36, R4, R28.reuse ;  /* 0x0000001c04247220 */ /* 0x080fe20000410000 */
[C---:B------:R-:W-:Y:S01]  /*8ba0*/  FFMA.FTZ R34, R7.reuse, R28, -R34 ;  /* 0x0000001c07227223 */ /* 0x040fe20000010822 */
[--C-:B------:R-:W-:Y:S02]  /*8bb0*/  HADD2.F32 R6, -RZ, R5.reuse.H0_H0 ;  /* 0x20000005ff067230 */ /* 0x100fe40000004100 */
[----:B------:R-:W-:Y:S01]  /*8bc0*/  FFMA.FTZ R35, R26, R29, -R35 ;  /* 0x0000001d1a237223 */ /* 0x000fe20000010823 */
[----:B------:R-:W-:Y:S02]  /*8bd0*/  HADD2.F32 R28, -RZ, R40.H0_H0 ;  /* 0x20000028ff1c7230 */ /* 0x000fe40000004100 */
[----:B------:R-:W-:Y:S01]  /*8be0*/  FFMA.FTZ R29, R7, R32, R36 ;  /* 0x00000020071d7223 */ /* 0x000fe20000010024 */
[----:B------:R-:W-:-:S02]  /*8bf0*/  HADD2.F32 R5, -RZ, R5.H1_H1 ;  /* 0x30000005ff057230 */ /* 0x000fc40000004100 */
[----:B------:R-:W-:Y:S02]  /*8c00*/  HADD2.F32 R26, -RZ, R42.H1_H1 ;  /* 0x3000002aff1a7230 */ /* 0x000fe40000004100 */
[C---:B------:R-:W-:Y:S01]  /*8c10*/  FMUL.FTZ R33, R15.reuse, R28 ;  /* 0x0000001c0f217220 */ /* 0x040fe20000410000 */
[----:B------:R-:W-:Y:S02]  /*8c20*/  HADD2.F32 R27, -RZ, R37.H0_H0 ;  /* 0x20000025ff1b7230 */ /* 0x000fe40000004100 */
[----:B------:R-:W-:Y:S02]  /*8c30*/  HADD2.F32 R4, -RZ, R39.H0_H0 ;  /* 0x20000027ff047230 */ /* 0x000fe40000004100 */
[-C--:B------:R-:W-:Y:S01]  /*8c40*/  FMUL.FTZ R15, R15, R26.reuse ;  /* 0x0000001a0f0f7220 */ /* 0x080fe20000410000 */
[C---:B------:R-:W-:Y:S01]  /*8c50*/  FFMA.FTZ R33, R14.reuse, R26, -R33 ;  /* 0x0000001a0e217223 */ /* 0x040fe20000010821 */
[C---:B------:R-:W-:Y:S01]  /*8c60*/  FMUL.FTZ R7, R5.reuse, R27 ;  /* 0x0000001b05077220 */ /* 0x040fe20000410000 */
[----:B------:R-:W-:Y:S01]  /*8c70*/  FMUL.FTZ R32, R5, R4 ;  /* 0x0000000405207220 */ /* 0x000fe20000410000 */
[----:B------:R-:W-:-:S02]  /*8c80*/  FFMA.FTZ R14, R14, R28, R15 ;  /* 0x0000001c0e0e7223 */ /* 0x000fc4000001000f */
[----:B------:R-:W-:Y:S01]  /*8c90*/  FFMA.FTZ R5, R6, R4, -R7 ;  /* 0x0000000406057223 */ /* 0x000fe20000010807 */
[----:B------:R-:W-:Y:S01]  /*8ca0*/  F2FP.F16.F32.PACK_AB R7, R38, R35 ;  /* 0x000000232607723e */ /* 0x000fe200000000ff */
[----:B------:R-:W-:Y:S01]  /*8cb0*/  FFMA.FTZ R32, R6, R27, R32 ;  /* 0x0000001b06207223 */ /* 0x000fe20000010020 */
[----:B------:R-:W-:Y:S02]  /*8cc0*/  F2FP.F16.F32.PACK_AB R4, R29, R34 ;  /* 0x000000221d04723e */ /* 0x000fe400000000ff */
[----:B------:R-:W-:Y:S02]  /*8cd0*/  F2FP.F16.F32.PACK_AB R6, R14, R33 ;  /* 0x000000210e06723e */ /* 0x000fe400000000ff */
[----:B------:R-:W-:-:S05]  /*8ce0*/  F2FP.F16.F32.PACK_AB R5, R32, R5 ;  /* 0x000000052005723e */ /* 0x000fca00000000ff */
[----:B------:R1:W-:Y:S02]  /*8cf0*/  STS.128 [R2+0x20400], R4 ;  /* 0x0204000402007388 */ /* 0x0003e40000000c00 */
.L_x_3426:
[----:B------:R-:W-:Y:S05]  /*8d00*/  BSYNC B2 ;  /* 0x0000000000027941 */ /* 0x000fea0003800000 */
.L_x_3425:
[----:B------:R-:W-:Y:S05]  /*8d10*/  @P1 BRA `(.L_x_3424) ;  /* 0x0000000000a81947 */ /* 0x000fea0003800000 */
[----:B-1----:R-:W1:Y:S01]  /*8d20*/  LDS.128 R4, [R0] ;  /* 0x0000000000047984 */ /* 0x002e620000000c00 */
[----:B----4-:R-:W-:Y:S01]  /*8d30*/  SHF.R.U32.HI R14, RZ, 0x10, R21 ;  /* 0x00000010ff0e7819 */ /* 0x010fe20000011615 */
[----:B------:R-:W-:Y:S01]  /*8d40*/  HADD2.F32 R26, -RZ, R40.H1_H1 ;  /* 0x30000028ff1a7230 */ /* 0x000fe20000004100 */
[----:B------:R-:W-:Y:S02]  /*8d50*/  SHF.R.U32.HI R27, RZ, 0x10, R25 ;  /* 0x00000010ff1b7819 */ /* 0x000fe40000011619 */
[----:B0-----:R-:W-:Y:S02]  /*8d60*/  SHF.R.U64 R35, R20, 0x10, R21 ;  /* 0x0000001014237819 */ /* 0x001fe40000001215 */
[----:B------:R-:W-:Y:S01]  /*8d70*/  SHF.R.U64 R33, R24, 0x10, R25 ;  /* 0x0000001018217819 */ /* 0x000fe20000001219 */
[----:B------:R-:W-:Y:S02]  /*8d80*/  HADD2.F32 R25, -RZ, R14.H0_H0 ;  /* 0x2000000eff197230 */ /* 0x000fe40000004100 */
[----:B------:R-:W-:-:S02]  /*8d90*/  HADD2.F32 R27, -RZ, R27.H0_H0 ;  /* 0x2000001bff1b7230 */ /* 0x000fc40000004100 */
[----:B------:R-:W-:Y:S02]  /*8da0*/  HADD2.F32 R24, -RZ, R43.H0_H0 ;  /* 0x2000002bff187230 */ /* 0x000fe40000004100 */
[--C-:B-1----:R-:W-:Y:S02]  /*8db0*/  HADD2.F32 R20, -RZ, R7.reuse.H0_H0 ;  /* 0x20000007ff147230 */ /* 0x102fe40000004100 */
[----:B------:R-:W-:Y:S02]  /*8dc0*/  HADD2.F32 R21, -RZ, R7.H1_H1 ;  /* 0x30000007ff157230 */ /* 0x000fe40000004100 */
[--C-:B------:R-:W-:Y:S02]  /*8dd0*/  HADD2.F32 R7, -RZ, R4.reuse.H0_H0 ;  /* 0x20000004ff077230 */ /* 0x100fe40000004100 */
[----:B------:R-:W-:Y:S02]  /*8de0*/  HADD2.F32 R4, -RZ, R4.H1_H1 ;  /* 0x30000004ff047230 */ /* 0x000fe40000004100 */
[C---:B------:R-:W-:Y:S01]  /*8df0*/  FMUL.FTZ R32, R21.reuse, R25 ;  /* 0x0000001915207220 */ /* 0x040fe20000410000 */
[----:B------:R-:W-:Y:S01]  /*8e00*/  FMUL.FTZ R29, R21, R27 ;  /* 0x0000001b151d7220 */ /* 0x000fe20000410000 */
[----:B------:R-:W-:-:S02]  /*8e10*/  HADD2.F32 R14, -RZ, R6.H0_H0 ;  /* 0x20000006ff0e7230 */ /* 0x000fc40000004100 */
        /* <DEDUP_REMOVED lines=25> */
[----:B------:R2:W-:Y:S02]  /*8fb0*/  STS.128 [R0], R4 ;  /* 0x0000000400007388 */ /* 0x0005e40000000c00 */
.L_x_3424:
[----:B------:R-:W-:Y:S05]  /*8fc0*/  BSYNC B1 ;  /* 0x0000000000017941 */ /* 0x000fea0003800000 */
.L_x_3423:
        /* <DEDUP_REMOVED lines=8> */
[----:B------:R-:W4:Y:S01]  /*9050*/  LDS.128 R4, [R2+0x21400] ;  /* 0x0214000002047984 */ /* 0x000f220000000c00 */
[----:B------:R-:W-:Y:S01]  /*9060*/  SHF.R.U32.HI R21, RZ, 0x10, R31 ;  /* 0x00000010ff157819 */ /* 0x000fe2000001161f */
[----:B------:R-:W-:Y:S01]  /*9070*/  HADD2.F32 R24, -RZ, R44.H0_H0 ;  /* 0x2000002cff187230 */ /* 0x000fe20000004100 */
[----:B------:R-:W-:Y:S01]  /*9080*/  SHF.R.U32.HI R25, RZ, 0x10, R9 ;  /* 0x00000010ff197819 */ /* 0x000fe20000011609 */
[----:B------:R-:W-:Y:S01]  /*9090*/  HADD2.F32 R20, -RZ, R45.H1_H1 ;  /* 0x3000002dff147230 */ /* 0x000fe20000004100 */
[----:B------:R-:W-:Y:S01]  /*90a0*/  SHF.R.U64 R32, R30, 0x10, R31 ;  /* 0x000000101e207819 */ /* 0x000fe2000000121f */
[----:B------:R-:W-:Y:S01]  /*90b0*/  HADD2.F32 R21, -RZ, R21.H0_H0 ;  /* 0x20000015ff157230 */ /* 0x000fe20000004100 */
[----:B------:R-:W-:Y:S01]  /*90c0*/  SHF.R.U64 R29, R8, 0x10, R9 ;  /* 0x00000010081d7819 */ /* 0x000fe20000001209 */
[----:B------:R-:W-:Y:S02]  /*90d0*/  HADD2.F32 R25, -RZ, R25.H0_H0 ;  /* 0x20000019ff197230 */ /* 0x000fe40000004100 */
[----:B----4-:R-:W-:-:S02]  /*90e0*/  HADD2.F32 R14, -RZ, R7.H0_H0 ;  /* 0x20000007ff0e7230 */ /* 0x010fc40000004100 */
[----:B------:R-:W-:Y:S02]  /*90f0*/  HADD2.F32 R15, -RZ, R7.H1_H1 ;  /* 0x30000007ff0f7230 */ /* 0x000fe40000004100 */
[--C-:B------:R-:W-:Y:S02]  /*9100*/  HADD2.F32 R7, -RZ, R4.reuse.H0_H0 ;  /* 0x20000004ff077230 */ /* 0x100fe40000004100 */
[----:B------:R-:W-:Y:S02]  /*9110*/  HADD2.F32 R4, -RZ, R4.H1_H1 ;  /* 0x30000004ff047230 */ /* 0x000fe40000004100 */
[C---:B------:R-:W-:Y:S01]  /*9120*/  FMUL.FTZ R28, R15.reuse, R21 ;  /* 0x000000150f1c7220 */ /* 0x040fe20000410000 */
[-C--:B------:R-:W-:Y:S01]  /*9130*/  FMUL.FTZ R27, R15, R25.reuse ;  /* 0x000000190f1b7220 */ /* 0x080fe20000410000 */
[--C-:B------:R-:W-:Y:S02]  /*9140*/  HADD2.F32 R8, -RZ, R6.reuse.H0_H0 ;  /* 0x20000006ff087230 */ /* 0x100fe40000004100 */
[----:B------:R-:W-:Y:S01]  /*9150*/  FMUL.FTZ R26, R4, R24 ;  /* 0x00000018041a7220 */ /* 0x000fe20000410000 */
[----:B------:R-:W-:Y:S01]  /*9160*/  FFMA.FTZ R30, R14, R25, R28 ;  /* 0x000000190e1e7223 */ /* 0x000fe2000001001c */
[----:B------:R-:W-:-:S02]  /*9170*/  HADD2.F32 R9, -RZ, R6.H1_H1 ;  /* 0x30000006ff097230 */ /* 0x000fc40000004100 */
[-C--:B------:R-:W-:Y:S01]  /*9180*/  FMUL.FTZ R28, R4, R20.reuse ;  /* 0x00000014041c7220 */ /* 0x080fe20000410000 */
[C---:B------:R-:W-:Y:S01]  /*9190*/  FFMA.FTZ R26, R7.reuse, R20, -R26 ;  /* 0x00000014071a7223 */ /* 0x040fe2000001081a */
[--C-:B------:R-:W-:Y:S02]  /*91a0*/  HADD2.F32 R6, -RZ, R5.reuse.H0_H0 ;  /* 0x20000005ff067230 */ /* 0x100fe40000004100 */
[----:B------:R-:W-:Y:S01]  /*91b0*/  FFMA.FTZ R27, R14, R21, -R27 ;  /* 0x000000150e1b7223 */ /* 0x000fe2000001081b */
[----:B------:R-:W-:Y:S02]  /*91c0*/  HADD2.F32 R20, -RZ, R44.H1_H1 ;  /* 0x3000002cff147230 */ /* 0x000fe40000004100 */
[----:B------:R-:W-:Y:S01]  /*91d0*/  FFMA.FTZ R21, R7, R24, R28 ;  /* 0x0000001807157223 */ /* 0x000fe2000001001c */
[----:B------:R-:W-:Y:S02]  /*91e0*/  HADD2.F32 R5, -RZ, R5.H1_H1 ;  /* 0x30000005ff057230 */ /* 0x000fe40000004100 */
[----:B------:R-:W-:-:S02]  /*91f0*/  HADD2.F32 R14, -RZ, R46.H0_H0 ;  /* 0x2000002eff0e7230 */ /* 0x000fc40000004100 */
[C---:B------:R-:W-:Y:S01]  /*9200*/  FMUL.FTZ R25, R9.reuse, R20 ;  /* 0x0000001409197220 */ /* 0x040fe20000410000 */
[----:B------:R-:W-:Y:S02]  /*9210*/  HADD2.F32 R15, -RZ, R29.H0_H0 ;  /* 0x2000001dff0f7230 */ /* 0x000fe40000004100 */
[----:B------:R-:W-:Y:S02]  /*9220*/  HADD2.F32 R4, -RZ, R32.H0_H0 ;  /* 0x20000020ff047230 */ /* 0x000fe40000004100 */
[-C--:B------:R-:W-:Y:S01]  /*9230*/  FMUL.FTZ R9, R9, R14.reuse ;  /* 0x0000000e09097220 */ /* 0x080fe20000410000 */
[C---:B------:R-:W-:Y:S01]  /*9240*/  FFMA.FTZ R25, R8.reuse, R14, -R25 ;  /* 0x0000000e08197223 */ /* 0x040fe20000010819 */
[C---:B------:R-:W-:Y:S01]  /*9250*/  FMUL.FTZ R7, R5.reuse, R15 ;  /* 0x0000000f05077220 */ /* 0x040fe20000410000 */
[----:B------:R-:W-:Y:S01]  /*9260*/  FMUL.FTZ R24, R5, R4 ;  /* 0x0000000405187220 */ /* 0x000fe20000410000 */
[----:B------:R-:W-:Y:S02]  /*9270*/  FFMA.FTZ R8, R8, R20, R9 ;  /* 0x0000001408087223 */ /* 0x000fe40000010009 */
[----:B------:R-:W-:Y:S01]  /*9280*/  FFMA.FTZ R5, R6, R4, -R7 ;  /* 0x0000000406057223 */ /* 0x000fe20000010807 */
[----:B------:R-:W-:Y:S01]  /*9290*/  F2FP.F16.F32.PACK_AB R7, R30, R27 ;  /* 0x0000001b1e07723e */ /* 0x000fe200000000ff */
[----:B------:R-:W-:Y:S01]  /*92a0*/  FFMA.FTZ R24, R6, R15, R24 ;  /* 0x0000000f06187223 */ /* 0x000fe20000010018 */
[----:B------:R-:W-:-:S02]  /*92b0*/  F2FP.F16.F32.PACK_AB R4, R21, R26 ;  /* 0x0000001a1504723e */ /* 0x000fc400000000ff */
[----:B------:R-:W-:Y:S02]  /*92c0*/  F2FP.F16.F32.PACK_AB R6, R8, R25 ;  /* 0x000000190806723e */ /* 0x000fe400000000ff */
[----:B------:R-:W-:-:S05]  /*92d0*/  F2FP.F16.F32.PACK_AB R5, R24, R5 ;  /* 0x000000051805723e */ /* 0x000fca00000000ff */
[----:B------:R1:W-:Y:S02]  /*92e0*/  STS.128 [R2+0x21400], R4 ;  /* 0x0214000402007388 */ /* 0x0003e40000000c00 */
.L_x_3429:
[----:B------:R-:W-:Y:S05]  /*92f0*/  BSYNC B1 ;  /* 0x0000000000017941 */ /* 0x000fea0003800000 */
.L_x_3428:
[----:B------:R-:W-:Y:S05]  /*9300*/  @P1 BRA `(.L_x_3427) ;  /* 0x0000001400e01947 */ /* 0x000fea0003800000 */
[----:B-1----:R-:W1:Y:S01]  /*9310*/  LDS.128 R4, [R0+0x1000] ;  /* 0x0010000000047984 */ /* 0x002e620000000c00 */
[--C-:B------:R-:W-:Y:S02]  /*9320*/  SHF.R.U64 R26, R12, 0x10, R13.reuse ;  /* 0x000000100c1a7819 */ /* 0x100fe4000000120d */
[----:B------:R-:W-:Y:S01]  /*9330*/  SHF.R.U32.HI R12, RZ, 0x10, R13 ;  /* 0x00000010ff0c7819 */ /* 0x000fe2000001160d */
[----:B------:R-:W-:Y:S01]  /*9340*/  HADD2.F32 R13, -RZ, R45.H0_H0 ;  /* 0x2000002dff0d7230 */ /* 0x000fe20000004100 */
[--C-:B----4-:R-:W-:Y:S02]  /*9350*/  SHF.R.U32.HI R14, RZ, 0x10, R11.reuse ;  /* 0x00000010ff0e7819 */ /* 0x110fe4000001160b */
[----:B------:R-:W-:Y:S01]  /*9360*/  SHF.R.U64 R24, R10, 0x10, R11 ;  /* 0x000000100a187819 */ /* 0x000fe2000000120b */
[----:B------:R-:W-:Y:S02]  /*9370*/  HADD2.F32 R12, -RZ, R12.H0_H0 ;  /* 0x2000000cff0c7230 */ /* 0x000fe40000004100 */
[----:B------:R-:W-:-:S02]  /*9380*/  HADD2.F32 R14, -RZ, R14.H0_H0 ;  /* 0x2000000eff0e7230 */ /* 0x000fc40000004100 */
[----:B------:R-:W-:Y:S02]  /*9390*/  HADD2.F32 R11, -RZ, R46.H1_H1 ;  /* 0x3000002eff0b7230 */ /* 0x000fe40000004100 */
[--C-:B-1----:R-:W-:Y:S02]  /*93a0*/  HADD2.F32 R10, -RZ, R7.reuse.H1_H1 ;  /* 0x30000007ff0a7230 */ /* 0x102fe40000004100 */
[----:B------:R-:W-:Y:S02]  /*93b0*/  HADD2.F32 R9, -RZ, R7.H0_H0 ;  /* 0x20000007ff097230 */ /* 0x000fe40000004100 */
[--C-:B------:R-:W-:Y:S02]  /*93c0*/  HADD2.F32 R2, -RZ, R4.reuse.H0_H0 ;  /* 0x20000004ff027230 */ /* 0x100fe40000004100 */
[C---:B------:R-:W-:Y:S01]  /*93d0*/  FMUL.FTZ R21, R10.reuse, R12 ;  /* 0x0000000c0a157220 */ /* 0x040fe20000410000 */
[----:B------:R-:W-:Y:S02]  /*93e0*/  HADD2.F32 R4, -RZ, R4.H1_H1 ;  /* 0x30000004ff047230 */ /* 0x000fe40000004100 */
[----:B------:R-:W-:Y:S01]  /*93f0*/  FMUL.FTZ R20, R10, R14 ;  /* 0x0000000e0a147220 */ /* 0x000fe20000410000 */
[----:B------:R-:W-:-:S02]  /*9400*/  HADD2.F32 R7, -RZ, R6.H0_H0 ;  /* 0x20000006ff077230 */ /* 0x000fc40000004100 */
[C---:B------:R-:W-:Y:S01]  /*9410*/  FFMA.FTZ R25, R9.reuse, R14, R21 ;  /* 0x0000000e09197223 */ /* 0x040fe20000010015 */
[----:B------:R-:W-:Y:S02]  /*9420*/  HADD2.F32 R8, -RZ, R6.H1_H1 ;  /* 0x30000006ff087230 */ /* 0x000fe40000004100 */
[C---:B------:R-:W-:Y:S01]  /*9430*/  FMUL.FTZ R15, R4.reuse, R13 ;  /* 0x0000000d040f7220 */ /* 0x040fe20000410000 */
[-C--:B------:R-:W-:Y:S01]  /*9440*/  FMUL.FTZ R21, R4, R11.reuse ;  /* 0x0000000b04157220 */ /* 0x080fe20000410000 */
[----:B------:R-:W-:Y:S02]  /*9450*/  HADD2.F32 R6, -RZ, R5.H0_H0 ;  /* 0x20000005ff067230 */ /* 0x000fe40000004100 */
[----:B------:R-:W-:Y:S01]  /*9460*/  FFMA.FTZ R20, R9, R12, -R20 ;  /* 0x0000000c09147223 */ /* 0x000fe20000010814 */
[--C-:B------:R-:W-:Y:S02]  /*9470*/  HADD2.F32 R10, -RZ, R3.reuse.H0_H0 ;  /* 0x20000003ff0a7230 */ /* 0x100fe40000004100 */
[----:B------:R-:W-:Y:S01]  /*9480*/  FFMA.FTZ R15, R2, R11, -R15 ;  /* 0x0000000b020f7223 */ /* 0x000fe2000001080f */
[----:B------:R-:W-:-:S02]  /*9490*/  HADD2.F32 R4, -RZ, R3.H1_H1 ;  /* 0x30000003ff047230 */ /* 0x000fc40000004100 */
[----:B------:R-:W-:Y:S01]  /*94a0*/  FFMA.FTZ R2, R2, R13, R21 ;  /* 0x0000000d02027223 */ /* 0x000fe20000010015 */
[----:B------:R-:W-:Y:S02]  /*94b0*/  HADD2.F32 R5, -RZ, R5.H1_H1 ;  /* 0x30000005ff057230 */ /* 0x000fe40000004100 */
[C---:B------:R-:W-:Y:S01]  /*94c0*/  FMUL.FTZ R12, R8.reuse, R10 ;  /* 0x0000000a080c7220 */ /* 0x040fe20000410000 */
[----:B------:R-:W-:Y:S02]  /*94d0*/  HADD2.F32 R9, -RZ, R24.H0_H0 ;  /* 0x20000018ff097230 */ /* 0x000fe40000004100 */
[-C--:B------:R-:W-:Y:S01]  /*94e0*/  FMUL.FTZ R13, R8, R4.reuse ;  /* 0x00000004080d7220 */ /* 0x080fe20000410000 */
[----:B------:R-:W-:Y:S02]  /*94f0*/  HADD2.F32 R3, -RZ, R26.H0_H0 ;  /* 0x2000001aff037230 */ /* 0x000fe40000004100 */
[----:B------:R-:W-:Y:S01]  /*9500*/  FFMA.FTZ R12, R7, R4, -R12 ;  /* 0x00000004070c7223 */ /* 0x000fe2000001080c */
[----:B------:R-:W-:Y:S01]  /*9510*/  F2FP.F16.F32.PACK_AB R4, R2, R15 ;  /* 0x0000000f0204723e */ /* 0x000fe200000000ff */
[----:B------:R-:W-:Y:S01]  /*9520*/  FMUL.FTZ R11, R5, R9 ;  /* 0x00000009050b7220 */ /* 0x000fe20000410000 */
[----:B------:R-:W-:Y:S01]  /*9530*/  FFMA.FTZ R13, R7, R10, R13 ;  /* 0x0000000a070d7223 */ /* 0x000fe2000001000d */
[-C--:B------:R-:W-:Y:S01]  /*9540*/  FMUL.FTZ R8, R5, R3.reuse ;  /* 0x0000000305087220 */ /* 0x080fe20000410000 */
[----:B------:R-:W-:Y:S01]  /*9550*/  F2FP.F16.F32.PACK_AB R7, R25, R20 ;  /* 0x000000141907723e */ /* 0x000fe200000000ff */
[----:B------:R-:W-:-:S02]  /*9560*/  FFMA.FTZ R5, R6, R3, -R11 ;  /* 0x0000000306057223 */ /* 0x000fc4000001080b */
[----:B------:R-:W-:Y:S01]  /*9570*/  FFMA.FTZ R8, R6, R9, R8 ;  /* 0x0000000906087223 */ /* 0x000fe20000010008 */
[----:B------:R-:W-:-:S04]  /*9580*/  F2FP.F16.F32.PACK_AB R6, R13, R12 ;  /* 0x0000000c0d06723e */ /* 0x000fc800000000ff */
[----:B------:R-:W-:-:S05]  /*9590*/  F2FP.F16.F32.PACK_AB R5, R8, R5 ;  /* 0x000000050805723e */ /* 0x000fca00000000ff */
[----:B------:R2:W-:Y:S01]  /*95a0*/  STS.128 [R0+0x1000], R4 ;  /* 0x0010000400007388 */ /* 0x0005e20000000c00 */
[----:B------:R-:W-:Y:S05]  /*95b0*/  BRA `(.L_x_3427) ;  /* 0x0000001400347947 */ /* 0x000fea0003800000 */
.L_x_3414:
[----:B------:R-:W0:Y:S01]  /*95c0*/  S2R R0, SR_TID.X ;  /* 0x0000000000007919 */ /* 0x000e220000002100 */
[----:B------:R-:W1:Y:S01]  /*95d0*/  LDC R6, c[0x0][0x448] ;  /* 0x00011200ff067b82 */ /* 0x000e620000000800 */
[----:B------:R-:W-:Y:S01]  /*95e0*/  ULDC.64 UR4, c[0x0][0x3f8] ;  /* 0x0000fe0000047ab9 */ /* 0x000fe20000000a00 */
[----:B------:R-:W-:Y:S01]  /*95f0*/  ULDC.64 UR6, c[0x0][0x408] ;  /* 0x0001020000067ab9 */ /* 0x000fe20000000a00 */
        /* <DEDUP_REMOVED lines=9> */
[----:B------:R-:W-:Y:S02]  /*9690*/  IMAD R5, R2, 0x20, R34 ;  /* 0x0000002002057824 */ /* 0x000fe400078e0222 */
[----:B------:R-:W-:Y:S02]  /*96a0*/  IMAD.MOV.U32 R2, RZ, RZ, R24 ;  /* 0x000000ffff027224 */ /* 0x000fe400078e0018 */
        /* <DEDUP_REMOVED lines=30> */
[----:B-1----:R-:W-:-:S05]  /*9890*/  @!P1 IADD3 R2, P2, R2, R7, RZ ;  /* 0x0000000702029210 */ /* 0x002fca0007f5e0ff */
[----:B--2---:R-:W-:Y:S02]  /*98a0*/  @!P1 IMAD.X R5, R0, 0x1, R4, P2 ;  /* 0x0000000100059824 */ /* 0x004fe400010e0604 */
[----:B------:R-:W-:Y:S02]  /*98b0*/  @!P1 IMAD.MOV.U32 R8, RZ, RZ, R2 ;  /* 0x000000ffff089224 */ /* 0x000fe400078e0002 */
[----:B------:R-:W-:-:S06]  /*98c0*/  @!P1 IMAD.MOV.U32 R9, RZ, RZ, R5 ;  /* 0x000000ffff099224 */ /* 0x000fcc00078e0005 */
        /* <DEDUP_REMOVED lines=8> */
[----:B------:R-:W1:Y:S04]  /*9950*/  SHFL.IDX PT, R24, R24, 0x1, 0x1c1f ;  /* 0x003c1f0018187f89 */ /* 0x000e6800000e0000 */
[----:B------:R-:W4:Y:S04]  /*9960*/  SHFL.IDX PT, R25, R25, 0x1, 0x1c1f ;  /* 0x003c1f0019197f89 */ /* 0x000f2800000e0000 */
[----:B0-----:R0:W0:Y:S01]  /*9970*/  SHFL.IDX PT, R14, R27, 0x1, 0x1c1f ;  /* 0x003c1f001b0e7f89 */ /* 0x00102200000e0000 */
[----:B--2---:R-:W-:-:S02]  /*9980*/  @!P1 IMAD.MOV.U32 R28, RZ, RZ, R8 ;  /* 0x000000ffff1c9224 */ /* 0x004fc400078e0008 */
[----:B------:R-:W-:Y:S02]  /*9990*/  @!P1 IMAD.MOV.U32 R29, RZ, RZ, R9 ;  /* 0x000000ffff1d9224 */ /* 0x000fe400078e0009 */
[----:B------:R-:W-:Y:S02]  /*99a0*/  IMAD.MOV.U32 R0, RZ, RZ, R28 ;  /* 0x000000ffff007224 */ /* 0x000fe400078e001c */
[----:B------:R-:W-:Y:S02]  /*99b0*/  IMAD.MOV.U32 R2, RZ, RZ, R29 ;  /* 0x000000ffff027224 */ /* 0x000fe400078e001d */
[----:B------:R-:W-:Y:S01]  /*99c0*/  @!P1 IMAD.MOV.U32 R30, RZ, RZ, R10 ;  /* 0x000000ffff1e9224 */ /* 0x000fe200078e000a */
[----:B------:R-:W-:Y:S01]  /*99d0*/  PRMT R50, R0, 0x7610, R50 ;  /* 0x0000761000327816 */ /* 0x000fe20000000032 */
[----:B------:R-:W-:Y:S01]  /*99e0*/  @!P1 IMAD.MOV.U32 R31, RZ, RZ, R11 ;  /* 0x000000ffff1f9224 */ /* 0x000fe200078e000b */
[----:B------:R2:W0:Y:S01]  /*99f0*/  SHFL.IDX PT, R0, R26, 0x1, 0x1c1f ;  /* 0x003c1f001a007f89 */ /* 0x00042200000e0000 */
[----:B------:R-:W-:-:S02]  /*9a00*/  PRMT R38, R38, 0x5410, R2 ;  /* 0x0000541026267816 */ /* 0x000fc40000000002 */
[----:B------:R-:W-:Y:S01]  /*9a10*/  CS2R R2, SRZ ;  /* 0x0000000000027805 */ /* 0x000fe2000001ff00 */
[----:B------:R-:W-:Y:S02]  /*9a20*/  IMAD.MOV.U32 R8, RZ, RZ, R30 ;  /* 0x000000ffff087224 */ /* 0x000fe400078e001e */
[----:B---3--:R-:W-:Y:S02]  /*9a30*/  @!P1 IMAD.MOV.U32 R20, RZ, RZ, R4 ;  /* 0x000000ffff149224 */ /* 0x008fe400078e0004 */
[----:B------:R-:W-:Y:S02]  /*9a40*/  @!P1 IMAD.MOV.U32 R21, RZ, RZ, R5 ;  /* 0x000000ffff159224 */ /* 0x000fe400078e0005 */
[----:B------:R-:W-:Y:S02]  /*9a50*/  @!P1 IMAD.MOV.U32 R2, RZ, RZ, R6 ;  /* 0x000000ffff029224 */ /* 0x000fe400078e0006 */
[----:B------:R-:W-:Y:S02]  /*9a60*/  @!P1 IMAD.MOV.U32 R3, RZ, RZ, R7 ;  /* 0x000000ffff039224 */ /* 0x000fe400078e0007 */
[----:B------:R-:W-:-:S02]  /*9a70*/  IMAD.MOV.U32 R4, RZ, RZ, R20 ;  /* 0x000000ffff047224 */ /* 0x000fc400078e0014 */
[----:B------:R-:W-:Y:S02]  /*9a80*/  IMAD.MOV.U32 R5, RZ, RZ, R21 ;  /* 0x000000ffff057224 */ /* 0x000fe400078e0015 */
[----:B------:R-:W-:Y:S02]  /*9a90*/  IMAD.MOV.U32 R6, RZ, RZ, R2 ;  /* 0x000000ffff067224 */ /* 0x000fe400078e0002 */
[----:B------:R-:W-:Y:S01]  /*9aa0*/  IMAD.MOV.U32 R9, RZ, RZ, R31 ;  /* 0x000000ffff097224 */ /* 0x000fe200078e001f */
[----:B------:R-:W-:Y:S01]  /*9ab0*/  PRMT R38, R5, 0x7610, R38 ;  /* 0x0000761005267816 */ /* 0x000fe20000000026 */
[----:B------:R-:W-:Y:S01]  /*9ac0*/  IMAD.MOV.U32 R7, RZ, RZ, R3 ;  /* 0x000000ffff077224 */ /* 0x000fe200078e0003 */
[----:B------:R-:W-:Y:S02]  /*9ad0*/  PRMT R49, R4, 0x5410, R6 ;  /* 0x0000541004317816 */ /* 0x000fe40000000006 */
[----:B------:R-:W-:Y:S02]  /*9ae0*/  CS2R R4, SRZ ;  /* 0x0000000000047805 */ /* 0x000fe4000001ff00 */
[----:B------:R-:W-:-:S02]  /*9af0*/  PRMT R32, R8, 0x5410, R9 ;  /* 0x0000541008207816 */ /* 0x000fc40000000009 */
[----:B012-4-:R-:W-:-:S07]  /*9b00*/  PRMT R42, R7, 0x7610, R42 ;  /* 0x00007610072a7816 */ /* 0x017fce000000002a */
.L_x_3728:
        /* <DEDUP_REMOVED lines=18> */
[-C--:B------:R-:W-:Y:S02]  /*9c30*/  IADD3 R8, P1, R24, R7.reuse, RZ ;  /* 0x0000000718087210 */ /* 0x080fe40007f3e0ff */
[----:B------:R-:W-:-:S03]  /*9c40*/  IADD3 R4, P2, R14, R7, RZ ;  /* 0x000000070e047210 */ /* 0x000fc60007f5e0ff */
[--C-:B------:R-:W-:Y:S02]  /*9c50*/  IMAD.X R9, R0, 0x1, R5.reuse, P1 ;  /* 0x0000000100097824 */ /* 0x100fe400008e0605 */
[----:B------:R-:W-:-:S04]  /*9c60*/  IMAD.X R5, R25, 0x1, R5, P2 ;  /* 0x0000000119057824 */ /* 0x000fc800010e0605 */
[----:B------:R-:W5:Y:S04]  /*9c70*/  LD.E.128 R8, desc[UR50][R8.64] ;  /* 0x0000003208087980 */ /* 0x000f68000c101d00 */
[----:B------:R-:W5:Y:S02]  /*9c80*/  LD.E.128 R4, desc[UR50][R4.64] ;  /* 0x0000003204047980 */ /* 0x000f64000c101d00 */
.L_x_3432:
[----:B------:R-:W-:Y:S05]  /*9c90*/  BSYNC B1 ;  /* 0x0000000000017941 */ /* 0x000fea0003800000 */
.L_x_3431:
[----:B------:R-:W0:Y:S01]  /*9ca0*/  SYNCS.PHASECHK.TRANS64.TRYWAIT P1, [R16+URZ+0x38800], R13 ;  /* 0x0388000d100075a7 */ /* 0x000e22000802017f */
[----:B-----5:R-:W-:Y:S01]  /*9cb0*/  IMAD.MOV.U32 R12, RZ, RZ, R5 ;  /* 0x000000ffff0c7224 */ /* 0x020fe200078e0005 */
[----:B------:R-:W-:Y:S01]  /*9cc0*/  VIADDMNMX R33, R33, -R208, 0x40, PT ;  /* 0x0000004021217446 */ /* 0x000fe200038009d0 */
[C---:B------:R-:W-:Y:S01]  /*9cd0*/  VIADD R14, R190.reuse, 0x20 ;  /* 0x00000020be0e7836 */ /* 0x040fe20000000000 */
[----:B------:R-:W-:Y:S01]  /*9ce0*/  BSSY B1, `(.L_x_3433) ;  /* 0x000000f000017945 */ /* 0x000fe20003800000 */
        /* <DEDUP_REMOVED lines=8> */
[----:B------:R-:W-:Y:S01]  /*9d70*/  IMAD.MOV.U32 R24, RZ, RZ, R9 ;  /* 0x000000ffff187224 */ /* 0x000fe200078e0009 */
[----:B------:R-:W-:Y:S01]  /*9d80*/  PRMT R51, R12, 0x5410, R15 ;  /* 0x000054100c337816 */ /* 0x000fe2000000000f */
[----:B------:R-:W-:Y:S01]  /*9d90*/  IMAD.IADD R12, R18, 0x1, R35 ;  /* 0x00000001120c7824 */ /* 0x000fe200078e0223 */
[----:B------:R-:W-:-:S02]  /*9da0*/  PRMT R0, R14, 0x7610, R0 ;  /* 0x000076100e007816 */ /* 0x000fc40000000000 */
[----:B------:R-:W-:Y:S01]  /*9db0*/  PRMT R52, R24, 0x7610, R52 ;  /* 0x0000761018347816 */ /* 0x000fe20000000034 */
[----:B0-----:R-:W-:Y:S06]  /*9dc0*/  @!P1 BRA `(.L_x_3434) ;  /* 0x000001d000809947 */ /* 0x001fec0003800000 */
.L_x_3729:
[----:B------:R-:W-:Y:S05]  /*9dd0*/  BSYNC B1 ;  /* 0x0000000000017941 */ /* 0x000fea0003800000 */
.L_x_3433:
        /* <DEDUP_REMOVED lines=8> */
[--C-:B------:R-:W-:Y:S01]  /*9e60*/  HADD2.F32 R34, -RZ, R38.reuse.H1_H1 ;  /* 0x30000026ff227230 */ /* 0x100fe20000004100 */
[----:B------:R-:W-:Y:S01]  /*9e70*/  SHF.R.U32.HI R36, RZ, 0x10, R21 ;  /* 0x00000010ff247819 */ /* 0x000fe20000011615 */
[----:B------:R-:W-:Y:S01]  /*9e80*/  HADD2.F32 R35, -RZ, R38.H0_H0 ;  /* 0x20000026ff237230 */ /* 0x000fe20000004100 */
[----:B------:R-:W-:Y:S02]  /*9e90*/  LOP3.LUT R24, R12, 0x1c0, RZ, 0xc0, !PT ;  /* 0x000001c00c187812 */ /* 0x000fe400078ec0ff */
[----:B------:R-:W-:Y:S01]  /*9ea0*/  SHF.R.U32.HI R37, RZ, 0x10, R29 ;  /* 0x00000010ff257819 */ /* 0x000fe2000001161d */
[----:B------:R-:W-:Y:S01]  /*9eb0*/  HADD2.F32 R36, -RZ, R36.H0_H0 ;  /* 0x20000024ff247230 */ /* 0x000fe20000004100 */
[----:B------:R-:W-:-:S02]  /*9ec0*/  LOP3.LUT R12, R24, 0x38, R18, 0xf8, !PT ;  /* 0x00000038180c7812 */ /* 0x000fc400078ef812 */
[--C-:B------:R-:W-:Y:S02]  /*9ed0*/  SHF.R.U32.HI R15, RZ, 0x3, R24.reuse ;  /* 0x00000003ff0f7819 */ /* 0x100fe40000011618 */
[--C-:B------:R-:W-:Y:S02]  /*9ee0*/  SHF.R.U64 R45, R2, 0x10, R3.reuse ;  /* 0x00000010022d7819 */ /* 0x100fe40000001203 */
[----:B------:R-:W-:Y:S02]  /*9ef0*/  LOP3.LUT R12, R12, R15, RZ, 0x3c, !PT ;  /* 0x0000000f0c0c7212 */ /* 0x000fe400078e3cff */
[----:B------:R-:W-:Y:S02]  /*9f00*/  LOP3.LUT R24, R15, R33, R24, 0x1e, !PT ;  /* 0x000000210f187212 */ /* 0x000fe400078e1e18 */
[----:B------:R-:W-:Y:S02]  /*9f10*/  SHF.R.U32.HI R39, RZ, 0x10, R3 ;  /* 0x00000010ff277819 */ /* 0x000fe40000011603 */
[----:B------:R-:W-:-:S02]  /*9f20*/  SHF.R.U64 R47, R30, 0x10, R31 ;  /* 0x000000101e2f7819 */ /* 0x000fc4000000121f */
        /* <DEDUP_REMOVED lines=17> */
[CC--:B------:R-:W-:Y:S01]  /*a040*/  FMUL.FTZ R38, R28.reuse, R35.reuse ;  /* 0x000000231c267220 */ /* 0x0c0fe20000410000 */
[-C--:B------:R-:W-:Y:S01]  /*a050*/  FMUL.FTZ R40, R28, R34.reuse ;  /* 0x000000221c287220 */ /* 0x080fe20000410000 */
[----:B------:R-:W-:Y:S02]  /*a060*/  HADD2.F32 R28, -RZ, R37.H0_H0 ;  /* 0x20000025ff1c7230 */ /* 0x000fe40000004100 */
[C---:B------:R-:W-:Y:S01]  /*a070*/  FFMA.FTZ R38, R3.reuse, R34, -R38 ;  /* 0x0000002203267223 */ /* 0x040fe20000010826 */
[----:B------:R-:W-:Y:S02]  /*a080*/  HADD2.F32 R37, -RZ, R42.H0_H0 ;  /* 0x2000002aff257230 */ /* 0x000fe40000004100 */
[----:B------:R-:W-:Y:S01]  /*a090*/  FFMA.FTZ R40, R3, R35, R40 ;  /* 0x0000002303287223 */ /* 0x000fe20000010028 */
[----:B------:R-:W-:Y:S01]  /*a0a0*/  FMUL.FTZ R34, R29, R36 ;  /* 0x000000241d227220 */ /* 0x000fe20000410000 */
[----:B------:R-:W-:-:S02]  /*a0b0*/  HADD2.F32 R3, -RZ, R32.H1_H1 ;  /* 0x30000020ff037230 */ /* 0x000fc40000004100 */
[-C--:B------:R-:W-:Y:S01]  /*a0c0*/  FMUL.FTZ R42, R29, R28.reuse ;  /* 0x0000001c1d2a7220 */ /* 0x080fe20000410000 */
[----:B------:R-:W-:Y:S02]  /*a0d0*/  HADD2.F32 R20, -RZ, R15.H0_H0 ;  /* 0x2000000fff147230 */ /* 0x000fe40000004100 */
[C---:B------:R-:W-:Y:S01]  /*a0e0*/  FFMA.FTZ R35, R13.reuse, R28, -R34 ;  /* 0x0000001c0d237223 */ /* 0x040fe20000010822 */
[C---:B------:R-:W-:Y:S01]  /*a0f0*/  FMUL.FTZ R29, R30.reuse, R37 ;  /* 0x000000251e1d7220 */ /* 0x040fe20000410000 */
[----:B------:R-:W-:Y:S02]  /*a100*/  HADD2.F32 R31, -RZ, R27.H1_H1 ;  /* 0x3000001bff1f7230 */ /* 0x000fe40000004100 */
[----:B------:R-:W-:Y:S01]  /*a110*/  FMUL.FTZ R30, R30, R3 ;  /* 0x000000031e1e7220 */ /* 0x000fe20000410000 */
[----:B------:R-:W-:Y:S02]  /*a120*/  HADD2.F32 R34, -RZ, R39.H0_H0 ;  /* 0x20000027ff227230 */ /* 0x000fe40000004100 */
[----:B------:R-:W-:Y:S01]  /*a130*/  FFMA.FTZ R39, R13, R36, R42 ;  /* 0x000000240d277223 */ /* 0x000fe2000001002a */
[----:B------:R-:W-:-:S02]  /*a140*/  HADD2.F32 R21, -RZ, R15.H1_H1 ;  /* 0x3000000fff157230 */ /* 0x000fc40000004100 */
[C---:B------:R-:W-:Y:S01]  /*a150*/  FFMA.FTZ R36, R20.reuse, R3, -R29 ;  /* 0x0000000314247223 */ /* 0x040fe2000001081d */
[----:B------:R-:W-:Y:S02]  /*a160*/  HADD2.F32 R28, -RZ, R41.H0_H0 ;  /* 0x20000029ff1c7230 */ /* 0x000fe40000004100 */
[----:B------:R-:W-:Y:S01]  /*a170*/  FFMA.FTZ R37, R20, R37, R30 ;  /* 0x0000002514257223 */ /* 0x000fe2000001001e */
[----:B------:R-:W-:Y:S02]  /*a180*/  HADD2.F32 R25, -RZ, R24.H0_H0 ;  /* 0x20000018ff197230 */ /* 0x000fe40000004100 */
[C---:B------:R-:W-:Y:S01]  /*a190*/  FMUL.FTZ R20, R31.reuse, R34 ;  /* 0x000000221f147220 */ /* 0x040fe20000410000 */
[----:B------:R-:W-:Y:S02]  /*a1a0*/  HADD2.F32 R3, -RZ, R50.H0_H0 ;  /* 0x20000032ff037230 */ /* 0x000fe40000004100 */
[----:B------:R-:W-:Y:S01]  /*a1b0*/  FMUL.FTZ R30, R31, R28 ;  /* 0x0000001c1f1e7220 */ /* 0x000fe20000410000 */
[----:B------:R-:W-:-:S02]  /*a1c0*/  HADD2.F32 R13, -RZ, R49.H0_H0 ;  /* 0x20000031ff0d7230 */ /* 0x000fc40000004100 */
[----:B------:R-:W-:Y:S01]  /*a1d0*/  FFMA.FTZ R41, R21, R28, -R20 ;  /* 0x0000001c15297223 */ /* 0x000fe20000010814 */
[----:B------:R-:W-:Y:S02]  /*a1e0*/  HADD2.F32 R2, -RZ, R12.H0_H0 ;  /* 0x2000000cff027230 */ /* 0x000fe40000004100 */
[C---:B------:R-:W-:Y:S01]  /*a1f0*/  FMUL.FTZ R28, R25.reuse, R3 ;  /* 0x00000003191c7220 */ /* 0x040fe20000410000 */
[----:B------:R-:W-:Y:S02]  /*a200*/  HADD2.F32 R27, -RZ, R26.H0_H0 ;  /* 0x2000001aff1b7230 */ /* 0x000fe40000004100 */
[----:B------:R-:W-:Y:S01]  /*a210*/  FMUL.FTZ R29, R25, R13 ;  /* 0x0000000d191d7220 */ /* 0x000fe20000410000 */
[----:B------:R-:W-:Y:S02]  /*a220*/  HADD2.F32 R20, -RZ, R49.H1_H1 ;  /* 0x30000031ff147230 */ /* 0x000fe40000004100 */
[----:B------:R-:W-:Y:S01]  /*a230*/  FFMA.FTZ R34, R21, R34, R30 ;  /* 0x0000002215227223 */ /* 0x000fe2000001001e */
[----:B------:R-:W-:-:S02]  /*a240*/  HADD2.F32 R32, -RZ, R32.H0_H0 ;  /* 0x20000020ff207230 */ /* 0x000fc40000004100 */
[C---:B------:R-:W-:Y:S01]  /*a250*/  FFMA.FTZ R29, R2.reuse, R3, -R29 ;  /* 0x00000003021d7223 */ /* 0x040fe2000001081d */
[----:B------:R-:W-:Y:S02]  /*a260*/  HADD2.F32 R15, -RZ, R14.H0_H0 ;  /* 0x2000000eff0f7230 */ /* 0x000fe40000004100 */
[----:B------:R-:W-:Y:S01]  /*a270*/  FFMA.FTZ R28, R2, R13, R28 ;  /* 0x0000000d021c7223 */ /* 0x000fe2000001001c */
[----:B------:R-:W-:Y:S02]  /*a280*/  HADD2.F32 R24, -RZ, R24.H1_H1 ;  /* 0x30000018ff187230 */ /* 0x000fe40000004100 */
[C---:B------:R-:W-:Y:S01]  /*a290*/  FMUL.FTZ R30, R27.reuse, R20 ;  /* 0x000000141b1e7220 */ /* 0x040fe20000410000 */
[----:B------:R-:W-:Y:S01]  /*a2a0*/  FMUL.FTZ R2, R27, R32 ;  /* 0x000000201b027220 */ /* 0x000fe20000410000 */
[----:B------:R-:W-:Y:S02]  /*a2b0*/  HADD2.F32 R21, -RZ, R46.H0_H0 ;  /* 0x2000002eff157230 */ /* 0x000fe40000004100 */
[----:B------:R-:W-:-:S02]  /*a2c0*/  HADD2.F32 R26, -RZ, R26.H1_H1 ;  /* 0x3000001aff1a7230 */ /* 0x000fc40000004100 */
[C---:B------:R-:W-:Y:S01]  /*a2d0*/  FFMA.FTZ R30, R15.reuse, R32, -R30 ;  /* 0x000000200f1e7223 */ /* 0x040fe2000001081e */
[----:B------:R-:W-:Y:S02]  /*a2e0*/  HADD2.F32 R25, -RZ, R45.H0_H0 ;  /* 0x2000002dff197230 */ /* 0x000fe40000004100 */
[----:B------:R-:W-:Y:S01]  /*a2f0*/  FFMA.FTZ R20, R15, R20, R2 ;  /* 0x000000140f147223 */ /* 0x000fe20000010002 */
[----:B------:R-:W-:Y:S02]  /*a300*/  HADD2.F32 R3, -RZ, R48.H0_H0 ;  /* 0x20000030ff037230 */ /* 0x000fe40000004100 */
[----:B------:R-:W-:Y:S01]  /*a310*/  FMUL.FTZ R15, R24, R21 ;  /* 0x00000015180f7220 */ /* 0x000fe20000410000 */
[----:B------:R-:W-:Y:S02]  /*a320*/  HADD2.F32 R13, -RZ, R47.H0_H0 ;  /* 0x2000002fff0d7230 */ /* 0x000fe40000004100 */
[----:B------:R-:W-:Y:S01]  /*a330*/  FMUL.FTZ R27, R26, R25 ;  /* 0x000000191a1b7220 */ /* 0x000fe20000410000 */
[----:B------:R-:W-:-:S02]  /*a340*/  HADD2.F32 R12, -RZ, R12.H1_H1 ;  /* 0x3000000cff0c7230 */ /* 0x000fc40000004100 */
[----:B------:R-:W-:Y:S01]  /*a350*/  FMUL.FTZ R24, R24, R3 ;  /* 0x0000000318187220 */ /* 0x000fe20000410000 */
[----:B------:R-:W-:Y:S02]  /*a360*/  HADD2.F32 R14, -RZ, R14.H1_H1 ;  /* 0x3000000eff0e7230 */ /* 0x000fe40000004100 */
[----:B------:R-:W-:Y:S01]  /*a370*/  FMUL.FTZ R26, R26, R13 ;  /* 0x0000000d1a1a7220 */ /* 0x000fe20000410000 */
[C---:B------:R-:W-:Y:S01]  /*a380*/  FFMA.FTZ R2, R12.reuse, R3, -R15 ;  /* 0x000000030c027223 */ /* 0x040fe2000001080f */
[----:B------:R-:W-:Y:S01]  /*a390*/  FFMA.FTZ R21, R12, R21, R24 ;  /* 0x000000150c157223 */ /* 0x000fe20000010018 */
[C---:B------:R-:W-:Y:S01]  /*a3a0*/  FFMA.FTZ R3, R14.reuse, R13, -R27 ;  /* 0x0000000d0e037223 */ /* 0x040fe2000001081b */
[----:B------:R-:W-:Y:S01]  /*a3b0*/  FFMA.FTZ R31, R14, R25, R26 ;  /* 0x000000190e1f7223 */ /* 0x000fe2000001001a */
[----:B------:R-:W-:Y:S02]  /*a3c0*/  F2FP.F16.F32.PACK_AB R13, R35, R38 ;  /* 0x00000026230d723e */ /* 0x000fe400000000ff */
[----:B------:R-:W-:-:S02]  /*a3d0*/  F2FP.F16.F32.PACK_AB R15, R41, R36 ;  /* 0x00000024290f723e */ /* 0x000fc400000000ff */
[----:B------:R-:W-:Y:S02]  /*a3e0*/  F2FP.F16.F32.PACK_AB R12, R2, R29 ;  /* 0x0000001d020c723e */ /* 0x000fe400000000ff */
[----:B------:R-:W-:Y:S02]  /*a3f0*/  F2FP.F16.F32.PACK_AB R14, R3, R30 ;  /* 0x0000001e030e723e */ /* 0x000fe400000000ff */
[----:B------:R-:W-:Y:S02]  /*a400*/  F2FP.F16.F32.PACK_AB R25, R39, R40 ;  /* 0x000000282719723e */ /* 0x000fe400000000ff */
[----:B------:R-:W-:Y:S01]  /*a410*/  F2FP.F16.F32.PACK_AB R27, R34, R37 ;  /* 0x00000025221b723e */ /* 0x000fe200000000ff */
[----:B------:R1:W-:Y:S01]  /*a420*/  STS.128 [R43+0x20400], R12 ;  /* 0x0204000c2b007388 */ /* 0x0003e20000000c00 */
[----:B------:R-:W-:Y:S02]  /*a430*/  F2FP.F16.F32.PACK_AB R24, R21, R28 ;  /* 0x0000001c1518723e */ /* 0x000fe400000000ff */
[----:B------:R-:W-:-:S05]  /*a440*/  F2FP.F16.F32.PACK_AB R26, R31, R20 ;  /* 0x000000141f1a723e */ /* 0x000fca00000000ff */
[----:B------:R1:W-:Y:S02]  /*a450*/  STS.128 [R44+0x20400], R24 ;  /* 0x020400182c007388 */ /* 0x0003e40000000c00 */
.L_x_3436:
[----:B------:R-:W-:Y:S05]  /*a460*/  BSYNC B1 ;  /* 0x0000000000017941 */ /* 0x000fea0003800000 */
.L_x_3435:
[----:B------:R-:W-:Y:S01]  /*a470*/  PRMT R29, R53, 0x5410, R54 ;  /* 0x00005410351d7816 */ /* 0x000fe20000000036 */
[----:B------:R-:W-:Y:S06]  /*a480*/  @P0 BRA `(.L_x_3427) ;  /* 0x0000000400800947 */ /* 0x000fec0003800000 */
[----:B------:R-:W2:Y:S01]  /*a490*/  LDL R2, [R1+0x64] ;  /* 0x0000640001027983 */ /* 0x000ea20000100800 */
[C---:B------:R-:W-:Y:S02]  /*a4a0*/  VIADD R3, R190.reuse, 0x20 ;  /* 0x00000020be037836 */ /* 0x040fe40000000000 */
[----:B-1----:R-:W-:Y:S01]  /*a4b0*/  VIADD R12, R190, 0x20 ;  /* 0x00000020be0c7836 */ /* 0x002fe20000000000 */
[----:B------:R-:W0:Y:S01]  /*a4c0*/  LDL R40, [R1+0x60] ;  /* 0x0000600001287983 */ /* 0x000e220000100800 */
[----:B------:R-:W-:Y:S02]  /*a4d0*/  IMAD.SHL.U32 R3, R3, 0x40, RZ ;  /* 0x0000004003037824 */ /* 0x000fe400078e00ff */
[----:B------:R-:W-:-:S03]  /*a4e0*/  IMAD.SHL.U32 R12, R12, 0x40, RZ ;  /* 0x000000400c0c7824 */ /* 0x000fc600078e00ff */
[----:B------:R-:W-:Y:S02]  /*a4f0*/  LOP3.LUT R3, R3, 0x1c0, RZ, 0xc0, !PT ;  /* 0x000001c003037812 */ /* 0x000fe400078ec0ff */
[----:B------:R-:W-:Y:S02]  /*a500*/  LOP3.LUT R12, R12, 0x1c0, RZ, 0xc0, !PT ;  /* 0x000001c00c0c7812 */ /* 0x000fe400078ec0ff */
[----:B------:R-:W-:-:S04]  /*a510*/  SHF.R.U32.HI R3, RZ, 0x3, R3 ;  /* 0x00000003ff037819 */ /* 0x000fc80000011603 */
[----:B------:R-:W-:Y:S01]  /*a520*/  LOP3.LUT R33, R3, R33, R12, 0x1e, !PT ;  /* 0x0000002103217212 */ /* 0x000fe200078e1e0c */
[----:B------:R-:W-:Y:S01]  /*a530*/  HADD2.F32 R20, -RZ, R50.H1_H1 ;  /* 0x30000032ff147230 */ /* 0x000fe20000004100 */
[----:B------:R-:W-:Y:S01]  /*a540*/  SHF.R.U64 R38, R10, 0x10, R11 ;  /* 0x000000100a267819 */ /* 0x000fe2000000120b */
[----:B------:R-:W-:Y:S01]  /*a550*/  HADD2.F32 R10, -RZ, R52.H0_H0 ;  /* 0x20000034ff0a7230 */ /* 0x000fe20000004100 */
[--C-:B------:R-:W-:Y:S02]  /*a560*/  SHF.R.U64 R35, R6, 0x10, R7.reuse ;  /* 0x0000001006237819 */ /* 0x100fe40000001207 */
[----:B------:R-:W-:Y:S02]  /*a570*/  SHF.R.U32.HI R31, RZ, 0x10, R7 ;  /* 0x00000010ff1f7819 */ /* 0x000fe40000011607 */
[----:B------:R-:W-:Y:S02]  /*a580*/  SHF.R.U32.HI R28, RZ, 0x10, R5 ;  /* 0x00000010ff1c7819 */ /* 0x000fe40000011605 */
[----:B------:R-:W-:-:S03]  /*a590*/  SHF.R.U32.HI R21, RZ, 0x10, R9 ;  /* 0x00000010ff157819 */ /* 0x000fc60000011609 */
[----:B------:R-:W-:Y:S01]  /*a5a0*/  HADD2.F32 R28, -RZ, R28.H0_H0 ;  /* 0x2000001cff1c7230 */ /* 0x000fe20000004100 */
[----:B------:R-:W-:Y:S02]  /*a5b0*/  SHF.R.U64 R39, R8, 0x10, R9 ;  /* 0x0000001008277819 */ /* 0x000fe40000001209 */
[----:B------:R-:W-:Y:S01]  /*a5c0*/  SHF.R.U32.HI R37, RZ, 0x10, R11 ;  /* 0x00000010ff257819 */ /* 0x000fe2000001160b */
[----:B------:R-:W-:Y:S01]  /*a5d0*/  HADD2.F32 R11, -RZ, R51.H0_H0 ;  /* 0x20000033ff0b7230 */ /* 0x000fe20000004100 */
[----:B------:R-:W-:Y:S01]  /*a5e0*/  SHF.R.U64 R36, R4, 0x10, R5 ;  /* 0x0000001004247819 */ /* 0x000fe20000001205 */
[----:B--2---:R-:W-:-:S04]  /*a5f0*/  IMAD.IADD R33, R2, 0x1, R33 ;  /* 0x0000000102217824 */ /* 0x004fc800078e0221 */
[----:B------:R-:W-:Y:S01]  /*a600*/  IMAD R33, R33, 0x2, R16 ;  /* 0x0000000221217824 */ /* 0x000fe200078e0210 */
[----:B0-----:R-:W0:Y:S04]  /*a610*/  LDS.128 R12, [R40+0x20400] ;  /* 0x02040000280c7984 */ /* 0x001e280000000c00 */
[----:B------:R-:W1:Y:S01]  /*a620*/  LDS.128 R24, [R33+0x20400] ;  /* 0x0204000021187984 */ /* 0x000e620000000c00 */
[----:B0-----:R-:W-:Y:S02]  /*a630*/  HADD2.F32 R3, -RZ, R13.H0_H0 ;  /* 0x2000000dff037230 */ /* 0x001fe40000004100 */
[----:B-1----:R-:W-:-:S05]  /*a640*/  HADD2.F32 R7, -RZ, R25.H0_H0 ;  /* 0x20000019ff077230 */ /* 0x002fca0000004100 */
[C---:B------:R-:W-:Y:S01]  /*a650*/  FMUL.FTZ R30, R7.reuse, R20 ;  /* 0x00000014071e7220 */ /* 0x040fe20000410000 */
[-C--:B------:R-:W-:Y:S01]  /*a660*/  FMUL.FTZ R32, R7, R10.reuse ;  /* 0x0000000a07207220 */ /* 0x080fe20000410000 */
[----:B------:R-:W-:Y:S02]  /*a670*/  HADD2.F32 R25, -RZ, R25.H1_H1 ;  /* 0x30000019ff197230 */ /* 0x000fe40000004100 */
[----:B------:R-:W-:Y:S02]  /*a680*/  HADD2.F32 R6, -RZ, R24.H0_H0 ;  /* 0x20000018ff067230 */ /* 0x000fe40000004100 */
[C---:B------:R-:W-:Y:S01]  /*a690*/  FFMA.FTZ R30, R3.reuse, R10, -R30 ;  /* 0x0000000a031e7223 */ /* 0x040fe2000001081e */
[----:B------:R-:W-:Y:S02]  /*a6a0*/  HADD2.F32 R7, -RZ, R0.H1_H1 ;  /* 0x30000000ff077230 */ /* 0x000fe40000004100 */
[----:B------:R-:W-:Y:S01]  /*a6b0*/  FFMA.FTZ R32, R3, R20, R32 ;  /* 0x0000001403207223 */ /* 0x000fe20000010020 */
[----:B------:R-:W-:-:S02]  /*a6c0*/  HADD2.F32 R3, -RZ, R51.H1_H1 ;  /* 0x30000033ff037230 */ /* 0x000fc40000004100 */
[----:B------:R-:W-:Y:S02]  /*a6d0*/  HADD2.F32 R10, -RZ, R21.H0_H0 ;  /* 0x20000015ff0a7230 */ /* 0x000fe40000004100 */
[C---:B------:R-:W-:Y:S01]  /*a6e0*/  FMUL.FTZ R34, R25.reuse, R28 ;  /* 0x0000001c19227220 */ /* 0x040fe20000410000 */
[----:B------:R-:W-:Y:S02]  /*a6f0*/  HADD2.F32 R13, -RZ, R13.H1_H1 ;  /* 0x3000000dff0d7230 */ /* 0x000fe40000004100 */
[C---:B------:R-:W-:Y:S01]  /*a700*/  FMUL.FTZ R21, R6.reuse, R7 ;  /* 0x0000000706157220 */ /* 0x040fe20000410000 */
[----:B------:R-:W-:Y:S02]  /*a710*/  HADD2.F32 R2, -RZ, R12.H0_H0 ;  /* 0x2000000cff027230 */ /* 0x000fe40000004100 */
[----:B------:R-:W-:Y:S01]  /*a720*/  FMUL.FTZ R6, R6, R3 ;  /* 0x0000000306067220 */ /* 0x000fe20000410000 */
[-C--:B------:R-:W-:Y:S01]  /*a730*/  FMUL.FTZ R20, R25, R10.reuse ;  /* 0x0000000a19147220 */ /* 0x080fe20000410000 */
[----:B------:R-:W-:Y:S01]  /*a740*/  FFMA.FTZ R25, R13, R10, -R34 ;  /* 0x0000000a0d197223 */ /* 0x000fe20000010822 */
[----:B------:R-:W-:-:S02]  /*a750*/  HADD2.F32 R8, -RZ, R26.H0_H0 ;  /* 0x2000001aff087230 */ /* 0x000fc40000004100 */
[C---:B------:R-:W-:Y:S01]  /*a760*/  FFMA.FTZ R21, R2.reuse, R3, -R21 ;  /* 0x0000000302157223 */ /* 0x040fe20000010815 */
[----:B------:R-:W-:Y:S01]  /*a770*/  FFMA.FTZ R10, R2, R7, R6 ;  /* 0x00000007020a7223 */ /* 0x000fe20000010006 */
[----:B------:R-:W-:Y:S02]  /*a780*/  HADD2.F32 R9, -RZ, R27.H0_H0 ;  /* 0x2000001bff097230 */ /* 0x000fe40000004100 */
[--C-:B------:R-:W-:Y:S02]  /*a790*/  HADD2.F32 R3, -RZ, R29.reuse.H0_H0 ;  /* 0x2000001dff037230 */ /* 0x100fe40000004100 */
[----:B------:R-:W-:Y:S02]  /*a7a0*/  HADD2.F32 R6, -RZ, R0.H0_H0 ;  /* 0x20000000ff067230 */ /* 0x000fe40000004100 */
[----:B------:R-:W-:Y:S02]  /*a7b0*/  HADD2.F32 R2, -RZ, R29.H1_H1 ;  /* 0x3000001dff027230 */ /* 0x000fe40000004100 */
[----:B------:R-:W-:Y:S01]  /*a7c0*/  FFMA.FTZ R13, R13, R28, R20 ;  /* 0x0000001c0d0d7223 */ /* 0x000fe20000010014 */
[----:B------:R-:W-:-:S02]  /*a7d0*/  HADD2.F32 R4, -RZ, R14.H0_H0 ;  /* 0x2000000eff047230 */ /* 0x000fc40000004100 */
[C---:B------:R-:W-:Y:S01]  /*a7e0*/  FMUL.FTZ R7, R8.reuse, R11 ;  /* 0x0000000b08077220 */ /* 0x040fe20000410000 */
[----:B------:R-:W-:Y:S02]  /*a7f0*/  HADD2.F32 R5, -RZ, R15.H0_H0 ;  /* 0x2000000fff057230 */ /* 0x000fe40000004100 */
[----:B------:R-:W-:Y:S01]  /*a800*/  FMUL.FTZ R29, R8, R3 ;  /* 0x00000003081d7220 */ /* 0x000fe20000410000 */
[C---:B------:R-:W-:Y:S01]  /*a810*/  FMUL.FTZ R28, R9.reuse, R6 ;  /* 0x00000006091c7220 */ /* 0x040fe20000410000 */
[----:B------:R-:W-:Y:S02]  /*a820*/  HADD2.F32 R27, -RZ, R27.H1_H1 ;  /* 0x3000001bff1b7230 */ /* 0x000fe40000004100 */
[----:B------:R-:W-:Y:S01]  /*a830*/  FMUL.FTZ R9, R9, R2 ;  /* 0x0000000209097220 */ /* 0x000fe20000410000 */
[----:B------:R-:W-:Y:S02]  /*a840*/  HADD2.F32 R8, -RZ, R31.H0_H0 ;  /* 0x2000001fff087230 */ /* 0x000fe40000004100 */
[----:B------:R-:W-:-:S02]  /*a850*/  HADD2.F32 R0, -RZ, R37.H0_H0 ;  /* 0x20000025ff007230 */ /* 0x000fc40000004100 */
[C---:B------:R-:W-:Y:S01]  /*a860*/  FFMA.FTZ R20, R4.reuse, R3, -R7 ;  /* 0x0000000304147223 */ /* 0x040fe20000010807 */
[----:B------:R-:W-:Y:S02]  /*a870*/  HADD2.F32 R15, -RZ, R15.H1_H1 ;  /* 0x3000000fff0f7230 */ /* 0x000fe40000004100 */
[----:B------:R-:W-:Y:S01]  /*a880*/  FFMA.FTZ R29, R4, R11, R29 ;  /* 0x0000000b041d7223 */ /* 0x000fe2000001001d */
[----:B------:R-:W-:Y:S02]  /*a890*/  HADD2.F32 R24, -RZ, R24.H1_H1 ;  /* 0x30000018ff187230 */ /* 0x000fe40000004100 */
[C---:B------:R-:W-:Y:S01]  /*a8a0*/  FFMA.FTZ R28, R5.reuse, R2, -R28 ;  /* 0x00000002051c7223 */ /* 0x040fe2000001081c */
[----:B------:R-:W-:Y:S01]  /*a8b0*/  FFMA.FTZ R6, R5, R6, R9 ;  /* 0x0000000605067223 */ /* 0x000fe20000010009 */
[----:B------:R-:W-:Y:S02]  /*a8c0*/  HADD2.F32 R7, -RZ, R36.H0_H0 ;  /* 0x20000024ff077230 */ /* 0x000fe40000004100 */
[----:B------:R-:W-:Y:S01]  /*a8d0*/  FMUL.FTZ R4, R27, R8 ;  /* 0x000000081b047220 */ /* 0x000fe20000410000 */
[----:B------:R-:W-:-:S02]  /*a8e0*/  HADD2.F32 R26, -RZ, R26.H1_H1 ;  /* 0x3000001aff1a7230 */ /* 0x000fc40000004100 */
[-C--:B------:R-:W-:Y:S01]  /*a8f0*/  FMUL.FTZ R2, R27, R0.reuse ;  /* 0x000000001b027220 */ /* 0x080fe20000410000 */
[----:B------:R-:W-:Y:S02]  /*a900*/  HADD2.F32 R3, -RZ, R39.H0_H0 ;  /* 0x20000027ff037230 */ /* 0x000fe40000004100 */
[----:B------:R-:W-:Y:S02]  /*a910*/  HADD2.F32 R9, -RZ, R35.H0_H0 ;  /* 0x20000023ff097230 */ /* 0x000fe40000004100 */
[----:B------:R-:W-:Y:S02]  /*a920*/  HADD2.F32 R5, -RZ, R38.H0_H0 ;  /* 0x20000026ff057230 */ /* 0x000fe40000004100 */
[C---:B------:R-:W-:Y:S01]  /*a930*/  FFMA.FTZ R27, R15.reuse, R0, -R4 ;  /* 0x000000000f1b7223 */ /* 0x040fe20000010804 */
[----:B------:R-:W-:Y:S02]  /*a940*/  HADD2.F32 R12, -RZ, R12.H1_H1 ;  /* 0x3000000cff0c7230 */ /* 0x000fe40000004100 */
[----:B------:R-:W-:Y:S01]  /*a950*/  FFMA.FTZ R31, R15, R8, R2 ;  /* 0x000000080f1f7223 */ /* 0x000fe20000010002 */
[----:B------:R-:W-:-:S02]  /*a960*/  HADD2.F32 R14, -RZ, R14.H1_H1 ;  /* 0x3000000eff0e7230 */ /* 0x000fc40000004100 */
[C---:B------:R-:W-:Y:S01]  /*a970*/  FMUL.FTZ R11, R24.reuse, R7 ;  /* 0x00000007180b7220 */ /* 0x040fe20000410000 */
[----:B------:R-:W-:Y:S01]  /*a980*/  FMUL.FTZ R24, R24, R3 ;  /* 0x0000000318187220 */ /* 0x000fe20000410000 */
[C---:B------:R-:W-:Y:S01]  /*a990*/  FMUL.FTZ R15, R26.reuse, R9 ;  /* 0x000000091a0f7220 */ /* 0x040fe20000410000 */
        /* <DEDUP_REMOVED lines=10> */
[----:B------:R-:W-:Y:S02]  /*aa40*/  F2FP.F16.F32.PACK_AB R6, R15, R20 ;  /* 0x000000140f06723e */ /* 0x000fe400000000ff */
[----:B------:R-:W-:Y:S02]  /*aa50*/  F2FP.F16.F32.PACK_AB R9, R13, R32 ;  /* 0x000000200d09723e */ /* 0x000fe400000000ff */
[----:B------:R-:W-:Y:S01]  /*aa60*/  F2FP.F16.F32.PACK_AB R10, R26, R29 ;  /* 0x0000001d1a0a723e */ /* 0x000fe200000000ff */
[----:B------:R3:W-:Y:S04]  /*aa70*/  STS.128 [R40+0x20400], R4 ;  /* 0x0204000428007388 */ /* 0x0007e80000000c00 */
[----:B------:R3:W-:Y:S02]  /*aa80*/  STS.128 [R33+0x20400], R8 ;  /* 0x0204000821007388 */ /* 0x0007e40000000c00 */
.L_x_3427:
[----:B------:R-:W-:Y:S05]  /*aa90*/  BSYNC B0 ;  /* 0x0000000000007941 */ /* 0x000fea0003800000 */
.L_x_3413:
        /* <DEDUP_REMOVED lines=8> */
.L_x_3410:
[----:B--2---:R-:W-:-:S05]  /*ab20*/  IMAD.U32 R0, RZ, RZ, UR47 ;  /* 0x0000002fff007e24 */ /* 0x004fca000f8e00ff */
[----:B------:R-:W-:-:S13]  /*ab30*/  ISETP.NE.AND P0, PT, R0, 0x3, PT ;  /* 0x000000030000780c */ /* 0x000fda0003f05270 */
[----:B------:R-:W-:Y:S05]  /*ab40*/  @!P0 BRA `(.L_x_3437) ;  /* 0x0000000000048947 */ /* 0x000fea0003800000 */
[----:B------:R-:W-:Y:S01]  /*ab50*/  BPT.TRAP 0x1 ;  /* 0x000000040000795c */ /* 0x000fe20000300000 */
.L_x_3437:
[----:B-1--4-:R-:W-:Y:S01]  /*ab60*/  IMAD R14, R17, 0x8, R16 ;  /* 0x00000008110e7824 */ /* 0x012fe200078e0210 */
[----:B------:R-:W-:-:S04]  /*ab70*/  SHF.L.U32 R15, R23, 0x1f, RZ ;  /* 0x0000001f170f7819 */ /* 0x000fc800000006ff */
[----:B------:R1:W2:Y:S01]  /*ab80*/  SYNCS.PHASECHK.TRANS64.TRYWAIT P1, [R14+URZ+0x38830], R15 ;  /* 0x0388300f0e0075a7 */ /* 0x0002a2000802017f */
[----:B------:R-:W-:Y:S05]  /*ab90*/  @!P0 BRA `(.L_x_3438) ;  /* 0x0000000000048947 */ /* 0x000fea0003800000 */
[----:B------:R-:W-:Y:S01]  /*aba0*/  BPT.TRAP 0x1 ;  /* 0x000000040000795c */ /* 0x000fe20000300000 */
.L_x_3438:
[C---:B------:R-:W-:Y:S02]  /*abb0*/  VIADD R0, R16.reuse, 0x22400 ;  /* 0x0002240010007836 */ /* 0x040fe40000000000 */
[----:B------:R-:W-:-:S03]  /*abc0*/  VIADD R2, R16, 0x20400 ;  /* 0x0002040010027836 */ /* 0x000fc60000000000 */
[----:B------:R-:W-:Y:S02]  /*abd0*/  SHF.R.U32.HI R0, RZ, 0x4, R0 ;  /* 0x00000004ff007819 */ /* 0x000fe40000011600 */
[----:B------:R-:W-:Y:S02]  /*abe0*/  SHF.R.U32.HI R2, RZ, 0x4, R2 ;  /* 0x00000004ff027819 */ /* 0x000fe40000011602 */
[----:B------:R-:W-:Y:S02]  /*abf0*/  LOP3.LUT R0, R0, 0x3fff, RZ, 0xc0, !PT ;  /* 0x00003fff00007812 */ /* 0x000fe400078ec0ff */
[----:B------:R-:W-:Y:S02]  /*ac00*/  LOP3.LUT R2, R2, 0x3fff, RZ, 0xc0, !PT ;  /* 0x00003fff02027812 */ /* 0x000fe400078ec0ff */
[----:B------:R-:W-:Y:S01]  /*ac10*/  LOP3.LUT R194, R0, 0x10000, RZ, 0xfc, !PT ;  /* 0x0001000000c27812 */ /* 0x000fe200078efcff */
[----:B--2---:R-:W-:Y:S06]  /*ac20*/  @P1 BRA `(.L_x_3439) ;  /* 0x0000000000081947 */ /* 0x004fec0003800000 */
[----:B------:R-:W2:Y:S02]  /*ac30*/  SYNCS.PHASECHK.TRANS64.TRYWAIT P1, [R14+URZ+0x38830], R15 ;  /* 0x0388300f0e0075a7 */ /* 0x000ea4000802017f */
[----:B--2---:R-:W-:Y:S05]  /*ac40*/  @!P1 BRA `(.L_x_3440) ;  /* 0x000001c000f49947 */ /* 0x004fea0003800000 */
.L_x_3439:
[----:B---3--:R-:W-:Y:S01]  /*ac50*/  LOP3.LUT R4, R2, 0x10000, RZ, 0xfc, !PT ;  /* 0x0001000002047812 */ /* 0x008fe200078efcff */
[----:B------:R-:W-:Y:S01]  /*ac60*/  IMAD R2, R17, 0x200, R194 ;  /* 0x0000020011027824 */ /* 0x000fe200078e02c2 */
[----:B------:R-:W-:Y:S05]  /*ac70*/  WARPSYNC.ALL ;  /* 0x0000000000007948 */ /* 0x000fea0003800000 */
[----:B------:R-:W-:Y:S01]  /*ac80*/  IMAD.MOV.U32 R5, RZ, RZ, 0x40000040 ;  /* 0x40000040ff057424 */ /* 0x000fe200078e00ff */
[----:B------:R-:W-:Y:S01]  /*ac90*/  R2UR UR4, R4 ;  /* 0x00000000040472ca */ /* 0x000fe200000e0000 */
[----:B0-----:R-:W-:Y:S01]  /*aca0*/  IMAD.MOV.U32 R3, RZ, RZ, 0x40000040 ;  /* 0x40000040ff037424 */ /* 0x001fe200078e00ff */
[----:B------:R-:W-:Y:S01]  /*acb0*/  R2UR UR6, R2 ;  /* 0x00000000020672ca */ /* 0x000fe200000e0000 */
[----:B-----5:R-:W-:Y:S01]  /*acc0*/  WARPGROUP.ARRIVE ;  /* 0x00000000000079c5 */ /* 0x020fe20000000000 */
[----:B------:R-:W-:Y:S01]  /*acd0*/  R2UR UR5, R5 ;  /* 0x00000000050572ca */ /* 0x000fe200000e0000 */
[----:B------:R-:W-:Y:S01]  /*ace0*/  VIADD R12, R4, 0x2 ;  /* 0x00000002040c7836 */ /* 0x000fe20000000000 */
[----:B------:R-:W-:Y:S01]  /*acf0*/  R2UR UR7, R3 ;  /* 0x00000000030772ca */ /* 0x000fe200000e0000 */
[----:B------:R-:W-:Y:S01]  /*ad00*/  VIADD R6, R2, 0x2 ;  /* 0x0000000202067836 */ /* 0x000fe20000000000 */
[----:B------:R-:W-:Y:S01]  /*ad10*/  BSSY B0, `(.L_x_3441) ;  /* 0x0000025000007945 */ /* 0x000fe20003800000 */
[----:B------:R-:W-:-:S02]  /*ad20*/  IMAD.MOV.U32 R13, RZ, RZ, 0x40000040 ;  /* 0x40000040ff0d7424 */ /* 0x000fc400078e00ff */
[----:B------:R-:W-:Y:S02]  /*ad30*/  IMAD.MOV.U32 R7, RZ, RZ, 0x40000040 ;  /* 0x40000040ff077424 */ /* 0x000fe400078e00ff */
[C---:B------:R-:W-:Y:S02]  /*ad40*/  VIADD R10, R4.reuse, 0x4 ;  /* 0x00000004040a7836 */ /* 0x040fe40000000000 */
[----:B------:R-:W-:Y:S02]  /*ad50*/  IMAD.MOV.U32 R11, RZ, RZ, 0x40000040 ;  /* 0x40000040ff0b7424 */ /* 0x000fe400078e00ff */
[----:B------:R-:W-:Y:S02]  /*ad60*/  VIADD R8, R4, 0x6 ;  /* 0x0000000604087836 */ /* 0x000fe40000000000 */
[----:B------:R-:W-:Y:S01]  /*ad70*/  HGMMA.64x64x16.F32 R24, gdesc[UR4], RZ, !UPT, gsb0 ;  /* 0x00e00000041879f0 */ /* 0x000fe2000c0008ff */
[----:B------:R-:W-:Y:S01]  /*ad80*/  R2UR UR4, R12 ;  /* 0x000000000c0472ca */ /* 0x000fe200000e0000 */
[----:B------:R-:W-:Y:S01]  /*ad90*/  IMAD.MOV.U32 R9, RZ, RZ, 0x40000040 ;  /* 0x40000040ff097424 */ /* 0x000fe200078e00ff */
[----:B------:R-:W-:Y:S01]  /*ada0*/  R2UR UR5, R13 ;  /* 0x000000000d0572ca */ /* 0x000fe200000e0000 */
[----:B------:R-:W-:Y:S01]  /*adb0*/  IMAD.MOV.U32 R3, RZ, RZ, 0x40000040 ;  /* 0x40000040ff037424 */ /* 0x000fe200078e00ff */
        /* <DEDUP_REMOVED lines=18> */
[----:B------:R-:W-:Y:S02]  /*aee0*/  R2UR UR7, R3 ;  /* 0x00000000030772ca */ /* 0x000fe400000e0000 */
[----:B------:R-:W-:Y:S01]  /*aef0*/  SHF.L.U32 R3, R56, 0x1f, RZ ;  /* 0x0000001f38037819 */ /* 0x000fe200000006ff */
[----:B------:R-:W-:-:S02]  /*af00*/  WARPGROUP.DEPBAR.LE gsb0, 0x0 ;  /* 0x00008000000079c5 */ /* 0x000fc40000010000 */
[----:B------:R-:W-:-:S08]  /*af10*/  WARPGROUP.ARRIVE ;  /* 0x00000000000079c5 */ /* 0x000fd00000000000 */
[----:B------:R-:W-:Y:S03]  /*af20*/  HGMMA.64x64x16.F32 R24, gdesc[UR4], R24, gsb0 ;  /* 0x00e00000041879f0 */ /* 0x000fe60008000818 */
[----:B------:R-:W-:Y:S02]  /*af30*/  WARPGROUP.DEPBAR.LE gsb0, 0x0 ;  /* 0x00008000000079c5 */ /* 0x000fe40000010000 */
[----:B------:R-:W0:Y:S02]  /*af40*/  SYNCS.PHASECHK.TRANS64.TRYWAIT P1, [R16+URZ+0x38810], R3 ;  /* 0x03881003100075a7 */ /* 0x000e24000802017f */
[----:B0-----:R-:W-:Y:S05]  /*af50*/  @!P1 BRA `(.L_x_3442) ;  /* 0x000001c000449947 */ /* 0x001fea0003800000 */
.L_x_3730:
[----:B------:R-:W-:Y:S05]  /*af60*/  BSYNC B0 ;  /* 0x0000000000007941 */ /* 0x000fea0003800000 */
.L_x_3441:
[----:B------:R-:W-:Y:S05]  /*af70*/  @!P0 BRA `(.L_x_3443) ;  /* 0x0000000000048947 */ /* 0x000fea0003800000 */
[----:B------:R-:W-:Y:S01]  /*af80*/  BPT.TRAP 0x1 ;  /* 0x000000040000795c */ /* 0x000fe20000300000 */
.L_x_3443:
[----:B------:R3:W4:Y:S01]  /*af90*/  SYNCS.PHASECHK.TRANS64.TRYWAIT P1, [R14+URZ+0x38850], R15 ;  /* 0x0388500f0e0075a7 */ /* 0x000722000802017f */
[----:B------:R-:W-:Y:S05]  /*afa0*/  @!P0 BRA `(.L_x_3444) ;  /* 0x0000000000048947 */ /* 0x000fea0003800000 */
[----:B------:R-:W-:Y:S01]  /*afb0*/  BPT.TRAP 0x1 ;  /* 0x000000040000795c */ /* 0x000fe20000300000 */
.L_x_3444:
[C---:B------:R-:W-:Y:S02]  /*afc0*/  VIADD R0, R16.reuse, 0x400 ;  /* 0x0000040010007836 */ /* 0x040fe40000000000 */
[----:B------:R-:W-:-:S03]  /*afd0*/  VIADD R2, R16, 0x26400 ;  /* 0x0002640010027836 */ /* 0x000fc60000000000 */
[----:B------:R-:W-:Y:S02]  /*afe0*/  SHF.R.U32.HI R0, RZ, 0x4, R0 ;  /* 0x00000004ff007819 */ /* 0x000fe40000011600 */
[----:B------:R-:W-:Y:S02]  /*aff0*/  SHF.R.U32.HI R2, RZ, 0x4, R2 ;  /* 0x00000004ff027819 */ /* 0x000fe40000011602 */
[----:B------:R-:W-:Y:S02]  /*b000*/  LOP3.LUT R0, R0, 0x3fff, RZ, 0xc0, !PT ;  /* 0x00003fff00007812 */ /* 0x000fe400078ec0ff */
[----:B------:R-:W-:Y:S02]  /*b010*/  LOP3.LUT R2, R2, 0x3fff, RZ, 0xc0, !PT ;  /* 0x00003fff02027812 */ /* 0x000fe400078ec0ff */
[----:B------:R-:W-:Y:S01]  /*b020*/  LOP3.LUT R195, R0, 0x10000, RZ, 0xfc, !PT ;  /* 0x0001000000c37812 */ /* 0x000fe200078efcff */
[----:B----4-:R-:W-:Y:S06]  /*b030*/  @P1 BRA `(.L_x_3445) ;  /* 0x0000000000081947 */ /* 0x010fec0003800000 */
[----:B------:R-:W4:Y:S02]  /*b040*/  SYNCS.PHASECHK.TRANS64.TRYWAIT P1, [R14+URZ+0x38850], R15 ;  /* 0x0388500f0e0075a7 */ /* 0x000f24000802017f */
[----:B----4-:R-:W-:Y:S05]  /*b050*/  @!P1 BRA `(.L_x_3446) ;  /* 0x000001c000189947 */ /* 0x010fea0003800000 */
.L_x_3445:
[----:B------:R-:W-:Y:S01]  /*b060*/  IMAD R6, R17, 0x1000, R195 ;  /* 0x0000100011067824 */ /* 0x000fe200078e02c3 */
[----:B------:R-:W-:Y:S01]  /*b070*/  LOP3.LUT R2, R2, 0x10000, RZ, 0xfc, !PT ;  /* 0x0001000002027812 */ /* 0x000fe200078efcff */
[----:B0-----:R-:W-:Y:S01]  /*b080*/  IMAD.MOV.U32 R3, RZ, RZ, 0x40000040 ;  /* 0x40000040ff037424 */ /* 0x001fe200078e00ff */
[----:B------:R-:W-:Y:S05]  /*b090*/  WARPSYNC.ALL ;  /* 0x0000000000007948 */ /* 0x000fea0003800000 */
[----:B------:R-:W-:Y:S01]  /*b0a0*/  IMAD.MOV.U32 R7, RZ, RZ, 0x40000040 ;  /* 0x40000040ff077424 */ /* 0x000fe200078e00ff */
[C---:B------:R-:W-:Y:S01]  /*b0b0*/  R2UR UR4, R2.reuse ;  /* 0x00000000020472ca */ /* 0x040fe200000e0000 */
[----:B------:R-:W-:Y:S01]  /*b0c0*/  WARPGROUP.ARRIVE ;  /* 0x00000000000079c5 */ /* 0x000fe20000000000 */
[----:B------:R-:W-:Y:S01]  /*b0d0*/  R2UR UR5, R3 ;  /* 0x00000000030572ca */ /* 0x000fe200000e0000 */
[----:B------:R-:W-:Y:S01]  /*b0e0*/  VIADD R20, R2, 0x2 ;  /* 0x0000000202147836 */ /* 0x000fe20000000000 */
[C---:B------:R-:W-:Y:S01]  /*b0f0*/  R2UR UR6, R6.reuse ;  /* 0x00000000060672ca */ /* 0x040fe200000e0000 */
[----:B------:R-:W-:Y:S01]  /*b100*/  VIADD R56, R6, 0x2 ;  /* 0x0000000206387836 */ /* 0x000fe20000000000 */
[----:B------:R-:W-:Y:S01]  /*b110*/  R2UR UR7, R7 ;  /* 0x00000000070772ca */ /* 0x000fe200000e0000 */
[----:B------:R-:W-:Y:S01]  /*b120*/  IMAD.MOV.U32 R21, RZ, RZ, 0x40000040 ;  /* 0x40000040ff157424 */ /* 0x000fe200078e00ff */
[----:B------:R-:W0:Y:S01]  /*b130*/  S2R R0, SR_TID.X ;  /* 0x0000000000007919 */ /* 0x000e220000002100 */
[----:B------:R-:W-:-:S02]  /*b140*/  IMAD.MOV.U32 R57, RZ, RZ, 0x40000040 ;  /* 0x40000040ff397424 */ /* 0x000fc400078e00ff */
[----:B-1234-:R-:W-:Y:S02]  /*b150*/  VIADD R15, R6, 0x800 ;  /* 0x00000800060f7836 */ /* 0x01efe40000000000 */
[----:B------:R-:W-:Y:S02]  /*b160*/  VIADD R7, R2, 0x800 ;  /* 0x0000080002077836 */ /* 0x000fe40000000000 */
[----:B------:R-:W-:-:S04]  /*b170*/  IMAD.MOV.U32 R60, RZ, RZ, 0x4 ;  /* 0x00000004ff3c7424 */ /* 0x000fc800078e00ff */
        /* <DEDUP_REMOVED lines=9> */
[----:B0-----:R-:W-:-:S06]  /*b210*/  SHF.R.U32.HI R0, RZ, 0x7, R0 ;  /* 0x00000007ff007819 */ /* 0x001fcc0000011600 */
[----:B------:R-:W0:Y:S02]  /*b220*/  SHFL.IDX PT, R0, R0, RZ, 0x1f ;  /* 0x00001fff00007589 */ /* 0x000e2400000e0000 */
[----:B0-----:R-:W-:-:S04]  /*b230*/  ISETP.GT.AND P1, PT, R0, 0x7f, PT ;  /* 0x0000007f0000780c */ /* 0x001fc80003f24270 */
        /* <DEDUP_REMOVED lines=180> */
[----:B------:R-:W-:-:S03]  /*bd80*/  IMAD.MOV.U32 R15, RZ, RZ, 0xa00 ;  /* 0x00000a00ff0f7424 */ /* 0x000fc600078e00ff */
[----:B------:R-:W-:Y:S02]  /*bd90*/  SEL R7, R7, 0x26, P1 ;  /* 0x0000002607077807 */ /* 0x000fe40000800000 */
[----:B------:R-:W-:Y:S02]  /*bda0*/  SEL R15, R15, 0x980, P1 ;  /* 0x000009800f0f7807 */ /* 0x000fe40000800000 */
[----:B------:R-:W-:Y:S02]  /*bdb0*/  LOP3.LUT R7, R7, 0x6, RZ, 0xc0, !PT ;  /* 0x0000000607077812 */ /* 0x000fe400078ec0ff */
[----:B------:R-:W-:Y:S01]  /*bdc0*/  LOP3.LUT R15, R15, 0xa00, RZ, 0xc0, !PT ;  /* 0x00000a000f0f7812 */ /* 0x000fe200078ec0ff */
[----:B------:R-:W-:Y:S02]  /*bdd0*/  WARPGROUP.DEPBAR.LE gsb0, 0x0 ;  /* 0x00008000000079c5 */ /* 0x000fe40000010000 */
[----:B------:R-:W-:-:S06]  /*bde0*/  WARPGROUP.ARRIVE ;  /* 0x00000000000079c5 */ /* 0x000fcc0000000000 */
[----:B------:R-:W-:Y:S01]  /*bdf0*/  HGMMA.64x64x16.F32 R24, gdesc[UR4], R24, gsb0 ;  /* 0x00e00000041879f0 */ /* 0x000fe20008000818 */
[----:B------:R-:W-:Y:S02]  /*be00*/  R2UR UR4, R20 ;  /* 0x00000000140472ca */ /* 0x000fe400000e0000 */
[----:B------:R-:W-:Y:S01]  /*be10*/  R2UR UR5, R21 ;  /* 0x00000000150572ca */ /* 0x000fe200000e0000 */
[----:B------:R-:W-:Y:S01]  /*be20*/  IMAD.MOV.U32 R21, RZ, RZ, 0x40000040 ;  /* 0x40000040ff157424 */ /* 0x000fe200078e00ff */
[----:B------:R-:W-:Y:S02]  /*be30*/  R2UR UR6, R56 ;  /* 0x00000000380672ca */ /* 0x000fe400000e0000 */
[----:B------:R-:W-:Y:S01]  /*be40*/  R2UR UR7, R57 ;  /* 0x00000000390772ca */ /* 0x000fe200000e0000 */
[----:B------:R-:W-:Y:S01]  /*be50*/  IMAD.MOV.U32 R57, RZ, RZ, 0x40000040 ;  /* 0x40000040ff397424 */ /* 0x000fe200078e00ff */
[CC--:B------:R-:W-:Y:S02]  /*be60*/  IADD3 R20, R7.reuse, R15.reuse, R2 ;  /* 0x0000000f07147210 */ /* 0x0c0fe40007ffe002 */
[----:B------:R-:W-:Y:S01]  /*be70*/  IADD3 R56, R7, R15, R6 ;  /* 0x0000000f07387210 */ /* 0x000fe20007ffe006 */
[----:B------:R-:W-:-:S02]  /*be80*/  VIADD R7, R2, 0xa00 ;  /* 0x00000a0002077836 */ /* 0x000fc40000000000 */
[----:B------:R-:W-:Y:S01]  /*be90*/  VIADD R15, R6, 0xa00 ;  /* 0x00000a00060f7836 */ /* 0x000fe20000000000 */
        /* <DEDUP_REMOVED lines=116> */
[----:B------:R-:W-:Y:S01]  /*c5e0*/  SEL R0, R0, 0x3e, P1 ;  /* 0x0000003e00007807 */ /* 0x000fe20000800000 */
        /* <DEDUP_REMOVED lines=22> */
[----:B------:R-:W-:Y:S01]  /*c750*/  LOP3.LUT R7, R0, 0x6, RZ, 0xc0, !PT ;  /* 0x0000000600077812 */ /* 0x000fe200078ec0ff */
        /* <DEDUP_REMOVED lines=27> */
.L_x_3447:
[----:B------:R-:W2:Y:S01]  /*c910*/  LDL R0, [R1+0x8] ;  /* 0x0000080001007983 */ /* 0x000ea20000100800 */
[----:B------:R-:W0:Y:S01]  /*c920*/  LDC R170, c[0x0][0x448] ;  /* 0x00011200ffaa7b82 */ /* 0x000e220000000800 */
[----:B------:R-:W-:Y:S01]  /*c930*/  IMAD.MOV.U32 R57, RZ, RZ, -0x40 ;  /* 0xffffffc0ff397424 */ /* 0x000fe200078e00ff */
[----:B------:R-:W-:Y:S01]  /*c940*/  ULDC.64 UR4, c[0x0][0xad8] ;  /* 0x0002b60000047ab9 */ /* 0x000fe20000000a00 */
[----:B------:R-:W-:Y:S01]  /*c950*/  LOP3.LUT R22, R22, 0xffffff7f, RZ, 0xc0, !PT ;  /* 0xffffff7f16167812 */ /* 0x000fe200078ec0ff */
[----:B------:R-:W-:Y:S01]  /*c960*/  UISETP.GE.AND UP0, UPT, UR5, 0x1, UPT ;  /* 0x000000010500788c */ /* 0x000fe2000bf06270 */
[C---:B------:R-:W-:Y:S01]  /*c970*/  IMAD R57, R168.reuse, R57, 0x41 ;  /* 0x00000041a8397424 */ /* 0x040fe200078e0239 */
[----:B------:R-:W-:Y:S01]  /*c980*/  ULDC UR6, c[0x0][0xad4] ;  /* 0x0002b50000067ab9 */ /* 0x000fe20000000800 */
[----:B------:R-:W-:Y:S01]  /*c990*/  LEA R61, R168, 0xffffffc0, 0x6 ;  /* 0xffffffc0a83d7811 */ /* 0x000fe200078e30ff */
[----:B------:R-:W-:Y:S01]  /*c9a0*/  UP2UR UR48, UPR, URZ, 0x1 ;  /* 0x000000013f307883 */ /* 0x000fe20008000000 */
[----:B------:R-:W-:-:S02]  /*c9b0*/  VIADD R67, R57, 0xffffffff ;  /* 0xffffffff39437836 */ /* 0x000fc40000000000 */
[----:B------:R-:W-:Y:S02]  /*c9c0*/  IADD3 R63, -R184, R186, -R61 ;  /* 0x000000bab83f7210 */ /* 0x000fe40007ffe93d */
[----:B0-----:R-:W-:-:S13]  /*c9d0*/  ISETP.NE.AND P1, PT, R170, 0x1, PT ;  /* 0x00000001aa00780c */ /* 0x001fda0003f25270 */
[----:B------:R-:W0:Y:S01]  /*c9e0*/  @P1 LDC R7, c[0x0][0x44c] ;  /* 0x00011300ff071b82 */ /* 0x000e220000000800 */
[----:B------:R-:W-:-:S07]  /*c9f0*/  @P1 LOP3.LUT R22, R22, 0x80, RZ, 0xfc, !PT ;  /* 0x0000008016161812 */ /* 0x000fce00078efcff */
[----:B------:R-:W1:Y:S01]  /*ca00*/  @P1 LDC R21, c[0x0][0x450] ;  /* 0x00011400ff151b82 */ /* 0x000e620000000800 */
[----:B--2---:R-:W-:-:S04]  /*ca10*/  IMAD.IADD R0, R0, 0x1, R208 ;  /* 0x0000000100007824 */ /* 0x004fc800078e02d0 */
[----:B0-----:R-:W-:-:S04]  /*ca20*/  @P1 IMAD.HI.U32 R6, R0, R7, RZ ;  /* 0x0000000700061227 */ /* 0x001fc800078e00ff */
[----:B------:R-:W-:Y:S01]  /*ca30*/  IMAD.MOV.U32 R15, RZ, RZ, R0 ;  /* 0x000000ffff0f7224 */ /* 0x000fe200078e0000 */
[----:B-1----:R-:W-:Y:S01]  /*ca40*/  @P1 SHF.R.U32.HI R15, RZ, R21, R6 ;  /* 0x00000015ff0f1219 */ /* 0x002fe20000011606 */
[----:B------:R-:W-:Y:S01]  /*ca50*/  VIADD R7, R14, 0x38840 ;  /* 0x000388400e077836 */ /* 0x000fe20000000000 */
[----:B------:R-:W-:Y:S01]  /*ca60*/  PLOP3.LUT P1, PT, PT, PT, UP0, 0x40, 0x0 ;  /* 0x000000000000781c */ /* 0x000fe20003f2e808 */
[----:B------:R-:W-:Y:S01]  /*ca70*/  IMAD.U32 R21, RZ, RZ, UR6 ;  /* 0x00000006ff157e24 */ /* 0x000fe2000f8e00ff */
[----:B------:R-:W-:Y:S01]  /*ca80*/  IADD3 R0, -R184, R57, R186 ;  /* 0x00000039b8007210 */ /* 0x000fe20007ffe1ba */
[----:B------:R-:W0:Y:S01]  /*ca90*/  SHFL.IDX PT, R6, R15, RZ, 0x1c1f ;  /* 0x001c1fff0f067589 */ /* 0x000e2200000e0000 */
[----:B------:R-:W-:-:S03]  /*caa0*/  PRMT R7, R188, 0x654, R7 ;  /* 0x00000654bc077816 */ /* 0x000fc60000000007 */
[----:B------:R-:W-:Y:S01]  /*cab0*/  IMAD.IADD R0, R0, 0x1, -R185 ;  /* 0x0000000100007824 */ /* 0x000fe200078e0ab9 */
[----:B------:R1:W-:Y:S03]  /*cac0*/  SYNCS.ARRIVE.TRANS64.RED.A1T0 RZ, [R7+URZ], RZ ;  /* 0x000000ff07ff79a7 */ /* 0x0003e6000810043f */
[----:B------:R-:W-:Y:S01]  /*cad0*/  VIADD R74, R0, UR4 ;  /* 0x00000004004a7c36 */ /* 0x000fe20008000000 */
[----:B-1----:R-:W-:-:S05]  /*cae0*/  LOP3.LUT R7, RZ, R21, RZ, 0x33, !PT ;  /* 0x00000015ff077212 */ /* 0x002fca00078e33ff */
[----:B------:R-:W-:Y:S01]  /*caf0*/  IMAD.IADD R65, R0, 0x1, R7 ;  /* 0x0000000100417824 */ /* 0x000fe200078e0207 */
[----:B0-----:R-:W-:-:S03]  /*cb00*/  VIADDMNMX R7, R6, R74, R63, PT ;  /* 0x0000004a06077246 */ /* 0x001fc6000380013f */
        /* <DEDUP_REMOVED lines=14> */
.L_x_3450:
[----:B------:R-:W-:-:S06]  /*cbf0*/  UISETP.NE.AND UP0, UPT, UR5, 0x1, UPT ;  /* 0x000000010500788c */ /* 0x000fcc000bf05270 */
[----:B------:R-:W-:-:S05]  /*cc00*/  PLOP3.LUT P1, PT, PT, PT, UP0, 0x80, 0x0 ;  /* 0x000000000000781c */ /* 0x000fca0003f2f008 */
[----:B------:R-:W-:-:S08]  /*cc10*/  @UP0 ULDC.64 UR6, c[0x0][0xae0] ;  /* 0x0002b80000060ab9 */ /* 0x000fd00000000a00 */
[----:B------:R-:W-:-:S05]  /*cc20*/  @P1 IMAD.HI.U32 R6, R0, UR6, RZ ;  /* 0x0000000600061c27 */ /* 0x000fca000f8e00ff */
[----:B------:R-:W-:-:S07]  /*cc30*/  @P1 SHF.R.U32.HI R0, RZ, UR7, R6 ;  /* 0x00000007ff001c19 */ /* 0x000fce0008011606 */
.L_x_3451:
[----:B------:R-:W-:Y:S05]  /*cc40*/  BSYNC B0 ;  /* 0x0000000000007941 */ /* 0x000fea0003800000 */
.L_x_3449:
[----:B------:R-:W-:-:S04]  /*cc50*/  IMAD R59, R0, UR5, -R61 ;  /* 0x00000005003b7c24 */ /* 0x000fc8000f8e0a3d */
[----:B------:R-:W-:-:S05]  /*cc60*/  IMAD.IADD R0, R59, 0x1, -R184 ;  /* 0x000000013b007824 */ /* 0x000fca00078e0ab8 */
[----:B------:R-:W-:Y:S02]  /*cc70*/  VIMNMX R57, R57, R0, !PT ;  /* 0x0000000039397248 */ /* 0x000fe40007fe0100 */
[----:B------:R-:W-:-:S07]  /*cc80*/  VIADDMNMX R7, R0, UR5, R7, PT ;  /* 0x0000000500077c46 */ /* 0x000fce000b800107 */
.L_x_3448:
[C---:B------:R-:W-:Y:S01]  /*cc90*/  ISETP.GE.AND P1, PT, R67.reuse, 0x2, PT ;  /* 0x000000024300780c */ /* 0x040fe20003f26270 */
[----:B------:R-:W-:Y:S01]  /*cca0*/  UISETP.NE.AND UP0, UPT, UR48, URZ, UPT ;  /* 0x0000003f3000728c */ /* 0x000fe2000bf05270 */
[----:B------:R-:W-:Y:S02]  /*ccb0*/  ISETP.GE.AND P5, PT, R67, 0xa, PT ;  /* 0x0000000a4300780c */ /* 0x000fe40003fa6270 */
        /* <DEDUP_REMOVED lines=13> */
[----:B------:R-:W-:Y:S01]  /*cd90*/  ISETP.LT.OR P3, PT, R7, 0x11, P3 ;  /* 0x000000110700780c */ /* 0x000fe20001f61670 */
[----:B------:R-:W0:Y:S01]  /*cda0*/  SHFL.IDX PT, R28, R15, 0x1, 0x1c1f ;  /* 0x003c1f000f1c7f89 */ /* 0x000e2200000e0000 */
        /* <DEDUP_REMOVED lines=11> */
[----:B------:R-:W-:Y:S01]  /*ce60*/  FSEL R62, R36, -INF , !P3 ;  /* 0xff800000243e7808 */ /* 0x000fe20005800000 */
[----:B0-----:R-:W-:Y:S01]  /*ce70*/  IMAD.IADD R29, R65, 0x1, R28 ;  /* 0x00000001411d7824 */ /* 0x001fe200078e021c */
        /* <DEDUP_REMOVED lines=33> */
[----:B------:R-:W-:Y:S02]  /*d090*/  VIADDMNMX R25, R28, R74, R63, PT ;  /* 0x0000004a1c197246 */ /* 0x000fe4000380013f */
[----:B------:R-:W-:-:S04]  /*d0a0*/  ISETP.LT.OR P4, PT, R7, 0x32, P4 ;  /* 0x000000320700780c */ /* 0x000fc80002781670 */
[----:B------:R-:W-:Y:S02]  /*d0b0*/  FSEL R6, R49, -INF , !P4 ;  /* 0xff80000031067808 */ /* 0x000fe40006000000 */
[----:B------:R-:W-:-:S04]  /*d0c0*/  ISETP.GE.AND P4, PT, R67, 0x39, PT ;  /* 0x000000394300780c */ /* 0x000fc80003f86270 */
[----:B------:R-:W-:-:S04]  /*d0d0*/  ISETP.GT.AND P5, PT, R57, 0x38, !P4 ;  /* 0x000000383900780c */ /* 0x000fc800067a4270 */
[----:B------:R-:W-:-:S04]  /*d0e0*/  ISETP.LT.OR P5, PT, R7, 0x39, P5 ;  /* 0x000000390700780c */ /* 0x000fc80002fa1670 */
[----:B------:R-:W-:Y:S02]  /*d0f0*/  FSEL R52, R52, -INF , !P5 ;  /* 0xff80000034347808 */ /* 0x000fe40006800000 */
[----:B------:R-:W-:-:S04]  /*d100*/  ISETP.GT.AND P5, PT, R57, RZ, !P6 ;  /* 0x000000ff3900720c */ /* 0x000fc800077a4270 */
[----:B------:R-:W-:-:S04]  /*d110*/  ISETP.LT.OR P5, PT, R7, 0x1, P5 ;  /* 0x000000010700780c */ /* 0x000fc80002fa1670 */
[----:B------:R-:W-:Y:S02]  /*d120*/  FSEL R164, R24, -INF , !P5 ;  /* 0xff80000018a47808 */ /* 0x000fe40006800000 */
[----:B------:R-:W-:-:S04]  /*d130*/  ISETP.GE.AND P5, PT, R67, 0x3a, PT ;  /* 0x0000003a4300780c */ /* 0x000fc80003fa6270 */
[----:B------:R-:W-:Y:S02]  /*d140*/  P2R R49, PR, RZ, 0x20 ;  /* 0x00000020ff317803 */ /* 0x000fe40000000000 */
[----:B------:R-:W-:-:S04]  /*d150*/  ISETP.GT.AND P5, PT, R57, 0x39, !P5 ;  /* 0x000000393900780c */ /* 0x000fc80006fa4270 */
[----:B------:R-:W-:-:S04]  /*d160*/  ISETP.LT.OR P5, PT, R7, 0x3a, P5 ;  /* 0x0000003a0700780c */ /* 0x000fc80002fa1670 */
[----:B------:R-:W-:Y:S02]  /*d170*/  FSEL R24, R53, -INF , !P5 ;  /* 0xff80000035187808 */ /* 0x000fe40006800000 */
[----:B------:R-:W-:-:S13]  /*d180*/  PLOP3.LUT P5, PT, PT, PT, UP0, 0x40, 0x0 ;  /* 0x000000000000781c */ /* 0x000fda0003fae808 */
        /* <DEDUP_REMOVED lines=14> */
.L_x_3454:
[----:B------:R-:W-:-:S06]  /*d270*/  UISETP.NE.AND UP0, UPT, UR5, 0x1, UPT ;  /* 0x000000010500788c */ /* 0x000fcc000bf05270 */
[----:B------:R-:W-:-:S05]  /*d280*/  PLOP3.LUT P5, PT, PT, PT, UP0, 0x80, 0x0 ;  /* 0x000000000000781c */ /* 0x000fca0003faf008 */
[----:B------:R-:W-:-:S08]  /*d290*/  @UP0 ULDC.64 UR6, c[0x0][0xae0] ;  /* 0x0002b80000060ab9 */ /* 0x000fd00000000a00 */
[----:B------:R-:W-:Y:S01]  /*d2a0*/  @P5 IMAD.HI.U32 R15, R7, UR6, RZ ;  /* 0x00000006070f5c27 */ /* 0x000fe2000f8e00ff */
[----:B------:R-:W-:-:S13]  /*d2b0*/  PLOP3.LUT P5, PT, PT, PT, UP0, 0x80, 0x0 ;  /* 0x000000000000781c */ /* 0x000fda0003faf008 */
[----:B------:R-:W-:-:S07]  /*d2c0*/  @P5 SHF.R.U32.HI R7, RZ, UR7, R15 ;  /* 0x00000007ff075c19 */ /* 0x000fce000801160f */
.L_x_3455:
[----:B------:R-:W-:Y:S05]  /*d2d0*/  BSYNC B0 ;  /* 0x0000000000007941 */ /* 0x000fea0003800000 */
.L_x_3453:
[----:B------:R-:W-:-:S04]  /*d2e0*/  IMAD R7, R7, UR5, -R61 ;  /* 0x0000000507077c24 */ /* 0x000fc8000f8e0a3d */
[----:B------:R-:W-:-:S05]  /*d2f0*/  IMAD.IADD R28, R7, 0x1, -R184 ;  /* 0x00000001071c7824 */ /* 0x000fca00078e0ab8 */
[----:B------:R-:W-:Y:S02]  /*d300*/  VIMNMX R29, R29, R28, !PT ;  /* 0x0000001c1d1d7248 */ /* 0x000fe40007fe0100 */
[----:B------:R-:W-:-:S07]  /*d310*/  VIADDMNMX R25, R28, UR5, R25, PT ;  /* 0x000000051c197c46 */ /* 0x000fce000b800119 */
.L_x_3452:
[----:B------:R-:W-:Y:S01]  /*d320*/  FMNMX.FTZ R7, R164, R72, !PT ;  /* 0x00000048a4077209 */ /* 0x000fe20007810000 */
[----:B------:R-:W-:Y:S01]  /*d330*/  ULDC UR6, c[0x0][0xa80] ;  /* 0x0002a00000067ab9 */ /* 0x000fe20000000800 */
[----:B------:R-:W-:Y:S01]  /*d340*/  BAR.SYNC.DEFER_BLOCKING 0xf, 0x100 ;  /* 0x03c4000000007b1d */ /* 0x000fe20000010000 */
[----:B------:R-:W-:Y:S02]  /*d350*/  ISETP.GT.AND P1, PT, R29, 0x1, !P1 ;  /* 0x000000011d00780c */ /* 0x000fe40004f24270 */
[----:B------:R-:W-:Y:S02]  /*d360*/  FMNMX.FTZ R7, R70, R7, !PT ;  /* 0x0000000746077209 */ /* 0x000fe40007810000 */
[----:B------:R-:W-:Y:S02]  /*d370*/  ISETP.LT.OR P1, PT, R25, 0x2, P1 ;  /* 0x000000021900780c */ /* 0x000fe40000f21670 */
[----:B------:R-:W-:Y:S02]  /*d380*/  FMNMX.FTZ R7, R68, R7, !PT ;  /* 0x0000000744077209 */ /* 0x000fe40007810000 */
[----:B------:R-:W-:-:S02]  /*d390*/  FSEL R28, R27, -INF , !P1 ;  /* 0xff8000001b1c7808 */ /* 0x000fc40004800000 */
[----:B------:R-:W-:Y:S02]  /*d3a0*/  FMNMX.FTZ R7, R66, R7, !PT ;  /* 0x0000000742077209 */ /* 0x000fe40007810000 */
[----:B------:R-:W-:Y:S02]  /*d3b0*/  ISETP.NE.AND P1, PT, R59, RZ, PT ;  /* 0x000000ff3b00720c */ /* 0x000fe40003f25270 */
[----:B------:R-:W-:Y:S02]  /*d3c0*/  FMNMX.FTZ R7, R64, R7, !PT ;  /* 0x0000000740077209 */ /* 0x000fe40007810000 */
[C---:B------:R-:W-:Y:S02]  /*d3d0*/  ISETP.GT.AND P2, PT, R29.reuse, 0x8, !P2 ;  /* 0x000000081d00780c */ /* 0x040fe40005744270 */
[----:B------:R-:W-:Y:S02]  /*d3e0*/  FMNMX.FTZ R7, R62, R7, !PT ;  /* 0x000000073e077209 */ /* 0x000fe40007810000 */
[----:B------:R-:W-:-:S02]  /*d3f0*/  ISETP.GT.AND P1, PT, R29, 0x9, !P1 ;  /* 0x000000091d00780c */ /* 0x000fc40004f24270 */
[----:B------:R-:W-:Y:S02]  /*d400*/  FMNMX.FTZ R7, R60, R7, !PT ;  /* 0x000000073c077209 */ /* 0x000fe40007810000 */
[C---:B------:R-:W-:Y:S02]  /*d410*/  ISETP.LT.OR P2, PT, R25.reuse, 0x9, P2 ;  /* 0x000000091900780c */ /* 0x040fe40001741670 */
[----:B------:R-:W-:Y:S02]  /*d420*/  FMNMX.FTZ R7, R58, R7, !PT ;  /* 0x000000073a077209 */ /* 0x000fe40007810000 */
[----:B------:R-:W-:Y:S02]  /*d430*/  ISETP.LT.OR P1, PT, R25, 0xa, P1 ;  /* 0x0000000a1900780c */ /* 0x000fe40000f21670 */
[----:B------:R-:W-:Y:S02]  /*d440*/  FMNMX.FTZ R7, R56, R7, !PT ;  /* 0x0000000738077209 */ /* 0x000fe40007810000 */
[----:B------:R-:W-:-:S02]  /*d450*/  FSEL R30, R30, -INF , !P2 ;  /* 0xff8000001e1e7808 */ /* 0x000fc40005000000 */
[----:B------:R-:W-:Y:S02]  /*d460*/  FMNMX.FTZ R7, R20, R7, !PT ;  /* 0x0000000714077209 */ /* 0x000fe40007810000 */
[----:B------:R-:W-:Y:S02]  /*d470*/  ISETP.NE.AND P2, PT, R32, RZ, PT ;  /* 0x000000ff2000720c */ /* 0x000fe40003f45270 */
        /* <DEDUP_REMOVED lines=9> */
[----:B------:R-:W-:-:S02]  /*d510*/  ISETP.NE.AND P1, PT, R71, RZ, PT ;  /* 0x000000ff4700720c */ /* 0x000fc40003f25270 */
[----:B------:R-:W-:Y:S02]  /*d520*/  FMNMX.FTZ R31, R24, R7, !PT ;  /* 0x00000007181f7209 */ /* 0x000fe40007810000 */
[----:B------:R-:W-:Y:S02]  /*d530*/  ISETP.GT.AND P1, PT, R29, 0x11, !P1 ;  /* 0x000000111d00780c */ /* 0x000fe40004f24270 */
[----:B------:R-:W-:Y:S01]  /*d540*/  ISETP.NE.AND P5, PT, R36, RZ, PT ;  /* 0x000000ff2400720c */ /* 0x000fe20003fa5270 */
[----:B------:R-:W0:Y:S01]  /*d550*/  SHFL.BFLY PT, R74, R31, 0x2, 0x1f ;  /* 0x0c401f001f4a7f89 */ /* 0x000e2200000e0000 */
[----:B------:R-:W-:Y:S02]  /*d560*/  ISETP.LT.OR P1, PT, R25, 0x12, P1 ;  /* 0x000000121900780c */ /* 0x000fe40000f21670 */
[----:B------:R-:W-:Y:S02]  /*d570*/  ISETP.GT.AND P6, PT, R29, RZ, !P6 ;  /* 0x000000ff1d00720c */ /* 0x000fe400077c4270 */
[----:B------:R-:W-:-:S02]  /*d580*/  FSEL R36, R35, -INF , !P1 ;  /* 0xff80000023247808 */ /* 0x000fc40004800000 */
[----:B------:R-:W-:Y:S02]  /*d590*/  ISETP.NE.AND P1, PT, R33, RZ, PT ;  /* 0x000000ff2100720c */ /* 0x000fe40003f25270 */
[----:B------:R-:W-:Y:S02]  /*d5a0*/  ISETP.LT.OR P6, PT, R25, 0x1, P6 ;  /* 0x000000011900780c */ /* 0x000fe400037c1670 */
[----:B------:R-:W-:Y:S02]  /*d5b0*/  ISETP.GT.AND P1, PT, R29, 0x18, !P1 ;  /* 0x000000181d00780c */ /* 0x000fe40004f24270 */
[----:B------:R-:W-:Y:S02]  /*d5c0*/  FSEL R26, R26, -INF , !P6 ;  /* 0xff8000001a1a7808 */ /* 0x000fe40007000000 */
[----:B------:R-:W-:Y:S02]  /*d5d0*/  ISETP.LT.OR P1, PT, R25, 0x19, P1 ;  /* 0x000000191900780c */ /* 0x000fe40000f21670 */
[----:B------:R-:W-:-:S02]  /*d5e0*/  FMNMX.FTZ R7, R26, R28, !PT ;  /* 0x0000001c1a077209 */ /* 0x000fc40007810000 */
[----:B------:R-:W-:Y:S02]  /*d5f0*/  FSEL R38, R38, -INF , !P1 ;  /* 0xff80000026267808 */ /* 0x000fe40004800000 */
[----:B------:R-:W-:Y:S02]  /*d600*/  ISETP.NE.AND P1, PT, R73, RZ, PT ;  /* 0x000000ff4900720c */ /* 0x000fe40003f25270 */
[----:B------:R-:W-:Y:S02]  /*d610*/  FMNMX.FTZ R7, R30, R7, !PT ;  /* 0x000000071e077209 */ /* 0x000fe40007810000 */
[----:B------:R-:W-:Y:S02]  /*d620*/  ISETP.GT.AND P1, PT, R29, 0x19, !P1 ;  /* 0x000000191d00780c */ /* 0x000fe40004f24270 */
[----:B0-----:R-:W-:Y:S02]  /*d630*/  FMNMX.FTZ R74, R31, R74, !PT ;  /* 0x0000004a1f4a7209 */ /* 0x001fe40007810000 */
[----:B------:R-:W-:-:S02]  /*d640*/  ISETP.LT.OR P1, PT, R25, 0x1a, P1 ;  /* 0x0000001a1900780c */ /* 0x000fc40000f21670 */
[----:B------:R-:W-:Y:S01]  /*d650*/  FMNMX.FTZ R7, R32, R7, !PT ;  /* 0x0000000720077209 */ /* 0x000fe20007810000 */
[----:B------:R-:W0:Y:S01]  /*d660*/  SHFL.BFLY PT, R27, R74, 0x1, 0x1f ;  /* 0x0c201f004a1b7f89 */ /* 0x000e2200000e0000 */
[----:B------:R-:W-:Y:S02]  /*d670*/  FSEL R40, R39, -INF , !P1 ;  /* 0xff80000027287808 */ /* 0x000fe40004800000 */
[----:B------:R-:W-:Y:S02]  /*d680*/  ISETP.NE.AND P1, PT, R37, RZ, PT ;  /* 0x000000ff2500720c */ /* 0x000fe40003f25270 */
[----:B------:R-:W-:Y:S02]  /*d690*/  FMNMX.FTZ R15, R34, R7, !PT ;  /* 0x00000007220f7209 */ /* 0x000fe40007810000 */
[C---:B------:R-:W-:Y:S02]  /*d6a0*/  ISETP.GT.AND P1, PT, R29.reuse, 0x20, !P1 ;  /* 0x000000201d00780c */ /* 0x040fe40004f24270 */
[----:B------:R-:W-:-:S02]  /*d6b0*/  ISETP.GT.AND P3, PT, R29, 0x31, !P3 ;  /* 0x000000311d00780c */ /* 0x000fc40005f64270 */
[----:B------:R-:W-:Y:S02]  /*d6c0*/  ISETP.LT.OR P1, PT, R25, 0x21, P1 ;  /* 0x000000211900780c */ /* 0x000fe40000f21670 */
[C---:B------:R-:W-:Y:S02]  /*d6d0*/  ISETP.GT.AND P4, PT, R29.reuse, 0x38, !P4 ;  /* 0x000000381d00780c */ /* 0x040fe40006784270 */
[----:B------:R-:W-:Y:S02]  /*d6e0*/  FSEL R42, R42, -INF , !P1 ;  /* 0xff8000002a2a7808 */ /* 0x000fe40004800000 */
[----:B------:R-:W-:Y:S02]  /*d6f0*/  ISETP.GT.AND P1, PT, R29, 0x21, !P2 ;  /* 0x000000211d00780c */ /* 0x000fe40005724270 */
[----:B------:R-:W-:Y:S02]  /*d700*/  ISETP.NE.AND P2, PT, R45, RZ, PT ;  /* 0x000000ff2d00720c */ /* 0x000fe40003f45270 */
[----:B------:R-:W-:-:S02]  /*d710*/  ISETP.LT.OR P1, PT, R25, 0x22, P1 ;  /* 0x000000221900780c */ /* 0x000fc40000f21670 */
[----:B------:R-:W-:Y:S02]  /*d720*/  ISETP.GT.AND P2, PT, R29, 0x30, !P2 ;  /* 0x000000301d00780c */ /* 0x000fe40005744270 */
[----:B------:R-:W-:Y:S02]  /*d730*/  FSEL R44, R43, -INF , !P1 ;  /* 0xff8000002b2c7808 */ /* 0x000fe40004800000 */
[----:B------:R-:W-:Y:S02]  /*d740*/  ISETP.GT.AND P1, PT, R29, 0x28, !P5 ;  /* 0x000000281d00780c */ /* 0x000fe40006f24270 */
[----:B0-----:R-:W-:Y:S02]  /*d750*/  FMNMX.FTZ R7, R74, R27, !PT ;  /* 0x0000001b4a077209 */ /* 0x001fe40007810000 */
[----:B------:R-:W-:Y:S01]  /*d760*/  FMNMX.FTZ R27, R36, R15, !PT ;  /* 0x0000000f241b7209 */ /* 0x000fe20007810000 */
[----:B------:R-:W-:Y:S01]  /*d770*/  IMAD.U32 R15, RZ, RZ, UR6 ;  /* 0x00000006ff0f7e24 */ /* 0x000fe2000f8e00ff */
[----:B------:R-:W-:-:S02]  /*d780*/  ISETP.LT.OR P1, PT, R25, 0x29, P1 ;  /* 0x000000291900780c */ /* 0x000fc40000f21670 */
[----:B------:R-:W-:Y:S01]  /*d790*/  FMNMX.FTZ R27, R38, R27, !PT ;  /* 0x0000001b261b7209 */ /* 0x000fe20007810000 */
[----:B------:R-:W-:Y:S01]  /*d7a0*/  FMUL.FTZ R31, R7, R15 ;  /* 0x0000000f071f7220 */ /* 0x000fe20000410000 */
        /* <DEDUP_REMOVED lines=8> */
[----:B------:R-:W-:Y:S02]  /*d830*/  ISETP.LT.OR P2, PT, R25, 0x31, P2 ;  /* 0x000000311900780c */ /* 0x000fe40001741670 */
[----:B------:R-:W-:Y:S02]  /*d840*/  FMNMX.FTZ R27, R46, R27, !PT ;  /* 0x0000001b2e1b7209 */ /* 0x000fe40007810000 */
[----:B------:R-:W-:-:S02]  /*d850*/  FSETP.NEU.FTZ.AND P1, PT, R7, -INF , PT ;  /* 0xff8000000700780b */ /* 0x000fc40003f3d000 */
[----:B------:R-:W-:Y:S02]  /*d860*/  ISETP.NE.AND P5, PT, R49, RZ, PT ;  /* 0x000000ff3100720c */ /* 0x000fe40003fa5270 */
[----:B------:R-:W-:Y:S02]  /*d870*/  ISETP.LT.OR P3, PT, R25, 0x32, P3 ;  /* 0x000000321900780c */ /* 0x000fe40001f61670 */
[----:B------:R-:W-:Y:S02]  /*d880*/  FSEL R50, R50, -INF , !P2 ;  /* 0xff80000032327808 */ /* 0x000fe40005000000 */
[----:B------:R-:W-:Y:S02]  /*d890*/  FMNMX.FTZ R27, R74, R27, !PT ;  /* 0x0000001b4a1b7209 */ /* 0x000fe40007810000 */
[----:B------:R-:W-:Y:S02]  /*d8a0*/  FSEL R35, R31, RZ, P1 ;  /* 0x000000ff1f237208 */ /* 0x000fe40000800000 */
[----:B------:R-:W-:-:S02]  /*d8b0*/  ISETP.GT.AND P1, PT, R29, 0x39, !P5 ;  /* 0x000000391d00780c */ /* 0x000fc40006f24270 */
[----:B------:R-:W-:Y:S01]  /*d8c0*/  ISETP.LT.OR P4, PT, R25, 0x39, P4 ;  /* 0x000000391900780c */ /* 0x000fe20002781670 */
[-CC-:B------:R-:W-:Y:S01]  /*d8d0*/  FFMA.FTZ R29, R72, R15.reuse, -R35.reuse ;  /* 0x0000000f481d7223 */ /* 0x180fe20000010823 */
[----:B------:R-:W-:Y:S01]  /*d8e0*/  FSEL R76, R51, -INF , !P3 ;  /* 0xff800000334c7808 */ /* 0x000fe20005800000 */
[--C-:B------:R-:W-:Y:S01]  /*d8f0*/  FFMA.FTZ R31, R68, R15, -R35.reuse ;  /* 0x0000000f441f7223 */ /* 0x100fe20000010823 */
[----:B------:R-:W-:Y:S01]  /*d900*/  FMNMX.FTZ R27, R50, R27, !PT ;  /* 0x0000001b321b7209 */ /* 0x000fe20007810000 */
[-CC-:B------:R-:W-:Y:S01]  /*d910*/  FFMA.FTZ R164, R164, R15.reuse, -R35.reuse ;  /* 0x0000000fa4a47223 */ /* 0x180fe20000010823 */
[----:B------:R-:W-:Y:S01]  /*d920*/  ISETP.LT.OR P1, PT, R25, 0x3a, P1 ;  /* 0x0000003a1900780c */ /* 0x000fe20000f21670 */
[--C-:B------:R-:W-:Y:S01]  /*d930*/  FFMA.FTZ R166, R70, R15, -R35.reuse ;  /* 0x0000000f46a67223 */ /* 0x100fe20000010823 */
[----:B------:R-:W-:Y:S01]  /*d940*/  FSEL R54, R54, -INF , !P4 ;  /* 0xff80000036367808 */ /* 0x000fe20006000000 */
[----:B------:R-:W-:Y:S01]  /*d950*/  MUFU.EX2 R29, R29 ;  /* 0x0000001d001d7308 */ /* 0x000fe20000000800 */
[----:B------:R-:W-:Y:S01]  /*d960*/  FMNMX.FTZ R27, R76, R27, !PT ;  /* 0x0000001b4c1b7209 */ /* 0x000fe20007810000 */
[-CC-:B------:R-:W-:Y:S01]  /*d970*/  FFMA.FTZ R160, R66, R15.reuse, -R35.reuse ;  /* 0x0000000f42a07223 */ /* 0x180fe20000010823 */
[----:B------:R-:W-:Y:S01]  /*d980*/  FSEL R72, R55, -INF , !P1 ;  /* 0xff80000037487808 */ /* 0x000fe20004800000 */
[--C-:B------:R-:W-:Y:S01]  /*d990*/  FFMA.FTZ R33, R64, R15, -R35.reuse ;  /* 0x0000000f40217223 */ /* 0x100fe20000010823 */
[----:B------:R-:W-:Y:S01]  /*d9a0*/  FMNMX.FTZ R27, R54, R27, !PT ;  /* 0x0000001b361b7209 */ /* 0x000fe20007810000 */
[-CC-:B------:R-:W-:Y:S01]  /*d9b0*/  FFMA.FTZ R162, R62, R15.reuse, -R35.reuse ;  /* 0x0000000f3ea27223 */ /* 0x180fe20000010823 */
[--C-:B------:R-:W-:Y:S01]  /*d9c0*/  FFMA.FTZ R0, R0, R15, -R35.reuse ;  /* 0x0000000f00007223 */ /* 0x100fe20000010823 */
[----:B------:R-:W0:Y:S01]  /*d9d0*/  MUFU.EX2 R164, R164 ;  /* 0x000000a400a47308 */ /* 0x000e220000000800 */
[----:B------:R-:W-:Y:S01]  /*d9e0*/  FMNMX.FTZ R27, R72, R27, !PT ;  /* 0x0000001b481b7209 */ /* 0x000fe20007810000 */
[-CC-:B------:R-:W-:Y:S01]  /*d9f0*/  FFMA.FTZ R60, R60, R15.reuse, -R35.reuse ;  /* 0x0000000f3c3c7223 */ /* 0x180fe20000010823 */
[-CC-:B------:R-:W-:Y:S01]  /*da00*/  FFMA.FTZ R58, R58, R15.reuse, -R35.reuse ;  /* 0x0000000f3a3a7223 */ /* 0x180fe20000010823 */
[-CC-:B------:R-:W-:Y:S01]  /*da10*/  FFMA.FTZ R6, R6, R15.reuse, -R35.reuse ;  /* 0x0000000f06067223 */ /* 0x180fe20000010823 */
[-CC-:B------:R-:W-:Y:S01]  /*da20*/  FFMA.FTZ R56, R56, R15.reuse, -R35.reuse ;  /* 0x0000000f38387223 */ /* 0x180fe20000010823 */
[----:B------:R-:W1:Y:S01]  /*da30*/  SHFL.BFLY PT, R68, R27, 0x2, 0x1f ;  /* 0x0c401f001b447f89 */ /* 0x000e6200000e0000 */
[-CC-:B------:R-:W-:Y:S01]  /*da40*/  FFMA.FTZ R48, R48, R15.reuse, -R35.reuse ;  /* 0x0000000f30307223 */ /* 0x180fe20000010823 */
[----:B------:R-:W2:Y:S01]  /*da50*/  MUFU.EX2 R166, R166 ;  /* 0x000000a600a67308 */ /* 0x000ea20000000800 */
[-CC-:B------:R-:W-:Y:S01]  /*da60*/  FFMA.FTZ R52, R52, R15.reuse, -R35.reuse ;  /* 0x0000000f34347223 */ /* 0x180fe20000010823 */
[----:B------:R-:W-:-:S06]  /*da70*/  FFMA.FTZ R24, R24, R15, -R35 ;  /* 0x0000000f18187223 */ /* 0x000fcc0000010823 */
[----:B------:R-:W3:Y:S08]  /*da80*/  MUFU.EX2 R31, R31 ;  /* 0x0000001f001f7308 */ /* 0x000ef00000000800 */
[----:B------:R-:W-:Y:S01]  /*da90*/  MUFU.EX2 R160, R160 ;  /* 0x000000a000a07308 */ /* 0x000fe20000000800 */
[----:B-1----:R-:W-:Y:S01]  /*daa0*/  FMNMX.FTZ R68, R27, R68, !PT ;  /* 0x000000441b447209 */ /* 0x002fe20007810000 */
[----:B------:R-:W-:-:S06]  /*dab0*/  FFMA.FTZ R27, R20, R15, -R35 ;  /* 0x0000000f141b7223 */ /* 0x000fcc0000010823 */
[----:B------:R-:W-:Y:S01]  /*dac0*/  MUFU.EX2 R33, R33 ;  /* 0x0000002100217308 */ /* 0x000fe20000000800 */
[----:B------:R-:W1:Y:S07]  /*dad0*/  SHFL.BFLY PT, R25, R68, 0x1, 0x1f ;  /* 0x0c201f0044197f89 */ /* 0x000e6e00000e0000 */
[----:B------:R0:W-:Y:S08]  /*dae0*/  MUFU.EX2 R158, R27 ;  /* 0x0000001b009e7308 */ /* 0x0001f00000000800 */
[----:B------:R-:W-:Y:S01]  /*daf0*/  MUFU.EX2 R162, R162 ;  /* 0x000000a200a27308 */ /* 0x000fe20000000800 */
[----:B0-----:R-:W-:Y:S01]  /*db00*/  FADD.FTZ R27, R164, R29 ;  /* 0x0000001da41b7221 */ /* 0x001fe20000010000 */
[----:B------:R-:W-:-:S06]  /*db10*/  F2FP.F16.F32.PACK_AB R164, R29, R164 ;  /* 0x000000a41da4723e */ /* 0x000fcc00000000ff */
[----:B------:R2:W-:Y:S01]  /*db20*/  MUFU.EX2 R41, R0 ;  /* 0x0000000000297308 */ /* 0x0005e20000000800 */
[----:B-1----:R-:W-:-:S04]  /*db30*/  FMNMX.FTZ R20, R68, R25, !PT ;  /* 0x0000001944147209 */ /* 0x002fc80007810000 */
[C---:B------:R-:W-:Y:S01]  /*db40*/  FSETP.NEU.FTZ.AND P1, PT, R20.reuse, -INF , PT ;  /* 0xff8000001400780b */ /* 0x040fe20003f3d000 */
[----:B------:R-:W-:Y:S01]  /*db50*/  FMUL.FTZ R25, R20, R15 ;  /* 0x0000000f14197220 */ /* 0x000fe20000410000 */
[----:B--2---:R-:W-:Y:S01]  /*db60*/  FADD.FTZ R0, R166, R27 ;  /* 0x0000001ba6007221 */ /* 0x004fe20000010000 */
[----:B------:R-:W-:Y:S01]  /*db70*/  MUFU.EX2 R37, R60 ;  /* 0x0000003c00257308 */ /* 0x000fe20000000800 */
[----:B---3--:R-:W-:Y:S02]  /*db80*/  F2FP.F16.F32.PACK_AB R166, R31, R166 ;  /* 0x000000a61fa6723e */ /* 0x008fe400000000ff */
        /* <DEDUP_REMOVED lines=18> */
[----:B------:R-:W-:Y:S01]  /*dcb0*/  FFMA.FTZ R72, R72, R15, -R25 ;  /* 0x0000000f48487223 */ /* 0x000fe20000010819 */
[----:B------:R-:W-:-:S03]  /*dcc0*/  FADD.FTZ R25, R31, R0 ;  /* 0x000000001f197221 */ /* 0x000fc60000010000 */
[----:B------:R-:W1:Y:S08]  /*dcd0*/  MUFU.EX2 R30, R30 ;  /* 0x0000001e001e7308 */ /* 0x000e700000000800 */
[----:B------:R-:W2:Y:S01]  /*dce0*/  MUFU.EX2 R167, R32 ;  /* 0x0000002000a77308 */ /* 0x000ea20000000800 */
[----:B0-----:R-:W-:Y:S01]  /*dcf0*/  FADD.FTZ R27, R165, R28 ;  /* 0x0000001ca51b7221 */ /* 0x001fe20000010000 */
[----:B------:R-:W-:-:S06]  /*dd00*/  F2FP.F16.F32.PACK_AB R165, R28, R165 ;  /* 0x000000a51ca5723e */ /* 0x000fcc00000000ff */
[----:B------:R-:W0:Y:S01]  /*dd10*/  MUFU.EX2 R34, R34 ;  /* 0x0000002200227308 */ /* 0x000e220000000800 */
[----:B-1----:R-:W-:Y:S01]  /*dd20*/  FADD.FTZ R0, R30, R27 ;  /* 0x0000001b1e007221 */ /* 0x002fe20000010000 */
[----:B------:R-:W-:-:S05]  /*dd30*/  IMAD.MOV.U32 R27, RZ, RZ, 0x40000040 ;  /* 0x40000040ff1b7424 */ /* 0x000fca00078e00ff */
[----:B------:R-:W-:Y:S01]  /*dd40*/  R2UR UR11, R27 ;  /* 0x000000001b0b72ca */ /* 0x000fe200000e0000 */
[----:B------:R-:W1:Y:S08]  /*dd50*/  MUFU.EX2 R161, R36 ;  /* 0x0000002400a17308 */ /* 0x000e700000000800 */
[----:B------:R-:W3:Y:S08]  /*dd60*/  MUFU.EX2 R58, R58 ;  /* 0x0000003a003a7308 */ /* 0x000ef00000000800 */
[----:B------:R4:W-:Y:S08]  /*dd70*/  MUFU.EX2 R43, R6 ;  /* 0x00000006002b7308 */ /* 0x0009f00000000800 */
[----:B------:R-:W5:Y:S01]  /*dd80*/  MUFU.EX2 R38, R38 ;  /* 0x0000002600267308 */ /* 0x000f620000000800 */
[----:B----4-:R-:W-:Y:S01]  /*dd90*/  FADD.FTZ R6, R160, R25 ;  /* 0x00000019a0067221 */ /* 0x010fe20000010000 */
[----:B------:R-:W-:Y:S01]  /*dda0*/  IMAD.MOV.U32 R25, RZ, RZ, 0x40000040 ;  /* 0x40000040ff197424 */ /* 0x000fe200078e00ff */
[----:B------:R-:W-:-:S02]  /*ddb0*/  F2FP.F16.F32.PACK_AB R160, R33, R160 ;  /* 0x000000a021a0723e */ /* 0x000fc400000000ff */
[----:B------:R-:W-:Y:S02]  /*ddc0*/  FADD.FTZ R45, R33, R6 ;  /* 0x00000006212d7221 */ /* 0x000fe40000010000 */
[----:B------:R-:W-:Y:S01]  /*ddd0*/  R2UR UR7, R25 ;  /* 0x00000000190772ca */ /* 0x000fe200000e0000 */
[----:B------:R-:W4:Y:S01]  /*dde0*/  MUFU.EX2 R163, R40 ;  /* 0x0000002800a37308 */ /* 0x000f220000000800 */
[C---:B--2---:R-:W-:Y:S01]  /*ddf0*/  FADD.FTZ R25, R167.reuse, R0 ;  /* 0x00000000a7197221 */ /* 0x044fe20000010000 */
[----:B------:R-:W-:Y:S01]  /*de00*/  FADD.FTZ R6, R162, R45 ;  /* 0x0000002da2067221 */ /* 0x000fe20000010000 */
[----:B------:R-:W-:Y:S02]  /*de10*/  F2FP.F16.F32.PACK_AB R167, R167, R30 ;  /* 0x0000001ea7a7723e */ /* 0x000fe400000000ff */
[----:B0-----:R-:W-:Y:S01]  /*de20*/  FADD.FTZ R0, R34, R25 ;  /* 0x0000001922007221 */ /* 0x001fe20000010000 */
[C---:B------:R-:W-:Y:S01]  /*de30*/  FADD.FTZ R27, R37.reuse, R6 ;  /* 0x00000006251b7221 */ /* 0x040fe20000010000 */
[----:B------:R-:W-:Y:S01]  /*de40*/  F2FP.F16.F32.PACK_AB R162, R37, R162 ;  /* 0x000000a225a2723e */ /* 0x000fe200000000ff */
[----:B------:R-:W0:Y:S01]  /*de50*/  MUFU.EX2 R42, R42 ;  /* 0x0000002a002a7308 */ /* 0x000e220000000800 */
[C---:B-1----:R-:W-:Y:S01]  /*de60*/  FADD.FTZ R25, R161.reuse, R0 ;  /* 0x00000000a1197221 */ /* 0x042fe20000010000 */
[----:B---3--:R-:W-:Y:S01]  /*de70*/  FADD.FTZ R6, R58, R27 ;  /* 0x0000001b3a067221 */ /* 0x008fe20000010000 */
[----:B------:R-:W-:Y:S01]  /*de80*/  IMAD.MOV.U32 R27, RZ, RZ, 0x40000040 ;  /* 0x40000040ff1b7424 */ /* 0x000fe200078e00ff */
[----:B------:R-:W-:Y:S01]  /*de90*/  F2FP.F16.F32.PACK_AB R161, R161, R34 ;  /* 0x00000022a1a1723e */ /* 0x000fe200000000ff */
[----:B-----5:R-:W-:Y:S01]  /*dea0*/  FADD.FTZ R0, R38, R25 ;  /* 0x0000001926007221 */ /* 0x020fe20000010000 */
[----:B------:R-:W-:Y:S01]  /*deb0*/  IMAD.MOV.U32 R25, RZ, RZ, 0x40000040 ;  /* 0x40000040ff197424 */ /* 0x000fe200078e00ff */
[----:B------:R1:W-:Y:S01]  /*dec0*/  STSM.16.M88.4 [R211+0x36400], R164 ;  /* 0x036400a4d3007844 */ /* 0x0003e20000000200 */
[----:B------:R-:W2:Y:S01]  /*ded0*/  MUFU.EX2 R157, R44 ;  /* 0x0000002c009d7308 */ /* 0x000ea20000000800 */
[----:B------:R-:W-:Y:S01]  /*dee0*/  R2UR UR15, R27 ;  /* 0x000000001b0f72ca */ /* 0x000fe200000e0000 */
[----:B----4-:R-:W-:Y:S01]  /*def0*/  FADD.FTZ R27, R163, R0 ;  /* 0x00000000a31b7221 */ /* 0x010fe20000010000 */
[----:B------:R-:W-:-:S02]  /*df00*/  R2UR UR19, R25 ;  /* 0x00000000191372ca */ /* 0x000fc400000e0000 */
[----:B------:R-:W-:-:S03]  /*df10*/  F2FP.F16.F32.PACK_AB R163, R163, R38 ;  /* 0x00000026a3a3723e */ /* 0x000fc600000000ff */
[----:B------:R-:W3:Y:S01]  /*df20*/  MUFU.EX2 R46, R46 ;  /* 0x0000002e002e7308 */ /* 0x000ee20000000800 */
[----:B0-----:R-:W-:Y:S01]  /*df30*/  FADD.FTZ R0, R42, R27 ;  /* 0x0000001b2a007221 */ /* 0x001fe20000010000 */
[----:B------:R1:W-:Y:S06]  /*df40*/  STSM.16.M88.4 [R212], R160 ;  /* 0x000000a0d4007844 */ /* 0x0003ec0000000200 */
[----:B------:R-:W0:Y:S01]  /*df50*/  MUFU.EX2 R39, R56 ;  /* 0x0000003800277308 */ /* 0x000e220000000800 */
[C---:B--2---:R-:W-:Y:S01]  /*df60*/  FADD.FTZ R25, R157.reuse, R0 ;  /* 0x000000009d197221 */ /* 0x044fe20000010000 */
[----:B------:R-:W-:-:S06]  /*df70*/  F2FP.F16.F32.PACK_AB R157, R157, R42 ;  /* 0x0000002a9d9d723e */ /* 0x000fcc00000000ff */
[----:B------:R-:W2:Y:S01]  /*df80*/  MUFU.EX2 R159, R74 ;  /* 0x0000004a009f7308 */ /* 0x000ea20000000800 */
[----:B---3--:R-:W-:-:S07]  /*df90*/  FADD.FTZ R0, R46, R25 ;  /* 0x000000192e007221 */ /* 0x008fce0000010000 */
[----:B------:R-:W3:Y:S01]  /*dfa0*/  MUFU.EX2 R50, R50 ;  /* 0x0000003200327308 */ /* 0x000ee20000000800 */
[C---:B0-----:R-:W-:Y:S01]  /*dfb0*/  FADD.FTZ R45, R39.reuse, R6 ;  /* 0x00000006272d7221 */ /* 0x041fe20000010000 */
[----:B------:R-:W-:-:S03]  /*dfc0*/  F2FP.F16.F32.PACK_AB R156, R39, R58 ;  /* 0x0000003a279c723e */ /* 0x000fc600000000ff */
[----:B------:R-:W-:Y:S01]  /*dfd0*/  FADD.FTZ R6, R158, R45 ;  /* 0x0000002d9e067221 */ /* 0x000fe20000010000 */
[----:B------:R-:W-:Y:S02]  /*dfe0*/  F2FP.F16.F32.PACK_AB R158, R41, R158 ;  /* 0x0000009e299e723e */ /* 0x000fe400000000ff */
[----:B------:R-:W0:Y:S01]  /*dff0*/  MUFU.EX2 R153, R76 ;  /* 0x0000004c00997308 */ /* 0x000e220000000800 */
[----:B--2---:R-:W-:Y:S01]  /*e000*/  FADD.FTZ R25, R159, R0 ;  /* 0x000000009f197221 */ /* 0x004fe20000010000 */
[----:B------:R-:W-:Y:S01]  /*e010*/  FADD.FTZ R27, R41, R6 ;  /* 0x00000006291b7221 */ /* 0x000fe20000010000 */
[----:B------:R-:W-:-:S05]  /*e020*/  F2FP.F16.F32.PACK_AB R159, R159, R46 ;  /* 0x0000002e9f9f723e */ /* 0x000fca00000000ff */
[----:B------:R-:W2:Y:S01]  /*e030*/  MUFU.EX2 R48, R48 ;  /* 0x0000003000307308 */ /* 0x000ea20000000800 */
[----:B---3--:R-:W-:Y:S01]  /*e040*/  FADD.FTZ R0, R50, R25 ;  /* 0x0000001932007221 */ /* 0x008fe20000010000 */
[----:B------:R1:W-:Y:S06]  /*e050*/  STSM.16.M88.4 [R214], R156 ;  /* 0x0000009cd6007844 */ /* 0x0003ec0000000200 */
[----:B------:R-:W3:Y:S01]  /*e060*/  MUFU.EX2 R54, R54 ;  /* 0x0000003600367308 */ /* 0x000ee20000000800 */
[C---:B0-----:R-:W-:Y:S01]  /*e070*/  FADD.FTZ R25, R153.reuse, R0 ;  /* 0x0000000099197221 */ /* 0x041fe20000010000 */
[----:B------:R-:W-:-:S06]  /*e080*/  F2FP.F16.F32.PACK_AB R153, R153, R50 ;  /* 0x000000329999723e */ /* 0x000fcc00000000ff */
[----:B------:R-:W0:Y:S01]  /*e090*/  MUFU.EX2 R155, R72 ;  /* 0x00000048009b7308 */ /* 0x000e220000000800 */
[----:B--2---:R-:W-:Y:S01]  /*e0a0*/  FADD.FTZ R6, R48, R27 ;  /* 0x0000001b30067221 */ /* 0x004fe20000010000 */
[----:B------:R-:W-:-:S03]  /*e0b0*/  F2FP.F16.F32.PACK_AB R152, R43, R48 ;  /* 0x000000302b98723e */ /* 0x000fc600000000ff */
[----:B------:R-:W-:-:S03]  /*e0c0*/  FADD.FTZ R27, R43, R6 ;  /* 0x000000062b1b7221 */ /* 0x000fc60000010000 */
[----:B------:R-:W2:Y:S01]  /*e0d0*/  MUFU.EX2 R52, R52 ;  /* 0x0000003400347308 */ /* 0x000ea20000000800 */
[----:B---3--:R-:W-:-:S07]  /*e0e0*/  FADD.FTZ R0, R54, R25 ;  /* 0x0000001936007221 */ /* 0x008fce0000010000 */
[----:B------:R3:W4:Y:S01]  /*e0f0*/  MUFU.EX2 R35, R24 ;  /* 0x0000001800237308 */ /* 0x0007220000000800 */
[C---:B0-----:R-:W-:Y:S01]  /*e100*/  FADD.FTZ R0, R155.reuse, R0 ;  /* 0x000000009b007221 */ /* 0x041fe20000010000 */
[----:B------:R-:W-:Y:S01]  /*e110*/  F2FP.F16.F32.PACK_AB R155, R155, R54 ;  /* 0x000000369b9b723e */ /* 0x000fe200000000ff */
[----:B---3--:R-:W-:Y:S02]  /*e120*/  IMAD R24, R17, 0x1000, R196 ;  /* 0x0000100011187824 */ /* 0x008fe400078e02c4 */
[----:B--2---:R-:W-:Y:S02]  /*e130*/  FADD.FTZ R6, R52, R27 ;  /* 0x0000001b34067221 */ /* 0x004fe40000010000 */
[C---:B------:R-:W-:Y:S01]  /*e140*/  VIADD R26, R24.reuse, 0x80 ;  /* 0x00000080181a7836 */ /* 0x040fe20000000000 */
[----:B------:R-:W-:Y:S02]  /*e150*/  R2UR UR6, R24 ;  /* 0x00000000180672ca */ /* 0x000fe400000e0000 */
[C---:B----4-:R-:W-:Y:S01]  /*e160*/  F2FP.F16.F32.PACK_AB R154, R35.reuse, R52 ;  /* 0x00000034239a723e */ /* 0x050fe200000000ff */
[----:B------:R-:W-:Y:S01]  /*e170*/  FADD.FTZ R6, R35, R6 ;  /* 0x0000000623067221 */ /* 0x000fe20000010000 */
[----:B------:R-:W-:Y:S01]  /*e180*/  R2UR UR10, R26 ;  /* 0x000000001a0a72ca */ /* 0x000fe200000e0000 */
[----:B------:R-:W-:-:S02]  /*e190*/  VIADD R26, R24, 0x100 ;  /* 0x00000100181a7836 */ /* 0x000fc40000000000 */
[----:B------:R-:W-:Y:S01]  /*e1a0*/  VIADD R24, R24, 0x180 ;  /* 0x0000018018187836 */ /* 0x000fe20000000000 */
[----:B------:R1:W-:Y:S02]  /*e1b0*/  STSM.16.M88.4 [R213], R152 ;  /* 0x00000098d5007844 */ /* 0x0003e40000000200 */
        /* <DEDUP_REMOVED lines=23> */
.L_x_3456:
[----:B------:R-:W-:Y:S01]  /*e330*/  ISETP.NE.AND P1, PT, R170, 0x1, PT ;  /* 0x00000001aa00780c */ /* 0x000fe20003f25270 */
[----:B------:R-:W-:Y:S01]  /*e340*/  VIADD R14, R14, 0x38860 ;  /* 0x000388600e0e7836 */ /* 0x000fe20000000000 */
[----:B------:R-:W-:Y:S01]  /*e350*/  UISETP.NE.AND UP0, UPT, UR48, URZ, UPT ;  /* 0x0000003f3000728c */ /* 0x000fe2000bf05270 */
[----:B------:R-:W-:-:S03]  /*e360*/  IMAD.MOV.U32 R153, RZ, RZ, R208 ;  /* 0x000000ffff997224 */ /* 0x000fc600078e00d0 */
[----:B------:R-:W-:-:S04]  /*e370*/  PRMT R14, R188, 0x654, R14 ;  /* 0x00000654bc0e7816 */ /* 0x000fc8000000000e */
[----:B------:R0:W-:Y:S03]  /*e380*/  SYNCS.ARRIVE.TRANS64.RED.A1T0 RZ, [R14+URZ], RZ ;  /* 0x000000ff0eff79a7 */ /* 0x0001e6000810043f */
[----:B------:R-:W1:Y:S08]  /*e390*/  @P1 LDC R152, c[0x0][0x44c] ;  /* 0x00011300ff981b82 */ /* 0x000e700000000800 */
[----:B0-----:R-:W0:Y:S01]  /*e3a0*/  @P1 LDC R14, c[0x0][0x450] ;  /* 0x00011400ff0e1b82 */ /* 0x001e220000000800 */
[----:B-1----:R-:W-:-:S05]  /*e3b0*/  @P1 IMAD.HI.U32 R152, R208, R152, RZ ;  /* 0x00000098d0981227 */ /* 0x002fca00078e00ff */
[----:B0-----:R-:W-:Y:S01]  /*e3c0*/  @P1 SHF.R.U32.HI R153, RZ, R14, R152 ;  /* 0x0000000eff991219 */ /* 0x001fe20000011698 */
[----:B------:R-:W-:Y:S01]  /*e3d0*/  VIADD R14, R168, 0xfffffffe ;  /* 0xfffffffea80e7836 */ /* 0x000fe20000000000 */
[----:B------:R-:W-:-:S03]  /*e3e0*/  PLOP3.LUT P1, PT, PT, PT, UP0, 0x40, 0x0 ;  /* 0x000000000000781c */ /* 0x000fc60003f2e808 */
[----:B------:R-:W-:-:S04]  /*e3f0*/  IMAD.IADD R169, R169, 0x1, R153 ;  /* 0x00000001a9a97824 */ /* 0x000fc800078e0299 */
[----:B------:R-:W-:-:S06]  /*e400*/  VIADD R152, R169, UR4 ;  /* 0x00000004a9987c36 */ /* 0x000fcc0008000000 */
        /* <DEDUP_REMOVED lines=13> */
.L_x_3459:
[----:B------:R-:W-:-:S06]  /*e4e0*/  UISETP.NE.AND UP0, UPT, UR5, 0x1, UPT ;  /* 0x000000010500788c */ /* 0x000fcc000bf05270 */
[----:B------:R-:W-:-:S05]  /*e4f0*/  PLOP3.LUT P1, PT, PT, PT, UP0, 0x80, 0x0 ;  /* 0x000000000000781c */ /* 0x000fca0003f2f008 */
[----:B------:R-:W-:-:S08]  /*e500*/  @UP0 ULDC.64 UR6, c[0x0][0xae0] ;  /* 0x0002b80000060ab9 */ /* 0x000fd00000000a00 */
[----:B------:R-:W-:-:S05]  /*e510*/  @P1 IMAD.HI.U32 R154, R153, UR6, RZ ;  /* 0x00000006999a1c27 */ /* 0x000fca000f8e00ff */
[----:B------:R-:W-:-:S07]  /*e520*/  @P1 SHF.R.U32.HI R153, RZ, UR7, R154 ;  /* 0x00000007ff991c19 */ /* 0x000fce000801169a */
.L_x_3460:
[----:B------:R-:W-:Y:S05]  /*e530*/  BSYNC B0 ;  /* 0x0000000000007941 */ /* 0x000fea0003800000 */
.L_x_3458:
[----:B------:R-:W-:-:S04]  /*e540*/  IMAD.U32 R154, RZ, RZ, UR5 ;  /* 0x00000005ff9a7e24 */ /* 0x000fc8000f8e00ff */
[----:B------:R-:W-:-:S05]  /*e550*/  IMAD R154, R153, R154, UR5 ;  /* 0x00000005999a7e24 */ /* 0x000fca000f8e029a */
[----:B------:R-:W-:-:S07]  /*e560*/  VIMNMX R152, R152, R154, PT ;  /* 0x0000009a98987248 */ /* 0x000fce0003fe0100 */
.L_x_3457:
[----:B------:R-:W2:Y:S01]  /*e570*/  LDL R154, [R1+0x14] ;  /* 0x00001400019a7983 */ /* 0x000ea20000100800 */
[----:B------:R-:W-:Y:S01]  /*e580*/  SHF.R.S32.HI R153, RZ, 0x1f, R152 ;  /* 0x0000001fff997819 */ /* 0x000fe20000011498 */
[----:B------:R-:W-:Y:S01]  /*e590*/  ULDC UR42, c[0x0][0xadc] ;  /* 0x0002b700002a7ab9 */ /* 0x000fe20000000800 */
[----:B------:R-:W-:Y:S01]  /*e5a0*/  ULDC UR39, c[0x0][0xadc] ;  /* 0x0002b70000277ab9 */ /* 0x000fe20000000800 */
[----:B------:R-:W-:Y:S01]  /*e5b0*/  ULDC UR43, c[0x0][0xad4] ;  /* 0x0002b500002b7ab9 */ /* 0x000fe20000000800 */
[----:B------:R-:W-:Y:S01]  /*e5c0*/  LEA.HI R153, R153, R152, RZ, 0x6 ;  /* 0x0000009899997211 */ /* 0x000fe200078f30ff */
[----:B------:R-:W-:Y:S01]  /*e5d0*/  ULDC UR45, c[0x0][0xad4] ;  /* 0x0002b500002d7ab9 */ /* 0x000fe20000000800 */
[----:B------:R-:W-:Y:S01]  /*e5e0*/  ULDC UR38, c[0x0][0xa80] ;  /* 0x0002a00000267ab9 */ /* 0x000fe20000000800 */
[----:B------:R-:W-:Y:S01]  /*e5f0*/  ULDC UR41, c[0x0][0xa80] ;  /* 0x0002a00000297ab9 */ /* 0x000fe20000000800 */
[----:B------:R-:W-:Y:S01]  /*e600*/  SHF.R.S32.HI R153, RZ, 0x6, R153 ;  /* 0x00000006ff997819 */ /* 0x000fe20000011499 */
[----:B------:R-:W-:Y:S01]  /*e610*/  ULDC UR40, c[0x0][0xa80] ;  /* 0x0002a00000287ab9 */ /* 0x000fe20000000800 */
[----:B------:R-:W-:Y:S01]  /*e620*/  ULDC UR46, c[0x0][0xad8] ;  /* 0x0002b600002e7ab9 */ /* 0x000fe20000000800 */
[----:B------:R-:W-:Y:S01]  /*e630*/  ULDC UR44, c[0x0][0xad8] ;  /* 0x0002b600002c7ab9 */ /* 0x000fe20000000800 */
[----:B------:R-:W-:Y:S01]  /*e640*/  BSSY B1, `(.L_x_3461) ;  /* 0x00003fd000017945 */ /* 0x000fe20003800000 */
[----:B--2---:R-:W-:-:S04]  /*e650*/  VIMNMX R206, R154, R153, !PT ;  /* 0x000000999ace7248 */ /* 0x004fc80007fe0100 */
[----:B------:R-:W-:-:S13]  /*e660*/  ISETP.GE.AND P1, PT, R14, R206, PT ;  /* 0x000000ce0e00720c */ /* 0x000fda0003f26270 */
[----:B------:R-:W-:Y:S05]  /*e670*/  @!P1 BRA `(.L_x_3462) ;  /* 0x0000003c00e49947 */ /* 0x000fea0003800000 */
[----:B------:R-:W-:Y:S01]  /*e680*/  BSSY B0, `(.L_x_3463) ;  /* 0x00003f5000007945 */ /* 0x000fe20003800000 */
.L_x_3484:
[----:B------:R-:W-:-:S05]  /*e690*/  VIADD R198, R17, 0x1 ;  /* 0x0000000111c67836 */ /* 0x000fca0000000000 */
[----:B------:R-:W-:-:S04]  /*e6a0*/  ISETP.NE.AND P1, PT, R198, 0x2, PT ;  /* 0x00000002c600780c */ /* 0x000fc80003f25270 */
[----:B------:R-:W-:Y:S02]  /*e6b0*/  SEL R15, RZ, 0x1, P1 ;  /* 0x00000001ff0f7807 */ /* 0x000fe40000800000 */
[----:B------:R-:W-:Y:S02]  /*e6c0*/  SEL R198, R198, RZ, P1 ;  /* 0x000000ffc6c67207 */ /* 0x000fe40000800000 */
[----:B------:R-:W-:Y:S01]  /*e6d0*/  LOP3.LUT R23, R23, R15, RZ, 0x3c, !PT ;  /* 0x0000000f17177212 */ /* 0x000fe200078e3cff */
[----:B0-----:R-:W-:Y:S06]  /*e6e0*/  @!P0 BRA `(.L_x_3464) ;  /* 0x0000000000048947 */ /* 0x001fec0003800000 */
[----:B------:R-:W-:Y:S01]  /*e6f0*/  BPT.TRAP 0x1 ;  /* 0x000000040000795c */ /* 0x000fe20000300000 */
.L_x_3464:
[----:B------:R-:W-:Y:S01]  /*e700*/  IMAD R199, R198, 0x8, R16 ;  /* 0x00000008c6c77824 */ /* 0x000fe200078e0210 */
[----:B------:R-:W-:-:S04]  /*e710*/  SHF.L.U32 R15, R23, 0x1f, RZ ;  /* 0x0000001f170f7819 */ /* 0x000fc800000006ff */
[----:B------:R0:W1:Y:S01]  /*e720*/  SYNCS.PHASECHK.TRANS64.TRYWAIT P1, [R199+URZ+0x38830], R15 ;  /* 0x0388300fc70075a7 */ /* 0x000062000802017f */
[----:B------:R-:W-:Y:S05]  /*e730*/  @!P0 BRA `(.L_x_3465) ;  /* 0x0000000000048947 */ /* 0x000fea0003800000 */
[----:B------:R-:W-:Y:S01]  /*e740*/  BPT.TRAP 0x1 ;  /* 0x000000040000795c */ /* 0x000fe20000300000 */
.L_x_3465:
[----:B------:R-:W-:Y:S01]  /*e750*/  BSSY B2, `(.L_x_3466) ;  /* 0x0000006000027945 */ /* 0x000fe20003800000 */
[----:B------:R-:W-:Y:S02]  /*e760*/  IMAD R156, R198, 0x200, R194 ;  /* 0x00000200c69c7824 */ /* 0x000fe400078e02c2 */
[----:B------:R-:W-:Y:S01]  /*e770*/  IMAD.MOV.U32 R157, RZ, RZ, 0x40000040 ;  /* 0x40000040ff9d7424 */ /* 0x000fe200078e00ff */
[----:B-1----:R-:W-:Y:S06]  /*e780*/  @P1 BRA `(.L_x_3467) ;  /* 0x0000000000081947 */ /* 0x002fec0003800000 */
[----:B------:R-:W1:Y:S02]  /*e790*/  SYNCS.PHASECHK.TRANS64.TRYWAIT P1, [R199+URZ+0x38830], R15 ;  /* 0x0388300fc70075a7 */ /* 0x000e64000802017f */
[----:B-1----:R-:W-:Y:S05]  /*e7a0*/  @!P1 BRA `(.L_x_3468) ;  /* 0x0000018800589947 */ /* 0x002fea0003800000 */
.L_x_3467:
[----:B------:R-:W-:Y:S05]  /*e7b0*/  BSYNC B2 ;  /* 0x0000000000027941 */ /* 0x000fea0003800000 */
.L_x_3466:
        /* <DEDUP_REMOVED lines=36> */
.L_x_3469:
[----:B------:R2:W3:Y:S01]  /*ea00*/  SYNCS.PHASECHK.TRANS64.TRYWAIT P1, [R199+URZ+0x38850], R15 ;  /* 0x0388500fc70075a7 */ /* 0x0004e2000802017f */
[----:B------:R-:W-:Y:S05]  /*ea10*/  @!P0 BRA `(.L_x_3470) ;  /* 0x0000000000048947 */ /* 0x000fea0003800000 */
[----:B------:R-:W-:Y:S01]  /*ea20*/  BPT.TRAP 0x1 ;  /* 0x000000040000795c */ /* 0x000fe20000300000 */
.L_x_3470:
[----:B------:R-:W-:Y:S04]  /*ea30*/  BSSY B2, `(.L_x_3471) ;  /* 0x0000004000027945 */ /* 0x000fe80003800000 */
[----:B---3--:R-:W-:Y:S05]  /*ea40*/  @P1 BRA `(.L_x_3472) ;  /* 0x0000000000081947 */ /* 0x008fea0003800000 */
[----:B------:R-:W3:Y:S02]  /*ea50*/  SYNCS.PHASECHK.TRANS64.TRYWAIT P1, [R199+URZ+0x38850], R15 ;  /* 0x0388500fc70075a7 */ /* 0x000ee4000802017f */
[----:B---3--:R-:W-:Y:S05]  /*ea60*/  @!P1 BRA `(.L_x_3473) ;  /* 0x0000018400bc9947 */ /* 0x008fea0003800000 */
.L_x_3472:
[----:B------:R-:W-:Y:S05]  /*ea70*/  BSYNC B2 ;  /* 0x0000000000027941 */ /* 0x000fea0003800000 */
.L_x_3471:
[----:B------:R-:W-:Y:S01]  /*ea80*/  IMAD R200, R198, 0x1000, R195 ;  /* 0x00001000c6c87824 */ /* 0x000fe200078e02c3 */
[----:B------:R-:W-:Y:S01]  /*ea90*/  R2UR UR4, R2 ;  /* 0x00000000020472ca */ /* 0x000fe200000e0000 */
[----:B------:R-:W-:Y:S01]  /*eaa0*/  IMAD.MOV.U32 R201, RZ, RZ, 0x40000040 ;  /* 0x40000040ffc97424 */ /* 0x000fe200078e00ff */
[----:B------:R-:W-:Y:S01]  /*eab0*/  R2UR UR5, R3 ;  /* 0x00000000030572ca */ /* 0x000fe200000e0000 */
[----:B------:R-:W-:Y:S01]  /*eac0*/  WARPGROUP.ARRIVE ;  /* 0x00000000000079c5 */ /* 0x000fe20000000000 */
[----:B------:R-:W-:Y:S01]  /*ead0*/  R2UR UR6, R200 ;  /* 0x00000000c80672ca */ /* 0x000fe200000e0000 */
[----:B------:R-:W-:Y:S01]  /*eae0*/  VIADD R202, R2, 0x2 ;  /* 0x0000000202ca7836 */ /* 0x000fe20000000000 */
[----:B------:R-:W-:Y:S01]  /*eaf0*/  R2UR UR7, R201 ;  /* 0x00000000c90772ca */ /* 0x000fe200000e0000 */
[----:B------:R-:W-:Y:S02]  /*eb00*/  IMAD.MOV.U32 R203, RZ, RZ, 0x40000040 ;  /* 0x40000040ffcb7424 */ /* 0x000fe400078e00ff */
[----:B------:R-:W4:Y:S01]  /*eb10*/  S2R R21, SR_TID.X ;  /* 0x0000000000157919 */ /* 0x000f220000002100 */
[----:B------:R-:W-:-:S02]  /*eb20*/  VIADD R204, R200, 0x800 ;  /* 0x00000800c8cc7836 */ /* 0x000fc40000000000 */
[----:B------:R-:W-:-:S07]  /*eb30*/  VIADD R205, R2, 0x800 ;  /* 0x0000080002cd7836 */ /* 0x000fce0000000000 */
        /* <DEDUP_REMOVED lines=9> */
[----:B----4-:R-:W-:-:S05]  /*ebd0*/  SHF.R.U32.HI R21, RZ, 0x7, R21 ;  /* 0x00000007ff157819 */ /* 0x010fca0000011615 */
[----:B0123--:R-:W0:Y:S02]  /*ebe0*/  SHFL.IDX PT, R15, R21, RZ, 0x1f ;  /* 0x00001fff150f7589 */ /* 0x00fe2400000e0000 */
[----:B0-----:R-:W-:Y:S01]  /*ebf0*/  ISETP.GT.AND P1, PT, R15, 0x7f, PT ;  /* 0x0000007f0f00780c */ /* 0x001fe20003f24270 */
[----:B------:R-:W-:-:S03]  /*ec00*/  IMAD.MOV.U32 R15, RZ, RZ, 0x4 ;  /* 0x00000004ff0f7424 */ /* 0x000fc600078e00ff */
        /* <DEDUP_REMOVED lines=367> */
.L_x_3474:
[----:B------:R-:W2:Y:S01]  /*10300*/  LDL R200, [R1+0x8] ;  /* 0x0000080001c87983 */ /* 0x000ea20000100800 */
[----:B------:R-:W0:Y:S02]  /*10310*/  LDC R15, c[0x0][0x448] ;  /* 0x00011200ff0f7b82 */ /* 0x000e240000000800 */
[----:B0-----:R-:W-:-:S13]  /*10320*/  ISETP.NE.AND P1, PT, R15, 0x1, PT ;  /* 0x000000010f00780c */ /* 0x001fda0003f25270 */
[----:B------:R-:W0:Y:S08]  /*10330*/  @P1 LDC R21, c[0x0][0x44c] ;  /* 0x00011300ff151b82 */ /* 0x000e300000000800 */
[----:B------:R-:W1:Y:S01]  /*10340*/  @P1 LDC R15, c[0x0][0x450] ;  /* 0x00011400ff0f1b82 */ /* 0x000e620000000800 */
[----:B------:R-:W-:Y:S01]  /*10350*/  UISETP.NE.AND UP0, UPT, UR48, URZ, UPT ;  /* 0x0000003f3000728c */ /* 0x000fe2000bf05270 */
[----:B--2---:R-:W-:-:S04]  /*10360*/  IMAD.IADD R207, R200, 0x1, R208 ;  /* 0x00000001c8cf7824 */ /* 0x004fc800078e02d0 */
[----:B0-----:R-:W-:-:S05]  /*10370*/  @P1 IMAD.HI.U32 R21, R207, R21, RZ ;  /* 0x00000015cf151227 */ /* 0x001fca00078e00ff */
[----:B-1----:R-:W-:Y:S01]  /*10380*/  @P1 SHF.R.U32.HI R207, RZ, R15, R21 ;  /* 0x0000000fffcf1219 */ /* 0x002fe20000011615 */
[----:B------:R-:W-:-:S04]  /*10390*/  VIADD R15, R199, 0x38840 ;  /* 0x00038840c70f7836 */ /* 0x000fc80000000000 */
[----:B------:R-:W0:Y:S01]  /*103a0*/  SHFL.IDX PT, R226, R207, RZ, 0x1c1f ;  /* 0x001c1fffcfe27589 */ /* 0x000e2200000e0000 */
[----:B------:R-:W-:-:S04]  /*103b0*/  PRMT R15, R188, 0x654, R15 ;  /* 0x00000654bc0f7816 */ /* 0x000fc8000000000f */
[----:B------:R1:W-:Y:S01]  /*103c0*/  SYNCS.ARRIVE.TRANS64.RED.A1T0 RZ, [R15+URZ], RZ ;  /* 0x000000ff0fff79a7 */ /* 0x0003e2000810043f */
[----:B------:R-:W-:Y:S01]  /*103d0*/  IMAD.U32 R21, RZ, RZ, UR43 ;  /* 0x0000002bff157e24 */ /* 0x000fe2000f8e00ff */
[----:B------:R-:W-:Y:S01]  /*103e0*/  PLOP3.LUT P1, PT, PT, PT, UP0, 0x40, 0x0 ;  /* 0x000000000000781c */ /* 0x000fe20003f2e808 */
[----:B-1----:R-:W-:-:S03]  /*103f0*/  IMAD.SHL.U32 R15, R14, 0x40, RZ ;  /* 0x000000400e0f7824 */ /* 0x002fc600078e00ff */
[----:B------:R-:W-:Y:S02]  /*10400*/  LOP3.LUT R205, RZ, R21, RZ, 0x33, !PT ;  /* 0x00000015ffcd7212 */ /* 0x000fe400078e33ff */
[----:B------:R-:W-:-:S04]  /*10410*/  IADD3 R204, -R184, 0x1, -R15 ;  /* 0x00000001b8cc7810 */ /* 0x000fc80007ffe90f */
[----:B------:R-:W-:-:S05]  /*10420*/  IADD3 R204, -R185, R204, R186 ;  /* 0x000000ccb9cc7210 */ /* 0x000fca0007ffe1ba */
[----:B------:R-:W-:Y:S02]  /*10430*/  IMAD.IADD R205, R205, 0x1, R204 ;  /* 0x00000001cdcd7824 */ /* 0x000fe400078e02cc */
[----:B------:R-:W-:Y:S02]  /*10440*/  VIADD R204, R204, UR46 ;  /* 0x0000002ecccc7c36 */ /* 0x000fe40008000000 */
[C---:B0-----:R-:W-:Y:S02]  /*10450*/  IMAD.IADD R202, R226.reuse, 0x1, R205 ;  /* 0x00000001e2ca7824 */ /* 0x041fe400078e02cd */
        /* <DEDUP_REMOVED lines=14> */
.L_x_3477:
[----:B------:R-:W-:-:S05]  /*10540*/  IMAD.U32 R227, RZ, RZ, UR42 ;  /* 0x0000002affe37e24 */ /* 0x000fca000f8e00ff */
[----:B------:R-:W-:-:S13]  /*10550*/  ISETP.NE.AND P1, PT, R227, 0x1, PT ;  /* 0x00000001e300780c */ /* 0x000fda0003f25270 */
[----:B------:R-:W0:Y:S02]  /*10560*/  @P1 LDC.64 R200, c[0x0][0xae0] ;  /* 0x0002b800ffc81b82 */ /* 0x000e240000000a00 */
[----:B0-----:R-:W-:-:S05]  /*10570*/  @P1 IMAD.HI.U32 R200, R226, R200, RZ ;  /* 0x000000c8e2c81227 */ /* 0x001fca00078e00ff */
[----:B------:R-:W-:-:S07]  /*10580*/  @P1 SHF.R.U32.HI R226, RZ, R201, R200 ;  /* 0x000000c9ffe21219 */ /* 0x000fce00000116c8 */
.L_x_3478:
[----:B------:R-:W-:Y:S05]  /*10590*/  BSYNC B2 ;  /* 0x0000000000027941 */ /* 0x000fea0003800000 */
.L_x_3476:
[----:B------:R-:W-:-:S04]  /*105a0*/  IMAD R226, R226, R227, -R15 ;  /* 0x000000e3e2e27224 */ /* 0x000fc800078e0a0f */
[----:B------:R-:W-:-:S05]  /*105b0*/  IMAD.IADD R226, R226, 0x1, -R184 ;  /* 0x00000001e2e27824 */ /* 0x000fca00078e0ab8 */
[----:B------:R-:W-:Y:S02]  /*105c0*/  VIMNMX R202, R202, R226, !PT ;  /* 0x000000e2caca7248 */ /* 0x000fe40007fe0100 */
[----:B------:R-:W-:-:S07]  /*105d0*/  VIADDMNMX R203, R226, R227, R203, PT ;  /* 0x000000e3e2cb7246 */ /* 0x000fce00038001cb */
.L_x_3475:
[----:B------:R-:W-:Y:S01]  /*105e0*/  ISETP.GT.AND P1, PT, R14, -0x1, PT ;  /* 0xffffffff0e00780c */ /* 0x000fe20003f24270 */
[----:B------:R-:W0:Y:S01]  /*105f0*/  SHFL.IDX PT, R207, R207, 0x1, 0x1c1f ;  /* 0x003c1f00cfcf7f89 */ /* 0x000e2200000e0000 */
[----:B------:R-:W-:Y:S02]  /*10600*/  UISETP.NE.AND UP0, UPT, UR48, URZ, UPT ;  /* 0x0000003f3000728c */ /* 0x000fe4000bf05270 */
[C---:B------:R-:W-:Y:S02]  /*10610*/  ISETP.GT.AND P4, PT, R202.reuse, RZ, P1 ;  /* 0x000000ffca00720c */ /* 0x040fe40000f84270 */
[C---:B------:R-:W-:Y:S02]  /*10620*/  ISETP.GT.AND P3, PT, R202.reuse, 0x1, P1 ;  /* 0x00000001ca00780c */ /* 0x040fe40000f64270 */
[----:B------:R-:W-:Y:S02]  /*10630*/  ISETP.LT.OR P4, PT, R203, 0x1, P4 ;  /* 0x00000001cb00780c */ /* 0x000fe40002781670 */
[----:B------:R-:W-:-:S02]  /*10640*/  ISETP.GT.AND P5, PT, R202, 0x8, P1 ;  /* 0x00000008ca00780c */ /* 0x000fc40000fa4270 */
[----:B------:R-:W-:Y:S02]  /*10650*/  ISETP.GT.AND P2, PT, R202, 0x9, P1 ;  /* 0x00000009ca00780c */ /* 0x000fe40000f44270 */
[----:B------:R-:W-:Y:S02]  /*10660*/  FSEL R200, R152, -INF , !P4 ;  /* 0xff80000098c87808 */ /* 0x000fe40006000000 */
[----:B------:R-:W-:Y:S02]  /*10670*/  ISETP.GT.AND P4, PT, R202, 0x10, P1 ;  /* 0x00000010ca00780c */ /* 0x000fe40000f84270 */
[C---:B------:R-:W-:Y:S02]  /*10680*/  ISETP.LT.OR P3, PT, R203.reuse, 0x2, P3 ;  /* 0x00000002cb00780c */ /* 0x040fe40001f61670 */
[C---:B------:R-:W-:Y:S02]  /*10690*/  ISETP.LT.OR P5, PT, R203.reuse, 0x9, P5 ;  /* 0x00000009cb00780c */ /* 0x040fe40002fa1670 */
[----:B------:R-:W-:-:S02]  /*106a0*/  ISETP.LT.OR P2, PT, R203, 0xa, P2 ;  /* 0x0000000acb00780c */ /* 0x000fc40001741670 */
[----:B------:R-:W-:Y:S01]  /*106b0*/  ISETP.LT.OR P4, PT, R203, 0x11, P4 ;  /* 0x00000011cb00780c */ /* 0x000fe20002781670 */
[--C-:B0-----:R-:W-:Y:S01]  /*106c0*/  IMAD.IADD R204, R204, 0x1, R207.reuse ;  /* 0x00000001cccc7824 */ /* 0x101fe200078e02cf */
[----:B------:R-:W-:Y:S01]  /*106d0*/  FSEL R201, R153, -INF , !P3 ;  /* 0xff80000099c97808 */ /* 0x000fe20005800000 */
[----:B------:R-:W-:Y:S01]  /*106e0*/  IMAD.IADD R205, R205, 0x1, R207 ;  /* 0x00000001cdcd7824 */ /* 0x000fe200078e02cf */
[----:B------:R-:W-:Y:S02]  /*106f0*/  FSEL R156, R156, -INF , !P5 ;  /* 0xff8000009c9c7808 */ /* 0x000fe40006800000 */
[----:B------:R-:W-:Y:S02]  /*10700*/  FSEL R157, R157, -INF , !P2 ;  /* 0xff8000009d9d7808 */ /* 0x000fe40005000000 */
[C---:B------:R-:W-:Y:S02]  /*10710*/  ISETP.GT.AND P3, PT, R202.reuse, 0x11, P1 ;  /* 0x00000011ca00780c */ /* 0x040fe40000f64270 */
[----:B------:R-:W-:-:S02]  /*10720*/  ISETP.GT.AND P5, PT, R202, 0x18, P1 ;  /* 0x00000018ca00780c */ /* 0x000fc40000fa4270 */
[----:B------:R-:W-:Y:S02]  /*10730*/  ISETP.GT.AND P2, PT, R202, 0x19, P1 ;  /* 0x00000019ca00780c */ /* 0x000fe40000f44270 */
[----:B------:R-:W-:Y:S02]  /*10740*/  FSEL R160, R160, -INF , !P4 ;  /* 0xff800000a0a07808 */ /* 0x000fe40006000000 */
[----:B------:R-:W-:Y:S02]  /*10750*/  ISETP.GT.AND P4, PT, R202, 0x20, P1 ;  /* 0x00000020ca00780c */ /* 0x000fe40000f84270 */
[C---:B------:R-:W-:Y:S02]  /*10760*/  ISETP.LT.OR P3, PT, R203.reuse, 0x12, P3 ;  /* 0x00000012cb00780c */ /* 0x040fe40001f61670 */
[C---:B------:R-:W-:Y:S02]  /*10770*/  ISETP.LT.OR P5, PT, R203.reuse, 0x19, P5 ;  /* 0x00000019cb00780c */ /* 0x040fe40002fa1670 */
[----:B------:R-:W-:-:S02]  /*10780*/  ISETP.LT.OR P2, PT, R203, 0x1a, P2 ;  /* 0x0000001acb00780c */ /* 0x000fc40001741670 */
[----:B------:R-:W-:Y:S02]  /*10790*/  ISETP.LT.OR P4, PT, R203, 0x21, P4 ;  /* 0x00000021cb00780c */ /* 0x000fe40002781670 */
[----:B------:R-:W-:Y:S02]  /*107a0*/  FSEL R161, R161, -INF , !P3 ;  /* 0xff800000a1a17808 */ /* 0x000fe40005800000 */
        /* <DEDUP_REMOVED lines=18> */
[----:B------:R-:W-:Y:S02]  /*108d0*/  PLOP3.LUT P4, PT, PT, PT, UP0, 0x40, 0x0 ;  /* 0x000000000000781c */ /* 0x000fe40003f8e808 */
        /* <DEDUP_REMOVED lines=19> */
.L_x_3481:
[----:B------:R-:W-:-:S05]  /*10a10*/  IMAD.U32 R176, RZ, RZ, UR42 ;  /* 0x0000002affb07e24 */ /* 0x000fca000f8e00ff */
[----:B------:R-:W-:-:S13]  /*10a20*/  ISETP.NE.AND P2, PT, R176, 0x1, PT ;  /* 0x00000001b000780c */ /* 0x000fda0003f45270 */
[----:B------:R-:W0:Y:S02]  /*10a30*/  @P2 LDC.64 R152, c[0x0][0xae0] ;  /* 0x0002b800ff982b82 */ /* 0x000e240000000a00 */
[----:B0-----:R-:W-:-:S05]  /*10a40*/  @P2 IMAD.HI.U32 R152, R207, R152, RZ ;  /* 0x00000098cf982227 */ /* 0x001fca00078e00ff */
[----:B------:R-:W-:-:S07]  /*10a50*/  @P2 SHF.R.U32.HI R207, RZ, R153, R152 ;  /* 0x00000099ffcf2219 */ /* 0x000fce0000011698 */
.L_x_3482:
[----:B------:R-:W-:Y:S05]  /*10a60*/  BSYNC B2 ;  /* 0x0000000000027941 */ /* 0x000fea0003800000 */
.L_x_3480:
[----:B------:R-:W-:-:S04]  /*10a70*/  IMAD R15, R207, R176, -R15 ;  /* 0x000000b0cf0f7224 */ /* 0x000fc800078e0a0f */
[----:B------:R-:W-:-:S05]  /*10a80*/  IMAD.IADD R15, R15, 0x1, -R184 ;  /* 0x000000010f0f7824 */ /* 0x000fca00078e0ab8 */
[----:B------:R-:W-:Y:S02]  /*10a90*/  VIMNMX R205, R205, R15, !PT ;  /* 0x0000000fcdcd7248 */ /* 0x000fe40007fe0100 */
[----:B------:R-:W-:-:S07]  /*10aa0*/  VIADDMNMX R204, R15, R176, R204, PT ;  /* 0x000000b00fcc7246 */ /* 0x000fce00038001cc */
.L_x_3479:
        /* <DEDUP_REMOVED lines=40> */
[----:B------:R-:W0:Y:S01]  /*10d30*/  SHFL.BFLY PT, R152, R15, 0x2, 0x1f ;  /* 0x0c401f000f987f89 */ /* 0x000e2200000e0000 */
        /* <DEDUP_REMOVED lines=14> */
[----:B0-----:R-:W-:Y:S02]  /*10e20*/  FMNMX.FTZ R152, R15, R152, !PT ;  /* 0x000000980f987209 */ /* 0x001fe40007810000 */
[C---:B------:R-:W-:Y:S02]  /*10e30*/  LOP3.LUT P0, RZ, R22.reuse, 0x400000, RZ, 0xc0, !PT ;  /* 0x0040000016ff7812 */ /* 0x040fe4000780c0ff */
[----:B------:R-:W-:Y:S01]  /*10e40*/  LOP3.LUT R22, R22, 0xfffffff7, RZ, 0xc0, !PT ;  /* 0xfffffff716167812 */ /* 0x000fe200078ec0ff */
[----:B------:R-:W0:Y:S01]  /*10e50*/  SHFL.BFLY PT, R176, R152, 0x1, 0x1f ;  /* 0x0c201f0098b07f89 */ /* 0x000e2200000e0000 */
        /* <DEDUP_REMOVED lines=12> */
[----:B0-----:R-:W-:Y:S02]  /*10f20*/  FMNMX.FTZ R176, R152, R176, !PT ;  /* 0x000000b098b07209 */ /* 0x001fe40007810000 */
        /* <DEDUP_REMOVED lines=15> */
[----:B------:R-:W-:Y:S01]  /*11020*/  IMAD.U32 R15, RZ, RZ, UR41 ;  /* 0x00000029ff0f7e24 */ /* 0x000fe2000f8e00ff */
[----:B------:R-:W-:-:S03]  /*11030*/  @P0 LOP3.LUT R22, R22, 0x100000, RZ, 0xfc, !PT ;  /* 0x0010000016160812 */ /* 0x000fc600078efcff */
[-C--:B------:R-:W-:Y:S01]  /*11040*/  FMUL.FTZ R152, R176, R15.reuse ;  /* 0x0000000fb0987220 */ /* 0x080fe20000410000 */
[----:B------:R-:W-:Y:S01]  /*11050*/  LOP3.LUT R22, R22, 0xffdfffff, RZ, 0xc0, !PT ;  /* 0xffdfffff16167812 */ /* 0x000fe200078ec0ff */
[----:B------:R-:W-:-:S03]  /*11060*/  FMUL.FTZ R7, R7, R15 ;  /* 0x0000000f07077220 */ /* 0x000fc60000410000 */
[----:B------:R-:W-:Y:S02]  /*11070*/  FSEL R152, R152, RZ, P4 ;  /* 0x000000ff98987208 */ /* 0x000fe40002000000 */
[----:B------:R-:W-:-:S03]  /*11080*/  @P5 LOP3.LUT R22, R22, 0x200000, RZ, 0xfc, !PT ;  /* 0x0020000016165812 */ /* 0x000fc600078efcff */
[-CC-:B------:R-:W-:Y:S01]  /*11090*/  FFMA.FTZ R153, R168, R15.reuse, -R152.reuse ;  /* 0x0000000fa8997223 */ /* 0x180fe20000010898 */
[----:B------:R-:W-:Y:S01]  /*110a0*/  FMNMX.FTZ R168, R154, R20, !PT ;  /* 0x000000149aa87209 */ /* 0x000fe20007810000 */
[-CC-:B------:R-:W-:Y:S01]  /*110b0*/  FFMA.FTZ R200, R200, R15.reuse, -R152.reuse ;  /* 0x0000000fc8c87223 */ /* 0x180fe20000010898 */
[----:B------:R-:W-:Y:S01]  /*110c0*/  LOP3.LUT P5, RZ, R22, 0x40, RZ, 0xc0, !PT ;  /* 0x0000004016ff7812 */ /* 0x000fe200078ac0ff */
[-CC-:B------:R-:W-:Y:S01]  /*110d0*/  FFMA.FTZ R201, R201, R15.reuse, -R152.reuse ;  /* 0x0000000fc9c97223 */ /* 0x180fe20000010898 */
[----:B------:R-:W-:Y:S01]  /*110e0*/  FMNMX.FTZ R168, R155, R168, !PT ;  /* 0x000000a89ba87209 */ /* 0x000fe20007810000 */
[-CC-:B------:R-:W-:Y:S01]  /*110f0*/  FFMA.FTZ R156, R156, R15.reuse, -R152.reuse ;  /* 0x0000000f9c9c7223 */ /* 0x180fe20000010898 */
[----:B------:R-:W-:Y:S01]  /*11100*/  LOP3.LUT P0, RZ, R22, 0x10, RZ, 0xc0, !PT ;  /* 0x0000001016ff7812 */ /* 0x000fe2000780c0ff */
[-CC-:B------:R-:W-:Y:S01]  /*11110*/  FFMA.FTZ R157, R157, R15.reuse, -R152.reuse ;  /* 0x0000000f9d9d7223 */ /* 0x180fe20000010898 */
[----:B------:R-:W-:Y:S01]  /*11120*/  FMNMX.FTZ R168, R158, R168, !PT ;  /* 0x000000a89ea87209 */ /* 0x000fe20007810000 */
[-CC-:B------:R-:W-:Y:S01]  /*11130*/  FFMA.FTZ R160, R160, R15.reuse, -R152.reuse ;  /* 0x0000000fa0a07223 */ /* 0x180fe20000010898 */
[----:B------:R-:W-:Y:S01]  /*11140*/  FSEL R170, R170, -INF , !P5 ;  /* 0xff800000aaaa7808 */ /* 0x000fe20006800000 */
        /* <DEDUP_REMOVED lines=18> */
[----:B------:R-:W-:Y:S01]  /*11270*/  FFMA.FTZ R152, R181, R15, -R152 ;  /* 0x0000000fb5987223 */ /* 0x000fe20000010898 */
[----:B------:R-:W-:Y:S01]  /*11280*/  LOP3.LUT P5, RZ, R22, 0x200000, RZ, 0xc0, !PT ;  /* 0x0020000016ff7812 */ /* 0x000fe200078ac0ff */
[----:B------:R0:W-:Y:S01]  /*11290*/  MUFU.EX2 R203, R156 ;  /* 0x0000009c00cb7308 */ /* 0x0001e20000000800 */
[----:B------:R-:W-:-:S02]  /*112a0*/  FMNMX.FTZ R168, R170, R168, !PT ;  /* 0x000000a8aaa87209 */ /* 0x000fc40007810000 */
[----:B------:R-:W-:Y:S02]  /*112b0*/  FSEL R175, R175, -INF , !P0 ;  /* 0xff800000afaf7808 */ /* 0x000fe40004000000 */
[----:B------:R-:W-:Y:S02]  /*112c0*/  FMNMX.FTZ R168, R171, R168, !PT ;  /* 0x000000a8aba87209 */ /* 0x000fe40007810000 */
[----:B------:R-:W-:Y:S01]  /*112d0*/  FSEL R178, R178, -INF , !P5 ;  /* 0xff800000b2b27808 */ /* 0x000fe20006800000 */
[----:B------:R-:W-:Y:S01]  /*112e0*/  MUFU.EX2 R204, R157 ;  /* 0x0000009d00cc7308 */ /* 0x000fe20000000800 */
[----:B------:R-:W-:Y:S01]  /*112f0*/  FMNMX.FTZ R168, R174, R168, !PT ;  /* 0x000000a8aea87209 */ /* 0x000fe20007810000 */
[----:B0-----:R-:W-:Y:S01]  /*11300*/  IMAD.MOV R156, RZ, RZ, -R210 ;  /* 0x000000ffff9c7224 */ /* 0x001fe200078e0ad2 */
[----:B------:R-:W-:Y:S02]  /*11310*/  LOP3.LUT P0, RZ, R22, 0x80000, RZ, 0xc0, !PT ;  /* 0x0008000016ff7812 */ /* 0x000fe4000780c0ff */
[----:B------:R-:W-:-:S02]  /*11320*/  FMNMX.FTZ R168, R175, R168, !PT ;  /* 0x000000a8afa87209 */ /* 0x000fc40007810000 */
[----:B------:R-:W-:Y:S01]  /*11330*/  ISETP.NE.AND P1, PT, R184, R156, PT ;  /* 0x0000009cb800720c */ /* 0x000fe20003f25270 */
[----:B------:R-:W-:Y:S01]  /*11340*/  MUFU.EX2 R157, R160 ;  /* 0x000000a0009d7308 */ /* 0x000fe20000000800 */
[----:B------:R-:W-:-:S04]  /*11350*/  FMNMX.FTZ R168, R178, R168, !PT ;  /* 0x000000a8b2a87209 */ /* 0x000fc80007810000 */
[----:B------:R-:W-:-:S03]  /*11360*/  FMNMX.FTZ R168, R179, R168, !PT ;  /* 0x000000a8b3a87209 */ /* 0x000fc60007810000 */
[----:B------:R-:W-:Y:S01]  /*11370*/  MUFU.EX2 R160, R153 ;  /* 0x0000009900a07308 */ /* 0x000fe20000000800 */
[----:B------:R-:W-:-:S04]  /*11380*/  FMNMX.FTZ R168, R182, R168, !PT ;  /* 0x000000a8b6a87209 */ /* 0x000fc80007810000 */
[----:B------:R-:W-:-:S03]  /*11390*/  FMNMX.FTZ R168, R183, R168, !PT ;  /* 0x000000a8b7a87209 */ /* 0x000fc60007810000 */
[----:B------:R0:W1:Y:S02]  /*113a0*/  MUFU.EX2 R153, R7 ;  /* 0x0000000700997308 */ /* 0x0000640000000800 */
[----:B------:R-:W2:Y:S06]  /*113b0*/  SHFL.BFLY PT, R181, R168, 0x2, 0x1f ;  /* 0x0c401f00a8b57f89 */ /* 0x000eac00000e0000 */
[----:B------:R-:W3:Y:S01]  /*113c0*/  MUFU.EX2 R200, R200 ;  /* 0x000000c800c87308 */ /* 0x000ee20000000800 */
[----:B0-----:R-:W-:-:S04]  /*113d0*/  @!P1 IMAD R7, R17, 0x40, R197 ;  /* 0x0000004011079824 */ /* 0x001fc800078e02c5 */
[----:B------:R-:W-:-:S03]  /*113e0*/  @!P1 IMAD R7, R7, 0x4, R16 ;  /* 0x0000000407079824 */ /* 0x000fc600078e0210 */
[----:B------:R-:W0:Y:S01]  /*113f0*/  MUFU.EX2 R201, R201 ;  /* 0x000000c900c97308 */ /* 0x000e220000000800 */
[-C--:B-1----:R-:W-:Y:S01]  /*11400*/  FMUL.FTZ R24, R24, R153.reuse ;  /* 0x0000009918187220 */ /* 0x082fe20000410000 */
[----:B------:R-:W-:Y:S01]  /*11410*/  @!P1 STS [R7+0x38400], R153 ;  /* 0x0384009907009388 */ /* 0x000fe20000000800 */
[-C--:B------:R-:W-:Y:S01]  /*11420*/  FMUL.FTZ R25, R25, R153.reuse ;  /* 0x0000009919197220 */ /* 0x080fe20000410000 */
[-C--:B------:R-:W-:Y:S01]  /*11430*/  FMUL.FTZ R28, R28, R153.reuse ;  /* 0x000000991c1c7220 */ /* 0x080fe20000410000 */
[-C--:B------:R-:W-:Y:S01]  /*11440*/  FMUL.FTZ R29, R29, R153.reuse ;  /* 0x000000991d1d7220 */ /* 0x080fe20000410000 */
[-C--:B------:R-:W-:Y:S01]  /*11450*/  FMUL.FTZ R32, R32, R153.reuse ;  /* 0x0000009920207220 */ /* 0x080fe20000410000 */
[----:B------:R-:W-:Y:S01]  /*11460*/  FMUL.FTZ R33, R33, R153 ;  /* 0x0000009921217220 */ /* 0x000fe20000410000 */
[----:B------:R-:W-:Y:S01]  /*11470*/  MUFU.EX2 R17, R172 ;  /* 0x000000ac00117308 */ /* 0x000fe20000000800 */
[----:B---3--:R-:W-:Y:S01]  /*11480*/  FFMA.FTZ R6, R153, R6, R200 ;  /* 0x0000000699067223 */ /* 0x008fe200000100c8 */
[----:B--2---:R-:W-:Y:S01]  /*11490*/  FMNMX.FTZ R168, R168, R181, !PT ;  /* 0x000000b5a8a87209 */ /* 0x004fe20007810000 */
[-C--:B------:R-:W-:Y:S01]  /*114a0*/  FMUL.FTZ R36, R36, R153.reuse ;  /* 0x0000009924247220 */ /* 0x080fe20000410000 */
[-C--:B------:R-:W-:Y:S01]  /*114b0*/  FMUL.FTZ R37, R37, R153.reuse ;  /* 0x0000009925257220 */ /* 0x080fe20000410000 */
[-C--:B------:R-:W-:Y:S01]  /*114c0*/  FMUL.FTZ R40, R40, R153.reuse ;  /* 0x0000009928287220 */ /* 0x080fe20000410000 */
[-C--:B------:R-:W-:Y:S01]  /*114d0*/  FMUL.FTZ R41, R41, R153.reuse ;  /* 0x0000009929297220 */ /* 0x080fe20000410000 */
[----:B------:R-:W1:Y:S01]  /*114e0*/  SHFL.BFLY PT, R205, R168, 0x1, 0x1f ;  /* 0x0c201f00a8cd7f89 */ /* 0x000e6200000e0000 */
[----:B------:R-:W-:Y:S01]  /*114f0*/  MUFU.EX2 R181, R161 ;  /* 0x000000a100b57308 */ /* 0x000fe20000000800 */
[----:B0-----:R-:W-:Y:S01]  /*11500*/  FADD.FTZ R6, R201, R6 ;  /* 0x00000006c9067221 */ /* 0x001fe20000010000 */
[-C--:B------:R-:W-:Y:S01]  /*11510*/  FMUL.FTZ R44, R44, R153.reuse ;  /* 0x000000992c2c7220 */ /* 0x080fe20000410000 */
[-C--:B------:R-:W-:Y:S01]  /*11520*/  FMUL.FTZ R45, R45, R153.reuse ;  /* 0x000000992d2d7220 */ /* 0x080fe20000410000 */
[-C--:B------:R-:W-:Y:S01]  /*11530*/  FMUL.FTZ R48, R48, R153.reuse ;  /* 0x0000009930307220 */ /* 0x080fe20000410000 */
[----:B------:R-:W-:Y:S01]  /*11540*/  FADD.FTZ R6, R203, R6 ;  /* 0x00000006cb067221 */ /* 0x000fe20000010000 */
        /* <DEDUP_REMOVED lines=21> */
[----:B------:R-:W-:Y:S01]  /*116a0*/  FSETP.NEU.FTZ.AND P2, PT, R168, -INF , PT ;  /* 0xff800000a800780b */ /* 0x000fe20003f5d000 */
[-C--:B------:R-:W-:Y:S01]  /*116b0*/  FMUL.FTZ R84, R84, R153.reuse ;  /* 0x0000009954547220 */ /* 0x080fe20000410000 */
[-C--:B------:R-:W-:Y:S01]  /*116c0*/  FMUL.FTZ R85, R85, R153.reuse ;  /* 0x0000009955557220 */ /* 0x080fe20000410000 */
[-C--:B------:R-:W-:Y:S01]  /*116d0*/  FMUL.FTZ R88, R88, R153.reuse ;  /* 0x0000009958587220 */ /* 0x080fe20000410000 */
[----:B------:R-:W-:Y:S01]  /*116e0*/  FSEL R156, R168, RZ, P2 ;  /* 0x000000ffa89c7208 */ /* 0x000fe20001000000 */
[----:B------:R-:W-:Y:S01]  /*116f0*/  MUFU.EX2 R177, R177 ;  /* 0x000000b100b17308 */ /* 0x000fe20000000800 */
[-C--:B------:R-:W-:Y:S01]  /*11700*/  FMUL.FTZ R89, R89, R153.reuse ;  /* 0x0000009959597220 */ /* 0x080fe20000410000 */
[-C--:B------:R-:W-:Y:S01]  /*11710*/  FMUL.FTZ R92, R92, R153.reuse ;  /* 0x000000995c5c7220 */ /* 0x080fe20000410000 */
[-C--:B------:R-:W-:Y:S01]  /*11720*/  FMUL.FTZ R93, R93, R153.reuse ;  /* 0x000000995d5d7220 */ /* 0x080fe20000410000 */
[----:B------:R-:W-:Y:S01]  /*11730*/  FADD.FTZ R156, -R156, R20 ;  /* 0x000000149c9c7221 */ /* 0x000fe20000010100 */
[-C--:B------:R-:W-:Y:S01]  /*11740*/  FMUL.FTZ R96, R96, R153.reuse ;  /* 0x0000009960607220 */ /* 0x080fe20000410000 */
[-C--:B------:R-:W-:Y:S01]  /*11750*/  FMUL.FTZ R97, R97, R153.reuse ;  /* 0x0000009961617220 */ /* 0x080fe20000410000 */
[----:B------:R-:W-:Y:S01]  /*11760*/  FMUL.FTZ R100, R100, R153 ;  /* 0x0000009964647220 */ /* 0x000fe20000410000 */
[----:B------:R-:W-:Y:S01]  /*11770*/  FMUL.FTZ R156, R156, R15 ;  /* 0x0000000f9c9c7220 */ /* 0x000fe20000410000 */
        /* <DEDUP_REMOVED lines=15> */
[----:B------:R-:W-:Y:S01]  /*11870*/  FMUL.FTZ R128, R128, R153 ;  /* 0x0000009980807220 */ /* 0x000fe20000410000 */
[----:B------:R2:W-:Y:S01]  /*11880*/  MUFU.EX2 R169, R173 ;  /* 0x000000ad00a97308 */ /* 0x0005e20000000800 */
[----:B0-----:R-:W-:Y:S01]  /*11890*/  F2FP.F16.F32.PACK_AB R156, R201, R200 ;  /* 0x000000c8c99c723e */ /* 0x001fe200000000ff */
[----:B------:R-:W-:Y:S01]  /*118a0*/  FADD.FTZ R201, R204, R6 ;  /* 0x00000006ccc97221 */ /* 0x000fe20000010000 */
[----:B------:R-:W-:-:S02]  /*118b0*/  IMAD R6, R198, 0x1000, R196 ;  /* 0x00001000c6067824 */ /* 0x000fc400078e02c4 */
[-C--:B------:R-:W-:Y:S01]  /*118c0*/  FMUL.FTZ R129, R129, R153.reuse ;  /* 0x0000009981817220 */ /* 0x080fe20000410000 */
[-C--:B------:R-:W-:Y:S01]  /*118d0*/  FMUL.FTZ R132, R132, R153.reuse ;  /* 0x0000009984847220 */ /* 0x080fe20000410000 */
[-C--:B------:R-:W-:Y:S01]  /*118e0*/  FMUL.FTZ R133, R133, R153.reuse ;  /* 0x0000009985857220 */ /* 0x080fe20000410000 */
[-C--:B------:R-:W-:Y:S01]  /*118f0*/  FMUL.FTZ R136, R136, R153.reuse ;  /* 0x0000009988887220 */ /* 0x080fe20000410000 */
[----:B------:R-:W-:Y:S01]  /*11900*/  MUFU.EX2 R180, R180 ;  /* 0x000000b400b47308 */ /* 0x000fe20000000800 */
[----:B-1----:R0:W-:Y:S01]  /*11910*/  @!P1 STS [R7+0x38420], R161 ;  /* 0x038420a107009388 */ /* 0x0021e20000000800 */
        /* <DEDUP_REMOVED lines=8> */
[----:B------:R-:W-:Y:S01]  /*119a0*/  FMUL.FTZ R27, R27, R161 ;  /* 0x000000a11b1b7220 */ /* 0x000fe20000410000 */
[----:B0-----:R-:W-:Y:S01]  /*119b0*/  FMUL.FTZ R7, R168, R15 ;  /* 0x0000000fa8077220 */ /* 0x001fe20000410000 */
[-C--:B------:R-:W-:Y:S01]  /*119c0*/  FMUL.FTZ R30, R30, R161.reuse ;  /* 0x000000a11e1e7220 */ /* 0x080fe20000410000 */
[-C--:B------:R-:W-:Y:S01]  /*119d0*/  FMUL.FTZ R31, R31, R161.reuse ;  /* 0x000000a11f1f7220 */ /* 0x080fe20000410000 */
        /* <DEDUP_REMOVED lines=16> */
[-CC-:B--2---:R-:W-:Y:S01]  /*11ae0*/  FFMA.FTZ R173, R170, R15.reuse, -R7.reuse ;  /* 0x0000000faaad7223 */ /* 0x184fe20000010807 */
[-CC-:B------:R-:W-:Y:S01]  /*11af0*/  FFMA.FTZ R171, R171, R15.reuse, -R7.reuse ;  /* 0x0000000fabab7223 */ /* 0x180fe20000010807 */
[-CC-:B------:R-:W-:Y:S01]  /*11b00*/  FFMA.FTZ R174, R174, R15.reuse, -R7.reuse ;  /* 0x0000000faeae7223 */ /* 0x180fe20000010807 */
[----:B------:R-:W1:Y:S01]  /*11b10*/  MUFU.EX2 R172, R172 ;  /* 0x000000ac00ac7308 */ /* 0x000e620000000800 */
[-CC-:B------:R-:W-:Y:S01]  /*11b20*/  FFMA.FTZ R175, R175, R15.reuse, -R7.reuse ;  /* 0x0000000fafaf7223 */ /* 0x180fe20000010807 */
[-CC-:B------:R-:W-:Y:S01]  /*11b30*/  FFMA.FTZ R178, R178, R15.reuse, -R7.reuse ;  /* 0x0000000fb2b27223 */ /* 0x180fe20000010807 */
[-CC-:B------:R-:W-:Y:S01]  /*11b40*/  FFMA.FTZ R179, R179, R15.reuse, -R7.reuse ;  /* 0x0000000fb3b37223 */ /* 0x180fe20000010807 */
[-CC-:B------:R-:W-:Y:S01]  /*11b50*/  FFMA.FTZ R182, R182, R15.reuse, -R7.reuse ;  /* 0x0000000fb6b67223 */ /* 0x180fe20000010807 */
[----:B------:R-:W-:Y:S01]  /*11b60*/  FFMA.FTZ R183, R183, R15, -R7 ;  /* 0x0000000fb7b77223 */ /* 0x000fe20000010807 */
[----:B------:R-:W-:Y:S01]  /*11b70*/  IMAD.MOV.U32 R7, RZ, RZ, 0x40000040 ;  /* 0x40000040ff077424 */ /* 0x000fe200078e00ff */
[----:B------:R-:W-:Y:S01]  /*11b80*/  F2FP.F16.F32.PACK_AB R158, R204, R203 ;  /* 0x000000cbcc9e723e */ /* 0x000fe200000000ff */
[----:B------:R-:W2:Y:S01]  /*11b90*/  MUFU.EX2 R155, R155 ;  /* 0x0000009b009b7308 */ /* 0x000ea20000000800 */
[----:B0-----:R-:W-:Y:S01]  /*11ba0*/  FFMA.FTZ R0, R161, R0, R200 ;  /* 0x00000000a1007223 */ /* 0x001fe200000100c8 */
[----:B------:R-:W-:Y:S01]  /*11bb0*/  F2FP.F16.F32.PACK_AB R154, R165, R164 ;  /* 0x000000a4a59a723e */ /* 0x000fe200000000ff */
[-C--:B------:R-:W-:Y:S01]  /*11bc0*/  FMUL.FTZ R46, R46, R161.reuse ;  /* 0x000000a12e2e7220 */ /* 0x080fe20000410000 */
[----:B------:R-:W-:Y:S01]  /*11bd0*/  R2UR UR7, R7 ;  /* 0x00000000070772ca */ /* 0x000fe200000e0000 */
[----:B------:R-:W-:Y:S01]  /*11be0*/  FADD.FTZ R7, R157, R201 ;  /* 0x000000c99d077221 */ /* 0x000fe20000010000 */
[-C--:B------:R-:W-:Y:S01]  /*11bf0*/  FMUL.FTZ R47, R47, R161.reuse ;  /* 0x000000a12f2f7220 */ /* 0x080fe20000410000 */
[-C--:B------:R-:W-:Y:S01]  /*11c00*/  FMUL.FTZ R50, R50, R161.reuse ;  /* 0x000000a132327220 */ /* 0x080fe20000410000 */
[----:B------:R-:W0:Y:S01]  /*11c10*/  MUFU.EX2 R159, R159 ;  /* 0x0000009f009f7308 */ /* 0x000e220000000800 */
[----:B-1----:R-:W-:Y:S01]  /*11c20*/  FADD.FTZ R0, R172, R0 ;  /* 0x00000000ac007221 */ /* 0x002fe20000010000 */
[----:B------:R-:W-:Y:S01]  /*11c30*/  FADD.FTZ R7, R181, R7 ;  /* 0x00000007b5077221 */ /* 0x000fe20000010000 */
[-C--:B------:R-:W-:Y:S01]  /*11c40*/  FMUL.FTZ R51, R51, R161.reuse ;  /* 0x000000a133337220 */ /* 0x080fe20000410000 */
[-C--:B------:R-:W-:Y:S01]  /*11c50*/  FMUL.FTZ R54, R54, R161.reuse ;  /* 0x000000a136367220 */ /* 0x080fe20000410000 */
[-C--:B------:R-:W-:Y:S01]  /*11c60*/  FMUL.FTZ R55, R55, R161.reuse ;  /* 0x000000a137377220 */ /* 0x080fe20000410000 */
[----:B------:R-:W-:Y:S01]  /*11c70*/  FADD.FTZ R7, R164, R7 ;  /* 0x00000007a4077221 */ /* 0x000fe20000010000 */
[-C--:B------:R-:W-:Y:S01]  /*11c80*/  FMUL.FTZ R58, R58, R161.reuse ;  /* 0x000000a13a3a7220 */ /* 0x080fe20000410000 */
[----:B------:R-:W1:Y:S01]  /*11c90*/  MUFU.EX2 R162, R162 ;  /* 0x000000a200a27308 */ /* 0x000e620000000800 */
[----:B--2---:R-:W-:Y:S01]  /*11ca0*/  FADD.FTZ R0, R155, R0 ;  /* 0x000000009b007221 */ /* 0x004fe20000010000 */
[----:B------:R-:W-:Y:S01]  /*11cb0*/  FADD.FTZ R7, R165, R7 ;  /* 0x00000007a5077221 */ /* 0x000fe20000010000 */
        /* <DEDUP_REMOVED lines=62> */
[----:B------:R-:W-:-:S02]  /*120a0*/  R2UR UR6, R6 ;  /* 0x00000000060672ca */ /* 0x000fc400000e0000 */
[----:B0-----:R-:W-:Y:S02]  /*120b0*/  F2FP.F16.F32.PACK_AB R161, R171, R173 ;  /* 0x000000adaba1723e */ /* 0x001fe400000000ff */
[----:B------:R-:W-:Y:S02]  /*120c0*/  F2FP.F16.F32.PACK_AB R162, R169, R17 ;  /* 0x00000011a9a2723e */ /* 0x000fe400000000ff */
[----:B------:R-:W-:Y:S01]  /*120d0*/  F2FP.F16.F32.PACK_AB R164, R177, R202 ;  /* 0x000000cab1a4723e */ /* 0x000fe200000000ff */
[----:B------:R-:W-:Y:S01]  /*120e0*/  MUFU.EX2 R178, R178 ;  /* 0x000000b200b27308 */ /* 0x000fe20000000800 */
[----:B--2---:R-:W-:Y:S02]  /*120f0*/  F2FP.F16.F32.PACK_AB R152, R181, R157 ;  /* 0x0000009db598723e */ /* 0x004fe400000000ff */
[----:B------:R-:W-:Y:S01]  /*12100*/  F2FP.F16.F32.PACK_AB R157, R172, R200 ;  /* 0x000000c8ac9d723e */ /* 0x000fe200000000ff */
[----:B------:R-:W-:Y:S01]  /*12110*/  BAR.SYNC.DEFER_BLOCKING 0xf, 0x100 ;  /* 0x03c4000000007b1d */ /* 0x000fe20000010000 */
[----:B------:R-:W-:Y:S01]  /*12120*/  FADD.FTZ R172, R167, R0 ;  /* 0x00000000a7ac7221 */ /* 0x000fe20000010000 */
[----:B------:R-:W-:Y:S01]  /*12130*/  FADD.FTZ R0, R160, R7 ;  /* 0x00000007a0007221 */ /* 0x000fe20000010000 */
[----:B------:R-:W-:Y:S01]  /*12140*/  F2FP.F16.F32.PACK_AB R160, R20, R160 ;  /* 0x000000a014a0723e */ /* 0x000fe200000000ff */
[----:B------:R-:W-:Y:S01]  /*12150*/  IMAD.MOV.U32 R7, RZ, RZ, 0x40000040 ;  /* 0x40000040ff077424 */ /* 0x000fe200078e00ff */
[----:B-1----:R-:W-:Y:S01]  /*12160*/  F2FP.F16.F32.PACK_AB R163, R175, R174 ;  /* 0x000000aeafa3723e */ /* 0x002fe200000000ff */
[----:B------:R-:W0:Y:S01]  /*12170*/  MUFU.EX2 R179, R179 ;  /* 0x000000b300b37308 */ /* 0x000e220000000800 */
[----:B---3--:R-:W-:Y:S01]  /*12180*/  F2FP.F16.F32.PACK_AB R166, R170, R180 ;  /* 0x000000b4aaa6723e */ /* 0x008fe200000000ff */
[----:B------:R-:W-:Y:S01]  /*12190*/  FADD.FTZ R172, R173, R172 ;  /* 0x000000acadac7221 */ /* 0x000fe20000010000 */
[----:B------:R-:W-:-:S03]  /*121a0*/  FADD.FTZ R0, R20, R0 ;  /* 0x0000000014007221 */ /* 0x000fc60000010000 */
[----:B------:R-:W-:Y:S01]  /*121b0*/  FADD.FTZ R172, R171, R172 ;  /* 0x000000acabac7221 */ /* 0x000fe20000010000 */
[----:B------:R-:W-:Y:S01]  /*121c0*/  FADD.FTZ R0, R17, R0 ;  /* 0x0000000011007221 */ /* 0x000fe20000010000 */
[----:B------:R-:W1:Y:S02]  /*121d0*/  MUFU.EX2 R182, R182 ;  /* 0x000000b600b67308 */ /* 0x000e640000000800 */
[----:B------:R-:W-:Y:S01]  /*121e0*/  FADD.FTZ R172, R174, R172 ;  /* 0x000000acaeac7221 */ /* 0x000fe20000010000 */
[----:B------:R-:W-:-:S03]  /*121f0*/  FADD.FTZ R0, R169, R0 ;  /* 0x00000000a9007221 */ /* 0x000fc60000010000 */
[----:B------:R-:W-:Y:S01]  /*12200*/  FADD.FTZ R172, R175, R172 ;  /* 0x000000acafac7221 */ /* 0x000fe20000010000 */
[----:B------:R-:W-:Y:S01]  /*12210*/  FADD.FTZ R0, R202, R0 ;  /* 0x00000000ca007221 */ /* 0x000fe20000010000 */
[----:B------:R-:W2:Y:S01]  /*12220*/  MUFU.EX2 R183, R183 ;  /* 0x000000b700b77308 */ /* 0x000ea20000000800 */
[----:B0-----:R-:W-:Y:S01]  /*12230*/  F2FP.F16.F32.PACK_AB R165, R179, R178 ;  /* 0x000000b2b3a5723e */ /* 0x001fe200000000ff */
[----:B------:R0:W-:Y:S01]  /*12240*/  STSM.16.M88.4 [R211+0x36400], R156 ;  /* 0x0364009cd3007844 */ /* 0x0001e20000000200 */
[----:B------:R-:W-:Y:S01]  /*12250*/  FADD.FTZ R172, R178, R172 ;  /* 0x000000acb2ac7221 */ /* 0x000fe20000010000 */
[----:B------:R-:W-:Y:S02]  /*12260*/  FADD.FTZ R0, R177, R0 ;  /* 0x00000000b1007221 */ /* 0x000fe40000010000 */
[----:B------:R3:W-:Y:S01]  /*12270*/  STSM.16.M88.4 [R212], R152 ;  /* 0x00000098d4007844 */ /* 0x0007e20000000200 */
[----:B------:R-:W-:Y:S01]  /*12280*/  FADD.FTZ R172, R179, R172 ;  /* 0x000000acb3ac7221 */ /* 0x000fe20000010000 */
[----:B------:R-:W-:-:S02]  /*12290*/  FADD.FTZ R0, R180, R0 ;  /* 0x00000000b4007221 */ /* 0x000fc40000010000 */
[----:B------:R4:W-:Y:S01]  /*122a0*/  STSM.16.M88.4 [R214], R160 ;  /* 0x000000a0d6007844 */ /* 0x0009e20000000200 */
[----:B-1----:R-:W-:Y:S01]  /*122b0*/  FADD.FTZ R172, R182, R172 ;  /* 0x000000acb6ac7221 */ /* 0x002fe20000010000 */
[----:B--2---:R-:W-:-:S05]  /*122c0*/  F2FP.F16.F32.PACK_AB R167, R183, R182 ;  /* 0x000000b6b7a7723e */ /* 0x004fca00000000ff */
[----:B------:R4:W-:Y:S01]  /*122d0*/  STSM.16.M88.4 [R213], R164 ;  /* 0x000000a4d5007844 */ /* 0x0009e20000000200 */
[----:B------:R-:W-:-:S06]  /*122e0*/  WARPGROUP.ARRIVE ;  /* 0x00000000000079c5 */ /* 0x000fcc0000000000 */
[----:B------:R-:W-:Y:S03]  /*122f0*/  HGMMA.64x256x16.F32 R24, R156, gdesc[UR4].tnspB, R24, gsb0 ;  /* 0x43e000049c187df0 */ /* 0x000fe60008000818 */
[----:B------:R-:W-:Y:S02]  /*12300*/  WARPGROUP.DEPBAR.LE gsb0, 0x0 ;  /* 0x00008000000079c5 */ /* 0x000fe40000010000 */
[----:B0-----:R-:W-:Y:S01]  /*12310*/  VIADD R156, R6, 0x80 ;  /* 0x00000080069c7836 */ /* 0x001fe20000000000 */
[----:B------:R-:W-:Y:S01]  /*12320*/  WARPGROUP.ARRIVE ;  /* 0x00000000000079c5 */ /* 0x000fe20000000000 */
[----:B------:R-:W-:-:S03]  /*12330*/  IMAD.MOV.U32 R157, RZ, RZ, 0x40000040 ;  /* 0x40000040ff9d7424 */ /* 0x000fc600078e00ff */
[----:B------:R-:W-:Y:S02]  /*12340*/  R2UR UR6, R156 ;  /* 0x000000009c0672ca */ /* 0x000fe400000e0000 */
[----:B------:R-:W-:-:S15]  /*12350*/  R2UR UR7, R157 ;  /* 0x000000009d0772ca */ /* 0x000fde00000e0000 */
[----:B------:R-:W-:-:S01]  /*12360*/  NOP ;  /* 0x0000000000007918 */ /* 0x000fc20000000000 */
[----:B------:R-:W-:Y:S03]  /*12370*/  HGMMA.64x256x16.F32 R24, R152, gdesc[UR4].tnspB, R24, gsb0 ;  /* 0x43e0000498187df0 */ /* 0x000fe60008000818 */
[----:B------:R-:W-:Y:S02]  /*12380*/  WARPGROUP.DEPBAR.LE gsb0, 0x0 ;  /* 0x00008000000079c5 */ /* 0x000fe40000010000 */
[C---:B---3--:R-:W-:Y:S01]  /*12390*/  VIADD R152, R6.reuse, 0x100 ;  /* 0x0000010006987836 */ /* 0x048fe20000000000 */
[----:B------:R-:W-:Y:S01]  /*123a0*/  WARPGROUP.ARRIVE ;  /* 0x00000000000079c5 */ /* 0x000fe20000000000 */
[----:B------:R-:W-:Y:S02]  /*123b0*/  IMAD.MOV.U32 R153, RZ, RZ, 0x40000040 ;  /* 0x40000040ff997424 */ /* 0x000fe400078e00ff */
[----:B------:R-:W-:Y:S01]  /*123c0*/  VIADD R6, R6, 0x180 ;  /* 0x0000018006067836 */ /* 0x000fe20000000000 */
[----:B------:R-:W-:-:S02]  /*123d0*/  R2UR UR6, R152 ;  /* 0x00000000980672ca */ /* 0x000fc400000e0000 */
[----:B------:R-:W-:-:S15]  /*123e0*/  R2UR UR7, R153 ;  /* 0x00000000990772ca */ /* 0x000fde00000e0000 */
[----:B------:R-:W-:-:S01]  /*123f0*/  NOP ;  /* 0x0000000000007918 */ /* 0x000fc20000000000 */
[----:B------:R-:W-:Y:S01]  /*12400*/  HGMMA.64x256x16.F32 R24, R160, gdesc[UR4].tnspB, R24, gsb0 ;  /* 0x43e00004a0187df0 */ /* 0x000fe20008000818 */
[----:B------:R-:W-:Y:S01]  /*12410*/  R2UR UR6, R6 ;  /* 0x00000000060672ca */ /* 0x000fe200000e0000 */
[----:B------:R-:W-:Y:S01]  /*12420*/  FADD.FTZ R6, R170, R0 ;  /* 0x00000000aa067221 */ /* 0x000fe20000010000 */
[----:B------:R-:W-:Y:S01]  /*12430*/  R2UR UR7, R7 ;  /* 0x00000000070772ca */ /* 0x000fe200000e0000 */
[----:B------:R-:W-:Y:S01]  /*12440*/  FADD.FTZ R0, R183, R172 ;  /* 0x000000acb7007221 */ /* 0x000fe20000010000 */
[----:B------:R-:W-:Y:S02]  /*12450*/  WARPGROUP.DEPBAR.LE gsb0, 0x0 ;  /* 0x00008000000079c5 */ /* 0x000fe40000010000 */
[----:B------:R-:W-:-:S15]  /*12460*/  WARPGROUP.ARRIVE ;  /* 0x00000000000079c5 */ /* 0x000fde0000000000 */
[----:B------:R-:W-:-:S06]  /*12470*/  NOP ;  /* 0x0000000000007918 */ /* 0x000fcc0000000000 */
        /* <DEDUP_REMOVED lines=10> */
[----:B----4-:R-:W-:Y:S05]  /*12520*/  @!P0 BRA `(.L_x_3483) ;  /* 0x0000000000048947 */ /* 0x010fea0003800000 */
[----:B------:R-:W-:Y:S01]  /*12530*/  BPT.TRAP 0x1 ;  /* 0x000000040000795c */ /* 0x000fe20000300000 */
.L_x_3483:
[C---:B------:R-:W-:Y:S01]  /*12540*/  ISETP.GT.AND P1, PT, R14.reuse, R206, PT ;  /* 0x000000ce0e00720c */ /* 0x040fe20003f24270 */
[----:B------:R-:W-:Y:S02]  /*12550*/  VIADD R199, R199, 0x38860 ;  /* 0x00038860c7c77836 */ /* 0x000fe40000000000 */
[----:B------:R-:W-:Y:S02]  /*12560*/  VIADD R14, R14, 0xffffffff ;  /* 0xffffffff0e0e7836 */ /* 0x000fe40000000000 */
[----:B------:R-:W-:Y:S01]  /*12570*/  IMAD.MOV.U32 R20, RZ, RZ, R168 ;  /* 0x000000ffff147224 */ /* 0x000fe200078e00a8 */
[----:B------:R-:W-:Y:S01]  /*12580*/  PRMT R199, R188, 0x654, R199 ;  /* 0x00000654bcc77816 */ /* 0x000fe200000000c7 */
[----:B------:R-:W-:Y:S02]  /*12590*/  IMAD.MOV.U32 R7, RZ, RZ, R176 ;  /* 0x000000ffff077224 */ /* 0x000fe400078e00b0 */
[----:B------:R-:W-:Y:S01]  /*125a0*/  IMAD.MOV.U32 R17, RZ, RZ, R198 ;  /* 0x000000ffff117224 */ /* 0x000fe200078e00c6 */
[----:B------:R0:W-:Y:S03]  /*125b0*/  SYNCS.ARRIVE.TRANS64.RED.A1T0 RZ, [R199+URZ], RZ ;  /* 0x000000ffc7ff79a7 */ /* 0x0001e6000810043f */
[----:B------:R-:W-:Y:S05]  /*125c0*/  @P1 BRA `(.L_x_3484) ;  /* 0xffffffc000301947 */ /* 0x000fea000383ffff */
[----:B------:R-:W-:Y:S05]  /*125d0*/  BSYNC B0 ;  /* 0x0000000000007941 */ /* 0x000fea0003800000 */
.L_x_3463:
[----:B------:R-:W-:Y:S02]  /*125e0*/  IMAD.MOV.U32 R20, RZ, RZ, R168 ;  /* 0x000000ffff147224 */ /* 0x000fe400078e00a8 */
[----:B------:R-:W-:Y:S02]  /*125f0*/  IMAD.MOV.U32 R7, RZ, RZ, R176 ;  /* 0x000000ffff077224 */ /* 0x000fe400078e00b0 */
[----:B------:R-:W-:-:S07]  /*12600*/  IMAD.MOV.U32 R17, RZ, RZ, R198 ;  /* 0x000000ffff117224 */ /* 0x000fce00078e00c6 */
.L_x_3462:
[----:B------:R-:W-:Y:S05]  /*12610*/  BSYNC B1 ;  /* 0x0000000000017941 */ /* 0x000fea0003800000 */
.L_x_3461:
[----:B------:R-:W1:Y:S01]  /*12620*/  LDC R152, c[0x0][0x448] ;  /* 0x00011200ff987b82 */ /* 0x000e620000000800 */
[----:B------:R-:W-:-:S07]  /*12630*/  VIADD R153, R208, 0x3f ;  /* 0x0000003fd0997836 */ /* 0x000fce0000000000 */
[----:B------:R-:W2:Y:S01]  /*12640*/  LDC R155, c[0x0][0xadc] ;  /* 0x0002b700ff9b7b82 */ /* 0x000ea20000000800 */
[----:B-1----:R-:W-:Y:S02]  /*12650*/  ISETP.NE.AND P4, PT, R152, 0x1, PT ;  /* 0x000000019800780c */ /* 0x002fe40003f85270 */
[----:B--2---:R-:W-:-:S11]  /*12660*/  ISETP.GE.AND P5, PT, R155, 0x1, PT ;  /* 0x000000019b00780c */ /* 0x004fd60003fa6270 */
[----:B------:R-:W1:Y:S08]  /*12670*/  @P4 LDC R154, c[0x0][0x44c] ;  /* 0x00011300ff9a4b82 */ /* 0x000e700000000800 */
[----:B------:R-:W2:Y:S01]  /*12680*/  @P4 LDC R152, c[0x0][0x450] ;  /* 0x00011400ff984b82 */ /* 0x000ea20000000800 */
[----:B-1----:R-:W-:-:S05]  /*12690*/  @P4 IMAD.HI.U32 R154, R153, R154, RZ ;  /* 0x0000009a999a4227 */ /* 0x002fca00078e00ff */
[----:B--2---:R-:W-:Y:S02]  /*126a0*/  @P4 SHF.R.U32.HI R153, RZ, R152, R154 ;  /* 0x00000098ff994219 */ /* 0x004fe4000001169a */
[----:B------:R-:W-:-:S05]  /*126b0*/  IADD3 R154, R186, 0x1, -R185 ;  /* 0x00000001ba9a7810 */ /* 0x000fca0007ffe8b9 */
[----:B------:R-:W-:-:S04]  /*126c0*/  IMAD.IADD R154, R153, 0x1, R154 ;  /* 0x00000001999a7824 */ /* 0x000fc800078e029a */
[----:B------:R-:W-:Y:S01]  /*126d0*/  IMAD.IADD R21, R154, 0x1, -R21 ;  /* 0x000000019a157824 */ /* 0x000fe200078e0a15 */
        /* <DEDUP_REMOVED lines=11> */
.L_x_3487:
[----:B------:R-:W-:-:S13]  /*12790*/  ISETP.NE.AND P1, PT, R155, 0x1, PT ;  /* 0x000000019b00780c */ /* 0x000fda0003f25270 */
[----:B------:R-:W1:Y:S02]  /*127a0*/  @P1 LDC.64 R152, c[0x0][0xae0] ;  /* 0x0002b800ff981b82 */ /* 0x000e640000000a00 */
[----:B-1----:R-:W-:-:S05]  /*127b0*/  @P1 IMAD.HI.U32 R152, R154, R152, RZ ;  /* 0x000000989a981227 */ /* 0x002fca00078e00ff */
[----:B------:R-:W-:-:S07]  /*127c0*/  @P1 SHF.R.U32.HI R154, RZ, R153, R152 ;  /* 0x00000099ff9a1219 */ /* 0x000fce0000011698 */
.L_x_3488:
[----:B------:R-:W-:Y:S05]  /*127d0*/  BSYNC B0 ;  /* 0x0000000000007941 */ /* 0x000fea0003800000 */
.L_x_3486:
[----:B------:R-:W-:-:S05]  /*127e0*/  IMAD R154, R154, R155, RZ ;  /* 0x0000009b9a9a7224 */ /* 0x000fca00078e02ff */
[----:B------:R-:W-:-:S07]  /*127f0*/  VIMNMX R21, R21, R154, !PT ;  /* 0x0000009a15157248 */ /* 0x000fce0007fe0100 */
.L_x_3485:
        /* <DEDUP_REMOVED lines=11> */
[----:B0-----:R-:W-:Y:S02]  /*128b0*/  IMAD.MOV.U32 R199, RZ, RZ, R7 ;  /* 0x000000ffffc77224 */ /* 0x001fe400078e0007 */
[----:B------:R-:W-:-:S07]  /*128c0*/  IMAD.MOV.U32 R200, RZ, RZ, R17 ;  /* 0x000000ffffc87224 */ /* 0x000fce00078e0011 */
.L_x_3503:
[----:B------:R-:W-:Y:S02]  /*128d0*/  VIADD R17, R200, 0x1 ;  /* 0x00000001c8117836 */ /* 0x000fe40000000000 */
        /* <DEDUP_REMOVED lines=9> */
.L_x_3491:
[----:B------:R-:W-:Y:S01]  /*12970*/  IMAD R21, R17, 0x8, R16 ;  /* 0x0000000811157824 */ /* 0x000fe200078e0210 */
[----:B------:R-:W-:-:S04]  /*12980*/  SHF.L.U32 R7, R23, 0x1f, RZ ;  /* 0x0000001f17077819 */ /* 0x000fc800000006ff */
[----:B------:R0:W1:Y:S01]  /*12990*/  SYNCS.PHASECHK.TRANS64.TRYWAIT P2, [R21+URZ+0x38830], R7 ;  /* 0x03883007150075a7 */ /* 0x000062000804017f */
[----:B------:R-:W-:Y:S05]  /*129a0*/  @!P0 BRA `(.L_x_3492) ;  /* 0x0000000000048947 */ /* 0x000fea0003800000 */
[----:B------:R-:W-:Y:S01]  /*129b0*/  BPT.TRAP 0x1 ;  /* 0x000000040000795c */ /* 0x000fe20000300000 */
.L_x_3492:
[----:B------:R-:W-:Y:S01]  /*129c0*/  BSSY B2, `(.L_x_3493) ;  /* 0x0000006000027945 */ /* 0x000fe20003800000 */
[----:B------:R-:W-:Y:S02]  /*129d0*/  IMAD R156, R17, 0x200, R194 ;  /* 0x00000200119c7824 */ /* 0x000fe400078e02c2 */
[----:B------:R-:W-:Y:S01]  /*129e0*/  IMAD.MOV.U32 R157, RZ, RZ, 0x40000040 ;  /* 0x40000040ff9d7424 */ /* 0x000fe200078e00ff */
[----:B-1----:R-:W-:Y:S06]  /*129f0*/  @P2 BRA `(.L_x_3494) ;  /* 0x0000000000082947 */ /* 0x002fec0003800000 */
[----:B------:R-:W1:Y:S02]  /*12a00*/  SYNCS.PHASECHK.TRANS64.TRYWAIT P2, [R21+URZ+0x38830], R7 ;  /* 0x03883007150075a7 */ /* 0x000e64000804017f */
[----:B-1----:R-:W-:Y:S05]  /*12a10*/  @!P2 BRA `(.L_x_3495) ;  /* 0x0000014400e4a947 */ /* 0x002fea0003800000 */
.L_x_3494:
[----:B------:R-:W-:Y:S05]  /*12a20*/  BSYNC B2 ;  /* 0x0000000000027941 */ /* 0x000fea0003800000 */
.L_x_3493:
        /* <DEDUP_REMOVED lines=36> */
.L_x_3496:
[----:B------:R2:W3:Y:S01]  /*12c70*/  SYNCS.PHASECHK.TRANS64.TRYWAIT P2, [R21+URZ+0x38850], R7 ;  /* 0x03885007150075a7 */ /* 0x0004e2000804017f */
[----:B------:R-:W-:Y:S05]  /*12c80*/  @!P0 BRA `(.L_x_3497) ;  /* 0x0000000000048947 */ /* 0x000fea0003800000 */
[----:B------:R-:W-:Y:S01]  /*12c90*/  BPT.TRAP 0x1 ;  /* 0x000000040000795c */ /* 0x000fe20000300000 */
.L_x_3497:
[----:B------:R-:W-:Y:S04]  /*12ca0*/  BSSY B2, `(.L_x_3498) ;  /* 0x0000004000027945 */ /* 0x000fe80003800000 */
[----:B---3--:R-:W-:Y:S05]  /*12cb0*/  @P2 BRA `(.L_x_3499) ;  /* 0x0000000000082947 */ /* 0x008fea0003800000 */
[----:B------:R-:W3:Y:S02]  /*12cc0*/  SYNCS.PHASECHK.TRANS64.TRYWAIT P2, [R21+URZ+0x38850], R7 ;  /* 0x03885007150075a7 */ /* 0x000ee4000804017f */
[----:B---3--:R-:W-:Y:S05]  /*12cd0*/  @!P2 BRA `(.L_x_3500) ;  /* 0x000001440048a947 */ /* 0x008fea0003800000 */
.L_x_3499:
[----:B------:R-:W-:Y:S05]  /*12ce0*/  BSYNC B2 ;  /* 0x0000000000027941 */ /* 0x000fea0003800000 */
.L_x_3498:
        /* <DEDUP_REMOVED lines=11> */
[----:B------:R-:W-:Y:S02]  /*12da0*/  VIADD R206, R2, 0x800 ;  /* 0x0000080002ce7836 */ /* 0x000fe40000000000 */
[----:B------:R-:W-:-:S05]  /*12db0*/  IMAD.MOV.U32 R207, RZ, RZ, 0xa00 ;  /* 0x00000a00ffcf7424 */ /* 0x000fca00078e00ff */
        /* <DEDUP_REMOVED lines=15> */
[----:B------:R-:W-:Y:S02]  /*12eb0*/  SEL R7, R7, 0x6, !P2 ;  /* 0x0000000607077807 */ /* 0x000fe40005000000 */
[----:B------:R-:W-:-:S04]  /*12ec0*/  SEL R207, R207, 0x980, P2 ;  /* 0x00000980cfcf7807 */ /* 0x000fc80001000000 */
[----:B------:R-:W-:Y:S01]  /*12ed0*/  LOP3.LUT R207, R207, 0xa00, RZ, 0xc0, !PT ;  /* 0x00000a00cfcf7812 */ /* 0x000fe200078ec0ff */
        /* <DEDUP_REMOVED lines=186> */
[----:B------:R-:W-:Y:S01]  /*13a80*/  VIADD R203, R2, 0xa00 ;  /* 0x00000a0002cb7836 */ /* 0x000fe20000000000 */
[----:B------:R-:W-:Y:S02]  /*13a90*/  R2UR UR6, R204 ;  /* 0x00000000cc0672ca */ /* 0x000fe400000e0000 */
[----:B------:R-:W-:Y:S01]  /*13aa0*/  R2UR UR7, R205 ;  /* 0x00000000cd0772ca */ /* 0x000fe200000e0000 */
[----:B------:R-:W-:Y:S01]  /*13ab0*/  IMAD.MOV.U32 R205, RZ, RZ, 0x40000040 ;  /* 0x40000040ffcd7424 */ /* 0x000fe200078e00ff */
[----:B------:R-:W-:-:S02]  /*13ac0*/  IADD3 R204, R206, R207, R2 ;  /* 0x000000cfcecc7210 */ /* 0x000fc40007ffe002 */
        /* <DEDUP_REMOVED lines=10> */
[----:B------:R-:W-:Y:S01]  /*13b70*/  VIADD R206, R202, 0xa00 ;  /* 0x00000a00cace7836 */ /* 0x000fe20000000000 */
[----:B------:R-:W-:Y:S01]  /*13b80*/  R2UR UR7, R207 ;  /* 0x00000000cf0772ca */ /* 0x000fe200000e0000 */
        /* <DEDUP_REMOVED lines=25> */
[----:B------:R-:W-:Y:S01]  /*13d20*/  VIADD R203, R2, 0xc00 ;  /* 0x00000c0002cb7836 */ /* 0x000fe20000000000 */
[----:B------:R-:W-:Y:S02]  /*13d30*/  WARPGROUP.DEPBAR.LE gsb0, 0x0 ;  /* 0x00008000000079c5 */ /* 0x000fe40000010000 */
[----:B------:R-:W-:-:S07]  /*13d40*/  WARPGROUP.ARRIVE ;  /* 0x00000000000079c5 */ /* 0x000fce0000000000 */
        /* <DEDUP_REMOVED lines=75> */
[----:B------:R-:W-:Y:S02]  /*14200*/  IMAD.MOV.U32 R207, RZ, RZ, 0x40000040 ;  /* 0x40000040ffcf7424 */ /* 0x000fe400078e00ff */
        /* <DEDUP_REMOVED lines=16> */
[C---:B------:R-:W-:Y:S01]  /*14310*/  IMAD.IADD R204, R206.reuse, 0x1, R15 ;  /* 0x00000001cecc7824 */ /* 0x040fe200078e020f */
[----:B------:R-:W-:Y:S01]  /*14320*/  R2UR UR5, R205 ;  /* 0x00000000cd0572ca */ /* 0x000fe200000e0000 */
[----:B------:R-:W-:Y:S02]  /*14330*/  IMAD.MOV.U32 R205, RZ, RZ, 0x40000040 ;  /* 0x40000040ffcd7424 */ /* 0x000fe400078e00ff */
[--C-:B------:R-:W-:Y:S01]  /*14340*/  IMAD.IADD R206, R206, 0x1, R7.reuse ;  /* 0x00000001cece7824 */ /* 0x100fe200078e0207 */
[----:B------:R-:W-:Y:S01]  /*14350*/  R2UR UR6, R204 ;  /* 0x00000000cc0672ca */ /* 0x000fe200000e0000 */
[----:B------:R-:W-:Y:S01]  /*14360*/  IMAD.IADD R204, R203, 0x1, R7 ;  /* 0x00000001cbcc7824 */ /* 0x000fe200078e0207 */
[----:B------:R-:W-:Y:S01]  /*14370*/  R2UR UR7, R205 ;  /* 0x00000000cd0772ca */ /* 0x000fe200000e0000 */
[----:B------:R-:W-:-:S02]  /*14380*/  IMAD.MOV.U32 R205, RZ, RZ, 0x40000040 ;  /* 0x40000040ffcd7424 */ /* 0x000fc400078e00ff */
[----:B------:R-:W-:Y:S02]  /*14390*/  IMAD.MOV.U32 R203, RZ, RZ, 0x40 ;  /* 0x00000040ffcb7424 */ /* 0x000fe400078e00ff */
[----:B------:R-:W-:-:S03]  /*143a0*/  IMAD.MOV.U32 R7, RZ, RZ, 0x1000 ;  /* 0x00001000ff077424 */ /* 0x000fc600078e00ff */
[----:B------:R-:W-:Y:S02]  /*143b0*/  SEL R203, R203, 0x3e, P2 ;  /* 0x0000003ecbcb7807 */ /* 0x000fe40001000000 */
[----:B------:R-:W-:Y:S02]  /*143c0*/  SEL R7, R7, 0xf80, P2 ;  /* 0x00000f8007077807 */ /* 0x000fe40001000000 */
[----:B------:R-:W-:Y:S02]  /*143d0*/  LOP3.LUT R203, R203, 0x6, RZ, 0xc0, !PT ;  /* 0x00000006cbcb7812 */ /* 0x000fe400078ec0ff */
        /* <DEDUP_REMOVED lines=25> */
.L_x_3501:
        /* <DEDUP_REMOVED lines=44> */
[----:B------:R-:W0:Y:S01]  /*14830*/  MUFU.EX2 R157, R157 ;  /* 0x0000009d009d7308 */ /* 0x000e220000000800 */
[----:B------:R-:W-:-:S04]  /*14840*/  PRMT R20, R188, 0x654, R20 ;  /* 0x00000654bc147816 */ /* 0x000fc80000000014 */
[----:B------:R1:W-:Y:S03]  /*14850*/  SYNCS.ARRIVE.TRANS64.RED.A1T0 RZ, [R20+URZ], RZ ;  /* 0x000000ff14ff79a7 */ /* 0x0003e6000810043f */
[----:B------:R-:W2:Y:S01]  /*14860*/  MUFU.EX2 R153, R153 ;  /* 0x0000009900997308 */ /* 0x000ea20000000800 */
[----:B-1----:R-:W-:-:S07]  /*14870*/  FMNMX.FTZ R20, R154, R198, !PT ;  /* 0x000000c69a147209 */ /* 0x002fce0007810000 */
[----:B------:R-:W1:Y:S01]  /*14880*/  MUFU.EX2 R156, R156 ;  /* 0x0000009c009c7308 */ /* 0x000e620000000800 */
[----:B------:R-:W-:Y:S01]  /*14890*/  FMNMX.FTZ R20, R155, R20, !PT ;  /* 0x000000149b147209 */ /* 0x000fe20007810000 */
[----:B0-----:R-:W-:Y:S01]  /*148a0*/  FFMA.FTZ R6, R157, R6, R152 ;  /* 0x000000069d067223 */ /* 0x001fe20000010098 */
[-C--:B------:R-:W-:Y:S01]  /*148b0*/  FMUL.FTZ R24, R24, R157.reuse ;  /* 0x0000009d18187220 */ /* 0x080fe20000410000 */
[-C--:B------:R-:W-:Y:S01]  /*148c0*/  FMUL.FTZ R25, R25, R157.reuse ;  /* 0x0000009d19197220 */ /* 0x080fe20000410000 */
[----:B------:R-:W-:Y:S01]  /*148d0*/  FMNMX.FTZ R20, R158, R20, !PT ;  /* 0x000000149e147209 */ /* 0x000fe20007810000 */
[-C--:B------:R-:W-:Y:S01]  /*148e0*/  FMUL.FTZ R28, R28, R157.reuse ;  /* 0x0000009d1c1c7220 */ /* 0x080fe20000410000 */
[-C--:B------:R-:W-:Y:S01]  /*148f0*/  FMUL.FTZ R29, R29, R157.reuse ;  /* 0x0000009d1d1d7220 */ /* 0x080fe20000410000 */
[----:B------:R-:W0:Y:S01]  /*14900*/  MUFU.EX2 R199, R199 ;  /* 0x000000c700c77308 */ /* 0x000e220000000800 */
[----:B------:R-:W-:Y:S01]  /*14910*/  FMNMX.FTZ R20, R159, R20, !PT ;  /* 0x000000149f147209 */ /* 0x000fe20007810000 */
[C---:B--2---:R-:W-:Y:S01]  /*14920*/  FADD.FTZ R6, R153.reuse, R6 ;  /* 0x0000000699067221 */ /* 0x044fe20000010000 */
[----:B------:R-:W-:Y:S01]  /*14930*/  F2FP.F16.F32.PACK_AB R152, R153, R152 ;  /* 0x000000989998723e */ /* 0x000fe200000000ff */
[-C--:B------:R-:W-:Y:S01]  /*14940*/  FMUL.FTZ R32, R32, R157.reuse ;  /* 0x0000009d20207220 */ /* 0x080fe20000410000 */
[----:B------:R-:W-:Y:S01]  /*14950*/  FMNMX.FTZ R20, R162, R20, !PT ;  /* 0x00000014a2147209 */ /* 0x000fe20007810000 */
[-C--:B------:R-:W-:Y:S01]  /*14960*/  FMUL.FTZ R33, R33, R157.reuse ;  /* 0x0000009d21217220 */ /* 0x080fe20000410000 */
[-C--:B------:R-:W-:Y:S01]  /*14970*/  FMUL.FTZ R36, R36, R157.reuse ;  /* 0x0000009d24247220 */ /* 0x080fe20000410000 */
[----:B------:R-:W2:Y:S01]  /*14980*/  MUFU.EX2 R160, R160 ;  /* 0x000000a000a07308 */ /* 0x000ea20000000800 */
[----:B------:R-:W-:Y:S01]  /*14990*/  FMNMX.FTZ R20, R163, R20, !PT ;  /* 0x00000014a3147209 */ /* 0x000fe20007810000 */
[----:B-1----:R-:W-:Y:S01]  /*149a0*/  FADD.FTZ R6, R156, R6 ;  /* 0x000000069c067221 */ /* 0x002fe20000010000 */
[-C--:B------:R-:W-:Y:S01]  /*149b0*/  FMUL.FTZ R37, R37, R157.reuse ;  /* 0x0000009d25257220 */ /* 0x080fe20000410000 */
[-C--:B------:R-:W-:Y:S01]  /*149c0*/  FMUL.FTZ R40, R40, R157.reuse ;  /* 0x0000009d28287220 */ /* 0x080fe20000410000 */
[----:B------:R-:W-:Y:S01]  /*149d0*/  FMNMX.FTZ R20, R166, R20, !PT ;  /* 0x00000014a6147209 */ /* 0x000fe20007810000 */
[-C--:B------:R-:W-:Y:S01]  /*149e0*/  FMUL.FTZ R41, R41, R157.reuse ;  /* 0x0000009d29297220 */ /* 0x080fe20000410000 */
[-C--:B------:R-:W-:Y:S01]  /*149f0*/  FMUL.FTZ R44, R44, R157.reuse ;  /* 0x0000009d2c2c7220 */ /* 0x080fe20000410000 */
[----:B------:R-:W1:Y:S01]  /*14a00*/  MUFU.EX2 R202, R161 ;  /* 0x000000a100ca7308 */ /* 0x000e620000000800 */
[----:B------:R-:W-:Y:S01]  /*14a10*/  FMNMX.FTZ R20, R167, R20, !PT ;  /* 0x00000014a7147209 */ /* 0x000fe20007810000 */
[----:B0-----:R-:W-:Y:S01]  /*14a20*/  FADD.FTZ R6, R199, R6 ;  /* 0x00000006c7067221 */ /* 0x001fe20000010000 */
[-C--:B------:R-:W-:Y:S01]  /*14a30*/  FMUL.FTZ R45, R45, R157.reuse ;  /* 0x0000009d2d2d7220 */ /* 0x080fe20000410000 */
[-C--:B------:R-:W-:Y:S01]  /*14a40*/  FMUL.FTZ R48, R48, R157.reuse ;  /* 0x0000009d30307220 */ /* 0x080fe20000410000 */
[----:B------:R-:W-:Y:S01]  /*14a50*/  FMNMX.FTZ R20, R170, R20, !PT ;  /* 0x00000014aa147209 */ /* 0x000fe20007810000 */
[-C--:B------:R-:W-:Y:S01]  /*14a60*/  FMUL.FTZ R49, R49, R157.reuse ;  /* 0x0000009d31317220 */ /* 0x080fe20000410000 */
[-C--:B------:R-:W-:Y:S01]  /*14a70*/  FMUL.FTZ R52, R52, R157.reuse ;  /* 0x0000009d34347220 */ /* 0x080fe20000410000 */
[----:B------:R-:W0:Y:S01]  /*14a80*/  MUFU.EX2 R164, R164 ;  /* 0x000000a400a47308 */ /* 0x000e220000000800 */
[----:B------:R-:W-:Y:S01]  /*14a90*/  FMNMX.FTZ R20, R171, R20, !PT ;  /* 0x00000014ab147209 */ /* 0x000fe20007810000 */
[----:B--2---:R-:W-:Y:S01]  /*14aa0*/  FADD.FTZ R6, R160, R6 ;  /* 0x00000006a0067221 */ /* 0x004fe20000010000 */
[-C--:B------:R-:W-:Y:S01]  /*14ab0*/  FMUL.FTZ R53, R53, R157.reuse ;  /* 0x0000009d35357220 */ /* 0x080fe20000410000 */
        /* <DEDUP_REMOVED lines=20> */
[----:B------:R-:W-:Y:S01]  /*14c00*/  MUFU.EX2 R172, R172 ;  /* 0x000000ac00ac7308 */ /* 0x000fe20000000800 */
[----:B------:R-:W-:Y:S01]  /*14c10*/  FMNMX.FTZ R20, R183, R20, !PT ;  /* 0x00000014b7147209 */ /* 0x000fe20007810000 */
[----:B--2---:R-:W-:Y:S01]  /*14c20*/  FADD.FTZ R6, R165, R6 ;  /* 0x00000006a5067221 */ /* 0x004fe20000010000 */
[-C--:B------:R-:W-:Y:S01]  /*14c30*/  FMUL.FTZ R77, R77, R157.reuse ;  /* 0x0000009d4d4d7220 */ /* 0x080fe20000410000 */
[-C--:B------:R-:W-:Y:S01]  /*14c40*/  FMUL.FTZ R80, R80, R157.reuse ;  /* 0x0000009d50507220 */ /* 0x080fe20000410000 */
[-C--:B------:R-:W-:Y:S01]  /*14c50*/  FMUL.FTZ R81, R81, R157.reuse ;  /* 0x0000009d51517220 */ /* 0x080fe20000410000 */
[----:B------:R-:W0:Y:S01]  /*14c60*/  SHFL.BFLY PT, R153, R20, 0x2, 0x1f ;  /* 0x0c401f0014997f89 */ /* 0x000e2200000e0000 */
[-C--:B------:R-:W-:Y:S01]  /*14c70*/  FMUL.FTZ R84, R84, R157.reuse ;  /* 0x0000009d54547220 */ /* 0x080fe20000410000 */
[----:B------:R-:W-:Y:S01]  /*14c80*/  MUFU.EX2 R173, R173 ;  /* 0x000000ad00ad7308 */ /* 0x000fe20000000800 */
[----:B-1----:R-:W-:Y:S01]  /*14c90*/  FADD.FTZ R6, R203, R6 ;  /* 0x00000006cb067221 */ /* 0x002fe20000010000 */
        /* <DEDUP_REMOVED lines=20> */
[----:B0-----:R-:W-:Y:S01]  /*14de0*/  FMNMX.FTZ R20, R20, R153, !PT ;  /* 0x0000009914147209 */ /* 0x001fe20007810000 */
[-C--:B------:R-:W-:Y:S01]  /*14df0*/  FMUL.FTZ R121, R121, R157.reuse ;  /* 0x0000009d79797220 */ /* 0x080fe20000410000 */
[-C--:B------:R-:W-:Y:S01]  /*14e00*/  FMUL.FTZ R124, R124, R157.reuse ;  /* 0x0000009d7c7c7220 */ /* 0x080fe20000410000 */
[-C--:B------:R-:W-:Y:S01]  /*14e10*/  FMUL.FTZ R125, R125, R157.reuse ;  /* 0x0000009d7d7d7220 */ /* 0x080fe20000410000 */
[-C--:B------:R-:W-:Y:S01]  /*14e20*/  FMUL.FTZ R128, R128, R157.reuse ;  /* 0x0000009d80807220 */ /* 0x080fe20000410000 */
[----:B------:R-:W0:Y:S01]  /*14e30*/  SHFL.BFLY PT, R153, R20, 0x1, 0x1f ;  /* 0x0c201f0014997f89 */ /* 0x000e2200000e0000 */
        /* <DEDUP_REMOVED lines=11> */
[----:B0-----:R-:W-:-:S05]  /*14ef0*/  FMNMX.FTZ R20, R20, R153, !PT ;  /* 0x0000009914147209 */ /* 0x001fca0007810000 */
[----:B------:R-:W-:Y:S02]  /*14f00*/  FADD.FTZ R153, -R20, R198 ;  /* 0x000000c614997221 */ /* 0x000fe40000010100 */
[----:B------:R-:W0:Y:S02]  /*14f10*/  MUFU.EX2 R198, R169 ;  /* 0x000000a900c67308 */ /* 0x000e240000000800 */
[----:B------:R-:W-:-:S06]  /*14f20*/  FMUL.FTZ R153, R153, R15 ;  /* 0x0000000f99997220 */ /* 0x000fcc0000410000 */
[----:B------:R1:W2:Y:S02]  /*14f30*/  MUFU.EX2 R161, R153 ;  /* 0x0000009900a17308 */ /* 0x0002a40000000800 */
[----:B-1----:R-:W-:Y:S02]  /*14f40*/  @!P2 IMAD R153, R200, 0x40, R197 ;  /* 0x00000040c899a824 */ /* 0x002fe400078e02c5 */
[----:B0-----:R-:W-:Y:S02]  /*14f50*/  FADD.FTZ R6, R198, R6 ;  /* 0x00000006c6067221 */ /* 0x001fe40000010000 */
[----:B------:R-:W-:Y:S02]  /*14f60*/  @!P2 IMAD R153, R153, 0x4, R16 ;  /* 0x000000049999a824 */ /* 0x000fe400078e0210 */
[----:B------:R-:W-:Y:S01]  /*14f70*/  FADD.FTZ R6, R172, R6 ;  /* 0x00000006ac067221 */ /* 0x000fe20000010000 */
[-C--:B--2---:R-:W-:Y:S02]  /*14f80*/  FMUL.FTZ R26, R26, R161.reuse ;  /* 0x000000a11a1a7220 */ /* 0x084fe40000410000 */
[----:B------:R-:W-:Y:S01]  /*14f90*/  @!P2 STS [R153+0x38400], R157 ;  /* 0x0384009d9900a388 */ /* 0x000fe20000000800 */
[----:B------:R-:W-:Y:S01]  /*14fa0*/  FADD.FTZ R6, R173, R6 ;  /* 0x00000006ad067221 */ /* 0x000fe20000010000 */
[-C--:B------:R-:W-:Y:S01]  /*14fb0*/  FMUL.FTZ R27, R27, R161.reuse ;  /* 0x000000a11b1b7220 */ /* 0x080fe20000410000 */
[-C--:B------:R-:W-:Y:S01]  /*14fc0*/  FMUL.FTZ R30, R30, R161.reuse ;  /* 0x000000a11e1e7220 */ /* 0x080fe20000410000 */
[----:B------:R0:W-:Y:S01]  /*14fd0*/  @!P2 STS [R153+0x38420], R161 ;  /* 0x038420a19900a388 */ /* 0x0001e20000000800 */
[----:B------:R-:W-:Y:S01]  /*14fe0*/  FADD.FTZ R6, R176, R6 ;  /* 0x00000006b0067221 */ /* 0x000fe20000010000 */
[-C--:B------:R-:W-:Y:S01]  /*14ff0*/  FMUL.FTZ R31, R31, R161.reuse ;  /* 0x000000a11f1f7220 */ /* 0x080fe20000410000 */
[-C--:B------:R-:W-:Y:S01]  /*15000*/  FMUL.FTZ R34, R34, R161.reuse ;  /* 0x000000a122227220 */ /* 0x080fe20000410000 */
[-C--:B------:R-:W-:Y:S01]  /*15010*/  FMUL.FTZ R35, R35, R161.reuse ;  /* 0x000000a123237220 */ /* 0x080fe20000410000 */
[----:B------:R-:W-:Y:S01]  /*15020*/  FADD.FTZ R6, R177, R6 ;  /* 0x00000006b1067221 */ /* 0x000fe20000010000 */
        /* <DEDUP_REMOVED lines=49> */
[----:B0-----:R-:W-:Y:S01]  /*15340*/  FFMA.FTZ R0, R161, R0, R153 ;  /* 0x00000000a1007223 */ /* 0x001fe20000010099 */
[-C--:B------:R-:W-:Y:S01]  /*15350*/  FMUL.FTZ R94, R94, R161.reuse ;  /* 0x000000a15e5e7220 */ /* 0x080fe20000410000 */
[-C--:B------:R-:W-:Y:S01]  /*15360*/  FMUL.FTZ R95, R95, R161.reuse ;  /* 0x000000a15f5f7220 */ /* 0x080fe20000410000 */
[-C--:B------:R-:W-:Y:S01]  /*15370*/  FMUL.FTZ R98, R98, R161.reuse ;  /* 0x000000a162627220 */ /* 0x080fe20000410000 */
[-C--:B------:R-:W-:Y:S01]  /*15380*/  FMUL.FTZ R99, R99, R161.reuse ;  /* 0x000000a163637220 */ /* 0x080fe20000410000 */
[-C--:B------:R-:W-:Y:S01]  /*15390*/  FMUL.FTZ R102, R102, R161.reuse ;  /* 0x000000a166667220 */ /* 0x080fe20000410000 */
[-C--:B------:R-:W-:Y:S01]  /*153a0*/  FMUL.FTZ R103, R103, R161.reuse ;  /* 0x000000a167677220 */ /* 0x080fe20000410000 */
[----:B------:R-:W-:Y:S01]  /*153b0*/  MUFU.EX2 R170, R204 ;  /* 0x000000cc00aa7308 */ /* 0x000fe20000000800 */
[----:B--2---:R-:W-:Y:S01]  /*153c0*/  F2FP.F16.F32.PACK_AB R154, R199, R156 ;  /* 0x0000009cc79a723e */ /* 0x004fe200000000ff */
[----:B-1----:R-:W-:Y:S01]  /*153d0*/  FADD.FTZ R0, R168, R0 ;  /* 0x00000000a8007221 */ /* 0x002fe20000010000 */
[----:B------:R-:W-:Y:S01]  /*153e0*/  F2FP.F16.F32.PACK_AB R156, R202, R160 ;  /* 0x000000a0ca9c723e */ /* 0x000fe200000000ff */
[----:B------:R-:W-:Y:S01]  /*153f0*/  FMUL.FTZ R106, R106, R161 ;  /* 0x000000a16a6a7220 */ /* 0x000fe20000410000 */
[----:B------:R-:W-:Y:S01]  /*15400*/  F2FP.F16.F32.PACK_AB R160, R198, R203 ;  /* 0x000000cbc6a0723e */ /* 0x000fe200000000ff */
[----:B------:R-:W-:Y:S01]  /*15410*/  FMUL.FTZ R107, R107, R161 ;  /* 0x000000a16b6b7220 */ /* 0x000fe20000410000 */
[----:B------:R-:W-:Y:S01]  /*15420*/  F2FP.F16.F32.PACK_AB R153, R168, R153 ;  /* 0x00000099a899723e */ /* 0x000fe200000000ff */
[----:B------:R-:W-:Y:S01]  /*15430*/  MUFU.EX2 R171, R205 ;  /* 0x000000cd00ab7308 */ /* 0x000fe20000000800 */
[----:B------:R-:W-:-:S02]  /*15440*/  IMAD R168, R17, 0x1000, R196 ;  /* 0x0000100011a87824 */ /* 0x000fc400078e02c4 */
        /* <DEDUP_REMOVED lines=24> */
[----:B------:R-:W-:Y:S01]  /*155d0*/  FMUL.FTZ R151, R151, R161 ;  /* 0x000000a197977220 */ /* 0x000fe20000410000 */
[----:B------:R-:W-:Y:S01]  /*155e0*/  R2UR UR6, R168 ;  /* 0x00000000a80672ca */ /* 0x000fe200000e0000 */
[----:B------:R-:W-:Y:S01]  /*155f0*/  FADD.FTZ R6, R166, R6 ;  /* 0x00000006a6067221 */ /* 0x000fe20000010000 */
[----:B0-----:R-:W-:Y:S01]  /*15600*/  F2FP.F16.F32.PACK_AB R166, R200, R166 ;  /* 0x000000a6c8a6723e */ /* 0x001fe200000000ff */
[----:B------:R-:W-:-:S02]  /*15610*/  FADD.FTZ R0, R170, R0 ;  /* 0x00000000aa007221 */ /* 0x000fc40000010000 */
[----:B------:R0:W3:Y:S01]  /*15620*/  MUFU.EX2 R178, R169 ;  /* 0x000000a900b27308 */ /* 0x0000e20000000800 */
[----:B------:R-:W-:Y:S01]  /*15630*/  FADD.FTZ R6, R200, R6 ;  /* 0x00000006c8067221 */ /* 0x000fe20000010000 */
[----:B------:R-:W-:-:S04]  /*15640*/  FADD.FTZ R0, R171, R0 ;  /* 0x00000000ab007221 */ /* 0x000fc80000010000 */
[----:B-1----:R-:W-:Y:S02]  /*15650*/  FADD.FTZ R0, R174, R0 ;  /* 0x00000000ae007221 */ /* 0x002fe40000010000 */
[----:B------:R-:W1:Y:S01]  /*15660*/  MUFU.EX2 R179, R167 ;  /* 0x000000a700b37308 */ /* 0x000e620000000800 */
[----:B0-----:R-:W-:Y:S01]  /*15670*/  IMAD.MOV.U32 R169, RZ, RZ, 0x40000040 ;  /* 0x40000040ffa97424 */ /* 0x001fe200078e00ff */
[C---:B--2---:R-:W-:Y:S01]  /*15680*/  F2FP.F16.F32.PACK_AB R157, R175.reuse, R174 ;  /* 0x000000aeaf9d723e */ /* 0x044fe200000000ff */
[----:B------:R-:W-:-:S03]  /*15690*/  FADD.FTZ R0, R175, R0 ;  /* 0x00000000af007221 */ /* 0x000fc60000010000 */
[----:B------:R-:W-:Y:S01]  /*156a0*/  R2UR UR7, R169 ;  /* 0x00000000a90772ca */ /* 0x000fe200000e0000 */
[----:B------:R-:W-:Y:S01]  /*156b0*/  IMAD.MOV.U32 R169, RZ, RZ, 0x40000040 ;  /* 0x40000040ffa97424 */ /* 0x000fe200078e00ff */
[----:B------:R0:W-:Y:S01]  /*156c0*/  MUFU.EX2 R198, R162 ;  /* 0x000000a200c67308 */ /* 0x0001e20000000800 */
[----:B---3--:R-:W-:-:S07]  /*156d0*/  FADD.FTZ R0, R178, R0 ;  /* 0x00000000b2007221 */ /* 0x008fce0000010000 */
[----:B------:R2:W3:Y:S01]  /*156e0*/  MUFU.EX2 R181, R158 ;  /* 0x0000009e00b57308 */ /* 0x0004e20000000800 */
[----:B0-----:R-:W-:Y:S01]  /*156f0*/  F2FP.F16.F32.PACK_AB R162, R173, R172 ;  /* 0x000000acada2723e */ /* 0x001fe200000000ff */
[----:B-1----:R-:W-:-:S04]  /*15700*/  FADD.FTZ R0, R179, R0 ;  /* 0x00000000b3007221 */ /* 0x002fc80000010000 */
[----:B------:R-:W-:Y:S02]  /*15710*/  FADD.FTZ R0, R180, R0 ;  /* 0x00000000b4007221 */ /* 0x000fe40000010000 */
[----:B------:R0:W1:Y:S01]  /*15720*/  MUFU.EX2 R199, R155 ;  /* 0x0000009b00c77308 */ /* 0x0000620000000800 */
[----:B--2---:R-:W-:Y:S02]  /*15730*/  F2FP.F16.F32.PACK_AB R158, R165, R164 ;  /* 0x000000a4a59e723e */ /* 0x004fe400000000ff */
[----:B------:R-:W-:-:S05]  /*15740*/  F2FP.F16.F32.PACK_AB R164, R177, R176 ;  /* 0x000000b0b1a4723e */ /* 0x000fca00000000ff */
[----:B------:R2:W4:Y:S01]  /*15750*/  MUFU.EX2 R202, R159 ;  /* 0x0000009f00ca7308 */ /* 0x0005220000000800 */
[----:B0-----:R-:W-:Y:S01]  /*15760*/  F2FP.F16.F32.PACK_AB R155, R171, R170 ;  /* 0x000000aaab9b723e */ /* 0x001fe200000000ff */
[----:B------:R-:W-:Y:S01]  /*15770*/  BAR.SYNC.DEFER_BLOCKING 0xf, 0x100 ;  /* 0x03c4000000007b1d */ /* 0x000fe20000010000 */
[C---:B---3--:R-:W-:Y:S01]  /*15780*/  F2FP.F16.F32.PACK_AB R161, R181.reuse, R180 ;  /* 0x000000b4b5a1723e */ /* 0x048fe200000000ff */
[----:B------:R-:W-:-:S04]  /*15790*/  FADD.FTZ R0, R181, R0 ;  /* 0x00000000b5007221 */ /* 0x000fc80000010000 */
[----:B------:R4:W0:Y:S01]  /*157a0*/  MUFU.EX2 R172, R163 ;  /* 0x000000a300ac7308 */ /* 0x0008220000000800 */
[----:B--2---:R-:W-:Y:S01]  /*157b0*/  F2FP.F16.F32.PACK_AB R159, R179, R178 ;  /* 0x000000b2b39f723e */ /* 0x004fe200000000ff */
[----:B-1----:R-:W-:-:S06]  /*157c0*/  FADD.FTZ R0, R199, R0 ;  /* 0x00000000c7007221 */ /* 0x002fcc0000010000 */
[----:B------:R-:W1:Y:S01]  /*157d0*/  MUFU.EX2 R182, R182 ;  /* 0x000000b600b67308 */ /* 0x000e620000000800 */
[C---:B----4-:R-:W-:Y:S01]  /*157e0*/  F2FP.F16.F32.PACK_AB R163, R202.reuse, R199 ;  /* 0x000000c7caa3723e */ /* 0x050fe200000000ff */
[----:B------:R-:W-:-:S04]  /*157f0*/  FADD.FTZ R0, R202, R0 ;  /* 0x00000000ca007221 */ /* 0x000fc80000010000 */
[----:B------:R-:W-:Y:S02]  /*15800*/  FADD.FTZ R0, R198, R0 ;  /* 0x00000000c6007221 */ /* 0x000fe40000010000 */
[----:B------:R-:W2:Y:S01]  /*15810*/  MUFU.EX2 R183, R183 ;  /* 0x000000b700b77308 */ /* 0x000ea20000000800 */
[C---:B0-----:R-:W-:Y:S01]  /*15820*/  F2FP.F16.F32.PACK_AB R165, R172.reuse, R198 ;  /* 0x000000c6aca5723e */ /* 0x041fe200000000ff */
[----:B------:R0:W-:Y:S01]  /*15830*/  STSM.16.M88.4 [R211+0x36400], R152 ;  /* 0x03640098d3007844 */ /* 0x0001e20000000200 */
[----:B------:R-:W-:-:S03]  /*15840*/  FADD.FTZ R0, R172, R0 ;  /* 0x00000000ac007221 */ /* 0x000fc60000010000 */
[----:B------:R3:W-:Y:S01]  /*15850*/  STSM.16.M88.4 [R212], R156 ;  /* 0x0000009cd4007844 */ /* 0x0007e20000000200 */
[----:B-1----:R-:W-:-:S03]  /*15860*/  FADD.FTZ R0, R182, R0 ;  /* 0x00000000b6007221 */ /* 0x002fc60000010000 */
[----:B------:R3:W-:Y:S01]  /*15870*/  STSM.16.M88.4 [R214], R160 ;  /* 0x000000a0d6007844 */ /* 0x0007e20000000200 */
[C---:B--2---:R-:W-:Y:S01]  /*15880*/  F2FP.F16.F32.PACK_AB R167, R183.reuse, R182 ;  /* 0x000000b6b7a7723e */ /* 0x044fe200000000ff */
[----:B------:R-:W-:-:S04]  /*15890*/  FADD.FTZ R0, R183, R0 ;  /* 0x00000000b7007221 */ /* 0x000fc80000010000 */
[----:B------:R3:W-:Y:S01]  /*158a0*/  STSM.16.M88.4 [R213], R164 ;  /* 0x000000a4d5007844 */ /* 0x0007e20000000200 */
[----:B------:R-:W-:-:S06]  /*158b0*/  WARPGROUP.ARRIVE ;  /* 0x00000000000079c5 */ /* 0x000fcc0000000000 */
[----:B------:R-:W-:Y:S03]  /*158c0*/  HGMMA.64x256x16.F32 R24, R152, gdesc[UR4].tnspB, R24, gsb0 ;  /* 0x43e0000498187df0 */ /* 0x000fe60008000818 */
[----:B------:R-:W-:Y:S02]  /*158d0*/  WARPGROUP.DEPBAR.LE gsb0, 0x0 ;  /* 0x00008000000079c5 */ /* 0x000fe40000010000 */
[----:B0-----:R-:W-:Y:S01]  /*158e0*/  VIADD R152, R168, 0x80 ;  /* 0x00000080a8987836 */ /* 0x001fe20000000000 */
        /* <DEDUP_REMOVED lines=31> */
.L_x_3502:
[----:B------:R-:W-:Y:S02]  /*15ae0*/  VIADD R21, R21, 0x38860 ;  /* 0x0003886015157836 */ /* 0x000fe40000000000 */
[----:B------:R-:W-:Y:S02]  /*15af0*/  IMAD.MOV.U32 R198, RZ, RZ, R20 ;  /* 0x000000ffffc67224 */ /* 0x000fe400078e0014 */
[----:B------:R-:W-:Y:S01]  /*15b00*/  IMAD.MOV.U32 R199, RZ, RZ, R7 ;  /* 0x000000ffffc77224 */ /* 0x000fe200078e0007 */
[----:B------:R-:W-:Y:S01]  /*15b10*/  PRMT R21, R188, 0x654, R21 ;  /* 0x00000654bc157816 */ /* 0x000fe20000000015 */
[----:B------:R-:W-:-:S03]  /*15b20*/  IMAD.MOV.U32 R200, RZ, RZ, R17 ;  /* 0x000000ffffc87224 */ /* 0x000fc600078e0011 */
[----:B------:R0:W-:Y:S01]  /*15b30*/  SYNCS.ARRIVE.TRANS64.RED.A1T0 RZ, [R21+URZ], RZ ;  /* 0x000000ff15ff79a7 */ /* 0x0001e2000810043f */
[----:B------:R-:W-:Y:S05]  /*15b40*/  @P1 BRA `(.L_x_3503) ;  /* 0xffffffcc00601947 */ /* 0x000fea000383ffff */
[----:B------:R-:W-:Y:S05]  /*15b50*/  BSYNC B0 ;  /* 0x0000000000007941 */ /* 0x000fea0003800000 */
.L_x_3490:
[----:B------:R-:W-:Y:S05]  /*15b60*/  BSYNC B1 ;  /* 0x0000000000017941 */ /* 0x000fea0003800000 */
.L_x_3489:
[----:B0-----:R-:W2:Y:S01]  /*15b70*/  LDL R21, [R1+0x14] ;  /* 0x0000140001157983 */ /* 0x001ea20000100800 */
[----:B------:R-:W-:Y:S01]  /*15b80*/  BSSY B0, `(.L_x_3504) ;  /* 0x00003d5000007945 */ /* 0x000fe20003800000 */
[----:B--2---:R-:W-:-:S13]  /*15b90*/  ISETP.GE.AND P1, PT, R14, R21, PT ;  /* 0x000000150e00720c */ /* 0x004fda0003f26270 */
[----:B------:R-:W-:Y:S05]  /*15ba0*/  @!P1 BRA `(.L_x_3505) ;  /* 0x0000003c00489947 */ /* 0x000fea0003800000 */
[----:B------:R-:W-:Y:S02]  /*15bb0*/  IMAD.MOV.U32 R198, RZ, RZ, R20 ;  /* 0x000000ffffc67224 */ /* 0x000fe400078e0014 */
[----:B------:R-:W-:Y:S02]  /*15bc0*/  IMAD.MOV.U32 R200, RZ, RZ, R7 ;  /* 0x000000ffffc87224 */ /* 0x000fe400078e0007 */
[----:B------:R-:W-:-:S07]  /*15bd0*/  IMAD.MOV.U32 R199, RZ, RZ, R17 ;  /* 0x000000ffffc77224 */ /* 0x000fce00078e0011 */
.L_x_3526:
[----:B------:R-:W-:-:S05]  /*15be0*/  VIADD R17, R199, 0x1 ;  /* 0x00000001c7117836 */ /* 0x000fca0000000000 */
[----:B------:R-:W-:-:S04]  /*15bf0*/  ISETP.NE.AND P1, PT, R17, 0x2, PT ;  /* 0x000000021100780c */ /* 0x000fc80003f25270 */
[----:B------:R-:W-:Y:S02]  /*15c00*/  SEL R7, RZ, 0x1, P1 ;  /* 0x00000001ff077807 */ /* 0x000fe40000800000 */
[----:B------:R-:W-:Y:S02]  /*15c10*/  SEL R17, R17, RZ, P1 ;  /* 0x000000ff11117207 */ /* 0x000fe40000800000 */
[----:B------:R-:W-:Y:S01]  /*15c20*/  LOP3.LUT R23, R23, R7, RZ, 0x3c, !PT ;  /* 0x0000000717177212 */ /* 0x000fe200078e3cff */
[----:B------:R-:W-:Y:S06]  /*15c30*/  @!P0 BRA `(.L_x_3506) ;  /* 0x0000000000048947 */ /* 0x000fec0003800000 */
[----:B------:R-:W-:Y:S01]  /*15c40*/  BPT.TRAP 0x1 ;  /* 0x000000040000795c */ /* 0x000fe20000300000 */
.L_x_3506:
[----:B------:R-:W-:Y:S01]  /*15c50*/  IMAD R21, R17, 0x8, R16 ;  /* 0x0000000811157824 */ /* 0x000fe200078e0210 */
[----:B------:R-:W-:-:S04]  /*15c60*/  SHF.L.U32 R7, R23, 0x1f, RZ ;  /* 0x0000001f17077819 */ /* 0x000fc800000006ff */
[----:B------:R0:W1:Y:S01]  /*15c70*/  SYNCS.PHASECHK.TRANS64.TRYWAIT P1, [R21+URZ+0x38830], R7 ;  /* 0x03883007150075a7 */ /* 0x000062000802017f */
[----:B------:R-:W-:Y:S05]  /*15c80*/  @!P0 BRA `(.L_x_3507) ;  /* 0x0000000000048947 */ /* 0x000fea0003800000 */
[----:B------:R-:W-:Y:S01]  /*15c90*/  BPT.TRAP 0x1 ;  /* 0x000000040000795c */ /* 0x000fe20000300000 */
.L_x_3507:
[----:B------:R-:W-:Y:S01]  /*15ca0*/  BSSY B1, `(.L_x_3508) ;  /* 0x0000006000017945 */ /* 0x000fe20003800000 */
[----:B------:R-:W-:Y:S02]  /*15cb0*/  IMAD R156, R17, 0x200, R194 ;  /* 0x00000200119c7824 */ /* 0x000fe400078e02c2 */
[----:B------:R-:W-:Y:S01]  /*15cc0*/  IMAD.MOV.U32 R157, RZ, RZ, 0x40000040 ;  /* 0x40000040ff9d7424 */ /* 0x000fe200078e00ff */
[----:B-1----:R-:W-:Y:S06]  /*15cd0*/  @P1 BRA `(.L_x_3509) ;  /* 0x0000000000081947 */ /* 0x002fec0003800000 */
[----:B------:R-:W1:Y:S02]  /*15ce0*/  SYNCS.PHASECHK.TRANS64.TRYWAIT P1, [R21+URZ+0x38830], R7 ;  /* 0x03883007150075a7 */ /* 0x000e64000802017f */
[----:B-1----:R-:W-:Y:S05]  /*15cf0*/  @!P1 BRA `(.L_x_3510) ;  /* 0x0000011400549947 */ /* 0x002fea0003800000 */
.L_x_3509:
[----:B------:R-:W-:Y:S05]  /*15d00*/  BSYNC B1 ;  /* 0x0000000000017941 */ /* 0x000fea0003800000 */
.L_x_3508:
        /* <DEDUP_REMOVED lines=36> */
.L_x_3511:
[----:B------:R2:W3:Y:S01]  /*15f50*/  SYNCS.PHASECHK.TRANS64.TRYWAIT P1, [R21+URZ+0x38850], R7 ;  /* 0x03885007150075a7 */ /* 0x0004e2000802017f */
[----:B------:R-:W-:Y:S05]  /*15f60*/  @!P0 BRA `(.L_x_3512) ;  /* 0x0000000000048947 */ /* 0x000fea0003800000 */
[----:B------:R-:W-:Y:S01]  /*15f70*/  BPT.TRAP 0x1 ;  /* 0x000000040000795c */ /* 0x000fe20000300000 */
.L_x_3512:
[----:B------:R-:W-:Y:S04]  /*15f80*/  BSSY B1, `(.L_x_3513) ;  /* 0x0000004000017945 */ /* 0x000fe80003800000 */
[----:B---3--:R-:W-:Y:S05]  /*15f90*/  @P1 BRA `(.L_x_3514) ;  /* 0x0000000000081947 */ /* 0x008fea0003800000 */
[----:B------:R-:W3:Y:S02]  /*15fa0*/  SYNCS.PHASECHK.TRANS64.TRYWAIT P1, [R21+URZ+0x38850], R7 ;  /* 0x03885007150075a7 */ /* 0x000ee4000802017f */
[----:B---3--:R-:W-:Y:S05]  /*15fb0*/  @!P1 BRA `(.L_x_3515) ;  /* 0x0000011000b89947 */ /* 0x008fea0003800000 */
.L_x_3514:
[----:B------:R-:W-:Y:S05]  /*15fc0*/  BSYNC B1 ;  /* 0x0000000000017941 */ /* 0x000fea0003800000 */
.L_x_3513:
        /* <DEDUP_REMOVED lines=12> */
[----:B------:R-:W-:Y:S02]  /*16090*/  IMAD.MOV.U32 R206, RZ, RZ, 0x28 ;  /* 0x00000028ffce7424 */ /* 0x000fe400078e00ff */
[----:B------:R-:W-:-:S03]  /*160a0*/  IMAD.MOV.U32 R207, RZ, RZ, 0xa00 ;  /* 0x00000a00ffcf7424 */ /* 0x000fc600078e00ff */
        /* <DEDUP_REMOVED lines=16> */
[----:B------:R-:W-:Y:S02]  /*161b0*/  SEL R206, R206, 0x26, P1 ;  /* 0x00000026cece7807 */ /* 0x000fe40000800000 */
[----:B------:R-:W-:Y:S02]  /*161c0*/  SEL R207, R207, 0x980, P1 ;  /* 0x00000980cfcf7807 */ /* 0x000fe40000800000 */
[----:B------:R-:W-:-:S02]  /*161d0*/  LOP3.LUT R206, R206, 0x6, RZ, 0xc0, !PT ;  /* 0x00000006cece7812 */ /* 0x000fc400078ec0ff */
        /* <DEDUP_REMOVED lines=200> */
[----:B------:R-:W-:Y:S01]  /*16e60*/  IMAD.MOV.U32 R206, RZ, RZ, 0x30 ;  /* 0x00000030ffce7424 */ /* 0x000fe200078e00ff */
[----:B------:R-:W-:Y:S01]  /*16e70*/  R2UR UR7, R207 ;  /* 0x00000000cf0772ca */ /* 0x000fe200000e0000 */
        /* <DEDUP_REMOVED lines=91> */
[----:B------:R-:W-:-:S02]  /*17430*/  IADD3 R204, R206, R207, R2 ;  /* 0x000000cfcecc7210 */ /* 0x000fc40007ffe002 */
[----:B------:R-:W-:Y:S01]  /*17440*/  IADD3 R206, R206, R207, R202 ;  /* 0x000000cfcece7210 */ /* 0x000fe20007ffe0ca */
[----:B------:R-:W-:Y:S01]  /*17450*/  IMAD.MOV.U32 R207, RZ, RZ, 0x40000040 ;  /* 0x40000040ffcf7424 */ /* 0x000fe200078e00ff */
[----:B------:R-:W-:-:S04]  /*17460*/  SEL R203, R203, 0x3e, P1 ;  /* 0x0000003ecbcb7807 */ /* 0x000fc80000800000 */
[----:B------:R-:W-:Y:S01]  /*17470*/  LOP3.LUT R203, R203, 0x6, RZ, 0xc0, !PT ;  /* 0x00000006cbcb7812 */ /* 0x000fe200078ec0ff */
        /* <DEDUP_REMOVED lines=61> */
.L_x_3516:
[----:B------:R-:W2:Y:S01]  /*17850*/  LDL R20, [R1+0x8] ;  /* 0x0000080001147983 */ /* 0x000ea20000100800 */
[----:B------:R-:W0:Y:S01]  /*17860*/  @P4 LDC R15, c[0x0][0x44c] ;  /* 0x00011300ff0f4b82 */ /* 0x000e220000000800 */
[----:B------:R-:W-:-:S07]  /*17870*/  ULOP3.LUT UR4, URZ, UR45, URZ, 0x33, !UPT ;  /* 0x0000002d3f047292 */ /* 0x000fce000f8e333f */
[----:B------:R-:W1:Y:S01]  /*17880*/  @P4 LDC R7, c[0x0][0x450] ;  /* 0x00011400ff074b82 */ /* 0x000e620000000800 */
[----:B--2---:R-:W-:-:S04]  /*17890*/  IMAD.IADD R207, R20, 0x1, R208 ;  /* 0x0000000114cf7824 */ /* 0x004fc800078e02d0 */
[----:B0-----:R-:W-:-:S05]  /*178a0*/  @P4 IMAD.HI.U32 R15, R207, R15, RZ ;  /* 0x0000000fcf0f4227 */ /* 0x001fca00078e00ff */
[----:B-1----:R-:W-:Y:S01]  /*178b0*/  @P4 SHF.R.U32.HI R207, RZ, R7, R15 ;  /* 0x00000007ffcf4219 */ /* 0x002fe2000001160f */
[----:B------:R-:W-:-:S04]  /*178c0*/  VIADD R7, R21, 0x38840 ;  /* 0x0003884015077836 */ /* 0x000fc80000000000 */
[----:B------:R-:W0:Y:S01]  /*178d0*/  SHFL.IDX PT, R20, R207, RZ, 0x1c1f ;  /* 0x001c1fffcf147589 */ /* 0x000e2200000e0000 */
[----:B------:R-:W-:-:S04]  /*178e0*/  PRMT R7, R188, 0x654, R7 ;  /* 0x00000654bc077816 */ /* 0x000fc80000000007 */
[----:B------:R1:W-:Y:S02]  /*178f0*/  SYNCS.ARRIVE.TRANS64.RED.A1T0 RZ, [R7+URZ], RZ ;  /* 0x000000ff07ff79a7 */ /* 0x0003e4000810043f */
[----:B-1----:R-:W-:-:S05]  /*17900*/  IMAD.SHL.U32 R7, R14, 0x40, RZ ;  /* 0x000000400e077824 */ /* 0x002fca00078e00ff */
[----:B------:R-:W-:-:S04]  /*17910*/  IADD3 R205, -R184, 0x1, -R7 ;  /* 0x00000001b8cd7810 */ /* 0x000fc80007ffe907 */
[----:B------:R-:W-:-:S05]  /*17920*/  IADD3 R205, -R185, R205, R186 ;  /* 0x000000cdb9cd7210 */ /* 0x000fca0007ffe1ba */
[C---:B------:R-:W-:Y:S02]  /*17930*/  VIADD R206, R205.reuse, UR44 ;  /* 0x0000002ccdce7c36 */ /* 0x040fe40008000000 */
[----:B------:R-:W-:Y:S02]  /*17940*/  VIADD R205, R205, UR4 ;  /* 0x00000004cdcd7c36 */ /* 0x000fe40008000000 */
        /* <DEDUP_REMOVED lines=15> */
.L_x_3519:
[----:B------:R-:W-:-:S05]  /*17a40*/  IMAD.U32 R201, RZ, RZ, UR39 ;  /* 0x00000027ffc97e24 */ /* 0x000fca000f8e00ff */
[----:B------:R-:W-:-:S13]  /*17a50*/  ISETP.NE.AND P1, PT, R201, 0x1, PT ;  /* 0x00000001c900780c */ /* 0x000fda0003f25270 */
[----:B------:R-:W0:Y:S02]  /*17a60*/  @P1 LDC.64 R202, c[0x0][0xae0] ;  /* 0x0002b800ffca1b82 */ /* 0x000e240000000a00 */
[----:B0-----:R-:W-:-:S05]  /*17a70*/  @P1 IMAD.HI.U32 R202, R20, R202, RZ ;  /* 0x000000ca14ca1227 */ /* 0x001fca00078e00ff */
[----:B------:R-:W-:-:S07]  /*17a80*/  @P1 SHF.R.U32.HI R20, RZ, R203, R202 ;  /* 0x000000cbff141219 */ /* 0x000fce00000116ca */
.L_x_3520:
[----:B------:R-:W-:Y:S05]  /*17a90*/  BSYNC B1 ;  /* 0x0000000000017941 */ /* 0x000fea0003800000 */
.L_x_3518:
[----:B------:R-:W-:-:S04]  /*17aa0*/  IMAD R20, R20, R201, -R7 ;  /* 0x000000c914147224 */ /* 0x000fc800078e0a07 */
[----:B------:R-:W-:-:S05]  /*17ab0*/  IMAD.IADD R20, R20, 0x1, -R184 ;  /* 0x0000000114147824 */ /* 0x000fca00078e0ab8 */
[----:B------:R-:W-:Y:S02]  /*17ac0*/  VIMNMX R15, R15, R20, !PT ;  /* 0x000000140f0f7248 */ /* 0x000fe40007fe0100 */
[----:B------:R-:W-:-:S07]  /*17ad0*/  VIADDMNMX R204, R20, R201, R204, PT ;  /* 0x000000c914cc7246 */ /* 0x000fce00038001cc */
.L_x_3517:
        /* <DEDUP_REMOVED lines=65> */
.L_x_3523:
[----:B------:R-:W-:-:S05]  /*17ef0*/  IMAD.U32 R15, RZ, RZ, UR39 ;  /* 0x00000027ff0f7e24 */ /* 0x000fca000f8e00ff */
[----:B------:R-:W-:-:S13]  /*17f00*/  ISETP.NE.AND P2, PT, R15, 0x1, PT ;  /* 0x000000010f00780c */ /* 0x000fda0003f45270 */
[----:B------:R-:W0:Y:S02]  /*17f10*/  @P2 LDC.64 R152, c[0x0][0xae0] ;  /* 0x0002b800ff982b82 */ /* 0x000e240000000a00 */
[----:B0-----:R-:W-:-:S05]  /*17f20*/  @P2 IMAD.HI.U32 R152, R207, R152, RZ ;  /* 0x00000098cf982227 */ /* 0x001fca00078e00ff */
[----:B------:R-:W-:-:S07]  /*17f30*/  @P2 SHF.R.U32.HI R207, RZ, R153, R152 ;  /* 0x00000099ffcf2219 */ /* 0x000fce0000011698 */
.L_x_3524:
[----:B------:R-:W-:Y:S05]  /*17f40*/  BSYNC B1 ;  /* 0x0000000000017941 */ /* 0x000fea0003800000 */
.L_x_3522:
[----:B------:R-:W-:-:S04]  /*17f50*/  IMAD R7, R207, R15, -R7 ;  /* 0x0000000fcf077224 */ /* 0x000fc800078e0a07 */
[----:B------:R-:W-:-:S05]  /*17f60*/  IMAD.IADD R7, R7, 0x1, -R184 ;  /* 0x0000000107077824 */ /* 0x000fca00078e0ab8 */
[----:B------:R-:W-:Y:S02]  /*17f70*/  VIMNMX R205, R205, R7, !PT ;  /* 0x00000007cdcd7248 */ /* 0x000fe40007fe0100 */
[----:B------:R-:W-:-:S07]  /*17f80*/  VIADDMNMX R206, R7, R15, R206, PT ;  /* 0x0000000f07ce7246 */ /* 0x000fce00038001ce */
.L_x_3521:
        /* <DEDUP_REMOVED lines=19> */
[C---:B------:R-:W-:Y:S02]  /*180c0*/  ISETP.GT.AND P6, PT, R205.reuse, RZ, P1 ;  /* 0x000000ffcd00720c */ /* 0x040fe40000fc4270 */
        /* <DEDUP_REMOVED lines=23> */
[----:B0-----:R-:W-:Y:S02]  /*18240*/  FMNMX.FTZ R7, R7, R15, !PT ;  /* 0x0000000f07077209 */ /* 0x001fe40007810000 */
[----:B------:R-:W-:Y:S02]  /*18250*/  FSEL R174, R174, -INF , !P3 ;  /* 0xff800000aeae7808 */ /* 0x000fe40005800000 */
[----:B------:R-:W-:Y:S01]  /*18260*/  ISETP.GT.AND P3, PT, R205, 0x30, P1 ;  /* 0x00000030cd00780c */ /* 0x000fe20000f64270 */
[----:B------:R-:W0:Y:S03]  /*18270*/  SHFL.BFLY PT, R15, R7, 0x1, 0x1f ;  /* 0x0c201f00070f7f89 */ /* 0x000e2600000e0000 */
[----:B------:R-:W-:-:S04]  /*18280*/  ISETP.LT.OR P3, PT, R206, 0x31, P3 ;  /* 0x00000031ce00780c */ /* 0x000fc80001f61670 */
[----:B------:R-:W-:Y:S02]  /*18290*/  FSEL R178, R178, -INF , !P3 ;  /* 0xff800000b2b27808 */ /* 0x000fe40005800000 */
[----:B0-----:R-:W-:Y:S01]  /*182a0*/  FMNMX.FTZ R7, R7, R15, !PT ;  /* 0x0000000f07077209 */ /* 0x001fe20007810000 */
[----:B------:R-:W-:-:S03]  /*182b0*/  IMAD.U32 R15, RZ, RZ, UR38 ;  /* 0x00000026ff0f7e24 */ /* 0x000fc6000f8e00ff */
[C---:B------:R-:W-:Y:S01]  /*182c0*/  FSETP.NEU.FTZ.AND P2, PT, R7.reuse, -INF , PT ;  /* 0xff8000000700780b */ /* 0x040fe20003f5d000 */
[----:B------:R-:W-:-:S03]  /*182d0*/  FMUL.FTZ R152, R7, R15 ;  /* 0x0000000f07987220 */ /* 0x000fc60000410000 */
[----:B------:R-:W-:Y:S02]  /*182e0*/  FSEL R153, R7, RZ, P2 ;  /* 0x000000ff07997208 */ /* 0x000fe40001000000 */
[----:B------:R-:W-:Y:S02]  /*182f0*/  FSEL R152, R152, RZ, P2 ;  /* 0x000000ff98987208 */ /* 0x000fe40001000000 */
[----:B------:R-:W-:Y:S01]  /*18300*/  ISETP.GT.AND P2, PT, R205, 0x8, P1 ;  /* 0x00000008cd00780c */ /* 0x000fe20000f44270 */
[----:B------:R-:W-:Y:S02]  /*18310*/  FADD.FTZ R153, -R153, R200 ;  /* 0x000000c899997221 */ /* 0x000fe40000010100 */
[-CC-:B------:R-:W-:Y:S01]  /*18320*/  FFMA.FTZ R20, R20, R15.reuse, -R152.reuse ;  /* 0x0000000f14147223 */ /* 0x180fe20000010898 */
[-CC-:B------:R-:W-:Y:S01]  /*18330*/  FFMA.FTZ R201, R201, R15.reuse, -R152.reuse ;  /* 0x0000000fc9c97223 */ /* 0x180fe20000010898 */
[-C--:B------:R-:W-:Y:S01]  /*18340*/  FMUL.FTZ R153, R153, R15.reuse ;  /* 0x0000000f99997220 */ /* 0x080fe20000410000 */
        /* <DEDUP_REMOVED lines=16> */
[----:B------:R-:W-:-:S03]  /*18450*/  ISETP.LT.OR P2, PT, R206, 0x9, P2 ;  /* 0x00000009ce00780c */ /* 0x000fc60001741670 */
[----:B------:R-:W1:Y:S01]  /*18460*/  MUFU.EX2 R152, R201 ;  /* 0x000000c900987308 */ /* 0x000e620000000800 */
[----:B------:R-:W-:Y:S02]  /*18470*/  FSEL R158, R158, -INF , !P2 ;  /* 0xff8000009e9e7808 */ /* 0x000fe40005000000 */
[----:B------:R-:W-:-:S04]  /*18480*/  ISETP.GT.AND P2, PT, R205, 0x11, P1 ;  /* 0x00000011cd00780c */ /* 0x000fc80000f44270 */
[----:B------:R-:W-:Y:S01]  /*18490*/  ISETP.LT.OR P2, PT, R206, 0x12, P2 ;  /* 0x00000012ce00780c */ /* 0x000fe20001741670 */
[----:B------:R-:W2:Y:S01]  /*184a0*/  MUFU.EX2 R156, R156 ;  /* 0x0000009c009c7308 */ /* 0x000ea20000000800 */
[----:B0-----:R-:W-:Y:S01]  /*184b0*/  FFMA.FTZ R6, R153, R6, R20 ;  /* 0x0000000699067223 */ /* 0x001fe20000010014 */
[-C--:B------:R-:W-:Y:S01]  /*184c0*/  FMUL.FTZ R24, R24, R153.reuse ;  /* 0x0000009918187220 */ /* 0x080fe20000410000 */
[----:B------:R-:W-:Y:S01]  /*184d0*/  FSEL R163, R163, -INF , !P2 ;  /* 0xff800000a3a37808 */ /* 0x000fe20005000000 */
[-C--:B------:R-:W-:Y:S01]  /*184e0*/  FMUL.FTZ R25, R25, R153.reuse ;  /* 0x0000009919197220 */ /* 0x080fe20000410000 */
[----:B------:R-:W-:Y:S01]  /*184f0*/  ISETP.GT.AND P2, PT, R205, 0x20, P1 ;  /* 0x00000020cd00780c */ /* 0x000fe20000f44270 */
[-C--:B------:R-:W-:Y:S01]  /*18500*/  FMUL.FTZ R28, R28, R153.reuse ;  /* 0x000000991c1c7220 */ /* 0x080fe20000410000 */
[-C--:B------:R-:W-:Y:S01]  /*18510*/  FMUL.FTZ R29, R29, R153.reuse ;  /* 0x000000991d1d7220 */ /* 0x080fe20000410000 */
[----:B------:R-:W0:Y:S01]  /*18520*/  MUFU.EX2 R157, R157 ;  /* 0x0000009d009d7308 */ /* 0x000e220000000800 */
[C---:B-1----:R-:W-:Y:S01]  /*18530*/  FADD.FTZ R6, R152.reuse, R6 ;  /* 0x0000000698067221 */ /* 0x042fe20000010000 */
[----:B------:R-:W-:Y:S01]  /*18540*/  F2FP.F16.F32.PACK_AB R152, R152, R20 ;  /* 0x000000149898723e */ /* 0x000fe200000000ff */
[-C--:B------:R-:W-:Y:S01]  /*18550*/  FMUL.FTZ R32, R32, R153.reuse ;  /* 0x0000009920207220 */ /* 0x080fe20000410000 */
[----:B------:R-:W-:Y:S01]  /*18560*/  FMNMX.FTZ R20, R154, R198, !PT ;  /* 0x000000c69a147209 */ /* 0x000fe20007810000 */
[-C--:B------:R-:W-:Y:S01]  /*18570*/  FMUL.FTZ R33, R33, R153.reuse ;  /* 0x0000009921217220 */ /* 0x080fe20000410000 */
[----:B------:R-:W-:Y:S01]  /*18580*/  ISETP.LT.OR P2, PT, R206, 0x21, P2 ;  /* 0x00000021ce00780c */ /* 0x000fe20001741670 */
[-C--:B------:R-:W-:Y:S01]  /*18590*/  FMUL.FTZ R36, R36, R153.reuse ;  /* 0x0000009924247220 */ /* 0x080fe20000410000 */
[----:B------:R-:W-:Y:S01]  /*185a0*/  FMNMX.FTZ R20, R155, R20, !PT ;  /* 0x000000149b147209 */ /* 0x000fe20007810000 */
[----:B------:R-:W1:Y:S01]  /*185b0*/  MUFU.EX2 R160, R160 ;  /* 0x000000a000a07308 */ /* 0x000e620000000800 */
[----:B------:R-:W-:Y:S01]  /*185c0*/  FSEL R170, R170, -INF , !P2 ;  /* 0xff800000aaaa7808 */ /* 0x000fe20005000000 */
[----:B--2---:R-:W-:Y:S01]  /*185d0*/  FADD.FTZ R6, R156, R6 ;  /* 0x000000069c067221 */ /* 0x004fe20000010000 */
[----:B------:R-:W-:Y:S01]  /*185e0*/  FMNMX.FTZ R20, R158, R20, !PT ;  /* 0x000000149e147209 */ /* 0x000fe20007810000 */
[-C--:B------:R-:W-:Y:S01]  /*185f0*/  FMUL.FTZ R37, R37, R153.reuse ;  /* 0x0000009925257220 */ /* 0x080fe20000410000 */
[----:B------:R-:W-:Y:S01]  /*18600*/  ISETP.GT.AND P2, PT, R205, 0x29, P1 ;  /* 0x00000029cd00780c */ /* 0x000fe20000f44270 */
[-C--:B------:R-:W-:Y:S01]  /*18610*/  FMUL.FTZ R40, R40, R153.reuse ;  /* 0x0000009928287220 */ /* 0x080fe20000410000 */
[----:B------:R-:W-:Y:S01]  /*18620*/  FMNMX.FTZ R20, R159, R20, !PT ;  /* 0x000000149f147209 */ /* 0x000fe20007810000 */
[----:B------:R-:W-:Y:S01]  /*18630*/  MUFU.EX2 R164, R164 ;  /* 0x000000a400a47308 */ /* 0x000fe20000000800 */
[----:B------:R-:W-:Y:S01]  /*18640*/  ISETP.LT.OR P2, PT, R206, 0x2a, P2 ;  /* 0x0000002ace00780c */ /* 0x000fe20001741670 */
[----:B0-----:R-:W-:Y:S01]  /*18650*/  FADD.FTZ R6, R157, R6 ;  /* 0x000000069d067221 */ /* 0x001fe20000010000 */
[----:B------:R-:W-:Y:S01]  /*18660*/  FMNMX.FTZ R20, R162, R20, !PT ;  /* 0x00000014a2147209 */ /* 0x000fe20007810000 */
[-C--:B------:R-:W-:Y:S01]  /*18670*/  FMUL.FTZ R41, R41, R153.reuse ;  /* 0x0000009929297220 */ /* 0x080fe20000410000 */
[----:B------:R-:W-:Y:S01]  /*18680*/  FSEL R175, R175, -INF , !P2 ;  /* 0xff800000afaf7808 */ /* 0x000fe20005000000 */
[-C--:B------:R-:W-:Y:S01]  /*18690*/  FMUL.FTZ R44, R44, R153.reuse ;  /* 0x000000992c2c7220 */ /* 0x080fe20000410000 */
[----:B------:R-:W-:Y:S01]  /*186a0*/  FMNMX.FTZ R20, R163, R20, !PT ;  /* 0x00000014a3147209 */ /* 0x000fe20007810000 */
[----:B------:R-:W-:Y:S01]  /*186b0*/  MUFU.EX2 R165, R165 ;  /* 0x000000a500a57308 */ /* 0x000fe20000000800 */
[----:B------:R-:W-:Y:S01]  /*186c0*/  ISETP.GT.AND P2, PT, R205, 0x31, P1 ;  /* 0x00000031cd00780c */ /* 0x000fe20000f44270 */
[----:B-1----:R-:W-:Y:S01]  /*186d0*/  FADD.FTZ R6, R160, R6 ;  /* 0x00000006a0067221 */ /* 0x002fe20000010000 */
[----:B------:R-:W-:Y:S01]  /*186e0*/  FMNMX.FTZ R20, R166, R20, !PT ;  /* 0x00000014a6147209 */ /* 0x000fe20007810000 */
[-C--:B------:R-:W-:Y:S01]  /*186f0*/  FMUL.FTZ R45, R45, R153.reuse ;  /* 0x000000992d2d7220 */ /* 0x080fe20000410000 */
[----:B------:R-:W-:Y:S01]  /*18700*/  ISETP.LT.OR P2, PT, R206, 0x32, P2 ;  /* 0x00000032ce00780c */ /* 0x000fe20001741670 */
[-C--:B------:R-:W-:Y:S01]  /*18710*/  FMUL.FTZ R48, R48, R153.reuse ;  /* 0x0000009930307220 */ /* 0x080fe20000410000 */
[----:B------:R-:W-:Y:S01]  /*18720*/  FMNMX.FTZ R20, R167, R20, !PT ;  /* 0x00000014a7147209 */ /* 0x000fe20007810000 */
[----:B------:R0:W-:Y:S01]  /*18730*/  MUFU.EX2 R201, R168 ;  /* 0x000000a800c97308 */ /* 0x0001e20000000800 */
[----:B------:R-:W-:Y:S01]  /*18740*/  ISETP.GT.AND P1, PT, R205, 0x39, P1 ;  /* 0x00000039cd00780c */ /* 0x000fe20000f24270 */
[-C--:B------:R-:W-:Y:S01]  /*18750*/  FMUL.FTZ R49, R49, R153.reuse ;  /* 0x0000009931317220 */ /* 0x080fe20000410000 */
[----:B------:R-:W-:Y:S01]  /*18760*/  FMNMX.FTZ R20, R170, R20, !PT ;  /* 0x00000014aa147209 */ /* 0x000fe20007810000 */
[-C--:B------:R-:W-:Y:S01]  /*18770*/  FMUL.FTZ R52, R52, R153.reuse ;  /* 0x0000009934347220 */ /* 0x080fe20000410000 */
[----:B------:R-:W-:Y:S01]  /*18780*/  FSEL R179, R179, -INF , !P2 ;  /* 0xff800000b3b37808 */ /* 0x000fe20005000000 */
[-C--:B------:R-:W-:Y:S01]  /*18790*/  FMUL.FTZ R53, R53, R153.reuse ;  /* 0x0000009935357220 */ /* 0x080fe20000410000 */
[----:B------:R-:W-:Y:S01]  /*187a0*/  FMNMX.FTZ R20, R171, R20, !PT ;  /* 0x00000014ab147209 */ /* 0x000fe20007810000 */
[----:B------:R-:W-:Y:S01]  /*187b0*/  MUFU.EX2 R172, R172 ;  /* 0x000000ac00ac7308 */ /* 0x000fe20000000800 */
[----:B------:R-:W-:Y:S01]  /*187c0*/  ISETP.LT.OR P1, PT, R206, 0x3a, P1 ;  /* 0x0000003ace00780c */ /* 0x000fe20000f21670 */
[----:B0-----:R-:W-:Y:S01]  /*187d0*/  IMAD R168, R17, 0x1000, R196 ;  /* 0x0000100011a87824 */ /* 0x001fe200078e02c4 */
[----:B------:R-:W-:Y:S01]  /*187e0*/  FMNMX.FTZ R20, R174, R20, !PT ;  /* 0x00000014ae147209 */ /* 0x000fe20007810000 */
[-C--:B------:R-:W-:Y:S01]  /*187f0*/  FMUL.FTZ R56, R56, R153.reuse ;  /* 0x0000009938387220 */ /* 0x080fe20000410000 */
[----:B------:R-:W-:Y:S01]  /*18800*/  FSEL R183, R183, -INF , !P1 ;  /* 0xff800000b7b77808 */ /* 0x000fe20004800000 */
[-C--:B------:R-:W-:Y:S01]  /*18810*/  FMUL.FTZ R57, R57, R153.reuse ;  /* 0x0000009939397220 */ /* 0x080fe20000410000 */
[----:B------:R-:W-:Y:S01]  /*18820*/  FMNMX.FTZ R20, R175, R20, !PT ;  /* 0x00000014af147209 */ /* 0x000fe20007810000 */
[----:B------:R-:W-:Y:S01]  /*18830*/  MUFU.EX2 R173, R173 ;  /* 0x000000ad00ad7308 */ /* 0x000fe20000000800 */
[-C--:B------:R-:W-:Y:S01]  /*18840*/  FMUL.FTZ R60, R60, R153.reuse ;  /* 0x000000993c3c7220 */ /* 0x080fe20000410000 */
[-C--:B------:R-:W-:Y:S01]  /*18850*/  FMUL.FTZ R61, R61, R153.reuse ;  /* 0x000000993d3d7220 */ /* 0x080fe20000410000 */
[----:B------:R-:W-:Y:S01]  /*18860*/  FMNMX.FTZ R20, R178, R20, !PT ;  /* 0x00000014b2147209 */ /* 0x000fe20007810000 */
[-C--:B------:R-:W-:Y:S01]  /*18870*/  FMUL.FTZ R64, R64, R153.reuse ;  /* 0x0000009940407220 */ /* 0x080fe20000410000 */
[-C--:B------:R-:W-:Y:S01]  /*18880*/  FMUL.FTZ R65, R65, R153.reuse ;  /* 0x0000009941417220 */ /* 0x080fe20000410000 */
        /* <DEDUP_REMOVED lines=38> */
[----:B0-----:R-:W-:Y:S01]  /*18af0*/  FMNMX.FTZ R20, R20, R200, !PT ;  /* 0x000000c814147209 */ /* 0x001fe20007810000 */
[-C--:B------:R-:W-:Y:S01]  /*18b00*/  FMUL.FTZ R128, R128, R153.reuse ;  /* 0x0000009980807220 */ /* 0x080fe20000410000 */
[----:B------:R0:W1:Y:S01]  /*18b10*/  MUFU.EX2 R200, R161 ;  /* 0x000000a100c87308 */ /* 0x0000620000000800 */
[-C--:B------:R-:W-:Y:S01]  /*18b20*/  FMUL.FTZ R129, R129, R153.reuse ;  /* 0x0000009981817220 */ /* 0x080fe20000410000 */
[-C--:B------:R-:W-:Y:S01]  /*18b30*/  FMUL.FTZ R132, R132, R153.reuse ;  /* 0x0000009984847220 */ /* 0x080fe20000410000 */
[----:B------:R-:W2:Y:S01]  /*18b40*/  SHFL.BFLY PT, R202, R20, 0x1, 0x1f ;  /* 0x0c201f0014ca7f89 */ /* 0x000ea200000e0000 */
[-C--:B------:R-:W-:Y:S01]  /*18b50*/  FMUL.FTZ R133, R133, R153.reuse ;  /* 0x0000009985857220 */ /* 0x080fe20000410000 */
[-C--:B------:R-:W-:Y:S01]  /*18b60*/  FMUL.FTZ R136, R136, R153.reuse ;  /* 0x0000009988887220 */ /* 0x080fe20000410000 */
[-C--:B------:R-:W-:Y:S01]  /*18b70*/  FMUL.FTZ R137, R137, R153.reuse ;  /* 0x0000009989897220 */ /* 0x080fe20000410000 */
[-C--:B------:R-:W-:Y:S01]  /*18b80*/  FMUL.FTZ R140, R140, R153.reuse ;  /* 0x000000998c8c7220 */ /* 0x080fe20000410000 */
[----:B------:R-:W-:Y:S01]  /*18b90*/  FMUL.FTZ R141, R141, R153 ;  /* 0x000000998d8d7220 */ /* 0x000fe20000410000 */
[----:B0-----:R-:W-:-:S02]  /*18ba0*/  IMAD.MOV R161, RZ, RZ, -R210 ;  /* 0x000000ffffa17224 */ /* 0x001fc400078e0ad2 */
[-C--:B------:R-:W-:Y:S01]  /*18bb0*/  FMUL.FTZ R144, R144, R153.reuse ;  /* 0x0000009990907220 */ /* 0x080fe20000410000 */
[-C--:B------:R-:W-:Y:S01]  /*18bc0*/  FMUL.FTZ R145, R145, R153.reuse ;  /* 0x0000009991917220 */ /* 0x080fe20000410000 */
[-C--:B------:R-:W-:Y:S01]  /*18bd0*/  FMUL.FTZ R148, R148, R153.reuse ;  /* 0x0000009994947220 */ /* 0x080fe20000410000 */
[----:B------:R-:W-:Y:S01]  /*18be0*/  FMUL.FTZ R149, R149, R153 ;  /* 0x0000009995957220 */ /* 0x000fe20000410000 */
[----:B------:R-:W-:Y:S02]  /*18bf0*/  ISETP.NE.AND P2, PT, R184, R161, PT ;  /* 0x000000a1b800720c */ /* 0x000fe40003f45270 */
[----:B------:R-:W-:Y:S01]  /*18c00*/  R2UR UR6, R168 ;  /* 0x00000000a80672ca */ /* 0x000fe200000e0000 */
[----:B-1----:R-:W-:-:S04]  /*18c10*/  FADD.FTZ R6, R200, R6 ;  /* 0x00000006c8067221 */ /* 0x002fc80000010000 */
[----:B------:R-:W-:-:S04]  /*18c20*/  FADD.FTZ R6, R164, R6 ;  /* 0x00000006a4067221 */ /* 0x000fc80000010000 */
[----:B------:R-:W-:Y:S01]  /*18c30*/  FADD.FTZ R6, R165, R6 ;  /* 0x00000006a5067221 */ /* 0x000fe20000010000 */
[----:B--2---:R-:W-:Y:S02]  /*18c40*/  FMNMX.FTZ R20, R20, R202, !PT ;  /* 0x000000ca14147209 */ /* 0x004fe40007810000 */
[----:B------:R0:W1:Y:S01]  /*18c50*/  MUFU.EX2 R202, R169 ;  /* 0x000000a900ca7308 */ /* 0x0000620000000800 */
[----:B------:R-:W-:Y:S01]  /*18c60*/  FADD.FTZ R6, R201, R6 ;  /* 0x00000006c9067221 */ /* 0x000fe20000010000 */
[----:B------:R-:W-:-:S04]  /*18c70*/  FSETP.NEU.FTZ.AND P1, PT, R20, -INF , PT ;  /* 0xff8000001400780b */ /* 0x000fc80003f3d000 */
[----:B------:R-:W-:Y:S01]  /*18c80*/  FSEL R161, R20, RZ, P1 ;  /* 0x000000ff14a17208 */ /* 0x000fe20000800000 */
[----:B0-----:R-:W-:-:S04]  /*18c90*/  @!P2 IMAD R169, R199, 0x40, R197 ;  /* 0x00000040c7a9a824 */ /* 0x001fc800078e02c5 */
[----:B------:R-:W-:Y:S01]  /*18ca0*/  FADD.FTZ R161, -R161, R198 ;  /* 0x000000c6a1a17221 */ /* 0x000fe20000010100 */
[----:B------:R-:W-:-:S03]  /*18cb0*/  @!P2 IMAD R198, R169, 0x4, R16 ;  /* 0x00000004a9c6a824 */ /* 0x000fc600078e0210 */
[-C--:B------:R-:W-:Y:S01]  /*18cc0*/  FMUL.FTZ R161, R161, R15.reuse ;  /* 0x0000000fa1a17220 */ /* 0x080fe20000410000 */
[----:B------:R-:W-:Y:S02]  /*18cd0*/  IMAD.MOV.U32 R169, RZ, RZ, 0x40000040 ;  /* 0x40000040ffa97424 */ /* 0x000fe400078e00ff */
[----:B-1----:R-:W-:Y:S01]  /*18ce0*/  FADD.FTZ R6, R202, R6 ;  /* 0x00000006ca067221 */ /* 0x002fe20000010000 */
[----:B------:R-:W-:Y:S02]  /*18cf0*/  @!P2 STS [R198+0x38400], R153 ;  /* 0x03840099c600a388 */ /* 0x000fe40000000800 */
[----:B------:R-:W0:Y:S01]  /*18d00*/  MUFU.EX2 R161, R161 ;  /* 0x000000a100a17308 */ /* 0x000e220000000800 */
[----:B------:R-:W-:Y:S01]  /*18d10*/  R2UR UR7, R169 ;  /* 0x00000000a90772ca */ /* 0x000fe200000e0000 */
[----:B------:R-:W-:Y:S01]  /*18d20*/  FMUL.FTZ R169, R20, R15 ;  /* 0x0000000f14a97220 */ /* 0x000fe20000410000 */
[----:B------:R-:W-:-:S04]  /*18d30*/  FADD.FTZ R6, R172, R6 ;  /* 0x00000006ac067221 */ /* 0x000fc80000010000 */
[----:B------:R-:W-:Y:S01]  /*18d40*/  FSEL R169, R169, RZ, P1 ;  /* 0x000000ffa9a97208 */ /* 0x000fe20000800000 */
[----:B------:R-:W-:-:S04]  /*18d50*/  FADD.FTZ R6, R173, R6 ;  /* 0x00000006ad067221 */ /* 0x000fc80000010000 */
[-CC-:B------:R-:W-:Y:S01]  /*18d60*/  FFMA.FTZ R158, R158, R15.reuse, -R169.reuse ;  /* 0x0000000f9e9e7223 */ /* 0x180fe200000108a9 */
[-CC-:B------:R-:W-:Y:S01]  /*18d70*/  FFMA.FTZ R162, R162, R15.reuse, -R169.reuse ;  /* 0x0000000fa2a27223 */ /* 0x180fe200000108a9 */
[-CC-:B------:R-:W-:Y:S01]  /*18d80*/  FFMA.FTZ R154, R154, R15.reuse, -R169.reuse ;  /* 0x0000000f9a9a7223 */ /* 0x180fe200000108a9 */
[-CC-:B------:R-:W-:Y:S01]  /*18d90*/  FFMA.FTZ R199, R155, R15.reuse, -R169.reuse ;  /* 0x0000000f9bc77223 */ /* 0x180fe200000108a9 */
[-CC-:B------:R-:W-:Y:S01]  /*18da0*/  FFMA.FTZ R159, R159, R15.reuse, -R169.reuse ;  /* 0x0000000f9f9f7223 */ /* 0x180fe200000108a9 */
[----:B0-----:R0:W-:Y:S01]  /*18db0*/  @!P2 STS [R198+0x38420], R161 ;  /* 0x038420a1c600a388 */ /* 0x0011e20000000800 */
        /* <DEDUP_REMOVED lines=9> */
[-CC-:B0-----:R-:W-:Y:S01]  /*18e50*/  FFMA.FTZ R198, R170, R15.reuse, -R169.reuse ;  /* 0x0000000faac67223 */ /* 0x181fe200000108a9 */
[----:B------:R-:W-:Y:S01]  /*18e60*/  FFMA.FTZ R169, R183, R15, -R169 ;  /* 0x0000000fb7a97223 */ /* 0x000fe200000108a9 */
[----:B------:R0:W-:Y:S01]  /*18e70*/  MUFU.EX2 R175, R158 ;  /* 0x0000009e00af7308 */ /* 0x0001e20000000800 */
[----:B------:R-:W-:Y:S01]  /*18e80*/  FADD.FTZ R6, R176, R6 ;  /* 0x00000006b0067221 */ /* 0x000fe20000010000 */
[-C--:B------:R-:W-:Y:S01]  /*18e90*/  FMUL.FTZ R26, R26, R161.reuse ;  /* 0x000000a11a1a7220 */ /* 0x080fe20000410000 */
[-C--:B------:R-:W-:Y:S01]  /*18ea0*/  FMUL.FTZ R27, R27, R161.reuse ;  /* 0x000000a11b1b7220 */ /* 0x080fe20000410000 */
[-C--:B------:R-:W-:Y:S01]  /*18eb0*/  FMUL.FTZ R30, R30, R161.reuse ;  /* 0x000000a11e1e7220 */ /* 0x080fe20000410000 */
[----:B------:R-:W-:Y:S01]  /*18ec0*/  FADD.FTZ R6, R177, R6 ;  /* 0x00000006b1067221 */ /* 0x000fe20000010000 */
[-C--:B------:R-:W-:Y:S01]  /*18ed0*/  FMUL.FTZ R31, R31, R161.reuse ;  /* 0x000000a11f1f7220 */ /* 0x080fe20000410000 */
[-C--:B------:R-:W-:Y:S01]  /*18ee0*/  FMUL.FTZ R34, R34, R161.reuse ;  /* 0x000000a122227220 */ /* 0x080fe20000410000 */
[----:B------:R1:W-:Y:S01]  /*18ef0*/  MUFU.EX2 R183, R162 ;  /* 0x000000a200b77308 */ /* 0x0003e20000000800 */
[----:B0-----:R-:W-:Y:S01]  /*18f00*/  F2FP.F16.F32.PACK_AB R158, R165, R164 ;  /* 0x000000a4a59e723e */ /* 0x001fe200000000ff */
[-C--:B------:R-:W-:Y:S01]  /*18f10*/  FMUL.FTZ R35, R35, R161.reuse ;  /* 0x000000a123237220 */ /* 0x080fe20000410000 */
[----:B------:R-:W-:Y:S01]  /*18f20*/  F2FP.F16.F32.PACK_AB R164, R177, R176 ;  /* 0x000000b0b1a4723e */ /* 0x000fe200000000ff */
[-C--:B------:R-:W-:Y:S01]  /*18f30*/  FMUL.FTZ R38, R38, R161.reuse ;  /* 0x000000a126267220 */ /* 0x080fe20000410000 */
[-C--:B------:R-:W-:Y:S01]  /*18f40*/  FMUL.FTZ R39, R39, R161.reuse ;  /* 0x000000a127277220 */ /* 0x080fe20000410000 */
[-C--:B------:R-:W-:Y:S01]  /*18f50*/  FMUL.FTZ R42, R42, R161.reuse ;  /* 0x000000a12a2a7220 */ /* 0x080fe20000410000 */
[-C--:B------:R-:W-:Y:S01]  /*18f60*/  FMUL.FTZ R43, R43, R161.reuse ;  /* 0x000000a12b2b7220 */ /* 0x080fe20000410000 */
[----:B------:R0:W2:Y:S01]  /*18f70*/  MUFU.EX2 R205, R154 ;  /* 0x0000009a00cd7308 */ /* 0x0000a20000000800 */
        /* <DEDUP_REMOVED lines=24> */
[----:B-1----:R-:W-:Y:S01]  /*19100*/  F2FP.F16.F32.PACK_AB R153, R170, R205 ;  /* 0x000000cdaa99723e */ /* 0x002fe200000000ff */
        /* <DEDUP_REMOVED lines=44> */
[----:B--2---:R-:W-:Y:S01]  /*193d0*/  F2FP.F16.F32.PACK_AB R157, R172, R183 ;  /* 0x000000b7ac9d723e */ /* 0x004fe200000000ff */
[----:B------:R2:W-:Y:S01]  /*193e0*/  STSM.16.M88.4 [R211+0x36400], R152 ;  /* 0x03640098d3007844 */ /* 0x0005e20000000200 */
[----:B------:R-:W3:Y:S01]  /*193f0*/  MUFU.EX2 R203, R203 ;  /* 0x000000cb00cb7308 */ /* 0x000ee20000000800 */
[----:B-1----:R-:W-:Y:S01]  /*19400*/  F2FP.F16.F32.PACK_AB R159, R176, R173 ;  /* 0x000000adb09f723e */ /* 0x002fe200000000ff */
[----:B------:R-:W-:Y:S01]  /*19410*/  FADD.FTZ R0, R170, R0 ;  /* 0x00000000aa007221 */ /* 0x000fe20000010000 */
[----:B------:R-:W-:Y:S01]  /*19420*/  F2FP.F16.F32.PACK_AB R160, R202, R201 ;  /* 0x000000c9caa0723e */ /* 0x000fe200000000ff */
[----:B------:R-:W-:Y:S01]  /*19430*/  FADD.FTZ R6, R180, R6 ;  /* 0x00000006b4067221 */ /* 0x000fe20000010000 */
[----:B0-----:R-:W-:Y:S01]  /*19440*/  F2FP.F16.F32.PACK_AB R161, R171, R198 ;  /* 0x000000c6aba1723e */ /* 0x001fe200000000ff */
[----:B------:R0:W-:Y:S01]  /*19450*/  STSM.16.M88.4 [R212], R156 ;  /* 0x0000009cd4007844 */ /* 0x0001e20000000200 */
[----:B------:R-:W-:Y:S01]  /*19460*/  F2FP.F16.F32.PACK_AB R166, R181, R180 ;  /* 0x000000b4b5a6723e */ /* 0x000fe200000000ff */
[----:B------:R-:W-:Y:S01]  /*19470*/  MUFU.EX2 R178, R178 ;  /* 0x000000b200b27308 */ /* 0x000fe20000000800 */
[----:B------:R-:W-:Y:S01]  /*19480*/  FADD.FTZ R0, R175, R0 ;  /* 0x00000000af007221 */ /* 0x000fe20000010000 */
[----:B------:R-:W-:-:S03]  /*19490*/  FADD.FTZ R6, R181, R6 ;  /* 0x00000006b5067221 */ /* 0x000fc60000010000 */
[----:B------:R-:W-:-:S03]  /*194a0*/  FADD.FTZ R0, R179, R0 ;  /* 0x00000000b3007221 */ /* 0x000fc60000010000 */
[----:B------:R-:W1:Y:S01]  /*194b0*/  MUFU.EX2 R204, R204 ;  /* 0x000000cc00cc7308 */ /* 0x000e620000000800 */
[----:B---3--:R-:W-:Y:S01]  /*194c0*/  F2FP.F16.F32.PACK_AB R163, R203, R174 ;  /* 0x000000aecba3723e */ /* 0x008fe200000000ff */
[----:B------:R-:W-:-:S04]  /*194d0*/  FADD.FTZ R0, R183, R0 ;  /* 0x00000000b7007221 */ /* 0x000fc80000010000 */
[----:B------:R0:W-:Y:S01]  /*194e0*/  STSM.16.M88.4 [R214], R160 ;  /* 0x000000a0d6007844 */ /* 0x0001e20000000200 */
[----:B------:R-:W-:Y:S01]  /*194f0*/  FADD.FTZ R0, R172, R0 ;  /* 0x00000000ac007221 */ /* 0x000fe20000010000 */
[----:B------:R-:W-:Y:S03]  /*19500*/  MUFU.EX2 R182, R182 ;  /* 0x000000b600b67308 */ /* 0x000fe60000000800 */
[----:B------:R-:W-:-:S04]  /*19510*/  FADD.FTZ R0, R173, R0 ;  /* 0x00000000ad007221 */ /* 0x000fc80000010000 */
[----:B------:R-:W-:Y:S01]  /*19520*/  FADD.FTZ R0, R176, R0 ;  /* 0x00000000b0007221 */ /* 0x000fe20000010000 */
[----:B------:R3:W4:Y:S01]  /*19530*/  MUFU.EX2 R177, R169 ;  /* 0x000000a900b17308 */ /* 0x0007220000000800 */
[----:B-1----:R-:W-:Y:S02]  /*19540*/  F2FP.F16.F32.PACK_AB R165, R204, R178 ;  /* 0x000000b2cca5723e */ /* 0x002fe400000000ff */
[----:B------:R-:W-:-:S04]  /*19550*/  FADD.FTZ R0, R198, R0 ;  /* 0x00000000c6007221 */ /* 0x000fc80000010000 */
[----:B------:R-:W-:Y:S01]  /*19560*/  FADD.FTZ R0, R171, R0 ;  /* 0x00000000ab007221 */ /* 0x000fe20000010000 */
[----:B---3--:R-:W-:-:S03]  /*19570*/  IMAD.MOV.U32 R169, RZ, RZ, 0x40000040 ;  /* 0x40000040ffa97424 */ /* 0x008fc600078e00ff */
[----:B------:R-:W-:-:S04]  /*19580*/  FADD.FTZ R0, R174, R0 ;  /* 0x00000000ae007221 */ /* 0x000fc80000010000 */
[----:B------:R-:W-:Y:S01]  /*19590*/  FADD.FTZ R0, R203, R0 ;  /* 0x00000000cb007221 */ /* 0x000fe20000010000 */
[----:B----4-:R-:W-:-:S03]  /*195a0*/  F2FP.F16.F32.PACK_AB R167, R177, R182 ;  /* 0x000000b6b1a7723e */ /* 0x010fc600000000ff */
[----:B------:R-:W-:Y:S02]  /*195b0*/  FADD.FTZ R0, R178, R0 ;  /* 0x00000000b2007221 */ /* 0x000fe40000010000 */
[----:B------:R0:W-:Y:S01]  /*195c0*/  STSM.16.M88.4 [R213], R164 ;  /* 0x000000a4d5007844 */ /* 0x0001e20000000200 */
[----:B------:R-:W-:Y:S01]  /*195d0*/  WARPGROUP.ARRIVE ;  /* 0x00000000000079c5 */ /* 0x000fe20000000000 */
[----:B------:R-:W-:-:S04]  /*195e0*/  FADD.FTZ R0, R204, R0 ;  /* 0x00000000cc007221 */ /* 0x000fc80000010000 */
[----:B------:R-:W-:Y:S01]  /*195f0*/  FADD.FTZ R0, R182, R0 ;  /* 0x00000000b6007221 */ /* 0x000fe20000010000 */
[----:B------:R-:W-:Y:S03]  /*19600*/  HGMMA.64x256x16.F32 R24, R152, gdesc[UR4].tnspB, R24, gsb0 ;  /* 0x43e0000498187df0 */ /* 0x000fe60008000818 */
[----:B------:R-:W-:Y:S01]  /*19610*/  FADD.FTZ R0, R177, R0 ;  /* 0x00000000b1007221 */ /* 0x000fe20000010000 */
[----:B------:R-:W-:Y:S02]  /*19620*/  WARPGROUP.DEPBAR.LE gsb0, 0x0 ;  /* 0x00008000000079c5 */ /* 0x000fe40000010000 */
[----:B--2---:R-:W-:Y:S01]  /*19630*/  VIADD R152, R168, 0x80 ;  /* 0x00000080a8987836 */ /* 0x004fe20000000000 */
[----:B------:R-:W-:Y:S01]  /*19640*/  WARPGROUP.ARRIVE ;  /* 0x00000000000079c5 */ /* 0x000fe20000000000 */
[----:B------:R-:W-:-:S03]  /*19650*/  IMAD.MOV.U32 R153, RZ, RZ, 0x40000040 ;  /* 0x40000040ff997424 */ /* 0x000fc600078e00ff */
[----:B------:R-:W-:Y:S01]  /*19660*/  R2UR UR6, R152 ;  /* 0x00000000980672ca */ /* 0x000fe200000e0000 */
[C---:B------:R-:W-:Y:S01]  /*19670*/  VIADD R152, R168.reuse, 0x100 ;  /* 0x00000100a8987836 */ /* 0x040fe20000000000 */
[----:B------:R-:W-:Y:S01]  /*19680*/  R2UR UR7, R153 ;  /* 0x00000000990772ca */ /* 0x000fe200000e0000 */
[----:B------:R-:W-:Y:S02]  /*19690*/  IMAD.MOV.U32 R153, RZ, RZ, 0x40000040 ;  /* 0x40000040ff997424 */ /* 0x000fe400078e00ff */
[----:B------:R-:W-:-:S12]  /*196a0*/  VIADD R168, R168, 0x180 ;  /* 0x00000180a8a87836 */ /* 0x000fd80000000000 */
        /* <DEDUP_REMOVED lines=24> */
.L_x_3525:
[----:B------:R-:W2:Y:S01]  /*19830*/  LDL R152, [R1+0x14] ;  /* 0x0000140001987983 */ /* 0x000ea20000100800 */
[----:B------:R-:W-:Y:S02]  /*19840*/  VIADD R21, R21, 0x38860 ;  /* 0x0003886015157836 */ /* 0x000fe40000000000 */
[----:B------:R-:W-:Y:S02]  /*19850*/  IMAD.MOV.U32 R198, RZ, RZ, R20 ;  /* 0x000000ffffc67224 */ /* 0x000fe400078e0014 */
[----:B------:R-:W-:Y:S01]  /*19860*/  IMAD.MOV.U32 R200, RZ, RZ, R7 ;  /* 0x000000ffffc87224 */ /* 0x000fe200078e0007 */
[----:B------:R-:W-:Y:S01]  /*19870*/  PRMT R21, R188, 0x654, R21 ;  /* 0x00000654bc157816 */ /* 0x000fe20000000015 */
[----:B------:R-:W-:-:S03]  /*19880*/  IMAD.MOV.U32 R199, RZ, RZ, R17 ;  /* 0x000000ffffc77224 */ /* 0x000fc600078e0011 */
[----:B------:R0:W-:Y:S01]  /*19890*/  SYNCS.ARRIVE.TRANS64.RED.A1T0 RZ, [R21+URZ], RZ ;  /* 0x000000ff15ff79a7 */ /* 0x0001e2000810043f */
[C---:B--2---:R-:W-:Y:S01]  /*198a0*/  ISETP.GT.AND P1, PT, R14.reuse, R152, PT ;  /* 0x000000980e00720c */ /* 0x044fe20003f24270 */
[----:B------:R-:W-:-:S12]  /*198b0*/  VIADD R14, R14, 0xffffffff ;  /* 0xffffffff0e0e7836 */ /* 0x000fd80000000000 */
[----:B0-----:R-:W-:Y:S05]  /*198c0*/  @P1 BRA `(.L_x_3526) ;  /* 0xffffffc000c41947 */ /* 0x001fea000383ffff */
.L_x_3505:
[----:B------:R-:W-:Y:S05]  /*198d0*/  BSYNC B0 ;  /* 0x0000000000007941 */ /* 0x000fea0003800000 */
.L_x_3504:
[----:B------:R-:W2:Y:S04]  /*198e0*/  LDL.LU R21, [R1+0x58] ;  /* 0x0000580001157983 */ /* 0x000ea80000300800 */
[----:B------:R-:W0:Y:S04]  /*198f0*/  SHFL.BFLY PT, R3, R6, 0x2, 0x1f ;  /* 0x0c401f0006037f89 */ /* 0x000e2800000e0000 */
[----:B------:R-:W1:Y:S01]  /*19900*/  SHFL.BFLY PT, R5, R0, 0x2, 0x1f ;  /* 0x0c401f0000057f89 */ /* 0x000e6200000e0000 */
[----:B0-----:R-:W-:Y:S01]  /*19910*/  FADD.FTZ R3, R3, R6 ;  /* 0x0000000603037221 */ /* 0x001fe20000010000 */
[----:B-1----:R-:W-:-:S04]  /*19920*/  FADD.FTZ R4, R5, R0 ;  /* 0x0000000005047221 */ /* 0x002fc80000010000 */
[----:B------:R-:W0:Y:S01]  /*19930*/  SHFL.BFLY PT, R2, R3, 0x1, 0x1f ;  /* 0x0c201f0003027f89 */ /* 0x000e2200000e0000 */
[----:B------:R-:W-:-:S03]  /*19940*/  IMAD.MOV.U32 R0, RZ, RZ, -0x800000 ;  /* 0xff800000ff007424 */ /* 0x000fc600078e00ff */
[----:B------:R-:W1:Y:S01]  /*19950*/  SHFL.BFLY PT, R9, R4, 0x1, 0x1f ;  /* 0x0c201f0004097f89 */ /* 0x000e6200000e0000 */
[----:B0-----:R-:W-:Y:S01]  /*19960*/  FADD.FTZ R5, R3, R2 ;  /* 0x0000000203057221 */ /* 0x001fe20000010000 */
[----:B-1----:R-:W-:Y:S01]  /*19970*/  FADD.FTZ R10, R4, R9 ;  /* 0x00000009040a7221 */ /* 0x002fe20000010000 */
[----:B------:R-:W-:Y:S08]  /*19980*/  BAR.ARV 0x8, 0x100 ;  /* 0x0204000000007b1d */ /* 0x000ff00000002000 */
[----:B------:R-:W-:Y:S01]  /*19990*/  BAR.SYNC.DEFER_BLOCKING 0xf, 0x100 ;  /* 0x03c4000000007b1d */ /* 0x000fe20000010000 */
[----:B------:R-:W-:-:S02]  /*199a0*/  FSETP.NE.FTZ.AND P0, PT, R5, RZ, PT ;  /* 0x000000ff0500720b */ /* 0x000fc40003f15000 */
[----:B------:R-:W-:-:S11]  /*199b0*/  FSETP.NE.FTZ.AND P1, PT, R10, RZ, PT ;  /* 0x000000ff0a00720b */ /* 0x000fd60003f35000 */
[----:B------:R-:W0:Y:S02]  /*199c0*/  @P0 MUFU.LG2 R2, R5 ;  /* 0x0000000500020308 */ /* 0x000e240000000c00 */
[----:B------:R-:W-:-:S06]  /*199d0*/  @P1 FMUL.FTZ R4, R15, 0.69314718246459960938 ;  /* 0x3f3172180f041820 */ /* 0x000fcc0000410000 */
[----:B------:R-:W1:Y:S01]  /*199e0*/  @P1 MUFU.LG2 R6, R10 ;  /* 0x0000000a00061308 */ /* 0x000e620000000c00 */
[----:B0-----:R-:W-:Y:S01]  /*199f0*/  @P0 FMUL.FTZ R9, R2, 0.69314718246459960938 ;  /* 0x3f31721802090820 */ /* 0x001fe20000410000 */
[----:B------:R-:W-:-:S04]  /*19a00*/  @P0 FMUL.FTZ R2, R15, 0.69314718246459960938 ;  /* 0x3f3172180f020820 */ /* 0x000fc80000410000 */
[----:B------:R-:W-:Y:S01]  /*19a10*/  @P0 FFMA.FTZ R0, R2, R7, R9 ;  /* 0x0000000702000223 */ /* 0x000fe20000010009 */
[----:B------:R-:W-:Y:S02]  /*19a20*/  IMAD.MOV.U32 R2, RZ, RZ, -0x800000 ;  /* 0xff800000ff027424 */ /* 0x000fe400078e00ff */
[----:B-1----:R-:W-:-:S04]  /*19a30*/  @P1 FMUL.FTZ R3, R6, 0.69314718246459960938 ;  /* 0x3f31721806031820 */ /* 0x002fc80000410000 */
[----:B------:R-:W-:Y:S01]  /*19a40*/  @P1 FFMA.FTZ R2, R4, R20, R3 ;  /* 0x0000001404021223 */ /* 0x000fe20000010003 */
[----:B------:R-:W-:Y:S02]  /*19a50*/  IMAD.MOV R3, RZ, RZ, -R210 ;  /* 0x000000ffff037224 */ /* 0x000fe400078e0ad2 */
[----:B------:R-:W-:-:S03]  /*19a60*/  IMAD.MOV.U32 R4, RZ, RZ, RZ ;  /* 0x000000ffff047224 */ /* 0x000fc600078e00ff */
[----:B------:R-:W-:Y:S01]  /*19a70*/  ISETP.NE.AND P2, PT, R184, R3, PT ;  /* 0x00000003b800720c */ /* 0x000fe20003f45270 */
[----:B------:R-:W-:Y:S02]  /*19a80*/  IMAD.MOV.U32 R3, RZ, RZ, RZ ;  /* 0x000000ffff037224 */ /* 0x000fe400078e00ff */
[----:B------:R-:W0:Y:S08]  /*19a90*/  @P1 MUFU.RCP R4, R10 ;  /* 0x0000000a00041308 */ /* 0x000e300000001000 */
[----:B------:R0:W1:Y:S01]  /*19aa0*/  @P0 MUFU.RCP R3, R5 ;  /* 0x0000000500030308 */ /* 0x0000620000001000 */
[----:B------:R-:W-:Y:S01]  /*19ab0*/  PLOP3.LUT P0, PT, PT, PT, PT, 0x8, 0x0 ;  /* 0x000000000000781c */ /* 0x000fe20003f0e170 */
[----:B------:R-:W-:-:S02]  /*19ac0*/  @!P2 IMAD R7, R17, 0x40, R197 ;  /* 0x000000401107a824 */ /* 0x000fc400078e02c5 */
[----:B------:R-:W-:Y:S02]  /*19ad0*/  VIADD R17, R17, 0x1 ;  /* 0x0000000111117836 */ /* 0x000fe40000000000 */
[----:B------:R-:W-:-:S03]  /*19ae0*/  @!P2 IMAD R7, R7, 0x4, R16 ;  /* 0x000000040707a824 */ /* 0x000fc600078e0210 */
[----:B------:R-:W-:Y:S01]  /*19af0*/  ISETP.NE.AND P1, PT, R17, 0x2, PT ;  /* 0x000000021100780c */ /* 0x000fe20003f25270 */
[-C--:B0-----:R-:W-:Y:S01]  /*19b00*/  FMUL.FTZ R5, R26, R4.reuse ;  /* 0x000000041a057220 */ /* 0x081fe20000410000 */
[----:B------:R-:W-:Y:S01]  /*19b10*/  @!P2 STS [R7+0x38420], R4 ;  /* 0x038420040700a388 */ /* 0x000fe20000000800 */
[-C--:B------:R-:W-:Y:S01]  /*19b20*/  FMUL.FTZ R31, R31, R4.reuse ;  /* 0x000000041f1f7220 */ /* 0x080fe20000410000 */
[-C--:B------:R-:W-:Y:S01]  /*19b30*/  FMUL.FTZ R9, R34, R4.reuse ;  /* 0x0000000422097220 */ /* 0x080fe20000410000 */
[-C--:B------:R-:W-:Y:S01]  /*19b40*/  FMUL.FTZ R35, R35, R4.reuse ;  /* 0x0000000423237220 */ /* 0x080fe20000410000 */
[-C--:B------:R-:W-:Y:S01]  /*19b50*/  FMUL.FTZ R11, R38, R4.reuse ;  /* 0x00000004260b7220 */ /* 0x080fe20000410000 */
[-C--:B------:R-:W-:Y:S01]  /*19b60*/  FMUL.FTZ R39, R39, R4.reuse ;  /* 0x0000000427277220 */ /* 0x080fe20000410000 */
        /* <DEDUP_REMOVED lines=129> */
.L_x_3390:
[----:B------:R-:W-:Y:S05]  /*1a380*/  BSYNC B7 ;  /* 0x0000000000077941 */ /* 0x000fea0003800000 */
.L_x_3380:
[----:B------:R-:W1:Y:S08]  /*1a390*/  S2UR UR4, SR_CgaCtaId ;  /* 0x00000000000479c3 */ /* 0x000e700000008800 */
[----:B------:R-:W-:Y:S01]  /*1a3a0*/  BAR.SYNC.DEFER_BLOCKING 0x5, 0x180 ;  /* 0x0146000000007b1d */ /* 0x000fe20000010000 */
[----:B0-----:R-:W-:-:S05]  /*1a3b0*/  MOV R21, 0x400 ;  /* 0x0000040000157802 */ /* 0x001fca0000000f00 */
[----:B------:R-:W-:Y:S01]  /*1a3c0*/  BSSY B0, `(.L_x_3527) ;  /* 0x000031f000007945 */ /* 0x000fe20003800000 */
[----:B-1----:R-:W-:-:S05]  /*1a3d0*/  IMAD.U32 R188, RZ, RZ, UR4 ;  /* 0x00000004ffbc7e24 */ /* 0x002fca000f8e00ff */
[----:B------:R-:W-:-:S05]  /*1a3e0*/  LEA R16, R188, R21, 0x18 ;  /* 0x00000015bc107211 */ /* 0x000fca00078ec0ff */
[----:B-----5:R0:W1:Y:S01]  /*1a3f0*/  LDS.128 R24, [R16+0x388d0] ;  /* 0x0388d00010187984 */ /* 0x0200620000000c00 */
[----:B------:R-:W-:Y:S06]  /*1a400*/  BAR.ARV 0x4, 0x180 ;  /* 0x0106000000007b1d */ /* 0x000fec0000002000 */
[----:B------:R-:W-:Y:S05]  /*1a410*/  @P0 BRA `(.L_x_3528) ;  /* 0x0000002000900947 */ /* 0x000fea0003800000 */
[----:B------:R-:W2:Y:S01]  /*1a420*/  LDL R30, [R1+0x68] ;  /* 0x00006800011e7983 */ /* 0x000ea20000100800 */
[----:B------:R-:W-:Y:S01]  /*1a430*/  F2FP.F16.F32.PACK_AB R4, R6, R8 ;  /* 0x000000080604723e */ /* 0x000fe200000000ff */
[----:B------:R-:W-:Y:S02]  /*1a440*/  ULDC.64 UR4, c[0x0][0xd00] ;  /* 0x0003400000047ab9 */ /* 0x000fe40000000a00 */
[----:B------:R-:W3:Y:S01]  /*1a450*/  LDL R50, [R1+0x54] ;  /* 0x0000540001327983 */ /* 0x000ee20000100800 */
[----:B------:R-:W4:Y:S01]  /*1a460*/  S2R R45, SR_SWINHI ;  /* 0x00000000002d7919 */ /* 0x000f220000002f00 */
[----:B------:R-:W-:Y:S02]  /*1a470*/  F2FP.F16.F32.PACK_AB R6, R14, R152 ;  /* 0x000000980e06723e */ /* 0x000fe400000000ff */
[----:B------:R-:W-:Y:S02]  /*1a480*/  F2FP.F16.F32.PACK_AB R7, R31, R7 ;  /* 0x000000071f07723e */ /* 0x000fe400000000ff */
[----:B------:R-:W-:-:S02]  /*1a490*/  F2FP.F16.F32.PACK_AB R5, R3, R5 ;  /* 0x000000050305723e */ /* 0x000fc400000000ff */
[----:B------:R-:W-:Y:S02]  /*1a4a0*/  MOV R20, R16 ;  /* 0x0000001000147202 */ /* 0x000fe40000000f00 */
[----:B----4-:R-:W-:Y:S02]  /*1a4b0*/  MOV R21, R45 ;  /* 0x0000002d00157202 */ /* 0x010fe40000000f00 */
[----:B------:R-:W-:Y:S02]  /*1a4c0*/  F2FP.F16.F32.PACK_AB R11, R39, R11 ;  /* 0x0000000b270b723e */ /* 0x000fe400000000ff */
[----:B------:R-:W-:Y:S02]  /*1a4d0*/  F2FP.F16.F32.PACK_AB R9, R35, R9 ;  /* 0x000000092309723e */ /* 0x000fe400000000ff */
[----:B------:R-:W-:Y:S02]  /*1a4e0*/  F2FP.F16.F32.PACK_AB R8, R10, R32 ;  /* 0x000000200a08723e */ /* 0x000fe400000000ff */
[----:B------:R-:W-:Y:S01]  /*1a4f0*/  F2FP.F16.F32.PACK_AB R10, R12, R28 ;  /* 0x0000001c0c0a723e */ /* 0x000fe200000000ff */
[----:B------:R-:W4:Y:S01]  /*1a500*/  S2R R98, SR_TID.X ;  /* 0x0000000000627919 */ /* 0x000f220000002100 */
        /* <DEDUP_REMOVED lines=23> */
[----:B----4-:R-:W-:Y:S01]  /*1a680*/  VIADD R98, R98, 0xffffff80 ;  /* 0xffffff8062627836 */ /* 0x010fe20000000000 */
[----:B------:R-:W-:Y:S02]  /*1a690*/  F2FP.F16.F32.PACK_AB R146, R149, R148 ;  /* 0x000000949592723e */ /* 0x000fe400000000ff */
[----:B------:R-:W-:-:S02]  /*1a6a0*/  F2FP.F16.F32.PACK_AB R147, R151, R150 ;  /* 0x000000969793723e */ /* 0x000fc400000000ff */
[----:B------:R-:W-:-:S04]  /*1a6b0*/  SHF.R.S32.HI R97, RZ, 0x1f, R98 ;  /* 0x0000001fff617819 */ /* 0x000fc80000011462 */
[----:B------:R-:W-:-:S04]  /*1a6c0*/  LEA.HI R97, R97, R98, RZ, 0x3 ;  /* 0x0000006261617211 */ /* 0x000fc800078f18ff */
[----:B------:R-:W-:Y:S01]  /*1a6d0*/  SHF.R.S32.HI R97, RZ, 0x3, R97 ;  /* 0x00000003ff617819 */ /* 0x000fe20000011461 */
[----:B--2---:R-:W-:-:S03]  /*1a6e0*/  IMAD.WIDE R44, R30, 0x2, R20 ;  /* 0x000000021e2c7825 */ /* 0x004fc600078e0214 */
[----:B------:R-:W-:Y:S01]  /*1a6f0*/  LOP3.LUT R49, R44, 0x380, RZ, 0xc0, !PT ;  /* 0x000003802c317812 */ /* 0x000fe200078ec0ff */
[----:B------:R-:W-:-:S03]  /*1a700*/  IMAD.MOV.U32 R31, RZ, RZ, R45 ;  /* 0x000000ffff1f7224 */ /* 0x000fc600078e002d */
[----:B------:R-:W-:Y:S01]  /*1a710*/  SHF.R.U64 R49, R49, 0x3, RZ ;  /* 0x0000000331317819 */ /* 0x000fe200000012ff */
[----:B------:R-:W-:Y:S01]  /*1a720*/  BAR.SYNC.DEFER_BLOCKING 0x1, 0x100 ;  /* 0x0044000000007b1d */ /* 0x000fe20000010000 */
[----:B------:R-:W-:Y:S02]  /*1a730*/  IADD3 R14, P0, R44, 0x20, RZ ;  /* 0x000000202c0e7810 */ /* 0x000fe40007f1e0ff */
[----:B------:R-:W-:Y:S02]  /*1a740*/  LOP3.LUT R30, R49, R44, RZ, 0x3c, !PT ;  /* 0x0000002c311e7212 */ /* 0x000fe400078e3cff */
[----:B------:R-:W-:Y:S02]  /*1a750*/  LOP3.LUT R3, R14, 0x380, RZ, 0xc0, !PT ;  /* 0x000003800e037812 */ /* 0x000fe400078ec0ff */
[----:B------:R-:W-:Y:S02]  /*1a760*/  MOV R30, R30 ;  /* 0x0000001e001e7202 */ /* 0x000fe40000000f00 */
[----:B------:R-:W-:-:S02]  /*1a770*/  SHF.R.U64 R3, R3, 0x3, RZ ;  /* 0x0000000303037819 */ /* 0x000fc400000012ff */
[C---:B------:R-:W-:Y:S02]  /*1a780*/  IADD3 R53, P2, R44.reuse, 0x4000, RZ ;  /* 0x000040002c357810 */ /* 0x040fe40007f5e0ff */
[C---:B------:R-:W-:Y:S02]  /*1a790*/  IADD3 R49, P1, R44.reuse, 0x2060, RZ ;  /* 0x000020602c317810 */ /* 0x040fe40007f3e0ff */
[----:B------:R-:W-:Y:S01]  /*1a7a0*/  LOP3.LUT R52, R53, 0x380, RZ, 0xc0, !PT ;  /* 0x0000038035347812 */ /* 0x000fe200078ec0ff */
[----:B------:R2:W-:Y:S01]  /*1a7b0*/  STSM.16.M88.4 [R30], R4 ;  /* 0x000000041e007844 */ /* 0x0005e20000000200 */
[C---:B------:R-:W-:Y:S02]  /*1a7c0*/  IADD3 R31, P5, R44.reuse, 0x2000, RZ ;  /* 0x000020002c1f7810 */ /* 0x040fe40007fbe0ff */
[----:B------:R-:W-:Y:S02]  /*1a7d0*/  IADD3 R35, P6, R44, 0x2020, RZ ;  /* 0x000020202c237810 */ /* 0x000fe40007fde0ff */
[----:B------:R-:W-:Y:S01]  /*1a7e0*/  LOP3.LUT R48, R49, 0x380, RZ, 0xc0, !PT ;  /* 0x0000038031307812 */ /* 0x000fe200078ec0ff */
[----:B--2---:R-:W-:Y:S01]  /*1a7f0*/  IMAD.X R5, RZ, RZ, R45, P0 ;  /* 0x000000ffff057224 */ /* 0x004fe200000e062d */
[----:B------:R-:W-:-:S02]  /*1a800*/  LOP3.LUT R4, R3, R14, RZ, 0x3c, !PT ;  /* 0x0000000e03047212 */ /* 0x000fc400078e3cff */
[C---:B------:R-:W-:Y:S02]  /*1a810*/  IADD3 R39, P0, R44.reuse, 0x2040, RZ ;  /* 0x000020402c277810 */ /* 0x040fe40007f1e0ff */
[----:B------:R-:W-:Y:S02]  /*1a820*/  MOV R3, R4 ;  /* 0x0000000400037202 */ /* 0x000fe40000000f00 */
[C---:B------:R-:W-:Y:S02]  /*1a830*/  IADD3 R7, P4, R44.reuse, 0x60, RZ ;  /* 0x000000602c077810 */ /* 0x040fe40007f9e0ff */
[----:B------:R-:W-:Y:S02]  /*1a840*/  IADD3 R5, P3, R44, 0x40, RZ ;  /* 0x000000402c057810 */ /* 0x000fe40007f7e0ff */
[----:B------:R-:W-:Y:S02]  /*1a850*/  LOP3.LUT R38, R39, 0x380, RZ, 0xc0, !PT ;  /* 0x0000038027267812 */ /* 0x000fe400078ec0ff */
[----:B------:R-:W-:-:S02]  /*1a860*/  LOP3.LUT R6, R7, 0x380, RZ, 0xc0, !PT ;  /* 0x0000038007067812 */ /* 0x000fc400078ec0ff */
[----:B------:R-:W-:Y:S02]  /*1a870*/  LOP3.LUT R4, R5, 0x380, RZ, 0xc0, !PT ;  /* 0x0000038005047812 */ /* 0x000fe400078ec0ff */
[----:B------:R-:W-:Y:S02]  /*1a880*/  SHF.R.U64 R38, R38, 0x3, RZ ;  /* 0x0000000326267819 */ /* 0x000fe400000012ff */
[----:B------:R-:W-:Y:S02]  /*1a890*/  SHF.R.U64 R52, R52, 0x3, RZ ;  /* 0x0000000334347819 */ /* 0x000fe400000012ff */
[----:B------:R-:W-:Y:S02]  /*1a8a0*/  SHF.R.U64 R6, R6, 0x3, RZ ;  /* 0x0000000306067819 */ /* 0x000fe400000012ff */
[----:B------:R-:W-:Y:S02]  /*1a8b0*/  LOP3.LUT R30, R31, 0x380, RZ, 0xc0, !PT ;  /* 0x000003801f1e7812 */ /* 0x000fe400078ec0ff */
[----:B------:R-:W-:-:S02]  /*1a8c0*/  LOP3.LUT R34, R35, 0x380, RZ, 0xc0, !PT ;  /* 0x0000038023227812 */ /* 0x000fc400078ec0ff */
[----:B------:R-:W-:Y:S02]  /*1a8d0*/  SHF.R.U64 R48, R48, 0x3, RZ ;  /* 0x0000000330307819 */ /* 0x000fe400000012ff */
[----:B------:R-:W-:Y:S01]  /*1a8e0*/  SHF.R.U64 R4, R4, 0x3, RZ ;  /* 0x0000000304047819 */ /* 0x000fe200000012ff */
[----:B------:R2:W-:Y:S01]  /*1a8f0*/  STSM.16.M88.4 [R3], R8 ;  /* 0x0000000803007844 */ /* 0x0005e20000000200 */
[----:B------:R-:W-:Y:S01]  /*1a900*/  LOP3.LUT R38, R38, R39, RZ, 0x3c, !PT ;  /* 0x0000002726267212 */ /* 0x000fe200078e3cff */
[--C-:B------:R-:W-:Y:S01]  /*1a910*/  IMAD.X R39, RZ, RZ, R45.reuse, P0 ;  /* 0x000000ffff277224 */ /* 0x100fe200000e062d */
[----:B------:R-:W-:Y:S01]  /*1a920*/  LOP3.LUT R52, R52, R53, RZ, 0x3c, !PT ;  /* 0x0000003534347212 */ /* 0x000fe200078e3cff */
[----:B------:R-:W-:Y:S01]  /*1a930*/  IMAD.X R53, RZ, RZ, R45, P2 ;  /* 0x000000ffff357224 */ /* 0x000fe200010e062d */
[----:B------:R-:W-:Y:S02]  /*1a940*/  SHF.R.U64 R30, R30, 0x3, RZ ;  /* 0x000000031e1e7819 */ /* 0x000fe400000012ff */
[----:B------:R-:W-:-:S02]  /*1a950*/  SHF.R.U64 R34, R34, 0x3, RZ ;  /* 0x0000000322227819 */ /* 0x000fc400000012ff */
[----:B------:R-:W-:Y:S01]  /*1a960*/  LOP3.LUT R48, R48, R49, RZ, 0x3c, !PT ;  /* 0x0000003130307212 */ /* 0x000fe200078e3cff */
[--C-:B------:R-:W-:Y:S01]  /*1a970*/  IMAD.X R49, RZ, RZ, R45.reuse, P1 ;  /* 0x000000ffff317224 */ /* 0x100fe200008e062d */
[----:B------:R-:W-:Y:S02]  /*1a980*/  IADD3 R72, P0, R44, 0x6020, RZ ;  /* 0x000060202c487810 */ /* 0x000fe40007f1e0ff */
[----:B--2---:R-:W-:Y:S02]  /*1a990*/  LOP3.LUT R10, R6, R7, RZ, 0x3c, !PT ;  /* 0x00000007060a7212 */ /* 0x004fe400078e3cff */
[----:B------:R-:W-:Y:S02]  /*1a9a0*/  LOP3.LUT R8, R4, R5, RZ, 0x3c, !PT ;  /* 0x0000000504087212 */ /* 0x000fe400078e3cff */
[C---:B------:R-:W-:Y:S02]  /*1a9b0*/  IADD3 R6, P2, R44.reuse, 0x6060, RZ ;  /* 0x000060602c067810 */ /* 0x040fe40007f5e0ff */
[----:B------:R-:W-:Y:S01]  /*1a9c0*/  IADD3 R4, P1, R44, 0x6040, RZ ;  /* 0x000060402c047810 */ /* 0x000fe20007f3e0ff */
[--C-:B------:R-:W-:Y:S01]  /*1a9d0*/  IMAD.X R9, RZ, RZ, R45.reuse, P3 ;  /* 0x000000ffff097224 */ /* 0x100fe200018e062d */
[----:B------:R-:W-:Y:S01]  /*1a9e0*/  LOP3.LUT R30, R30, R31, RZ, 0x3c, !PT ;  /* 0x0000001f1e1e7212 */ /* 0x000fe200078e3cff */
[--C-:B------:R-:W-:Y:S01]  /*1a9f0*/  IMAD.X R11, RZ, RZ, R45.reuse, P4 ;  /* 0x000000ffff0b7224 */ /* 0x100fe200020e062d */
[----:B------:R-:W-:Y:S01]  /*1aa00*/  LOP3.LUT R34, R34, R35, RZ, 0x3c, !PT ;  /* 0x0000002322227212 */ /* 0x000fe200078e3cff */
[--C-:B------:R-:W-:Y:S01]  /*1aa10*/  IMAD.X R31, RZ, RZ, R45.reuse, P5 ;  /* 0x000000ffff1f7224 */ /* 0x100fe200028e062d */
[----:B------:R-:W-:Y:S01]  /*1aa20*/  LOP3.LUT R73, R72, 0x380, RZ, 0xc0, !PT ;  /* 0x0000038048497812 */ /* 0x000fe200078ec0ff */
[----:B------:R-:W-:Y:S01]  /*1aa30*/  IMAD.X R35, RZ, RZ, R45, P6 ;  /* 0x000000ffff237224 */ /* 0x000fe200030e062d */
[----:B------:R-:W-:-:S02]  /*1aa40*/  LOP3.LUT R3, R6, 0x380, RZ, 0xc0, !PT ;  /* 0x0000038006037812 */ /* 0x000fc400078ec0ff */
[C---:B------:R-:W-:Y:S02]  /*1aa50*/  IADD3 R57, P3, R44.reuse, 0x4020, RZ ;  /* 0x000040202c397810 */ /* 0x040fe40007f7e0ff */
[C---:B------:R-:W-:Y:S02]  /*1aa60*/  IADD3 R61, P4, R44.reuse, 0x4040, RZ ;  /* 0x000040402c3d7810 */ /* 0x040fe40007f9e0ff */
[C---:B------:R-:W-:Y:S02]  /*1aa70*/  IADD3 R64, P5, R44.reuse, 0x4060, RZ ;  /* 0x000040602c407810 */ /* 0x040fe40007fbe0ff */
[----:B------:R-:W-:Y:S02]  /*1aa80*/  IADD3 R68, P6, R44, 0x6000, RZ ;  /* 0x000060002c447810 */ /* 0x000fe40007fde0ff */
[----:B------:R-:W-:Y:S02]  /*1aa90*/  LOP3.LUT R5, R4, 0x380, RZ, 0xc0, !PT ;  /* 0x0000038004057812 */ /* 0x000fe400078ec0ff */
[----:B------:R-:W-:-:S02]  /*1aaa0*/  SHF.R.U64 R73, R73, 0x3, RZ ;  /* 0x0000000349497819 */ /* 0x000fc400000012ff */
[----:B------:R-:W-:Y:S02]  /*1aab0*/  SHF.R.U64 R3, R3, 0x3, RZ ;  /* 0x0000000303037819 */ /* 0x000fe400000012ff */
[----:B------:R-:W-:Y:S02]  /*1aac0*/  LOP3.LUT R56, R57, 0x380, RZ, 0xc0, !PT ;  /* 0x0000038039387812 */ /* 0x000fe400078ec0ff */
[----:B------:R-:W-:Y:S02]  /*1aad0*/  LOP3.LUT R60, R61, 0x380, RZ, 0xc0, !PT ;  /* 0x000003803d3c7812 */ /* 0x000fe400078ec0ff */
[----:B------:R-:W-:Y:S02]  /*1aae0*/  LOP3.LUT R65, R64, 0x380, RZ, 0xc0, !PT ;  /* 0x0000038040417812 */ /* 0x000fe400078ec0ff */
[----:B------:R-:W-:Y:S02]  /*1aaf0*/  LOP3.LUT R69, R68, 0x380, RZ, 0xc0, !PT ;  /* 0x0000038044457812 */ /* 0x000fe400078ec0ff */
[----:B------:R-:W-:-:S02]  /*1ab00*/  SHF.R.U64 R5, R5, 0x3, RZ ;  /* 0x0000000305057819 */ /* 0x000fc400000012ff */
[----:B------:R-:W-:Y:S01]  /*1ab10*/  LOP3.LUT R72, R73, R72, RZ, 0x3c, !PT ;  /* 0x0000004849487212 */ /* 0x000fe200078e3cff */
[--C-:B------:R-:W-:Y:S01]  /*1ab20*/  IMAD.X R73, RZ, RZ, R45.reuse, P0 ;  /* 0x000000ffff497224 */ /* 0x100fe200000e062d */
[----:B------:R-:W-:Y:S01]  /*1ab30*/  LOP3.LUT R6, R3, R6, RZ, 0x3c, !PT ;  /* 0x0000000603067212 */ /* 0x000fe200078e3cff */
[----:B------:R-:W-:Y:S01]  /*1ab40*/  IMAD.X R7, RZ, RZ, R45, P2 ;  /* 0x000000ffff077224 */ /* 0x000fe200010e062d */
[----:B------:R-:W-:Y:S02]  /*1ab50*/  SHF.R.U64 R56, R56, 0x3, RZ ;  /* 0x0000000338387819 */ /* 0x000fe400000012ff */
[----:B------:R-:W-:Y:S02]  /*1ab60*/  SHF.R.U64 R60, R60, 0x3, RZ ;  /* 0x000000033c3c7819 */ /* 0x000fe400000012ff */
[----:B------:R-:W-:Y:S02]  /*1ab70*/  SHF.R.U64 R65, R65, 0x3, RZ ;  /* 0x0000000341417819 */ /* 0x000fe400000012ff */
[----:B------:R-:W-:-:S02]  /*1ab80*/  SHF.R.U64 R69, R69, 0x3, RZ ;  /* 0x0000000345457819 */ /* 0x000fc400000012ff */
[----:B------:R-:W-:Y:S01]  /*1ab90*/  LOP3.LUT R4, R5, R4, RZ, 0x3c, !PT ;  /* 0x0000000405047212 */ /* 0x000fe200078e3cff */
[----:B------:R-:W-:Y:S01]  /*1aba0*/  IMAD.X R5, RZ, RZ, R45, P1 ;  /* 0x000000ffff057224 */ /* 0x000fe200008e062d */
[----:B------:R-:W-:Y:S02]  /*1abb0*/  MOV R3, R30 ;  /* 0x0000001e00037202 */ /* 0x000fe40000000f00 */
[----:B------:R-:W-:Y:S02]  /*1abc0*/  ISETP.NE.U32.AND P0, PT, RZ, UR4, PT ;  /* 0x00000004ff007c0c */ /* 0x000fe4000bf05070 */
[----:B------:R-:W-:Y:S02]  /*1abd0*/  MOV R8, R8 ;  /* 0x0000000800087202 */ /* 0x000fe40000000f00 */
[----:B-1----:R-:W-:Y:S02]  /*1abe0*/  MOV R24, R34 ;  /* 0x0000002200187202 */ /* 0x002fe40000000f00 */
[----:B------:R-:W-:-:S02]  /*1abf0*/  F2FP.F16.F32.PACK_AB R30, R166, R171 ;  /* 0x000000aba61e723e */ /* 0x000fc400000000ff */
[----:B------:R-:W-:Y:S02]  /*1ac00*/  F2FP.F16.F32.PACK_AB R31, R47, R46 ;  /* 0x0000002e2f1f723e */ /* 0x000fe400000000ff */
[----:B------:R-:W-:Y:S02]  /*1ac10*/  MOV R10, R10 ;  /* 0x0000000a000a7202 */ /* 0x000fe40000000f00 */
[----:B------:R-:W-:Y:S02]  /*1ac20*/  F2FP.F16.F32.PACK_AB R34, R162, R165 ;  /* 0x000000a5a222723e */ /* 0x000fe400000000ff */
[----:B------:R-:W-:Y:S02]  /*1ac30*/  F2FP.F16.F32.PACK_AB R35, R55, R54 ;  /* 0x000000363723723e */ /* 0x000fe400000000ff */
        /* <DEDUP_REMOVED lines=8> */
[----:B------:R-:W-:Y:S01]  /*1acc0*/  ISETP.NE.AND.EX P0, PT, RZ, UR5, PT, P0 ;  /* 0x00000005ff007c0c */ /* 0x000fe2000bf05300 */
[----:B------:R-:W-:Y:S01]  /*1acd0*/  ULDC.64 UR4, c[0x0][0xd08] ;  /* 0x0003420000047ab9 */ /* 0x000fe20000000a00 */
[----:B------:R-:W-:Y:S01]  /*1ace0*/  MOV R44, R4 ;  /* 0x00000004002c7202 */ /* 0x000fe20000000f00 */
[----:B------:R1:W-:Y:S01]  /*1acf0*/  STSM.16.M88.4 [R8], R28 ;  /* 0x0000001c08007844 */ /* 0x0003e20000000200 */
[----:B------:R-:W-:-:S02]  /*1ad00*/  MOV R45, R6 ;  /* 0x00000006002d7202 */ /* 0x000fc40000000f00 */
[----:B------:R-:W-:Y:S01]  /*1ad10*/  F2FP.F16.F32.PACK_AB R4, R160, R163 ;  /* 0x000000a3a004723e */ /* 0x000fe200000000ff */
[----:B------:R2:W-:Y:S01]  /*1ad20*/  STSM.16.M88.4 [R10], R32 ;  /* 0x000000200a007844 */ /* 0x0005e20000000200 */
[----:B------:R-:W-:Y:S02]  /*1ad30*/  F2FP.F16.F32.PACK_AB R5, R59, R58 ;  /* 0x0000003a3b05723e */ /* 0x000fe400000000ff */
[----:B------:R-:W-:Y:S02]  /*1ad40*/  F2FP.F16.F32.PACK_AB R6, R158, R161 ;  /* 0x000000a19e06723e */ /* 0x000fe400000000ff */
[----:B------:R-:W-:Y:S02]  /*1ad50*/  F2FP.F16.F32.PACK_AB R7, R63, R62 ;  /* 0x0000003e3f07723e */ /* 0x000fe400000000ff */
[----:B------:R-:W-:Y:S02]  /*1ad60*/  ISETP.NE.U32.AND P6, PT, RZ, UR4, PT ;  /* 0x00000004ff007c0c */ /* 0x000fe4000bfc5070 */
[----:B------:R-:W-:-:S02]  /*1ad70*/  F2FP.F16.F32.PACK_AB R9, R67, R66 ;  /* 0x000000424309723e */ /* 0x000fc400000000ff */
[----:B------:R-:W-:Y:S02]  /*1ad80*/  F2FP.F16.F32.PACK_AB R11, R71, R70 ;  /* 0x00000046470b723e */ /* 0x000fe400000000ff */
[----:B-1----:R-:W-:Y:S02]  /*1ad90*/  F2FP.F16.F32.PACK_AB R8, R156, R159 ;  /* 0x0000009f9c08723e */ /* 0x002fe400000000ff */
[----:B------:R-:W-:Y:S02]  /*1ada0*/  MOV R38, R38 ;  /* 0x0000002600267202 */ /* 0x000fe40000000f00 */
[----:B--2---:R-:W-:Y:S02]  /*1adb0*/  F2FP.F16.F32.PACK_AB R10, R154, R157 ;  /* 0x0000009d9a0a723e */ /* 0x004fe400000000ff */
[----:B------:R-:W-:Y:S01]  /*1adc0*/  F2FP.F16.F32.PACK_AB R14, R77, R76 ;  /* 0x0000004c4d0e723e */ /* 0x000fe200000000ff */
[----:B------:R-:W-:Y:S01]  /*1add0*/  STSM.16.M88.4 [R3], R4 ;  /* 0x0000000403007844 */ /* 0x000fe20000000200 */
[----:B------:R-:W-:-:S02]  /*1ade0*/  ISETP.NE.AND.EX P6, PT, RZ, UR5, PT, P6 ;  /* 0x00000005ff007c0c */ /* 0x000fc4000bfc5360 */
[----:B------:R-:W-:Y:S01]  /*1adf0*/  MOV R48, R48 ;  /* 0x0000003000307202 */ /* 0x000fe20000000f00 */
[----:B------:R-:W-:Y:S01]  /*1ae00*/  STSM.16.M88.4 [R24], R8 ;  /* 0x0000000818007844 */ /* 0x000fe20000000200 */
[----:B------:R-:W-:Y:S02]  /*1ae10*/  F2FP.F16.F32.PACK_AB R28, R81, R80 ;  /* 0x00000050511c723e */ /* 0x000fe400000000ff */
[----:B------:R-:W-:Y:S01]  /*1ae20*/  F2FP.F16.F32.PACK_AB R29, R83, R82 ;  /* 0x00000052531d723e */ /* 0x000fe200000000ff */
[----:B------:R1:W-:Y:S01]  /*1ae30*/  STSM.16.M88.4 [R38], R12 ;  /* 0x0000000c26007844 */ /* 0x0003e20000000200 */
[----:B------:R-:W-:Y:S02]  /*1ae40*/  F2FP.F16.F32.PACK_AB R30, R85, R84 ;  /* 0x00000054551e723e */ /* 0x000fe400000000ff */
[----:B------:R-:W-:Y:S02]  /*1ae50*/  F2FP.F16.F32.PACK_AB R31, R87, R86 ;  /* 0x00000056571f723e */ /* 0x000fe400000000ff */
[----:B------:R-:W-:-:S02]  /*1ae60*/  MOV R52, R52 ;  /* 0x0000003400347202 */ /* 0x000fc40000000f00 */
[----:B------:R-:W-:Y:S02]  /*1ae70*/  F2FP.F16.F32.PACK_AB R32, R89, R88 ;  /* 0x000000585920723e */ /* 0x000fe400000000ff */
[----:B------:R-:W-:Y:S02]  /*1ae80*/  F2FP.F16.F32.PACK_AB R33, R91, R90 ;  /* 0x0000005a5b21723e */ /* 0x000fe400000000ff */
[----:B------:R-:W-:Y:S02]  /*1ae90*/  F2FP.F16.F32.PACK_AB R34, R93, R92 ;  /* 0x0000005c5d22723e */ /* 0x000fe400000000ff */
[----:B------:R-:W-:Y:S02]  /*1aea0*/  F2FP.F16.F32.PACK_AB R35, R95, R94 ;  /* 0x0000005e5f23723e */ /* 0x000fe400000000ff */
[----:B------:R-:W-:Y:S01]  /*1aeb0*/  MOV R56, R56 ;  /* 0x0000003800387202 */ /* 0x000fe20000000f00 */
[----:B-1----:R-:W3:Y:S01]  /*1aec0*/  LDC.64 R12, c[0x0][0xd00] ;  /* 0x00034000ff0c7b82 */ /* 0x002ee20000000a00 */
[----:B------:R-:W-:-:S02]  /*1aed0*/  F2FP.F16.F32.PACK_AB R38, R101, R100 ;  /* 0x000000646526723e */ /* 0x000fc400000000ff */
[----:B------:R-:W-:Y:S02]  /*1aee0*/  F2FP.F16.F32.PACK_AB R39, R103, R102 ;  /* 0x000000666727723e */ /* 0x000fe400000000ff */
[----:B------:R-:W-:Y:S01]  /*1aef0*/  MOV R60, R60 ;  /* 0x0000003c003c7202 */ /* 0x000fe20000000f00 */
[----:B------:R-:W-:Y:S01]  /*1af00*/  STSM.16.M88.4 [R48], R28 ;  /* 0x0000001c30007844 */ /* 0x000fe20000000200 */
[----:B------:R-:W-:Y:S02]  /*1af10*/  MOV R64, R64 ;  /* 0x0000004000407202 */ /* 0x000fe40000000f00 */
        /* <DEDUP_REMOVED lines=9> */
[----:B------:R-:W-:Y:S01]  /*1afb0*/  F2FP.F16.F32.PACK_AB R11, R127, R126 ;  /* 0x0000007e7f0b723e */ /* 0x000fe200000000ff */
[----:B------:R-:W-:Y:S01]  /*1afc0*/  STSM.16.M88.4 [R56], R36 ;  /* 0x0000002438007844 */ /* 0x000fe20000000200 */
[----:B------:R-:W-:-:S03]  /*1afd0*/  MOV R72, R72 ;  /* 0x0000004800487202 */ /* 0x000fc60000000f00 */
[----:B------:R-:W-:Y:S04]  /*1afe0*/  STSM.16.M88.4 [R60], R40 ;  /* 0x000000283c007844 */ /* 0x000fe80000000200 */
[----:B------:R-:W-:Y:S04]  /*1aff0*/  STSM.16.M88.4 [R64], R4 ;  /* 0x0000000440007844 */ /* 0x000fe80000000200 */
[----:B------:R1:W-:Y:S04]  /*1b000*/  STSM.16.M88.4 [R68], R8 ;  /* 0x0000000844007844 */ /* 0x0003e80000000200 */
[----:B------:R-:W-:Y:S04]  /*1b010*/  STSM.16.M88.4 [R72], R128 ;  /* 0x0000008048007844 */ /* 0x000fe80000000200 */
[----:B------:R-:W-:Y:S04]  /*1b020*/  STSM.16.M88.4 [R44], R136 ;  /* 0x000000882c007844 */ /* 0x000fe80000000200 */
[----:B------:R2:W-:Y:S01]  /*1b030*/  STSM.16.M88.4 [R45], R144 ;  /* 0x000000902d007844 */ /* 0x0005e20000000200 */
[----:B-1----:R-:W1:Y:S01]  /*1b040*/  @P6 LDC.64 R10, c[0x0][0xd08] ;  /* 0x00034200ff0a6b82 */ /* 0x002e620000000a00 */
[----:B------:R-:W-:Y:S01]  /*1b050*/  IMAD R5, R97, 0x40, R217 ;  /* 0x0000004061057824 */ /* 0x000fe200078e02d9 */
[----:B------:R-:W-:Y:S01]  /*1b060*/  ULDC UR4, c[0x0][0xb88] ;  /* 0x0002e20000047ab9 */ /* 0x000fe20000000800 */
[----:B------:R-:W-:-:S02]  /*1b070*/  IMAD.MOV.U32 R24, RZ, RZ, RZ ;  /* 0x000000ffff187224 */ /* 0x000fc400078e00ff */
[----:B------:R-:W-:-:S04]  /*1b080*/  IMAD.WIDE R4, R5, 0x2, R20 ;  /* 0x0000000205047825 */ /* 0x000fc800078e0214 */
[----:B------:R-:W-:Y:S02]  /*1b090*/  IMAD.U32 R20, RZ, RZ, UR4 ;  /* 0x00000004ff147e24 */ /* 0x000fe4000f8e00ff */
[C---:B---3--:R-:W-:Y:S01]  /*1b0a0*/  IMAD.WIDE R6, R50.reuse, 0x4, R12 ;  /* 0x0000000432067825 */ /* 0x048fe200078e020c */
[----:B------:R-:W-:Y:S03]  /*1b0b0*/  BAR.SYNC.DEFER_BLOCKING 0x1, 0x100 ;  /* 0x0044000000007b1d */ /* 0x000fe60000010000 */
[----:B-1----:R-:W-:-:S03]  /*1b0c0*/  @P6 IMAD.WIDE R10, R50, 0x4, R10 ;  /* 0x00000004320a6825 */ /* 0x002fc600078e020a */
[----:B------:R1:W5:Y:S04]  /*1b0d0*/  @P0 LDG.E R24, desc[UR50][R6.64] ;  /* 0x0000003206180981 */ /* 0x000368000c1e1900 */
[----:B------:R1:W5:Y:S01]  /*1b0e0*/  @P6 LDG.E R20, desc[UR50][R10.64] ;  /* 0x000000320a146981 */ /* 0x000362000c1e1900 */
        /* <DEDUP_REMOVED lines=22> */
[C---:B--2---:R-:W-:Y:S02]  /*1b250*/  IADD3 R45, P2, R4.reuse, 0x7000, RZ ;  /* 0x00007000042d7810 */ /* 0x044fe40007f5e0ff */
[C---:B------:R-:W-:Y:S02]  /*1b260*/  IADD3 R49, P3, R4.reuse, 0x8000, RZ ;  /* 0x0000800004317810 */ /* 0x040fe40007f7e0ff */
[----:B------:R-:W-:Y:S02]  /*1b270*/  IADD3 R53, P4, R4, 0x9000, RZ ;  /* 0x0000900004357810 */ /* 0x000fe40007f9e0ff */
[----:B------:R-:W-:Y:S02]  /*1b280*/  P2R R14, PR, RZ, 0x20 ;  /* 0x00000020ff0e7803 */ /* 0x000fe40000000000 */
[----:B------:R-:W-:-:S02]  /*1b290*/  LOP3.LUT R36, R37, 0x380, RZ, 0xc0, !PT ;  /* 0x0000038025247812 */ /* 0x000fc400078ec0ff */
[----:B------:R-:W-:Y:S02]  /*1b2a0*/  LOP3.LUT R40, R41, 0x380, RZ, 0xc0, !PT ;  /* 0x0000038029287812 */ /* 0x000fe400078ec0ff */
[----:B------:R-:W-:Y:S02]  /*1b2b0*/  LOP3.LUT R44, R45, 0x380, RZ, 0xc0, !PT ;  /* 0x000003802d2c7812 */ /* 0x000fe400078ec0ff */
        /* <DEDUP_REMOVED lines=20> */
.L_x_3529:
[----:B------:R-:W2:Y:S01]  /*1b400*/  LDL R82, [R1+0x50] ;  /* 0x0000500001527983 */ /* 0x000ea20000100800 */
[----:B------:R-:W-:Y:S01]  /*1b410*/  ISETP.NE.AND P6, PT, R14, RZ, PT ;  /* 0x000000ff0e00720c */ /* 0x000fe20003fc5270 */
[----:B------:R-:W1:Y:S02]  /*1b420*/  S2R R6, SR_TID.X ;  /* 0x0000000000067919 */ /* 0x000e640000002100 */
[----:B-1----:R-:W-:-:S05]  /*1b430*/  VIADD R6, R6, 0xffffff80 ;  /* 0xffffff8006067836 */ /* 0x002fca0000000000 */
[----:B------:R-:W-:-:S04]  /*1b440*/  SHF.R.S32.HI R3, RZ, 0x1f, R6 ;  /* 0x0000001fff037819 */ /* 0x000fc80000011406 */
[----:B------:R-:W-:-:S04]  /*1b450*/  LEA.HI R3, R3, R6, RZ, 0x7 ;  /* 0x0000000603037211 */ /* 0x000fc800078f38ff */
[----:B------:R-:W-:-:S06]  /*1b460*/  SHF.R.S32.HI R3, RZ, 0x7, R3 ;  /* 0x00000007ff037819 */ /* 0x000fcc0000011403 */
[----:B------:R-:W1:Y:S01]  /*1b470*/  SHFL.IDX PT, R3, R3, RZ, 0x1f ;  /* 0x00001fff03037589 */ /* 0x000e6200000e0000 */
        /* <DEDUP_REMOVED lines=13> */
[----:B------:R-:W-:Y:S02]  /*1b550*/  LOP3.LUT R64, R65, 0x380, RZ, 0xc0, !PT ;  /* 0x0000038041407812 */ /* 0x000fe400078ec0ff */
[----:B------:R-:W-:Y:S02]  /*1b560*/  LOP3.LUT R68, R69, 0x380, RZ, 0xc0, !PT ;  /* 0x0000038045447812 */ /* 0x000fe400078ec0ff */
[----:B-1----:R-:W-:Y:S02]  /*1b570*/  ISETP.NE.AND P4, PT, R3, RZ, PT ;  /* 0x000000ff0300720c */ /* 0x002fe40003f85270 */
        /* <DEDUP_REMOVED lines=26> */
[----:B------:R-:W2:Y:S01]  /*1b720*/  LDL R10, [R1+0x8] ;  /* 0x00000800010a7983 */ /* 0x000ea20000100800 */
[----:B------:R-:W1:Y:S01]  /*1b730*/  LDC R35, c[0x0][0xce8] ;  /* 0x00033a00ff237b82 */ /* 0x000e620000000800 */
[----:B------:R-:W-:Y:S01]  /*1b740*/  ULDC.64 UR4, c[0x0][0xc90] ;  /* 0x0003240000047ab9 */ /* 0x000fe20000000a00 */
[----:B------:R-:W-:Y:S02]  /*1b750*/  IMAD.MOV.U32 R6, RZ, RZ, R24 ;  /* 0x000000ffff067224 */ /* 0x000fe400078e0018 */
[----:B------:R-:W-:Y:S02]  /*1b760*/  IMAD.MOV.U32 R7, RZ, RZ, R3 ;  /* 0x000000ffff077224 */ /* 0x000fe400078e0003 */
[----:B------:R-:W-:Y:S02]  /*1b770*/  IMAD.IADD R34, R197, 0x1, R208 ;  /* 0x00000001c5227824 */ /* 0x000fe400078e02d0 */
[----:B------:R-:W-:Y:S01]  /*1b780*/  IMAD.WIDE.U32 R6, R82, UR4, R6 ;  /* 0x0000000452067c25 */ /* 0x000fe2000f8e0006 */
[----:B-1----:R-:W-:-:S13]  /*1b790*/  ISETP.NE.AND P0, PT, R35, 0x1, PT ;  /* 0x000000012300780c */ /* 0x002fda0003f05270 */
[----:B------:R-:W1:Y:S08]  /*1b7a0*/  @P0 LDC R11, c[0x0][0xcec] ;  /* 0x00033b00ff0b0b82 */ /* 0x000e700000000800 */
[----:B------:R-:W3:Y:S01]  /*1b7b0*/  @P0 LDC R31, c[0x0][0xcf0] ;  /* 0x00033c00ff1f0b82 */ /* 0x000ee20000000800 */
[----:B--2---:R-:W-:Y:S02]  /*1b7c0*/  IMAD.IADD R30, R10, 0x1, R208 ;  /* 0x000000010a1e7824 */ /* 0x004fe400078e02d0 */
[----:B------:R-:W-:-:S04]  /*1b7d0*/  IMAD R10, R81, UR4, RZ ;  /* 0x00000004510a7c24 */ /* 0x000fc8000f8e02ff */
[----:B------:R-:W-:Y:S01]  /*1b7e0*/  IMAD R15, R82, UR5, R10 ;  /* 0x00000005520f7c24 */ /* 0x000fe2000f8e020a */
[----:B------:R-:W-:Y:S01]  /*1b7f0*/  ULDC.64 UR4, c[0x0][0xc98] ;  /* 0x0003260000047ab9 */ /* 0x000fe20000000a00 */
[----:B-1----:R-:W-:-:S04]  /*1b800*/  @P0 IMAD.HI.U32 R10, R30, R11, RZ ;  /* 0x0000000b1e0a0227 */ /* 0x002fc800078e00ff */
        /* <DEDUP_REMOVED lines=28> */
[----:B------:R-:W1:Y:S04]  /*1b9d0*/  SHFL.IDX PT, R7, R30, RZ, 0x1c1f ;  /* 0x001c1fff1e077589 */ /* 0x000e6800000e0000 */
[----:B------:R-:W2:Y:S06]  /*1b9e0*/  SHFL.IDX PT, R11, R30, 0x1, 0x1c1f ;  /* 0x003c1f001e0b7f89 */ /* 0x000eac00000e0000 */
[----:B-1----:R1:W-:Y:S04]  /*1b9f0*/  @!P1 ST.E desc[UR50][R6.64], R0 ;  /* 0x0000000006009985 */ /* 0x0023e8000c101932 */
[----:B--2---:R1:W-:Y:S02]  /*1ba00*/  @!P0 ST.E desc[UR50][R10.64], R2 ;  /* 0x000000020a008985 */ /* 0x0043e4000c101932 */
.L_x_3530:
[----:B------:R-:W2:Y:S01]  /*1ba10*/  LDC R85, c[0x0][0xce8] ;  /* 0x00033a00ff557b82 */ /* 0x000ea20000000800 */
[----:B------:R-:W-:Y:S01]  /*1ba20*/  ULDC.64 UR4, c[0x0][0xba0] ;  /* 0x0002e80000047ab9 */ /* 0x000fe20000000a00 */
[----:B-1----:R-:W5:Y:S01]  /*1ba30*/  LD.E.128 R4, desc[UR50][R4.64] ;  /* 0x0000003204047980 */ /* 0x002f62000c101d00 */
[----:B------:R-:W-:-:S03]  /*1ba40*/  IMAD R3, R3, UR4, RZ ;  /* 0x0000000403037c24 */ /* 0x000fc6000f8e02ff */
[----:B------:R-:W5:Y:S01]  /*1ba50*/  LD.E.128 R8, desc[UR50][R8.64] ;  /* 0x0000003208087980 */ /* 0x000f62000c101d00 */
[C---:B------:R-:W-:Y:S01]  /*1ba60*/  IMAD R83, R24.reuse, UR5, R3 ;  /* 0x0000000518537c24 */ /* 0x040fe2000f8e0203 */
[----:B------:R-:W1:Y:S01]  /*1ba70*/  LDC R0, c[0x0][0xbc8] ;  /* 0x0002f200ff007b82 */ /* 0x000e620000000800 */
        /* <DEDUP_REMOVED lines=22> */
[----:B------:R-:W5:Y:S01]  /*1bbe0*/  LD.E.128 R56, desc[UR50][R56.64] ;  /* 0x0000003238387980 */ /* 0x000f62000c101d00 */
[----:B------:R-:W-:-:S02]  /*1bbf0*/  IMAD.IADD R3, R3, 0x1, R81 ;  /* 0x0000000103037824 */ /* 0x000fc400078e0251 */
[----:B------:R-:W-:Y:S01]  /*1bc00*/  IMAD R81, R82, 0x20, R97 ;  /* 0x0000002052517824 */ /* 0x000fe200078e0261 */
[----:B------:R-:W5:Y:S01]  /*1bc10*/  LD.E.128 R60, desc[UR50][R60.64] ;  /* 0x000000323c3c7980 */ /* 0x000f62000c101d00 */
[C---:B------:R-:W-:Y:S02]  /*1bc20*/  VIADD R102, R217.reuse, 0x40 ;  /* 0x00000040d9667836 */ /* 0x040fe40000000000 */
[----:B------:R-:W-:Y:S01]  /*1bc30*/  IMAD.IADD R82, R208, 0x1, R81 ;  /* 0x00000001d0527824 */ /* 0x000fe200078e0251 */
[----:B------:R-:W5:Y:S01]  /*1bc40*/  LD.E.128 R64, desc[UR50][R64.64] ;  /* 0x0000003240407980 */ /* 0x000f62000c101d00 */
[----:B------:R-:W-:Y:S01]  /*1bc50*/  IMAD R80, R80, UR4, RZ ;  /* 0x0000000450507c24 */ /* 0x000fe2000f8e02ff */
[----:B-1----:R-:W-:Y:S01]  /*1bc60*/  ISETP.GE.AND P0, PT, R102, R0, PT ;  /* 0x000000006600720c */ /* 0x002fe20003f06270 */
[----:B------:R-:W-:Y:S01]  /*1bc70*/  VIADD R100, R217, 0x80 ;  /* 0x00000080d9647836 */ /* 0x000fe20000000000 */
[----:B------:R-:W5:Y:S01]  /*1bc80*/  LD.E.128 R68, desc[UR50][R68.64] ;  /* 0x0000003244447980 */ /* 0x000f62000c101d00 */
[----:B--2---:R-:W-:-:S03]  /*1bc90*/  @P1 IMAD.HI.U32 R24, R82, R87, RZ ;  /* 0x0000005752181227 */ /* 0x004fc600078e00ff */
[----:B------:R-:W5:Y:S01]  /*1bca0*/  LD.E.128 R72, desc[UR50][R72.64] ;  /* 0x0000003248487980 */ /* 0x000f62000c101d00 */
[C---:B------:R-:W-:Y:S01]  /*1bcb0*/  IMAD R83, R21.reuse, UR5, R80 ;  /* 0x0000000515537c24 */ /* 0x040fe2000f8e0250 */
[----:B------:R-:W-:Y:S01]  /*1bcc0*/  SEL R80, RZ, 0xffffffff, P0 ;  /* 0xffffffffff507807 */ /* 0x000fe20000000000 */
[----:B------:R-:W-:Y:S01]  /*1bcd0*/  IMAD.WIDE.U32 R2, R21, UR4, R2 ;  /* 0x0000000415027c25 */ /* 0x000fe2000f8e0002 */
[-C--:B------:R-:W-:Y:S01]  /*1bce0*/  ISETP.GE.AND P0, PT, R100, R0.reuse, PT ;  /* 0x000000006400720c */ /* 0x080fe20003f06270 */
[----:B------:R-:W-:Y:S01]  /*1bcf0*/  ULDC.64 UR4, c[0x0][0xbe0] ;  /* 0x0002f80000047ab9 */ /* 0x000fe20000000a00 */
[----:B------:R-:W5:Y:S01]  /*1bd00*/  LD.E.128 R76, desc[UR50][R76.64] ;  /* 0x000000324c4c7980 */ /* 0x000f62000c101d00 */
[----:B------:R-:W-:Y:S01]  /*1bd10*/  IMAD.MOV.U32 R21, RZ, RZ, R82 ;  /* 0x000000ffff157224 */ /* 0x000fe200078e0052 */
[----:B---3--:R-:W-:Y:S01]  /*1bd20*/  @P1 SHF.R.U32.HI R21, RZ, R89, R24 ;  /* 0x00000059ff151219 */ /* 0x008fe20000011618 */
[C---:B------:R-:W-:Y:S01]  /*1bd30*/  VIADD R98, R217.reuse, 0xc0 ;  /* 0x000000c0d9627836 */ /* 0x040fe20000000000 */
[-C--:B------:R-:W-:Y:S01]  /*1bd40*/  ISETP.GE.AND P1, PT, R217, R0.reuse, PT ;  /* 0x00000000d900720c */ /* 0x080fe20003f26270 */
[----:B------:R-:W-:Y:S01]  /*1bd50*/  IMAD.IADD R3, R3, 0x1, R83 ;  /* 0x0000000103037824 */ /* 0x000fe200078e0253 */
[----:B------:R-:W-:Y:S01]  /*1bd60*/  @!PT LDS RZ, [RZ] ;  /* 0x00000000fffff984 */ /* 0x000fe20000000800 */
[----:B------:R-:W-:Y:S01]  /*1bd70*/  @!PT LDS RZ, [RZ] ;  /* 0x00000000fffff984 */ /* 0x000fe20000000800 */
[----:B------:R-:W-:Y:S01]  /*1bd80*/  @!PT LDS RZ, [RZ] ;  /* 0x00000000fffff984 */ /* 0x000fe20000000800 */
[----:B------:R-:W-:Y:S01]  /*1bd90*/  @!PT LDS RZ, [RZ] ;  /* 0x00000000fffff984 */ /* 0x000fe20000000800 */
[----:B------:R1:W-:Y:S06]  /*1bda0*/  MEMBAR.ALL.CTA ;  /* 0x0000000000007992 */ /* 0x0003ec0000008000 */
[----:B-1----:R-:W1:Y:S01]  /*1bdb0*/  FENCE.VIEW.ASYNC.S ;  /* 0x00000000000073c6 */ /* 0x002e620000000000 */
[----:B------:R-:W-:Y:S01]  /*1bdc0*/  IMAD.SHL.U32 R83, R80, 0x2, RZ ;  /* 0x0000000250537824 */ /* 0x000fe200078e00ff */
[----:B------:R-:W-:Y:S01]  /*1bdd0*/  SEL R24, RZ, 0x1, P1 ;  /* 0x00000001ff187807 */ /* 0x000fe20000800000 */
[--C-:B------:R-:W-:Y:S01]  /*1bde0*/  IMAD.MOV R81, RZ, RZ, -R21.reuse ;  /* 0x000000ffff517224 */ /* 0x100fe200078e0a15 */
[----:B------:R-:W-:Y:S01]  /*1bdf0*/  SEL R80, RZ, 0xffffffff, P0 ;  /* 0xffffffffff507807 */ /* 0x000fe20000000000 */
[----:B------:R-:W-:Y:S01]  /*1be00*/  VIADD R96, R217, 0x100 ;  /* 0x00000100d9607836 */ /* 0x000fe20000000000 */
[-C--:B------:R-:W-:Y:S01]  /*1be10*/  ISETP.GE.AND P0, PT, R98, R0.reuse, PT ;  /* 0x000000006200720c */ /* 0x080fe20003f06270 */
[----:B------:R-:W-:Y:S01]  /*1be20*/  IMAD R81, R85, R81, R82 ;  /* 0x0000005155517224 */ /* 0x000fe200078e0252 */
[----:B------:R-:W-:Y:S01]  /*1be30*/  LOP3.LUT R24, R83, 0x2, R24, 0xe2, !PT ;  /* 0x0000000253187812 */ /* 0x000fe200078ee218 */
[----:B------:R-:W-:Y:S01]  /*1be40*/  IMAD.SHL.U32 R83, R80, 0x4, RZ ;  /* 0x0000000450537824 */ /* 0x000fe200078e00ff */
[----:B------:R-:W-:Y:S01]  /*1be50*/  SEL R80, RZ, 0xffffffff, P0 ;  /* 0xffffffffff507807 */ /* 0x000fe20000000000 */
[----:B------:R-:W-:Y:S01]  /*1be60*/  VIADD R94, R217, 0x140 ;  /* 0x00000140d95e7836 */ /* 0x000fe20000000000 */
[----:B------:R-:W-:Y:S01]  /*1be70*/  SHF.R.S32.HI R82, RZ, 0x1f, R21 ;  /* 0x0000001fff527819 */ /* 0x000fe20000011415 */
[----:B------:R-:W-:Y:S01]  /*1be80*/  IMAD.WIDE.U32 R2, R21, UR4, R2 ;  /* 0x0000000415027c25 */ /* 0x000fe2000f8e0002 */
[-C--:B------:R-:W-:Y:S01]  /*1be90*/  ISETP.GE.AND P0, PT, R96, R0.reuse, PT ;  /* 0x000000006000720c */ /* 0x080fe20003f06270 */
[----:B------:R-:W-:Y:S01]  /*1bea0*/  BSSY B1, `(.L_x_3531) ;  /* 0x0000055000017945 */ /* 0x000fe20003800000 */
[----:B------:R-:W-:Y:S01]  /*1beb0*/  LOP3.LUT R24, R83, 0x4, R24, 0xe2, !PT ;  /* 0x0000000453187812 */ /* 0x000fe200078ee218 */
[----:B------:R-:W-:Y:S01]  /*1bec0*/  IMAD.SHL.U32 R83, R80, 0x8, RZ ;  /* 0x0000000850537824 */ /* 0x000fe200078e00ff */
[----:B------:R-:W-:Y:S01]  /*1bed0*/  SEL R80, RZ, 0xffffffff, P0 ;  /* 0xffffffffff507807 */ /* 0x000fe20000000000 */
[----:B------:R-:W-:Y:S01]  /*1bee0*/  IMAD R82, R82, UR4, RZ ;  /* 0x0000000452527c24 */ /* 0x000fe2000f8e02ff */
[-C--:B------:R-:W-:Y:S01]  /*1bef0*/  ISETP.GE.AND P0, PT, R94, R0.reuse, PT ;  /* 0x000000005e00720c */ /* 0x080fe20003f06270 */
[----:B------:R-:W-:Y:S01]  /*1bf00*/  VIADD R92, R217, 0x180 ;  /* 0x00000180d95c7836 */ /* 0x000fe20000000000 */
[----:B------:R-:W-:Y:S01]  /*1bf10*/  LOP3.LUT R24, R83, 0x8, R24, 0xe2, !PT ;  /* 0x0000000853187812 */ /* 0x000fe200078ee218 */
[----:B------:R-:W-:Y:S01]  /*1bf20*/  IMAD R83, R21, UR5, R82 ;  /* 0x0000000515537c24 */ /* 0x000fe2000f8e0252 */
[----:B------:R-:W-:Y:S01]  /*1bf30*/  SEL R21, RZ, 0xffffffff, P0 ;  /* 0xffffffffff157807 */ /* 0x000fe20000000000 */
[----:B------:R-:W-:Y:S01]  /*1bf40*/  IMAD.SHL.U32 R87, R80, 0x10, RZ ;  /* 0x0000001050577824 */ /* 0x000fe200078e00ff */
[----:B------:R-:W-:Y:S01]  /*1bf50*/  SHF.R.S32.HI R80, RZ, 0x1f, R81 ;  /* 0x0000001fff507819 */ /* 0x000fe20000011451 */
[----:B------:R-:W-:Y:S01]  /*1bf60*/  ULDC.64 UR4, c[0x0][0xbd8] ;  /* 0x0002f60000047ab9 */ /* 0x000fe20000000a00 */
[----:B------:R-:W-:Y:S01]  /*1bf70*/  ISETP.GE.AND P0, PT, R92, R0, PT ;  /* 0x000000005c00720c */ /* 0x000fe20003f06270 */
[----:B------:R-:W-:Y:S01]  /*1bf80*/  IMAD.SHL.U32 R21, R21, 0x20, RZ ;  /* 0x0000002015157824 */ /* 0x000fe200078e00ff */
[----:B------:R-:W-:Y:S01]  /*1bf90*/  LOP3.LUT R24, R87, 0x10, R24, 0xe2, !PT ;  /* 0x0000001057187812 */ /* 0x000fe200078ee218 */
[----:B------:R-:W-:-:S02]  /*1bfa0*/  IMAD.IADD R3, R3, 0x1, R83 ;  /* 0x0000000103037824 */ /* 0x000fc400078e0253 */
[----:B------:R-:W-:Y:S01]  /*1bfb0*/  IMAD R80, R80, UR4, RZ ;  /* 0x0000000450507c24 */ /* 0x000fe2000f8e02ff */
[----:B------:R-:W-:Y:S01]  /*1bfc0*/  LOP3.LUT R24, R21, 0x20, R24, 0xe2, !PT ;  /* 0x0000002015187812 */ /* 0x000fe200078ee218 */
[----:B------:R-:W-:Y:S01]  /*1bfd0*/  IMAD R89, R20, R85, RZ ;  /* 0x0000005514597224 */ /* 0x000fe200078e02ff */
[----:B------:R-:W-:Y:S01]  /*1bfe0*/  SEL R21, RZ, 0x40, P0 ;  /* 0x00000040ff157807 */ /* 0x000fe20000000000 */
[----:B------:R-:W-:Y:S02]  /*1bff0*/  IMAD.IADD R208, R97, 0x1, R208 ;  /* 0x0000000161d07824 */ /* 0x000fe400078e02d0 */
[----:B------:R-:W-:Y:S01]  /*1c000*/  VIADD R90, R217, 0x1c0 ;  /* 0x000001c0d95a7836 */ /* 0x000fe20000000000 */
[----:B------:R-:W-:Y:S01]  /*1c010*/  LOP3.LUT R24, R24, R21, RZ, 0xfc, !PT ;  /* 0x0000001518187212 */ /* 0x000fe200078efcff */
[C---:B------:R-:W-:Y:S01]  /*1c020*/  IMAD R83, R81.reuse, UR5, R80 ;  /* 0x0000000551537c24 */ /* 0x040fe2000f8e0250 */
[----:B------:R-:W-:Y:S01]  /*1c030*/  ISETP.GE.AND P1, PT, R208, R89, PT ;  /* 0x00000059d000720c */ /* 0x000fe20003f26270 */
[----:B------:R-:W-:Y:S01]  /*1c040*/  IMAD.WIDE.U32 R2, R81, UR4, R2 ;  /* 0x0000000451027c25 */ /* 0x000fe2000f8e0002 */
[----:B------:R-:W-:Y:S01]  /*1c050*/  ULDC.64 UR4, c[0x0][0xb80] ;  /* 0x0002e00000047ab9 */ /* 0x000fe20000000a00 */
[----:B------:R-:W-:-:S02]  /*1c060*/  ISETP.GE.AND P0, PT, R90, R0, PT ;  /* 0x000000005a00720c */ /* 0x000fc40003f06270 */
[----:B------:R-:W-:Y:S01]  /*1c070*/  IMAD.IADD R21, R3, 0x1, R83 ;  /* 0x0000000103157824 */ /* 0x000fe200078e0253 */
[----:B------:R-:W-:Y:S01]  /*1c080*/  LEA R87, P2, R2, UR4, 0x1 ;  /* 0x0000000402577c11 */ /* 0x000fe2000f8408ff */
[----:B------:R-:W-:Y:S01]  /*1c090*/  VIADD R20, R16, 0x38820 ;  /* 0x0003882010147836 */ /* 0x000fe20000000000 */
[----:B------:R-:W-:Y:S01]  /*1c0a0*/  SEL R3, RZ, 0x80, P0 ;  /* 0x00000080ff037807 */ /* 0x000fe20000000000 */
[C---:B------:R-:W-:Y:S01]  /*1c0b0*/  VIADD R91, R217.reuse, 0x1c0 ;  /* 0x000001c0d95b7836 */ /* 0x040fe20000000000 */
[----:B------:R-:W-:Y:S01]  /*1c0c0*/  LEA.HI.X R88, R2, UR5, R21, 0x1, P2 ;  /* 0x0000000502587c11 */ /* 0x000fe200090f0c15 */
[C---:B------:R-:W-:Y:S01]  /*1c0d0*/  VIADD R93, R217.reuse, 0x180 ;  /* 0x00000180d95d7836 */ /* 0x040fe20000000000 */
[----:B------:R-:W-:Y:S01]  /*1c0e0*/  PRMT R20, RZ, 0x654, R20 ;  /* 0x00000654ff147816 */ /* 0x000fe20000000014 */
[C---:B------:R-:W-:Y:S01]  /*1c0f0*/  VIADD R95, R217.reuse, 0x140 ;  /* 0x00000140d95f7836 */ /* 0x040fe20000000000 */
[----:B------:R-:W-:Y:S01]  /*1c100*/  LOP3.LUT R86, R24, R3, RZ, 0xfc, !PT ;  /* 0x0000000318567212 */ /* 0x000fe200078efcff */
[C---:B------:R-:W-:Y:S01]  /*1c110*/  VIADD R97, R217.reuse, 0x100 ;  /* 0x00000100d9617836 */ /* 0x040fe20000000000 */
[----:B-1----:R1:W-:Y:S01]  /*1c120*/  SYNCS.ARRIVE.TRANS64.RED.A1T0 RZ, [R20+URZ], RZ ;  /* 0x000000ff14ff79a7 */ /* 0x0023e2000810043f */
[C---:B------:R-:W-:Y:S01]  /*1c130*/  VIADD R99, R217.reuse, 0xc0 ;  /* 0x000000c0d9637836 */ /* 0x040fe20000000000 */
[----:B------:R1:W2:Y:S01]  /*1c140*/  SHFL.IDX PT, R2, R87, RZ, 0x181f ;  /* 0x00181fff57027589 */ /* 0x0002a200000e0000 */
[C---:B------:R-:W-:Y:S01]  /*1c150*/  VIADD R101, R217.reuse, 0x80 ;  /* 0x00000080d9657836 */ /* 0x040fe20000000000 */
[----:B------:R-:W-:Y:S01]  /*1c160*/  SHF.R.S32.HI R91, RZ, 0x1f, R91 ;  /* 0x0000001fff5b7819 */ /* 0x000fe2000001145b */
[----:B------:R-:W-:Y:S01]  /*1c170*/  VIADD R103, R217, 0x40 ;  /* 0x00000040d9677836 */ /* 0x000fe20000000000 */
[----:B------:R1:W3:Y:S01]  /*1c180*/  SHFL.IDX PT, R3, R88, RZ, 0x181f ;  /* 0x00181fff58037589 */ /* 0x0002e200000e0000 */
[----:B------:R-:W-:-:S02]  /*1c190*/  SHF.R.S32.HI R93, RZ, 0x1f, R93 ;  /* 0x0000001fff5d7819 */ /* 0x000fc4000001145d */
[----:B------:R-:W-:Y:S02]  /*1c1a0*/  SHF.R.S32.HI R95, RZ, 0x1f, R95 ;  /* 0x0000001fff5f7819 */ /* 0x000fe4000001145f */
[----:B------:R-:W-:Y:S02]  /*1c1b0*/  SHF.R.S32.HI R97, RZ, 0x1f, R97 ;  /* 0x0000001fff617819 */ /* 0x000fe40000011461 */
[----:B------:R-:W-:Y:S02]  /*1c1c0*/  SHF.R.S32.HI R99, RZ, 0x1f, R99 ;  /* 0x0000001fff637819 */ /* 0x000fe40000011463 */
[----:B------:R-:W-:Y:S02]  /*1c1d0*/  SHF.R.S32.HI R101, RZ, 0x1f, R101 ;  /* 0x0000001fff657819 */ /* 0x000fe40000011465 */
[----:B------:R-:W-:Y:S01]  /*1c1e0*/  SHF.R.S32.HI R103, RZ, 0x1f, R103 ;  /* 0x0000001fff677819 */ /* 0x000fe20000011467 */
[----:B-1----:R-:W-:Y:S06]  /*1c1f0*/  @P1 BRA `(.L_x_3532) ;  /* 0x00000000007c1947 */ /* 0x002fec0003800000 */
        /* <DEDUP_REMOVED lines=31> */
.L_x_3532:
[----:B------:R-:W-:Y:S05]  /*1c3f0*/  BSYNC B1 ;  /* 0x0000000000017941 */ /* 0x000fea0003800000 */
.L_x_3531:
[----:B--2-4-:R-:W-:Y:S01]  /*1c400*/  VIADD R2, R208, 0x20 ;  /* 0x00000020d0027836 */ /* 0x014fe20000000000 */
[----:B-----5:R1:W2:Y:S04]  /*1c410*/  SHFL.IDX PT, R5, R88, 0x1, 0x181f ;  /* 0x00381f0058057f89 */ /* 0x0202a800000e0000 */
[----:B------:R-:W-:Y:S01]  /*1c420*/  ISETP.GE.AND P0, PT, R2, R89, PT ;  /* 0x000000590200720c */ /* 0x000fe20003f06270 */
[----:B------:R1:W4:-:S12]  /*1c430*/  SHFL.IDX PT, R4, R87, 0x1, 0x181f ;  /* 0x00381f0057047f89 */ /* 0x00031800000e0000 */
[----:B-1----:R-:W-:Y:S05]  /*1c440*/  @P0 BRA `(.L_x_3533) ;  /* 0x0000001000580947 */ /* 0x002fea0003800000 */
[-C--:B------:R-:W-:Y:S02]  /*1c450*/  ISETP.GE.AND P5, PT, R102, R0.reuse, PT ;  /* 0x000000006600720c */ /* 0x080fe40003fa6270 */
[-C--:B------:R-:W-:Y:S02]  /*1c460*/  ISETP.GE.AND P6, PT, R217, R0.reuse, PT ;  /* 0x00000000d900720c */ /* 0x080fe40003fc6270 */
[-C--:B------:R-:W-:Y:S02]  /*1c470*/  ISETP.GE.AND P3, PT, R100, R0.reuse, PT ;  /* 0x000000006400720c */ /* 0x080fe40003f66270 */
[-C--:B------:R-:W-:Y:S02]  /*1c480*/  ISETP.GE.AND P2, PT, R98, R0.reuse, PT ;  /* 0x000000006200720c */ /* 0x080fe40003f46270 */
[-C--:B------:R-:W-:Y:S02]  /*1c490*/  ISETP.GE.AND P1, PT, R96, R0.reuse, PT ;  /* 0x000000006000720c */ /* 0x080fe40003f26270 */
[----:B------:R-:W-:-:S03]  /*1c4a0*/  ISETP.GE.AND P0, PT, R94, R0, PT ;  /* 0x000000005e00720c */ /* 0x000fc60003f06270 */
[CC--:B----4-:R-:W-:Y:S02]  /*1c4b0*/  @!P5 LEA R6, P4, R102.reuse, R4.reuse, 0x1 ;  /* 0x000000046606d211 */ /* 0x0d0fe400078808ff */
[----:B--23--:R-:W-:Y:S02]  /*1c4c0*/  @!P6 IMAD.WIDE R2, R217, 0x2, R4 ;  /* 0x00000002d902e825 */ /* 0x00cfe400078e0204 */
[----:B------:R-:W-:Y:S02]  /*1c4d0*/  @!P5 LEA.HI.X R7, R102, R5, R103, 0x1, P4 ;  /* 0x000000056607d211 */ /* 0x000fe400020f0c67 */
[----:B------:R-:W-:Y:S01]  /*1c4e0*/  LOP3.LUT P4, RZ, R24, 0x40, RZ, 0xc0, !PT ;  /* 0x0000004018ff7812 */ /* 0x000fe2000788c0ff */
[----:B------:R1:W-:Y:S01]  /*1c4f0*/  @!P6 ST.E.128 desc[UR50][R2.64], R8 ;  /* 0x000000080200e985 */ /* 0x0003e2000c101d32 */
[----:B------:R-:W-:-:S03]  /*1c500*/  @!P3 LEA R12, P6, R100, R4, 0x1 ;  /* 0x00000004640cb211 */ /* 0x000fc600078c08ff */
[----:B------:R2:W-:Y:S01]  /*1c510*/  @!P5 ST.E.128 desc[UR50][R6.64], R28 ;  /* 0x0000001c0600d985 */ /* 0x0005e2000c101d32 */
[-C--:B------:R-:W-:Y:S02]  /*1c520*/  @!P3 LEA.HI.X R13, R100, R5.reuse, R101, 0x1, P6 ;  /* 0x00000005640db211 */ /* 0x080fe400030f0c65 */
[-C--:B------:R-:W-:Y:S02]  /*1c530*/  @!P2 LEA R14, P5, R98, R4.reuse, 0x1 ;  /* 0x00000004620ea211 */ /* 0x080fe400078a08ff */
[-C--:B------:R-:W-:Y:S01]  /*1c540*/  @!P1 LEA R20, P6, R96, R4.reuse, 0x1 ;  /* 0x0000000460149211 */ /* 0x080fe200078c08ff */
[----:B------:R2:W-:Y:S01]  /*1c550*/  @!P3 ST.E.128 desc[UR50][R12.64], R36 ;  /* 0x000000240c00b985 */ /* 0x0005e2000c101d32 */
[----:B------:R-:W-:Y:S02]  /*1c560*/  @!P0 LEA R32, P3, R94, R4, 0x1 ;  /* 0x000000045e208211 */ /* 0x000fe400078608ff */
[-C--:B------:R-:W-:Y:S02]  /*1c570*/  @!P2 LEA.HI.X R15, R98, R5.reuse, R99, 0x1, P5 ;  /* 0x00000005620fa211 */ /* 0x080fe400028f0c63 */
[----:B------:R-:W-:-:S02]  /*1c580*/  @!P1 LEA.HI.X R21, R96, R5, R97, 0x1, P6 ;  /* 0x0000000560159211 */ /* 0x000fc400030f0c61 */
[----:B------:R-:W-:Y:S01]  /*1c590*/  @!P0 LEA.HI.X R33, R94, R5, R95, 0x1, P3 ;  /* 0x000000055e218211 */ /* 0x000fe200018f0c5f */
[----:B------:R2:W-:Y:S01]  /*1c5a0*/  @!P2 ST.E.128 desc[UR50][R14.64], R44 ;  /* 0x0000002c0e00a985 */ /* 0x0005e2000c101d32 */
[----:B-1----:R-:W-:-:S03]  /*1c5b0*/  @P4 LEA R2, P5, R92, R4, 0x1 ;  /* 0x000000045c024211 */ /* 0x002fc600078a08ff */
[----:B------:R2:W-:Y:S01]  /*1c5c0*/  @!P1 ST.E.128 desc[UR50][R20.64], R52 ;  /* 0x0000003414009985 */ /* 0x0005e2000c101d32 */
[----:B------:R-:W-:-:S03]  /*1c5d0*/  @P4 LEA.HI.X R3, R92, R5, R93, 0x1, P5 ;  /* 0x000000055c034211 */ /* 0x000fc600028f0c5d */
[----:B------:R2:W-:Y:S01]  /*1c5e0*/  @!P0 ST.E.128 desc[UR50][R32.64], R60 ;  /* 0x0000003c20008985 */ /* 0x0005e2000c101d32 */
[----:B------:R-:W-:-:S03]  /*1c5f0*/  LOP3.LUT P0, RZ, R86, 0x80, RZ, 0xc0, !PT ;  /* 0x0000008056ff7812 */ /* 0x000fc6000780c0ff */
[----:B------:R2:W-:Y:S10]  /*1c600*/  @P4 ST.E.128 desc[UR50][R2.64], R68 ;  /* 0x0000004402004985 */ /* 0x0005f4000c101d32 */
[----:B------:R-:W-:Y:S05]  /*1c610*/  @!P0 BRA `(.L_x_3533) ;  /* 0x0000000c00e48947 */ /* 0x000fea0003800000 */
[----:B--2---:R-:W-:-:S04]  /*1c620*/  LEA R2, P0, R90, R4, 0x1 ;  /* 0x000000045a027211 */ /* 0x004fc800078008ff */
[----:B------:R-:W-:-:S05]  /*1c630*/  LEA.HI.X R3, R90, R5, R91, 0x1, P0 ;  /* 0x000000055a037211 */ /* 0x000fca00000f0c5b */
[----:B------:R1:W-:Y:S01]  /*1c640*/  ST.E.128 desc[UR50][R2.64], R76 ;  /* 0x0000004c02007985 */ /* 0x0003e2000c101d32 */
[----:B------:R-:W-:Y:S05]  /*1c650*/  BRA `(.L_x_3533) ;  /* 0x0000000c00d47947 */ /* 0x000fea0003800000 */
.L_x_3528:
[----:B------:R-:W2:Y:S01]  /*1c660*/  LDL R8, [R1+0x54] ;  /* 0x0000540001087983 */ /* 0x000ea20000100800 */
[----:B------:R-:W-:Y:S01]  /*1c670*/  ULDC.64 UR4, c[0x0][0xd00] ;  /* 0x0003400000047ab9 */ /* 0x000fe20000000a00 */
[----:B------:R-:W2:Y:S01]  /*1c680*/  LDC.64 R2, c[0x0][0xd00] ;  /* 0x00034000ff027b82 */ /* 0x000ea20000000a00 */
[----:B------:R-:W-:Y:S01]  /*1c690*/  ISETP.NE.U32.AND P0, PT, RZ, UR4, PT ;  /* 0x00000004ff007c0c */ /* 0x000fe2000bf05070 */
[----:B------:R-:W-:-:S03]  /*1c6a0*/  IMAD.MOV.U32 R6, RZ, RZ, RZ ;  /* 0x000000ffff067224 */ /* 0x000fc600078e00ff */
[----:B------:R-:W-:Y:S01]  /*1c6b0*/  ISETP.NE.AND.EX P0, PT, RZ, UR5, PT, P0 ;  /* 0x00000005ff007c0c */ /* 0x000fe2000bf05300 */
[----:B------:R-:W-:Y:S02]  /*1c6c0*/  ULDC.64 UR4, c[0x0][0xd08] ;  /* 0x0003420000047ab9 */ /* 0x000fe40000000a00 */
[----:B------:R-:W-:Y:S01]  /*1c6d0*/  ISETP.NE.U32.AND P1, PT, RZ, UR4, PT ;  /* 0x00000004ff007c0c */ /* 0x000fe2000bf25070 */
[----:B-1----:R-:W1:Y:S01]  /*1c6e0*/  S2R R24, SR_TID.X ;  /* 0x0000000000187919 */ /* 0x002e620000002100 */
[----:B------:R-:W3:Y:S02]  /*1c6f0*/  LDC R29, c[0x0][0xce8] ;  /* 0x00033a00ff1d7b82 */ /* 0x000ee40000000800 */
[----:B------:R-:W-:-:S13]  /*1c700*/  ISETP.NE.AND.EX P1, PT, RZ, UR5, PT, P1 ;  /* 0x00000005ff007c0c */ /* 0x000fda000bf25310 */
[----:B------:R-:W4:Y:S01]  /*1c710*/  @P1 LDC.64 R4, c[0x0][0xd08] ;  /* 0x00034200ff041b82 */ /* 0x000f220000000a00 */
[----:B------:R-:W-:Y:S02]  /*1c720*/  ULDC UR4, c[0x0][0xb88] ;  /* 0x0002e20000047ab9 */ /* 0x000fe40000000800 */
[----:B------:R-:W-:Y:S02]  /*1c730*/  IMAD.U32 R0, RZ, RZ, UR4 ;  /* 0x00000004ff007e24 */ /* 0x000fe4000f8e00ff */
[----:B--2---:R-:W-:-:S04]  /*1c740*/  IMAD.WIDE R2, R8, 0x4, R2 ;  /* 0x0000000408027825 */ /* 0x004fc800078e0202 */
[----:B----4-:R-:W-:Y:S01]  /*1c750*/  @P1 IMAD.WIDE R4, R8, 0x4, R4 ;  /* 0x0000000408041825 */ /* 0x010fe200078e0204 */
[----:B------:R2:W5:Y:S03]  /*1c760*/  @P0 LDG.E R6, desc[UR50][R2.64] ;  /* 0x0000003202060981 */ /* 0x000566000c1e1900 */
[----:B-1----:R-:W-:Y:S01]  /*1c770*/  VIADD R24, R24, 0xffffff80 ;  /* 0xffffff8018187836 */ /* 0x002fe20000000000 */
[----:B------:R2:W5:Y:S01]  /*1c780*/  @P1 LDG.E R0, desc[UR50][R4.64] ;  /* 0x0000003204001981 */ /* 0x000562000c1e1900 */
[----:B------:R-:W-:-:S03]  /*1c790*/  SHF.R.S32.HI R7, RZ, 0x1f, R8 ;  /* 0x0000001fff077819 */ /* 0x000fc60000011408 */
[----:B------:R-:W-:Y:S01]  /*1c7a0*/  ISETP.GE.AND P2, PT, R24, 0x40, PT ;  /* 0x000000401800780c */ /* 0x000fe20003f46270 */
[----:B---3--:R-:W-:-:S12]  /*1c7b0*/  @P1 BRA `(.L_x_3534) ;  /* 0x0000000000101947 */ /* 0x008fd80003800000 */
[----:B------:R-:W-:Y:S05]  /*1c7c0*/  @!P0 BRA `(.L_x_3534) ;  /* 0x00000000000c8947 */ /* 0x000fea0003800000 */
[----:B--2---:R-:W2:Y:S04]  /*1c7d0*/  LDG.E R5, desc[UR50][R2.64] ;  /* 0x0000003202057981 */ /* 0x004ea8000c1e1900 */
[----:B-----5:R-:W2:Y:S02]  /*1c7e0*/  LDG.E R0, desc[UR50][R2.64+0x4] ;  /* 0x0000043202007981 */ /* 0x020ea4000c1e1900 */
[----:B--2---:R-:W-:-:S07]  /*1c7f0*/  IMAD.IADD R0, R0, 0x1, -R5 ;  /* 0x0000000100007824 */ /* 0x004fce00078e0a05 */
.L_x_3534:
[----:B------:R-:W3:Y:S01]  /*1c800*/  LDL R14, [R1+0x50] ;  /* 0x00005000010e7983 */ /* 0x000ee20000100800 */
[----:B------:R-:W-:Y:S01]  /*1c810*/  BSSY B1, `(.L_x_3535) ;  /* 0x000002d000017945 */ /* 0x000fe20003800000 */
[----:B------:R-:W-:Y:S02]  /*1c820*/  SEL R13, R8, RZ, !P0 ;  /* 0x000000ff080d7207 */ /* 0x000fe40004000000 */
[----:B------:R-:W-:Y:S02]  /*1c830*/  SEL R12, R7, RZ, !P0 ;  /* 0x000000ff070c7207 */ /* 0x000fe40004000000 */
[----:B-----5:R-:W-:Y:S02]  /*1c840*/  SHF.R.S32.HI R11, RZ, 0x1f, R6 ;  /* 0x0000001fff0b7819 */ /* 0x020fe40000011406 */
[----:B---3--:R-:W-:Y:S01]  /*1c850*/  SHF.R.S32.HI R10, RZ, 0x1f, R14 ;  /* 0x0000001fff0a7819 */ /* 0x008fe2000001140e */
[----:B------:R-:W-:Y:S06]  /*1c860*/  @P2 BRA `(.L_x_3536) ;  /* 0x00000000009c2947 */ /* 0x000fec0003800000 */
[----:B--2---:R-:W1:Y:S01]  /*1c870*/  S2R R3, SR_TID.X ;  /* 0x0000000000037919 */ /* 0x004e620000002100 */
[----:B------:R-:W2:Y:S02]  /*1c880*/  LDC R9, c[0x0][0xce8] ;  /* 0x00033a00ff097b82 */ /* 0x000ea40000000800 */
[----:B--2---:R-:W-:Y:S01]  /*1c890*/  IMAD R2, R0, R9, RZ ;  /* 0x0000000900027224 */ /* 0x004fe200078e02ff */
[----:B-1----:R-:W-:-:S04]  /*1c8a0*/  IADD3 R8, R208, -0x80, R3 ;  /* 0xffffff80d0087810 */ /* 0x002fc80007ffe003 */
        /* <DEDUP_REMOVED lines=9> */
[----:B------:R-:W1:Y:S01]  /*1c940*/  @P0 LDC R15, c[0x0][0xcec] ;  /* 0x00033b00ff0f0b82 */ /* 0x000e620000000800 */
[----:B------:R-:W-:Y:S01]  /*1c950*/  IMAD R7, R14, UR5, R7 ;  /* 0x000000050e077c24 */ /* 0x000fe2000f8e0207 */
[----:B------:R-:W-:-:S03]  /*1c960*/  ULDC.64 UR4, c[0x0][0xc98] ;  /* 0x0003260000047ab9 */ /* 0x000fc60000000a00 */
[----:B------:R-:W-:-:S03]  /*1c970*/  IMAD.IADD R3, R3, 0x1, R7 ;  /* 0x0000000103037824 */ /* 0x000fc600078e0207 */
[----:B------:R-:W2:Y:S01]  /*1c980*/  @P0 LDC R21, c[0x0][0xcf0] ;  /* 0x00033c00ff150b82 */ /* 0x000ea20000000800 */
[----:B------:R-:W-:-:S04]  /*1c990*/  IMAD.WIDE.U32 R2, R13, UR4, R2 ;  /* 0x000000040d027c25 */ /* 0x000fc8000f8e0002 */
[----:B-1----:R-:W-:-:S05]  /*1c9a0*/  @P0 IMAD.HI.U32 R4, R8, R15, RZ ;  /* 0x0000000f08040227 */ /* 0x002fca00078e00ff */
[----:B--2---:R-:W-:Y:S01]  /*1c9b0*/  @P0 SHF.R.U32.HI R5, RZ, R21, R4 ;  /* 0x00000015ff050219 */ /* 0x004fe20000011604 */
[----:B------:R-:W-:-:S03]  /*1c9c0*/  IMAD R4, R12, UR4, RZ ;  /* 0x000000040c047c24 */ /* 0x000fc6000f8e02ff */
[----:B------:R-:W-:Y:S01]  /*1c9d0*/  IADD3 R2, P0, R5, R2, RZ ;  /* 0x0000000205027210 */ /* 0x000fe20007f1e0ff */
[----:B------:R-:W-:-:S04]  /*1c9e0*/  IMAD.MOV R7, RZ, RZ, -R5 ;  /* 0x000000ffff077224 */ /* 0x000fc800078e0a05 */
[----:B------:R-:W-:Y:S01]  /*1c9f0*/  IMAD R7, R9, R7, R8 ;  /* 0x0000000709077224 */ /* 0x000fe200078e0208 */
[----:B------:R-:W-:Y:S01]  /*1ca00*/  SHF.R.S32.HI R9, RZ, 0x1f, R5 ;  /* 0x0000001fff097819 */ /* 0x000fe20000011405 */
[----:B------:R-:W-:Y:S01]  /*1ca10*/  IMAD R8, R13, UR5, R4 ;  /* 0x000000050d087c24 */ /* 0x000fe2000f8e0204 */
[----:B------:R-:W-:Y:S02]  /*1ca20*/  ULDC.64 UR4, c[0x0][0xc88] ;  /* 0x0003220000047ab9 */ /* 0x000fe40000000a00 */
        /* <DEDUP_REMOVED lines=11> */
.L_x_3536:
[----:B------:R-:W-:Y:S05]  /*1cae0*/  BSYNC B1 ;  /* 0x0000000000017941 */ /* 0x000fea0003800000 */
.L_x_3535:
[----:B------:R-:W-:Y:S01]  /*1caf0*/  ISETP.NE.AND P0, PT, R29, 0x1, PT ;  /* 0x000000011d00780c */ /* 0x000fe20003f05270 */
[----:B------:R-:W-:Y:S01]  /*1cb00*/  ULDC.64 UR4, c[0x0][0xba0] ;  /* 0x0002e80000047ab9 */ /* 0x000fe20000000a00 */
[----:B------:R-:W3:Y:S01]  /*1cb10*/  LDC R20, c[0x0][0xbc8] ;  /* 0x0002f200ff147b82 */ /* 0x000ee20000000800 */
[----:B-12---:R-:W-:Y:S01]  /*1cb20*/  IMAD R5, R11, UR4, RZ ;  /* 0x000000040b057c24 */ /* 0x006fe2000f8e02ff */
[----:B------:R-:W-:Y:S01]  /*1cb30*/  SHF.R.S32.HI R7, RZ, 0x1f, R24 ;  /* 0x0000001fff077819 */ /* 0x000fe20000011418 */
[C---:B------:R-:W-:Y:S01]  /*1cb40*/  IMAD.WIDE.U32 R2, R6.reuse, UR4, RZ ;  /* 0x0000000406027c25 */ /* 0x040fe2000f8e00ff */
[----:B------:R-:W-:Y:S02]  /*1cb50*/  BSSY B1, `(.L_x_3537) ;  /* 0x0000081000017945 */ /* 0x000fe40003800000 */
[----:B------:R-:W-:Y:S01]  /*1cb60*/  LEA.HI R7, R7, R24, RZ, 0x3 ;  /* 0x0000001807077211 */ /* 0x000fe200078f18ff */
[----:B------:R-:W-:Y:S01]  /*1cb70*/  IMAD R5, R6, UR5, R5 ;  /* 0x0000000506057c24 */ /* 0x000fe2000f8e0205 */
[----:B------:R-:W-:Y:S01]  /*1cb80*/  ULDC.64 UR4, c[0x0][0xbe8] ;  /* 0x0002fa0000047ab9 */ /* 0x000fe20000000a00 */
[----:B------:R-:W-:Y:S01]  /*1cb90*/  VIADD R42, R217, 0x40 ;  /* 0x00000040d92a7836 */ /* 0x000fe20000000000 */
[----:B------:R-:W-:Y:S01]  /*1cba0*/  LOP3.LUT R7, R7, 0xfffffff8, RZ, 0xc0, !PT ;  /* 0xfffffff807077812 */ /* 0x000fe200078ec0ff */
[----:B------:R-:W-:Y:S01]  /*1cbb0*/  IMAD.IADD R3, R3, 0x1, R5 ;  /* 0x0000000103037824 */ /* 0x000fe200078e0205 */
[----:B------:R-:W1:Y:S01]  /*1cbc0*/  @P0 LDC R9, c[0x0][0xcec] ;  /* 0x00033b00ff090b82 */ /* 0x000e620000000800 */
[----:B------:R-:W-:-:S02]  /*1cbd0*/  IMAD R4, R10, UR4, RZ ;  /* 0x000000040a047c24 */ /* 0x000fc4000f8e02ff */
[----:B------:R-:W-:-:S04]  /*1cbe0*/  IMAD.WIDE.U32 R2, R14, UR4, R2 ;  /* 0x000000040e027c25 */ /* 0x000fc8000f8e0002 */
[----:B------:R-:W-:Y:S01]  /*1cbf0*/  IMAD R5, R14, UR5, R4 ;  /* 0x000000050e057c24 */ /* 0x000fe2000f8e0204 */
[----:B------:R-:W-:Y:S01]  /*1cc00*/  SHF.R.S32.HI R14, RZ, 0x1f, R24 ;  /* 0x0000001fff0e7819 */ /* 0x000fe20000011418 */
[----:B------:R-:W2:Y:S01]  /*1cc10*/  @P0 LDC R11, c[0x0][0xcf0] ;  /* 0x00033c00ff0b0b82 */ /* 0x000ea20000000800 */
[----:B------:R-:W-:Y:S01]  /*1cc20*/  IMAD.IADD R7, R24, 0x1, -R7 ;  /* 0x0000000118077824 */ /* 0x000fe200078e0a07 */
[----:B------:R-:W-:Y:S01]  /*1cc30*/  ULDC.64 UR4, c[0x0][0xbf0] ;  /* 0x0002fc0000047ab9 */ /* 0x000fe20000000a00 */
[----:B------:R-:W-:Y:S01]  /*1cc40*/  LEA.HI R14, R14, R24, RZ, 0x3 ;  /* 0x000000180e0e7211 */ /* 0x000fe200078f18ff */
[----:B------:R-:W-:Y:S01]  /*1cc50*/  IMAD.IADD R3, R3, 0x1, R5 ;  /* 0x0000000103037824 */ /* 0x000fe200078e0205 */
[-C--:B---3--:R-:W-:Y:S01]  /*1cc60*/  ISETP.GE.AND P1, PT, R42, R20.reuse, PT ;  /* 0x000000142a00720c */ /* 0x088fe20003f26270 */
[----:B------:R-:W-:Y:S01]  /*1cc70*/  IMAD R4, R12, UR4, RZ ;  /* 0x000000040c047c24 */ /* 0x000fe2000f8e02ff */
[----:B------:R-:W-:Y:S01]  /*1cc80*/  SHF.R.S32.HI R14, RZ, 0x3, R14 ;  /* 0x00000003ff0e7819 */ /* 0x000fe2000001140e */
[C---:B------:R-:W-:Y:S01]  /*1cc90*/  VIADD R40, R217.reuse, 0x80 ;  /* 0x00000080d9287836 */ /* 0x040fe20000000000 */
[----:B------:R-:W-:Y:S01]  /*1cca0*/  ISETP.GE.AND P2, PT, R217, R20, PT ;  /* 0x00000014d900720c */ /* 0x000fe20003f46270 */
[----:B------:R-:W-:Y:S01]  /*1ccb0*/  IMAD R5, R13, UR5, R4 ;  /* 0x000000050d057c24 */ /* 0x000fe2000f8e0204 */
[----:B------:R-:W-:Y:S01]  /*1ccc0*/  SEL R8, RZ, 0xffffffff, P1 ;  /* 0xffffffffff087807 */ /* 0x000fe20000800000 */
[----:B------:R-:W-:-:S02]  /*1ccd0*/  IMAD R7, R7, 0x20, R14 ;  /* 0x0000002007077824 */ /* 0x000fc400078e020e */
[----:B------:R-:W-:Y:S01]  /*1cce0*/  IMAD.WIDE.U32 R2, R13, UR4, R2 ;  /* 0x000000040d027c25 */ /* 0x000fe2000f8e0002 */
[----:B------:R-:W-:-:S03]  /*1ccf0*/  ULDC.64 UR4, c[0x0][0xbe0] ;  /* 0x0002f80000047ab9 */ /* 0x000fc60000000a00 */
[----:B------:R-:W-:Y:S01]  /*1cd00*/  IMAD.IADD R6, R208, 0x1, R7 ;  /* 0x00000001d0067824 */ /* 0x000fe200078e0207 */
[----:B------:R-:W-:Y:S01]  /*1cd10*/  SEL R7, RZ, 0x1, P2 ;  /* 0x00000001ff077807 */ /* 0x000fe20001000000 */
[----:B------:R-:W-:Y:S01]  /*1cd20*/  IMAD.IADD R3, R3, 0x1, R5 ;  /* 0x0000000103037824 */ /* 0x000fe200078e0205 */
[----:B------:R-:W-:Y:S01]  /*1cd30*/  ISETP.GE.AND P2, PT, R40, R20, PT ;  /* 0x000000142800720c */ /* 0x000fe20003f46270 */
[----:B-1----:R-:W-:-:S03]  /*1cd40*/  @P0 IMAD.HI.U32 R4, R6, R9, RZ ;  /* 0x0000000906040227 */ /* 0x002fc600078e00ff */
[----:B------:R-:W-:Y:S01]  /*1cd50*/  SEL R9, RZ, 0xffffffff, P2 ;  /* 0xffffffffff097807 */ /* 0x000fe20001000000 */
[----:B------:R-:W-:Y:S01]  /*1cd60*/  IMAD.MOV.U32 R5, RZ, RZ, R6 ;  /* 0x000000ffff057224 */ /* 0x000fe200078e0006 */
[----:B--2---:R-:W-:Y:S01]  /*1cd70*/  @P0 SHF.R.U32.HI R5, RZ, R11, R4 ;  /* 0x0000000bff050219 */ /* 0x004fe20000011604 */
[C---:B------:R-:W-:Y:S02]  /*1cd80*/  VIADD R38, R217.reuse, 0xc0 ;  /* 0x000000c0d9267836 */ /* 0x040fe40000000000 */
[----:B------:R-:W-:Y:S01]  /*1cd90*/  IMAD.SHL.U32 R8, R8, 0x2, RZ ;  /* 0x0000000208087824 */ /* 0x000fe200078e00ff */
[----:B------:R-:W-:Y:S01]  /*1cda0*/  SHF.R.S32.HI R4, RZ, 0x1f, R5 ;  /* 0x0000001fff047819 */ /* 0x000fe20000011405 */
[----:B------:R-:W-:Y:S01]  /*1cdb0*/  VIADD R36, R217, 0x100 ;  /* 0x00000100d9247836 */ /* 0x000fe20000000000 */
[-C--:B------:R-:W-:Y:S01]  /*1cdc0*/  ISETP.GE.AND P1, PT, R38, R20.reuse, PT ;  /* 0x000000142600720c */ /* 0x080fe20003f26270 */
[----:B------:R-:W-:Y:S01]  /*1cdd0*/  IMAD.SHL.U32 R9, R9, 0x4, RZ ;  /* 0x0000000409097824 */ /* 0x000fe200078e00ff */
[----:B------:R-:W-:Y:S01]  /*1cde0*/  LOP3.LUT R8, R8, 0x2, R7, 0xe2, !PT ;  /* 0x0000000208087812 */ /* 0x000fe200078ee207 */
[----:B------:R-:W-:Y:S01]  /*1cdf0*/  IMAD.MOV R7, RZ, RZ, -R5 ;  /* 0x000000ffff077224 */ /* 0x000fe200078e0a05 */
[----:B------:R-:W-:Y:S01]  /*1ce00*/  SEL R10, RZ, 0xffffffff, P1 ;  /* 0xffffffffff0a7807 */ /* 0x000fe20000800000 */
[----:B------:R-:W-:Y:S01]  /*1ce10*/  IMAD R4, R4, UR4, RZ ;  /* 0x0000000404047c24 */ /* 0x000fe2000f8e02ff */
[----:B------:R-:W-:Y:S01]  /*1ce20*/  ISETP.GE.AND P0, PT, R36, R20, PT ;  /* 0x000000142400720c */ /* 0x000fe20003f06270 */
[----:B------:R-:W-:Y:S01]  /*1ce30*/  IMAD R7, R29, R7, R6 ;  /* 0x000000071d077224 */ /* 0x000fe200078e0206 */
[----:B------:R-:W-:Y:S01]  /*1ce40*/  LOP3.LUT R8, R9, 0x4, R8, 0xe2, !PT ;  /* 0x0000000409087812 */ /* 0x000fe200078ee208 */
[----:B------:R-:W-:-:S02]  /*1ce50*/  VIADD R34, R217, 0x140 ;  /* 0x00000140d9227836 */ /* 0x000fc40000000000 */
[C---:B------:R-:W-:Y:S01]  /*1ce60*/  IMAD R9, R5.reuse, UR5, R4 ;  /* 0x0000000505097c24 */ /* 0x040fe2000f8e0204 */
[----:B------:R-:W-:Y:S01]  /*1ce70*/  SEL R4, RZ, 0xffffffff, P0 ;  /* 0xffffffffff047807 */ /* 0x000fe20000000000 */
[----:B------:R-:W-:Y:S01]  /*1ce80*/  IMAD R31, R0, R29, RZ ;  /* 0x0000001d001f7224 */ /* 0x000fe200078e02ff */
[----:B------:R-:W-:Y:S01]  /*1ce90*/  SHF.R.S32.HI R0, RZ, 0x1f, R7 ;  /* 0x0000001fff007819 */ /* 0x000fe20000011407 */
[----:B------:R-:W-:Y:S01]  /*1cea0*/  IMAD.SHL.U32 R11, R10, 0x8, RZ ;  /* 0x000000080a0b7824 */ /* 0x000fe200078e00ff */
[----:B------:R-:W-:Y:S01]  /*1ceb0*/  ISETP.GE.AND P0, PT, R34, R20, PT ;  /* 0x000000142200720c */ /* 0x000fe20003f06270 */
[----:B------:R-:W-:Y:S01]  /*1cec0*/  IMAD.WIDE.U32 R2, R5, UR4, R2 ;  /* 0x0000000405027c25 */ /* 0x000fe2000f8e0002 */
[----:B------:R-:W-:Y:S02]  /*1ced0*/  ULDC.64 UR4, c[0x0][0xbd8] ;  /* 0x0002f60000047ab9 */ /* 0x000fe40000000a00 */
[----:B------:R-:W-:Y:S01]  /*1cee0*/  LOP3.LUT R8, R11, 0x8, R8, 0xe2, !PT ;  /* 0x000000080b087812 */ /* 0x000fe200078ee208 */
[----:B------:R-:W-:-:S02]  /*1cef0*/  VIADD R32, R217, 0x180 ;  /* 0x00000180d9207836 */ /* 0x000fc40000000000 */
[----:B------:R-:W-:Y:S01]  /*1cf00*/  IMAD.SHL.U32 R5, R4, 0x10, RZ ;  /* 0x0000001004057824 */ /* 0x000fe200078e00ff */
[----:B------:R-:W-:Y:S01]  /*1cf10*/  SEL R4, RZ, 0xffffffff, P0 ;  /* 0xffffffffff047807 */ /* 0x000fe20000000000 */
[----:B------:R-:W-:Y:S01]  /*1cf20*/  IMAD.IADD R3, R3, 0x1, R9 ;  /* 0x0000000103037824 */ /* 0x000fe200078e0209 */
[----:B------:R-:W-:Y:S01]  /*1cf30*/  ISETP.GE.AND P0, PT, R32, R20, PT ;  /* 0x000000142000720c */ /* 0x000fe20003f06270 */
[----:B------:R-:W-:Y:S01]  /*1cf40*/  IMAD R0, R0, UR4, RZ ;  /* 0x0000000400007c24 */ /* 0x000fe2000f8e02ff */
[----:B------:R-:W-:Y:S01]  /*1cf50*/  LOP3.LUT R8, R5, 0x10, R8, 0xe2, !PT ;  /* 0x0000001005087812 */ /* 0x000fe200078ee208 */
        /* <DEDUP_REMOVED lines=11> */
[C---:B------:R-:W-:Y:S01]  /*1d010*/  VIADD R30, R217.reuse, 0x1c0 ;  /* 0x000001c0d91e7836 */ /* 0x040fe20000000000 */
[----:B------:R-:W-:Y:S01]  /*1d020*/  ISETP.GE.AND P2, PT, R28, R20, PT ;  /* 0x000000141c00720c */ /* 0x000fe20003f46270 */
[C---:B------:R-:W-:Y:S01]  /*1d030*/  VIADD R33, R217.reuse, 0x180 ;  /* 0x00000180d9217836 */ /* 0x040fe20000000000 */
[----:B------:R-:W-:Y:S01]  /*1d040*/  LEA.HI.X R15, R2, UR5, R3, 0x1, P1 ;  /* 0x00000005020f7c11 */ /* 0x000fe200088f0c03 */
[C---:B------:R-:W-:Y:S01]  /*1d050*/  VIADD R35, R217.reuse, 0x140 ;  /* 0x00000140d9237836 */ /* 0x040fe20000000000 */
        /* <DEDUP_REMOVED lines=48> */
.L_x_3538:
[----:B------:R-:W-:Y:S05]  /*1d360*/  BSYNC B1 ;  /* 0x0000000000017941 */ /* 0x000fea0003800000 */
.L_x_3537:
[----:B------:R-:W-:Y:S01]  /*1d370*/  VIADD R0, R208, 0x20 ;  /* 0x00000020d0007836 */ /* 0x000fe20000000000 */
[----:B---34-:R1:W3:Y:S04]  /*1d380*/  SHFL.IDX PT, R5, R15, 0x1, 0x181f ;  /* 0x00381f000f057f89 */ /* 0x0182e800000e0000 */
[----:B------:R-:W-:Y:S01]  /*1d390*/  ISETP.GE.AND P0, PT, R0, R31, PT ;  /* 0x0000001f0000720c */ /* 0x000fe20003f06270 */
[----:B--2---:R1:W2:-:S12]  /*1d3a0*/  SHFL.IDX PT, R4, R14, 0x1, 0x181f ;  /* 0x00381f000e047f89 */ /* 0x00429800000e0000 */
[----:B-1----:R-:W-:Y:S05]  /*1d3b0*/  @P0 BRA `(.L_x_3533) ;  /* 0x00000000007c0947 */ /* 0x002fea0003800000 */
        /* <DEDUP_REMOVED lines=19> */
[-C--:B-1----:R-:W-:Y:S02]  /*1d4f0*/  @!P1 LEA R2, P5, R34, R4.reuse, 0x1 ;  /* 0x0000000422029211 */ /* 0x082fe400078a08ff */
        /* <DEDUP_REMOVED lines=11> */
.L_x_3533:
[----:B------:R-:W-:Y:S05]  /*1d5b0*/  BSYNC B0 ;  /* 0x0000000000007941 */ /* 0x000fea0003800000 */
.L_x_3527:
[----:B------:R-:W-:Y:S02]  /*1d5c0*/  ULDC UR4, c[0x0][0xd3c] ;  /* 0x00034f0000047ab9 */ /* 0x000fe40000000800 */
[----:B------:R-:W-:-:S13]  /*1d5d0*/  ISETP.GE.AND P0, PT, R27, UR4, PT ;  /* 0x000000041b007c0c */ /* 0x000fda000bf06270 */
[----:B------:R-:W-:Y:S05]  /*1d5e0*/  @!P0 BRA `(.L_x_3539) ;  /* 0xfffffe4000008947 */ /* 0x000fea000383ffff */
[----:B------:R-:W-:Y:S05]  /*1d5f0*/  BRA `(.L_x_3328) ;  /* 0x0000008800e07947 */ /* 0x000fea0003800000 */
.L_x_3326:
        /* <DEDUP_REMOVED lines=16> */
.L_x_3540:
        /* <DEDUP_REMOVED lines=41> */
.L_x_3546:
        /* <DEDUP_REMOVED lines=12> */
.L_x_3545:
[----:B------:R-:W-:Y:S05]  /*1da50*/  BSYNC B0 ;  /* 0x0000000000007941 */ /* 0x000fea0003800000 */
.L_x_3544:
        /* <DEDUP_REMOVED lines=20> */
.L_x_3542:
        /* <DEDUP_REMOVED lines=20> */
.L_x_3547:
        /* <DEDUP_REMOVED lines=59> */
.L_x_3543:
[----:B------:R-:W-:Y:S02]  /*1e090*/  IMAD.MOV.U32 R17, RZ, RZ, RZ ;  /* 0x000000ffff117224 */ /* 0x000fe400078e00ff */
[----:B------:R-:W-:Y:S02]  /*1e0a0*/  IMAD.U32 R16, RZ, RZ, UR6 ;  /* 0x00000006ff107e24 */ /* 0x000fe4000f8e00ff */
[----:B------:R-:W-:-:S07]  /*1e0b0*/  IMAD.MOV.U32 R18, RZ, RZ, RZ ;  /* 0x000000ffff127224 */ /* 0x000fce00078e00ff */
.L_x_3548:
[----:B------:R-:W-:-:S13]  /*1e0c0*/  ISETP.NE.AND P0, PT, R5, RZ, PT ;  /* 0x000000ff0500720c */ /* 0x000fda0003f05270 */
[----:B------:R-:W0:Y:S01]  /*1e0d0*/  @!P0 S2R R3, SR_CgaCtaId ;  /* 0x0000000000038919 */ /* 0x000e220000008800 */
[----:B------:R-:W-:-:S04]  /*1e0e0*/  @!P0 MOV R2, 0x400 ;  /* 0x0000040000028802 */ /* 0x000fc80000000f00 */
[----:B0-----:R-:W-:-:S05]  /*1e0f0*/  @!P0 LEA R2, R3, R2, 0x18 ;  /* 0x0000000203028211 */ /* 0x001fca00078ec0ff */
[----:B------:R0:W-:Y:S01]  /*1e100*/  @!P0 STS.128 [R2+0x388d0], R16 ;  /* 0x0388d01002008388 */ /* 0x0001e20000000c00 */
[----:B------:R-:W-:Y:S06]  /*1e110*/  BAR.ARV 0x5, 0x180 ;  /* 0x0146000000007b1d */ /* 0x000fec0000002000 */
.L_x_3541:
[----:B------:R2:W-:Y:S01]  /*1e120*/  STL [R1+0x24], RZ ;  /* 0x000024ff01007387 */ /* 0x0005e20000100800 */
[----:B------:R-:W-:Y:S01]  /*1e130*/  ULDC UR4, c[0x0][0xd3c] ;  /* 0x00034f0000047ab9 */ /* 0x000fe20000000800 */
[----:B------:R-:W-:Y:S01]  /*1e140*/  IMAD.MOV.U32 R28, RZ, RZ, 0x1 ;  /* 0x00000001ff1c7424 */ /* 0x000fe200078e00ff */
[----:B-1----:R-:W-:Y:S01]  /*1e150*/  ISETP.GE.AND P0, PT, R19, UR4, PT ;  /* 0x0000000413007c0c */ /* 0x002fe2000bf06270 */
[----:B------:R-:W-:-:S12]  /*1e160*/  IMAD.MOV.U32 R25, RZ, RZ, RZ ;  /* 0x000000ffff197224 */ /* 0x000fd800078e00ff */
[----:B--2---:R-:W-:Y:S05]  /*1e170*/  @P0 BRA `(.L_x_3549) ;  /* 0x0000007c00240947 */ /* 0x004fea0003800000 */
[----:B------:R-:W1:Y:S01]  /*1e180*/  S2UR UR5, SR_CgaCtaId ;  /* 0x00000000000579c3 */ /* 0x000e620000008800 */
[----:B------:R2:W-:Y:S01]  /*1e190*/  STL [R1+0x24], RZ ;  /* 0x000024ff01007387 */ /* 0x0005e20000100800 */
[C---:B0-----:R-:W-:Y:S01]  /*1e1a0*/  IMAD.SHL.U32 R2, R0.reuse, 0x8, RZ ;  /* 0x0000000800027824 */ /* 0x041fe200078e00ff */
        /* <DEDUP_REMOVED lines=15> */
[----:B------:R-:W-:Y:S01]  /*1e2a0*/  ULOP3.LUT UR39, UR36, 0x2, URZ, 0xfc, !UPT ;  /* 0x0000000224277892 */ /* 0x000fe2000f8efc3f */
[C---:B------:R-:W-:Y:S01]  /*1e2b0*/  LOP3.LUT R0, R2.reuse, 0x40, RZ, 0xfc, !PT ;  /* 0x0000004002007812 */ /* 0x040fe200078efcff */
[----:B------:R-:W-:Y:S01]  /*1e2c0*/  ULDC UR38, c[0x0][0xc] ;  /* 0x0000030000267ab9 */ /* 0x000fe20000000800 */
[----:B------:R-:W-:-:S02]  /*1e2d0*/  LOP3.LUT R4, R2, 0x80, RZ, 0xfc, !PT ;  /* 0x0000008002047812 */ /* 0x000fc400078efcff */
[C---:B------:R-:W-:Y:S01]  /*1e2e0*/  LOP3.LUT R3, R2.reuse, 0xc0, RZ, 0xfc, !PT ;  /* 0x000000c002037812 */ /* 0x040fe200078efcff */
[----:B-1----:R-:W-:Y:S01]  /*1e2f0*/  ULEA UR4, UR5, UR4, 0x18 ;  /* 0x0000000405047291 */ /* 0x002fe2000f8ec03f */
[C---:B------:R-:W-:Y:S02]  /*1e300*/  LOP3.LUT R0, R2.reuse, 0x100, RZ, 0xfc, !PT ;  /* 0x0000010002007812 */ /* 0x040fe400078efcff */
[C---:B------:R-:W-:Y:S02]  /*1e310*/  LOP3.LUT R4, R2.reuse, 0x140, RZ, 0xfc, !PT ;  /* 0x0000014002047812 */ /* 0x040fe400078efcff */
[C---:B------:R-:W-:Y:S01]  /*1e320*/  LOP3.LUT R3, R2.reuse, 0x180, RZ, 0xfc, !PT ;  /* 0x0000018002037812 */ /* 0x040fe200078efcff */
[----:B------:R-:W-:Y:S01]  /*1e330*/  IMAD.U32 R23, RZ, RZ, UR4 ;  /* 0x00000004ff177e24 */ /* 0x000fe2000f8e00ff */
[----:B------:R-:W-:-:S03]  /*1e340*/  LOP3.LUT R0, R2, 0x1c0, RZ, 0xfc, !PT ;  /* 0x000001c002007812 */ /* 0x000fc600078efcff */
[----:B--2---:R-:W-:-:S07]  /*1e350*/  IMAD R26, R37, 0x2, R23 ;  /* 0x00000002251a7824 */ /* 0x004fce00078e0217 */
.L_x_3678:
[----:B------:R-:W-:Y:S05]  /*1e360*/  YIELD ;  /* 0x0000000000007946 */ /* 0x000fea0003800000 */
[----:B------:R-:W-:Y:S01]  /*1e370*/  ULDC.64 UR4, c[0x0][0xb20] ;  /* 0x0002c80000047ab9 */ /* 0x000fe20000000a00 */
[----:B------:R-:W-:Y:S01]  /*1e380*/  IMAD.MOV.U32 R34, RZ, RZ, RZ ;  /* 0x000000ffff227224 */ /* 0x000fe200078e00ff */
[----:B------:R-:W-:Y:S01]  /*1e390*/  ISETP.NE.U32.AND P0, PT, RZ, UR4, PT ;  /* 0x00000004ff007c0c */ /* 0x000fe2000bf05070 */
[----:B------:R-:W0:Y:S01]  /*1e3a0*/  LDC.64 R4, c[0x0][0xaf8] ;  /* 0x0002be00ff047b82 */ /* 0x000e220000000a00 */
[----:B------:R-:W-:Y:S01]  /*1e3b0*/  IMAD.MOV.U32 R8, RZ, RZ, RZ ;  /* 0x000000ffff087224 */ /* 0x000fe200078e00ff */
[----:B------:R-:W-:Y:S01]  /*1e3c0*/  ULDC.64 UR6, c[0x0][0xb08] ;  /* 0x0002c20000067ab9 */ /* 0x000fe20000000a00 */
[----:B------:R-:W-:Y:S01]  /*1e3d0*/  ISETP.NE.AND.EX P0, PT, RZ, UR5, PT, P0 ;  /* 0x00000005ff007c0c */ /* 0x000fe2000bf05300 */
[----:B------:R-:W-:-:S12]  /*1e3e0*/  ULDC.64 UR4, c[0x0][0xb10] ;  /* 0x0002c40000047ab9 */ /* 0x000fd80000000a00 */
[----:B-1----:R-:W1:Y:S02]  /*1e3f0*/  @P0 LDC.64 R2, c[0x0][0xb20] ;  /* 0x0002c800ff020b82 */ /* 0x002e640000000a00 */
[----:B-1----:R-:W-:-:S05]  /*1e400*/  @P0 IMAD.WIDE R2, R19, 0x4, R2 ;  /* 0x0000000413020825 */ /* 0x002fca00078e0202 */
[----:B------:R1:W5:Y:S01]  /*1e410*/  @P0 LDG.E R34, desc[UR50][R2.64] ;  /* 0x0000003202220981 */ /* 0x000362000c1e1900 */
[----:B------:R-:W-:Y:S01]  /*1e420*/  ISETP.NE.U32.AND P0, PT, RZ, UR4, PT ;  /* 0x00000004ff007c0c */ /* 0x000fe2000bf05070 */
[----:B0-----:R-:W-:Y:S01]  /*1e430*/  IMAD.WIDE R4, R19, 0x4, R4 ;  /* 0x0000000413047825 */ /* 0x001fe200078e0204 */
[----:B------:R-:W-:Y:S02]  /*1e440*/  ISETP.NE.U32.AND P1, PT, RZ, UR6, PT ;  /* 0x00000006ff007c0c */ /* 0x000fe4000bf25070 */
[----:B------:R-:W-:Y:S01]  /*1e450*/  ISETP.NE.AND.EX P2, PT, RZ, UR5, PT, P0 ;  /* 0x00000005ff007c0c */ /* 0x000fe2000bf45300 */
[----:B------:R-:W-:Y:S01]  /*1e460*/  ULDC.64 UR4, c[0x0][0xaf8] ;  /* 0x0002be0000047ab9 */ /* 0x000fe20000000a00 */
[----:B------:R-:W-:Y:S01]  /*1e470*/  ISETP.NE.AND.EX P1, PT, RZ, UR7, PT, P1 ;  /* 0x00000007ff007c0c */ /* 0x000fe2000bf25310 */
[----:B------:R-:W-:Y:S01]  /*1e480*/  IMAD.MOV.U32 R0, RZ, RZ, RZ ;  /* 0x000000ffff007224 */ /* 0x000fe200078e00ff */
[----:B------:R-:W-:Y:S01]  /*1e490*/  ISETP.NE.U32.AND P0, PT, RZ, UR4, PT ;  /* 0x00000004ff007c0c */ /* 0x000fe2000bf05070 */
[----:B-1----:R-:W0:Y:S03]  /*1e4a0*/  LDC.64 R2, c[0x0][0xb08] ;  /* 0x0002c200ff027b82 */ /* 0x002e260000000a00 */
[----:B------:R-:W-:-:S05]  /*1e4b0*/  ISETP.NE.AND.EX P0, PT, RZ, UR5, PT, P0 ;  /* 0x00000005ff007c0c */ /* 0x000fca000bf05300 */
[----:B--23--:R-:W1:Y:S08]  /*1e4c0*/  @P2 LDC.64 R6, c[0x0][0xb10] ;  /* 0x0002c400ff062b82 */ /* 0x00ce700000000a00 */
[----:B------:R-:W2:Y:S01]  /*1e4d0*/  @P0 LDG.E R8, desc[UR50][R4.64] ;  /* 0x0000003204080981 */ /* 0x000ea2000c1e1900 */
[----:B------:R-:W-:Y:S01]  /*1e4e0*/  ULDC UR4, c[0x0][0x288] ;  /* 0x0000a20000047ab9 */ /* 0x000fe20000000800 */
[----:B0-----:R-:W-:-:S05]  /*1e4f0*/  IMAD.WIDE R2, R19, 0x4, R2 ;  /* 0x0000000413027825 */ /* 0x001fca00078e0202 */
[----:B------:R-:W5:Y:S01]  /*1e500*/  @P1 LDG.E R0, desc[UR50][R2.64] ;  /* 0x0000003202001981 */ /* 0x000f62000c1e1900 */
[----:B-1----:R-:W-:-:S03]  /*1e510*/  @P2 IMAD.WIDE R6, R19, 0x4, R6 ;  /* 0x0000000413062825 */ /* 0x002fc600078e0206 */
[----:B--2---:R0:W-:Y:S02]  /*1e520*/  STL [R1+0x8], R8 ;  /* 0x0000080801007387 */ /* 0x0041e40000100800 */
[----:B0-----:R-:W-:Y:S01]  /*1e530*/  IMAD.U32 R8, RZ, RZ, UR4 ;  /* 0x00000004ff087e24 */ /* 0x001fe2000f8e00ff */
[----:B------:R-:W-:-:S05]  /*1e540*/  ULDC.64 UR4, c[0x0][0x418] ;  /* 0x0001060000047ab9 */ /* 0x000fca0000000a00 */
        /* <DEDUP_REMOVED lines=18> */
.L_x_3550:
        /* <DEDUP_REMOVED lines=8> */
.L_x_3551:
        /* <DEDUP_REMOVED lines=8> */
[----:B--2---:R-:W-:-:S07]  /*1e770*/  IMAD.IADD R10, R9, 0x1, -R10 ;  /* 0x00000001090a7824 */ /* 0x004fce00078e0a0a */
.L_x_3552:
        /* <DEDUP_REMOVED lines=34> */
.L_x_3555:
[----:B------:R-:W-:-:S13]  /*1e9a0*/  ISETP.NE.AND P0, PT, R3, 0x1, PT ;  /* 0x000000010300780c */ /* 0x000fda0003f05270 */
[----:B------:R-:W0:Y:S02]  /*1e9b0*/  @P0 LDC.64 R4, c[0x0][0xae0] ;  /* 0x0002b800ff040b82 */ /* 0x000e240000000a00 */
[----:B0-----:R-:W-:-:S05]  /*1e9c0*/  @P0 IMAD.HI.U32 R4, R11, R4, RZ ;  /* 0x000000040b040227 */ /* 0x001fca00078e00ff */
[----:B------:R-:W-:-:S07]  /*1e9d0*/  @P0 SHF.R.U32.HI R11, RZ, R5, R4 ;  /* 0x00000005ff0b0219 */ /* 0x000fce0000011604 */
.L_x_3556:
[----:B------:R-:W-:Y:S05]  /*1e9e0*/  BSYNC B0 ;  /* 0x0000000000007941 */ /* 0x000fea0003800000 */
.L_x_3554:
[----:B------:R-:W-:-:S05]  /*1e9f0*/  IMAD R11, R11, R3, R3 ;  /* 0x000000030b0b7224 */ /* 0x000fca00078e0203 */
[----:B------:R-:W-:-:S07]  /*1ea00*/  VIMNMX R2, R2, R11, PT ;  /* 0x0000000b02027248 */ /* 0x000fce0003fe0100 */
.L_x_3553:
[----:B------:R-:W0:Y:S01]  /*1ea10*/  @P2 LDC R8, c[0x0][0x44c] ;  /* 0x00011300ff082b82 */ /* 0x000e220000000800 */
[----:B------:R-:W-:Y:S01]  /*1ea20*/  IMAD.MOV.U32 R4, RZ, RZ, R33 ;  /* 0x000000ffff047224 */ /* 0x000fe200078e0021 */
[----:B------:R-:W-:-:S06]  /*1ea30*/  ULDC UR4, c[0x0][0xad4] ;  /* 0x0002b50000047ab9 */ /* 0x000fcc0000000800 */
[----:B------:R-:W2:Y:S01]  /*1ea40*/  @P2 LDC R5, c[0x0][0x450] ;  /* 0x00011400ff052b82 */ /* 0x000ea20000000800 */
[----:B0-----:R-:W-:-:S05]  /*1ea50*/  @P2 IMAD.HI.U32 R8, R33, R8, RZ ;  /* 0x0000000821082227 */ /* 0x001fca00078e00ff */
[----:B--2---:R-:W-:Y:S01]  /*1ea60*/  @P2 SHF.R.U32.HI R4, RZ, R5, R8 ;  /* 0x00000005ff042219 */ /* 0x004fe20000011608 */
[----:B------:R-:W-:-:S04]  /*1ea70*/  IMAD.IADD R8, R27, 0x1, -R12 ;  /* 0x000000011b087824 */ /* 0x000fc800078e0a0c */
[----:B-1----:R-:W-:-:S04]  /*1ea80*/  IMAD.IADD R12, R8, 0x1, R4 ;  /* 0x00000001080c7824 */ /* 0x002fc800078e0204 */
        /* <DEDUP_REMOVED lines=12> */
.L_x_3559:
[----:B------:R-:W-:-:S13]  /*1eb50*/  ISETP.NE.AND P0, PT, R3, 0x1, PT ;  /* 0x000000010300780c */ /* 0x000fda0003f05270 */
[----:B------:R-:W0:Y:S02]  /*1eb60*/  @P0 LDC.64 R4, c[0x0][0xae0] ;  /* 0x0002b800ff040b82 */ /* 0x000e240000000a00 */
[----:B0-----:R-:W-:-:S05]  /*1eb70*/  @P0 IMAD.HI.U32 R4, R12, R4, RZ ;  /* 0x000000040c040227 */ /* 0x001fca00078e00ff */
[----:B------:R-:W-:-:S07]  /*1eb80*/  @P0 SHF.R.U32.HI R12, RZ, R5, R4 ;  /* 0x00000005ff0c0219 */ /* 0x000fce0000011604 */
.L_x_3560:
[----:B------:R-:W-:Y:S05]  /*1eb90*/  BSYNC B0 ;  /* 0x0000000000007941 */ /* 0x000fea0003800000 */
.L_x_3558:
[----:B------:R-:W-:-:S05]  /*1eba0*/  IMAD R3, R12, R3, RZ ;  /* 0x000000030c037224 */ /* 0x000fca00078e02ff */
[----:B------:R-:W-:-:S07]  /*1ebb0*/  VIMNMX R11, R11, R3, !PT ;  /* 0x000000030b0b7248 */ /* 0x000fce0007fe0100 */
.L_x_3557:
        /* <DEDUP_REMOVED lines=31> */
.L_x_3733:
[----:B-1----:R-:W-:Y:S02]  /*1edb0*/  ISETP.NE.AND P0, PT, R14, RZ, PT ;  /* 0x000000ff0e00720c */ /* 0x002fe40003f05270 */
[----:B------:R-:W-:-:S11]  /*1edc0*/  PLOP3.LUT P6, PT, PT, PT, PT, 0x8, 0x0 ;  /* 0x000000000000781c */ /* 0x000fd60003fce170 */
[----:B------:R-:W-:Y:S05]  /*1edd0*/  @P0 BRA `(.L_x_3564) ;  /* 0x00000000000c0947 */ /* 0x000fea0003800000 */
[----:B------:R-:W-:-:S03]  /*1ede0*/  UMOV UR4, 0xffffffff ;  /* 0xffffffff00047882 */ /* 0x000fc60000000000 */
[----:B------:R-:W-:Y:S05]  /*1edf0*/  BRA.DIV UR4, `(.L_x_3565) ;  /* 0x0000008604707947 */ /* 0x000fea000b800000 */
[----:B------:R-:W-:-:S13]  /*1ee00*/  ELECT P6, URZ, PT ;  /* 0x00000000003f782f */ /* 0x000fda00038c0000 */
.L_x_3564:
        /* <DEDUP_REMOVED lines=9> */
.L_x_3736:
[----:B------:R-:W-:Y:S05]  /*1eea0*/  BSYNC B1 ;  /* 0x0000000000017941 */ /* 0x000fea0003800000 */
.L_x_3566:
[----:B------:R-:W-:Y:S04]  /*1eeb0*/  BSSY B1, `(.L_x_3568) ;  /* 0x00000b7000017945 */ /* 0x000fe80003800000 */
[----:B------:R-:W-:Y:S05]  /*1eec0*/  @!P6 BRA `(.L_x_3569) ;  /* 0x0000000800d4e947 */ /* 0x000fea0003800000 */
[----:B0-----:R-:W-:Y:S01]  /*1eed0*/  IMAD R3, R24, 0x8, R23 ;  /* 0x0000000818037824 */ /* 0x001fe200078e0217 */
[----:B------:R-:W-:Y:S01]  /*1eee0*/  SHF.L.U32 R7, R29, 0x1f, RZ ;  /* 0x0000001f1d077819 */ /* 0x000fe200000006ff */
[----:B------:R-:W0:Y:S01]  /*1eef0*/  S2R R10, SR_TID.X ;  /* 0x00000000000a7919 */ /* 0x000e220000002100 */
[----:B------:R-:W-:Y:S02]  /*1ef00*/  BSSY B2, `(.L_x_3570) ;  /* 0x0000005000027945 */ /* 0x000fe40003800000 */
[----:B------:R-:W1:Y:S01]  /*1ef10*/  SYNCS.PHASECHK.TRANS64.TRYWAIT P0, [R3+URZ+0x388a0], R7 ;  /* 0x0388a007030075a7 */ /* 0x000e62000800017f */
[----:B0-----:R-:W-:-:S04]  /*1ef20*/  LOP3.LUT R10, R10, 0x7f, RZ, 0xc0, !PT ;  /* 0x0000007f0a0a7812 */ /* 0x001fc800078ec0ff */
[----:B------:R-:W-:Y:S01]  /*1ef30*/  ISETP.NE.AND P1, PT, R10, RZ, PT ;  /* 0x000000ff0a00720c */ /* 0x000fe20003f25270 */
[----:B-1----:R-:W-:-:S12]  /*1ef40*/  @!P0 BRA `(.L_x_3571) ;  /* 0x0000008400508947 */ /* 0x002fd80003800000 */
.L_x_3737:
[----:B------:R-:W-:Y:S05]  /*1ef50*/  BSYNC B2 ;  /* 0x0000000000027941 */ /* 0x000fea0003800000 */
.L_x_3570:
        /* <DEDUP_REMOVED lines=9> */
.L_x_3573:
[----:B------:R-:W-:Y:S05]  /*1eff0*/  BSYNC B2 ;  /* 0x0000000000027941 */ /* 0x000fea0003800000 */
.L_x_3572:
        /* <DEDUP_REMOVED lines=10> */
[----:B------:R-:W-:Y:S01]  /*1f0a0*/  VIADD R11, R3, 0x38890 ;  /* 0x00038890030b7836 */ /* 0x000fe20000000000 */
[----:B------:R-:W-:-:S09]  /*1f0b0*/  UMOV UR7, 0x12f00000 ;  /* 0x12f0000000077882 */ /* 0x000fd20000000000 */
.L_x_3574:
        /* <DEDUP_REMOVED lines=13> */
.L_x_3738:
[----:B------:R-:W-:Y:S05]  /*1f190*/  BSYNC B2 ;  /* 0x0000000000027941 */ /* 0x000fea0003800000 */
.L_x_3575:
        /* <DEDUP_REMOVED lines=11> */
.L_x_3578:
[----:B------:R-:W-:Y:S05]  /*1f250*/  BSYNC B2 ;  /* 0x0000000000027941 */ /* 0x000fea0003800000 */
.L_x_3577:
        /* <DEDUP_REMOVED lines=9> */
.L_x_3579:
        /* <DEDUP_REMOVED lines=15> */
.L_x_3580:
        /* <DEDUP_REMOVED lines=15> */
.L_x_3581:
        /* <DEDUP_REMOVED lines=15> */
.L_x_3582:
        /* <DEDUP_REMOVED lines=15> */
.L_x_3583:
        /* <DEDUP_REMOVED lines=15> */
.L_x_3584:
        /* <DEDUP_REMOVED lines=15> */
.L_x_3585:
        /* <DEDUP_REMOVED lines=15> */
.L_x_3586:
        /* <DEDUP_REMOVED lines=10> */
.L_x_3569:
[----:B------:R-:W-:Y:S05]  /*1fa20*/  BSYNC B1 ;  /* 0x0000000000017941 */ /* 0x000fea0003800000 */
.L_x_3568:
        /* <DEDUP_REMOVED lines=9> */
.L_x_3606:
[----:B------:R-:W-:Y:S05]  /*1fac0*/  YIELD ;  /* 0x0000000000007946 */ /* 0x000fea0003800000 */
[----:B------:R-:W-:Y:S04]  /*1fad0*/  BSSY B1, `(.L_x_3587) ;  /* 0x00000b6000017945 */ /* 0x000fe80003800000 */
[----:B------:R-:W-:Y:S05]  /*1fae0*/  @!P6 BRA `(.L_x_3588) ;  /* 0x0000000800d0e947 */ /* 0x000fea0003800000 */
[----:B------:R-:W-:Y:S01]  /*1faf0*/  IMAD R10, R24, 0x8, R23 ;  /* 0x00000008180a7824 */ /* 0x000fe200078e0217 */
[----:B------:R-:W-:Y:S01]  /*1fb00*/  SHF.L.U32 R2, R29, 0x1f, RZ ;  /* 0x0000001f1d027819 */ /* 0x000fe200000006ff */
[----:B0-----:R-:W0:Y:S01]  /*1fb10*/  S2R R3, SR_TID.X ;  /* 0x0000000000037919 */ /* 0x001e220000002100 */
[----:B------:R-:W-:Y:S02]  /*1fb20*/  BSSY B2, `(.L_x_3589) ;  /* 0x0000005000027945 */ /* 0x000fe40003800000 */
[----:B------:R-:W1:Y:S01]  /*1fb30*/  SYNCS.PHASECHK.TRANS64.TRYWAIT P1, [R10+URZ+0x388a0], R2 ;  /* 0x0388a0020a0075a7 */ /* 0x000e62000802017f */
[----:B0-----:R-:W-:-:S04]  /*1fb40*/  LOP3.LUT R3, R3, 0x7f, RZ, 0xc0, !PT ;  /* 0x0000007f03037812 */ /* 0x001fc800078ec0ff */
[----:B------:R-:W-:Y:S01]  /*1fb50*/  ISETP.NE.AND P2, PT, R3, RZ, PT ;  /* 0x000000ff0300720c */ /* 0x000fe20003f45270 */
[----:B-1----:R-:W-:-:S12]  /*1fb60*/  @!P1 BRA `(.L_x_3590) ;  /* 0x0000007800709947 */ /* 0x002fd80003800000 */
.L_x_3739:
[----:B------:R-:W-:Y:S05]  /*1fb70*/  BSYNC B2 ;  /* 0x0000000000027941 */ /* 0x000fea0003800000 */
.L_x_3589:
        /* <DEDUP_REMOVED lines=9> */
.L_x_3592:
[----:B------:R-:W-:Y:S05]  /*1fc10*/  BSYNC B2 ;  /* 0x0000000000027941 */ /* 0x000fea0003800000 */
.L_x_3591:
        /* <DEDUP_REMOVED lines=11> */
.L_x_3593:
        /* <DEDUP_REMOVED lines=13> */
.L_x_3740:
[----:B------:R-:W-:Y:S05]  /*1fda0*/  BSYNC B2 ;  /* 0x0000000000027941 */ /* 0x000fea0003800000 */
.L_x_3594:
        /* <DEDUP_REMOVED lines=11> */
.L_x_3597:
[----:B------:R-:W-:Y:S05]  /*1fe60*/  BSYNC B2 ;  /* 0x0000000000027941 */ /* 0x000fea0003800000 */
.L_x_3596:
        /* <DEDUP_REMOVED lines=9> */
.L_x_3598:
        /* <DEDUP_REMOVED lines=15> */
.L_x_3599:
        /* <DEDUP_REMOVED lines=15> */
.L_x_3600:
        /* <DEDUP_REMOVED lines=15> */
.L_x_3601:
        /* <DEDUP_REMOVED lines=15> */
.L_x_3602:
        /* <DEDUP_REMOVED lines=15> */
.L_x_3603:
        /* <DEDUP_REMOVED lines=15> */
.L_x_3604:
        /* <DEDUP_REMOVED lines=15> */
.L_x_3605:
        /* <DEDUP_REMOVED lines=10> */
.L_x_3588:
[----:B------:R-:W-:Y:S05]  /*20630*/  BSYNC B1 ;  /* 0x0000000000017941 */ /* 0x000fea0003800000 */
.L_x_3587:
        /* <DEDUP_REMOVED lines=8> */
.L_x_3562:
[----:B------:R-:W-:Y:S05]  /*206c0*/  BSYNC B0 ;  /* 0x0000000000007941 */ /* 0x000fea0003800000 */
.L_x_3561:
[----:B------:R-:W1:Y:S01]  /*206d0*/  LDC R0, c[0x0][0x448] ;  /* 0x00011200ff007b82 */ /* 0x000e620000000800 */
[----:B0-----:R-:W-:Y:S01]  /*206e0*/  VIADD R3, R33, 0x3f ;  /* 0x0000003f21037836 */ /* 0x001fe20000000000 */
[----:B------:R-:W-:Y:S06]  /*206f0*/  @!P0 WARPSYNC.ALL ;  /* 0x0000000000008948 */ /* 0x000fec0003800000 */
[----:B------:R-:W-:Y:S01]  /*20700*/  @!P0 BAR.SYNC.DEFER_BLOCKING 0xc, 0x180 ;  /* 0x0306000000008b1d */ /* 0x000fe20000010000 */
[----:B-1----:R-:W-:-:S13]  /*20710*/  ISETP.NE.AND P1, PT, R0, 0x1, PT ;  /* 0x000000010000780c */ /* 0x002fda0003f25270 */
        /* <DEDUP_REMOVED lines=20> */
.L_x_3609:
[----:B------:R-:W-:-:S13]  /*20860*/  ISETP.NE.AND P0, PT, R3, 0x1, PT ;  /* 0x000000010300780c */ /* 0x000fda0003f05270 */
[----:B------:R-:W0:Y:S02]  /*20870*/  @P0 LDC.64 R4, c[0x0][0xae0] ;  /* 0x0002b800ff040b82 */ /* 0x000e240000000a00 */
[----:B0-----:R-:W-:-:S05]  /*20880*/  @P0 IMAD.HI.U32 R4, R0, R4, RZ ;  /* 0x0000000400040227 */ /* 0x001fca00078e00ff */
[----:B------:R-:W-:-:S07]  /*20890*/  @P0 SHF.R.U32.HI R0, RZ, R5, R4 ;  /* 0x00000005ff000219 */ /* 0x000fce0000011604 */
.L_x_3610:
[----:B------:R-:W-:Y:S05]  /*208a0*/  BSYNC B0 ;  /* 0x0000000000007941 */ /* 0x000fea0003800000 */
.L_x_3608:
[----:B------:R-:W-:-:S05]  /*208b0*/  IMAD R5, R0, R3, R3 ;  /* 0x0000000300057224 */ /* 0x000fca00078e0203 */
[----:B------:R-:W-:-:S07]  /*208c0*/  VIMNMX R2, R2, R5, PT ;  /* 0x0000000502027248 */ /* 0x000fce0003fe0100 */
.L_x_3607:
[----:B------:R-:W-:Y:S01]  /*208d0*/  VIADD R2, R2, 0x3f ;  /* 0x0000003f02027836 */ /* 0x000fe20000000000 */
[----:B------:R-:W0:Y:S01]  /*208e0*/  @P1 LDC R7, c[0x0][0x450] ;  /* 0x00011400ff071b82 */ /* 0x000e220000000800 */
[----:B------:R-:W-:-:S03]  /*208f0*/  ULDC UR4, c[0x0][0xad4] ;  /* 0x0002b50000047ab9 */ /* 0x000fc60000000800 */
[----:B------:R-:W-:-:S04]  /*20900*/  SHF.R.S32.HI R5, RZ, 0x1f, R2 ;  /* 0x0000001fff057819 */ /* 0x000fc80000011402 */
[----:B------:R-:W-:-:S04]  /*20910*/  LEA.HI R5, R5, R2, RZ, 0x6 ;  /* 0x0000000205057211 */ /* 0x000fc800078f30ff */
[----:B------:R-:W-:Y:S01]  /*20920*/  SHF.R.S32.HI R0, RZ, 0x6, R5 ;  /* 0x00000006ff007819 */ /* 0x000fe20000011405 */
[----:B------:R-:W-:-:S03]  /*20930*/  IMAD.MOV.U32 R5, RZ, RZ, R33 ;  /* 0x000000ffff057224 */ /* 0x000fc600078e0021 */
[----:B------:R-:W-:Y:S02]  /*20940*/  VIMNMX R30, R9, R0, PT ;  /* 0x00000000091e7248 */ /* 0x000fe40003fe0100 */
[----:B------:R-:W1:Y:S03]  /*20950*/  @P1 LDC R0, c[0x0][0x44c] ;  /* 0x00011300ff001b82 */ /* 0x000e660000000800 */
[----:B------:R2:W-:Y:S01]  /*20960*/  STL [R1+0x30], R30 ;  /* 0x0000301e01007387 */ /* 0x0005e20000100800 */
[----:B-1----:R-:W-:-:S05]  /*20970*/  @P1 IMAD.HI.U32 R0, R33, R0, RZ ;  /* 0x0000000021001227 */ /* 0x002fca00078e00ff */
        /* <DEDUP_REMOVED lines=14> */
.L_x_3613:
[----:B------:R-:W-:-:S13]  /*20a60*/  ISETP.NE.AND P0, PT, R3, 0x1, PT ;  /* 0x000000010300780c */ /* 0x000fda0003f05270 */
[----:B------:R-:W0:Y:S02]  /*20a70*/  @P0 LDC.64 R4, c[0x0][0xae0] ;  /* 0x0002b800ff040b82 */ /* 0x000e240000000a00 */
[----:B0-----:R-:W-:-:S05]  /*20a80*/  @P0 IMAD.HI.U32 R4, R2, R4, RZ ;  /* 0x0000000402040227 */ /* 0x001fca00078e00ff */
[----:B------:R-:W-:-:S07]  /*20a90*/  @P0 SHF.R.U32.HI R2, RZ, R5, R4 ;  /* 0x00000005ff020219 */ /* 0x000fce0000011604 */
.L_x_3614:
[----:B------:R-:W-:Y:S05]  /*20aa0*/  BSYNC B0 ;  /* 0x0000000000007941 */ /* 0x000fea0003800000 */
.L_x_3612:
[----:B------:R-:W-:-:S05]  /*20ab0*/  IMAD R3, R2, R3, RZ ;  /* 0x0000000302037224 */ /* 0x000fca00078e02ff */
[----:B------:R-:W-:-:S07]  /*20ac0*/  VIMNMX R0, R0, R3, !PT ;  /* 0x0000000300007248 */ /* 0x000fce0007fe0100 */
.L_x_3611:
        /* <DEDUP_REMOVED lines=24> */
.L_x_3616:
        /* <DEDUP_REMOVED lines=20> */
.L_x_3619:
[----:B------:R-:W-:Y:S05]  /*20d90*/  BSYNC B6 ;  /* 0x0000000000067941 */ /* 0x000fea0003800000 */
.L_x_3618:
        /* <DEDUP_REMOVED lines=20> */
.L_x_3622:
        /* <DEDUP_REMOVED lines=15> */
.L_x_3621:
[----:B------:R-:W-:Y:S05]  /*20fd0*/  BSYNC B6 ;  /* 0x0000000000067941 */ /* 0x000fea0003800000 */
.L_x_3620:
        /* <DEDUP_REMOVED lines=11> */
[----:B------:R-:W-:Y:S02]  /*21090*/  SHF.R.U32.HI R20, RZ, 0x3, R17 ;  /* 0x00000003ff147819 */ /* 0x000fe40000011611 */
        /* <DEDUP_REMOVED lines=27> */
[----:B------:R-:W-:-:S05]  /*21250*/  SEL R10, RZ, 0xffffffff, P2 ;  /* 0xffffffffff0a7807 */ /* 0x000fca0001000000 */
[----:B------:R-:W-:-:S04]  /*21260*/  IMAD.SHL.U32 R10, R10, 0x2, RZ ;  /* 0x000000020a0a7824 */ /* 0x000fc800078e00ff */
[----:B------:R-:W-:Y:S02]  /*21270*/  @P2 LOP3.LUT R22, R22, 0x40, RZ, 0xfc, !PT ;  /* 0x0000004016162812 */ /* 0x000fe400078efcff */
[----:B------:R-:W-:Y:S02]  /*21280*/  LOP3.LUT R10, R10, 0x2, R4, 0xe2, !PT ;  /* 0x000000020a0a7812 */ /* 0x000fe400078ee204 */
[----:B------:R-:W-:Y:S01]  /*21290*/  LOP3.LUT R22, R22, 0xffffff7f, RZ, 0xc0, !PT ;  /* 0xffffff7f16167812 */ /* 0x000fe200078ec0ff */
[----:B------:R-:W3:Y:S03]  /*212a0*/  @!P0 LDC.64 R4, c[0x0][0x418] ;  /* 0x00010600ff048b82 */ /* 0x000ee60000000a00 */
        /* <DEDUP_REMOVED lines=8> */
[----:B------:R-:W-:Y:S01]  /*21330*/  SEL R6, RZ, 0x4, P2 ;  /* 0x00000004ff067807 */ /* 0x000fe20001000000 */
[----:B------:R-:W1:Y:S01]  /*21340*/  S2R R20, SR_TID.X ;  /* 0x0000000000147919 */ /* 0x000e620000002100 */
        /* <DEDUP_REMOVED lines=10> */
[----:B--2---:R-:W-:Y:S01]  /*213f0*/  SHF.R.S32.HI R36, RZ, 0x1f, R31 ;  /* 0x0000001fff247819 */ /* 0x004fe2000001141f */
[----:B0-----:R-:W-:-:S04]  /*21400*/  @!P0 IMAD.WIDE.U32 R6, R31, R2, R6 ;  /* 0x000000021f068225 */ /* 0x001fc800078e0006 */
[----:B------:R-:W-:Y:S01]  /*21410*/  @!P0 IMAD R2, R36, R2, RZ ;  /* 0x0000000224028224 */ /* 0x000fe200078e02ff */
[----:B---3--:R-:W-:-:S03]  /*21420*/  @!P0 LEA R4, P1, R6, R4, 0x2 ;  /* 0x0000000406048211 */ /* 0x008fc600078210ff */
[----:B------:R-:W-:Y:S02]  /*21430*/  @!P0 IMAD R3, R31, R3, R2 ;  /* 0x000000031f038224 */ /* 0x000fe400078e0202 */
[----:B------:R-:W-:Y:S02]  /*21440*/  IMAD.MOV.U32 R2, RZ, RZ, RZ ;  /* 0x000000ffff027224 */ /* 0x000fe400078e00ff */
[----:B------:R-:W-:-:S05]  /*21450*/  @!P0 IMAD.IADD R3, R7, 0x1, R3 ;  /* 0x0000000107038824 */ /* 0x000fca00078e0203 */
[----:B------:R-:W-:-:S05]  /*21460*/  @!P0 LEA.HI.X R5, R6, R5, R3, 0x2, P1 ;  /* 0x0000000506058211 */ /* 0x000fca00008f1403 */
[----:B------:R0:W2:Y:S01]  /*21470*/  @!P0 LDG.E R2, desc[UR50][R4.64] ;  /* 0x0000003204028981 */ /* 0x0000a2000c1e1900 */
[----:B------:R-:W-:Y:S02]  /*21480*/  ISETP.GE.AND P0, PT, R13, UR4, PT ;  /* 0x000000040d007c0c */ /* 0x000fe4000bf06270 */
[C---:B------:R-:W-:Y:S02]  /*21490*/  LOP3.LUT R14, R12.reuse, 0x1c0, RZ, 0xfc, !PT ;  /* 0x000001c00c0e7812 */ /* 0x040fe400078efcff */
[C---:B------:R-:W-:Y:S02]  /*214a0*/  LOP3.LUT R13, R12.reuse, 0x100, RZ, 0xfc, !PT ;  /* 0x000001000c0d7812 */ /* 0x040fe400078efcff */
[----:B------:R-:W-:Y:S02]  /*214b0*/  LOP3.LUT R12, R12, 0x140, RZ, 0xfc, !PT ;  /* 0x000001400c0c7812 */ /* 0x000fe400078efcff */
[----:B------:R-:W-:Y:S02]  /*214c0*/  ISETP.GE.AND P3, PT, R13, UR4, PT ;  /* 0x000000040d007c0c */ /* 0x000fe4000bf66270 */
[----:B------:R-:W-:-:S02]  /*214d0*/  ISETP.GE.AND P2, PT, R12, UR4, PT ;  /* 0x000000040c007c0c */ /* 0x000fc4000bf46270 */
[----:B------:R-:W-:Y:S02]  /*214e0*/  SEL R3, RZ, 0x10, P3 ;  /* 0x00000010ff037807 */ /* 0x000fe40001800000 */
[----:B0-----:R-:W-:Y:S02]  /*214f0*/  SEL R4, RZ, 0x20, P2 ;  /* 0x00000020ff047807 */ /* 0x001fe40001000000 */
[----:B------:R-:W-:Y:S02]  /*21500*/  LOP3.LUT R22, R22, 0xfffffff7, RZ, 0xc0, !PT ;  /* 0xfffffff716167812 */ /* 0x000fe400078ec0ff */
[----:B------:R-:W-:-:S03]  /*21510*/  LOP3.LUT R3, R4, R10, R3, 0xfe, !PT ;  /* 0x0000000a04037212 */ /* 0x000fc600078efe03 */
[----:B------:R-:W-:-:S04]  /*21520*/  @P3 LOP3.LUT R22, R22, 0x8, RZ, 0xfc, !PT ;  /* 0x0000000816163812 */ /* 0x000fc800078efcff */
[----:B------:R-:W-:-:S04]  /*21530*/  LOP3.LUT R22, R22, 0xfffffffb, RZ, 0xc0, !PT ;  /* 0xfffffffb16167812 */ /* 0x000fc800078ec0ff */
[----:B------:R-:W-:Y:S01]  /*21540*/  @P2 LOP3.LUT R22, R22, 0x4, RZ, 0xfc, !PT ;  /* 0x0000000416162812 */ /* 0x000fe200078efcff */
[----:B--2---:R0:W-:Y:S02]  /*21550*/  STL [R1+0xc], R2 ;  /* 0x00000c0201007387 */ /* 0x0041e40000100800 */
[----:B0-----:R-:W-:Y:S02]  /*21560*/  SEL R2, RZ, 0x40, P0 ;  /* 0x00000040ff027807 */ /* 0x001fe40000000000 */
[----:B------:R-:W-:Y:S01]  /*21570*/  ISETP.GE.AND P0, PT, R14, UR4, PT ;  /* 0x000000040e007c0c */ /* 0x000fe2000bf06270 */
[----:B------:R-:W-:Y:S01]  /*21580*/  UMOV UR4, 0xffffffff ;  /* 0xffffffff00047882 */ /* 0x000fe20000000000 */
[----:B------:R-:W-:Y:S01]  /*21590*/  LOP3.LUT R5, R3, R2, RZ, 0xfc, !PT ;  /* 0x0000000203057212 */ /* 0x000fe200078efcff */
[----:B------:R-:W-:Y:S01]  /*215a0*/  IMAD.MOV R2, RZ, RZ, -R8 ;  /* 0x000000ffff027224 */ /* 0x000fe200078e0a08 */
[----:B------:R-:W-:-:S03]  /*215b0*/  SEL R32, RZ, 0x80, P0 ;  /* 0x00000080ff207807 */ /* 0x000fc60000000000 */
[----:B------:R-:W-:Y:S01]  /*215c0*/  IMAD R2, R11, R2, R9 ;  /* 0x000000020b027224 */ /* 0x000fe200078e0209 */
[----:B------:R0:W-:Y:S04]  /*215d0*/  STL [R1+0x44], R5 ;  /* 0x0000440501007387 */ /* 0x0001e80000100800 */
[----:B------:R0:W-:Y:S01]  /*215e0*/  STL [R1+0x10], R2 ;  /* 0x0000100201007387 */ /* 0x0001e20000100800 */
[----:B------:R-:W-:Y:S05]  /*215f0*/  BRA.DIV UR4, `(.L_x_3623) ;  /* 0x0000005e04f47947 */ /* 0x000fea000b800000 */
.L_x_3743:
[----:B0-----:R-:W-:Y:S01]  /*21600*/  IMAD.U32 R2, RZ, RZ, UR39 ;  /* 0x00000027ff027e24 */ /* 0x001fe2000f8e00ff */
[----:B------:R-:W-:Y:S02]  /*21610*/  ISETP.GT.U32.AND P1, PT, R17, 0x3f, PT ;  /* 0x0000003f1100780c */ /* 0x000fe40003f24070 */
[----:B------:R-:W-:Y:S02]  /*21620*/  LOP3.LUT R22, R22, 0xffff7fff, RZ, 0xc0, !PT ;  /* 0xffff7fff16167812 */ /* 0x000fe400078ec0ff */
[----:B------:R-:W-:Y:S02]  /*21630*/  ISETP.NE.AND P0, PT, R2, 0x3, PT ;  /* 0x000000030200780c */ /* 0x000fe40003f05270 */
[----:B------:R-:W-:Y:S02]  /*21640*/  LOP3.LUT R32, R5, R32, RZ, 0xfc, !PT ;  /* 0x0000002005207212 */ /* 0x000fe400078efcff */
[----:B------:R-:W-:-:S09]  /*21650*/  SHF.R.S32.HI R30, RZ, 0x1f, R18 ;  /* 0x0000001fff1e7819 */ /* 0x000fd20000011412 */
[----:B------:R-:W-:-:S04]  /*21660*/  @P0 LOP3.LUT R22, R22, 0x8000, RZ, 0xfc, !PT ;  /* 0x0000800016160812 */ /* 0x000fc800078efcff */
[----:B------:R-:W-:-:S04]  /*21670*/  LOP3.LUT R22, R22, 0xfffffffe, RZ, 0xc0, !PT ;  /* 0xfffffffe16167812 */ /* 0x000fc800078ec0ff */
[----:B------:R-:W-:Y:S01]  /*21680*/  @P1 LOP3.LUT R22, R22, 0x1, RZ, 0xfc, !PT ;  /* 0x0000000116161812 */ /* 0x000fe200078efcff */
[----:B------:R-:W-:Y:S06]  /*21690*/  @!P0 BRA `(.L_x_3624) ;  /* 0x0000000000048947 */ /* 0x000fec0003800000 */
[----:B------:R-:W-:Y:S01]  /*216a0*/  BPT.TRAP 0x1 ;  /* 0x000000040000795c */ /* 0x000fe20000300000 */
.L_x_3624:
        /* <DEDUP_REMOVED lines=9> */
.L_x_3744:
[----:B------:R-:W-:Y:S05]  /*21740*/  BSYNC B0 ;  /* 0x0000000000007941 */ /* 0x000fea0003800000 */
.L_x_3625:
[----:B------:R-:W0:Y:S01]  /*21750*/  LDL R2, [R1+0x10] ;  /* 0x0000100001027983 */ /* 0x000e220000100800 */
[----:B------:R-:W-:-:S03]  /*21760*/  ULDC.64 UR4, c[0x0][0x300] ;  /* 0x0000c00000047ab9 */ /* 0x000fc60000000a00 */
[----:B------:R-:W2:Y:S01]  /*21770*/  LDL R4, [R1+0xc] ;  /* 0x00000c0001047983 */ /* 0x000ea20000100800 */
        /* <DEDUP_REMOVED lines=17> */
[----:B-1----:R-:W-:Y:S02]  /*21890*/  IMAD R5, R25, 0x1000, R37 ;  /* 0x0000100019057824 */ /* 0x002fe400078e0225 */
[----:B------:R-:W-:Y:S02]  /*218a0*/  IMAD.IADD R3, R3, 0x1, R0 ;  /* 0x0000000103037824 */ /* 0x000fe400078e0200 */
[----:B------:R-:W-:Y:S02]  /*218b0*/  IMAD R0, R30, UR4, RZ ;  /* 0x000000041e007c24 */ /* 0x000fe4000f8e02ff */
[----:B------:R-:W-:-:S04]  /*218c0*/  IMAD.WIDE.U32 R2, R18, UR4, R2 ;  /* 0x0000000412027c25 */ /* 0x000fc8000f8e0002 */
[----:B------:R-:W-:Y:S01]  /*218d0*/  IMAD R0, R18, UR5, R0 ;  /* 0x0000000512007c24 */ /* 0x000fe2000f8e0200 */
[----:B------:R-:W-:-:S03]  /*218e0*/  ULDC.64 UR4, c[0x0][0x2e8] ;  /* 0x0000ba0000047ab9 */ /* 0x000fc60000000a00 */
        /* <DEDUP_REMOVED lines=41> */
.L_x_3754:
        /* <DEDUP_REMOVED lines=10> */
.L_x_3628:
        /* <DEDUP_REMOVED lines=11> */
.L_x_3629:
[----:B0-----:R0:W5:Y:S01]  /*21cd0*/  LDL R2, [R1+0x8] ;  /* 0x0000080001027983 */ /* 0x0011620000100800 */
[----:B------:R0:W-:Y:S02]  /*21ce0*/  SYNCS.ARRIVE.TRANS64.A1T0 RZ, [R17+URZ+0x38830], RZ ;  /* 0x038830ff11ff79a7 */ /* 0x0001e4000810003f */
[----:B------:R-:W-:Y:S05]  /*21cf0*/  WARPSYNC.ALL ;  /* 0x0000000000007948 */ /* 0x000fea0003800000 */
[----:B------:R-:W-:Y:S01]  /*21d00*/  ULDC.64 UR4, c[0x0][0xaf8] ;  /* 0x0002be0000047ab9 */ /* 0x000fe20000000a00 */
[----:B------:R-:W-:Y:S01]  /*21d10*/  VIADD R0, R23, 0x20400 ;  /* 0x0002040017007836 */ /* 0x000fe20000000000 */
[----:B------:R-:W-:Y:S01]  /*21d20*/  BAR.SYNC.DEFER_BLOCKING 0x8, 0x100 ;  /* 0x0204000000007b1d */ /* 0x000fe20000010000 */
[----:B------:R-:W-:-:S03]  /*21d30*/  ISETP.NE.U32.AND P0, PT, RZ, UR4, PT ;  /* 0x00000004ff007c0c */ /* 0x000fc6000bf05070 */
[----:B------:R-:W-:Y:S02]  /*21d40*/  LOP3.LUT P1, RZ, R0, 0x3ff, RZ, 0xc0, !PT ;  /* 0x000003ff00ff7812 */ /* 0x000fe4000782c0ff */
[----:B------:R-:W-:Y:S01]  /*21d50*/  ISETP.NE.AND.EX P0, PT, RZ, UR5, PT, P0 ;  /* 0x00000005ff007c0c */ /* 0x000fe2000bf05300 */
[----:B------:R-:W-:Y:S01]  /*21d60*/  BSSY B6, `(.L_x_3630) ;  /* 0x0000019000067945 */ /* 0x000fe20003800000 */
[----:B------:R-:W-:Y:S02]  /*21d70*/  SHF.R.S32.HI R0, RZ, 0x1f, R19 ;  /* 0x0000001fff007819 */ /* 0x000fe40000011413 */
[----:B------:R-:W-:Y:S02]  /*21d80*/  SEL R3, R19, RZ, !P0 ;  /* 0x000000ff13037207 */ /* 0x000fe40004000000 */
[----:B------:R-:W-:-:S05]  /*21d90*/  SEL R0, R0, RZ, !P0 ;  /* 0x000000ff00007207 */ /* 0x000fca0004000000 */
[----:B------:R1:W-:Y:S04]  /*21da0*/  STL [R1+0x28], R0 ;  /* 0x0000280001007387 */ /* 0x0003e80000100800 */
[----:B------:R2:W-:Y:S01]  /*21db0*/  STL [R1+0x14], R3 ;  /* 0x0000140301007387 */ /* 0x0005e20000100800 */
[----:B-1---5:R-:W-:-:S05]  /*21dc0*/  SHF.R.S32.HI R0, RZ, 0x1f, R2 ;  /* 0x0000001fff007819 */ /* 0x022fca0000011402 */
[----:B------:R2:W-:Y:S01]  /*21dd0*/  STL [R1+0x20], R0 ;  /* 0x0000200001007387 */ /* 0x0005e20000100800 */
[----:B------:R-:W-:Y:S05]  /*21de0*/  @!P1 BRA `(.L_x_3631) ;  /* 0x0000000000409947 */ /* 0x000fea0003800000 */
[----:B------:R-:W-:Y:S01]  /*21df0*/  MOV R2, 0x0 ;  /* 0x0000000000027802 */ /* 0x000fe20000000f00 */
[----:B------:R-:W-:Y:S01]  /*21e00*/  ULDC.64 UR4, c[0x4][0x90] ;  /* 0x0100240000047ab9 */ /* 0x000fe20000000a00 */
[----:B------:R-:W-:Y:S01]  /*21e10*/  ULDC.64 UR6, c[0x4][0x98] ;  /* 0x0100260000067ab9 */ /* 0x000fe20000000a00 */
[----:B------:R-:W-:Y:S01]  /*21e20*/  ULDC.64 UR8, c[0x4][0x20] ;  /* 0x0100080000087ab9 */ /* 0x000fe20000000a00 */
[----:B------:R-:W-:Y:S02]  /*21e30*/  IMAD.U32 R4, RZ, RZ, UR4 ;  /* 0x00000004ff047e24 */ /* 0x000fe4000f8e00ff */
[----:B--2---:R-:W1:Y:S01]  /*21e40*/  LDC.64 R2, c[0x4][R2] ;  /* 0x0100000002027b82 */ /* 0x004e620000000a00 */
        /* <DEDUP_REMOVED lines=10> */
.L_x_3631:
[----:B------:R-:W-:Y:S05]  /*21ef0*/  BSYNC B6 ;  /* 0x0000000000067941 */ /* 0x000fea0003800000 */
.L_x_3630:
[----:B------:R-:W3:Y:S01]  /*21f00*/  LDL R20, [R1+0x28] ;  /* 0x0000280001147983 */ /* 0x000ee20000100800 */
[----:B------:R-:W1:Y:S01]  /*21f10*/  LDC R6, c[0x0][0x448] ;  /* 0x00011200ff067b82 */ /* 0x000e620000000800 */
[----:B------:R-:W-:Y:S02]  /*21f20*/  ULDC.64 UR4, c[0x0][0x298] ;  /* 0x0000a60000047ab9 */ /* 0x000fe40000000a00 */
[----:B------:R-:W4:Y:S04]  /*21f30*/  LDL R4, [R1+0x20] ;  /* 0x0000200001047983 */ /* 0x000f280000100800 */
[----:B------:R-:W4:Y:S01]  /*21f40*/  LDL R7, [R1+0x8] ;  /* 0x0000080001077983 */ /* 0x000f220000100800 */
[----:B------:R-:W0:Y:S01]  /*21f50*/  S2R R2, SR_TID.X ;  /* 0x0000000000027919 */ /* 0x000e220000002100 */
[----:B--2---:R-:W2:Y:S01]  /*21f60*/  S2R R0, SR_TID.X ;  /* 0x0000000000007919 */ /* 0x004ea20000002100 */
[----:B0-----:R-:W-:Y:S01]  /*21f70*/  LOP3.LUT R2, R2, 0x7f, RZ, 0xc0, !PT ;  /* 0x0000007f02027812 */ /* 0x001fe200078ec0ff */
[----:B--2---:R-:W-:-:S03]  /*21f80*/  IMAD.SHL.U32 R0, R0, 0x10, RZ ;  /* 0x0000001000007824 */ /* 0x004fc600078e00ff */
[----:B------:R-:W-:-:S04]  /*21f90*/  SHF.R.U32.HI R2, RZ, 0x3, R2 ;  /* 0x00000003ff027819 */ /* 0x000fc80000011602 */
[----:B------:R-:W-:-:S05]  /*21fa0*/  LOP3.LUT R0, R2, 0x70, R0, 0xf8, !PT ;  /* 0x0000007002007812 */ /* 0x000fca00078ef800 */
[----:B------:R-:W-:Y:S01]  /*21fb0*/  IMAD.IADD R5, R0, 0x1, R33 ;  /* 0x0000000100057824 */ /* 0x000fe200078e0221 */
[----:B-1----:R-:W-:-:S13]  /*21fc0*/  ISETP.NE.AND P0, PT, R6, 0x1, PT ;  /* 0x000000010600780c */ /* 0x002fda0003f05270 */
[----:B------:R-:W0:Y:S08]  /*21fd0*/  @P0 LDC R2, c[0x0][0x44c] ;  /* 0x00011300ff020b82 */ /* 0x000e300000000800 */
[----:B------:R-:W1:Y:S01]  /*21fe0*/  @P0 LDC R3, c[0x0][0x450] ;  /* 0x00011400ff030b82 */ /* 0x000e620000000800 */
[----:B---3--:R-:W-:Y:S02]  /*21ff0*/  IMAD.MOV.U32 R21, RZ, RZ, R20 ;  /* 0x000000ffff157224 */ /* 0x008fe400078e0014 */
[----:B------:R-:W2:Y:S04]  /*22000*/  LDL R20, [R1+0x14] ;  /* 0x0000140001147983 */ /* 0x000ea80000100800 */
[----:B------:R3:W-:Y:S04]  /*22010*/  STL [R1], R5 ;  /* 0x0000000501007387 */ /* 0x0007e80000100800 */
[----:B------:R3:W5:Y:S01]  /*22020*/  LDL R9, [R1+0x4] ;  /* 0x0000040001097983 */ /* 0x0007620000100800 */
[----:B0-----:R-:W-:-:S04]  /*22030*/  @P0 IMAD.HI.U32 R2, R5, R2, RZ ;  /* 0x0000000205020227 */ /* 0x001fc800078e00ff */
[----:B----4-:R-:W-:Y:S02]  /*22040*/  IMAD R4, R4, UR4, RZ ;  /* 0x0000000404047c24 */ /* 0x010fe4000f8e02ff */
[----:B------:R-:W-:Y:S01]  /*22050*/  IMAD.MOV.U32 R0, RZ, RZ, R5 ;  /* 0x000000ffff007224 */ /* 0x000fe200078e0005 */
[----:B-1----:R-:W-:Y:S01]  /*22060*/  @P0 SHF.R.U32.HI R0, RZ, R3, R2 ;  /* 0x00000003ff000219 */ /* 0x002fe20000011602 */
        /* <DEDUP_REMOVED lines=39> */
[----:B---3--:R-:W-:Y:S10]  /*222e0*/  BRA.DIV UR5, `(.L_x_3632) ;  /* 0x0000005a05507947 */ /* 0x008ff4000b800000 */
[----:B------:R-:W0:Y:S01]  /*222f0*/  SHFL.IDX PT, R4, R0, RZ, 0x181f ;  /* 0x00181fff00047589 */ /* 0x000e2200000e0000 */
[----:B-----5:R-:W-:Y:S02]  /*22300*/  IMAD R2, R9, R6, RZ ;  /* 0x0000000609027224 */ /* 0x020fe400078e02ff */
[----:B------:R-:W-:Y:S01]  /*22310*/  IMAD.IADD R33, R8, 0x1, R33 ;  /* 0x0000000108217824 */ /* 0x000fe200078e0221 */
        /* <DEDUP_REMOVED lines=30> */
.L_x_3763:
        /* <DEDUP_REMOVED lines=11> */
.L_x_3633:
        /* <DEDUP_REMOVED lines=28> */
.L_x_3635:
[----:B------:R-:W-:Y:S05]  /*22770*/  BSYNC B6 ;  /* 0x0000000000067941 */ /* 0x000fea0003800000 */
.L_x_3634:
[----:B------:R-:W2:Y:S01]  /*22780*/  LDL.LU R0, [R1+0x20] ;  /* 0x0000200001007983 */ /* 0x000ea20000300800 */
[----:B------:R-:W1:Y:S01]  /*22790*/  LDC R6, c[0x0][0x448] ;  /* 0x00011200ff067b82 */ /* 0x000e620000000800 */
[----:B------:R-:W-:Y:S02]  /*227a0*/  ULDC.64 UR4, c[0x0][0x398] ;  /* 0x0000e60000047ab9 */ /* 0x000fe40000000a00 */
[----:B0-----:R-:W3:Y:S04]  /*227b0*/  LDL.LU R2, [R1+0x8] ;  /* 0x0000080001027983 */ /* 0x001ee80000300800 */
[----:B------:R-:W4:Y:S04]  /*227c0*/  LDL.LU R4, [R1+0x28] ;  /* 0x0000280001047983 */ /* 0x000f280000300800 */
[----:B------:R-:W5:Y:S04]  /*227d0*/  LDL.LU R21, [R1+0x14] ;  /* 0x0000140001157983 */ /* 0x000f680000300800 */
[----:B------:R-:W5:Y:S01]  /*227e0*/  LDL.LU R20, [R1] ;  /* 0x0000000001147983 */ /* 0x000f620000300800 */
        /* <DEDUP_REMOVED lines=18> */
[----:B-----5:R-:W-:-:S04]  /*22910*/  IMAD.WIDE.U32 R2, R21, UR4, R2 ;  /* 0x0000000415027c25 */ /* 0x020fc8000f8e0002 */
[----:B------:R-:W-:Y:S01]  /*22920*/  IMAD R0, R21, UR5, R0 ;  /* 0x0000000515007c24 */ /* 0x000fe2000f8e0200 */
[----:B------:R-:W-:Y:S01]  /*22930*/  ULDC.64 UR4, c[0x0][0x3d0] ;  /* 0x0000f40000047ab9 */ /* 0x000fe20000000a00 */
[----:B------:R-:W0:Y:S01]  /*22940*/  S2R R21, SR_TID.X ;  /* 0x0000000000157919 */ /* 0x000e220000002100 */
[----:B------:R-:W-:Y:S02]  /*22950*/  IMAD.MOV.U32 R4, RZ, RZ, R20 ;  /* 0x000000ffff047224 */ /* 0x000fe400078e0014 */
[----:B------:R-:W-:Y:S02]  /*22960*/  IMAD.IADD R3, R3, 0x1, R0 ;  /* 0x0000000103037824 */ /* 0x000fe400078e0200 */
[----:B------:R-:W2:Y:S02]  /*22970*/  @P0 LDC R0, c[0x0][0x44c] ;  /* 0x00011300ff000b82 */ /* 0x000ea40000000800 */
[----:B--2---:R-:W-:-:S04]  /*22980*/  @P0 IMAD.HI.U32 R0, R20, R0, RZ ;  /* 0x0000000014000227 */ /* 0x004fc800078e00ff */
[----:B0-----:R-:W-:Y:S01]  /*22990*/  IMAD.SHL.U32 R21, R21, 0x8, RZ ;  /* 0x0000000815157824 */ /* 0x001fe200078e00ff */
[----:B-1----:R-:W-:-:S04]  /*229a0*/  @P0 SHF.R.U32.HI R4, RZ, R5, R0 ;  /* 0x00000005ff040219 */ /* 0x002fc80000011600 */
[--C-:B------:R-:W-:Y:S01]  /*229b0*/  SHF.R.S32.HI R5, RZ, 0x1f, R4.reuse ;  /* 0x0000001fff057819 */ /* 0x100fe20000011404 */
[----:B------:R-:W-:Y:S01]  /*229c0*/  IMAD.MOV R0, RZ, RZ, -R4 ;  /* 0x000000ffff007224 */ /* 0x000fe200078e0a04 */
[----:B------:R-:W-:Y:S01]  /*229d0*/  LOP3.LUT R21, R21, 0x38, RZ, 0xc0, !PT ;  /* 0x0000003815157812 */ /* 0x000fe200078ec0ff */
[----:B------:R-:W-:-:S03]  /*229e0*/  IMAD.WIDE.U32 R2, R4, UR4, R2 ;  /* 0x0000000404027c25 */ /* 0x000fc6000f8e0002 */
[----:B------:R-:W-:Y:S01]  /*229f0*/  LOP3.LUT R7, R21, 0x80, RZ, 0xfc, !PT ;  /* 0x0000008015077812 */ /* 0x000fe200078efcff */
[----:B------:R-:W-:Y:S01]  /*22a00*/  IMAD R0, R6, R0, R20 ;  /* 0x0000000006007224 */ /* 0x000fe200078e0214 */
[----:B------:R-:W0:Y:S01]  /*22a10*/  S2R R21, SR_TID.X ;  /* 0x0000000000157919 */ /* 0x000e220000002100 */
[----:B------:R-:W-:Y:S01]  /*22a20*/  IMAD R5, R5, UR4, RZ ;  /* 0x0000000405057c24 */ /* 0x000fe2000f8e02ff */
[----:B------:R-:W1:Y:S03]  /*22a30*/  S2R R20, SR_TID.X ;  /* 0x0000000000147919 */ /* 0x000e660000002100 */
[----:B------:R-:W-:Y:S01]  /*22a40*/  IMAD R5, R4, UR5, R5 ;  /* 0x0000000504057c24 */ /* 0x000fe2000f8e0205 */
[----:B------:R-:W-:Y:S01]  /*22a50*/  SHF.R.S32.HI R4, RZ, 0x1f, R0 ;  /* 0x0000001fff047819 */ /* 0x000fe20000011400 */
[----:B------:R-:W-:Y:S02]  /*22a60*/  ULDC.64 UR4, c[0x0][0x3c8] ;  /* 0x0000f20000047ab9 */ /* 0x000fe40000000a00 */
[----:B------:R-:W-:-:S02]  /*22a70*/  IMAD.IADD R3, R3, 0x1, R5 ;  /* 0x0000000103037824 */ /* 0x000fc400078e0205 */
        /* <DEDUP_REMOVED lines=8> */
[----:B------:R-:W-:Y:S02]  /*22b00*/  LEA.HI.X R4, R2, UR5, R4, 0x1, P0 ;  /* 0x0000000502047c11 */ /* 0x000fe400080f0c04 */
[----:B------:R-:W-:-:S02]  /*22b10*/  ISETP.GE.AND P0, PT, R7, UR4, PT ;  /* 0x0000000407007c0c */ /* 0x000fc4000bf06270 */
[----:B------:R-:W2:Y:S01]  /*22b20*/  S2R R7, SR_TID.X ;  /* 0x0000000000077919 */ /* 0x000ea20000002100 */
[----:B0-----:R-:W-:Y:S01]  /*22b30*/  IMAD.SHL.U32 R21, R21, 0x8, RZ ;  /* 0x0000000815157824 */ /* 0x001fe200078e00ff */
[----:B------:R-:W-:Y:S01]  /*22b40*/  SEL R2, RZ, 0x4, P0 ;  /* 0x00000004ff027807 */ /* 0x000fe20000000000 */
[----:B-1----:R-:W-:-:S03]  /*22b50*/  IMAD.SHL.U32 R20, R20, 0x8, RZ ;  /* 0x0000000814147824 */ /* 0x002fc600078e00ff */
[----:B------:R-:W-:Y:S02]  /*22b60*/  LOP3.LUT R21, R21, 0x38, RZ, 0xc0, !PT ;  /* 0x0000003815157812 */ /* 0x000fe400078ec0ff */
[----:B------:R-:W-:-:S04]  /*22b70*/  LOP3.LUT R20, R20, 0x38, RZ, 0xc0, !PT ;  /* 0x0000003814147812 */ /* 0x000fc800078ec0ff */
[----:B------:R-:W-:-:S04]  /*22b80*/  ISETP.GE.AND P1, PT, R20, UR4, PT ;  /* 0x0000000414007c0c */ /* 0x000fc8000bf26270 */
[----:B------:R-:W-:-:S09]  /*22b90*/  SEL R0, RZ, 0x1, P1 ;  /* 0x00000001ff007807 */ /* 0x000fd20000800000 */
[----:B------:R-:W-:Y:S01]  /*22ba0*/  @P1 LOP3.LUT R22, R22, 0x400, RZ, 0xfc, !PT ;  /* 0x0000040016161812 */ /* 0x000fe200078efcff */
[----:B--2---:R-:W-:-:S03]  /*22bb0*/  IMAD.SHL.U32 R7, R7, 0x8, RZ ;  /* 0x0000000807077824 */ /* 0x004fc600078e00ff */
[----:B------:R-:W-:Y:S02]  /*22bc0*/  LOP3.LUT R22, R22, 0xfffffeff, RZ, 0xc0, !PT ;  /* 0xfffffeff16167812 */ /* 0x000fe400078ec0ff */
[----:B------:R-:W-:Y:S02]  /*22bd0*/  LOP3.LUT R7, R7, 0x38, RZ, 0xc0, !PT ;  /* 0x0000003807077812 */ /* 0x000fe400078ec0ff */
[----:B------:R-:W-:Y:S02]  /*22be0*/  @P0 LOP3.LUT R22, R22, 0x100, RZ, 0xfc, !PT ;  /* 0x0000010016160812 */ /* 0x000fe400078efcff */
[----:B------:R-:W-:Y:S02]  /*22bf0*/  LOP3.LUT R7, R7, 0x40, RZ, 0xfc, !PT ;  /* 0x0000004007077812 */ /* 0x000fe400078efcff */
[----:B------:R-:W-:Y:S02]  /*22c00*/  LOP3.LUT R22, R22, 0xfffffdff, RZ, 0xc0, !PT ;  /* 0xfffffdff16167812 */ /* 0x000fe400078ec0ff */
[----:B------:R-:W-:-:S02]  /*22c10*/  ISETP.GE.AND P0, PT, R7, UR4, PT ;  /* 0x0000000407007c0c */ /* 0x000fc4000bf06270 */
[----:B------:R-:W-:Y:S02]  /*22c20*/  LOP3.LUT R7, R21, 0x100, RZ, 0xfc, !PT ;  /* 0x0000010015077812 */ /* 0x000fe400078efcff */
[----:B------:R-:W0:Y:S01]  /*22c30*/  S2R R21, SR_TID.X ;  /* 0x0000000000157919 */ /* 0x000e220000002100 */
[----:B------:R-:W-:Y:S02]  /*22c40*/  SEL R3, RZ, 0x2, P0 ;  /* 0x00000002ff037807 */ /* 0x000fe40000000000 */
[----:B------:R-:W-:Y:S02]  /*22c50*/  ISETP.GE.AND P4, PT, R7, UR4, PT ;  /* 0x0000000407007c0c */ /* 0x000fe4000bf86270 */
[----:B------:R-:W1:Y:S01]  /*22c60*/  S2R R7, SR_TID.X ;  /* 0x0000000000077919 */ /* 0x000e620000002100 */
[----:B------:R-:W-:Y:S02]  /*22c70*/  IADD3 R0, R2, R3, R0 ;  /* 0x0000000302007210 */ /* 0x000fe40007ffe000 */
[----:B------:R-:W-:-:S02]  /*22c80*/  SEL R2, RZ, 0x10, P4 ;  /* 0x00000010ff027807 */ /* 0x000fc40002000000 */
        /* <DEDUP_REMOVED lines=113> */
.L_x_3773:
        /* <DEDUP_REMOVED lines=26> */
.L_x_3638:
[----:B------:R-:W-:Y:S05]  /*23540*/  BSYNC B0 ;  /* 0x0000000000007941 */ /* 0x000fea0003800000 */
.L_x_3637:
[----:B------:R-:W-:Y:S01]  /*23550*/  NOP ;  /* 0x0000000000007918 */ /* 0x000fe20000000000 */
[----:B------:R-:W-:-:S13]  /*23560*/  PLOP3.LUT P0, PT, PT, PT, PT, 0x80, 0x0 ;  /* 0x000000000000781c */ /* 0x000fda0003f0f070 */
.L_x_3639:
        /* <DEDUP_REMOVED lines=17> */
[----:B-12---:R-:W-:Y:S05]  /*23680*/  @!P0 BRA `(.L_x_3641) ;  /* 0x0000005400688947 */ /* 0x006fea0003800000 */
.L_x_3774:
[----:B------:R-:W-:Y:S05]  /*23690*/  BSYNC B0 ;  /* 0x0000000000007941 */ /* 0x000fea0003800000 */
.L_x_3640:
[----:B------:R-:W-:-:S05]  /*236a0*/  IMAD.U32 R2, RZ, RZ, UR39 ;  /* 0x00000027ff027e24 */ /* 0x000fca000f8e00ff */
[----:B------:R-:W-:-:S13]  /*236b0*/  ISETP.NE.AND P0, PT, R2, 0x3, PT ;  /* 0x000000030200780c */ /* 0x000fda0003f05270 */
[----:B------:R-:W-:Y:S05]  /*236c0*/  @!P0 BRA `(.L_x_3642) ;  /* 0x0000000000048947 */ /* 0x000fea0003800000 */
[----:B------:R-:W-:Y:S01]  /*236d0*/  BPT.TRAP 0x1 ;  /* 0x000000040000795c */ /* 0x000fe20000300000 */
.L_x_3642:
[----:B-1----:R-:W-:Y:S01]  /*236e0*/  SHF.L.U32 R0, R28, 0x1f, RZ ;  /* 0x0000001f1c007819 */ /* 0x002fe200000006ff */
[----:B------:R-:W-:Y:S03]  /*236f0*/  BSSY B0, `(.L_x_3643) ;  /* 0x0000003000007945 */ /* 0x000fe60003800000 */
[----:B------:R-:W1:Y:S02]  /*23700*/  SYNCS.PHASECHK.TRANS64.TRYWAIT P0, [R17+URZ+0x38860], R0 ;  /* 0x03886000110075a7 */ /* 0x000e64000800017f */
[----:B-1----:R-:W-:Y:S05]  /*23710*/  @!P0 BRA `(.L_x_3644) ;  /* 0x0000005400588947 */ /* 0x002fea0003800000 */
.L_x_3775:
[----:B------:R-:W-:Y:S05]  /*23720*/  BSYNC B0 ;  /* 0x0000000000007941 */ /* 0x000fea0003800000 */
.L_x_3643:
        /* <DEDUP_REMOVED lines=61> */
[----:B------:R-:W-:-:S13]  /*23b00*/  ISETP.GT.AND P6, PT, R6, -0x1, PT ;  /* 0xffffffff0600780c */ /* 0x000fda0003fc4270 */
[----:B------:R-:W-:Y:S02]  /*23b10*/  @P6 LOP3.LUT R22, R22, 0x200, RZ, 0xfc, !PT ;  /* 0x0000020016166812 */ /* 0x000fe400078efcff */
[----:B------:R-:W-:-:S13]  /*23b20*/  ISETP.LT.OR P6, PT, R27, 0x1, P6 ;  /* 0x000000011b00780c */ /* 0x000fda00037c1670 */
[----:B------:R0:W-:Y:S04]  /*23b30*/  LDGSTS.E.BYPASS.LTC128B.128 [R4+0xe400], desc[UR50][R2.64+0x380], !P6 ;  /* 0x0e40038002047fae */ /* 0x0001e8000f101d72 */
[----:B0-----:R-:W0:Y:S04]  /*23b40*/  SHFL.IDX PT, R2, R5, 0x1, 0x181f ;  /* 0x00381f0005027f89 */ /* 0x001e2800000e0000 */
[----:B------:R-:W1:Y:S01]  /*23b50*/  SHFL.IDX PT, R3, R8, 0x1, 0x181f ;  /* 0x00381f0008037f89 */ /* 0x000e6200000e0000 */
[----:B0-----:R-:W-:-:S03]  /*23b60*/  IADD3 R6, P6, R2, R0, RZ ;  /* 0x0000000002067210 */ /* 0x001fc60007fde0ff */
[----:B------:R-:W0:Y:S02]  /*23b70*/  SHFL.IDX PT, R2, R5, 0x2, 0x181f ;  /* 0x00581f0005027f89 */ /* 0x000e2400000e0000 */
[----:B-1----:R-:W-:Y:S01]  /*23b80*/  IMAD.X R7, RZ, RZ, R3, P6 ;  /* 0x000000ffff077224 */ /* 0x002fe200030e0603 */
[----:B------:R-:W-:Y:S01]  /*23b90*/  LOP3.LUT P6, RZ, R22, 0x100, RZ, 0xc0, !PT ;  /* 0x0000010016ff7812 */ /* 0x000fe200078cc0ff */
[----:B------:R-:W1:Y:S03]  /*23ba0*/  SHFL.IDX PT, R3, R8, 0x2, 0x181f ;  /* 0x00581f0008037f89 */ /* 0x000e6600000e0000 */
[----:B------:R-:W-:Y:S01]  /*23bb0*/  ISETP.LT.OR P6, PT, R27, 0x11, P6 ;  /* 0x000000111b00780c */ /* 0x000fe200037c1670 */
[----:B------:R-:W2:-:S12]  /*23bc0*/  SHFL.IDX PT, R8, R8, 0x3, 0x181f ;  /* 0x00781f0008087f89 */ /* 0x000e9800000e0000 */
        /* <DEDUP_REMOVED lines=15> */
[----:B------:R-:W-:Y:S01]  /*23cc0*/  LDGSTS.E.BYPASS.LTC128B.128 [R4+0xec00], desc[UR50][R6.64+0x380], !P6 ;  /* 0x0ec0038006047fae */ /* 0x000fe2000f101d72 */
        /* <DEDUP_REMOVED lines=20> */
[----:B0-2---:R0:W1:Y:S02]  /*23e10*/  SHFL.IDX PT, R2, R5, 0x3, 0x181f ;  /* 0x00781f0005027f89 */ /* 0x00506400000e0000 */
.L_x_3785:
        /* <DEDUP_REMOVED lines=34> */
.L_x_3646:
        /* <DEDUP_REMOVED lines=11> */
.L_x_3647:
[----:B------:R-:W2:Y:S01]  /*240f0*/  LDL.LU R2, [R1+0x30] ;  /* 0x0000300001027983 */ /* 0x000ea20000300800 */
[----:B------:R1:W-:Y:S01]  /*24100*/  SYNCS.ARRIVE.TRANS64.A1T0 RZ, [R17+URZ+0x38850], RZ ;  /* 0x038850ff11ff79a7 */ /* 0x0003e2000810003f */
[----:B------:R-:W-:Y:S01]  /*24110*/  BSSY B0, `(.L_x_3648) ;  /* 0x00000f5000007945 */ /* 0x000fe20003800000 */
[----:B--2---:R-:W-:-:S05]  /*24120*/  VIADD R7, R2, 0xfffffffe ;  /* 0xfffffffe02077836 */ /* 0x004fca0000000000 */
[----:B------:R-:W-:-:S13]  /*24130*/  ISETP.GE.AND P0, PT, R7, R35, PT ;  /* 0x000000230700720c */ /* 0x000fda0003f06270 */
[----:B-1----:R-:W-:Y:S05]  /*24140*/  @!P0 BRA `(.L_x_3649) ;  /* 0x0000000c00c48947 */ /* 0x002fea0003800000 */
[----:B------:R-:W2:Y:S01]  /*24150*/  LDL.LU R2, [R1+0x44] ;  /* 0x0000440001027983 */ /* 0x000ea20000300800 */
[----:B------:R-:W-:-:S04]  /*24160*/  LOP3.LUT R32, R32, 0x80, RZ, 0xc0, !PT ;  /* 0x0000008020207812 */ /* 0x000fc800078ec0ff */
[----:B------:R-:W-:Y:S02]  /*24170*/  SHF.R.U32.HI R32, RZ, 0x3, R32 ;  /* 0x00000003ff207819 */ /* 0x000fe40000011620 */
[----:B--2---:R-:W-:-:S04]  /*24180*/  LOP3.LUT R33, R2, 0x40, RZ, 0xc0, !PT ;  /* 0x0000004002217812 */ /* 0x004fc800078ec0ff */
[----:B------:R-:W-:-:S07]  /*24190*/  SHF.R.U32.HI R33, RZ, 0x2, R33 ;  /* 0x00000002ff217819 */ /* 0x000fce0000011621 */
.L_x_3662:
[----:B-1----:R-:W1:Y:S01]  /*241a0*/  S2R R2, SR_TID.X ;  /* 0x0000000000027919 */ /* 0x002e620000002100 */
[----:B0-----:R-:W0:Y:S01]  /*241b0*/  LDC R5, c[0x0][0x430] ;  /* 0x00010c00ff057b82 */ /* 0x001e220000000800 */
[----:B------:R-:W-:Y:S01]  /*241c0*/  IMAD R4, R7, 0x40, R34 ;  /* 0x0000004007047824 */ /* 0x000fe200078e0222 */
[----:B--2---:R-:W2:Y:S01]  /*241d0*/  S2R R8, SR_TID.X ;  /* 0x0000000000087919 */ /* 0x004ea20000002100 */
[----:B------:R-:W-:Y:S02]  /*241e0*/  IMAD.U32 R10, RZ, RZ, UR39 ;  /* 0x00000027ff0a7e24 */ /* 0x000fe4000f8e00ff */
        /* <DEDUP_REMOVED lines=37> */
.L_x_3650:
[----:B------:R-:W-:Y:S01]  /*24440*/  IMAD R6, R25, 0x8, R23 ;  /* 0x0000000819067824 */ /* 0x000fe200078e0217 */
[----:B------:R-:W-:Y:S01]  /*24450*/  SHF.L.U32 R21, R28, 0x1f, RZ ;  /* 0x0000001f1c157819 */ /* 0x000fe200000006ff */
[----:B------:R-:W-:Y:S01]  /*24460*/  BSSY B1, `(.L_x_3651) ;  /* 0x0000004000017945 */ /* 0x000fe20003800000 */
[----:B------:R-:W-:Y:S02]  /*24470*/  SHF.R.S32.HI R9, RZ, 0x1f, R5 ;  /* 0x0000001fff097819 */ /* 0x000fe40000011405 */
[----:B------:R-:W0:Y:S02]  /*24480*/  SYNCS.PHASECHK.TRANS64.TRYWAIT P0, [R6+URZ+0x38840], R21 ;  /* 0x03884015060075a7 */ /* 0x000e24000800017f */
[----:B0-----:R-:W-:Y:S05]  /*24490*/  @!P0 BRA `(.L_x_3652) ;  /* 0x0000005000348947 */ /* 0x001fea0003800000 */
.L_x_3786:
[----:B------:R-:W-:Y:S05]  /*244a0*/  BSYNC B1 ;  /* 0x0000000000017941 */ /* 0x000fea0003800000 */
.L_x_3651:
        /* <DEDUP_REMOVED lines=42> */
.L_x_3796:
        /* <DEDUP_REMOVED lines=8> */
.L_x_3654:
        /* <DEDUP_REMOVED lines=11> */
.L_x_3655:
[----:B------:R2:W-:Y:S01]  /*24880*/  SYNCS.ARRIVE.TRANS64.A1T0 RZ, [R6+URZ+0x38830], RZ ;  /* 0x038830ff06ff79a7 */ /* 0x0005e2000810003f */
[----:B------:R-:W-:Y:S05]  /*24890*/  @!P2 BRA `(.L_x_3656) ;  /* 0x000000000004a947 */ /* 0x000fea0003800000 */
[----:B------:R-:W-:Y:S01]  /*248a0*/  BPT.TRAP 0x1 ;  /* 0x000000040000795c */ /* 0x000fe20000300000 */
.L_x_3656:
[----:B------:R-:W3:Y:S01]  /*248b0*/  SYNCS.PHASECHK.TRANS64.TRYWAIT P0, [R6+URZ+0x38860], R21 ;  /* 0x03886015060075a7 */ /* 0x000ee2000800017f */
[----:B------:R-:W-:Y:S04]  /*248c0*/  BSSY B1, `(.L_x_3657) ;  /* 0x0000002000017945 */ /* 0x000fe80003800000 */
[----:B---3--:R-:W-:Y:S05]  /*248d0*/  @!P0 BRA `(.L_x_3658) ;  /* 0x0000005000548947 */ /* 0x008fea0003800000 */
.L_x_3797:
[----:B------:R-:W-:Y:S05]  /*248e0*/  BSYNC B1 ;  /* 0x0000000000017941 */ /* 0x000fea0003800000 */
.L_x_3657:
        /* <DEDUP_REMOVED lines=81> */
.L_x_3807:
        /* <DEDUP_REMOVED lines=25> */
.L_x_3660:
        /* <DEDUP_REMOVED lines=11> */
.L_x_3661:
[----:B------:R1:W-:Y:S01]  /*25040*/  SYNCS.ARRIVE.TRANS64.A1T0 RZ, [R6+URZ+0x38850], RZ ;  /* 0x038850ff06ff79a7 */ /* 0x0003e2000810003f */
[----:B------:R-:W-:Y:S05]  /*25050*/  @P3 BRA `(.L_x_3662) ;  /* 0xfffffff000503947 */ /* 0x000fea000383ffff */
.L_x_3649:
[----:B------:R-:W-:Y:S05]  /*25060*/  BSYNC B0 ;  /* 0x0000000000007941 */ /* 0x000fea0003800000 */
.L_x_3648:
        /* <DEDUP_REMOVED lines=21> */
.L_x_3664:
[----:B------:R-:W-:Y:S05]  /*251c0*/  BSYNC B0 ;  /* 0x0000000000007941 */ /* 0x000fea0003800000 */
.L_x_3663:
[----:B------:R-:W-:-:S07]  /*251d0*/  SEL R25, R25, RZ, P0 ;  /* 0x000000ff19197207 */ /* 0x000fce0000000000 */
.L_x_3617:
[----:B------:R-:W-:Y:S05]  /*251e0*/  BSYNC B7 ;  /* 0x0000000000077941 */ /* 0x000fea0003800000 */
.L_x_3615:
        /* <DEDUP_REMOVED lines=11> */
.L_x_3665:
        /* <DEDUP_REMOVED lines=24> */
[----:B-123--:R-:W-:Y:S02]  /*25420*/  IMAD.IADD R6, R4, 0x1, R5 ;  /* 0x0000000104067824 */ /* 0x00efe400078e0205 */
        /* <DEDUP_REMOVED lines=11> */
.L_x_3817:
[----:B------:R-:W-:Y:S02]  /*254e0*/  ULDC UR4, c[0x0][0xd38] ;  /* 0x00034e0000047ab9 */ /* 0x000fe40000000800 */
[----:B------:R-:W-:-:S04]  /*254f0*/  IMAD.U32 R4, RZ, RZ, UR4 ;  /* 0x00000004ff047e24 */ /* 0x000fc8000f8e00ff */
[----:B-1----:R-:W-:-:S04]  /*25500*/  IMAD R14, R14, R4, RZ ;  /* 0x000000040e0e7224 */ /* 0x002fc800078e02ff */
[----:B------:R-:W-:-:S05]  /*25510*/  IMAD.IADD R5, R5, 0x1, R14 ;  /* 0x0000000105057824 */ /* 0x000fca00078e020e */
[----:B------:R-:W-:-:S13]  /*25520*/  ISETP.GT.AND P6, PT, R5, R0, PT ;  /* 0x000000000500720c */ /* 0x000fda0003fc4270 */
[----:B------:R-:W-:Y:S05]  /*25530*/  @P6 BRA `(.L_x_3668) ;  /* 0x00000000009c6947 */ /* 0x000fea0003800000 */
.L_x_3673:
[----:B------:R-:W1:Y:S01]  /*25540*/  LDC R2, c[0x0][0xd3c] ;  /* 0x00034f00ff027b82 */ /* 0x000e620000000800 */
[----:B------:R-:W-:-:S05]  /*25550*/  VIADD R19, R19, 0x1f ;  /* 0x0000001f13137836 */ /* 0x000fca0000000000 */
[----:B-1----:R-:W-:-:S13]  /*25560*/  ISETP.GE.AND P6, PT, R19, R2, PT ;  /* 0x000000021300720c */ /* 0x002fda0003fc6270 */
        /* <DEDUP_REMOVED lines=11> */
.L_x_3671:
[----:B------:R-:W-:Y:S05]  /*25620*/  BSYNC B0 ;  /* 0x0000000000007941 */ /* 0x000fea0003800000 */
.L_x_3670:
[----:B------:R-:W-:-:S03]  /*25630*/  UMOV UR4, 0xffffffff ;  /* 0xffffffff00047882 */ /* 0x000fc60000000000 */
[----:B------:R-:W-:Y:S05]  /*25640*/  BRA.DIV UR4, `(.L_x_3672) ;  /* 0x00000052040c7947 */ /* 0x000fea000b800000 */
[----:B-----5:R-:W1:Y:S02]  /*25650*/  SHFL.UP PT, R14, R17, 0x1, RZ ;  /* 0x04200000110e7989 */ /* 0x020e6400000e00ff */
[----:B-1----:R-:W-:-:S05]  /*25660*/  SEL R14, R14, RZ, P1 ;  /* 0x000000ff0e0e7207 */ /* 0x002fca0000800000 */
        /* <DEDUP_REMOVED lines=14> */
.L_x_3825:
[----:B------:R-:W-:Y:S02]  /*25750*/  ULDC UR4, c[0x0][0xd38] ;  /* 0x00034e0000047ab9 */ /* 0x000fe40000000800 */
[----:B------:R-:W-:-:S04]  /*25760*/  IMAD.U32 R4, RZ, RZ, UR4 ;  /* 0x00000004ff047e24 */ /* 0x000fc8000f8e00ff */
[----:B-1----:R-:W-:-:S04]  /*25770*/  IMAD R14, R14, R4, RZ ;  /* 0x000000040e0e7224 */ /* 0x002fc800078e02ff */
[----:B------:R-:W-:-:S05]  /*25780*/  IMAD.IADD R5, R14, 0x1, R5 ;  /* 0x000000010e057824 */ /* 0x000fca00078e0205 */
[----:B------:R-:W-:-:S13]  /*25790*/  ISETP.GT.AND P6, PT, R5, R0, PT ;  /* 0x000000000500720c */ /* 0x000fda0003fc4270 */
[----:B------:R-:W-:Y:S05]  /*257a0*/  @!P6 BRA `(.L_x_3673) ;  /* 0xfffffffc0064e947 */ /* 0x000fea000383ffff */
.L_x_3668:
        /* <DEDUP_REMOVED lines=8> */
.L_x_3829:
[----:B------:R-:W-:Y:S01]  /*25830*/  ISETP.NE.AND P0, PT, R2, RZ, PT ;  /* 0x000000ff0200720c */ /* 0x000fe20003f05270 */
[----:B------:R-:W-:-:S12]  /*25840*/  IMAD.MOV.U32 R14, RZ, RZ, RZ ;  /* 0x000000ffff0e7224 */ /* 0x000fd800078e00ff */
[----:B------:R-:W-:Y:S05]  /*25850*/  @!P0 BRA `(.L_x_3675) ;  /* 0x0000000000108947 */ /* 0x000fea0003800000 */
[----:B------:R-:W-:Y:S01]  /*25860*/  UMOV UR4, 0xffffffff ;  /* 0xffffffff00047882 */ /* 0x000fe20000000000 */
[----:B------:R-:W-:Y:S02]  /*25870*/  VIADD R12, R6, 0xffffffff ;  /* 0xffffffff060c7836 */ /* 0x000fe40000000000 */
[----:B------:R-:W-:Y:S05]  /*25880*/  BRA.DIV UR4, `(.L_x_3676) ;  /* 0x0000005204807947 */ /* 0x000fea000b800000 */
[----:B------:R3:W4:Y:S02]  /*25890*/  SHFL.IDX PT, R14, R3, R12, 0x1f ;  /* 0x00001f0c030e7589 */ /* 0x00072400000e0000 */
.L_x_3675:
[----:B0--3--:R-:W0:Y:S01]  /*258a0*/  LDC.64 R2, c[0x0][0xd90] ;  /* 0x00036400ff027b82 */ /* 0x009e220000000a00 */
[----:B------:R-:W-:-:S04]  /*258b0*/  IMAD.IADD R19, R6, 0x1, R19 ;  /* 0x0000000106137824 */ /* 0x000fc800078e0213 */
[----:B0-----:R-:W-:-:S05]  /*258c0*/  IMAD.WIDE R2, R19, 0x4, R2 ;  /* 0x0000000413027825 */ /* 0x001fca00078e0202 */
[----:B-1----:R0:W2:Y:S01]  /*258d0*/  LDG.E R6, desc[UR50][R2.64] ;  /* 0x0000003202067981 */ /* 0x0020a2000c1e1900 */
[----:B----4-:R-:W-:-:S04]  /*258e0*/  IMAD R16, R14, R4, R16 ;  /* 0x000000040e107224 */ /* 0x010fc800078e0210 */
[----:B------:R-:W-:Y:S02]  /*258f0*/  IMAD.IADD R0, R0, 0x1, -R16 ;  /* 0x0000000100007824 */ /* 0x000fe400078e0a10 */
[----:B0-----:R-:W-:Y:S02]  /*25900*/  IMAD.MOV.U32 R2, RZ, RZ, RZ ;  /* 0x000000ffff027224 */ /* 0x001fe400078e00ff */
[----:B--2---:R-:W-:-:S05]  /*25910*/  IMAD R5, R17, R6, RZ ;  /* 0x0000000611057224 */ /* 0x004fca00078e02ff */
        /* <DEDUP_REMOVED lines=33> */
[----:B------:R0:W1:Y:S02]  /*25b30*/  F2I.FTZ.U32.TRUNC.NTZ R3, R2 ;  /* 0x0000000200037305 */ /* 0x000064000021f000 */
[----:B0-----:R-:W-:Y:S02]  /*25b40*/  IMAD.MOV.U32 R2, RZ, RZ, RZ ;  /* 0x000000ffff027224 */ /* 0x001fe400078e00ff */
[----:B-1----:R-:W-:-:S04]  /*25b50*/  IMAD.MOV R5, RZ, RZ, -R3 ;  /* 0x000000ffff057224 */ /* 0x002fc800078e0a03 */
        /* <DEDUP_REMOVED lines=22> */
.L_x_3669:
[----:B------:R-:W-:Y:S01]  /*25cc0*/  UMOV UR4, URZ ;  /* 0x0000003f00047c82 */ /* 0x000fe20008000000 */
[----:B------:R-:W-:Y:S01]  /*25cd0*/  UMOV UR5, URZ ;  /* 0x0000003f00057c82 */ /* 0x000fe20008000000 */
[----:B------:R-:W-:Y:S01]  /*25ce0*/  ULDC UR6, c[0x0][0xd3c] ;  /* 0x00034f0000067ab9 */ /* 0x000fe20000000800 */
[----:B------:R-:W-:Y:S02]  /*25cf0*/  IMAD.MOV.U32 R16, RZ, RZ, R0 ;  /* 0x000000ffff107224 */ /* 0x000fe400078e0000 */
[----:B------:R-:W-:Y:S02]  /*25d00*/  IMAD.U32 R17, RZ, RZ, UR4 ;  /* 0x00000004ff117e24 */ /* 0x000fe4000f8e00ff */
[----:B------:R-:W-:Y:S02]  /*25d10*/  IMAD.U32 R18, RZ, RZ, UR5 ;  /* 0x00000005ff127e24 */ /* 0x000fe4000f8e00ff */
[----:B------:R-:W-:-:S07]  /*25d20*/  IMAD.U32 R19, RZ, RZ, UR6 ;  /* 0x00000006ff137e24 */ /* 0x000fce000f8e00ff */
.L_x_3677:
        /* <DEDUP_REMOVED lines=10> */
.L_x_3666:
[----:B------:R-:W-:Y:S02]  /*25dd0*/  ULDC UR4, c[0x0][0xd3c] ;  /* 0x00034f0000047ab9 */ /* 0x000fe40000000800 */
[----:B0-----:R-:W-:-:S13]  /*25de0*/  ISETP.GE.AND P0, PT, R19, UR4, PT ;  /* 0x0000000413007c0c */ /* 0x001fda000bf06270 */
[----:B------:R-:W-:Y:S05]  /*25df0*/  @!P0 BRA `(.L_x_3678) ;  /* 0xffffff8400588947 */ /* 0x000fea000383ffff */
[----:B------:R-:W-:Y:S05]  /*25e00*/  BSYNC B8 ;  /* 0x0000000000087941 */ /* 0x000fea0003800000 */
.L_x_3549:
        /* <DEDUP_REMOVED lines=12> */
.L_x_3832:
[----:B------:R-:W-:Y:S05]  /*25ed0*/  BSYNC B0 ;  /* 0x0000000000007941 */ /* 0x000fea0003800000 */
.L_x_3679:
[----:B------:R-:W-:-:S03]  /*25ee0*/  UMOV UR4, 0xffffffff ;  /* 0xffffffff00047882 */ /* 0x000fc60000000000 */
[----:B------:R-:W-:Y:S05]  /*25ef0*/  BRA.DIV UR4, `(.L_x_3681) ;  /* 0x0000004e041c7947 */ /* 0x000fea000b800000 */
[----:B0-----:R-:W0:Y:S02]  /*25f00*/  S2R R0, SR_TID.X ;  /* 0x0000000000007919 */ /* 0x001e240000002100 */
[----:B0-----:R-:W-:-:S04]  /*25f10*/  SHF.R.U32.HI R0, RZ, 0x5, R0 ;  /* 0x00000005ff007819 */ /* 0x001fc80000011600 */
[----:B------:R-:W-:-:S05]  /*25f20*/  LOP3.LUT R0, R0, 0x3, RZ, 0xc0, !PT ;  /* 0x0000000300007812 */ /* 0x000fca00078ec0ff */
[----:B------:R0:W1:Y:S02]  /*25f30*/  SHFL.IDX PT, R14, R0, RZ, 0x1f ;  /* 0x00001fff000e7589 */ /* 0x00006400000e0000 */
.L_x_3835:
[----:B-1----:R-:W-:-:S13]  /*25f40*/  ISETP.NE.AND P0, PT, R14, RZ, PT ;  /* 0x000000ff0e00720c */ /* 0x002fda0003f05270 */
[----:B------:R-:W-:Y:S05]  /*25f50*/  @P0 BRA `(.L_x_3328) ;  /* 0x0000000000880947 */ /* 0x000fea0003800000 */
[----:B------:R-:W-:-:S03]  /*25f60*/  UMOV UR4, 0xffffffff ;  /* 0xffffffff00047882 */ /* 0x000fc60000000000 */
[----:B------:R-:W-:Y:S05]  /*25f70*/  BRA.DIV UR4, `(.L_x_3682) ;  /* 0x0000004e04307947 */ /* 0x000fea000b800000 */
[----:B------:R-:W-:-:S13]  /*25f80*/  ELECT P6, URZ, PT ;  /* 0x00000000003f782f */ /* 0x000fda00038c0000 */
.L_x_3838:
[----:B------:R-:W-:Y:S05]  /*25f90*/  @!P6 BRA `(.L_x_3328) ;  /* 0x000000000078e947 */ /* 0x000fea0003800000 */
[----:B------:R-:W-:-:S06]  /*25fa0*/  ULOP3.LUT UR4, UR36, 0x2, URZ, 0xfc, !UPT ;  /* 0x0000000224047892 */ /* 0x000fcc000f8efc3f */
[----:B0-----:R-:W-:-:S05]  /*25fb0*/  IMAD.U32 R0, RZ, RZ, UR4 ;  /* 0x00000004ff007e24 */ /* 0x001fca000f8e00ff */
[----:B------:R-:W-:-:S13]  /*25fc0*/  ISETP.NE.AND P0, PT, R0, 0x3, PT ;  /* 0x000000030000780c */ /* 0x000fda0003f05270 */
[----:B------:R-:W-:Y:S05]  /*25fd0*/  @!P0 BRA `(.L_x_3683) ;  /* 0x0000000000048947 */ /* 0x000fea0003800000 */
[----:B------:R-:W-:Y:S01]  /*25fe0*/  BPT.TRAP 0x1 ;  /* 0x000000040000795c */ /* 0x000fe20000300000 */
.L_x_3683:
[C---:B------:R-:W-:Y:S01]  /*25ff0*/  IMAD R5, R25.reuse, 0x8, R4 ;  /* 0x0000000819057824 */ /* 0x040fe200078e0204 */
[----:B------:R-:W-:Y:S01]  /*26000*/  SHF.L.U32 R0, R28, 0x1f, RZ ;  /* 0x0000001f1c007819 */ /* 0x000fe200000006ff */
[----:B------:R-:W-:-:S03]  /*26010*/  VIADD R25, R25, 0x1 ;  /* 0x0000000119197836 */ /* 0x000fc60000000000 */
[----:B------:R-:W0:Y:S02]  /*26020*/  SYNCS.PHASECHK.TRANS64.TRYWAIT P1, [R5+URZ+0x38840], R0 ;  /* 0x03884000050075a7 */ /* 0x000e24000802017f */
[----:B------:R-:W-:-:S04]  /*26030*/  ISETP.NE.AND P2, PT, R25, 0x2, PT ;  /* 0x000000021900780c */ /* 0x000fc80003f45270 */
[----:B------:R-:W-:Y:S01]  /*26040*/  SEL R3, RZ, 0x1, P2 ;  /* 0x00000001ff037807 */ /* 0x000fe20001000000 */
[----:B0-----:R-:W-:Y:S08]  /*26050*/  @!P1 BRA `(.L_x_3684) ;  /* 0x0000004c00189947 */ /* 0x001ff00003800000 */
.L_x_3839:
[----:B------:R-:W-:Y:S02]  /*26060*/  SEL R25, R25, RZ, P2 ;  /* 0x000000ff19197207 */ /* 0x000fe40001000000 */
[----:B------:R-:W-:Y:S01]  /*26070*/  LOP3.LUT R2, R28, R3, RZ, 0x3c, !PT ;  /* 0x000000031c027212 */ /* 0x000fe200078e3cff */
[----:B------:R-:W-:Y:S06]  /*26080*/  @!P0 BRA `(.L_x_3685) ;  /* 0x0000000000048947 */ /* 0x000fec0003800000 */
[----:B------:R-:W-:Y:S01]  /*26090*/  BPT.TRAP 0x1 ;  /* 0x000000040000795c */ /* 0x000fe20000300000 */
.L_x_3685:
[----:B------:R-:W-:Y:S01]  /*260a0*/  IMAD R25, R25, 0x8, R4 ;  /* 0x0000000819197824 */ /* 0x000fe200078e0204 */
[----:B------:R-:W-:-:S04]  /*260b0*/  SHF.L.U32 R2, R2, 0x1f, RZ ;  /* 0x0000001f02027819 */ /* 0x000fc800000006ff */
[----:B------:R-:W1:Y:S02]  /*260c0*/  SYNCS.PHASECHK.TRANS64.TRYWAIT P1, [R25+URZ+0x38840], R2 ;  /* 0x03884002190075a7 */ /* 0x000e64000802017f */
[----:B-1----:R-:W-:Y:S05]  /*260d0*/  @!P1 BRA `(.L_x_3686) ;  /* 0x0000004c000c9947 */ /* 0x002fea0003800000 */
.L_x_3840:
[----:B------:R-:W-:Y:S05]  /*260e0*/  @!P0 BRA `(.L_x_3687) ;  /* 0x0000000000048947 */ /* 0x000fea0003800000 */
[----:B------:R-:W-:Y:S01]  /*260f0*/  BPT.TRAP 0x1 ;  /* 0x000000040000795c */ /* 0x000fe20000300000 */
.L_x_3687:
[----:B------:R-:W5:Y:S02]  /*26100*/  SYNCS.PHASECHK.TRANS64.TRYWAIT P1, [R5+URZ+0x38860], R0 ;  /* 0x03886000050075a7 */ /* 0x000f64000802017f */
[----:B-----5:R-:W-:Y:S05]  /*26110*/  @!P1 BRA `(.L_x_3688) ;  /* 0x0000004c00109947 */ /* 0x020fea0003800000 */
.L_x_3841:
[----:B------:R-:W-:Y:S05]  /*26120*/  @!P0 BRA `(.L_x_3689) ;  /* 0x0000000000048947 */ /* 0x000fea0003800000 */
[----:B------:R-:W-:Y:S01]  /*26130*/  BPT.TRAP 0x1 ;  /* 0x000000040000795c */ /* 0x000fe20000300000 */
.L_x_3689:
[----:B------:R0:W0:Y:S02]  /*26140*/  SYNCS.PHASECHK.TRANS64.TRYWAIT P0, [R25+URZ+0x38860], R2 ;  /* 0x03886002190075a7 */ /* 0x000024000800017f */
[----:B0-----:R-:W-:Y:S05]  /*26150*/  @!P0 NANOSLEEP.SYNCS 0x989680 ;  /* 0x009896800000895d */ /* 0x001fea0003900000 */
[----:B------:R-:W0:Y:S02]  /*26160*/  @!P0 SYNCS.PHASECHK.TRANS64 P0, [R25+URZ+0x38860], R2 ;  /* 0x03886002190085a7 */ /* 0x000e24000800007f */
[----:B0-----:R-:W-:Y:S05]  /*26170*/  @!P0 BRA `(.L_x_3689) ;  /* 0xfffffffc00f08947 */ /* 0x001fea000383ffff */
.L_x_3328:
[----:B------:R-:W-:Y:S05]  /*26180*/  BSYNC B9 ;  /* 0x0000000000097941 */ /* 0x000fea0003800000 */
.L_x_3325:
[----:B------:R-:W-:Y:S05]  /*26190*/  EXIT ;  /* 0x000000000000794d */ /* 0x000fea0003800000 */
.L_x_3352:
[----:B0-----:R0:W1:Y:S02]  /*261a0*/  SYNCS.PHASECHK.TRANS64.TRYWAIT P6, [R61+URZ+0x38890], R68 ;  /* 0x038890443d0075a7 */ /* 0x00106400080c017f */
[----:B-1----:R-:W-:Y:S05]  /*261b0*/  @!P6 NANOSLEEP.SYNCS 0x989680 ;  /* 0x009896800000e95d */ /* 0x002fea0003900000 */
[----:B------:R-:W1:Y:S02]  /*261c0*/  @!P6 SYNCS.PHASECHK.TRANS64 P6, [R61+URZ+0x38890], R68 ;  /* 0x038890443d00e5a7 */ /* 0x000e6400080c007f */
[----:B-1----:R-:W-:Y:S05]  /*261d0*/  @!P6 BRA `(.L_x_3352) ;  /* 0xfffffffc00f0e947 */ /* 0x002fea000383ffff */
[----:B------:R-:W-:Y:S05]  /*261e0*/  BRA `(.L_x_3690) ;  /* 0xfffffdcc00347947 */ /* 0x000fea000383ffff */
.L_x_3353:
        /* <DEDUP_REMOVED lines=8> */
.L_x_3692:
[----:B------:R-:W-:Y:S05]  /*26270*/  BSYNC B1 ;  /* 0x0000000000017941 */ /* 0x000fea0003800000 */
.L_x_3691:
        /* <DEDUP_REMOVED lines=8> */
.L_x_3693:
[----:B------:R-:W-:Y:S05]  /*26300*/  BRA `(.L_x_3694) ;  /* 0xfffffdcc00007947 */ /* 0x000fea000383ffff */
.L_x_3363:
[----:B0-----:R0:W1:Y:S02]  /*26310*/  SYNCS.PHASECHK.TRANS64.TRYWAIT P6, [R61+URZ+0x38890], R68 ;  /* 0x038890443d0075a7 */ /* 0x00106400080c017f */
[----:B-1----:R-:W-:Y:S05]  /*26320*/  @!P6 NANOSLEEP.SYNCS 0x989680 ;  /* 0x009896800000e95d */ /* 0x002fea0003900000 */
[----:B------:R-:W1:Y:S02]  /*26330*/  @!P6 SYNCS.PHASECHK.TRANS64 P6, [R61+URZ+0x38890], R68 ;  /* 0x038890443d00e5a7 */ /* 0x000e6400080c007f */
[----:B-1----:R-:W-:Y:S05]  /*26340*/  @!P6 BRA `(.L_x_3363) ;  /* 0xfffffffc00f0e947 */ /* 0x002fea000383ffff */
[----:B------:R-:W-:Y:S05]  /*26350*/  BRA `(.L_x_3695) ;  /* 0xfffffdd4005c7947 */ /* 0x000fea000383ffff */
.L_x_3364:
        /* <DEDUP_REMOVED lines=8> */
.L_x_3697:
[----:B------:R-:W-:Y:S05]  /*263e0*/  BSYNC B1 ;  /* 0x0000000000017941 */ /* 0x000fea0003800000 */
.L_x_3696:
        /* <DEDUP_REMOVED lines=8> */
.L_x_3698:
[----:B------:R-:W-:Y:S01]  /*26470*/  IMAD.MOV.U32 R67, RZ, RZ, R14 ;  /* 0x000000ffff437224 */ /* 0x000fe200078e000e */
[----:B------:R-:W-:Y:S06]  /*26480*/  BRA `(.L_x_3699) ;  /* 0xfffffdd400247947 */ /* 0x000fec000383ffff */
.L_x_3369:
[----:B0-----:R0:W1:Y:S02]  /*26490*/  SYNCS.PHASECHK.TRANS64.TRYWAIT P0, [R61+URZ+0x38890], R68 ;  /* 0x038890443d0075a7 */ /* 0x001064000800017f */
[----:B-1----:R-:W-:Y:S05]  /*264a0*/  @!P0 NANOSLEEP.SYNCS 0x989680 ;  /* 0x009896800000895d */ /* 0x002fea0003900000 */
[----:B------:R-:W1:Y:S02]  /*264b0*/  @!P0 SYNCS.PHASECHK.TRANS64 P0, [R61+URZ+0x38890], R68 ;  /* 0x038890443d0085a7 */ /* 0x000e64000800007f */
[----:B-1----:R-:W-:Y:S05]  /*264c0*/  @!P0 BRA `(.L_x_3369) ;  /* 0xfffffffc00f08947 */ /* 0x002fea000383ffff */
[----:B------:R-:W-:Y:S05]  /*264d0*/  BRA `(.L_x_3700) ;  /* 0xfffffddc00147947 */ /* 0x000fea000383ffff */
.L_x_3370:
[----:B------:R-:W-:Y:S01]  /*264e0*/  BSSY B1, `(.L_x_3701) ;  /* 0x0000007000017945 */ /* 0x000fe20003800000 */
[----:B------:R-:W-:Y:S02]  /*264f0*/  IMAD.MOV.U32 R12, RZ, RZ, RZ ;  /* 0x000000ffff0c7224 */ /* 0x000fe400078e00ff */
[----:B------:R-:W-:Y:S02]  /*26500*/  IMAD.MOV.U32 R11, RZ, RZ, 0x1c1f ;  /* 0x00001c1fff0b7424 */ /* 0x000fe400078e00ff */
[----:B------:R-:W-:-:S07]  /*26510*/  IMAD.MOV.U32 R15, RZ, RZ, -0x1 ;  /* 0xffffffffff0f7424 */ /* 0x000fce00078e00ff */
[----:B0-----:R-:W-:Y:S05]  /*26520*/  WARPSYNC.COLLECTIVE R15, `(.L_x_3702) ;  /* 0x000000000f087348 */ /* 0x001fea0003c00000 */
[----:B------:R1:W2:Y:S02]  /*26530*/  SHFL.IDX P6, R14, R13, R12, R11 ;  /* 0x0000000c0d0e7389 */ /* 0x0002a400000c000b */
[----:B012---:R-:W-:Y:S01]  /*26540*/  ENDCOLLECTIVE ;  /* 0x000000000000791b */ /* 0x007fe20003800000 */
.L_x_3702:
[----:B------:R-:W-:Y:S05]  /*26550*/  BSYNC B1 ;  /* 0x0000000000017941 */ /* 0x000fea0003800000 */
.L_x_3701:
        /* <DEDUP_REMOVED lines=8> */
.L_x_3703:
[----:B------:R-:W-:Y:S05]  /*265e0*/  BRA `(.L_x_3704) ;  /* 0xfffffddc003c7947 */ /* 0x000fea000383ffff */
.L_x_3374:
[----:B---3--:R3:W4:Y:S02]  /*265f0*/  SYNCS.PHASECHK.TRANS64.TRYWAIT P5, [R61+URZ+0x388b0], R68 ;  /* 0x0388b0443d0075a7 */ /* 0x00872400080a017f */
[----:B----4-:R-:W-:Y:S05]  /*26600*/  @!P5 NANOSLEEP.SYNCS 0x989680 ;  /* 0x009896800000d95d */ /* 0x010fea0003900000 */
[----:B------:R-:W4:Y:S02]  /*26610*/  @!P5 SYNCS.PHASECHK.TRANS64 P5, [R61+URZ+0x388b0], R68 ;  /* 0x0388b0443d00d5a7 */ /* 0x000f2400080a007f */
[----:B----4-:R-:W-:Y:S05]  /*26620*/  @!P5 BRA `(.L_x_3374) ;  /* 0xfffffffc00f0d947 */ /* 0x010fea000383ffff */
[----:B------:R-:W-:Y:S05]  /*26630*/  BRA `(.L_x_3705) ;  /* 0xfffffddc00c87947 */ /* 0x000fea000383ffff */
.L_x_3415:
        /* <DEDUP_REMOVED lines=8> */
.L_x_3707:
[----:B------:R-:W-:Y:S05]  /*266c0*/  BSYNC B1 ;  /* 0x0000000000017941 */ /* 0x000fea0003800000 */
.L_x_3706:
        /* <DEDUP_REMOVED lines=8> */
.L_x_3708:
[----:B------:R-:W-:Y:S02]  /*26750*/  IMAD.MOV.U32 R13, RZ, RZ, R7 ;  /* 0x000000ffff0d7224 */ /* 0x000fe400078e0007 */
[----:B------:R-:W-:-:S07]  /*26760*/  IMAD.MOV.U32 R2, RZ, RZ, R14 ;  /* 0x000000ffff027224 */ /* 0x000fce00078e000e */
[----:B------:R-:W-:Y:S05]  /*26770*/  WARPSYNC.COLLECTIVE R15, `(.L_x_3709) ;  /* 0x000000000f087348 */ /* 0x000fea0003c00000 */
[----:B------:R0:W1:Y:S02]  /*26780*/  SHFL.IDX P6, R14, R13, R12, R11 ;  /* 0x0000000c0d0e7389 */ /* 0x00006400000c000b */
[----:B01----:R-:W-:Y:S01]  /*26790*/  ENDCOLLECTIVE ;  /* 0x000000000000791b */ /* 0x003fe20003800000 */
.L_x_3709:
[----:B------:R-:W-:Y:S02]  /*267a0*/  IMAD.MOV.U32 R13, RZ, RZ, R6 ;  /* 0x000000ffff0d7224 */ /* 0x000fe400078e0006 */
[----:B------:R-:W-:-:S07]  /*267b0*/  IMAD.MOV.U32 R5, RZ, RZ, R14 ;  /* 0x000000ffff057224 */ /* 0x000fce00078e000e */
[----:B------:R-:W-:Y:S05]  /*267c0*/  WARPSYNC.COLLECTIVE R15, `(.L_x_3710) ;  /* 0x000000000f087348 */ /* 0x000fea0003c00000 */
[----:B------:R0:W1:Y:S02]  /*267d0*/  SHFL.IDX P6, R14, R13, R12, R11 ;  /* 0x0000000c0d0e7389 */ /* 0x00006400000c000b */
[----:B01----:R-:W-:Y:S01]  /*267e0*/  ENDCOLLECTIVE ;  /* 0x000000000000791b */ /* 0x003fe20003800000 */
.L_x_3710:
[----:B------:R-:W-:Y:S05]  /*267f0*/  BRA `(.L_x_3711) ;  /* 0xfffffe1800987947 */ /* 0x000fea000383ffff */
.L_x_3418:
        /* <DEDUP_REMOVED lines=8> */
.L_x_3713:
[----:B------:R-:W-:Y:S05]  /*26880*/  BSYNC B1 ;  /* 0x0000000000017941 */ /* 0x000fea0003800000 */
.L_x_3712:
        /* <DEDUP_REMOVED lines=8> */
.L_x_3714:
[----:B------:R-:W-:Y:S02]  /*26910*/  IMAD.MOV.U32 R13, RZ, RZ, R7 ;  /* 0x000000ffff0d7224 */ /* 0x000fe400078e0007 */
[----:B------:R-:W-:-:S07]  /*26920*/  IMAD.MOV.U32 R2, RZ, RZ, R14 ;  /* 0x000000ffff027224 */ /* 0x000fce00078e000e */
[----:B------:R-:W-:Y:S05]  /*26930*/  WARPSYNC.COLLECTIVE R15, `(.L_x_3715) ;  /* 0x000000000f087348 */ /* 0x000fea0003c00000 */
[----:B------:R0:W1:Y:S02]  /*26940*/  SHFL.IDX P6, R14, R13, R12, R11 ;  /* 0x0000000c0d0e7389 */ /* 0x00006400000c000b */
[----:B01----:R-:W-:Y:S01]  /*26950*/  ENDCOLLECTIVE ;  /* 0x000000000000791b */ /* 0x003fe20003800000 */
.L_x_3715:
[----:B------:R-:W-:Y:S02]  /*26960*/  IMAD.MOV.U32 R13, RZ, RZ, R6 ;  /* 0x000000ffff0d7224 */ /* 0x000fe400078e0006 */
[----:B------:R-:W-:-:S07]  /*26970*/  IMAD.MOV.U32 R5, RZ, RZ, R14 ;  /* 0x000000ffff057224 */ /* 0x000fce00078e000e */
[----:B------:R-:W-:Y:S05]  /*26980*/  WARPSYNC.COLLECTIVE R15, `(.L_x_3716) ;  /* 0x000000000f087348 */ /* 0x000fea0003c00000 */
[----:B------:R0:W1:Y:S02]  /*26990*/  SHFL.IDX P6, R14, R13, R12, R11 ;  /* 0x0000000c0d0e7389 */ /* 0x00006400000c000b */
[----:B01----:R-:W-:Y:S01]  /*269a0*/  ENDCOLLECTIVE ;  /* 0x000000000000791b */ /* 0x003fe20003800000 */
.L_x_3716:
[----:B------:R-:W-:Y:S05]  /*269b0*/  BRA `(.L_x_3717) ;  /* 0xfffffe1800f47947 */ /* 0x000fea000383ffff */
.L_x_3422:
[----:B0-----:R0:W1:Y:S02]  /*269c0*/  SYNCS.PHASECHK.TRANS64.TRYWAIT P0, [R16+URZ+0x38800], R35 ;  /* 0x03880023100075a7 */ /* 0x001064000800017f */
[----:B-1----:R-:W-:Y:S05]  /*269d0*/  @!P0 NANOSLEEP.SYNCS 0x989680 ;  /* 0x009896800000895d */ /* 0x002fea0003900000 */
[----:B------:R-:W1:Y:S02]  /*269e0*/  @!P0 SYNCS.PHASECHK.TRANS64 P0, [R16+URZ+0x38800], R35 ;  /* 0x03880023100085a7 */ /* 0x000e64000800007f */
[----:B-1----:R-:W-:Y:S05]  /*269f0*/  @!P0 BRA `(.L_x_3422) ;  /* 0xfffffffc00f08947 */ /* 0x002fea000383ffff */
[----:B------:R-:W-:Y:S05]  /*26a00*/  BRA `(.L_x_3718) ;  /* 0xfffffe1c00ec7947 */ /* 0x000fea000383ffff */
.L_x_3430:
        /* <DEDUP_REMOVED lines=9> */
.L_x_3720:
[----:B------:R-:W-:Y:S05]  /*26aa0*/  BSYNC B1 ;  /* 0x0000000000017941 */ /* 0x000fea0003800000 */
.L_x_3719:
        /* <DEDUP_REMOVED lines=10> */
.L_x_3721:
[----:B------:R-:W-:Y:S01]  /*26b50*/  ISETP.GE.OR P1, PT, R34, R33, P0 ;  /* 0x000000212200720c */ /* 0x000fe20000726670 */
[----:B------:R-:W-:-:S12]  /*26b60*/  IMAD.MOV.U32 R13, RZ, RZ, R25 ;  /* 0x000000ffff0d7224 */ /* 0x000fd800078e0019 */
[C---:B------:R-:W-:Y:S01]  /*26b70*/  @!P1 IMAD.SHL.U32 R7, R18.reuse, 0x2, RZ ;  /* 0x0000000212079824 */ /* 0x040fe200078e00ff */
[----:B------:R-:W-:Y:S01]  /*26b80*/  @!P1 SHF.L.U64.HI R4, R18, 0x1, R19 ;  /* 0x0000000112049819 */ /* 0x000fe20000010213 */
[----:B------:R-:W-:-:S07]  /*26b90*/  IMAD.MOV.U32 R2, RZ, RZ, R14 ;  /* 0x000000ffff027224 */ /* 0x000fce00078e000e */
[----:B------:R-:W-:Y:S05]  /*26ba0*/  WARPSYNC.COLLECTIVE R15, `(.L_x_3722) ;  /* 0x000000000f087348 */ /* 0x000fea0003c00000 */
[----:B------:R0:W1:Y:S02]  /*26bb0*/  SHFL.IDX P6, R14, R13, R12, R11 ;  /* 0x0000000c0d0e7389 */ /* 0x00006400000c000b */
[----:B01----:R-:W-:Y:S01]  /*26bc0*/  ENDCOLLECTIVE ;  /* 0x000000000000791b */ /* 0x003fe20003800000 */
.L_x_3722:
[----:B------:R-:W-:-:S05]  /*26bd0*/  @!P1 IADD3 R2, P2, R2, R7, RZ ;  /* 0x0000000702029210 */ /* 0x000fca0007f5e0ff */
[----:B------:R-:W-:Y:S02]  /*26be0*/  @!P1 IMAD.X R5, R0, 0x1, R4, P2 ;  /* 0x0000000100059824 */ /* 0x000fe400010e0604 */
[----:B------:R-:W-:Y:S02]  /*26bf0*/  @!P1 IMAD.MOV.U32 R8, RZ, RZ, R2 ;  /* 0x000000ffff089224 */ /* 0x000fe400078e0002 */
[----:B------:R-:W-:Y:S02]  /*26c00*/  @!P1 IMAD.MOV.U32 R9, RZ, RZ, R5 ;  /* 0x000000ffff099224 */ /* 0x000fe400078e0005 */
[----:B------:R-:W-:Y:S02]  /*26c10*/  IMAD.MOV.U32 R13, RZ, RZ, R27 ;  /* 0x000000ffff0d7224 */ /* 0x000fe400078e001b */
[----:B------:R-:W-:-:S07]  /*26c20*/  IMAD.MOV.U32 R3, RZ, RZ, R14 ;  /* 0x000000ffff037224 */ /* 0x000fce00078e000e */
[----:B------:R-:W-:Y:S05]  /*26c30*/  WARPSYNC.COLLECTIVE R15, `(.L_x_3723) ;  /* 0x000000000f087348 */ /* 0x000fea0003c00000 */
[----:B------:R0:W1:Y:S02]  /*26c40*/  SHFL.IDX P6, R14, R13, R12, R11 ;  /* 0x0000000c0d0e7389 */ /* 0x00006400000c000b */
[----:B01----:R-:W-:Y:S01]  /*26c50*/  ENDCOLLECTIVE ;  /* 0x000000000000791b */ /* 0x003fe20003800000 */
.L_x_3723:
        /* <DEDUP_REMOVED lines=9> */
[----:B------:R-:W-:Y:S01]  /*26cf0*/  CS2R R20, SRZ ;  /* 0x0000000000147805 */ /* 0x000fe2000001ff00 */
[----:B0-----:R-:W-:Y:S02]  /*26d00*/  IMAD.MOV.U32 R15, RZ, RZ, -0x1 ;  /* 0xffffffffff0f7424 */ /* 0x001fe400078e00ff */
[----:B--2---:R-:W-:Y:S02]  /*26d10*/  @!P1 IMAD.MOV.U32 R31, RZ, RZ, R11 ;  /* 0x000000ffff1f9224 */ /* 0x004fe400078e000b */
[----:B------:R-:W-:-:S02]  /*26d20*/  IMAD.MOV.U32 R11, RZ, RZ, 0x1c1f ;  /* 0x00001c1fff0b7424 */ /* 0x000fc400078e00ff */
[----:B------:R-:W-:Y:S02]  /*26d30*/  @!P1 IMAD.MOV.U32 R28, RZ, RZ, R8 ;  /* 0x000000ffff1c9224 */ /* 0x000fe400078e0008 */
[----:B------:R-:W-:-:S07]  /*26d40*/  @!P1 IMAD.MOV.U32 R29, RZ, RZ, R9 ;  /* 0x000000ffff1d9224 */ /* 0x000fce00078e0009 */
[----:B-----5:R-:W-:Y:S05]  /*26d50*/  WARPSYNC.COLLECTIVE R15, `(.L_x_3724) ;  /* 0x000000000f087348 */ /* 0x020fea0003c00000 */
[----:B------:R0:W1:Y:S02]  /*26d60*/  SHFL.IDX P6, R14, R13, R12, R11 ;  /* 0x0000000c0d0e7389 */ /* 0x00006400000c000b */
[----:B01---5:R-:W-:Y:S01]  /*26d70*/  ENDCOLLECTIVE ;  /* 0x000000000000791b */ /* 0x023fe20003800000 */
.L_x_3724:
[----:B------:R-:W-:Y:S02]  /*26d80*/  IMAD.MOV.U32 R0, RZ, RZ, R28 ;  /* 0x000000ffff007224 */ /* 0x000fe400078e001c */
[----:B------:R-:W-:Y:S02]  /*26d90*/  IMAD.MOV.U32 R2, RZ, RZ, R29 ;  /* 0x000000ffff027224 */ /* 0x000fe400078e001d */
[----:B------:R-:W-:Y:S01]  /*26da0*/  @!P1 IMAD.MOV.U32 R30, RZ, RZ, R10 ;  /* 0x000000ffff1e9224 */ /* 0x000fe200078e000a */
[----:B------:R-:W-:Y:S01]  /*26db0*/  PRMT R50, R0, 0x7610, R50 ;  /* 0x0000761000327816 */ /* 0x000fe20000000032 */
[----:B------:R-:W-:Y:S01]  /*26dc0*/  IMAD.MOV.U32 R9, RZ, RZ, R31 ;  /* 0x000000ffff097224 */ /* 0x000fe200078e001f */
[----:B------:R-:W-:Y:S02]  /*26dd0*/  PRMT R38, R38, 0x5410, R2 ;  /* 0x0000541026267816 */ /* 0x000fe40000000002 */
[----:B------:R-:W-:Y:S01]  /*26de0*/  CS2R R2, SRZ ;  /* 0x0000000000027805 */ /* 0x000fe2000001ff00 */
[----:B------:R-:W-:-:S02]  /*26df0*/  IMAD.MOV.U32 R8, RZ, RZ, R30 ;  /* 0x000000ffff087224 */ /* 0x000fc400078e001e */
[----:B------:R-:W-:-:S03]  /*26e00*/  IMAD.MOV.U32 R13, RZ, RZ, R24 ;  /* 0x000000ffff0d7224 */ /* 0x000fc600078e0018 */
[----:B------:R-:W-:Y:S01]  /*26e10*/  PRMT R32, R8, 0x5410, R9 ;  /* 0x0000541008207816 */ /* 0x000fe20000000009 */
[----:B------:R-:W-:Y:S02]  /*26e20*/  @!P1 IMAD.MOV.U32 R20, RZ, RZ, R4 ;  /* 0x000000ffff149224 */ /* 0x000fe400078e0004 */
[----:B------:R-:W-:Y:S02]  /*26e30*/  @!P1 IMAD.MOV.U32 R21, RZ, RZ, R5 ;  /* 0x000000ffff159224 */ /* 0x000fe400078e0005 */
[----:B------:R-:W-:Y:S02]  /*26e40*/  @!P1 IMAD.MOV.U32 R2, RZ, RZ, R6 ;  /* 0x000000ffff029224 */ /* 0x000fe400078e0006 */
[----:B------:R-:W-:Y:S02]  /*26e50*/  @!P1 IMAD.MOV.U32 R3, RZ, RZ, R7 ;  /* 0x000000ffff039224 */ /* 0x000fe400078e0007 */
[----:B------:R-:W-:-:S07]  /*26e60*/  IMAD.MOV.U32 R0, RZ, RZ, R14 ;  /* 0x000000ffff007224 */ /* 0x000fce00078e000e */
[----:B------:R-:W-:Y:S05]  /*26e70*/  WARPSYNC.COLLECTIVE R15, `(.L_x_3725) ;  /* 0x000000000f087348 */ /* 0x000fea0003c00000 */
[----:B------:R0:W1:Y:S02]  /*26e80*/  SHFL.IDX P6, R14, R13, R12, R11 ;  /* 0x0000000c0d0e7389 */ /* 0x00006400000c000b */
[----:B01----:R-:W-:Y:S01]  /*26e90*/  ENDCOLLECTIVE ;  /* 0x000000000000791b */ /* 0x003fe20003800000 */
.L_x_3725:
[----:B------:R-:W-:Y:S02]  /*26ea0*/  IMAD.MOV.U32 R4, RZ, RZ, R20 ;  /* 0x000000ffff047224 */ /* 0x000fe400078e0014 */
[----:B------:R-:W-:Y:S02]  /*26eb0*/  IMAD.MOV.U32 R5, RZ, RZ, R21 ;  /* 0x000000ffff057224 */ /* 0x000fe400078e0015 */
[----:B------:R-:W-:Y:S02]  /*26ec0*/  IMAD.MOV.U32 R6, RZ, RZ, R2 ;  /* 0x000000ffff067224 */ /* 0x000fe400078e0002 */
[----:B------:R-:W-:Y:S01]  /*26ed0*/  IMAD.MOV.U32 R7, RZ, RZ, R3 ;  /* 0x000000ffff077224 */ /* 0x000fe200078e0003 */
[----:B------:R-:W-:Y:S02]  /*26ee0*/  PRMT R38, R5, 0x7610, R38 ;  /* 0x0000761005267816 */ /* 0x000fe40000000026 */
[----:B------:R-:W-:Y:S02]  /*26ef0*/  PRMT R49, R4, 0x5410, R6 ;  /* 0x0000541004317816 */ /* 0x000fe40000000006 */
[----:B------:R-:W-:-:S02]  /*26f00*/  CS2R R4, SRZ ;  /* 0x0000000000047805 */ /* 0x000fc4000001ff00 */
[----:B------:R-:W-:Y:S01]  /*26f10*/  PRMT R42, R7, 0x7610, R42 ;  /* 0x00007610072a7816 */ /* 0x000fe2000000002a */
[----:B------:R-:W-:Y:S02]  /*26f20*/  IMAD.MOV.U32 R13, RZ, RZ, R25 ;  /* 0x000000ffff0d7224 */ /* 0x000fe400078e0019 */
[----:B------:R-:W-:-:S07]  /*26f30*/  IMAD.MOV.U32 R24, RZ, RZ, R14 ;  /* 0x000000ffff187224 */ /* 0x000fce00078e000e */
[----:B------:R-:W-:Y:S05]  /*26f40*/  WARPSYNC.COLLECTIVE R15, `(.L_x_3726) ;  /* 0x000000000f087348 */ /* 0x000fea0003c00000 */
[----:B------:R0:W1:Y:S02]  /*26f50*/  SHFL.IDX P6, R14, R13, R12, R11 ;  /* 0x0000000c0d0e7389 */ /* 0x00006400000c000b */
[----:B01----:R-:W-:Y:S01]  /*26f60*/  ENDCOLLECTIVE ;  /* 0x000000000000791b */ /* 0x003fe20003800000 */
.L_x_3726:
[----:B------:R-:W-:Y:S02]  /*26f70*/  IMAD.MOV.U32 R13, RZ, RZ, R27 ;  /* 0x000000ffff0d7224 */ /* 0x000fe400078e001b */
[----:B------:R-:W-:-:S07]  /*26f80*/  IMAD.MOV.U32 R25, RZ, RZ, R14 ;  /* 0x000000ffff197224 */ /* 0x000fce00078e000e */
[----:B------:R-:W-:Y:S05]  /*26f90*/  WARPSYNC.COLLECTIVE R15, `(.L_x_3727) ;  /* 0x000000000f087348 */ /* 0x000fea0003c00000 */
[----:B------:R0:W1:Y:S02]  /*26fa0*/  SHFL.IDX P6, R14, R13, R12, R11 ;  /* 0x0000000c0d0e7389 */ /* 0x00006400000c000b */
[----:B01----:R-:W-:Y:S01]  /*26fb0*/  ENDCOLLECTIVE ;  /* 0x000000000000791b */ /* 0x003fe20003800000 */
.L_x_3727:
[----:B------:R-:W-:Y:S05]  /*26fc0*/  BRA `(.L_x_3728) ;  /* 0xfffffe2800d07947 */ /* 0x000fea000383ffff */
.L_x_3434:
[----:B0-----:R0:W1:Y:S02]  /*26fd0*/  SYNCS.PHASECHK.TRANS64.TRYWAIT P1, [R16+URZ+0x38800], R13 ;  /* 0x0388000d100075a7 */ /* 0x001064000802017f */
[----:B-1----:R-:W-:Y:S05]  /*26fe0*/  @!P1 NANOSLEEP.SYNCS 0x989680 ;  /* 0x009896800000995d */ /* 0x002fea0003900000 */
[----:B------:R-:W1:Y:S02]  /*26ff0*/  @!P1 SYNCS.PHASECHK.TRANS64 P1, [R16+URZ+0x38800], R13 ;  /* 0x0388000d100095a7 */ /* 0x000e64000802007f */
[----:B-1----:R-:W-:Y:S05]  /*27000*/  @!P1 BRA `(.L_x_3434) ;  /* 0xfffffffc00f09947 */ /* 0x002fea000383ffff */
[----:B------:R-:W-:Y:S05]  /*27010*/  BRA `(.L_x_3729) ;  /* 0xfffffe2c006c7947 */ /* 0x000fea000383ffff */
.L_x_3440:
[----:B--2---:R2:W4:Y:S02]  /*27020*/  SYNCS.PHASECHK.TRANS64.TRYWAIT P1, [R14+URZ+0x38830], R15 ;  /* 0x0388300f0e0075a7 */ /* 0x004524000802017f */
[----:B----4-:R-:W-:Y:S05]  /*27030*/  @!P1 NANOSLEEP.SYNCS 0x989680 ;  /* 0x009896800000995d */ /* 0x010fea0003900000 */
[----:B------:R-:W4:Y:S02]  /*27040*/  @!P1 SYNCS.PHASECHK.TRANS64 P1, [R14+URZ+0x38830], R15 ;  /* 0x0388300f0e0095a7 */ /* 0x000f24000802007f */
[----:B----4-:R-:W-:Y:S05]  /*27050*/  @!P1 BRA `(.L_x_3440) ;  /* 0xfffffffc00f09947 */ /* 0x010fea000383ffff */
[----:B------:R-:W-:Y:S05]  /*27060*/  BRA `(.L_x_3439) ;  /* 0xfffffe3800f87947 */ /* 0x000fea000383ffff */
.L_x_3442:
[----:B0-----:R0:W3:Y:S02]  /*27070*/  SYNCS.PHASECHK.TRANS64.TRYWAIT P1, [R16+URZ+0x38810], R3 ;  /* 0x03881003100075a7 */ /* 0x0010e4000802017f */
[----:B---3--:R-:W-:Y:S05]  /*27080*/  @!P1 NANOSLEEP.SYNCS 0x989680 ;  /* 0x009896800000995d */ /* 0x008fea0003900000 */
[----:B------:R-:W3:Y:S02]  /*27090*/  @!P1 SYNCS.PHASECHK.TRANS64 P1, [R16+URZ+0x38810], R3 ;  /* 0x03881003100095a7 */ /* 0x000ee4000802007f */
[----:B---3--:R-:W-:Y:S05]  /*270a0*/  @!P1 BRA `(.L_x_3442) ;  /* 0xfffffffc00f09947 */ /* 0x008fea000383ffff */
[----:B------:R-:W-:Y:S05]  /*270b0*/  BRA `(.L_x_3730) ;  /* 0xfffffe3c00a87947 */ /* 0x000fea000383ffff */
.L_x_3446:
[----:B----4-:R4:W0:Y:S02]  /*270c0*/  SYNCS.PHASECHK.TRANS64.TRYWAIT P1, [R14+URZ+0x38850], R15 ;  /* 0x0388500f0e0075a7 */ /* 0x010824000802017f */
[----:B0-----:R-:W-:Y:S05]  /*270d0*/  @!P1 NANOSLEEP.SYNCS 0x989680 ;  /* 0x009896800000995d */ /* 0x001fea0003900000 */
[----:B------:R-:W0:Y:S02]  /*270e0*/  @!P1 SYNCS.PHASECHK.TRANS64 P1, [R14+URZ+0x38850], R15 ;  /* 0x0388500f0e0095a7 */ /* 0x000e24000802007f */
[----:B0-----:R-:W-:Y:S05]  /*270f0*/  @!P1 BRA `(.L_x_3446) ;  /* 0xfffffffc00f09947 */ /* 0x001fea000383ffff */
[----:B------:R-:W-:Y:S05]  /*27100*/  BRA `(.L_x_3445) ;  /* 0xfffffe3c00d47947 */ /* 0x000fea000383ffff */
.L_x_3468:
[----:B-1----:R1:W2:Y:S02]  /*27110*/  SYNCS.PHASECHK.TRANS64.TRYWAIT P1, [R199+URZ+0x38830], R15 ;  /* 0x0388300fc70075a7 */ /* 0x0022a4000802017f */
[----:B--2---:R-:W-:Y:S05]  /*27120*/  @!P1 NANOSLEEP.SYNCS 0x989680 ;  /* 0x009896800000995d */ /* 0x004fea0003900000 */
[----:B------:R-:W2:Y:S02]  /*27130*/  @!P1 SYNCS.PHASECHK.TRANS64 P1, [R199+URZ+0x38830], R15 ;  /* 0x0388300fc70095a7 */ /* 0x000ea4000802007f */
[----:B--2---:R-:W-:Y:S05]  /*27140*/  @!P1 BRA `(.L_x_3468) ;  /* 0xfffffffc00f09947 */ /* 0x004fea000383ffff */
[----:B------:R-:W-:Y:S05]  /*27150*/  BRA `(.L_x_3467) ;  /* 0xfffffe7400947947 */ /* 0x000fea000383ffff */
.L_x_3473:
[----:B---3--:R3:W4:Y:S02]  /*27160*/  SYNCS.PHASECHK.TRANS64.TRYWAIT P1, [R199+URZ+0x38850], R15 ;  /* 0x0388500fc70075a7 */ /* 0x008724000802017f */
[----:B----4-:R-:W-:Y:S05]  /*27170*/  @!P1 NANOSLEEP.SYNCS 0x989680 ;  /* 0x009896800000995d */ /* 0x010fea0003900000 */
[----:B------:R-:W4:Y:S02]  /*27180*/  @!P1 SYNCS.PHASECHK.TRANS64 P1, [R199+URZ+0x38850], R15 ;  /* 0x0388500fc70095a7 */ /* 0x000f24000802007f */
[----:B----4-:R-:W-:Y:S05]  /*27190*/  @!P1 BRA `(.L_x_3473) ;  /* 0xfffffffc00f09947 */ /* 0x010fea000383ffff */
[----:B------:R-:W-:Y:S05]  /*271a0*/  BRA `(.L_x_3472) ;  /* 0xfffffe7800307947 */ /* 0x000fea000383ffff */
.L_x_3495:
[----:B-1----:R1:W2:Y:S02]  /*271b0*/  SYNCS.PHASECHK.TRANS64.TRYWAIT P2, [R21+URZ+0x38830], R7 ;  /* 0x03883007150075a7 */ /* 0x0022a4000804017f */
[----:B--2---:R-:W-:Y:S05]  /*271c0*/  @!P2 NANOSLEEP.SYNCS 0x989680 ;  /* 0x009896800000a95d */ /* 0x004fea0003900000 */
[----:B------:R-:W2:Y:S02]  /*271d0*/  @!P2 SYNCS.PHASECHK.TRANS64 P2, [R21+URZ+0x38830], R7 ;  /* 0x038830071500a5a7 */ /* 0x000ea4000804007f */
[----:B--2---:R-:W-:Y:S05]  /*271e0*/  @!P2 BRA `(.L_x_3495) ;  /* 0xfffffffc00f0a947 */ /* 0x004fea000383ffff */
[----:B------:R-:W-:Y:S05]  /*271f0*/  BRA `(.L_x_3494) ;  /* 0xfffffeb800087947 */ /* 0x000fea000383ffff */
.L_x_3500:
[----:B---3--:R3:W4:Y:S02]  /*27200*/  SYNCS.PHASECHK.TRANS64.TRYWAIT P2, [R21+URZ+0x38850], R7 ;  /* 0x03885007150075a7 */ /* 0x008724000804017f */
[----:B----4-:R-:W-:Y:S05]  /*27210*/  @!P2 NANOSLEEP.SYNCS 0x989680 ;  /* 0x009896800000a95d */ /* 0x010fea0003900000 */
[----:B------:R-:W4:Y:S02]  /*27220*/  @!P2 SYNCS.PHASECHK.TRANS64 P2, [R21+URZ+0x38850], R7 ;  /* 0x038850071500a5a7 */ /* 0x000f24000804007f */
[----:B----4-:R-:W-:Y:S05]  /*27230*/  @!P2 BRA `(.L_x_3500) ;  /* 0xfffffffc00f0a947 */ /* 0x010fea000383ffff */
[----:B------:R-:W-:Y:S05]  /*27240*/  BRA `(.L_x_3499) ;  /* 0xfffffeb800a47947 */ /* 0x000fea000383ffff */
.L_x_3510:
[----:B-1----:R1:W2:Y:S02]  /*27250*/  SYNCS.PHASECHK.TRANS64.TRYWAIT P1, [R21+URZ+0x38830], R7 ;  /* 0x03883007150075a7 */ /* 0x0022a4000802017f */
[----:B--2---:R-:W-:Y:S05]  /*27260*/  @!P1 NANOSLEEP.SYNCS 0x989680 ;  /* 0x009896800000995d */ /* 0x004fea0003900000 */
[----:B------:R-:W2:Y:S02]  /*27270*/  @!P1 SYNCS.PHASECHK.TRANS64 P1, [R21+URZ+0x38830], R7 ;  /* 0x03883007150095a7 */ /* 0x000ea4000802007f */
[----:B--2---:R-:W-:Y:S05]  /*27280*/  @!P1 BRA `(.L_x_3510) ;  /* 0xfffffffc00f09947 */ /* 0x004fea000383ffff */
[----:B------:R-:W-:Y:S05]  /*27290*/  BRA `(.L_x_3509) ;  /* 0xfffffee800987947 */ /* 0x000fea000383ffff */
.L_x_3515:
[----:B---3--:R3:W4:Y:S02]  /*272a0*/  SYNCS.PHASECHK.TRANS64.TRYWAIT P1, [R21+URZ+0x38850], R7 ;  /* 0x03885007150075a7 */ /* 0x008724000802017f */
[----:B----4-:R-:W-:Y:S05]  /*272b0*/  @!P1 NANOSLEEP.SYNCS 0x989680 ;  /* 0x009896800000995d */ /* 0x010fea0003900000 */
[----:B------:R-:W4:Y:S02]  /*272c0*/  @!P1 SYNCS.PHASECHK.TRANS64 P1, [R21+URZ+0x38850], R7 ;  /* 0x03885007150095a7 */ /* 0x000f24000802007f */
[----:B----4-:R-:W-:Y:S05]  /*272d0*/  @!P1 BRA `(.L_x_3515) ;  /* 0xfffffffc00f09947 */ /* 0x010fea000383ffff */
[----:B------:R-:W-:Y:S05]  /*272e0*/  BRA `(.L_x_3514) ;  /* 0xfffffeec00347947 */ /* 0x000fea000383ffff */
.L_x_3563:
        /* <DEDUP_REMOVED lines=11> */
.L_x_3732:
[----:B------:R-:W-:Y:S05]  /*273a0*/  BSYNC B1 ;  /* 0x0000000000017941 */ /* 0x000fea0003800000 */
.L_x_3731:
[----:B------:R-:W-:Y:S05]  /*273b0*/  BRA `(.L_x_3733) ;  /* 0xffffff78007c7947 */ /* 0x000fea000383ffff */
.L_x_3565:
[----:B------:R-:W-:Y:S01]  /*273c0*/  BSSY B1, `(.L_x_3734) ;  /* 0x0000006000017945 */ /* 0x000fe20003800000 */
[----:B------:R-:W-:-:S07]  /*273d0*/  IMAD.MOV.U32 R15, RZ, RZ, -0x1 ;  /* 0xffffffffff0f7424 */ /* 0x000fce00078e00ff */
[----:B0-----:R-:W-:Y:S05]  /*273e0*/  WARPSYNC.COLLECTIVE R15, `(.L_x_3735) ;  /* 0x000000000f0c7348 */ /* 0x001fea0003c00000 */
[----:B------:R-:W-:Y:S02]  /*273f0*/  ELECT P6, UR62, PT ;  /* 0x00000000003e782f */ /* 0x000fe400038c0000 */
[----:B------:R-:W-:Y:S01]  /*27400*/  MOV R14, UR62 ;  /* 0x0000003e000e7c02 */ /* 0x000fe20008000f00 */
[----:B0-----:R-:W-:Y:S10]  /*27410*/  ENDCOLLECTIVE ;  /* 0x000000000000791b */ /* 0x001ff40003800000 */
.L_x_3735:
[----:B------:R-:W-:Y:S05]  /*27420*/  BSYNC B1 ;  /* 0x0000000000017941 */ /* 0x000fea0003800000 */
.L_x_3734:
[----:B------:R-:W-:Y:S05]  /*27430*/  BRA `(.L_x_3564) ;  /* 0xffffff7800747947 */ /* 0x000fea000383ffff */
.L_x_3567:
[----:B0-----:R0:W1:Y:S02]  /*27440*/  SYNCS.PHASECHK.TRANS64.TRYWAIT P0, [R23+URZ+0x38820], R3 ;  /* 0x03882003170075a7 */ /* 0x001064000800017f */
[----:B-1----:R-:W-:Y:S05]  /*27450*/  @!P0 NANOSLEEP.SYNCS 0x989680 ;  /* 0x009896800000895d */ /* 0x002fea0003900000 */
[----:B------:R-:W1:Y:S02]  /*27460*/  @!P0 SYNCS.PHASECHK.TRANS64 P0, [R23+URZ+0x38820], R3 ;  /* 0x03882003170085a7 */ /* 0x000e64000800007f */
[----:B-1----:R-:W-:Y:S05]  /*27470*/  @!P0 BRA `(.L_x_3567) ;  /* 0xfffffffc00f08947 */ /* 0x002fea000383ffff */
[----:B------:R-:W-:Y:S05]  /*27480*/  BRA `(.L_x_3736) ;  /* 0xffffff7800847947 */ /* 0x000fea000383ffff */
.L_x_3571:
[----:B0-----:R0:W1:Y:S02]  /*27490*/  SYNCS.PHASECHK.TRANS64.TRYWAIT P0, [R3+URZ+0x388a0], R7 ;  /* 0x0388a007030075a7 */ /* 0x001064000800017f */
[----:B-1----:R-:W-:Y:S05]  /*274a0*/  @!P0 NANOSLEEP.SYNCS 0x989680 ;  /* 0x009896800000895d */ /* 0x002fea0003900000 */
[----:B------:R-:W1:Y:S02]  /*274b0*/  @!P0 SYNCS.PHASECHK.TRANS64 P0, [R3+URZ+0x388a0], R7 ;  /* 0x0388a007030085a7 */ /* 0x000e64000800007f */
[----:B-1----:R-:W-:Y:S05]  /*274c0*/  @!P0 BRA `(.L_x_3571) ;  /* 0xfffffffc00f08947 */ /* 0x002fea000383ffff */
[----:B------:R-:W-:Y:S05]  /*274d0*/  BRA `(.L_x_3737) ;  /* 0xffffff78009c7947 */ /* 0x000fea000383ffff */
.L_x_3576:
[----:B-1----:R1:W2:Y:S02]  /*274e0*/  SYNCS.PHASECHK.TRANS64.TRYWAIT P0, [R3+URZ+0x388c0], R7 ;  /* 0x0388c007030075a7 */ /* 0x0022a4000800017f */
[----:B--2---:R-:W-:Y:S05]  /*274f0*/  @!P0 NANOSLEEP.SYNCS 0x989680 ;  /* 0x009896800000895d */ /* 0x004fea0003900000 */
[----:B------:R-:W2:Y:S02]  /*27500*/  @!P0 SYNCS.PHASECHK.TRANS64 P0, [R3+URZ+0x388c0], R7 ;  /* 0x0388c007030085a7 */ /* 0x000ea4000800007f */
[----:B--2---:R-:W-:Y:S05]  /*27510*/  @!P0 BRA `(.L_x_3576) ;  /* 0xfffffffc00f08947 */ /* 0x004fea000383ffff */
[----:B------:R-:W-:Y:S05]  /*27520*/  BRA `(.L_x_3738) ;  /* 0xffffff7c00187947 */ /* 0x000fea000383ffff */
.L_x_3590:
[----:B0-----:R0:W1:Y:S02]  /*27530*/  SYNCS.PHASECHK.TRANS64.TRYWAIT P1, [R10+URZ+0x388a0], R2 ;  /* 0x0388a0020a0075a7 */ /* 0x001064000802017f */
[----:B-1----:R-:W-:Y:S05]  /*27540*/  @!P1 NANOSLEEP.SYNCS 0x989680 ;  /* 0x009896800000995d */ /* 0x002fea0003900000 */
[----:B------:R-:W1:Y:S02]  /*27550*/  @!P1 SYNCS.PHASECHK.TRANS64 P1, [R10+URZ+0x388a0], R2 ;  /* 0x0388a0020a0095a7 */ /* 0x000e64000802007f */
[----:B-1----:R-:W-:Y:S05]  /*27560*/  @!P1 BRA `(.L_x_3590) ;  /* 0xfffffffc00f09947 */ /* 0x002fea000383ffff */
[----:B------:R-:W-:Y:S05]  /*27570*/  BRA `(.L_x_3739) ;  /* 0xffffff84007c7947 */ /* 0x000fea000383ffff */
.L_x_3595:
[----:B-1----:R1:W2:Y:S02]  /*27580*/  SYNCS.PHASECHK.TRANS64.TRYWAIT P1, [R10+URZ+0x388c0], R2 ;  /* 0x0388c0020a0075a7 */ /* 0x0022a4000802017f */
[----:B--2---:R-:W-:Y:S05]  /*27590*/  @!P1 NANOSLEEP.SYNCS 0x989680 ;  /* 0x009896800000995d */ /* 0x004fea0003900000 */
[----:B------:R-:W2:Y:S02]  /*275a0*/  @!P1 SYNCS.PHASECHK.TRANS64 P1, [R10+URZ+0x388c0], R2 ;  /* 0x0388c0020a0095a7 */ /* 0x000ea4000802007f */
[----:B--2---:R-:W-:Y:S05]  /*275b0*/  @!P1 BRA `(.L_x_3595) ;  /* 0xfffffffc00f09947 */ /* 0x004fea000383ffff */
[----:B------:R-:W-:Y:S05]  /*275c0*/  BRA `(.L_x_3740) ;  /* 0xffffff8400f47947 */ /* 0x000fea000383ffff */
.L_x_3623:
        /* <DEDUP_REMOVED lines=8> */
[----:B0-----:R-:W-:Y:S05]  /*27650*/  WARPSYNC.COLLECTIVE R15, `(.L_x_3742) ;  /* 0x000000000f087348 */ /* 0x001fea0003c00000 */
[----:B------:R1:W2:Y:S02]  /*27660*/  SHFL.IDX P6, R14, R13, R12, R11 ;  /* 0x0000000c0d0e7389 */ /* 0x0002a400000c000b */
[----:B012---:R-:W-:Y:S01]  /*27670*/  ENDCOLLECTIVE ;  /* 0x000000000000791b */ /* 0x007fe20003800000 */
.L_x_3742:
[----:B------:R-:W-:Y:S05]  /*27680*/  BSYNC B0 ;  /* 0x0000000000007941 */ /* 0x000fea0003800000 */
.L_x_3741:
[----:B------:R-:W-:Y:S05]  /*27690*/  BRA `(.L_x_3743) ;  /* 0xffffff9c00d87947 */ /* 0x000fea000383ffff */
.L_x_3626:
[----:B0-----:R0:W1:Y:S02]  /*276a0*/  SYNCS.PHASECHK.TRANS64.TRYWAIT P0, [R17+URZ+0x38840], R0 ;  /* 0x03884000110075a7 */ /* 0x001064000800017f */
[----:B-1----:R-:W-:Y:S05]  /*276b0*/  @!P0 NANOSLEEP.SYNCS 0x989680 ;  /* 0x009896800000895d */ /* 0x002fea0003900000 */
[----:B------:R-:W1:Y:S02]  /*276c0*/  @!P0 SYNCS.PHASECHK.TRANS64 P0, [R17+URZ+0x38840], R0 ;  /* 0x03884000110085a7 */ /* 0x000e64000800007f */
[----:B-1----:R-:W-:Y:S05]  /*276d0*/  @!P0 BRA `(.L_x_3626) ;  /* 0xfffffffc00f08947 */ /* 0x002fea000383ffff */
[----:B------:R-:W-:Y:S05]  /*276e0*/  BRA `(.L_x_3744) ;  /* 0xffffffa000147947 */ /* 0x000fea000383ffff */
.L_x_3627:
        /* <DEDUP_REMOVED lines=8> */
.L_x_3746:
[----:B------:R-:W-:Y:S05]  /*27770*/  BSYNC B0 ;  /* 0x0000000000007941 */ /* 0x000fea0003800000 */
.L_x_3745:
        /* <DEDUP_REMOVED lines=9> */
.L_x_3747:
[----:B------:R-:W-:Y:S02]  /*27810*/  IMAD.MOV.U32 R13, RZ, RZ, R4 ;  /* 0x000000ffff0d7224 */ /* 0x000fe400078e0004 */
[----:B------:R-:W-:Y:S02]  /*27820*/  IMAD.MOV.U32 R12, RZ, RZ, 0x1 ;  /* 0x00000001ff0c7424 */ /* 0x000fe400078e00ff */
[----:B------:R-:W-:-:S07]  /*27830*/  IMAD.MOV.U32 R3, RZ, RZ, R14 ;  /* 0x000000ffff037224 */ /* 0x000fce00078e000e */
[----:B------:R-:W-:Y:S05]  /*27840*/  WARPSYNC.COLLECTIVE R15, `(.L_x_3748) ;  /* 0x000000000f087348 */ /* 0x000fea0003c00000 */
[----:B------:R0:W1:Y:S02]  /*27850*/  SHFL.IDX P6, R14, R13, R12, R11 ;  /* 0x0000000c0d0e7389 */ /* 0x00006400000c000b */
[----:B01----:R-:W-:Y:S01]  /*27860*/  ENDCOLLECTIVE ;  /* 0x000000000000791b */ /* 0x003fe20003800000 */
.L_x_3748:
        /* <DEDUP_REMOVED lines=15> */
.L_x_3749:
[----:B------:R-:W-:Y:S02]  /*27960*/  @P0 IMAD R6, R5, 0x2, R23 ;  /* 0x0000000205060824 */ /* 0x000fe400078e0217 */
[----:B------:R-:W-:Y:S02]  /*27970*/  IMAD.MOV.U32 R13, RZ, RZ, R4 ;  /* 0x000000ffff0d7224 */ /* 0x000fe400078e0004 */
[----:B------:R-:W-:Y:S02]  /*27980*/  IMAD.MOV.U32 R12, RZ, RZ, 0x2 ;  /* 0x00000002ff0c7424 */ /* 0x000fe400078e00ff */
[----:B------:R-:W-:-:S07]  /*27990*/  IMAD.MOV.U32 R3, RZ, RZ, R14 ;  /* 0x000000ffff037224 */ /* 0x000fce00078e000e */
[----:B------:R-:W-:Y:S05]  /*279a0*/  WARPSYNC.COLLECTIVE R15, `(.L_x_3750) ;  /* 0x000000000f087348 */ /* 0x000fea0003c00000 */
[----:B------:R0:W1:Y:S02]  /*279b0*/  SHFL.IDX P6, R14, R13, R12, R11 ;  /* 0x0000000c0d0e7389 */ /* 0x00006400000c000b */
[----:B01----:R-:W-:Y:S01]  /*279c0*/  ENDCOLLECTIVE ;  /* 0x000000000000791b */ /* 0x003fe20003800000 */
.L_x_3750:
        /* <DEDUP_REMOVED lines=15> */
.L_x_3751:
[----:B------:R-:W-:Y:S02]  /*27ac0*/  @P0 IMAD R6, R5, 0x2, R23 ;  /* 0x0000000205060824 */ /* 0x000fe400078e0217 */
[----:B------:R-:W-:Y:S02]  /*27ad0*/  IMAD.MOV.U32 R13, RZ, RZ, R4 ;  /* 0x000000ffff0d7224 */ /* 0x000fe400078e0004 */
[----:B------:R-:W-:Y:S02]  /*27ae0*/  IMAD.MOV.U32 R12, RZ, RZ, 0x3 ;  /* 0x00000003ff0c7424 */ /* 0x000fe400078e00ff */
[----:B------:R-:W-:-:S07]  /*27af0*/  IMAD.MOV.U32 R3, RZ, RZ, R14 ;  /* 0x000000ffff037224 */ /* 0x000fce00078e000e */
[----:B------:R-:W-:Y:S05]  /*27b00*/  WARPSYNC.COLLECTIVE R15, `(.L_x_3752) ;  /* 0x000000000f087348 */ /* 0x000fea0003c00000 */
[----:B------:R0:W1:Y:S02]  /*27b10*/  SHFL.IDX P6, R14, R13, R12, R11 ;  /* 0x0000000c0d0e7389 */ /* 0x00006400000c000b */
[----:B01----:R-:W-:Y:S01]  /*27b20*/  ENDCOLLECTIVE ;  /* 0x000000000000791b */ /* 0x003fe20003800000 */
.L_x_3752:
        /* <DEDUP_REMOVED lines=10> */
.L_x_3753:
[----:B------:R-:W-:Y:S01]  /*27bd0*/  @!PT LDS RZ, [RZ] ;  /* 0x00000000fffff984 */ /* 0x000fe20000000800 */
[----:B------:R-:W-:Y:S01]  /*27be0*/  @!PT LDS RZ, [RZ] ;  /* 0x00000000fffff984 */ /* 0x000fe20000000800 */
[----:B------:R-:W-:Y:S01]  /*27bf0*/  @!PT LDS RZ, [RZ] ;  /* 0x00000000fffff984 */ /* 0x000fe20000000800 */
[----:B------:R1:W-:Y:S01]  /*27c00*/  @P0 LDGSTS.E.BYPASS.LTC128B.128 [R6+0x23400], desc[UR50][R2.64], !P2 ;  /* 0x2340000002060fae */ /* 0x0003e2000d101d72 */
[----:B------:R-:W-:Y:S01]  /*27c10*/  IMAD.MOV.U32 R0, RZ, RZ, R14 ;  /* 0x000000ffff007224 */ /* 0x000fe200078e000e */
[----:B------:R-:W-:Y:S06]  /*27c20*/  BRA `(.L_x_3754) ;  /* 0xffffff9c00d47947 */ /* 0x000fec000383ffff */
.L_x_3632:
[----:B------:R-:W-:Y:S02]  /*27c30*/  IMAD.MOV.U32 R13, RZ, RZ, R3 ;  /* 0x000000ffff0d7224 */ /* 0x000fe400078e0003 */
        /* <DEDUP_REMOVED lines=8> */
.L_x_3755:
        /* <DEDUP_REMOVED lines=10> */
.L_x_3756:
[----:B------:R-:W-:Y:S02]  /*27d60*/  IMAD.MOV.U32 R13, RZ, RZ, R3 ;  /* 0x000000ffff0d7224 */ /* 0x000fe400078e0003 */
[----:B------:R-:W-:Y:S02]  /*27d70*/  IMAD.MOV.U32 R12, RZ, RZ, 0x1 ;  /* 0x00000001ff0c7424 */ /* 0x000fe400078e00ff */
[----:B------:R-:W-:-:S07]  /*27d80*/  IMAD.MOV.U32 R4, RZ, RZ, R14 ;  /* 0x000000ffff047224 */ /* 0x000fce00078e000e */
[----:B------:R-:W-:Y:S05]  /*27d90*/  WARPSYNC.COLLECTIVE R15, `(.L_x_3757) ;  /* 0x000000000f087348 */ /* 0x000fea0003c00000 */
[----:B------:R0:W1:Y:S02]  /*27da0*/  SHFL.IDX P6, R14, R13, R12, R11 ;  /* 0x0000000c0d0e7389 */ /* 0x00006400000c000b */
[----:B01----:R-:W-:Y:S01]  /*27db0*/  ENDCOLLECTIVE ;  /* 0x000000000000791b */ /* 0x003fe20003800000 */
.L_x_3757:
        /* <DEDUP_REMOVED lines=12> */
.L_x_3758:
[----:B------:R-:W-:Y:S02]  /*27e80*/  IMAD.MOV.U32 R13, RZ, RZ, R3 ;  /* 0x000000ffff0d7224 */ /* 0x000fe400078e0003 */
[----:B------:R-:W-:Y:S02]  /*27e90*/  IMAD.MOV.U32 R12, RZ, RZ, 0x2 ;  /* 0x00000002ff0c7424 */ /* 0x000fe400078e00ff */
[----:B------:R-:W-:-:S07]  /*27ea0*/  IMAD.MOV.U32 R5, RZ, RZ, R14 ;  /* 0x000000ffff057224 */ /* 0x000fce00078e000e */
[----:B------:R-:W-:Y:S05]  /*27eb0*/  WARPSYNC.COLLECTIVE R15, `(.L_x_3759) ;  /* 0x000000000f087348 */ /* 0x000fea0003c00000 */
[----:B------:R0:W1:Y:S02]  /*27ec0*/  SHFL.IDX P6, R14, R13, R12, R11 ;  /* 0x0000000c0d0e7389 */ /* 0x00006400000c000b */
[----:B01----:R-:W-:Y:S01]  /*27ed0*/  ENDCOLLECTIVE ;  /* 0x000000000000791b */ /* 0x003fe20003800000 */
.L_x_3759:
        /* <DEDUP_REMOVED lines=10> */
.L_x_3760:
        /* <DEDUP_REMOVED lines=11> */
.L_x_3761:
        /* <DEDUP_REMOVED lines=10> */
.L_x_3762:
[----:B------:R-:W-:Y:S01]  /*280d0*/  @!PT LDS RZ, [RZ] ;  /* 0x00000000fffff984 */ /* 0x000fe20000000800 */
[----:B------:R-:W-:Y:S01]  /*280e0*/  @!PT LDS RZ, [RZ] ;  /* 0x00000000fffff984 */ /* 0x000fe20000000800 */
[----:B------:R-:W-:Y:S01]  /*280f0*/  @!PT LDS RZ, [RZ] ;  /* 0x00000000fffff984 */ /* 0x000fe20000000800 */
[----:B------:R0:W-:Y:S01]  /*28100*/  @!P0 LDGSTS.E.BYPASS.LTC128B.128 [R26+0x21400], desc[UR50][R4.64], !P1 ;  /* 0x21400000041a8fae */ /* 0x0001e2000c901d72 */
[----:B------:R-:W-:Y:S01]  /*28110*/  IMAD.MOV.U32 R0, RZ, RZ, R14 ;  /* 0x000000ffff007224 */ /* 0x000fe200078e000e */
[----:B------:R-:W-:Y:S06]  /*28120*/  BRA `(.L_x_3763) ;  /* 0xffffffa000f47947 */ /* 0x000fec000383ffff */
.L_x_3636:
[----:B------:R-:W2:Y:S04]  /*28130*/  LDL.LU R10, [R1+0x4] ;  /* 0x00000400010a7983 */ /* 0x000ea80000300800 */
[----:B------:R-:W3:Y:S04]  /*28140*/  LDL.LU R9, [R1+0x18] ;  /* 0x0000180001097983 */ /* 0x000ee80000300800 */
[----:B------:R-:W4:Y:S01]  /*28150*/  LDL.LU R8, [R1+0x1c] ;  /* 0x00001c0001087983 */ /* 0x000f220000300800 */
[----:B------:R-:W-:Y:S01]  /*28160*/  LOP3.LUT R22, R22, 0xffffefff, RZ, 0xc0, !PT ;  /* 0xffffefff16167812 */ /* 0x000fe200078ec0ff */
[----:B------:R-:W-:Y:S01]  /*28170*/  BSSY B0, `(.L_x_3764) ;  /* 0x0000029000007945 */ /* 0x000fe20003800000 */
[----:B------:R-:W-:-:S02]  /*28180*/  IMAD.MOV.U32 R13, RZ, RZ, R4 ;  /* 0x000000ffff0d7224 */ /* 0x000fc400078e0004 */
[----:B------:R-:W-:Y:S02]  /*28190*/  IMAD.MOV.U32 R12, RZ, RZ, RZ ;  /* 0x000000ffff0c7224 */ /* 0x000fe400078e00ff */
[----:B------:R-:W-:Y:S02]  /*281a0*/  IMAD.MOV.U32 R11, RZ, RZ, 0x181f ;  /* 0x0000181fff0b7424 */ /* 0x000fe400078e00ff */
        /* <DEDUP_REMOVED lines=37> */
.L_x_3765:
[----:B------:R-:W-:Y:S05]  /*28400*/  BSYNC B0 ;  /* 0x0000000000007941 */ /* 0x000fea0003800000 */
.L_x_3764:
        /* <DEDUP_REMOVED lines=11> */
.L_x_3766:
        /* <DEDUP_REMOVED lines=39> */
.L_x_3767:
        /* <DEDUP_REMOVED lines=8> */
.L_x_3768:
        /* <DEDUP_REMOVED lines=33> */
.L_x_3769:
[----:B------:R-:W-:Y:S02]  /*289c0*/  IMAD.MOV.U32 R13, RZ, RZ, R5 ;  /* 0x000000ffff0d7224 */ /* 0x000fe400078e0005 */
[----:B------:R-:W-:-:S07]  /*289d0*/  IMAD.MOV.U32 R8, RZ, RZ, R14 ;  /* 0x000000ffff087224 */ /* 0x000fce00078e000e */
[----:B------:R-:W-:Y:S05]  /*289e0*/  WARPSYNC.COLLECTIVE R15, `(.L_x_3770) ;  /* 0x000000000f087348 */ /* 0x000fea0003c00000 */
[----:B------:R0:W1:Y:S02]  /*289f0*/  SHFL.IDX P6, R14, R13, R12, R11 ;  /* 0x0000000c0d0e7389 */ /* 0x00006400000c000b */
[----:B01----:R-:W-:Y:S01]  /*28a00*/  ENDCOLLECTIVE ;  /* 0x000000000000791b */ /* 0x003fe20003800000 */
.L_x_3770:
        /* <DEDUP_REMOVED lines=23> */
.L_x_3771:
[----:B------:R-:W-:Y:S01]  /*28b80*/  @!PT LDS RZ, [RZ] ;  /* 0x00000000fffff984 */ /* 0x000fe20000000800 */
[----:B------:R-:W-:Y:S01]  /*28b90*/  @!PT LDS RZ, [RZ] ;  /* 0x00000000fffff984 */ /* 0x000fe20000000800 */
[----:B------:R-:W-:Y:S01]  /*28ba0*/  @!PT LDS RZ, [RZ] ;  /* 0x00000000fffff984 */ /* 0x000fe20000000800 */
[----:B------:R0:W-:Y:S01]  /*28bb0*/  @!P0 LDGSTS.E.BYPASS.LTC128B.128 [R26+0x35400], desc[UR50][R2.64+0x380], P2 ;  /* 0x35400380021a8fae */ /* 0x0001e20009101d72 */
[----:B------:R-:W-:Y:S02]  /*28bc0*/  IMAD.MOV.U32 R13, RZ, RZ, R5 ;  /* 0x000000ffff0d7224 */ /* 0x000fe400078e0005 */
[----:B------:R-:W-:-:S07]  /*28bd0*/  IMAD.MOV.U32 R4, RZ, RZ, R14 ;  /* 0x000000ffff047224 */ /* 0x000fce00078e000e */
[----:B0-----:R-:W-:Y:S05]  /*28be0*/  WARPSYNC.COLLECTIVE R15, `(.L_x_3772) ;  /* 0x000000000f087348 */ /* 0x001fea0003c00000 */
[----:B------:R1:W2:Y:S02]  /*28bf0*/  SHFL.IDX P6, R14, R13, R12, R11 ;  /* 0x0000000c0d0e7389 */ /* 0x0002a400000c000b */
[----:B012---:R-:W-:Y:S01]  /*28c00*/  ENDCOLLECTIVE ;  /* 0x000000000000791b */ /* 0x007fe20003800000 */
.L_x_3772:
[----:B------:R-:W-:Y:S01]  /*28c10*/  IMAD.MOV.U32 R2, RZ, RZ, R14 ;  /* 0x000000ffff027224 */ /* 0x000fe200078e000e */
[----:B------:R-:W-:Y:S06]  /*28c20*/  BRA `(.L_x_3773) ;  /* 0xffffffa400dc7947 */ /* 0x000fec000383ffff */
.L_x_3641:
[----:B-1----:R1:W2:Y:S02]  /*28c30*/  SYNCS.PHASECHK.TRANS64.TRYWAIT P0, [R23+URZ+0x38820], R0 ;  /* 0x03882000170075a7 */ /* 0x0022a4000800017f */
[----:B--2---:R-:W-:Y:S05]  /*28c40*/  @!P0 NANOSLEEP.SYNCS 0x989680 ;  /* 0x009896800000895d */ /* 0x004fea0003900000 */
[----:B------:R-:W2:Y:S02]  /*28c50*/  @!P0 SYNCS.PHASECHK.TRANS64 P0, [R23+URZ+0x38820], R0 ;  /* 0x03882000170085a7 */ /* 0x000ea4000800007f */
[----:B--2---:R-:W-:Y:S05]  /*28c60*/  @!P0 BRA `(.L_x_3641) ;  /* 0xfffffffc00f08947 */ /* 0x004fea000383ffff */
[----:B------:R-:W-:Y:S05]  /*28c70*/  BRA `(.L_x_3774) ;  /* 0xffffffa800847947 */ /* 0x000fea000383ffff */
.L_x_3644:
[----:B-1----:R1:W2:Y:S02]  /*28c80*/  SYNCS.PHASECHK.TRANS64.TRYWAIT P0, [R17+URZ+0x38860], R0 ;  /* 0x03886000110075a7 */ /* 0x0022a4000800017f */
[----:B--2---:R-:W-:Y:S05]  /*28c90*/  @!P0 NANOSLEEP.SYNCS 0x989680 ;  /* 0x009896800000895d */ /* 0x004fea0003900000 */
[----:B------:R-:W2:Y:S02]  /*28ca0*/  @!P0 SYNCS.PHASECHK.TRANS64 P0, [R17+URZ+0x38860], R0 ;  /* 0x03886000110085a7 */ /* 0x000ea4000800007f */
[----:B--2---:R-:W-:Y:S05]  /*28cb0*/  @!P0 BRA `(.L_x_3644) ;  /* 0xfffffffc00f08947 */ /* 0x004fea000383ffff */
[----:B------:R-:W-:Y:S05]  /*28cc0*/  BRA `(.L_x_3775) ;  /* 0xffffffa800947947 */ /* 0x000fea000383ffff */
.L_x_3645:
        /* <DEDUP_REMOVED lines=8> */
.L_x_3777:
[----:B------:R-:W-:Y:S05]  /*28d50*/  BSYNC B0 ;  /* 0x0000000000007941 */ /* 0x000fea0003800000 */
.L_x_3776:
        /* <DEDUP_REMOVED lines=15> */
.L_x_3778:
        /* <DEDUP_REMOVED lines=39> */
.L_x_3779:
[----:B------:R-:W-:Y:S02]  /*290c0*/  IMAD.MOV.U32 R13, RZ, RZ, R5 ;  /* 0x000000ffff0d7224 */ /* 0x000fe400078e0005 */
[----:B------:R-:W-:-:S07]  /*290d0*/  IMAD.MOV.U32 R3, RZ, RZ, R14 ;  /* 0x000000ffff037224 */ /* 0x000fce00078e000e */
[----:B------:R-:W-:Y:S05]  /*290e0*/  WARPSYNC.COLLECTIVE R15, `(.L_x_3780) ;  /* 0x000000000f087348 */ /* 0x000fea0003c00000 */
[----:B------:R0:W1:Y:S02]  /*290f0*/  SHFL.IDX P6, R14, R13, R12, R11 ;  /* 0x0000000c0d0e7389 */ /* 0x00006400000c000b */
[----:B01----:R-:W-:Y:S01]  /*29100*/  ENDCOLLECTIVE ;  /* 0x000000000000791b */ /* 0x003fe20003800000 */
.L_x_3780:
        /* <DEDUP_REMOVED lines=29> */
.L_x_3781:
[----:B------:R-:W-:Y:S02]  /*292e0*/  IMAD.MOV.U32 R13, RZ, RZ, R5 ;  /* 0x000000ffff0d7224 */ /* 0x000fe400078e0005 */
[----:B------:R-:W-:-:S07]  /*292f0*/  IMAD.MOV.U32 R3, RZ, RZ, R14 ;  /* 0x000000ffff037224 */ /* 0x000fce00078e000e */
[----:B------:R-:W-:Y:S05]  /*29300*/  WARPSYNC.COLLECTIVE R15, `(.L_x_3782) ;  /* 0x000000000f087348 */ /* 0x000fea0003c00000 */
[----:B------:R0:W1:Y:S02]  /*29310*/  SHFL.IDX P6, R14, R13, R12, R11 ;  /* 0x0000000c0d0e7389 */ /* 0x00006400000c000b */
[----:B01----:R-:W-:Y:S01]  /*29320*/  ENDCOLLECTIVE ;  /* 0x000000000000791b */ /* 0x003fe20003800000 */
.L_x_3782:
        /* <DEDUP_REMOVED lines=29> */
.L_x_3783:
[----:B------:R-:W-:Y:S02]  /*29500*/  IMAD.MOV.U32 R13, RZ, RZ, R5 ;  /* 0x000000ffff0d7224 */ /* 0x000fe400078e0005 */
[----:B------:R-:W-:-:S07]  /*29510*/  IMAD.MOV.U32 R8, RZ, RZ, R14 ;  /* 0x000000ffff087224 */ /* 0x000fce00078e000e */
[----:B------:R-:W-:Y:S05]  /*29520*/  WARPSYNC.COLLECTIVE R15, `(.L_x_3784) ;  /* 0x000000000f087348 */ /* 0x000fea0003c00000 */
[----:B------:R0:W1:Y:S02]  /*29530*/  SHFL.IDX P6, R14, R13, R12, R11 ;  /* 0x0000000c0d0e7389 */ /* 0x00006400000c000b */
[----:B01----:R-:W-:Y:S01]  /*29540*/  ENDCOLLECTIVE ;  /* 0x000000000000791b */ /* 0x003fe20003800000 */
.L_x_3784:
[----:B------:R-:W-:Y:S01]  /*29550*/  IMAD.MOV.U32 R2, RZ, RZ, R14 ;  /* 0x000000ffff027224 */ /* 0x000fe200078e000e */
[----:B------:R-:W-:Y:S06]  /*29560*/  BRA `(.L_x_3785) ;  /* 0xffffffa8002c7947 */ /* 0x000fec000383ffff */
.L_x_3652:
[----:B0-----:R0:W1:Y:S02]  /*29570*/  SYNCS.PHASECHK.TRANS64.TRYWAIT P0, [R6+URZ+0x38840], R21 ;  /* 0x03884015060075a7 */ /* 0x001064000800017f */
[----:B-1----:R-:W-:Y:S05]  /*29580*/  @!P0 NANOSLEEP.SYNCS 0x989680 ;  /* 0x009896800000895d */ /* 0x002fea0003900000 */
[----:B------:R-:W1:Y:S02]  /*29590*/  @!P0 SYNCS.PHASECHK.TRANS64 P0, [R6+URZ+0x38840], R21 ;  /* 0x03884015060085a7 */ /* 0x000e64000800007f */
[----:B-1----:R-:W-:Y:S05]  /*295a0*/  @!P0 BRA `(.L_x_3652) ;  /* 0xfffffffc00f08947 */ /* 0x002fea000383ffff */
[----:B------:R-:W-:Y:S05]  /*295b0*/  BRA `(.L_x_3786) ;  /* 0xffffffac00b87947 */ /* 0x000fea000383ffff */
.L_x_3653:
        /* <DEDUP_REMOVED lines=8> */
.L_x_3788:
[----:B------:R-:W-:Y:S05]  /*29640*/  BSYNC B1 ;  /* 0x0000000000017941 */ /* 0x000fea0003800000 */
.L_x_3787:
        /* <DEDUP_REMOVED lines=9> */
.L_x_3789:
[----:B------:R-:W-:Y:S02]  /*296e0*/  IMAD.MOV.U32 R13, RZ, RZ, R27 ;  /* 0x000000ffff0d7224 */ /* 0x000fe400078e001b */
[----:B------:R-:W-:Y:S02]  /*296f0*/  IMAD.MOV.U32 R12, RZ, RZ, 0x1 ;  /* 0x00000001ff0c7424 */ /* 0x000fe400078e00ff */
[----:B------:R-:W-:-:S07]  /*29700*/  IMAD.MOV.U32 R2, RZ, RZ, R14 ;  /* 0x000000ffff027224 */ /* 0x000fce00078e000e */
[----:B------:R-:W-:Y:S05]  /*29710*/  WARPSYNC.COLLECTIVE R15, `(.L_x_3790) ;  /* 0x000000000f087348 */ /* 0x000fea0003c00000 */
[----:B------:R0:W1:Y:S02]  /*29720*/  SHFL.IDX P6, R14, R13, R12, R11 ;  /* 0x0000000c0d0e7389 */ /* 0x00006400000c000b */
[----:B01----:R-:W-:Y:S01]  /*29730*/  ENDCOLLECTIVE ;  /* 0x000000000000791b */ /* 0x003fe20003800000 */
.L_x_3790:
        /* <DEDUP_REMOVED lines=11> */
.L_x_3791:
[----:B------:R-:W-:Y:S02]  /*297f0*/  IMAD.MOV.U32 R13, RZ, RZ, R27 ;  /* 0x000000ffff0d7224 */ /* 0x000fe400078e001b */
[----:B------:R-:W-:Y:S02]  /*29800*/  IMAD.MOV.U32 R12, RZ, RZ, 0x2 ;  /* 0x00000002ff0c7424 */ /* 0x000fe400078e00ff */
[----:B------:R-:W-:-:S07]  /*29810*/  IMAD.MOV.U32 R2, RZ, RZ, R14 ;  /* 0x000000ffff027224 */ /* 0x000fce00078e000e */
[----:B------:R-:W-:Y:S05]  /*29820*/  WARPSYNC.COLLECTIVE R15, `(.L_x_3792) ;  /* 0x000000000f087348 */ /* 0x000fea0003c00000 */
[----:B------:R0:W1:Y:S02]  /*29830*/  SHFL.IDX P6, R14, R13, R12, R11 ;  /* 0x0000000c0d0e7389 */ /* 0x00006400000c000b */
[----:B01----:R-:W-:Y:S01]  /*29840*/  ENDCOLLECTIVE ;  /* 0x000000000000791b */ /* 0x003fe20003800000 */
.L_x_3792:
        /* <DEDUP_REMOVED lines=11> */
.L_x_3793:
[----:B------:R-:W-:Y:S02]  /*29900*/  IMAD.MOV.U32 R13, RZ, RZ, R27 ;  /* 0x000000ffff0d7224 */ /* 0x000fe400078e001b */
[----:B------:R-:W-:Y:S02]  /*29910*/  IMAD.MOV.U32 R12, RZ, RZ, 0x3 ;  /* 0x00000003ff0c7424 */ /* 0x000fe400078e00ff */
[----:B------:R-:W-:-:S07]  /*29920*/  IMAD.MOV.U32 R2, RZ, RZ, R14 ;  /* 0x000000ffff027224 */ /* 0x000fce00078e000e */
[----:B------:R-:W-:Y:S05]  /*29930*/  WARPSYNC.COLLECTIVE R15, `(.L_x_3794) ;  /* 0x000000000f087348 */ /* 0x000fea0003c00000 */
[----:B------:R0:W1:Y:S02]  /*29940*/  SHFL.IDX P6, R14, R13, R12, R11 ;  /* 0x0000000c0d0e7389 */ /* 0x00006400000c000b */
[----:B01----:R-:W-:Y:S01]  /*29950*/  ENDCOLLECTIVE ;  /* 0x000000000000791b */ /* 0x003fe20003800000 */
.L_x_3794:
        /* <DEDUP_REMOVED lines=11> */
.L_x_3795:
[----:B------:R-:W-:Y:S01]  /*29a10*/  IMAD.MOV.U32 R2, RZ, RZ, R14 ;  /* 0x000000ffff027224 */ /* 0x000fe200078e000e */
[----:B------:R-:W-:Y:S06]  /*29a20*/  BRA `(.L_x_3796) ;  /* 0xffffffac00487947 */ /* 0x000fec000383ffff */
.L_x_3658:
[----:B---3--:R3:W4:Y:S02]  /*29a30*/  SYNCS.PHASECHK.TRANS64.TRYWAIT P0, [R6+URZ+0x38860], R21 ;  /* 0x03886015060075a7 */ /* 0x008724000800017f */
[----:B----4-:R-:W-:Y:S05]  /*29a40*/  @!P0 NANOSLEEP.SYNCS 0x989680 ;  /* 0x009896800000895d */ /* 0x010fea0003900000 */
[----:B------:R-:W4:Y:S02]  /*29a50*/  @!P0 SYNCS.PHASECHK.TRANS64 P0, [R6+URZ+0x38860], R21 ;  /* 0x03886015060085a7 */ /* 0x000f24000800007f */
[----:B----4-:R-:W-:Y:S05]  /*29a60*/  @!P0 BRA `(.L_x_3658) ;  /* 0xfffffffc00f08947 */ /* 0x010fea000383ffff */
[----:B------:R-:W-:Y:S05]  /*29a70*/  BRA `(.L_x_3797) ;  /* 0xffffffac00987947 */ /* 0x000fea000383ffff */
.L_x_3659:
        /* <DEDUP_REMOVED lines=8> */
.L_x_3799:
[----:B------:R-:W-:Y:S05]  /*29b00*/  BSYNC B1 ;  /* 0x0000000000017941 */ /* 0x000fea0003800000 */
.L_x_3798:
        /* <DEDUP_REMOVED lines=13> */
.L_x_3800:
        /* <DEDUP_REMOVED lines=17> */
.L_x_3801:
        /* <DEDUP_REMOVED lines=16> */
.L_x_3802:
        /* <DEDUP_REMOVED lines=19> */
.L_x_3803:
        /* <DEDUP_REMOVED lines=14> */
.L_x_3804:
        /* <DEDUP_REMOVED lines=16> */
.L_x_3805:
        /* <DEDUP_REMOVED lines=14> */
.L_x_3806:
[----:B------:R-:W-:Y:S05]  /*2a1e0*/  BRA `(.L_x_3807) ;  /* 0xffffffac00047947 */ /* 0x000fea000383ffff */
.L_x_3667:
        /* <DEDUP_REMOVED lines=8> */
.L_x_3809:
[----:B------:R-:W-:Y:S05]  /*2a270*/  BSYNC B0 ;  /* 0x0000000000007941 */ /* 0x000fea0003800000 */
.L_x_3808:
        /* <DEDUP_REMOVED lines=9> */
.L_x_3810:
        /* <DEDUP_REMOVED lines=18> */
.L_x_3811:
[----:B------:R-:W-:Y:S01]  /*2a430*/  IMAD.MOV.U32 R12, RZ, RZ, 0x2 ;  /* 0x00000002ff0c7424 */ /* 0x000fe200078e00ff */
[----:B------:R-:W-:-:S05]  /*2a440*/  SEL R4, R14, RZ, P1 ;  /* 0x000000ff0e047207 */ /* 0x000fca0000800000 */
[----:B------:R-:W-:-:S04]  /*2a450*/  IMAD.IADD R4, R17, 0x1, R4 ;  /* 0x0000000111047824 */ /* 0x000fc800078e0204 */
[----:B------:R-:W-:-:S07]  /*2a460*/  IMAD.MOV.U32 R13, RZ, RZ, R4 ;  /* 0x000000ffff0d7224 */ /* 0x000fce00078e0004 */
[----:B------:R-:W-:Y:S05]  /*2a470*/  WARPSYNC.COLLECTIVE R15, `(.L_x_3812) ;  /* 0x000000000f087348 */ /* 0x000fea0003c00000 */
[----:B------:R0:W1:Y:S02]  /*2a480*/  SHFL.UP P6, R14, R13, R12, R11 ;  /* 0x0400000c0d0e7389 */ /* 0x00006400000c000b */
[----:B01----:R-:W-:Y:S01]  /*2a490*/  ENDCOLLECTIVE ;  /* 0x000000000000791b */ /* 0x003fe20003800000 */
.L_x_3812:
[----:B------:R-:W-:Y:S01]  /*2a4a0*/  IMAD.MOV.U32 R12, RZ, RZ, 0x4 ;  /* 0x00000004ff0c7424 */ /* 0x000fe200078e00ff */
[----:B------:R-:W-:-:S05]  /*2a4b0*/  SEL R3, R14, RZ, P2 ;  /* 0x000000ff0e037207 */ /* 0x000fca0001000000 */
[----:B------:R-:W-:-:S04]  /*2a4c0*/  IMAD.IADD R6, R4, 0x1, R3 ;  /* 0x0000000104067824 */ /* 0x000fc800078e0203 */
[----:B------:R-:W-:-:S07]  /*2a4d0*/  IMAD.MOV.U32 R13, RZ, RZ, R6 ;  /* 0x000000ffff0d7224 */ /* 0x000fce00078e0006 */
[----:B------:R-:W-:Y:S05]  /*2a4e0*/  WARPSYNC.COLLECTIVE R15, `(.L_x_3813) ;  /* 0x000000000f087348 */ /* 0x000fea0003c00000 */
[----:B------:R0:W1:Y:S02]  /*2a4f0*/  SHFL.UP P6, R14, R13, R12, R11 ;  /* 0x0400000c0d0e7389 */ /* 0x00006400000c000b */
[----:B01----:R-:W-:Y:S01]  /*2a500*/  ENDCOLLECTIVE ;  /* 0x000000000000791b */ /* 0x003fe20003800000 */
.L_x_3813:
[----:B------:R-:W-:Y:S01]  /*2a510*/  IMAD.MOV.U32 R12, RZ, RZ, 0x8 ;  /* 0x00000008ff0c7424 */ /* 0x000fe200078e00ff */
[----:B------:R-:W-:-:S05]  /*2a520*/  SEL R3, R14, RZ, P3 ;  /* 0x000000ff0e037207 */ /* 0x000fca0001800000 */
[----:B------:R-:W-:-:S04]  /*2a530*/  IMAD.IADD R2, R6, 0x1, R3 ;  /* 0x0000000106027824 */ /* 0x000fc800078e0203 */
[----:B------:R-:W-:-:S07]  /*2a540*/  IMAD.MOV.U32 R13, RZ, RZ, R2 ;  /* 0x000000ffff0d7224 */ /* 0x000fce00078e0002 */
[----:B------:R-:W-:Y:S05]  /*2a550*/  WARPSYNC.COLLECTIVE R15, `(.L_x_3814) ;  /* 0x000000000f087348 */ /* 0x000fea0003c00000 */
[----:B------:R0:W1:Y:S02]  /*2a560*/  SHFL.UP P6, R14, R13, R12, R11 ;  /* 0x0400000c0d0e7389 */ /* 0x00006400000c000b */
[----:B01----:R-:W-:Y:S01]  /*2a570*/  ENDCOLLECTIVE ;  /* 0x000000000000791b */ /* 0x003fe20003800000 */
.L_x_3814:
[----:B------:R-:W-:Y:S01]  /*2a580*/  IMAD.MOV.U32 R12, RZ, RZ, 0x10 ;  /* 0x00000010ff0c7424 */ /* 0x000fe200078e00ff */
[----:B------:R-:W-:-:S05]  /*2a590*/  SEL R3, R14, RZ, P4 ;  /* 0x000000ff0e037207 */ /* 0x000fca0002000000 */
[----:B------:R-:W-:-:S04]  /*2a5a0*/  IMAD.IADD R3, R2, 0x1, R3 ;  /* 0x0000000102037824 */ /* 0x000fc800078e0203 */
[----:B------:R-:W-:-:S07]  /*2a5b0*/  IMAD.MOV.U32 R13, RZ, RZ, R3 ;  /* 0x000000ffff0d7224 */ /* 0x000fce00078e0003 */
[----:B------:R-:W-:Y:S05]  /*2a5c0*/  WARPSYNC.COLLECTIVE R15, `(.L_x_3815) ;  /* 0x000000000f087348 */ /* 0x000fea0003c00000 */
[----:B------:R0:W1:Y:S02]  /*2a5d0*/  SHFL.UP P6, R14, R13, R12, R11 ;  /* 0x0400000c0d0e7389 */ /* 0x00006400000c000b */
[----:B01----:R-:W-:Y:S01]  /*2a5e0*/  ENDCOLLECTIVE ;  /* 0x000000000000791b */ /* 0x003fe20003800000 */
.L_x_3815:
        /* <DEDUP_REMOVED lines=8> */
.L_x_3816:
[----:B------:R-:W-:Y:S05]  /*2a670*/  BRA `(.L_x_3817) ;  /* 0xffffffac00987947 */ /* 0x000fea000383ffff */
.L_x_3672:
[----:B------:R-:W-:Y:S01]  /*2a680*/  BSSY B0, `(.L_x_3818) ;  /* 0x0000008000007945 */ /* 0x000fe20003800000 */
[----:B-----5:R-:W-:Y:S02]  /*2a690*/  IMAD.MOV.U32 R13, RZ, RZ, R17 ;  /* 0x000000ffff0d7224 */ /* 0x020fe400078e0011 */
[----:B------:R-:W-:Y:S02]  /*2a6a0*/  IMAD.MOV.U32 R12, RZ, RZ, 0x1 ;  /* 0x00000001ff0c7424 */ /* 0x000fe400078e00ff */
[----:B------:R-:W-:Y:S02]  /*2a6b0*/  IMAD.MOV.U32 R11, RZ, RZ, RZ ;  /* 0x000000ffff0b7224 */ /* 0x000fe400078e00ff */
[----:B------:R-:W-:-:S07]  /*2a6c0*/  IMAD.MOV.U32 R15, RZ, RZ, -0x1 ;  /* 0xffffffffff0f7424 */ /* 0x000fce00078e00ff */
[----:B0-----:R-:W-:Y:S05]  /*2a6d0*/  WARPSYNC.COLLECTIVE R15, `(.L_x_3819) ;  /* 0x000000000f087348 */ /* 0x001fea0003c00000 */
[----:B------:R1:W2:Y:S02]  /*2a6e0*/  SHFL.UP P6, R14, R13, R12, R11 ;  /* 0x0400000c0d0e7389 */ /* 0x0002a400000c000b */
[----:B012---:R-:W-:Y:S01]  /*2a6f0*/  ENDCOLLECTIVE ;  /* 0x000000000000791b */ /* 0x007fe20003800000 */
.L_x_3819:
[----:B------:R-:W-:Y:S05]  /*2a700*/  BSYNC B0 ;  /* 0x0000000000007941 */ /* 0x000fea0003800000 */
.L_x_3818:
        /* <DEDUP_REMOVED lines=8> */
.L_x_3820:
[----:B------:R-:W-:Y:S01]  /*2a790*/  IMAD.MOV.U32 R12, RZ, RZ, 0x4 ;  /* 0x00000004ff0c7424 */ /* 0x000fe200078e00ff */
[----:B------:R-:W-:-:S05]  /*2a7a0*/  SEL R2, R14, RZ, P2 ;  /* 0x000000ff0e027207 */ /* 0x000fca0001000000 */
[----:B------:R-:W-:-:S04]  /*2a7b0*/  IMAD.IADD R2, R13, 0x1, R2 ;  /* 0x000000010d027824 */ /* 0x000fc800078e0202 */
[----:B------:R-:W-:-:S07]  /*2a7c0*/  IMAD.MOV.U32 R13, RZ, RZ, R2 ;  /* 0x000000ffff0d7224 */ /* 0x000fce00078e0002 */
[----:B------:R-:W-:Y:S05]  /*2a7d0*/  WARPSYNC.COLLECTIVE R15, `(.L_x_3821) ;  /* 0x000000000f087348 */ /* 0x000fea0003c00000 */
[----:B------:R0:W1:Y:S02]  /*2a7e0*/  SHFL.UP P6, R14, R13, R12, R11 ;  /* 0x0400000c0d0e7389 */ /* 0x00006400000c000b */
[----:B01----:R-:W-:Y:S01]  /*2a7f0*/  ENDCOLLECTIVE ;  /* 0x000000000000791b */ /* 0x003fe20003800000 */
.L_x_3821:
[----:B------:R-:W-:Y:S01]  /*2a800*/  IMAD.MOV.U32 R12, RZ, RZ, 0x8 ;  /* 0x00000008ff0c7424 */ /* 0x000fe200078e00ff */
[----:B------:R-:W-:-:S05]  /*2a810*/  SEL R3, R14, RZ, P3 ;  /* 0x000000ff0e037207 */ /* 0x000fca0001800000 */
[----:B------:R-:W-:-:S04]  /*2a820*/  IMAD.IADD R3, R2, 0x1, R3 ;  /* 0x0000000102037824 */ /* 0x000fc800078e0203 */
[----:B------:R-:W-:-:S07]  /*2a830*/  IMAD.MOV.U32 R13, RZ, RZ, R3 ;  /* 0x000000ffff0d7224 */ /* 0x000fce00078e0003 */
[----:B------:R-:W-:Y:S05]  /*2a840*/  WARPSYNC.COLLECTIVE R15, `(.L_x_3822) ;  /* 0x000000000f087348 */ /* 0x000fea0003c00000 */
[----:B------:R0:W1:Y:S02]  /*2a850*/  SHFL.UP P6, R14, R13, R12, R11 ;  /* 0x0400000c0d0e7389 */ /* 0x00006400000c000b */
[----:B01----:R-:W-:Y:S01]  /*2a860*/  ENDCOLLECTIVE ;  /* 0x000000000000791b */ /* 0x003fe20003800000 */
.L_x_3822:
[----:B------:R-:W-:Y:S01]  /*2a870*/  IMAD.MOV.U32 R12, RZ, RZ, 0x10 ;  /* 0x00000010ff0c7424 */ /* 0x000fe200078e00ff */
[----:B------:R-:W-:-:S05]  /*2a880*/  SEL R4, R14, RZ, P4 ;  /* 0x000000ff0e047207 */ /* 0x000fca0002000000 */
[----:B------:R-:W-:-:S04]  /*2a890*/  IMAD.IADD R4, R3, 0x1, R4 ;  /* 0x0000000103047824 */ /* 0x000fc800078e0204 */
[----:B------:R-:W-:-:S07]  /*2a8a0*/  IMAD.MOV.U32 R13, RZ, RZ, R4 ;  /* 0x000000ffff0d7224 */ /* 0x000fce00078e0004 */
[----:B------:R-:W-:Y:S05]  /*2a8b0*/  WARPSYNC.COLLECTIVE R15, `(.L_x_3823) ;  /* 0x000000000f087348 */ /* 0x000fea0003c00000 */
[----:B------:R0:W1:Y:S02]  /*2a8c0*/  SHFL.UP P6, R14, R13, R12, R11 ;  /* 0x0400000c0d0e7389 */ /* 0x00006400000c000b */
[----:B01----:R-:W-:Y:S01]  /*2a8d0*/  ENDCOLLECTIVE ;  /* 0x000000000000791b */ /* 0x003fe20003800000 */
.L_x_3823:
        /* <DEDUP_REMOVED lines=8> */
.L_x_3824:
[----:B------:R-:W-:Y:S05]  /*2a960*/  BRA `(.L_x_3825) ;  /* 0xffffffac00787947 */ /* 0x000fea000383ffff */
.L_x_3674:
[----:B------:R-:W-:Y:S01]  /*2a970*/  BSSY B0, `(.L_x_3826) ;  /* 0x0000006000007945 */ /* 0x000fe20003800000 */
[----:B------:R-:W-:Y:S01]  /*2a980*/  PLOP3.LUT P6, PT, P6, PT, PT, 0x8, 0x0 ;  /* 0x000000000000781c */ /* 0x000fe200037ce170 */
[----:B------:R-:W-:-:S12]  /*2a990*/  IMAD.MOV.U32 R15, RZ, RZ, -0x1 ;  /* 0xffffffffff0f7424 */ /* 0x000fd800078e00ff */
[----:B0-----:R-:W-:Y:S05]  /*2a9a0*/  WARPSYNC.COLLECTIVE R15, `(.L_x_3827) ;  /* 0x000000000f087348 */ /* 0x001fea0003c00000 */
[----:B------:R-:W-:Y:S01]  /*2a9b0*/  VOTE.ANY R14, PT, P6 ;  /* 0x00000000000e7806 */ /* 0x000fe200030e0100 */
[----:B0-----:R-:W-:Y:S06]  /*2a9c0*/  ENDCOLLECTIVE ;  /* 0x000000000000791b */ /* 0x001fec0003800000 */
.L_x_3827:
[----:B------:R-:W-:Y:S05]  /*2a9d0*/  BSYNC B0 ;  /* 0x0000000000007941 */ /* 0x000fea0003800000 */
.L_x_3826:
        /* <DEDUP_REMOVED lines=9> */
.L_x_3828:
[----:B------:R-:W-:Y:S01]  /*2aa70*/  IMAD.MOV.U32 R17, RZ, RZ, R14 ;  /* 0x000000ffff117224 */ /* 0x000fe200078e000e */
[----:B------:R-:W-:Y:S06]  /*2aa80*/  BRA `(.L_x_3829) ;  /* 0xffffffac00687947 */ /* 0x000fec000383ffff */
.L_x_3676:
[----:B------:R-:W-:Y:S01]  /*2aa90*/  BSSY B0, `(.L_x_3830) ;  /* 0x0000007000007945 */ /* 0x000fe20003800000 */
[----:B------:R-:W-:Y:S02]  /*2aaa0*/  IMAD.MOV.U32 R13, RZ, RZ, R3 ;  /* 0x000000ffff0d7224 */ /* 0x000fe400078e0003 */
[----:B------:R-:W-:Y:S02]  /*2aab0*/  IMAD.MOV.U32 R11, RZ, RZ, 0x1f ;  /* 0x0000001fff0b7424 */ /* 0x000fe400078e00ff */
[----:B------:R-:W-:-:S07]  /*2aac0*/  IMAD.MOV.U32 R15, RZ, RZ, -0x1 ;  /* 0xffffffffff0f7424 */ /* 0x000fce00078e00ff */
[----:B012---:R-:W-:Y:S05]  /*2aad0*/  WARPSYNC.COLLECTIVE R15, `(.L_x_3831) ;  /* 0x000000000f087348 */ /* 0x007fea0003c00000 */
[----:B------:R3:W4:Y:S02]  /*2aae0*/  SHFL.IDX P6, R14, R13, R12, R11 ;  /* 0x0000000c0d0e7389 */ /* 0x00072400000c000b */
[----:B01234-:R-:W-:Y:S01]  /*2aaf0*/  ENDCOLLECTIVE ;  /* 0x000000000000791b */ /* 0x01ffe20003800000 */
.L_x_3831:
[----:B------:R-:W-:Y:S05]  /*2ab00*/  BSYNC B0 ;  /* 0x0000000000007941 */ /* 0x000fea0003800000 */
.L_x_3830:
[----:B------:R-:W-:Y:S05]  /*2ab10*/  BRA `(.L_x_3675) ;  /* 0xffffffac00607947 */ /* 0x000fea000383ffff */
.L_x_3680:
[----:B0-----:R0:W1:Y:S02]  /*2ab20*/  SYNCS.PHASECHK.TRANS64.TRYWAIT P0, [R4+URZ+0x38820], R0 ;  /* 0x03882000040075a7 */ /* 0x001064000800017f */
[----:B-1----:R-:W-:Y:S05]  /*2ab30*/  @!P0 NANOSLEEP.SYNCS 0x989680 ;  /* 0x009896800000895d */ /* 0x002fea0003900000 */
[----:B------:R-:W1:Y:S02]  /*2ab40*/  @!P0 SYNCS.PHASECHK.TRANS64 P0, [R4+URZ+0x38820], R0 ;  /* 0x03882000040085a7 */ /* 0x000e64000800007f */
[----:B-1----:R-:W-:Y:S05]  /*2ab50*/  @!P0 BRA `(.L_x_3680) ;  /* 0xfffffffc00f08947 */ /* 0x002fea000383ffff */
[----:B------:R-:W-:Y:S05]  /*2ab60*/  BRA `(.L_x_3832) ;  /* 0xffffffb000d87947 */ /* 0x000fea000383ffff */
.L_x_3681:
        /* <DEDUP_REMOVED lines=11> */
.L_x_3834:
[----:B------:R-:W-:Y:S05]  /*2ac20*/  BSYNC B0 ;  /* 0x0000000000007941 */ /* 0x000fea0003800000 */
.L_x_3833:
[----:B------:R-:W-:Y:S05]  /*2ac30*/  BRA `(.L_x_3835) ;  /* 0xffffffb000c07947 */ /* 0x000fea000383ffff */
.L_x_3682:
[----:B------:R-:W-:Y:S01]  /*2ac40*/  BSSY B0, `(.L_x_3836) ;  /* 0x0000006000007945 */ /* 0x000fe20003800000 */
[----:B------:R-:W-:-:S07]  /*2ac50*/  IMAD.MOV.U32 R15, RZ, RZ, -0x1 ;  /* 0xffffffffff0f7424 */ /* 0x000fce00078e00ff */
[----:B0-234-:R-:W-:Y:S05]  /*2ac60*/  WARPSYNC.COLLECTIVE R15, `(.L_x_3837) ;  /* 0x000000000f0c7348 */ /* 0x01dfea0003c00000 */
[----:B------:R-:W-:Y:S02]  /*2ac70*/  ELECT P6, UR62, PT ;  /* 0x00000000003e782f */ /* 0x000fe400038c0000 */
[----:B------:R-:W-:Y:S01]  /*2ac80*/  MOV R14, UR62 ;  /* 0x0000003e000e7c02 */ /* 0x000fe20008000f00 */
[----:B0-234-:R-:W-:Y:S10]  /*2ac90*/  ENDCOLLECTIVE ;  /* 0x000000000000791b */ /* 0x01dff40003800000 */
.L_x_3837:
[----:B------:R-:W-:Y:S05]  /*2aca0*/  BSYNC B0 ;  /* 0x0000000000007941 */ /* 0x000fea0003800000 */
.L_x_3836:
[----:B------:R-:W-:Y:S05]  /*2acb0*/  BRA `(.L_x_3838) ;  /* 0xffffffb000b47947 */ /* 0x000fea000383ffff */
.L_x_3684:
[----:B0-----:R0:W1:Y:S02]  /*2acc0*/  SYNCS.PHASECHK.TRANS64.TRYWAIT P1, [R5+URZ+0x38840], R0 ;  /* 0x03884000050075a7 */ /* 0x001064000802017f */
[----:B-1----:R-:W-:Y:S05]  /*2acd0*/  @!P1 NANOSLEEP.SYNCS 0x989680 ;  /* 0x009896800000995d */ /* 0x002fea0003900000 */
[----:B------:R-:W1:Y:S02]  /*2ace0*/  @!P1 SYNCS.PHASECHK.TRANS64 P1, [R5+URZ+0x38840], R0 ;  /* 0x03884000050095a7 */ /* 0x000e64000802007f */
[----:B-1----:R-:W-:Y:S05]  /*2acf0*/  @!P1 BRA `(.L_x_3684) ;  /* 0xfffffffc00f09947 */ /* 0x002fea000383ffff */
[----:B------:R-:W-:Y:S05]  /*2ad00*/  BRA `(.L_x_3839) ;  /* 0xffffffb000d47947 */ /* 0x000fea000383ffff */
.L_x_3686:
[----:B-1----:R1:W0:Y:S02]  /*2ad10*/  SYNCS.PHASECHK.TRANS64.TRYWAIT P1, [R25+URZ+0x38840], R2 ;  /* 0x03884002190075a7 */ /* 0x002224000802017f */
[----:B0-----:R-:W-:Y:S05]  /*2ad20*/  @!P1 NANOSLEEP.SYNCS 0x989680 ;  /* 0x009896800000995d */ /* 0x001fea0003900000 */
[----:B------:R-:W0:Y:S02]  /*2ad30*/  @!P1 SYNCS.PHASECHK.TRANS64 P1, [R25+URZ+0x38840], R2 ;  /* 0x03884002190095a7 */ /* 0x000e24000802007f */
[----:B0-----:R-:W-:Y:S05]  /*2ad40*/  @!P1 BRA `(.L_x_3686) ;  /* 0xfffffffc00f09947 */ /* 0x001fea000383ffff */
[----:B------:R-:W-:Y:S05]  /*2ad50*/  BRA `(.L_x_3840) ;  /* 0xffffffb000e07947 */ /* 0x000fea000383ffff */
.L_x_3688:
[----:B------:R0:W0:Y:S02]  /*2ad60*/  SYNCS.PHASECHK.TRANS64.TRYWAIT P1, [R5+URZ+0x38860], R0 ;  /* 0x03886000050075a7 */ /* 0x000024000802017f */
[----:B0-----:R-:W-:Y:S05]  /*2ad70*/  @!P1 NANOSLEEP.SYNCS 0x989680 ;  /* 0x009896800000995d */ /* 0x001fea0003900000 */
[----:B------:R-:W0:Y:S02]  /*2ad80*/  @!P1 SYNCS.PHASECHK.TRANS64 P1, [R5+URZ+0x38860], R0 ;  /* 0x03886000050095a7 */ /* 0x000e24000802007f */
[----:B0-----:R-:W-:Y:S05]  /*2ad90*/  @!P1 BRA `(.L_x_3688) ;  /* 0xfffffffc00f09947 */ /* 0x001fea000383ffff */
[----:B------:R-:W-:Y:S05]  /*2ada0*/  BRA `(.L_x_3841) ;  /* 0xffffffb000dc7947 */ /* 0x000fea000383ffff */
.L_x_3842:
        /* <DEDUP_REMOVED lines=13> */
.L_x_5644:


//--------------------- .text._ZN7cutlass13device_kernelIN5flash11enable_sm90INS1_16FlashAttnFwdSm90INS1_25CollectiveMainloopFwdSm90ILi2EN4cute5tupleIJNS5_1CILi1EEES8_S8_EEENS6_IJNS7_ILi64EEESA_SA_EEELi512ENS_6half_tEfNS_4arch4Sm90ELb1ELb0ELb0ELb0ELb1ELb0ELb0ELb0ELb0ELb1ELb0ELb0EEENS1_21CollectiveEpilogueFwdINS6_IJSA_NS7_ILi512EEESA_EEES9_SC_SE_Li256ELb0ELb1ELb0ELb0EEENS1_30DynamicPersistentTileSchedulerILi256ELi128ELb0ELb1ELb1EEEEEEEEEvNT_6ParamsE --------------------------
	.section	.text._ZN7cutlass13device_kernelIN5flash11enable_sm90INS1_16FlashAttnFwdSm90INS1_25CollectiveMainloopFwdSm90ILi2EN4cute5tupleIJNS5_1CILi1EEES8_S8_EEENS6_IJNS7_ILi64EEESA_SA_EEELi512ENS_6half_tEfNS_4arch4Sm90ELb1ELb0ELb0ELb0ELb1ELb0ELb0ELb0ELb0ELb1ELb0ELb0EEENS1_21CollectiveEpilogueFwdINS6_IJSA_NS7_ILi512EEESA_EEES9_SC_SE_Li256ELb0ELb1ELb0ELb0EEENS1_30DynamicPersistentTileSchedulerILi256ELi128ELb0ELb1ELb1EEEEEEEEEvNT_6ParamsE,"ax",@progbits
	.align	128
.text._ZN7cutlass13device_kernelIN5flash11enable_sm90INS1_16FlashAttnFwdSm90INS1_25CollectiveMainloopFwdSm90ILi2EN4cute5tupleIJNS5_1CILi1EEES8_S8_EEENS6_IJNS7_ILi64EEESA_SA_EEELi512ENS_6half_tEfNS_4arch4Sm90ELb1ELb0ELb0ELb0ELb1ELb0ELb0ELb0ELb0ELb1ELb0ELb0EEENS1_21CollectiveEpilogueFwdINS6_IJSA_NS7_ILi512EEESA_EEES9_SC_SE_Li256ELb0ELb1ELb0ELb0EEENS1_30DynamicPersistentTileSchedulerILi256ELi128ELb0ELb1ELb1EEEEEEEEEvNT_6ParamsE:
        .type           _ZN7cutlass13device_kernelIN5flash11enable_sm90INS1_16FlashAttnFwdSm90INS1_25CollectiveMainloopFwdSm90ILi2EN4cute5tupleIJNS5_1CILi1EEES8_S8_EEENS6_IJNS7_ILi64EEESA_SA_EEELi512ENS_6half_tEfNS_4arch4Sm90ELb1ELb0ELb0ELb0ELb1ELb0ELb0ELb0ELb0ELb1ELb0ELb0EEENS1_21CollectiveEpilogueFwdINS6_IJSA_NS7_ILi512EEESA_EEES9_SC_SE_Li256ELb0ELb1ELb0ELb0EEENS1_30DynamicPersistentTileSchedulerILi256ELi128ELb0ELb1ELb1EEEEEEEEEvNT_6ParamsE,@function
        .size           _ZN7cutlass13device_kernelIN5flash11enable_sm90INS1_16FlashAttnFwdSm90INS1_25CollectiveMainloopFwdSm90ILi2EN4cute5tupleIJNS5_1CILi1EEES8_S8_EEENS6_IJNS7_ILi64EEESA_SA_EEELi512ENS_6half_tEfNS_4arch4Sm90ELb1ELb0ELb0ELb0ELb1ELb0ELb0ELb0ELb0ELb1ELb0ELb0EEENS1_21CollectiveEpilogueFwdINS6_IJSA_NS7_ILi512EEESA_EEES9_SC_SE_Li256ELb0ELb1ELb0ELb0EEENS1_30DynamicPersistentTileSchedulerILi256ELi128ELb0ELb1ELb1EEEEEEEEEvNT_6ParamsE,(.L_x_5645 - _ZN7cutlass13device_kernelIN5flash11enable_sm90INS1_16FlashAttnFwdSm90INS1_25CollectiveMainloopFwdSm90ILi2EN4cute5tupleIJNS5_1CILi1EEES8_S8_EEENS6_IJNS7_ILi64EEESA_SA_EEELi512ENS_6half_tEfNS_4arch4Sm90ELb1ELb0ELb0ELb0ELb1ELb0ELb0ELb0ELb0ELb1ELb0ELb0EEENS1_21CollectiveEpilogueFwdINS6_IJSA_NS7_ILi512EEESA_EEES9_SC_SE_Li256ELb0ELb1ELb0ELb0EEENS1_30DynamicPersistentTileSchedulerILi256ELi128ELb0ELb1ELb1EEEEEEEEEvNT_6ParamsE)
        .other          _ZN7cutlass13device_kernelIN5flash11enable_sm90INS1_16FlashAttnFwdSm90INS1_25CollectiveMainloopFwdSm90ILi2EN4cute5tupleIJNS5_1CILi1EEES8_S8_EEENS6_IJNS7_ILi64EEESA_SA_EEELi512ENS_6half_tEfNS_4arch4Sm90ELb1ELb0ELb0ELb0ELb1ELb0ELb0ELb0ELb0ELb1ELb0ELb0EEENS1_21CollectiveEpilogueFwdINS6_IJSA_NS7_ILi512EEESA_EEES9_SC_SE_Li256ELb0ELb1ELb0ELb0EEENS1_30DynamicPersistentTileSchedulerILi256ELi128ELb0ELb1ELb1EEEEEEEEEvNT_6ParamsE,@"STO_CUDA_ENTRY STV_DEFAULT"
_ZN7cutlass13device_kernelIN5flash11enable_sm90INS1_16FlashAttnFwdSm90INS1_25CollectiveMainloopFwdSm90ILi2EN4cute5tupleIJNS5_1CILi1EEES8_S8_EEENS6_IJNS7_ILi64EEESA_SA_EEELi512ENS_6half_tEfNS_4arch4Sm90ELb1ELb0ELb0ELb0ELb1ELb0ELb0ELb0ELb0ELb1ELb0ELb0EEENS1_21CollectiveEpilogueFwdINS6_IJSA_NS7_ILi512EEESA_EEES9_SC_SE_Li256ELb0ELb1ELb0ELb0EEENS1_30DynamicPersistentTileSchedulerILi256ELi128ELb0ELb1ELb1EEEEEEEEEvNT_6ParamsE:
        /* <DEDUP_REMOVED lines=41> */
.L_x_3843:
        /* <DEDUP_REMOVED lines=22> */
.L_x_3844:
        /* <DEDUP_REMOVED lines=18> */
.L_x_3845:
        /* <DEDUP_REMOVED lines=22> */
.L_x_3846:
        /* <DEDUP_REMOVED lines=23> */
.L_x_3847:
        /* <DEDUP_REMOVED lines=8> */
.L_x_3849:
        /* <DEDUP_REMOVED lines=25> */
[----:B------:R-:W-:Y:S02]  /*09f0*/  SHF.R.S32.HI R5, RZ, 0x4, R2 ;  /* 0x00000004ff057819 */ /* 0x000fe40000011402 */
[----:B------:R-:W-:Y:S02]  /*0a00*/  SHF.R.S32.HI R11, RZ, 0x5, R6 ;  /* 0x00000005ff0b7819 */ /* 0x000fe40000011406 */
[C---:B------:R-:W-:Y:S02]  /*0a10*/  LEA.HI R0, R2.reuse, R5, RZ, 0x1 ;  /* 0x0000000502007211 */ /* 0x040fe400078f08ff */
[----:B------:R-:W-:Y:S02]  /*0a20*/  LOP3.LUT R7, R2, 0xfffffff0, RZ, 0xc0, !PT ;  /* 0xfffffff002077812 */ /* 0x000fe400078ec0ff */
[----:B------:R-:W-:Y:S02]  /*0a30*/  LOP3.LUT R4, R0, 0x1ffffffe, RZ, 0xc0, !PT ;  /* 0x1ffffffe00047812 */ /* 0x000fe400078ec0ff */
[----:B------:R-:W-:-:S02]  /*0a40*/  LEA.HI R0, R3, R216, RZ, 0x7 ;  /* 0x000000d803007211 */ /* 0x000fc400078f38ff */
[----:B------:R-:W-:Y:S01]  /*0a50*/  SHF.R.S32.HI R6, RZ, 0x1f, R6 ;  /* 0x0000001fff067819 */ /* 0x000fe20000011406 */
[----:B------:R-:W-:Y:S01]  /*0a60*/  IMAD.IADD R8, R5, 0x1, -R4 ;  /* 0x0000000105087824 */ /* 0x000fe200078e0a04 */
[----:B------:R-:W-:Y:S01]  /*0a70*/  LEA.HI R4, R3, R216, RZ, 0x2 ;  /* 0x000000d803047211 */ /* 0x000fe200078f10ff */
[----:B0-----:R-:W-:Y:S01]  /*0a80*/  ULEA UR42, UR40, UR42, 0x18 ;  /* 0x0000002a282a7291 */ /* 0x001fe2000f8ec03f */
[----:B------:R-:W-:Y:S02]  /*0a90*/  LOP3.LUT R5, R0, 0xffffff80, RZ, 0xc0, !PT ;  /* 0xffffff8000057812 */ /* 0x000fe400078ec0ff */
[----:B------:R-:W-:Y:S02]  /*0aa0*/  LOP3.LUT R9, R4, 0xfffffffc, RZ, 0xc0, !PT ;  /* 0xfffffffc04097812 */ /* 0x000fe400078ec0ff */
[----:B------:R-:W-:Y:S01]  /*0ab0*/  LEA.HI R2, R6, R11, RZ, 0x2 ;  /* 0x0000000b06027211 */ /* 0x000fe200078f10ff */
[C---:B------:R-:W-:Y:S01]  /*0ac0*/  IMAD.IADD R6, R216.reuse, 0x1, -R7 ;  /* 0x00000001d8067824 */ /* 0x040fe200078e0a07 */
[----:B------:R-:W-:Y:S01]  /*0ad0*/  SHF.R.S32.HI R211, RZ, 0x7, R0 ;  /* 0x00000007ffd37819 */ /* 0x000fe20000011400 */
[----:B------:R-:W-:Y:S01]  /*0ae0*/  IMAD.IADD R5, R216, 0x1, -R5 ;  /* 0x00000001d8057824 */ /* 0x000fe200078e0a05 */
[----:B------:R-:W-:Y:S01]  /*0af0*/  LOP3.LUT R4, R2, 0x3ffffc, RZ, 0xc0, !PT ;  /* 0x003ffffc02047812 */ /* 0x000fe200078ec0ff */
[----:B------:R-:W-:Y:S01]  /*0b00*/  IMAD.IADD R12, R216, 0x1, -R9 ;  /* 0x00000001d80c7824 */ /* 0x000fe200078e0a09 */
[--C-:B------:R-:W-:Y:S01]  /*0b10*/  SHF.R.S32.HI R7, RZ, 0x1f, R6.reuse ;  /* 0x0000001fff077819 */ /* 0x100fe20000011406 */
[----:B------:R-:W-:Y:S01]  /*0b20*/  IMAD R15, R211, 0x100, R6 ;  /* 0x00000100d30f7824 */ /* 0x000fe200078e0206 */
[----:B------:R-:W-:-:S02]  /*0b30*/  SHF.R.S32.HI R2, RZ, 0x1f, R5 ;  /* 0x0000001fff027819 */ /* 0x000fc40000011405 */
[----:B------:R-:W-:Y:S02]  /*0b40*/  LEA.HI R9, R12, R12, RZ, 0x1 ;  /* 0x0000000c0c097211 */ /* 0x000fe400078f08ff */
[----:B------:R-:W-:Y:S02]  /*0b50*/  LEA.HI R7, R7, R6, RZ, 0x3 ;  /* 0x0000000607077211 */ /* 0x000fe400078f18ff */
[----:B------:R-:W-:Y:S02]  /*0b60*/  IADD3 R10, R11, -R4, RZ ;  /* 0x800000040b0a7210 */ /* 0x000fe40007ffe0ff */
[----:B------:R-:W-:Y:S02]  /*0b70*/  LEA.HI R4, R2, R5, RZ, 0x2 ;  /* 0x0000000502047211 */ /* 0x000fe400078f10ff */
[----:B------:R-:W-:Y:S01]  /*0b80*/  LOP3.LUT R13, R9, 0x1ffffffe, RZ, 0xc0, !PT ;  /* 0x1ffffffe090d7812 */ /* 0x000fe200078ec0ff */
[----:B------:R-:W-:Y:S01]  /*0b90*/  IMAD R14, R10, 0x10, R15 ;  /* 0x000000100a0e7824 */ /* 0x000fe200078e020f */
        /* <DEDUP_REMOVED lines=13> */
[----:B------:R-:W-:-:S02]  /*0c70*/  LOP3.LUT R10, R10, 0x7ffffe00, RZ, 0xc0, !PT ;  /* 0x7ffffe000a0a7812 */ /* 0x000fc400078ec0ff */
[----:B------:R-:W-:Y:S01]  /*0c80*/  LOP3.LUT R4, R4, 0x1c0, RZ, 0xc0, !PT ;  /* 0x000001c004047812 */ /* 0x000fe200078ec0ff */
[----:B------:R-:W-:Y:S01]  /*0c90*/  IMAD.IADD R209, R216, 0x1, -R209 ;  /* 0x00000001d8d17824 */ /* 0x000fe200078e0ad1 */
[----:B------:R-:W-:Y:S01]  /*0ca0*/  LEA R215, R14, R7, 0x6 ;  /* 0x000000070ed77211 */ /* 0x000fe200078e30ff */
[----:B------:R-:W-:Y:S01]  /*0cb0*/  IMAD R10, R11, 0x400, R10 ;  /* 0x000004000b0a7824 */ /* 0x000fe200078e020a */
[----:B------:R-:W-:Y:S01]  /*0cc0*/  LOP3.LUT R7, R4, 0x8, R7, 0xf8, !PT ;  /* 0x0000000804077812 */ /* 0x000fe200078ef807 */
[----:B------:R-:W-:Y:S01]  /*0cd0*/  IMAD.SHL.U32 R17, R209, 0x8, RZ ;  /* 0x00000008d1117824 */ /* 0x000fe200078e00ff */
[----:B------:R-:W-:Y:S02]  /*0ce0*/  SHF.R.U32.HI R4, RZ, 0x3, R4 ;  /* 0x00000003ff047819 */ /* 0x000fe40000011604 */
[----:B------:R-:W-:Y:S01]  /*0cf0*/  LEA.HI R5, R5, R2, RZ, 0x3 ;  /* 0x0000000205057211 */ /* 0x000fe200078f18ff */
[----:B------:R-:W-:Y:S01]  /*0d00*/  VIADD R190, R17, 0x40 ;  /* 0x0000004011be7836 */ /* 0x000fe20000000000 */
[----:B------:R-:W-:Y:S01]  /*0d10*/  LOP3.LUT R7, R7, R4, RZ, 0x3c, !PT ;  /* 0x0000000407077212 */ /* 0x000fe200078e3cff */
[----:B------:R-:W-:Y:S01]  /*0d20*/  VIADD R189, R17, 0x80 ;  /* 0x0000008011bd7836 */ /* 0x000fe20000000000 */
        /* <DEDUP_REMOVED lines=14> */
[----:B------:R-:W-:Y:S01]  /*0e10*/  IADD3 R0, R211, -R0, RZ ;  /* 0x80000000d3007210 */ /* 0x000fe20007ffe0ff */
[----:B------:R-:W-:Y:S01]  /*0e20*/  VIADD R212, R17, 0x1c0 ;  /* 0x000001c011d47836 */ /* 0x000fe20000000000 */
[----:B------:R-:W-:Y:S01]  /*0e30*/  SHF.R.S32.HI R210, RZ, 0x3, R3 ;  /* 0x00000003ffd27819 */ /* 0x000fe20000011403 */
[----:B------:R-:W-:Y:S01]  /*0e40*/  VIADD R22, R19, 0x26820 ;  /* 0x0002682013167836 */ /* 0x000fe20000000000 */
[----:B------:R-:W-:Y:S01]  /*0e50*/  SHF.L.U32 R18, R0, 0x8, RZ ;  /* 0x0000000800127819 */ /* 0x000fe200000006ff */
[----:B------:R-:W-:Y:S01]  /*0e60*/  IMAD R16, R6, 0x10, R5 ;  /* 0x0000001006107824 */ /* 0x000fe200078e0205 */
        /* <DEDUP_REMOVED lines=12> */
.L_x_3910:
        /* <DEDUP_REMOVED lines=12> */
[----:B01234-:R-:W-:Y:S05]  /*0ff0*/  @!P0 BRA `(.L_x_3850) ;  /* 0x0000000000208947 */ /* 0x01ffea0003800000 */
        /* <DEDUP_REMOVED lines=8> */
.L_x_3850:
[----:B------:R-:W-:Y:S01]  /*1080*/  ULDC UR7, c[0x0][0xc54] ;  /* 0x0003150000077ab9 */ /* 0x000fe20000000800 */
[----:B------:R-:W-:Y:S01]  /*1090*/  UMOV UR6, UR9 ;  /* 0x0000000900067c82 */ /* 0x000fe20008000000 */
[----:B------:R-:W-:-:S11]  /*10a0*/  UISETP.NE.AND UP0, UPT, UR7, 0x1, UPT ;  /* 0x000000010700788c */ /* 0x000fd6000bf05270 */
[----:B------:R-:W-:Y:S02]  /*10b0*/  @UP0 ULDC.64 UR10, c[0x0][0xc58] ;  /* 0x00031600000a0ab9 */ /* 0x000fe40000000a00 */
[----:B------:R-:W-:-:S04]  /*10c0*/  UIMAD.WIDE.U32 UR4, UR9, UR10, URZ ;  /* 0x0000000a090472a5 */ /* 0x000fc8000f8e003f */
[----:B------:R-:W-:-:S04]  /*10d0*/  @UP0 USHF.R.U32.HI UR6, URZ, UR11, UR5 ;  /* 0x0000000b3f060299 */ /* 0x000fc80008011605 */
[----:B------:R-:W-:-:S12]  /*10e0*/  UIMAD UR4, UR6, UR7, URZ ;  /* 0x00000007060472a4 */ /* 0x000fd8000f8e023f */
.L_x_3851:
[----:B------:R-:W-:Y:S01]  /*10f0*/  ULDC UR45, c[0x0][0xc48] ;  /* 0x00031200002d7ab9 */ /* 0x000fe20000000800 */
[----:B------:R-:W-:Y:S01]  /*1100*/  ULDC.64 UR10, c[0x0][0x418] ;  /* 0x00010600000a7ab9 */ /* 0x000fe20000000a00 */
[----:B------:R-:W-:Y:S02]  /*1110*/  UISETP.NE.AND UP1, UPT, UR45, 0x1, UPT ;  /* 0x000000012d00788c */ /* 0x000fe4000bf25270 */
[----:B------:R-:W-:Y:S02]  /*1120*/  UISETP.NE.U32.AND UP0, UPT, UR10, URZ, UPT ;  /* 0x0000003f0a00728c */ /* 0x000fe4000bf05070 */
[----:B------:R-:W-:Y:S02]  /*1130*/  UIADD3 UR4, UR9, -UR4, URZ ;  /* 0x8000000409047290 */ /* 0x000fe4000fffe03f */
[----:B------:R-:W-:Y:S02]  /*1140*/  ULOP3.LUT UR6, URZ, UR6, URZ, 0x33, !UPT ;  /* 0x000000063f067292 */ /* 0x000fe4000f8e333f */
[----:B------:R-:W-:Y:S01]  /*1150*/  UISETP.NE.AND.EX UP0, UPT, UR11, URZ, UPT, UP0 ;  /* 0x0000003f0b00728c */ /* 0x000fe2000bf05300 */
[----:B------:R-:W-:Y:S01]  /*1160*/  ULDC UR5, c[0x0][0xc3c] ;  /* 0x00030f0000057ab9 */ /* 0x000fe20000000800 */
[----:B------:R-:W-:Y:S01]  /*1170*/  ULDC UR9, c[0x0][0xc54] ;  /* 0x0003150000097ab9 */ /* 0x000fe20000000800 */
[----:B------:R-:W-:Y:S01]  /*1180*/  ULDC UR48, c[0x0][0x424] ;  /* 0x0001090000307ab9 */ /* 0x000fe20000000800 */
[----:B------:R-:W-:-:S02]  /*1190*/  UISETP.NE.AND UP2, UPT, UR46, 0x1, UPT ;  /* 0x000000012e00788c */ /* 0x000fc4000bf45270 */
[----:B------:R-:W-:Y:S02]  /*11a0*/  UIADD3 UR6, UR6, UR5, URZ ;  /* 0x0000000506067290 */ /* 0x000fe4000fffe03f */
[----:B------:R-:W-:Y:S02]  /*11b0*/  UIMAD UR8, UR8, UR9, UR4 ;  /* 0x00000009080872a4 */ /* 0x000fe4000f8e0204 */
[----:B------:R-:W-:Y:S01]  /*11c0*/  USEL UR48, UR48, 0x1, UP0 ;  /* 0x0000000130307887 */ /* 0x000fe20008000000 */
[----:B------:R-:W-:Y:S01]  /*11d0*/  PLOP3.LUT P0, PT, PT, PT, UP2, 0x80, 0x0 ;  /* 0x000000000000781c */ /* 0x000fe20003f0f028 */
[----:B------:R-:W-:Y:S01]  /*11e0*/  ULDC UR7, c[0x0][0x2f0] ;  /* 0x0000bc0000077ab9 */ /* 0x000fe20000000800 */
[----:B------:R-:W-:Y:S01]  /*11f0*/  @UP1 ULDC UR4, c[0x0][0xc4c] ;  /* 0x0003130000041ab9 */ /* 0x000fe20000000800 */
[----:B------:R-:W-:Y:S02]  /*1200*/  USHF.L.U32 UR44, UR6, 0x6, URZ ;  /* 0x00000006062c7899 */ /* 0x000fe4000800063f */
        /* <DEDUP_REMOVED lines=8> */
[----:B------:R-:W-:-:S02]  /*1290*/  UIMAD UR45, UR45, UR5, UR8 ;  /* 0x000000052d2d72a4 */ /* 0x000fc4000f8e0208 */
[----:B------:R-:W-:Y:S01]  /*12a0*/  USHF.R.S32.HI UR52, URZ, 0x6, UR4 ;  /* 0x000000063f347899 */ /* 0x000fe20008011404 */
[----:B------:R-:W-:Y:S11]  /*12b0*/  @!P0 BRA `(.L_x_3852) ;  /* 0x0000001c00708947 */ /* 0x000ff60003800000 */
[----:B------:R-:W0:Y:S01]  /*12c0*/  LDC R0, c[0x0][0x448] ;  /* 0x00011200ff007b82 */ /* 0x000e220000000800 */
[----:B------:R-:W-:Y:S01]  /*12d0*/  UIADD3 UR5, UR44, 0x3f, URZ ;  /* 0x0000003f2c057890 */ /* 0x000fe2000fffe03f */
[----:B------:R-:W-:Y:S01]  /*12e0*/  CS2R R150, SRZ ;  /* 0x0000000000967805 */ /* 0x000fe2000001ff00 */
[----:B------:R-:W-:Y:S01]  /*12f0*/  ULDC UR4, c[0x0][0x288] ;  /* 0x0000a20000047ab9 */ /* 0x000fe20000000800 */
[----:B------:R-:W-:Y:S01]  /*1300*/  CS2R R148, SRZ ;  /* 0x0000000000947805 */ /* 0x000fe2000001ff00 */
[----:B------:R-:W-:Y:S01]  /*1310*/  UIADD3 UR4, -UR4, 0x40, URZ ;  /* 0x0000004004047890 */ /* 0x000fe2000fffe13f */
[----:B------:R-:W-:Y:S02]  /*1320*/  CS2R R146, SRZ ;  /* 0x0000000000927805 */ /* 0x000fe4000001ff00 */
[----:B------:R-:W-:Y:S02]  /*1330*/  CS2R R144, SRZ ;  /* 0x0000000000907805 */ /* 0x000fe4000001ff00 */
[----:B------:R-:W-:Y:S01]  /*1340*/  CS2R R142, SRZ ;  /* 0x00000000008e7805 */ /* 0x000fe2000001ff00 */
[----:B------:R-:W-:Y:S01]  /*1350*/  UIMAD UR4, UR48, UR7, UR4 ;  /* 0x00000007300472a4 */ /* 0x000fe2000f8e0204 */
        /* <DEDUP_REMOVED lines=14> */
[----:B0-----:R-:W-:Y:S02]  /*1440*/  ISETP.NE.AND P0, PT, R0, 0x1, PT ;  /* 0x000000010000780c */ /* 0x001fe40003f05270 */
[----:B------:R-:W-:Y:S02]  /*1450*/  CS2R R116, SRZ ;  /* 0x0000000000747805 */ /* 0x000fe4000001ff00 */
[----:B------:R-:W-:Y:S02]  /*1460*/  MOV R0, UR5 ;  /* 0x0000000500007c02 */ /* 0x000fe40008000f00 */
        /* <DEDUP_REMOVED lines=10> */
[----:B------:R-:W0:Y:S01]  /*1510*/  @P0 LDC R3, c[0x0][0x44c] ;  /* 0x00011300ff030b82 */ /* 0x000e220000000800 */
[----:B------:R-:W-:Y:S02]  /*1520*/  CS2R R170, SRZ ;  /* 0x0000000000aa7805 */ /* 0x000fe4000001ff00 */
[----:B------:R-:W-:Y:S02]  /*1530*/  CS2R R90, SRZ ;  /* 0x00000000005a7805 */ /* 0x000fe4000001ff00 */
[----:B------:R-:W-:Y:S02]  /*1540*/  CS2R R172, SRZ ;  /* 0x0000000000ac7805 */ /* 0x000fe4000001ff00 */
[----:B------:R-:W-:-:S02]  /*1550*/  CS2R R86, SRZ ;  /* 0x0000000000567805 */ /* 0x000fc4000001ff00 */
[----:B------:R-:W-:Y:S02]  /*1560*/  CS2R R174, SRZ ;  /* 0x0000000000ae7805 */ /* 0x000fe4000001ff00 */
[----:B------:R-:W-:Y:S02]  /*1570*/  CS2R R82, SRZ ;  /* 0x0000000000527805 */ /* 0x000fe4000001ff00 */
[----:B------:R-:W-:Y:S01]  /*1580*/  CS2R R176, SRZ ;  /* 0x0000000000b07805 */ /* 0x000fe2000001ff00 */
[----:B------:R-:W1:Y:S01]  /*1590*/  @P0 LDC R4, c[0x0][0x450] ;  /* 0x00011400ff040b82 */ /* 0x000e620000000800 */
        /* <DEDUP_REMOVED lines=14> */
[----:B------:R-:W-:Y:S01]  /*1680*/  CS2R R198, SRZ ;  /* 0x0000000000c67805 */ /* 0x000fe2000001ff00 */
[----:B0-----:R-:W-:Y:S01]  /*1690*/  @P0 IMAD.HI.U32 R3, R3, UR5, RZ ;  /* 0x0000000503030c27 */ /* 0x001fe2000f8e00ff */
[----:B------:R-:W-:-:S02]  /*16a0*/  CS2R R50, SRZ ;  /* 0x0000000000327805 */ /* 0x000fc4000001ff00 */
[----:B------:R-:W-:Y:S02]  /*16b0*/  CS2R R200, SRZ ;  /* 0x0000000000c87805 */ /* 0x000fe4000001ff00 */
[----:B------:R-:W-:Y:S02]  /*16c0*/  CS2R R46, SRZ ;  /* 0x00000000002e7805 */ /* 0x000fe4000001ff00 */
[----:B------:R-:W-:Y:S02]  /*16d0*/  CS2R R202, SRZ ;  /* 0x0000000000ca7805 */ /* 0x000fe4000001ff00 */
[----:B------:R-:W-:Y:S02]  /*16e0*/  CS2R R42, SRZ ;  /* 0x00000000002a7805 */ /* 0x000fe4000001ff00 */
[----:B------:R-:W-:Y:S02]  /*16f0*/  CS2R R204, SRZ ;  /* 0x0000000000cc7805 */ /* 0x000fe4000001ff00 */
[----:B------:R-:W-:-:S02]  /*1700*/  CS2R R38, SRZ ;  /* 0x0000000000267805 */ /* 0x000fc4000001ff00 */
[----:B-1----:R-:W-:Y:S02]  /*1710*/  @P0 SHF.R.U32.HI R0, RZ, R4, R3 ;  /* 0x00000004ff000219 */ /* 0x002fe40000011603 */
[----:B------:R-:W-:Y:S02]  /*1720*/  CS2R R206, SRZ ;  /* 0x0000000000ce7805 */ /* 0x000fe4000001ff00 */
[----:B------:R-:W-:Y:S02]  /*1730*/  PLOP3.LUT P0, PT, PT, PT, PT, 0x80, 0x0 ;  /* 0x000000000000781c */ /* 0x000fe40003f0f070 */
[----:B------:R-:W-:Y:S01]  /*1740*/  CS2R R34, SRZ ;  /* 0x0000000000227805 */ /* 0x000fe2000001ff00 */
[----:B------:R-:W-:Y:S01]  /*1750*/  IMAD.MOV.U32 R208, RZ, RZ, RZ ;  /* 0x000000ffffd07224 */ /* 0x000fe200078e00ff */
[----:B------:R-:W-:Y:S01]  /*1760*/  CS2R R30, SRZ ;  /* 0x00000000001e7805 */ /* 0x000fe2000001ff00 */
[----:B------:R-:W-:Y:S01]  /*1770*/  VIADD R3, R0, UR4 ;  /* 0x0000000400037c36 */ /* 0x000fe20008000000 */
[----:B------:R-:W-:Y:S01]  /*1780*/  CS2R R26, SRZ ;  /* 0x00000000001a7805 */ /* 0x000fe2000001ff00 */
[----:B------:R-:W-:-:S02]  /*1790*/  IMAD.MOV.U32 R0, RZ, RZ, RZ ;  /* 0x000000ffff007224 */ /* 0x000fc400078e00ff */
[----:B------:R-:W-:Y:S01]  /*17a0*/  IMAD.MOV.U32 R7, RZ, RZ, RZ ;  /* 0x000000ffff077224 */ /* 0x000fe200078e00ff */
[----:B------:R-:W-:Y:S01]  /*17b0*/  SHF.R.S32.HI R4, RZ, 0x1f, R3 ;  /* 0x0000001fff047819 */ /* 0x000fe20000011403 */
[----:B------:R-:W-:-:S03]  /*17c0*/  IMAD.MOV.U32 R21, RZ, RZ, RZ ;  /* 0x000000ffff157224 */ /* 0x000fc600078e00ff */
[----:B------:R-:W-:Y:S01]  /*17d0*/  LEA.HI R4, R4, R3, RZ, 0x6 ;  /* 0x0000000304047211 */ /* 0x000fe200078f30ff */
[----:B------:R-:W-:-:S03]  /*17e0*/  IMAD.MOV.U32 R3, RZ, RZ, RZ ;  /* 0x000000ffff037224 */ /* 0x000fc600078e00ff */
[----:B------:R-:W-:-:S04]  /*17f0*/  SHF.R.S32.HI R4, RZ, 0x6, R4 ;  /* 0x00000006ff047819 */ /* 0x000fc80000011404 */
[----:B------:R-:W-:-:S04]  /*1800*/  VIMNMX R4, R4, UR52, PT ;  /* 0x0000003404047c48 */ /* 0x000fc8000bfe0100 */
[----:B------:R-:W-:-:S13]  /*1810*/  ISETP.GE.AND P1, PT, R4, 0x1, PT ;  /* 0x000000010400780c */ /* 0x000fda0003f26270 */
        /* <DEDUP_REMOVED lines=15> */
.L_x_3854:
[----:B------:R-:W-:Y:S01]  /*1910*/  ULEA UR21, UR38, UR42, 0x3 ;  /* 0x0000002a26157291 */ /* 0x000fe2000f8e183f */
[----:B------:R-:W-:-:S04]  /*1920*/  MOV R0, UR37 ;  /* 0x0000002500007c02 */ /* 0x000fc80008000f00 */
[----:B------:R-:W-:-:S04]  /*1930*/  SHF.L.U32 R0, R0, 0x1f, RZ ;  /* 0x0000001f00007819 */ /* 0x000fc800000006ff */
[----:B------:R-:W0:Y:S02]  /*1940*/  SYNCS.PHASECHK.TRANS64.TRYWAIT P1, [UR21+0x28c50], R0 ;  /* 0x028c5000ff0075a7 */ /* 0x000e240008020155 */
[----:B0-----:R-:W-:Y:S05]  /*1950*/  @!P1 BRA `(.L_x_3855) ;  /* 0x000000e000a89947 */ /* 0x001fea0003800000 */
.L_x_3974:
        /* <DEDUP_REMOVED lines=38> */
.L_x_3856:
[----:B------:R-:W-:Y:S01]  /*1bc0*/  UIADD3 UR6, UR21, 0x28c60, URZ ;  /* 0x00028c6015067890 */ /* 0x000fe2000fffe03f */
[----:B------:R-:W-:-:S03]  /*1bd0*/  ISETP.GE.AND P1, PT, R4, 0x2, PT ;  /* 0x000000020400780c */ /* 0x000fc60003f26270 */
[----:B------:R-:W-:-:S09]  /*1be0*/  UPRMT UR6, UR40, 0x654, UR6 ;  /* 0x0000065428067896 */ /* 0x000fd20008000006 */
[----:B------:R-:W-:Y:S01]  /*1bf0*/  SYNCS.ARRIVE.TRANS64.RED.A1T0 RZ, [UR6], RZ ;  /* 0x000000ffffff79a7 */ /* 0x000fe20008100406 */
[----:B------:R-:W-:Y:S05]  /*1c00*/  @!P1 BRA `(.L_x_3857) ;  /* 0x0000000800dc9947 */ /* 0x000fea0003800000 */
[----:B------:R-:W-:-:S07]  /*1c10*/  VIADD R4, R4, 0xfffffffe ;  /* 0xfffffffe04047836 */ /* 0x000fce0000000000 */
.L_x_3863:
[----:B------:R-:W-:Y:S01]  /*1c20*/  BAR.SYNC.DEFER_BLOCKING 0xe, 0x100 ;  /* 0x0384000000007b1d */ /* 0x000fe20000010000 */
[----:B01----:R-:W-:Y:S01]  /*1c30*/  IMAD.U32 R3, RZ, RZ, UR38 ;  /* 0x00000026ff037e24 */ /* 0x003fe2000f8e00ff */
[----:B------:R-:W-:Y:S01]  /*1c40*/  UIADD3 UR38, UR38, 0x1, URZ ;  /* 0x0000000126267890 */ /* 0x000fe2000fffe03f */
[C---:B------:R-:W-:Y:S01]  /*1c50*/  ISETP.GT.AND P2, PT, R4.reuse, RZ, PT ;  /* 0x000000ff0400720c */ /* 0x040fe20003f44270 */
        /* <DEDUP_REMOVED lines=139> */
.L_x_3858:
[----:B------:R-:W-:Y:S01]  /*2510*/  ULEA UR21, UR38, UR42, 0x3 ;  /* 0x0000002a26157291 */ /* 0x000fe2000f8e183f */
[----:B------:R-:W-:-:S05]  /*2520*/  IMAD.U32 R0, RZ, RZ, UR37 ;  /* 0x00000025ff007e24 */ /* 0x000fca000f8e00ff */
[----:B------:R-:W-:-:S04]  /*2530*/  SHF.L.U32 R0, R0, 0x1f, RZ ;  /* 0x0000001f00007819 */ /* 0x000fc800000006ff */
[----:B------:R0:W1:Y:S01]  /*2540*/  SYNCS.PHASECHK.TRANS64.TRYWAIT P1, [UR21+0x28c50], R0 ;  /* 0x028c5000ff0075a7 */ /* 0x0000620008020155 */
[----:B------:R-:W-:Y:S05]  /*2550*/  @!P0 BRA `(.L_x_3859) ;  /* 0x0000000000048947 */ /* 0x000fea0003800000 */
[----:B------:R-:W-:Y:S01]  /*2560*/  BPT.TRAP 0x1 ;  /* 0x000000040000795c */ /* 0x000fe20000300000 */
.L_x_3859:
[----:B-1----:R-:W-:Y:S05]  /*2570*/  @P1 BRA `(.L_x_3860) ;  /* 0x0000000000081947 */ /* 0x002fea0003800000 */
[----:B------:R-:W1:Y:S02]  /*2580*/  SYNCS.PHASECHK.TRANS64.TRYWAIT P1, [UR21+0x28c50], R0 ;  /* 0x028c5000ff0075a7 */ /* 0x000e640008020155 */
[----:B-1----:R-:W-:Y:S05]  /*2590*/  @!P1 BRA `(.L_x_3861) ;  /* 0x000000d400b09947 */ /* 0x002fea0003800000 */
.L_x_3860:
        /* <DEDUP_REMOVED lines=26> */
.L_x_3862:
[----:B------:R-:W-:-:S04]  /*2740*/  UIADD3 UR6, UR21, 0x28c60, URZ ;  /* 0x00028c6015067890 */ /* 0x000fc8000fffe03f */
[----:B------:R-:W-:-:S09]  /*2750*/  UPRMT UR6, UR40, 0x654, UR6 ;  /* 0x0000065428067896 */ /* 0x000fd20008000006 */
[----:B------:R-:W-:Y:S01]  /*2760*/  SYNCS.ARRIVE.TRANS64.RED.A1T0 RZ, [UR6], RZ ;  /* 0x000000ffffff79a7 */ /* 0x000fe20008100406 */
[----:B------:R-:W-:Y:S05]  /*2770*/  @P2 BRA `(.L_x_3863) ;  /* 0xfffffff400282947 */ /* 0x000fea000383ffff */
.L_x_3857:
        /* <DEDUP_REMOVED lines=140> */
[----:B------:R-:W-:Y:S01]  /*3040*/  MOV R0, RZ ;  /* 0x000000ff00007202 */ /* 0x000fe20000000f00 */
[----:B------:R-:W-:Y:S01]  /*3050*/  IMAD.MOV.U32 R3, RZ, RZ, RZ ;  /* 0x000000ffff037224 */ /* 0x000fe200078e00ff */
[----:B------:R-:W-:Y:S06]  /*3060*/  BAR.ARV 0xf, 0x100 ;  /* 0x03c4000000007b1d */ /* 0x000fec0000002000 */
[----:B------:R-:W-:Y:S05]  /*3070*/  BRA `(.L_x_3853) ;  /* 0x00000060003c7947 */ /* 0x000fea0003800000 */
.L_x_3852:
[----:B------:R-:W-:Y:S01]  /*3080*/  ULDC UR4, c[0x0][0x448] ;  /* 0x0001120000047ab9 */ /* 0x000fe20000000800 */
[----:B------:R-:W-:Y:S01]  /*3090*/  UIADD3 UR6, UR44, 0x3f, URZ ;  /* 0x0000003f2c067890 */ /* 0x000fe2000fffe03f */
[----:B------:R-:W-:Y:S01]  /*30a0*/  PLOP3.LUT P0, PT, PT, PT, PT, 0x80, 0x0 ;  /* 0x000000000000781c */ /* 0x000fe20003f0f070 */
[----:B------:R-:W-:Y:S01]  /*30b0*/  UISETP.NE.AND UP0, UPT, UR4, 0x1, UPT ;  /* 0x000000010400788c */ /* 0x000fe2000bf05270 */
[----:B------:R-:W-:Y:S01]  /*30c0*/  IMAD.MOV.U32 R0, RZ, RZ, RZ ;  /* 0x000000ffff007224 */ /* 0x000fe200078e00ff */
[----:B------:R-:W-:Y:S01]  /*30d0*/  ULDC UR8, c[0x0][0x288] ;  /* 0x0000a20000087ab9 */ /* 0x000fe20000000800 */
[----:B------:R-:W-:Y:S01]  /*30e0*/  IMAD.MOV.U32 R3, RZ, RZ, RZ ;  /* 0x000000ffff037224 */ /* 0x000fe200078e00ff */
[----:B------:R-:W-:Y:S01]  /*30f0*/  UIADD3 UR8, -UR8, 0x40, URZ ;  /* 0x0000004008087890 */ /* 0x000fe2000fffe13f */
[----:B------:R-:W-:Y:S01]  /*3100*/  CS2R R150, SRZ ;  /* 0x0000000000967805 */ /* 0x000fe2000001ff00 */
[----:B------:R-:W-:Y:S01]  /*3110*/  UP2UR UR49, UPR, URZ, 0x1 ;  /* 0x000000013f317883 */ /* 0x000fe20008000000 */
[----:B------:R-:W-:Y:S01]  /*3120*/  CS2R R148, SRZ ;  /* 0x0000000000947805 */ /* 0x000fe2000001ff00 */
[----:B------:R-:W-:Y:S01]  /*3130*/  UIMAD UR8, UR48, UR7, UR8 ;  /* 0x00000007300872a4 */ /* 0x000fe2000f8e0208 */
[----:B------:R-:W-:-:S02]  /*3140*/  CS2R R146, SRZ ;  /* 0x0000000000927805 */ /* 0x000fc4000001ff00 */
[----:B------:R-:W-:Y:S01]  /*3150*/  CS2R R144, SRZ ;  /* 0x0000000000907805 */ /* 0x000fe2000001ff00 */
[----:B------:R-:W-:Y:S01]  /*3160*/  @UP0 ULDC UR4, c[0x0][0x44c] ;  /* 0x0001130000040ab9 */ /* 0x000fe20000000800 */
[----:B------:R-:W-:Y:S01]  /*3170*/  @UP0 ULDC UR9, c[0x0][0x450] ;  /* 0x0001140000090ab9 */ /* 0x000fe20000000800 */
[----:B------:R-:W-:Y:S01]  /*3180*/  UIMAD.WIDE.U32 UR4, UR6, UR4, URZ ;  /* 0x00000004060472a5 */ /* 0x000fe2000f8e003f */
[----:B------:R-:W-:Y:S02]  /*3190*/  CS2R R142, SRZ ;  /* 0x00000000008e7805 */ /* 0x000fe4000001ff00 */
[----:B------:R-:W-:Y:S02]  /*31a0*/  CS2R R140, SRZ ;  /* 0x00000000008c7805 */ /* 0x000fe4000001ff00 */
[----:B------:R-:W-:Y:S01]  /*31b0*/  CS2R R138, SRZ ;  /* 0x00000000008a7805 */ /* 0x000fe2000001ff00 */
[----:B------:R-:W-:Y:S01]  /*31c0*/  @UP0 USHF.R.U32.HI UR6, URZ, UR9, UR5 ;  /* 0x000000093f060299 */ /* 0x000fe20008011605 */
[----:B------:R-:W-:-:S02]  /*31d0*/  CS2R R136, SRZ ;  /* 0x0000000000887805 */ /* 0x000fc4000001ff00 */
[----:B------:R-:W-:Y:S02]  /*31e0*/  CS2R R134, SRZ ;  /* 0x0000000000867805 */ /* 0x000fe4000001ff00 */
[----:B------:R-:W-:Y:S01]  /*31f0*/  CS2R R132, SRZ ;  /* 0x0000000000847805 */ /* 0x000fe2000001ff00 */
[----:B------:R-:W-:Y:S01]  /*3200*/  UIADD3 UR6, UR8, UR6, URZ ;  /* 0x0000000608067290 */ /* 0x000fe2000fffe03f */
[----:B------:R-:W-:Y:S02]  /*3210*/  CS2R R160, SRZ ;  /* 0x0000000000a07805 */ /* 0x000fe4000001ff00 */
[----:B------:R-:W-:Y:S02]  /*3220*/  CS2R R128, SRZ ;  /* 0x0000000000807805 */ /* 0x000fe4000001ff00 */
[----:B------:R-:W-:Y:S01]  /*3230*/  CS2R R158, SRZ ;  /* 0x00000000009e7805 */ /* 0x000fe2000001ff00 */
[----:B------:R-:W-:Y:S01]  /*3240*/  USHF.R.S32.HI UR4, URZ, 0x1f, UR6 ;  /* 0x0000001f3f047899 */ /* 0x000fe20008011406 */
[----:B------:R-:W-:-:S02]  /*3250*/  CS2R R156, SRZ ;  /* 0x00000000009c7805 */ /* 0x000fc4000001ff00 */
[----:B------:R-:W-:Y:S02]  /*3260*/  CS2R R124, SRZ ;  /* 0x00000000007c7805 */ /* 0x000fe4000001ff00 */
        /* <DEDUP_REMOVED lines=9> */
[----:B------:R-:W-:Y:S01]  /*3300*/  UISETP.LT.AND UP0, UPT, UR52, UR4, UPT ;  /* 0x000000043400728c */ /* 0x000fe2000bf01270 */
[----:B------:R-:W-:Y:S02]  /*3310*/  CS2R R162, SRZ ;  /* 0x0000000000a27805 */ /* 0x000fe4000001ff00 */
[----:B------:R-:W-:Y:S02]  /*3320*/  CS2R R106, SRZ ;  /* 0x00000000006a7805 */ /* 0x000fe4000001ff00 */
[----:B------:R-:W-:Y:S01]  /*3330*/  CS2R R164, SRZ ;  /* 0x0000000000a47805 */ /* 0x000fe2000001ff00 */
[----:B------:R-:W-:Y:S01]  /*3340*/  USEL UR52, UR52, UR4, UP0 ;  /* 0x0000000434347287 */ /* 0x000fe20008000000 */
[----:B------:R-:W-:-:S02]  /*3350*/  CS2R R102, SRZ ;  /* 0x0000000000667805 */ /* 0x000fc4000001ff00 */
[----:B------:R-:W-:Y:S02]  /*3360*/  CS2R R166, SRZ ;  /* 0x0000000000a67805 */ /* 0x000fe4000001ff00 */
[----:B------:R-:W-:Y:S01]  /*3370*/  CS2R R98, SRZ ;  /* 0x0000000000627805 */ /* 0x000fe2000001ff00 */
[----:B------:R-:W-:Y:S01]  /*3380*/  UISETP.GE.AND UP0, UPT, UR52, 0x1, UPT ;  /* 0x000000013400788c */ /* 0x000fe2000bf06270 */
[----:B------:R-:W-:Y:S02]  /*3390*/  CS2R R168, SRZ ;  /* 0x0000000000a87805 */ /* 0x000fe4000001ff00 */
[----:B------:R-:W-:Y:S02]  /*33a0*/  CS2R R94, SRZ ;  /* 0x00000000005e7805 */ /* 0x000fe4000001ff00 */
[----:B------:R-:W-:Y:S02]  /*33b0*/  CS2R R170, SRZ ;  /* 0x0000000000aa7805 */ /* 0x000fe4000001ff00 */
[----:B------:R-:W-:-:S02]  /*33c0*/  CS2R R90, SRZ ;  /* 0x00000000005a7805 */ /* 0x000fc4000001ff00 */
[----:B------:R-:W-:Y:S02]  /*33d0*/  CS2R R172, SRZ ;  /* 0x0000000000ac7805 */ /* 0x000fe4000001ff00 */
[----:B------:R-:W-:Y:S02]  /*33e0*/  PLOP3.LUT P1, PT, PT, PT, UP0, 0x80, 0x0 ;  /* 0x000000000000781c */ /* 0x000fe40003f2f008 */
        /* <DEDUP_REMOVED lines=51> */
[----:B------:R-:W-:Y:S01]  /*3720*/  MOV R4, UR4 ;  /* 0x0000000400047c02 */ /* 0x000fe20008000f00 */
        /* <DEDUP_REMOVED lines=12> */
.L_x_3864:
        /* <DEDUP_REMOVED lines=9> */
.L_x_3975:
[----:B------:R-:W-:Y:S05]  /*3880*/  @!P0 BRA `(.L_x_3866) ;  /* 0x0000000000048947 */ /* 0x000fea0003800000 */
[----:B------:R-:W-:Y:S01]  /*3890*/  BPT.TRAP 0x1 ;  /* 0x000000040000795c */ /* 0x000fe20000300000 */
.L_x_3866:
[----:B------:R-:W-:Y:S02]  /*38a0*/  IMAD.U32 R7, RZ, RZ, UR38 ;  /* 0x00000026ff077e24 */ /* 0x000fe4000f8e00ff */
[----:B------:R-:W-:-:S03]  /*38b0*/  IMAD.U32 R8, RZ, RZ, UR37 ;  /* 0x00000025ff087e24 */ /* 0x000fc6000f8e00ff */
[----:B------:R-:W-:Y:S02]  /*38c0*/  LEA R7, R7, UR42, 0x3 ;  /* 0x0000002a07077c11 */ /* 0x000fe4000f8e18ff */
[----:B------:R-:W-:-:S04]  /*38d0*/  SHF.L.U32 R8, R8, 0x1f, RZ ;  /* 0x0000001f08087819 */ /* 0x000fc800000006ff */
[----:B------:R1:W2:Y:S01]  /*38e0*/  SYNCS.PHASECHK.TRANS64.TRYWAIT P1, [R7+URZ+0x28c30], R8 ;  /* 0x028c3008070075a7 */ /* 0x0002a2000802017f */
[----:B------:R-:W-:Y:S05]  /*38f0*/  @!P0 BRA `(.L_x_3867) ;  /* 0x0000000000048947 */ /* 0x000fea0003800000 */
[----:B------:R-:W-:Y:S01]  /*3900*/  BPT.TRAP 0x1 ;  /* 0x000000040000795c */ /* 0x000fe20000300000 */
.L_x_3867:
[----:B--2---:R-:W-:Y:S05]  /*3910*/  @P1 BRA `(.L_x_3868) ;  /* 0x0000000000081947 */ /* 0x004fea0003800000 */
[----:B------:R-:W2:Y:S02]  /*3920*/  SYNCS.PHASECHK.TRANS64.TRYWAIT P1, [R7+URZ+0x28c30], R8 ;  /* 0x028c3008070075a7 */ /* 0x000ea4000802017f */
[----:B--2---:R-:W-:Y:S05]  /*3930*/  @!P1 BRA `(.L_x_3869) ;  /* 0x000000c000f89947 */ /* 0x004fea0003800000 */
.L_x_3868:
        /* <DEDUP_REMOVED lines=40> */
.L_x_3870:
[----:B------:R-:W-:Y:S01]  /*3bc0*/  UISETP.NE.AND UP0, UPT, UR49, URZ, UPT ;  /* 0x0000003f3100728c */ /* 0x000fe2000bf05270 */
[----:B------:R-:W-:Y:S01]  /*3bd0*/  VIADD R3, R185, UR44 ;  /* 0x0000002cb9037c36 */ /* 0x000fe20008000000 */
[----:B------:R-:W-:Y:S01]  /*3be0*/  ULDC UR14, c[0x0][0x2f0] ;  /* 0x0000bc00000e7ab9 */ /* 0x000fe20000000800 */
[----:B------:R-:W-:Y:S01]  /*3bf0*/  ULDC UR15, c[0x0][0x288] ;  /* 0x0000a200000f7ab9 */ /* 0x000fe20000000800 */
[----:B------:R-:W-:Y:S02]  /*3c00*/  ULDC UR10, c[0x0][0x988] ;  /* 0x00026200000a7ab9 */ /* 0x000fe40000000800 */
[----:B------:R-:W-:Y:S02]  /*3c10*/  PLOP3.LUT P1, PT, PT, PT, UP0, 0x80, 0x0 ;  /* 0x000000000000781c */ /* 0x000fe40003f2f008 */
[----:B------:R-:W-:-:S03]  /*3c20*/  PLOP3.LUT P2, PT, PT, PT, UP0, 0x80, 0x0 ;  /* 0x000000000000781c */ /* 0x000fc60003f4f008 */
[----:B------:R-:W-:-:S08]  /*3c30*/  @UP0 ULDC UR6, c[0x0][0x44c] ;  /* 0x0001130000060ab9 */ /* 0x000fd00000000800 */
[----:B------:R-:W-:Y:S01]  /*3c40*/  @P1 IMAD.HI.U32 R4, R3, UR6, RZ ;  /* 0x0000000603041c27 */ /* 0x000fe2000f8e00ff */
[----:B------:R-:W-:-:S04]  /*3c50*/  @UP0 ULDC UR6, c[0x0][0x450] ;  /* 0x0001140000060ab9 */ /* 0x000fc80000000800 */
[----:B------:R-:W-:Y:S01]  /*3c60*/  @P2 SHF.R.U32.HI R3, RZ, UR6, R4 ;  /* 0x00000006ff032c19 */ /* 0x000fe20008011604 */
[----:B------:R-:W-:Y:S02]  /*3c70*/  UMOV UR6, 0xffffffc0 ;  /* 0xffffffc000067882 */ /* 0x000fe40000000000 */
[----:B------:R-:W-:Y:S02]  /*3c80*/  UIMAD UR7, UR52, UR6, 0x41 ;  /* 0x00000041340774a4 */ /* 0x000fe4000f8e0206 */
[----:B------:R-:W0:Y:S01]  /*3c90*/  SHFL.IDX PT, R6, R3, 0x1, 0x1c1f ;  /* 0x003c1f0003067f89 */ /* 0x000e2200000e0000 */
[----:B------:R-:W-:Y:S02]  /*3ca0*/  UIMAD UR6, UR52, UR6, 0x40 ;  /* 0x00000040340674a4 */ /* 0x000fe4000f8e0206 */
[----:B------:R-:W-:Y:S01]  /*3cb0*/  UIMAD UR7, UR48, UR14, UR7 ;  /* 0x0000000e300772a4 */ /* 0x000fe2000f8e0207 */
[----:B------:R-:W3:Y:S01]  /*3cc0*/  SHFL.IDX PT, R3, R3, RZ, 0x1c1f ;  /* 0x001c1fff03037589 */ /* 0x000ee200000e0000 */
[----:B------:R-:W-:-:S04]  /*3cd0*/  UIMAD UR6, UR48, UR14, UR6 ;  /* 0x0000000e300672a4 */ /* 0x000fc8000f8e0206 */
[----:B------:R-:W-:Y:S02]  /*3ce0*/  IMAD.U32 R5, RZ, RZ, UR7 ;  /* 0x00000007ff057e24 */ /* 0x000fe4000f8e00ff */
[----:B------:R-:W-:Y:S02]  /*3cf0*/  IADD3 R4, -R2, UR6, RZ ;  /* 0x0000000602047c10 */ /* 0x000fe4000fffe1ff */
[----:B------:R-:W-:Y:S02]  /*3d00*/  R2UR UR6, R7 ;  /* 0x00000000070672ca */ /* 0x000fe400000e0000 */
[----:B------:R-:W-:-:S04]  /*3d10*/  IADD3 R5, R5, -UR15, -R2 ;  /* 0x8000000f05057c10 */ /* 0x000fc8000fffe802 */
[----:B0-----:R-:W-:-:S07]  /*3d20*/  VIADDMNMX R6, R6, R5, R4, PT ;  /* 0x0000000506067246 */ /* 0x001fce0003800104 */
[----:B------:R-:W-:Y:S01]  /*3d30*/  UIADD3 UR6, UR6, 0x28c40, URZ ;  /* 0x00028c4006067890 */ /* 0x000fe2000fffe03f */
[C---:B------:R-:W-:Y:S02]  /*3d40*/  ISETP.GT.AND P1, PT, R6.reuse, RZ, PT ;  /* 0x000000ff0600720c */ /* 0x040fe40003f24270 */
[C---:B------:R-:W-:Y:S01]  /*3d50*/  ISETP.GT.AND P2, PT, R6.reuse, 0x1, PT ;  /* 0x000000010600780c */ /* 0x040fe20003f44270 */
[----:B------:R-:W-:Y:S01]  /*3d60*/  UPRMT UR6, UR40, 0x654, UR6 ;  /* 0x0000065428067896 */ /* 0x000fe20008000006 */
[----:B------:R-:W-:Y:S02]  /*3d70*/  ISETP.GT.AND P3, PT, R6, 0x8, PT ;  /* 0x000000080600780c */ /* 0x000fe40003f64270 */
[----:B------:R-:W-:Y:S02]  /*3d80*/  FSEL R26, R26, -INF , P1 ;  /* 0xff8000001a1a7808 */ /* 0x000fe40000800000 */
[----:B------:R-:W-:Y:S02]  /*3d90*/  FSEL R27, R27, -INF , P2 ;  /* 0xff8000001b1b7808 */ /* 0x000fe40001000000 */
[----:B------:R-:W-:-:S02]  /*3da0*/  ISETP.GT.AND P1, PT, R6, 0x9, PT ;  /* 0x000000090600780c */ /* 0x000fc40003f24270 */
[----:B------:R-:W-:Y:S01]  /*3db0*/  FSEL R30, R30, -INF , P3 ;  /* 0xff8000001e1e7808 */ /* 0x000fe20001800000 */
[----:B------:R-:W-:Y:S01]  /*3dc0*/  SYNCS.ARRIVE.TRANS64.RED.A1T0 RZ, [UR6], RZ ;  /* 0x000000ffffff79a7 */ /* 0x000fe20008100406 */
[----:B------:R-:W-:Y:S01]  /*3dd0*/  FMNMX.FTZ R9, R26, R27, !PT ;  /* 0x0000001b1a097209 */ /* 0x000fe20007810000 */
[----:B------:R-:W-:Y:S01]  /*3de0*/  BAR.SYNC.DEFER_BLOCKING 0xf, 0x100 ;  /* 0x03c4000000007b1d */ /* 0x000fe20000010000 */
[----:B------:R-:W-:Y:S02]  /*3df0*/  ISETP.GT.AND P2, PT, R6, 0x10, PT ;  /* 0x000000100600780c */ /* 0x000fe40003f44270 */
[----:B------:R-:W-:Y:S02]  /*3e00*/  FSEL R31, R31, -INF , P1 ;  /* 0xff8000001f1f7808 */ /* 0x000fe40000800000 */
[----:B------:R-:W-:Y:S02]  /*3e10*/  FMNMX.FTZ R10, R30, R9, !PT ;  /* 0x000000091e0a7209 */ /* 0x000fe40007810000 */
        /* <DEDUP_REMOVED lines=34> */
[----:B------:R-:W-:Y:S02]  /*4040*/  FMNMX.FTZ R6, R54, R9, !PT ;  /* 0x0000000936067209 */ /* 0x000fe40007810000 */
[----:B---3--:R-:W-:Y:S02]  /*4050*/  VIADDMNMX R4, R3, R5, R4, PT ;  /* 0x0000000503047246 */ /* 0x008fe40003800104 */
[----:B------:R-:W-:-:S02]  /*4060*/  FMNMX.FTZ R6, R55, R6, !PT ;  /* 0x0000000637067209 */ /* 0x000fc40007810000 */
[C---:B------:R-:W-:Y:S02]  /*4070*/  ISETP.GT.AND P1, PT, R4.reuse, RZ, PT ;  /* 0x000000ff0400720c */ /* 0x040fe40003f24270 */
[C---:B------:R-:W-:Y:S01]  /*4080*/  ISETP.GT.AND P2, PT, R4.reuse, 0x1, PT ;  /* 0x000000010400780c */ /* 0x040fe20003f44270 */
[----:B------:R-:W0:Y:S01]  /*4090*/  SHFL.BFLY PT, R9, R6, 0x2, 0x1f ;  /* 0x0c401f0006097f89 */ /* 0x000e2200000e0000 */
[----:B------:R-:W-:Y:S02]  /*40a0*/  ISETP.GT.AND P3, PT, R4, 0x8, PT ;  /* 0x000000080400780c */ /* 0x000fe40003f64270 */
[----:B------:R-:W-:Y:S02]  /*40b0*/  FSEL R24, R24, -INF , P1 ;  /* 0xff80000018187808 */ /* 0x000fe40000800000 */
[----:B------:R-:W-:Y:S02]  /*40c0*/  FSEL R25, R25, -INF , P2 ;  /* 0xff80000019197808 */ /* 0x000fe40001000000 */
[----:B------:R-:W-:-:S02]  /*40d0*/  ISETP.GT.AND P1, PT, R4, 0x9, PT ;  /* 0x000000090400780c */ /* 0x000fc40003f24270 */
[----:B------:R-:W-:Y:S02]  /*40e0*/  FSEL R28, R28, -INF , P3 ;  /* 0xff8000001c1c7808 */ /* 0x000fe40001800000 */
[----:B------:R-:W-:Y:S02]  /*40f0*/  FMNMX.FTZ R3, R24, R25, !PT ;  /* 0x0000001918037209 */ /* 0x000fe40007810000 */
[C---:B------:R-:W-:Y:S02]  /*4100*/  ISETP.GT.AND P2, PT, R4.reuse, 0x10, PT ;  /* 0x000000100400780c */ /* 0x040fe40003f44270 */
[----:B------:R-:W-:Y:S02]  /*4110*/  FSEL R29, R29, -INF , P1 ;  /* 0xff8000001d1d7808 */ /* 0x000fe40000800000 */
[----:B------:R-:W-:Y:S02]  /*4120*/  ISETP.GT.AND P1, PT, R4, 0x11, PT ;  /* 0x000000110400780c */ /* 0x000fe40003f24270 */
[----:B------:R-:W-:-:S02]  /*4130*/  FSEL R32, R32, -INF , P2 ;  /* 0xff80000020207808 */ /* 0x000fc40001000000 */
[----:B------:R-:W-:Y:S02]  /*4140*/  ISETP.GT.AND P2, PT, R4, 0x18, PT ;  /* 0x000000180400780c */ /* 0x000fe40003f44270 */
[----:B------:R-:W-:Y:S02]  /*4150*/  FSEL R33, R33, -INF , P1 ;  /* 0xff80000021217808 */ /* 0x000fe40000800000 */
[----:B0-----:R-:W-:Y:S02]  /*4160*/  FMNMX.FTZ R9, R6, R9, !PT ;  /* 0x0000000906097209 */ /* 0x001fe40007810000 */
[----:B------:R-:W-:Y:S02]  /*4170*/  FMNMX.FTZ R6, R28, R3, !PT ;  /* 0x000000031c067209 */ /* 0x000fe40007810000 */
[----:B------:R-:W-:Y:S01]  /*4180*/  ISETP.GT.AND P1, PT, R4, 0x19, PT ;  /* 0x000000190400780c */ /* 0x000fe20003f24270 */
[----:B------:R-:W0:Y:S01]  /*4190*/  SHFL.BFLY PT, R10, R9, 0x1, 0x1f ;  /* 0x0c201f00090a7f89 */ /* 0x000e2200000e0000 */
[----:B------:R-:W-:-:S02]  /*41a0*/  FMNMX.FTZ R3, R29, R6, !PT ;  /* 0x000000061d037209 */ /* 0x000fc40007810000 */
[----:B------:R-:W-:Y:S02]  /*41b0*/  FSEL R36, R36, -INF , P2 ;  /* 0xff80000024247808 */ /* 0x000fe40001000000 */
[----:B------:R-:W-:Y:S02]  /*41c0*/  FMNMX.FTZ R6, R32, R3, !PT ;  /* 0x0000000320067209 */ /* 0x000fe40007810000 */
[----:B------:R-:W-:Y:S02]  /*41d0*/  ISETP.GT.AND P2, PT, R4, 0x20, PT ;  /* 0x000000200400780c */ /* 0x000fe40003f44270 */
[----:B------:R-:W-:Y:S02]  /*41e0*/  FMNMX.FTZ R3, R33, R6, !PT ;  /* 0x0000000621037209 */ /* 0x000fe40007810000 */
[----:B------:R-:W-:Y:S02]  /*41f0*/  FSEL R37, R37, -INF , P1 ;  /* 0xff80000025257808 */ /* 0x000fe40000800000 */
[----:B------:R-:W-:-:S02]  /*4200*/  FMNMX.FTZ R6, R36, R3, !PT ;  /* 0x0000000324067209 */ /* 0x000fc40007810000 */
[----:B------:R-:W-:Y:S02]  /*4210*/  ISETP.GT.AND P1, PT, R4, 0x21, PT ;  /* 0x000000210400780c */ /* 0x000fe40003f24270 */
[----:B------:R-:W-:Y:S02]  /*4220*/  FSEL R40, R40, -INF , P2 ;  /* 0xff80000028287808 */ /* 0x000fe40001000000 */
[----:B------:R-:W-:Y:S02]  /*4230*/  FMNMX.FTZ R3, R37, R6, !PT ;  /* 0x0000000625037209 */ /* 0x000fe40007810000 */
[----:B------:R-:W-:Y:S02]  /*4240*/  ISETP.GT.AND P2, PT, R4, 0x28, PT ;  /* 0x000000280400780c */ /* 0x000fe40003f44270 */
        /* <DEDUP_REMOVED lines=17> */
[----:B------:R-:W-:Y:S02]  /*4360*/  FSEL R53, R53, -INF , P2 ;  /* 0xff80000035357808 */ /* 0x000fe40001000000 */
[----:B------:R-:W-:Y:S02]  /*4370*/  FMNMX.FTZ R4, R52, R3, !PT ;  /* 0x0000000334047209 */ /* 0x000fe40007810000 */
[----:B0-----:R-:W-:-:S02]  /*4380*/  FMNMX.FTZ R5, R9, R10, !PT ;  /* 0x0000000a09057209 */ /* 0x001fc40007810000 */
[----:B------:R-:W-:Y:S02]  /*4390*/  FMNMX.FTZ R4, R53, R4, !PT ;  /* 0x0000000435047209 */ /* 0x000fe40007810000 */
[C---:B------:R-:W-:Y:S01]  /*43a0*/  FSETP.NEU.FTZ.AND P4, PT, R5.reuse, -INF , PT ;  /* 0xff8000000500780b */ /* 0x040fe20003f9d000 */
[----:B------:R-:W-:Y:S02]  /*43b0*/  FMUL.FTZ R9, R5, UR10 ;  /* 0x0000000a05097c20 */ /* 0x000fe40008410000 */
[----:B------:R-:W0:Y:S03]  /*43c0*/  SHFL.BFLY PT, R3, R4, 0x2, 0x1f ;  /* 0x0c401f0004037f89 */ /* 0x000e2600000e0000 */
        /* <DEDUP_REMOVED lines=17> */
[----:B0-----:R-:W-:Y:S01]  /*44e0*/  FMNMX.FTZ R3, R4, R3, !PT ;  /* 0x0000000304037209 */ /* 0x001fe20007810000 */
[--C-:B------:R-:W-:Y:S01]  /*44f0*/  FFMA.FTZ R54, R54, UR10, -R9.reuse ;  /* 0x0000000a36367c23 */ /* 0x100fe20008010809 */
[----:B------:R-:W-:-:S03]  /*4500*/  FFMA.FTZ R9, R55, UR10, -R9 ;  /* 0x0000000a37097c23 */ /* 0x000fc60008010809 */
[----:B------:R-:W0:Y:S01]  /*4510*/  SHFL.BFLY PT, R6, R3, 0x1, 0x1f ;  /* 0x0c201f0003067f89 */ /* 0x000e2200000e0000 */
[----:B------:R-:W4:Y:S08]  /*4520*/  MUFU.EX2 R30, R30 ;  /* 0x0000001e001e7308 */ /* 0x000f300000000800 */
[----:B------:R-:W5:Y:S01]  /*4530*/  MUFU.EX2 R31, R31 ;  /* 0x0000001f001f7308 */ /* 0x000f620000000800 */
[----:B---3--:R-:W-:Y:S01]  /*4540*/  FADD.FTZ R11, R26, R27 ;  /* 0x0000001b1a0b7221 */ /* 0x008fe20000010000 */
[----:B------:R-:W-:-:S06]  /*4550*/  F2FP.F16.F32.PACK_AB R153, R27, R26 ;  /* 0x0000001a1b99723e */ /* 0x000fcc00000000ff */
[----:B------:R-:W3:Y:S01]  /*4560*/  MUFU.EX2 R34, R34 ;  /* 0x0000002200227308 */ /* 0x000ee20000000800 */
[----:B----4-:R-:W-:Y:S01]  /*4570*/  FADD.FTZ R4, R30, R11 ;  /* 0x0000000b1e047221 */ /* 0x010fe20000010000 */
[----:B0-----:R-:W-:-:S06]  /*4580*/  FMNMX.FTZ R6, R3, R6, !PT ;  /* 0x0000000603067209 */ /* 0x001fcc0007810000 */
[----:B------:R-:W0:Y:S01]  /*4590*/  MUFU.EX2 R35, R35 ;  /* 0x0000002300237308 */ /* 0x000e220000000800 */
[C---:B-----5:R-:W-:Y:S01]  /*45a0*/  FADD.FTZ R13, R31.reuse, R4 ;  /* 0x000000041f0d7221 */ /* 0x060fe20000010000 */
[----:B------:R-:W-:Y:S01]  /*45b0*/  F2FP.F16.F32.PACK_AB R155, R31, R30 ;  /* 0x0000001e1f9b723e */ /* 0x000fe200000000ff */
[C---:B------:R-:W-:Y:S01]  /*45c0*/  FMUL.FTZ R3, R6.reuse, UR10 ;  /* 0x0000000a06037c20 */ /* 0x040fe20008410000 */
[----:B------:R-:W-:-:S04]  /*45d0*/  FSETP.NEU.FTZ.AND P1, PT, R6, -INF , PT ;  /* 0xff8000000600780b */ /* 0x000fc80003f3d000 */
[----:B------:R-:W4:Y:S01]  /*45e0*/  MUFU.EX2 R38, R38 ;  /* 0x0000002600267308 */ /* 0x000f220000000800 */
[----:B------:R-:W-:Y:S01]  /*45f0*/  FSEL R3, R3, RZ, P1 ;  /* 0x000000ff03037208 */ /* 0x000fe20000800000 */
[----:B---3--:R-:W-:-:S04]  /*4600*/  FADD.FTZ R10, R34, R13 ;  /* 0x0000000d220a7221 */ /* 0x008fc80000010000 */
        /* <DEDUP_REMOVED lines=13> */
[----:B0-----:R-:W-:Y:S01]  /*46e0*/  FADD.FTZ R13, R35, R10 ;  /* 0x0000000a230d7221 */ /* 0x001fe20000010000 */
[----:B------:R-:W0:Y:S01]  /*46f0*/  MUFU.EX2 R25, R25 ;  /* 0x0000001900197308 */ /* 0x000e220000000800 */
[--C-:B------:R-:W-:Y:S01]  /*4700*/  FFMA.FTZ R48, R48, UR10, -R3.reuse ;  /* 0x0000000a30307c23 */ /* 0x100fe20008010803 */
[----:B------:R-:W-:Y:S01]  /*4710*/  FFMA.FTZ R49, R49, UR10, -R3 ;  /* 0x0000000a31317c23 */ /* 0x000fe20008010803 */
[----:B----4-:R-:W-:Y:S01]  /*4720*/  FADD.FTZ R10, R38, R13 ;  /* 0x0000000d260a7221 */ /* 0x010fe20000010000 */
[--C-:B------:R-:W-:Y:S01]  /*4730*/  FFMA.FTZ R52, R52, UR10, -R3.reuse ;  /* 0x0000000a34347c23 */ /* 0x100fe20008010803 */
[----:B------:R-:W-:Y:S01]  /*4740*/  FFMA.FTZ R3, R53, UR10, -R3 ;  /* 0x0000000a35037c23 */ /* 0x000fe20008010803 */
[----:B------:R-:W-:-:S02]  /*4750*/  F2FP.F16.F32.PACK_AB R157, R35, R34 ;  /* 0x00000022239d723e */ /* 0x000fc400000000ff */
        /* <DEDUP_REMOVED lines=11> */
[----:B0-----:R-:W-:-:S07]  /*4810*/  FADD.FTZ R4, R32, R11 ;  /* 0x0000000b20047221 */ /* 0x001fce0000010000 */
[----:B------:R-:W0:Y:S01]  /*4820*/  MUFU.EX2 R39, R39 ;  /* 0x0000002700277308 */ /* 0x000e220000000800 */
[C---:B---3--:R-:W-:Y:S01]  /*4830*/  FADD.FTZ R11, R33.reuse, R4 ;  /* 0x00000004210b7221 */ /* 0x048fe20000010000 */
[----:B------:R-:W-:-:S06]  /*4840*/  F2FP.F16.F32.PACK_AB R156, R33, R32 ;  /* 0x00000020219c723e */ /* 0x000fcc00000000ff */
[----:B------:R-:W3:Y:S01]  /*4850*/  MUFU.EX2 R37, R37 ;  /* 0x0000002500257308 */ /* 0x000ee20000000800 */
[----:B-----5:R-:W-:-:S07]  /*4860*/  FADD.FTZ R4, R36, R11 ;  /* 0x0000000b24047221 */ /* 0x020fce0000010000 */
[----:B------:R-:W5:Y:S01]  /*4870*/  MUFU.EX2 R42, R42 ;  /* 0x0000002a002a7308 */ /* 0x000f620000000800 */
[C---:B0-----:R-:W-:Y:S01]  /*4880*/  FADD.FTZ R13, R39.reuse, R10 ;  /* 0x0000000a270d7221 */ /* 0x041fe20000010000 */
[----:B------:R-:W-:-:S06]  /*4890*/  F2FP.F16.F32.PACK_AB R159, R39, R38 ;  /* 0x00000026279f723e */ /* 0x000fcc00000000ff */
[----:B------:R-:W0:Y:S01]  /*48a0*/  MUFU.EX2 R40, R40 ;  /* 0x0000002800287308 */ /* 0x000e220000000800 */
[C---:B---3--:R-:W-:Y:S01]  /*48b0*/  FADD.FTZ R11, R37.reuse, R4 ;  /* 0x00000004250b7221 */ /* 0x048fe20000010000 */
[----:B------:R-:W-:-:S05]  /*48c0*/  F2FP.F16.F32.PACK_AB R158, R37, R36 ;  /* 0x00000024259e723e */ /* 0x000fca00000000ff */
[----:B------:R4:W-:Y:S01]  /*48d0*/  STSM.16.M88.4 [R22], R156 ;  /* 0x0000009c16007844 */ /* 0x0009e20000000200 */
[----:B------:R-:W3:Y:S01]  /*48e0*/  MUFU.EX2 R43, R43 ;  /* 0x0000002b002b7308 */ /* 0x000ee20000000800 */
[----:B-----5:R-:W-:-:S07]  /*48f0*/  FADD.FTZ R10, R42, R13 ;  /* 0x0000000d2a0a7221 */ /* 0x020fce0000010000 */
[----:B------:R-:W5:Y:S01]  /*4900*/  MUFU.EX2 R41, R41 ;  /* 0x0000002900297308 */ /* 0x000f620000000800 */
[----:B0-----:R-:W-:-:S07]  /*4910*/  FADD.FTZ R4, R40, R11 ;  /* 0x0000000b28047221 */ /* 0x001fce0000010000 */
[----:B------:R-:W0:Y:S01]  /*4920*/  MUFU.EX2 R46, R46 ;  /* 0x0000002e002e7308 */ /* 0x000e220000000800 */
[C---:B---3--:R-:W-:Y:S01]  /*4930*/  FADD.FTZ R13, R43.reuse, R10 ;  /* 0x0000000a2b0d7221 */ /* 0x048fe20000010000 */
[----:B------:R-:W-:-:S06]  /*4940*/  F2FP.F16.F32.PACK_AB R161, R43, R42 ;  /* 0x0000002a2ba1723e */ /* 0x000fcc00000000ff */
[----:B------:R-:W3:Y:S01]  /*4950*/  MUFU.EX2 R44, R44 ;  /* 0x0000002c002c7308 */ /* 0x000ee20000000800 */
[C---:B-----5:R-:W-:Y:S01]  /*4960*/  FADD.FTZ R11, R41.reuse, R4 ;  /* 0x00000004290b7221 */ /* 0x060fe20000010000 */
[----:B------:R-:W-:-:S06]  /*4970*/  F2FP.F16.F32.PACK_AB R160, R41, R40 ;  /* 0x0000002829a0723e */ /* 0x000fcc00000000ff */
[----:B------:R-:W5:Y:S01]  /*4980*/  MUFU.EX2 R47, R47 ;  /* 0x0000002f002f7308 */ /* 0x000f620000000800 */
[----:B0-----:R-:W-:-:S07]  /*4990*/  FADD.FTZ R10, R46, R13 ;  /* 0x0000000d2e0a7221 */ /* 0x001fce0000010000 */
[----:B------:R-:W0:Y:S01]  /*49a0*/  MUFU.EX2 R45, R45 ;  /* 0x0000002d002d7308 */ /* 0x000e220000000800 */
[----:B---3--:R-:W-:-:S07]  /*49b0*/  FADD.FTZ R4, R44, R11 ;  /* 0x0000000b2c047221 */ /* 0x008fce0000010000 */
[----:B------:R-:W-:Y:S01]  /*49c0*/  MUFU.EX2 R50, R50 ;  /* 0x0000003200327308 */ /* 0x000fe20000000800 */
[C---:B-----5:R-:W-:Y:S01]  /*49d0*/  F2FP.F16.F32.PACK_AB R163, R47.reuse, R46 ;  /* 0x0000002e2fa3723e */ /* 0x060fe200000000ff */
[----:B------:R-:W-:-:S06]  /*49e0*/  FADD.FTZ R47, R47, R10 ;  /* 0x0000000a2f2f7221 */ /* 0x000fcc0000010000 */
[----:B------:R-:W3:Y:S01]  /*49f0*/  MUFU.EX2 R51, R51 ;  /* 0x0000003300337308 */ /* 0x000ee20000000800 */
[C---:B0-----:R-:W-:Y:S01]  /*4a00*/  F2FP.F16.F32.PACK_AB R162, R45.reuse, R44 ;  /* 0x0000002c2da2723e */ /* 0x041fe200000000ff */
[----:B------:R-:W-:-:S04]  /*4a10*/  FADD.FTZ R45, R45, R4 ;  /* 0x000000042d2d7221 */ /* 0x000fc80000010000 */
[----:B------:R4:W-:Y:S02]  /*4a20*/  STSM.16.M88.4 [R184], R160 ;  /* 0x000000a0b8007844 */ /* 0x0009e40000000200 */
[----:B------:R-:W-:Y:S08]  /*4a30*/  MUFU.EX2 R48, R48 ;  /* 0x0000003000307308 */ /* 0x000ff00000000800 */
[----:B------:R-:W0:Y:S01]  /*4a40*/  MUFU.EX2 R49, R49 ;  /* 0x0000003100317308 */ /* 0x000e220000000800 */
[----:B---3--:R-:W-:Y:S01]  /*4a50*/  F2FP.F16.F32.PACK_AB R165, R51, R50 ;  /* 0x0000003233a5723e */ /* 0x008fe200000000ff */
[----:B------:R-:W-:-:S04]  /*4a60*/  FADD.FTZ R50, R50, R47 ;  /* 0x0000002f32327221 */ /* 0x000fc80000010000 */
[----:B------:R-:W-:Y:S02]  /*4a70*/  FADD.FTZ R51, R51, R50 ;  /* 0x0000003233337221 */ /* 0x000fe40000010000 */
[----:B------:R-:W3:Y:S08]  /*4a80*/  MUFU.EX2 R54, R54 ;  /* 0x0000003600367308 */ /* 0x000ef00000000800 */
[----:B------:R-:W5:Y:S01]  /*4a90*/  MUFU.EX2 R9, R9 ;  /* 0x0000000900097308 */ /* 0x000f620000000800 */
[----:B0-----:R-:W-:Y:S01]  /*4aa0*/  F2FP.F16.F32.PACK_AB R164, R49, R48 ;  /* 0x0000003031a4723e */ /* 0x001fe200000000ff */
[----:B------:R-:W-:-:S04]  /*4ab0*/  FADD.FTZ R48, R48, R45 ;  /* 0x0000002d30307221 */ /* 0x000fc80000010000 */
[----:B------:R-:W-:Y:S02]  /*4ac0*/  FADD.FTZ R49, R49, R48 ;  /* 0x0000003031317221 */ /* 0x000fe40000010000 */
[----:B------:R-:W-:Y:S01]  /*4ad0*/  MUFU.EX2 R52, R52 ;  /* 0x0000003400347308 */ /* 0x000fe20000000800 */
[----:B---3--:R-:W-:-:S07]  /*4ae0*/  FADD.FTZ R4, R54, R51 ;  /* 0x0000003336047221 */ /* 0x008fce0000010000 */
[----:B------:R-:W0:Y:S01]  /*4af0*/  MUFU.EX2 R3, R3 ;  /* 0x0000000300037308 */ /* 0x000e220000000800 */
[C---:B-----5:R-:W-:Y:S01]  /*4b00*/  F2FP.F16.F32.PACK_AB R167, R9.reuse, R54 ;  /* 0x0000003609a7723e */ /* 0x060fe200000000ff */
[----:B------:R-:W-:Y:S01]  /*4b10*/  FADD.FTZ R4, R9, R4 ;  /* 0x0000000409047221 */ /* 0x000fe20000010000 */
[----:B0-----:R-:W-:Y:S01]  /*4b20*/  F2FP.F16.F32.PACK_AB R166, R3, R52 ;  /* 0x0000003403a6723e */ /* 0x001fe200000000ff */
[----:B------:R-:W-:-:S04]  /*4b30*/  FADD.FTZ R52, R52, R49 ;  /* 0x0000003134347221 */ /* 0x000fc80000010000 */
[----:B------:R4:W-:Y:S01]  /*4b40*/  STSM.16.M88.4 [R23], R164 ;  /* 0x000000a417007844 */ /* 0x0009e20000000200 */
[----:B------:R-:W-:Y:S01]  /*4b50*/  FADD.FTZ R3, R3, R52 ;  /* 0x0000003403037221 */ /* 0x000fe20000010000 */
[----:B------:R-:W-:Y:S06]  /*4b60*/  @!P0 BRA `(.L_x_3871) ;  /* 0x0000000000048947 */ /* 0x000fec0003800000 */
[----:B------:R-:W-:Y:S01]  /*4b70*/  BPT.TRAP 0x1 ;  /* 0x000000040000795c */ /* 0x000fe20000300000 */
.L_x_3871:
[----:B------:R0:W3:Y:S01]  /*4b80*/  SYNCS.PHASECHK.TRANS64.TRYWAIT P1, [R7+URZ+0x28c50], R8 ;  /* 0x028c5008070075a7 */ /* 0x0000e2000802017f */
[----:B------:R-:W-:Y:S05]  /*4b90*/  @!P0 BRA `(.L_x_3872) ;  /* 0x0000000000048947 */ /* 0x000fea0003800000 */
[----:B------:R-:W-:Y:S01]  /*4ba0*/  BPT.TRAP 0x1 ;  /* 0x000000040000795c */ /* 0x000fe20000300000 */
.L_x_3872:
[----:B---3--:R-:W-:Y:S05]  /*4bb0*/  @P1 BRA `(.L_x_3873) ;  /* 0x0000000000081947 */ /* 0x008fea0003800000 */
[----:B------:R-:W3:Y:S02]  /*4bc0*/  SYNCS.PHASECHK.TRANS64.TRYWAIT P1, [R7+URZ+0x28c50], R8 ;  /* 0x028c5008070075a7 */ /* 0x000ee4000802017f */
[----:B---3--:R-:W-:Y:S05]  /*4bd0*/  @!P1 BRA `(.L_x_3874) ;  /* 0x000000b000649947 */ /* 0x008fea0003800000 */
.L_x_3873:
        /* <DEDUP_REMOVED lines=34> */
.L_x_3875:
[----:B------:R-:W-:Y:S01]  /*4e00*/  UISETP.NE.AND UP0, UPT, UR49, URZ, UPT ;  /* 0x0000003f3100728c */ /* 0x000fe2000bf05270 */
[----:B------:R-:W-:Y:S01]  /*4e10*/  R2UR UR18, R7 ;  /* 0x00000000071272ca */ /* 0x000fe200000e0000 */
[----:B------:R-:W-:Y:S01]  /*4e20*/  UMOV UR11, UR44 ;  /* 0x0000002c000b7c82 */ /* 0x000fe20008000000 */
[----:B------:R-:W-:Y:S02]  /*4e30*/  UIMAD UR14, UR48, UR14, -UR15 ;  /* 0x0000000e300e72a4 */ /* 0x000fe4000f8e0a0f */
[----:B------:R-:W-:-:S06]  /*4e40*/  UIADD3 UR21, UR52, -0x2, URZ ;  /* 0xfffffffe34157890 */ /* 0x000fcc000fffe03f */
[----:B------:R-:W-:Y:S01]  /*4e50*/  @UP0 ULDC UR6, c[0x0][0x44c] ;  /* 0x0001130000060ab9 */ /* 0x000fe20000000800 */
[----:B------:R-:W-:Y:S01]  /*4e60*/  @UP0 ULDC UR19, c[0x0][0x450] ;  /* 0x0001140000130ab9 */ /* 0x000fe20000000800 */
[----:B------:R-:W-:Y:S02]  /*4e70*/  UIMAD.WIDE.U32 UR6, UR44, UR6, URZ ;  /* 0x000000062c0672a5 */ /* 0x000fe4000f8e003f */
[----:B------:R-:W-:Y:S02]  /*4e80*/  UIADD3 UR6, UR18, 0x28c60, URZ ;  /* 0x00028c6012067890 */ /* 0x000fe4000fffe03f */
[----:B------:R-:W-:Y:S02]  /*4e90*/  @UP0 USHF.R.U32.HI UR11, URZ, UR19, UR7 ;  /* 0x000000133f0b0299 */ /* 0x000fe40008011607 */
[----:B------:R-:W-:Y:S02]  /*4ea0*/  UPRMT UR6, UR40, 0x654, UR6 ;  /* 0x0000065428067896 */ /* 0x000fe40008000006 */
[----:B------:R-:W-:-:S04]  /*4eb0*/  UIADD3 UR14, UR14, UR11, URZ ;  /* 0x0000000b0e0e7290 */ /* 0x000fc8000fffe03f */
[----:B------:R-:W-:-:S03]  /*4ec0*/  USHF.R.S32.HI UR7, URZ, 0x1f, UR14 ;  /* 0x0000001f3f077899 */ /* 0x000fc6000801140e */
[----:B------:R-:W-:Y:S01]  /*4ed0*/  SYNCS.ARRIVE.TRANS64.RED.A1T0 RZ, [UR6], RZ ;  /* 0x000000ffffff79a7 */ /* 0x000fe20008100406 */
[----:B------:R-:W-:-:S04]  /*4ee0*/  ULEA.HI UR7, UR7, UR14, URZ, 0x6 ;  /* 0x0000000e07077291 */ /* 0x000fc8000f8f303f */
[----:B------:R-:W-:-:S04]  /*4ef0*/  USHF.R.S32.HI UR7, URZ, 0x6, UR7 ;  /* 0x000000063f077899 */ /* 0x000fc80008011407 */
[----:B------:R-:W-:-:S04]  /*4f00*/  UISETP.LT.AND UP0, UPT, URZ, UR7, UPT ;  /* 0x000000073f00728c */ /* 0x000fc8000bf01270 */
[----:B------:R-:W-:-:S04]  /*4f10*/  USEL UR20, URZ, UR7, !UP0 ;  /* 0x000000073f147287 */ /* 0x000fc8000c000000 */
[----:B------:R-:W-:-:S06]  /*4f20*/  UISETP.GE.AND UP0, UPT, UR21, UR20, UPT ;  /* 0x000000141500728c */ /* 0x000fcc000bf06270 */
[----:B------:R-:W-:-:S13]  /*4f30*/  PLOP3.LUT P1, PT, PT, PT, UP0, 0x80, 0x0 ;  /* 0x000000000000781c */ /* 0x000fda0003f2f008 */
[----:B------:R-:W-:Y:S05]  /*4f40*/  @!P1 BRA `(.L_x_3876) ;  /* 0x0000001c009c9947 */ /* 0x000fea0003800000 */
[----:B0123--:R-:W-:Y:S01]  /*4f50*/  MOV R8, R5 ;  /* 0x0000000500087202 */ /* 0x00ffe20000000f00 */
[----:B------:R-:W-:Y:S01]  /*4f60*/  IMAD.MOV.U32 R9, RZ, RZ, R6 ;  /* 0x000000ffff097224 */ /* 0x000fe200078e0006 */
[----:B------:R-:W-:Y:S01]  /*4f70*/  UMOV UR24, UR38 ;  /* 0x0000002600187c82 */ /* 0x000fe20008000000 */
[----:B------:R-:W-:Y:S01]  /*4f80*/  ULDC UR25, c[0x0][0x288] ;  /* 0x0000a20000197ab9 */ /* 0x000fe20000000800 */
[----:B------:R-:W-:-:S05]  /*4f90*/  ULDC UR22, c[0x0][0x988] ;  /* 0x0002620000167ab9 */ /* 0x000fca0000000800 */
.L_x_3887:
[----:B------:R-:W-:-:S04]  /*4fa0*/  UIADD3 UR38, UR24, 0x1, URZ ;  /* 0x0000000118267890 */ /* 0x000fc8000fffe03f */
[----:B------:R-:W-:-:S04]  /*4fb0*/  UISETP.NE.AND UP0, UPT, UR38, 0x2, UPT ;  /* 0x000000022600788c */ /* 0x000fc8000bf05270 */
[----:B------:R-:W-:Y:S02]  /*4fc0*/  USEL UR6, URZ, 0x1, UP0 ;  /* 0x000000013f067887 */ /* 0x000fe40008000000 */
[----:B------:R-:W-:Y:S02]  /*4fd0*/  USEL UR38, UR38, URZ, UP0 ;  /* 0x0000003f26267287 */ /* 0x000fe40008000000 */
[----:B------:R-:W-:Y:S01]  /*4fe0*/  ULOP3.LUT UR37, UR37, UR6, URZ, 0x3c, !UPT ;  /* 0x0000000625257292 */ /* 0x000fe2000f8e3c3f */
[----:B0-----:R-:W-:Y:S11]  /*4ff0*/  @!P0 BRA `(.L_x_3877) ;  /* 0x0000000000048947 */ /* 0x001ff60003800000 */
[----:B------:R-:W-:Y:S01]  /*5000*/  BPT.TRAP 0x1 ;  /* 0x000000040000795c */ /* 0x000fe20000300000 */
.L_x_3877:
[----:B------:R-:W-:Y:S01]  /*5010*/  ULEA UR23, UR38, UR42, 0x3 ;  /* 0x0000002a26177291 */ /* 0x000fe2000f8e183f */
[----:B------:R-:W-:-:S05]  /*5020*/  IMAD.U32 R7, RZ, RZ, UR37 ;  /* 0x00000025ff077e24 */ /* 0x000fca000f8e00ff */
[----:B------:R-:W-:-:S04]  /*5030*/  SHF.L.U32 R7, R7, 0x1f, RZ ;  /* 0x0000001f07077819 */ /* 0x000fc800000006ff */
[----:B------:R0:W1:Y:S01]  /*5040*/  SYNCS.PHASECHK.TRANS64.TRYWAIT P1, [UR23+0x28c30], R7 ;  /* 0x028c3007ff0075a7 */ /* 0x0000620008020157 */
[----:B------:R-:W-:Y:S05]  /*5050*/  @!P0 BRA `(.L_x_3878) ;  /* 0x0000000000048947 */ /* 0x000fea0003800000 */
[----:B------:R-:W-:Y:S01]  /*5060*/  BPT.TRAP 0x1 ;  /* 0x000000040000795c */ /* 0x000fe20000300000 */
.L_x_3878:
[----:B-1----:R-:W-:Y:S05]  /*5070*/  @P1 BRA `(.L_x_3879) ;  /* 0x0000000000081947 */ /* 0x002fea0003800000 */
[----:B------:R-:W1:Y:S02]  /*5080*/  SYNCS.PHASECHK.TRANS64.TRYWAIT P1, [UR23+0x28c30], R7 ;  /* 0x028c3007ff0075a7 */ /* 0x000e640008020157 */
[----:B-1----:R-:W-:Y:S05]  /*5090*/  @!P1 BRA `(.L_x_3880) ;  /* 0x000000ac00489947 */ /* 0x002fea0003800000 */
.L_x_3879:
        /* <DEDUP_REMOVED lines=23> */
.L_x_3881:
[----:B------:R-:W-:Y:S01]  /*5210*/  UISETP.NE.AND UP0, UPT, UR49, URZ, UPT ;  /* 0x0000003f3100728c */ /* 0x000fe2000bf05270 */
[----:B-1----:R-:W-:Y:S01]  /*5220*/  VIADD R6, R185, UR44 ;  /* 0x0000002cb9067c36 */ /* 0x002fe20008000000 */
[----:B------:R-:W1:Y:S01]  /*5230*/  LDC R12, c[0x0][0x2f0] ;  /* 0x0000bc00ff0c7b82 */ /* 0x000e620000000800 */
[----:B------:R-:W-:-:S03]  /*5240*/  UMOV UR10, UR22 ;  /* 0x00000016000a7c82 */ /* 0x000fc60008000000 */
        /* <DEDUP_REMOVED lines=8> */
[----:B------:R-:W2:Y:S04]  /*52d0*/  SHFL.IDX PT, R10, R6, 0x1, 0x1c1f ;  /* 0x003c1f00060a7f89 */ /* 0x000ea800000e0000 */
[----:B------:R-:W-:Y:S01]  /*52e0*/  IADD3 R5, -R2, UR6, RZ ;  /* 0x0000000602057c10 */ /* 0x000fe2000fffe1ff */
[----:B------:R-:W3:Y:S01]  /*52f0*/  SHFL.IDX PT, R6, R6, RZ, 0x1c1f ;  /* 0x001c1fff06067589 */ /* 0x000ee200000e0000 */
[----:B------:R-:W-:-:S03]  /*5300*/  UIADD3 UR6, UR23, 0x28c40, URZ ;  /* 0x00028c4017067890 */ /* 0x000fc6000fffe03f */
[----:B-1----:R-:W-:Y:S01]  /*5310*/  IMAD R5, R12, UR48, R5 ;  /* 0x000000300c057c24 */ /* 0x002fe2000f8e0205 */
[----:B------:R-:W-:-:S09]  /*5320*/  UPRMT UR6, UR40, 0x654, UR6 ;  /* 0x0000065428067896 */ /* 0x000fd20008000006 */
[----:B------:R-:W-:Y:S01]  /*5330*/  SYNCS.ARRIVE.TRANS64.RED.A1T0 RZ, [UR6], RZ ;  /* 0x000000ffffff79a7 */ /* 0x000fe20008100406 */
[----:B--2---:R-:W-:-:S04]  /*5340*/  IADD3 R10, R10, -UR25, R5 ;  /* 0x800000190a0a7c10 */ /* 0x004fc8000fffe005 */
[C---:B------:R-:W-:Y:S02]  /*5350*/  ISETP.GT.AND P1, PT, R10.reuse, RZ, PT ;  /* 0x000000ff0a00720c */ /* 0x040fe40003f24270 */
[----:B------:R-:W-:Y:S02]  /*5360*/  ISETP.GT.AND P2, PT, R10, 0x1, PT ;  /* 0x000000010a00780c */ /* 0x000fe40003f44270 */
[----:B------:R-:W-:Y:S02]  /*5370*/  FSEL R11, R154, -INF , P1 ;  /* 0xff8000009a0b7808 */ /* 0x000fe40000800000 */
        /* <DEDUP_REMOVED lines=44> */
[----:B---3--:R-:W-:-:S02]  /*5640*/  IADD3 R14, R6, -UR25, R5 ;  /* 0x80000019060e7c10 */ /* 0x008fc4000fffe005 */
[----:B------:R-:W-:Y:S02]  /*5650*/  FMNMX.FTZ R10, R183, R10, !PT ;  /* 0x0000000ab70a7209 */ /* 0x000fe40007810000 */
[C---:B------:R-:W-:Y:S02]  /*5660*/  ISETP.GT.AND P1, PT, R14.reuse, RZ, PT ;  /* 0x000000ff0e00720c */ /* 0x040fe40003f24270 */
[----:B------:R-:W-:Y:S01]  /*5670*/  ISETP.GT.AND P2, PT, R14, 0x1, PT ;  /* 0x000000010e00780c */ /* 0x000fe20003f44270 */
[----:B------:R-:W1:Y:S01]  /*5680*/  SHFL.BFLY PT, R13, R10, 0x2, 0x1f ;  /* 0x0c401f000a0d7f89 */ /* 0x000e6200000e0000 */
[----:B------:R-:W-:Y:S02]  /*5690*/  FSEL R152, R152, -INF , P1 ;  /* 0xff80000098987808 */ /* 0x000fe40000800000 */
[----:B------:R-:W-:Y:S02]  /*56a0*/  ISETP.GT.AND P1, PT, R14, 0x8, PT ;  /* 0x000000080e00780c */ /* 0x000fe40003f24270 */
[----:B------:R-:W-:-:S02]  /*56b0*/  FSEL R153, R153, -INF , P2 ;  /* 0xff80000099997808 */ /* 0x000fc40001000000 */
[----:B------:R-:W-:Y:S02]  /*56c0*/  FMNMX.FTZ R6, R152, R9, !PT ;  /* 0x0000000998067209 */ /* 0x000fe40007810000 */
[----:B------:R-:W-:Y:S02]  /*56d0*/  ISETP.GT.AND P2, PT, R14, 0x9, PT ;  /* 0x000000090e00780c */ /* 0x000fe40003f44270 */
[----:B------:R-:W-:Y:S02]  /*56e0*/  FSEL R156, R156, -INF , P1 ;  /* 0xff8000009c9c7808 */ /* 0x000fe40000800000 */
[----:B------:R-:W-:Y:S02]  /*56f0*/  FMNMX.FTZ R5, R153, R6, !PT ;  /* 0x0000000699057209 */ /* 0x000fe40007810000 */
[----:B------:R-:W-:Y:S02]  /*5700*/  ISETP.GT.AND P1, PT, R14, 0x10, PT ;  /* 0x000000100e00780c */ /* 0x000fe40003f24270 */
[----:B------:R-:W-:-:S02]  /*5710*/  FMNMX.FTZ R5, R156, R5, !PT ;  /* 0x000000059c057209 */ /* 0x000fc40007810000 */
[----:B------:R-:W-:Y:S02]  /*5720*/  FSEL R160, R160, -INF , P1 ;  /* 0xff800000a0a07808 */ /* 0x000fe40000800000 */
[C---:B------:R-:W-:Y:S02]  /*5730*/  ISETP.GT.AND P1, PT, R14.reuse, 0x18, PT ;  /* 0x000000180e00780c */ /* 0x040fe40003f24270 */
[----:B------:R-:W-:Y:S02]  /*5740*/  ISETP.GT.AND P3, PT, R14, 0x38, PT ;  /* 0x000000380e00780c */ /* 0x000fe40003f64270 */
[----:B-1----:R-:W-:Y:S02]  /*5750*/  FMNMX.FTZ R15, R10, R13, !PT ;  /* 0x0000000d0a0f7209 */ /* 0x002fe40007810000 */
[----:B------:R-:W-:Y:S02]  /*5760*/  FSEL R10, R157, -INF , P2 ;  /* 0xff8000009d0a7808 */ /* 0x000fe40001000000 */
[----:B------:R-:W-:Y:S01]  /*5770*/  ISETP.GT.AND P2, PT, R14, 0x11, PT ;  /* 0x000000110e00780c */ /* 0x000fe20003f44270 */
[----:B------:R-:W1:Y:S01]  /*5780*/  SHFL.BFLY PT, R20, R15, 0x1, 0x1f ;  /* 0x0c201f000f147f89 */ /* 0x000e6200000e0000 */
[----:B------:R-:W-:-:S02]  /*5790*/  FMNMX.FTZ R5, R10, R5, !PT ;  /* 0x000000050a057209 */ /* 0x000fc40007810000 */
        /* <DEDUP_REMOVED lines=14> */
[----:B-1----:R-:W-:Y:S02]  /*5880*/  FMNMX.FTZ R5, R15, R20, !PT ;  /* 0x000000140f057209 */ /* 0x002fe40007810000 */
[----:B------:R-:W-:Y:S02]  /*5890*/  ISETP.GT.AND P2, PT, R14, 0x29, PT ;  /* 0x000000290e00780c */ /* 0x000fe40003f44270 */
[----:B------:R-:W-:Y:S01]  /*58a0*/  FSEL R172, R172, -INF , P1 ;  /* 0xff800000acac7808 */ /* 0x000fe20000800000 */
[----:B------:R-:W-:Y:S01]  /*58b0*/  FMUL.FTZ R20, R5, UR10 ;  /* 0x0000000a05147c20 */ /* 0x000fe20008410000 */
[----:B------:R-:W-:-:S02]  /*58c0*/  FMNMX.FTZ R15, R169, R6, !PT ;  /* 0x00000006a90f7209 */ /* 0x000fc40007810000 */
[----:B------:R-:W-:Y:S02]  /*58d0*/  ISETP.GT.AND P1, PT, R14, 0x30, PT ;  /* 0x000000300e00780c */ /* 0x000fe40003f24270 */
[----:B------:R-:W-:Y:S02]  /*58e0*/  FSEL R173, R173, -INF , P2 ;  /* 0xff800000adad7808 */ /* 0x000fe40001000000 */
[----:B------:R-:W-:Y:S02]  /*58f0*/  FMNMX.FTZ R6, R172, R15, !PT ;  /* 0x0000000fac067209 */ /* 0x000fe40007810000 */
[----:B------:R-:W-:Y:S02]  /*5900*/  ISETP.GT.AND P2, PT, R14, 0x31, PT ;  /* 0x000000310e00780c */ /* 0x000fe40003f44270 */
[----:B------:R-:W-:Y:S02]  /*5910*/  FSEL R176, R176, -INF , P1 ;  /* 0xff800000b0b07808 */ /* 0x000fe40000800000 */
[----:B------:R-:W-:-:S02]  /*5920*/  FMNMX.FTZ R15, R173, R6, !PT ;  /* 0x00000006ad0f7209 */ /* 0x000fc40007810000 */
[----:B------:R-:W-:Y:S02]  /*5930*/  FSEL R177, R177, -INF , P2 ;  /* 0xff800000b1b17808 */ /* 0x000fe40001000000 */
[----:B------:R-:W-:Y:S02]  /*5940*/  FMNMX.FTZ R6, R176, R15, !PT ;  /* 0x0000000fb0067209 */ /* 0x000fe40007810000 */
[----:B------:R-:W-:Y:S02]  /*5950*/  ISETP.GT.AND P1, PT, R14, 0x39, PT ;  /* 0x000000390e00780c */ /* 0x000fe40003f24270 */
[----:B------:R-:W-:Y:S02]  /*5960*/  FSEL R180, R180, -INF , P3 ;  /* 0xff800000b4b47808 */ /* 0x000fe40001800000 */
[----:B------:R-:W-:Y:S02]  /*5970*/  FMNMX.FTZ R15, R177, R6, !PT ;  /* 0x00000006b10f7209 */ /* 0x000fe40007810000 */
[----:B------:R-:W-:-:S02]  /*5980*/  FSEL R181, R181, -INF , P1 ;  /* 0xff800000b5b57808 */ /* 0x000fc40000800000 */
[----:B------:R-:W-:Y:S02]  /*5990*/  FMNMX.FTZ R6, R180, R15, !PT ;  /* 0x0000000fb4067209 */ /* 0x000fe40007810000 */
[----:B------:R-:W-:Y:S02]  /*59a0*/  FSETP.NEU.FTZ.AND P4, PT, R5, -INF , PT ;  /* 0xff8000000500780b */ /* 0x000fe40003f9d000 */
[----:B------:R-:W-:Y:S02]  /*59b0*/  FMNMX.FTZ R6, R181, R6, !PT ;  /* 0x00000006b5067209 */ /* 0x000fe40007810000 */
[----:B------:R-:W-:-:S03]  /*59c0*/  FSEL R14, R20, RZ, P4 ;  /* 0x000000ff140e7208 */ /* 0x000fc60002000000 */
[----:B------:R-:W1:Y:S02]  /*59d0*/  SHFL.BFLY PT, R15, R6, 0x2, 0x1f ;  /* 0x0c401f00060f7f89 */ /* 0x000e6400000e0000 */
        /* <DEDUP_REMOVED lines=17> */
[----:B------:R-:W-:Y:S01]  /*5af0*/  FFMA.FTZ R183, R183, UR10, -R14 ;  /* 0x0000000ab7b77c23 */ /* 0x000fe2000801080e */
[----:B------:R-:W-:Y:S01]  /*5b00*/  IMAD.MOV R179, RZ, RZ, -R18 ;  /* 0x000000ffffb37224 */ /* 0x000fe200078e0a12 */
[----:B-1----:R-:W-:-:S03]  /*5b10*/  FMNMX.FTZ R15, R6, R15, !PT ;  /* 0x0000000f060f7209 */ /* 0x002fc60007810000 */
[----:B------:R-:W-:Y:S02]  /*5b20*/  MUFU.EX2 R155, R155 ;  /* 0x0000009b009b7308 */ /* 0x000fe40000000800 */
[----:B------:R-:W1:Y:S06]  /*5b30*/  SHFL.BFLY PT, R6, R15, 0x1, 0x1f ;  /* 0x0c201f000f067f89 */ /* 0x000e6c00000e0000 */
[----:B------:R-:W-:Y:S08]  /*5b40*/  MUFU.EX2 R20, R20 ;  /* 0x0000001400147308 */ /* 0x000ff00000000800 */
[----:B------:R-:W-:Y:S08]  /*5b50*/  MUFU.EX2 R157, R157 ;  /* 0x0000009d009d7308 */ /* 0x000ff00000000800 */
[----:B------:R-:W-:Y:S01]  /*5b60*/  MUFU.EX2 R158, R158 ;  /* 0x0000009e009e7308 */ /* 0x000fe20000000800 */
[----:B-1----:R-:W-:-:S04]  /*5b70*/  FMNMX.FTZ R6, R15, R6, !PT ;  /* 0x000000060f067209 */ /* 0x002fc80007810000 */
[C---:B------:R-:W-:Y:S01]  /*5b80*/  FSETP.NEU.FTZ.AND P1, PT, R6.reuse, -INF , PT ;  /* 0xff8000000600780b */ /* 0x040fe20003f3d000 */
[----:B------:R-:W-:Y:S02]  /*5b90*/  FMUL.FTZ R15, R6, UR10 ;  /* 0x0000000a060f7c20 */ /* 0x000fe40008410000 */
[----:B------:R-:W-:Y:S03]  /*5ba0*/  MUFU.EX2 R159, R159 ;  /* 0x0000009f009f7308 */ /* 0x000fe60000000800 */
[----:B------:R-:W-:-:S05]  /*5bb0*/  FSEL R15, R15, RZ, P1 ;  /* 0x000000ff0f0f7208 */ /* 0x000fca0000800000 */
[----:B------:R-:W-:Y:S01]  /*5bc0*/  MUFU.EX2 R162, R162 ;  /* 0x000000a200a27308 */ /* 0x000fe20000000800 */
[--C-:B------:R-:W-:Y:S01]  /*5bd0*/  FFMA.FTZ R21, R153, UR10, -R15.reuse ;  /* 0x0000000a99157c23 */ /* 0x100fe2000801080f */
[----:B------:R-:W-:Y:S01]  /*5be0*/  FSEL R153, R5, RZ, P4 ;  /* 0x000000ff05997208 */ /* 0x000fe20002000000 */
[--C-:B------:R-:W-:Y:S01]  /*5bf0*/  FFMA.FTZ R152, R152, UR10, -R15.reuse ;  /* 0x0000000a98987c23 */ /* 0x100fe2000801080f */
[--C-:B------:R-:W-:Y:S01]  /*5c00*/  FFMA.FTZ R156, R156, UR10, -R15.reuse ;  /* 0x0000000a9c9c7c23 */ /* 0x100fe2000801080f */
[--C-:B------:R-:W-:Y:S01]  /*5c10*/  FFMA.FTZ R171, R10, UR10, -R15.reuse ;  /* 0x0000000a0aab7c23 */ /* 0x100fe2000801080f */
[--C-:B------:R-:W-:Y:S01]  /*5c20*/  FFMA.FTZ R10, R160, UR10, -R15.reuse ;  /* 0x0000000aa00a7c23 */ /* 0x100fe2000801080f */
[----:B------:R-:W-:Y:S01]  /*5c30*/  FADD.FTZ R153, -R153, R8 ;  /* 0x0000000899997221 */ /* 0x000fe20000010100 */
[----:B------:R-:W-:Y:S01]  /*5c40*/  FSEL R8, R6, RZ, P1 ;  /* 0x000000ff06087208 */ /* 0x000fe20000800000 */
[----:B------:R-:W-:Y:S01]  /*5c50*/  MUFU.EX2 R152, R152 ;  /* 0x0000009800987308 */ /* 0x000fe20000000800 */
[--C-:B------:R-:W-:Y:S01]  /*5c60*/  FFMA.FTZ R175, R12, UR10, -R15.reuse ;  /* 0x0000000a0caf7c23 */ /* 0x100fe2000801080f */
[----:B------:R-:W-:Y:S01]  /*5c70*/  FMUL.FTZ R153, R153, UR10 ;  /* 0x0000000a99997c20 */ /* 0x000fe20008410000 */
[----:B------:R-:W-:Y:S01]  /*5c80*/  FFMA.FTZ R12, R164, UR10, -R15 ;  /* 0x0000000aa40c7c23 */ /* 0x000fe2000801080f */
[----:B------:R-:W-:Y:S01]  /*5c90*/  FADD.FTZ R9, -R8, R9 ;  /* 0x0000000908097221 */ /* 0x000fe20000010100 */
[--C-:B------:R-:W-:Y:S01]  /*5ca0*/  FFMA.FTZ R172, R172, UR10, -R15.reuse ;  /* 0x0000000aacac7c23 */ /* 0x100fe2000801080f */
[--C-:B------:R-:W-:Y:S01]  /*5cb0*/  FFMA.FTZ R13, R13, UR10, -R15.reuse ;  /* 0x0000000a0d0d7c23 */ /* 0x100fe2000801080f */
[--C-:B------:R-:W-:Y:S01]  /*5cc0*/  FFMA.FTZ R160, R168, UR10, -R15.reuse ;  /* 0x0000000aa8a07c23 */ /* 0x100fe2000801080f */
[----:B------:R-:W-:Y:S01]  /*5cd0*/  FMUL.FTZ R9, R9, UR10 ;  /* 0x0000000a09097c20 */ /* 0x000fe20008410000 */
[----:B------:R-:W-:Y:S01]  /*5ce0*/  MUFU.EX2 R21, R21 ;  /* 0x0000001500157308 */ /* 0x000fe20000000800 */
[----:B------:R-:W-:Y:S01]  /*5cf0*/  FFMA.FTZ R169, R169, UR10, -R15 ;  /* 0x0000000aa9a97c23 */ /* 0x000fe2000801080f */
[----:B------:R-:W-:Y:S01]  /*5d00*/  ISETP.NE.AND P1, PT, R2, R179, PT ;  /* 0x000000b30200720c */ /* 0x000fe20003f25270 */
[----:B------:R-:W-:-:S02]  /*5d10*/  IMAD.U32 R179, RZ, RZ, UR24 ;  /* 0x00000018ffb37e24 */ /* 0x000fc4000f8e00ff */
[--C-:B------:R-:W-:Y:S01]  /*5d20*/  FFMA.FTZ R180, R180, UR10, -R15.reuse ;  /* 0x0000000ab4b47c23 */ /* 0x100fe2000801080f */
[--C-:B------:R-:W-:Y:S01]  /*5d30*/  FFMA.FTZ R181, R181, UR10, -R15.reuse ;  /* 0x0000000ab5b57c23 */ /* 0x100fe2000801080f */
[--C-:B------:R-:W-:Y:S01]  /*5d40*/  FFMA.FTZ R177, R177, UR10, -R15.reuse ;  /* 0x0000000ab1b17c23 */ /* 0x100fe2000801080f */
[----:B------:R-:W1:Y:S08]  /*5d50*/  MUFU.EX2 R9, R9 ;  /* 0x0000000900097308 */ /* 0x000e700000000800 */
[----:B------:R-:W2:Y:S08]  /*5d60*/  MUFU.EX2 R8, R153 ;  /* 0x0000009900087308 */ /* 0x000eb00000000800 */
[----:B------:R-:W-:Y:S01]  /*5d70*/  MUFU.EX2 R156, R156 ;  /* 0x0000009c009c7308 */ /* 0x000fe20000000800 */
[----:B-1----:R-:W-:Y:S01]  /*5d80*/  FFMA.FTZ R164, R9, R3, R152 ;  /* 0x0000000309a47223 */ /* 0x002fe20000010098 */
[--C-:B------:R-:W-:Y:S01]  /*5d90*/  FFMA.FTZ R3, R173, UR10, -R15.reuse ;  /* 0x0000000aad037c23 */ /* 0x100fe2000801080f */
[C---:B------:R-:W-:Y:S01]  /*5da0*/  F2FP.F16.F32.PACK_AB R152, R21.reuse, R152 ;  /* 0x000000981598723e */ /* 0x040fe200000000ff */
[-C--:B------:R-:W-:Y:S01]  /*5db0*/  FMUL.FTZ R24, R24, R9.reuse ;  /* 0x0000000918187220 */ /* 0x080fe20000410000 */
[----:B------:R-:W-:Y:S01]  /*5dc0*/  FADD.FTZ R173, R21, R164 ;  /* 0x000000a415ad7221 */ /* 0x000fe20000010000 */
[----:B------:R-:W-:Y:S01]  /*5dd0*/  FFMA.FTZ R164, R176, UR10, -R15 ;  /* 0x0000000ab0a47c23 */ /* 0x000fe2000801080f */
[----:B------:R-:W-:Y:S01]  /*5de0*/  FMUL.FTZ R25, R25, R9 ;  /* 0x0000000919197220 */ /* 0x000fe20000410000 */
[----:B------:R-:W1:Y:S01]  /*5df0*/  MUFU.EX2 R171, R171 ;  /* 0x000000ab00ab7308 */ /* 0x000e620000000800 */
[----:B--2---:R-:W-:Y:S01]  /*5e00*/  FFMA.FTZ R153, R8, R4, R11 ;  /* 0x0000000408997223 */ /* 0x004fe2000001000b */
[----:B------:R-:W-:-:S02]  /*5e10*/  @!P1 IMAD R4, R179, 0x40, R16 ;  /* 0x00000040b3049824 */ /* 0x000fc400078e0210 */
[-C--:B------:R-:W-:Y:S01]  /*5e20*/  FMUL.FTZ R28, R28, R9.reuse ;  /* 0x000000091c1c7220 */ /* 0x080fe20000410000 */
[-C--:B------:R-:W-:Y:S01]  /*5e30*/  FMUL.FTZ R29, R29, R9.reuse ;  /* 0x000000091d1d7220 */ /* 0x080fe20000410000 */
[----:B------:R-:W-:Y:S01]  /*5e40*/  FADD.FTZ R168, R154, R153 ;  /* 0x000000999aa87221 */ /* 0x000fe20000010000 */
[----:B------:R-:W-:Y:S01]  /*5e50*/  FMUL.FTZ R32, R32, R9 ;  /* 0x0000000920207220 */ /* 0x000fe20000410000 */
[----:B------:R-:W-:Y:S01]  /*5e60*/  @!P1 LEA R4, R4, UR42, 0x2 ;  /* 0x0000002a04049c11 */ /* 0x000fe2000f8e10ff */
[----:B------:R-:W-:Y:S01]  /*5e70*/  MUFU.EX2 R10, R10 ;  /* 0x0000000a000a7308 */ /* 0x000fe20000000800 */
[----:B------:R-:W-:Y:S01]  /*5e80*/  FADD.FTZ R153, R155, R168 ;  /* 0x000000a89b997221 */ /* 0x000fe20000010000 */
[C---:B------:R-:W-:Y:S01]  /*5e90*/  F2FP.F16.F32.PACK_AB R155, R20.reuse, R155 ;  /* 0x0000009b149b723e */ /* 0x040fe200000000ff */
[-C--:B------:R-:W-:Y:S01]  /*5ea0*/  FMUL.FTZ R33, R33, R9.reuse ;  /* 0x0000000921217220 */ /* 0x080fe20000410000 */
[----:B------:R-:W-:Y:S01]  /*5eb0*/  @!P1 STS [R4+0x28800], R9 ;  /* 0x0288000904009388 */ /* 0x000fe20000000800 */
[----:B------:R-:W-:Y:S01]  /*5ec0*/  FADD.FTZ R168, R20, R153 ;  /* 0x0000009914a87221 */ /* 0x000fe20000010000 */
[-C--:B------:R-:W-:Y:S01]  /*5ed0*/  FMUL.FTZ R36, R36, R9.reuse ;  /* 0x0000000924247220 */ /* 0x080fe20000410000 */
[----:B------:R-:W-:Y:S01]  /*5ee0*/  FMUL.FTZ R37, R37, R9 ;  /* 0x0000000925257220 */ /* 0x000fe20000410000 */
[----:B------:R-:W2:Y:S01]  /*5ef0*/  MUFU.EX2 R175, R175 ;  /* 0x000000af00af7308 */ /* 0x000ea20000000800 */
[----:B------:R-:W-:Y:S01]  /*5f00*/  FADD.FTZ R153, R157, R168 ;  /* 0x000000a89d997221 */ /* 0x000fe20000010000 */
[----:B------:R3:W-:Y:S01]  /*5f10*/  @!P1 STS [R4+0x28820], R8 ;  /* 0x0288200804009388 */ /* 0x0007e20000000800 */
[----:B------:R-:W-:Y:S01]  /*5f20*/  F2FP.F16.F32.PACK_AB R157, R158, R157 ;  /* 0x0000009d9e9d723e */ /* 0x000fe200000000ff */
[----:B------:R-:W-:Y:S01]  /*5f30*/  FMUL.FTZ R40, R40, R9 ;  /* 0x0000000928287220 */ /* 0x000fe20000410000 */
[----:B------:R-:W-:Y:S01]  /*5f40*/  FADD.FTZ R168, R158, R153 ;  /* 0x000000999ea87221 */ /* 0x000fe20000010000 */
[----:B------:R-:W-:Y:S01]  /*5f50*/  F2FP.F16.F32.PACK_AB R153, R154, R11 ;  /* 0x0000000b9a99723e */ /* 0x000fe200000000ff */
[-C--:B------:R-:W-:Y:S01]  /*5f60*/  FMUL.FTZ R41, R41, R9.reuse ;  /* 0x0000000929297220 */ /* 0x080fe20000410000 */
[----:B------:R-:W4:Y:S01]  /*5f70*/  MUFU.EX2 R12, R12 ;  /* 0x0000000c000c7308 */ /* 0x000f220000000800 */
[----:B-1----:R-:W-:Y:S01]  /*5f80*/  F2FP.F16.F32.PACK_AB R154, R171, R156 ;  /* 0x0000009cab9a723e */ /* 0x002fe200000000ff */
[----:B------:R-:W-:Y:S01]  /*5f90*/  BAR.SYNC.DEFER_BLOCKING 0xf, 0x100 ;  /* 0x03c4000000007b1d */ /* 0x000fe20000010000 */
        /* <DEDUP_REMOVED lines=14> */
[----:B-1----:R-:W-:Y:S01]  /*6080*/  FADD.FTZ R172, R156, R173 ;  /* 0x000000ad9cac7221 */ /* 0x002fe20000010000 */
[----:B--2---:R-:W-:Y:S01]  /*6090*/  F2FP.F16.F32.PACK_AB R156, R175, R10 ;  /* 0x0000000aaf9c723e */ /* 0x004fe200000000ff */
[-C--:B------:R-:W-:Y:S01]  /*60a0*/  FMUL.FTZ R68, R68, R9.reuse ;  /* 0x0000000944447220 */ /* 0x080fe20000410000 */
[-C--:B------:R-:W-:Y:S01]  /*60b0*/  FMUL.FTZ R69, R69, R9.reuse ;  /* 0x0000000945457220 */ /* 0x080fe20000410000 */
[----:B------:R-:W-:Y:S01]  /*60c0*/  FADD.FTZ R173, R171, R172 ;  /* 0x000000acabad7221 */ /* 0x000fe20000010000 */
[-C--:B------:R-:W-:Y:S01]  /*60d0*/  FMUL.FTZ R72, R72, R9.reuse ;  /* 0x0000000948487220 */ /* 0x080fe20000410000 */
[-C--:B------:R-:W-:Y:S01]  /*60e0*/  FMUL.FTZ R73, R73, R9.reuse ;  /* 0x0000000949497220 */ /* 0x080fe20000410000 */
[----:B------:R-:W1:Y:S01]  /*60f0*/  MUFU.EX2 R160, R160 ;  /* 0x000000a000a07308 */ /* 0x000e620000000800 */
[----:B------:R-:W-:Y:S01]  /*6100*/  FADD.FTZ R172, R10, R173 ;  /* 0x000000ad0aac7221 */ /* 0x000fe20000010000 */
[----:B------:R2:W-:Y:S01]  /*6110*/  STSM.16.M88.4 [R19+0x26800], R152 ;  /* 0x0268009813007844 */ /* 0x0005e20000000200 */
[-C--:B------:R-:W-:Y:S01]  /*6120*/  FMUL.FTZ R76, R76, R9.reuse ;  /* 0x000000094c4c7220 */ /* 0x080fe20000410000 */
[-C--:B------:R-:W-:Y:S01]  /*6130*/  FMUL.FTZ R77, R77, R9.reuse ;  /* 0x000000094d4d7220 */ /* 0x080fe20000410000 */
[----:B------:R-:W-:Y:S01]  /*6140*/  FADD.FTZ R173, R175, R172 ;  /* 0x000000acafad7221 */ /* 0x000fe20000010000 */
[-C--:B------:R-:W-:Y:S01]  /*6150*/  FMUL.FTZ R80, R80, R9.reuse ;  /* 0x0000000950507220 */ /* 0x080fe20000410000 */
[-C--:B------:R-:W-:Y:S01]  /*6160*/  FMUL.FTZ R81, R81, R9.reuse ;  /* 0x0000000951517220 */ /* 0x080fe20000410000 */
[----:B------:R-:W0:Y:S01]  /*6170*/  MUFU.EX2 R169, R169 ;  /* 0x000000a900a97308 */ /* 0x000e220000000800 */
[----:B----4-:R-:W-:Y:S01]  /*6180*/  FADD.FTZ R172, R12, R173 ;  /* 0x000000ad0cac7221 */ /* 0x010fe20000010000 */
[----:B------:R-:W-:Y:S01]  /*6190*/  FADD.FTZ R173, R159, R168 ;  /* 0x000000a89fad7221 */ /* 0x000fe20000010000 */
[C---:B-----5:R-:W-:Y:S01]  /*61a0*/  F2FP.F16.F32.PACK_AB R158, R13.reuse, R12 ;  /* 0x0000000c0d9e723e */ /* 0x060fe200000000ff */
[----:B------:R-:W-:Y:S01]  /*61b0*/  FMUL.FTZ R84, R84, R9 ;  /* 0x0000000954547220 */ /* 0x000fe20000410000 */
[----:B------:R-:W-:Y:S01]  /*61c0*/  FADD.FTZ R11, R13, R172 ;  /* 0x000000ac0d0b7221 */ /* 0x000fe20000010000 */
[C---:B------:R-:W-:Y:S01]  /*61d0*/  FADD.FTZ R168, R162.reuse, R173 ;  /* 0x000000ada2a87221 */ /* 0x040fe20000010000 */
[----:B------:R-:W-:Y:S01]  /*61e0*/  F2FP.F16.F32.PACK_AB R159, R162, R159 ;  /* 0x0000009fa29f723e */ /* 0x000fe200000000ff */
[----:B------:R-:W4:Y:S01]  /*61f0*/  MUFU.EX2 R161, R161 ;  /* 0x000000a100a17308 */ /* 0x000f220000000800 */
[----:B-1----:R-:W-:Y:S01]  /*6200*/  FADD.FTZ R172, R160, R11 ;  /* 0x0000000ba0ac7221 */ /* 0x002fe20000010000 */
[-C--:B------:R-:W-:Y:S01]  /*6210*/  FMUL.FTZ R85, R85, R9.reuse ;  /* 0x0000000955557220 */ /* 0x080fe20000410000 */
[-C--:B------:R-:W-:Y:S01]  /*6220*/  FMUL.FTZ R88, R88, R9.reuse ;  /* 0x0000000958587220 */ /* 0x080fe20000410000 */
[----:B------:R2:W-:Y:S01]  /*6230*/  STSM.16.M88.4 [R22], R156 ;  /* 0x0000009c16007844 */ /* 0x0005e20000000200 */
[-C--:B------:R-:W-:Y:S01]  /*6240*/  FMUL.FTZ R89, R89, R9.reuse ;  /* 0x0000000959597220 */ /* 0x080fe20000410000 */
[-C--:B------:R-:W-:Y:S01]  /*6250*/  FMUL.FTZ R92, R92, R9.reuse ;  /* 0x000000095c5c7220 */ /* 0x080fe20000410000 */
[-C--:B------:R-:W-:Y:S01]  /*6260*/  FMUL.FTZ R93, R93, R9.reuse ;  /* 0x000000095d5d7220 */ /* 0x080fe20000410000 */
[----:B------:R-:W3:Y:S01]  /*6270*/  MUFU.EX2 R166, R166 ;  /* 0x000000a600a67308 */ /* 0x000ee20000000800 */
[C---:B0-----:R-:W-:Y:S01]  /*6280*/  FADD.FTZ R21, R169.reuse, R172 ;  /* 0x000000aca9157221 */ /* 0x041fe20000010000 */
[----:B------:R-:W-:Y:S01]  /*6290*/  F2FP.F16.F32.PACK_AB R160, R169, R160 ;  /* 0x000000a0a9a0723e */ /* 0x000fe200000000ff */
[-C--:B------:R-:W-:Y:S01]  /*62a0*/  FMUL.FTZ R96, R96, R9.reuse ;  /* 0x0000000960607220 */ /* 0x080fe20000410000 */
[-C--:B------:R-:W-:Y:S01]  /*62b0*/  FMUL.FTZ R97, R97, R9.reuse ;  /* 0x0000000961617220 */ /* 0x080fe20000410000 */
[----:B------:R-:W-:Y:S01]  /*62c0*/  FADD.FTZ R10, R14, R21 ;  /* 0x000000150e0a7221 */ /* 0x000fe20000010000 */
        /* <DEDUP_REMOVED lines=9> */
[----:B------:R-:W-:Y:S01]  /*6360*/  FMUL.FTZ R113, R113, R9 ;  /* 0x0000000971717220 */ /* 0x000fe20000410000 */
[----:B------:R-:W1:Y:S01]  /*6370*/  MUFU.EX2 R163, R163 ;  /* 0x000000a300a37308 */ /* 0x000e620000000800 */
        /* <DEDUP_REMOVED lines=27> */
[----:B------:R-:W-:Y:S01]  /*6530*/  FMUL.FTZ R149, R149, R9 ;  /* 0x0000000995957220 */ /* 0x000fe20000410000 */
[-C--:B------:R-:W-:Y:S01]  /*6540*/  FMUL.FTZ R26, R26, R8.reuse ;  /* 0x000000081a1a7220 */ /* 0x080fe20000410000 */
[-C--:B------:R-:W-:Y:S01]  /*6550*/  FMUL.FTZ R27, R27, R8.reuse ;  /* 0x000000081b1b7220 */ /* 0x080fe20000410000 */
[----:B------:R2:W-:Y:S01]  /*6560*/  STSM.16.M88.4 [R184], R160 ;  /* 0x000000a0b8007844 */ /* 0x0005e20000000200 */
[----:B------:R-:W3:Y:S01]  /*6570*/  MUFU.EX2 R164, R164 ;  /* 0x000000a400a47308 */ /* 0x000ee20000000800 */
        /* <DEDUP_REMOVED lines=47> */
[----:B------:R-:W-:Y:S01]  /*6870*/  FMUL.FTZ R98, R98, R8 ;  /* 0x0000000862627220 */ /* 0x000fe20000410000 */
[C---:B0-----:R-:W-:Y:S01]  /*6880*/  F2FP.F16.F32.PACK_AB R166, R181.reuse, R180 ;  /* 0x000000b4b5a6723e */ /* 0x041fe200000000ff */
[----:B------:R-:W-:Y:S01]  /*6890*/  FADD.FTZ R3, R181, R12 ;  /* 0x0000000cb5037221 */ /* 0x000fe20000010000 */
[-C--:B------:R-:W-:Y:S01]  /*68a0*/  FMUL.FTZ R99, R99, R8.reuse ;  /* 0x0000000863637220 */ /* 0x080fe20000410000 */
[-C--:B------:R-:W-:Y:S01]  /*68b0*/  FMUL.FTZ R102, R102, R8.reuse ;  /* 0x0000000866667220 */ /* 0x080fe20000410000 */
[-C--:B------:R-:W-:Y:S01]  /*68c0*/  FMUL.FTZ R103, R103, R8.reuse ;  /* 0x0000000867677220 */ /* 0x080fe20000410000 */
[-C--:B------:R-:W-:Y:S01]  /*68d0*/  FMUL.FTZ R106, R106, R8.reuse ;  /* 0x000000086a6a7220 */ /* 0x080fe20000410000 */
[-C--:B------:R-:W-:Y:S01]  /*68e0*/  FMUL.FTZ R107, R107, R8.reuse ;  /* 0x000000086b6b7220 */ /* 0x080fe20000410000 */
[-C--:B------:R-:W-:Y:S01]  /*68f0*/  FMUL.FTZ R110, R110, R8.reuse ;  /* 0x000000086e6e7220 */ /* 0x080fe20000410000 */
[C---:B-1----:R-:W-:Y:S01]  /*6900*/  F2FP.F16.F32.PACK_AB R167, R10.reuse, R167 ;  /* 0x000000a70aa7723e */ /* 0x042fe200000000ff */
        /* <DEDUP_REMOVED lines=23> */
[----:B--2---:R-:W-:Y:S06]  /*6a80*/  @!P0 BRA `(.L_x_3882) ;  /* 0x0000000000048947 */ /* 0x004fec0003800000 */
[----:B------:R-:W-:Y:S01]  /*6a90*/  BPT.TRAP 0x1 ;  /* 0x000000040000795c */ /* 0x000fe20000300000 */
.L_x_3882:
[----:B------:R0:W1:Y:S01]  /*6aa0*/  SYNCS.PHASECHK.TRANS64.TRYWAIT P1, [UR23+0x28c50], R7 ;  /* 0x028c5007ff0075a7 */ /* 0x0000620008020157 */
[----:B------:R-:W-:Y:S05]  /*6ab0*/  @!P0 BRA `(.L_x_3883) ;  /* 0x0000000000048947 */ /* 0x000fea0003800000 */
[----:B------:R-:W-:Y:S01]  /*6ac0*/  BPT.TRAP 0x1 ;  /* 0x000000040000795c */ /* 0x000fe20000300000 */
.L_x_3883:
[----:B-1----:R-:W-:Y:S05]  /*6ad0*/  @P1 BRA `(.L_x_3884) ;  /* 0x0000000000081947 */ /* 0x002fea0003800000 */
[----:B------:R-:W1:Y:S02]  /*6ae0*/  SYNCS.PHASECHK.TRANS64.TRYWAIT P1, [UR23+0x28c50], R7 ;  /* 0x028c5007ff0075a7 */ /* 0x000e640008020157 */
[----:B-1----:R-:W-:Y:S05]  /*6af0*/  @!P1 BRA `(.L_x_3885) ;  /* 0x0000009000c89947 */ /* 0x002fea0003800000 */
.L_x_3884:
        /* <DEDUP_REMOVED lines=34> */
.L_x_3886:
[----:B------:R-:W-:Y:S01]  /*6d20*/  UISETP.GT.AND UP0, UPT, UR21, UR20, UPT ;  /* 0x000000141500728c */ /* 0x000fe2000bf04270 */
[----:B-1----:R-:W-:Y:S01]  /*6d30*/  IMAD.MOV.U32 R8, RZ, RZ, R5 ;  /* 0x000000ffff087224 */ /* 0x002fe200078e0005 */
[----:B------:R-:W-:Y:S01]  /*6d40*/  UIADD3 UR23, UR23, 0x28c60, URZ ;  /* 0x00028c6017177890 */ /* 0x000fe2000fffe03f */
[----:B------:R-:W-:Y:S01]  /*6d50*/  MOV R9, R6 ;  /* 0x0000000600097202 */ /* 0x000fe20000000f00 */
[----:B------:R-:W-:Y:S02]  /*6d60*/  UIADD3 UR21, UR21, -0x1, URZ ;  /* 0xffffffff15157890 */ /* 0x000fe4000fffe03f */
[----:B------:R-:W-:Y:S01]  /*6d70*/  PLOP3.LUT P1, PT, PT, PT, UP0, 0x80, 0x0 ;  /* 0x000000000000781c */ /* 0x000fe20003f2f008 */
[----:B------:R-:W-:Y:S01]  /*6d80*/  UPRMT UR23, UR40, 0x654, UR23 ;  /* 0x0000065428177896 */ /* 0x000fe20008000017 */
[----:B------:R-:W-:-:S08]  /*6d90*/  UMOV UR24, UR38 ;  /* 0x0000002600187c82 */ /* 0x000fd00008000000 */
[----:B------:R-:W-:Y:S03]  /*6da0*/  SYNCS.ARRIVE.TRANS64.RED.A1T0 RZ, [UR23], RZ ;  /* 0x000000ffffff79a7 */ /* 0x000fe60008100417 */
[----:B------:R-:W-:Y:S05]  /*6db0*/  @P1 BRA `(.L_x_3887) ;  /* 0xffffffe000781947 */ /* 0x000fea000383ffff */
.L_x_3876:
[----:B------:R-:W-:-:S13]  /*6dc0*/  ISETP.LE.AND P1, PT, RZ, UR21, PT ;  /* 0x00000015ff007c0c */ /* 0x000fda000bf23270 */
[----:B------:R-:W-:Y:S05]  /*6dd0*/  @!P1 BRA `(.L_x_3888) ;  /* 0x0000001800389947 */ /* 0x000fea0003800000 */
[----:B------:R-:W-:Y:S01]  /*6de0*/  IMAD.MOV.U32 R9, RZ, RZ, R5 ;  /* 0x000000ffff097224 */ /* 0x000fe200078e0005 */
[----:B------:R-:W-:Y:S01]  /*6df0*/  UMOV UR23, UR38 ;  /* 0x0000002600177c82 */ /* 0x000fe20008000000 */
[----:B------:R-:W-:Y:S01]  /*6e00*/  IMAD.MOV.U32 R11, RZ, RZ, R6 ;  /* 0x000000ffff0b7224 */ /* 0x000fe200078e0006 */
[----:B------:R-:W-:-:S06]  /*6e10*/  ULDC UR20, c[0x0][0x988] ;  /* 0x0002620000147ab9 */ /* 0x000fcc0000000800 */
.L_x_3899:
[----:B------:R-:W-:-:S04]  /*6e20*/  UIADD3 UR38, UR23, 0x1, URZ ;  /* 0x0000000117267890 */ /* 0x000fc8000fffe03f */
[----:B------:R-:W-:-:S04]  /*6e30*/  UISETP.NE.AND UP0, UPT, UR38, 0x2, UPT ;  /* 0x000000022600788c */ /* 0x000fc8000bf05270 */
[----:B------:R-:W-:Y:S02]  /*6e40*/  USEL UR6, URZ, 0x1, UP0 ;  /* 0x000000013f067887 */ /* 0x000fe40008000000 */
[----:B------:R-:W-:Y:S02]  /*6e50*/  USEL UR38, UR38, URZ, UP0 ;  /* 0x0000003f26267287 */ /* 0x000fe40008000000 */
[----:B------:R-:W-:Y:S01]  /*6e60*/  ULOP3.LUT UR37, UR37, UR6, URZ, 0x3c, !UPT ;  /* 0x0000000625257292 */ /* 0x000fe2000f8e3c3f */
[----:B-1----:R-:W-:Y:S11]  /*6e70*/  @!P0 BRA `(.L_x_3889) ;  /* 0x0000000000048947 */ /* 0x002ff60003800000 */
[----:B------:R-:W-:Y:S01]  /*6e80*/  BPT.TRAP 0x1 ;  /* 0x000000040000795c */ /* 0x000fe20000300000 */
.L_x_3889:
[----:B------:R-:W-:Y:S01]  /*6e90*/  ULEA UR22, UR38, UR42, 0x3 ;  /* 0x0000002a26167291 */ /* 0x000fe2000f8e183f */
[----:B0123--:R-:W-:-:S05]  /*6ea0*/  IMAD.U32 R7, RZ, RZ, UR37 ;  /* 0x00000025ff077e24 */ /* 0x00ffca000f8e00ff */
[----:B------:R-:W-:-:S04]  /*6eb0*/  SHF.L.U32 R7, R7, 0x1f, RZ ;  /* 0x0000001f07077819 */ /* 0x000fc800000006ff */
[----:B------:R0:W1:Y:S01]  /*6ec0*/  SYNCS.PHASECHK.TRANS64.TRYWAIT P1, [UR22+0x28c30], R7 ;  /* 0x028c3007ff0075a7 */ /* 0x0000620008020156 */
[----:B------:R-:W-:Y:S05]  /*6ed0*/  @!P0 BRA `(.L_x_3890) ;  /* 0x0000000000048947 */ /* 0x000fea0003800000 */
[----:B------:R-:W-:Y:S01]  /*6ee0*/  BPT.TRAP 0x1 ;  /* 0x000000040000795c */ /* 0x000fe20000300000 */
.L_x_3890:
[----:B-1----:R-:W-:Y:S05]  /*6ef0*/  @P1 BRA `(.L_x_3891) ;  /* 0x0000000000081947 */ /* 0x002fea0003800000 */
[----:B------:R-:W1:Y:S02]  /*6f00*/  SYNCS.PHASECHK.TRANS64.TRYWAIT P1, [UR22+0x28c30], R7 ;  /* 0x028c3007ff0075a7 */ /* 0x000e640008020156 */
[----:B-1----:R-:W-:Y:S05]  /*6f10*/  @!P1 BRA `(.L_x_3892) ;  /* 0x0000008c00d89947 */ /* 0x002fea0003800000 */
.L_x_3891:
        /* <DEDUP_REMOVED lines=23> */
.L_x_3893:
        /* <DEDUP_REMOVED lines=27> */
[----:B------:R-:W-:-:S04]  /*7240*/  FMNMX.FTZ R8, R162, R5, !PT ;  /* 0x00000005a2087209 */ /* 0x000fc80007810000 */
[----:B------:R-:W-:-:S04]  /*7250*/  FMNMX.FTZ R5, R163, R8, !PT ;  /* 0x00000008a3057209 */ /* 0x000fc80007810000 */
[----:B------:R-:W-:-:S04]  /*7260*/  FMNMX.FTZ R8, R166, R5, !PT ;  /* 0x00000005a6087209 */ /* 0x000fc80007810000 */
[----:B------:R-:W-:Y:S02]  /*7270*/  FMNMX.FTZ R5, R167, R8, !PT ;  /* 0x00000008a7057209 */ /* 0x000fe40007810000 */
[----:B-1----:R-:W-:Y:S02]  /*7280*/  FMNMX.FTZ R6, R12, R13, !PT ;  /* 0x0000000d0c067209 */ /* 0x002fe40007810000 */
        /* <DEDUP_REMOVED lines=8> */
[----:B------:R1:W2:Y:S01]  /*7310*/  MUFU.EX2 R8, R12 ;  /* 0x0000000c00087308 */ /* 0x0002a20000000800 */
[----:B------:R-:W-:Y:S01]  /*7320*/  FMNMX.FTZ R5, R175, R10, !PT ;  /* 0x0000000aaf057209 */ /* 0x000fe20007810000 */
[--C-:B------:R-:W-:Y:S01]  /*7330*/  FFMA.FTZ R152, R153, UR10, -R191.reuse ;  /* 0x0000000a99987c23 */ /* 0x100fe200080108bf */
[--C-:B------:R-:W-:Y:S01]  /*7340*/  FFMA.FTZ R21, R157, UR10, -R191.reuse ;  /* 0x0000000a9d157c23 */ /* 0x100fe200080108bf */
[--C-:B------:R-:W-:Y:S01]  /*7350*/  FFMA.FTZ R156, R160, UR10, -R191.reuse ;  /* 0x0000000aa09c7c23 */ /* 0x100fe200080108bf */
[----:B------:R-:W-:Y:S01]  /*7360*/  FMNMX.FTZ R10, R178, R5, !PT ;  /* 0x00000005b20a7209 */ /* 0x000fe20007810000 */
[--C-:B------:R-:W-:Y:S01]  /*7370*/  FFMA.FTZ R160, R168, UR10, -R191.reuse ;  /* 0x0000000aa8a07c23 */ /* 0x100fe200080108bf */
[--C-:B------:R-:W-:Y:S01]  /*7380*/  FFMA.FTZ R15, R161, UR10, -R191.reuse ;  /* 0x0000000aa10f7c23 */ /* 0x100fe200080108bf */
[----:B------:R-:W3:Y:S01]  /*7390*/  MUFU.EX2 R11, R11 ;  /* 0x0000000b000b7308 */ /* 0x000ee20000000800 */
[----:B------:R-:W-:Y:S01]  /*73a0*/  FMNMX.FTZ R5, R179, R10, !PT ;  /* 0x0000000ab3057209 */ /* 0x000fe20007810000 */
[--C-:B------:R-:W-:Y:S01]  /*73b0*/  FFMA.FTZ R161, R169, UR10, -R191.reuse ;  /* 0x0000000aa9a17c23 */ /* 0x100fe200080108bf */
[--C-:B------:R-:W-:Y:S01]  /*73c0*/  FFMA.FTZ R169, R177, UR10, -R191.reuse ;  /* 0x0000000ab1a97c23 */ /* 0x100fe200080108bf */
[--C-:B------:R-:W-:Y:S01]  /*73d0*/  FFMA.FTZ R180, R180, UR10, -R191.reuse ;  /* 0x0000000ab4b47c23 */ /* 0x100fe200080108bf */
[----:B-1----:R-:W-:Y:S01]  /*73e0*/  FMNMX.FTZ R12, R182, R5, !PT ;  /* 0x00000005b60c7209 */ /* 0x002fe20007810000 */
[----:B------:R-:W-:-:S02]  /*73f0*/  FFMA.FTZ R181, R181, UR10, -R191 ;  /* 0x0000000ab5b57c23 */ /* 0x000fc400080108bf */
[----:B------:R1:W-:Y:S01]  /*7400*/  MUFU.EX2 R10, R13 ;  /* 0x0000000d000a7308 */ /* 0x0003e20000000800 */
[----:B------:R-:W-:Y:S01]  /*7410*/  FMNMX.FTZ R5, R183, R12, !PT ;  /* 0x0000000cb7057209 */ /* 0x000fe20007810000 */
[--C-:B------:R-:W-:Y:S01]  /*7420*/  FFMA.FTZ R12, R164, UR10, -R191.reuse ;  /* 0x0000000aa40c7c23 */ /* 0x100fe200080108bf */
[--C-:B------:R-:W-:Y:S01]  /*7430*/  FFMA.FTZ R164, R176, UR10, -R191.reuse ;  /* 0x0000000ab0a47c23 */ /* 0x100fe200080108bf */
[-C--:B--2---:R-:W-:Y:S01]  /*7440*/  FMUL.FTZ R24, R24, R8.reuse ;  /* 0x0000000818187220 */ /* 0x084fe20000410000 */
[-C--:B------:R-:W-:Y:S01]  /*7450*/  FMUL.FTZ R25, R25, R8.reuse ;  /* 0x0000000819197220 */ /* 0x080fe20000410000 */
[----:B------:R-:W2:Y:S01]  /*7460*/  SHFL.BFLY PT, R14, R5, 0x2, 0x1f ;  /* 0x0c401f00050e7f89 */ /* 0x000ea200000e0000 */
[-C--:B------:R-:W-:Y:S01]  /*7470*/  FMUL.FTZ R28, R28, R8.reuse ;  /* 0x000000081c1c7220 */ /* 0x080fe20000410000 */
[----:B------:R-:W4:Y:S01]  /*7480*/  MUFU.EX2 R152, R152 ;  /* 0x0000009800987308 */ /* 0x000f220000000800 */
[--C-:B-1----:R-:W-:Y:S01]  /*7490*/  FFMA.FTZ R13, R165, UR10, -R191.reuse ;  /* 0x0000000aa50d7c23 */ /* 0x102fe200080108bf */
        /* <DEDUP_REMOVED lines=20> */
[----:B--2---:R-:W-:Y:S01]  /*75e0*/  FMNMX.FTZ R20, R5, R14, !PT ;  /* 0x0000000e05147209 */ /* 0x004fe20007810000 */
[----:B------:R-:W-:Y:S01]  /*75f0*/  FFMA.FTZ R14, R172, UR10, -R191 ;  /* 0x0000000aac0e7c23 */ /* 0x000fe200080108bf */
[----:B------:R-:W-:Y:S01]  /*7600*/  MUFU.EX2 R15, R15 ;  /* 0x0000000f000f7308 */ /* 0x000fe20000000800 */
[-C--:B------:R-:W-:Y:S01]  /*7610*/  FMUL.FTZ R64, R64, R8.reuse ;  /* 0x0000000840407220 */ /* 0x080fe20000410000 */
[-C--:B------:R-:W-:Y:S01]  /*7620*/  FMUL.FTZ R65, R65, R8.reuse ;  /* 0x0000000841417220 */ /* 0x080fe20000410000 */
[----:B------:R-:W1:Y:S01]  /*7630*/  SHFL.BFLY PT, R5, R20, 0x1, 0x1f ;  /* 0x0c201f0014057f89 */ /* 0x000e6200000e0000 */
        /* <DEDUP_REMOVED lines=23> */
[----:B-1----:R-:W-:Y:S01]  /*77b0*/  FMNMX.FTZ R5, R20, R5, !PT ;  /* 0x0000000514057209 */ /* 0x002fe20007810000 */
        /* <DEDUP_REMOVED lines=10> */
[--C-:B------:R-:W-:Y:S01]  /*7860*/  FFMA.FTZ R168, R154, UR10, -R157.reuse ;  /* 0x0000000a9aa87c23 */ /* 0x100fe2000801089d */
[--C-:B------:R-:W-:Y:S01]  /*7870*/  FFMA.FTZ R155, R158, UR10, -R157.reuse ;  /* 0x0000000a9e9b7c23 */ /* 0x100fe2000801089d */
[--C-:B------:R-:W-:Y:S01]  /*7880*/  FFMA.FTZ R158, R162, UR10, -R157.reuse ;  /* 0x0000000aa29e7c23 */ /* 0x100fe2000801089d */
[--C-:B------:R-:W-:Y:S01]  /*7890*/  FFMA.FTZ R162, R167, UR10, -R157.reuse ;  /* 0x0000000aa7a27c23 */ /* 0x100fe2000801089d */
[----:B------:R-:W-:Y:S01]  /*78a0*/  IMAD.MOV R167, RZ, RZ, -R18 ;  /* 0x000000ffffa77224 */ /* 0x000fe200078e0a12 */
[----:B------:R-:W-:Y:S01]  /*78b0*/  MUFU.EX2 R173, R173 ;  /* 0x000000ad00ad7308 */ /* 0x000fe20000000800 */
[--C-:B------:R-:W-:Y:S01]  /*78c0*/  FFMA.FTZ R172, R159, UR10, -R157.reuse ;  /* 0x0000000a9fac7c23 */ /* 0x100fe2000801089d */
[--C-:B------:R-:W-:Y:S01]  /*78d0*/  FFMA.FTZ R163, R163, UR10, -R157.reuse ;  /* 0x0000000aa3a37c23 */ /* 0x100fe2000801089d */
[--C-:B------:R-:W-:Y:S01]  /*78e0*/  FFMA.FTZ R159, R166, UR10, -R157.reuse ;  /* 0x0000000aa69f7c23 */ /* 0x100fe2000801089d */
[----:B------:R-:W-:Y:S01]  /*78f0*/  ISETP.NE.AND P1, PT, R2, R167, PT ;  /* 0x000000a70200720c */ /* 0x000fe20003f25270 */
[----:B------:R-:W-:Y:S01]  /*7900*/  FFMA.FTZ R167, R171, UR10, -R157 ;  /* 0x0000000aaba77c23 */ /* 0x000fe2000801089d */
[----:B------:R-:W-:-:S02]  /*7910*/  IMAD.U32 R171, RZ, RZ, UR23 ;  /* 0x00000017ffab7e24 */ /* 0x000fc4000f8e00ff */
[--C-:B------:R-:W-:Y:S01]  /*7920*/  FFMA.FTZ R166, R170, UR10, -R157.reuse ;  /* 0x0000000aaaa67c23 */ /* 0x100fe2000801089d */
[----:B------:R-:W1:Y:S01]  /*7930*/  MUFU.EX2 R168, R168 ;  /* 0x000000a800a87308 */ /* 0x000e620000000800 */
[--C-:B------:R-:W-:Y:S01]  /*7940*/  FFMA.FTZ R179, R179, UR10, -R157.reuse ;  /* 0x0000000ab3b37c23 */ /* 0x100fe2000801089d */
[--C-:B------:R-:W-:Y:S01]  /*7950*/  FFMA.FTZ R182, R182, UR10, -R157.reuse ;  /* 0x0000000ab6b67c23 */ /* 0x100fe2000801089d */
[----:B------:R-:W-:Y:S01]  /*7960*/  FFMA.FTZ R183, R183, UR10, -R157 ;  /* 0x0000000ab7b77c23 */ /* 0x000fe2000801089d */
[-C--:B------:R-:W-:Y:S01]  /*7970*/  FMUL.FTZ R117, R117, R8.reuse ;  /* 0x0000000875757220 */ /* 0x080fe20000410000 */
[-C--:B------:R-:W-:Y:S01]  /*7980*/  FMUL.FTZ R120, R120, R8.reuse ;  /* 0x0000000878787220 */ /* 0x080fe20000410000 */
[-C--:B------:R-:W-:Y:S01]  /*7990*/  FMUL.FTZ R121, R121, R8.reuse ;  /* 0x0000000879797220 */ /* 0x080fe20000410000 */
[----:B------:R-:W-:Y:S01]  /*79a0*/  FMUL.FTZ R124, R124, R8 ;  /* 0x000000087c7c7220 */ /* 0x000fe20000410000 */
[----:B------:R-:W2:Y:S01]  /*79b0*/  MUFU.EX2 R153, R153 ;  /* 0x0000009900997308 */ /* 0x000ea20000000800 */
[----:B------:R-:W-:-:S02]  /*79c0*/  @!P1 IMAD R154, R171, 0x40, R16 ;  /* 0x00000040ab9a9824 */ /* 0x000fc400078e0210 */
[----:B---3--:R-:W-:Y:S01]  /*79d0*/  FFMA.FTZ R171, R8, R3, R11 ;  /* 0x0000000308ab7223 */ /* 0x008fe2000001000b */
[----:B------:R-:W-:Y:S01]  /*79e0*/  FFMA.FTZ R3, R174, UR10, -R157 ;  /* 0x0000000aae037c23 */ /* 0x000fe2000801089d */
[-C--:B------:R-:W-:Y:S01]  /*79f0*/  FMUL.FTZ R125, R125, R8.reuse ;  /* 0x000000087d7d7220 */ /* 0x080fe20000410000 */
[----:B------:R-:W-:Y:S01]  /*7a00*/  FMUL.FTZ R128, R128, R8 ;  /* 0x0000000880807220 */ /* 0x000fe20000410000 */
[C---:B----4-:R-:W-:Y:S01]  /*7a10*/  FADD.FTZ R171, R152.reuse, R171 ;  /* 0x000000ab98ab7221 */ /* 0x050fe20000010000 */
[----:B------:R-:W-:Y:S01]  /*7a20*/  F2FP.F16.F32.PACK_AB R152, R152, R11 ;  /* 0x0000000b9898723e */ /* 0x000fe200000000ff */
[----:B------:R-:W3:Y:S01]  /*7a30*/  MUFU.EX2 R155, R155 ;  /* 0x0000009b009b7308 */ /* 0x000ee20000000800 */
[----:B-1----:R-:W-:Y:S01]  /*7a40*/  FFMA.FTZ R170, R173, R4, R168 ;  /* 0x00000004adaa7223 */ /* 0x002fe200000100a8 */
[----:B------:R-:W-:Y:S01]  /*7a50*/  FADD.FTZ R176, R10, R171 ;  /* 0x000000ab0ab07221 */ /* 0x000fe20000010000 */
[--C-:B------:R-:W-:Y:S01]  /*7a60*/  FFMA.FTZ R4, R175, UR10, -R157.reuse ;  /* 0x0000000aaf047c23 */ /* 0x100fe2000801089d */
[-C--:B------:R-:W-:Y:S01]  /*7a70*/  FMUL.FTZ R129, R129, R8.reuse ;  /* 0x0000000881817220 */ /* 0x080fe20000410000 */
[-C--:B------:R-:W-:Y:S01]  /*7a80*/  FMUL.FTZ R132, R132, R8.reuse ;  /* 0x0000000884847220 */ /* 0x080fe20000410000 */
[----:B------:R-:W-:Y:S01]  /*7a90*/  FADD.FTZ R175, R21, R176 ;  /* 0x000000b015af7221 */ /* 0x000fe20000010000 */
[-C--:B------:R-:W-:Y:S01]  /*7aa0*/  FMUL.FTZ R133, R133, R8.reuse ;  /* 0x0000000885857220 */ /* 0x080fe20000410000 */
[----:B------:R-:W1:Y:S01]  /*7ab0*/  MUFU.EX2 R172, R172 ;  /* 0x000000ac00ac7308 */ /* 0x000e620000000800 */
[C---:B--2---:R-:W-:Y:S01]  /*7ac0*/  FADD.FTZ R174, R153.reuse, R170 ;  /* 0x000000aa99ae7221 */ /* 0x044fe20000010000 */
[----:B------:R-:W-:Y:S01]  /*7ad0*/  FFMA.FTZ R170, R178, UR10, -R157 ;  /* 0x0000000ab2aa7c23 */ /* 0x000fe2000801089d */
[----:B------:R-:W-:Y:S01]  /*7ae0*/  @!P1 LEA R157, R154, UR42, 0x2 ;  /* 0x0000002a9a9d9c11 */ /* 0x000fe2000f8e10ff */
[----:B------:R-:W-:Y:S01]  /*7af0*/  FMUL.FTZ R136, R136, R8 ;  /* 0x0000000888887220 */ /* 0x000fe20000410000 */
[----:B------:R-:W-:Y:S01]  /*7b00*/  F2FP.F16.F32.PACK_AB R153, R153, R168 ;  /* 0x000000a89999723e */ /* 0x000fe200000000ff */
[-C--:B------:R-:W-:Y:S01]  /*7b10*/  FMUL.FTZ R137, R137, R8.reuse ;  /* 0x0000000889897220 */ /* 0x080fe20000410000 */
[----:B------:R-:W-:Y:S01]  /*7b20*/  FMUL.FTZ R140, R140, R8 ;  /* 0x000000088c8c7220 */ /* 0x000fe20000410000 */
[----:B------:R-:W2:Y:S01]  /*7b30*/  MUFU.EX2 R158, R158 ;  /* 0x0000009e009e7308 */ /* 0x000ea20000000800 */
[----:B---3--:R-:W-:Y:S01]  /*7b40*/  FADD.FTZ R171, R155, R174 ;  /* 0x000000ae9bab7221 */ /* 0x008fe20000010000 */
[----:B------:R-:W-:Y:S01]  /*7b50*/  FADD.FTZ R174, R156, R175 ;  /* 0x000000af9cae7221 */ /* 0x000fe20000010000 */
[----:B------:R-:W-:Y:S01]  /*7b60*/  @!P1 STS [R157+0x28800], R8 ;  /* 0x028800089d009388 */ /* 0x000fe20000000800 */
[----:B------:R-:W-:Y:S01]  /*7b70*/  F2FP.F16.F32.PACK_AB R156, R15, R156 ;  /* 0x0000009c0f9c723e */ /* 0x000fe200000000ff */
[-C--:B------:R-:W-:Y:S01]  /*7b80*/  FMUL.FTZ R141, R141, R8.reuse ;  /* 0x000000088d8d7220 */ /* 0x080fe20000410000 */
[-C--:B------:R-:W-:Y:S01]  /*7b90*/  FMUL.FTZ R144, R144, R8.reuse ;  /* 0x0000000890907220 */ /* 0x080fe20000410000 */
[----:B------:R3:W-:Y:S01]  /*7ba0*/  @!P1 STS [R157+0x28820], R173 ;  /* 0x028820ad9d009388 */ /* 0x0007e20000000800 */
[----:B------:R-:W4:Y:S01]  /*7bb0*/  MUFU.EX2 R163, R163 ;  /* 0x000000a300a37308 */ /* 0x000f220000000800 */
[C---:B-1----:R-:W-:Y:S01]  /*7bc0*/  FADD.FTZ R171, R172.reuse, R171 ;  /* 0x000000abacab7221 */ /* 0x042fe20000010000 */
[----:B------:R-:W-:Y:S01]  /*7bd0*/  F2FP.F16.F32.PACK_AB R155, R172, R155 ;  /* 0x0000009bac9b723e */ /* 0x000fe200000000ff */
[-C--:B------:R-:W-:Y:S01]  /*7be0*/  FMUL.FTZ R145, R145, R8.reuse ;  /* 0x0000000891917220 */ /* 0x080fe20000410000 */
[-C--:B------:R-:W-:Y:S01]  /*7bf0*/  FMUL.FTZ R148, R148, R8.reuse ;  /* 0x0000000894947220 */ /* 0x080fe20000410000 */
[----:B------:R-:W-:Y:S01]  /*7c00*/  FMUL.FTZ R149, R149, R8 ;  /* 0x0000000895957220 */ /* 0x000fe20000410000 */
[-C--:B------:R-:W-:Y:S01]  /*7c10*/  FMUL.FTZ R26, R26, R173.reuse ;  /* 0x000000ad1a1a7220 */ /* 0x080fe20000410000 */
[-C--:B------:R-:W-:Y:S01]  /*7c20*/  FMUL.FTZ R27, R27, R173.reuse ;  /* 0x000000ad1b1b7220 */ /* 0x080fe20000410000 */
[----:B------:R-:W1:Y:S01]  /*7c30*/  MUFU.EX2 R159, R159 ;  /* 0x0000009f009f7308 */ /* 0x000e620000000800 */
        /* <DEDUP_REMOVED lines=10> */
[----:B---3--:R-:W-:Y:S01]  /*7ce0*/  F2FP.F16.F32.PACK_AB R157, R163, R158 ;  /* 0x0000009ea39d723e */ /* 0x008fe200000000ff */
[-C--:B------:R-:W-:Y:S01]  /*7cf0*/  FMUL.FTZ R38, R38, R173.reuse ;  /* 0x000000ad26267220 */ /* 0x080fe20000410000 */
[----:B------:R-:W-:Y:S01]  /*7d00*/  F2FP.F16.F32.PACK_AB R158, R13, R12 ;  /* 0x0000000c0d9e723e */ /* 0x000fe200000000ff */
[-C--:B------:R-:W-:Y:S01]  /*7d10*/  FMUL.FTZ R39, R39, R173.reuse ;  /* 0x000000ad27277220 */ /* 0x080fe20000410000 */
[-C--:B------:R-:W-:Y:S01]  /*7d20*/  FMUL.FTZ R42, R42, R173.reuse ;  /* 0x000000ad2a2a7220 */ /* 0x080fe20000410000 */
[----:B------:R-:W3:Y:S01]  /*7d30*/  MUFU.EX2 R166, R166 ;  /* 0x000000a600a67308 */ /* 0x000ee20000000800 */
[----:B-1----:R-:W-:Y:S01]  /*7d40*/  FADD.FTZ R171, R159, R154 ;  /* 0x0000009a9fab7221 */ /* 0x002fe20000010000 */
[----:B------:R-:W-:Y:S01]  /*7d50*/  F2FP.F16.F32.PACK_AB R154, R21, R10 ;  /* 0x0000000a159a723e */ /* 0x000fe200000000ff */
[----:B------:R-:W-:Y:S01]  /*7d60*/  BAR.SYNC.DEFER_BLOCKING 0xf, 0x100 ;  /* 0x03c4000000007b1d */ /* 0x000fe20000010000 */
[----:B------:R-:W-:Y:S01]  /*7d70*/  FADD.FTZ R10, R160, R11 ;  /* 0x0000000ba00a7221 */ /* 0x000fe20000010000 */
[----:B------:R-:W-:Y:S01]  /*7d80*/  F2FP.F16.F32.PACK_AB R160, R161, R160 ;  /* 0x000000a0a1a0723e */ /* 0x000fe200000000ff */
[-C--:B------:R-:W-:Y:S01]  /*7d90*/  FMUL.FTZ R43, R43, R173.reuse ;  /* 0x000000ad2b2b7220 */ /* 0x080fe20000410000 */
[----:B------:R-:W-:Y:S01]  /*7da0*/  FMUL.FTZ R46, R46, R173 ;  /* 0x000000ad2e2e7220 */ /* 0x000fe20000410000 */
[----:B------:R-:W-:Y:S01]  /*7db0*/  FADD.FTZ R11, R161, R10 ;  /* 0x0000000aa10b7221 */ /* 0x000fe20000010000 */
        /* <DEDUP_REMOVED lines=17> */
[C---:B-1----:R-:W-:Y:S01]  /*7ed0*/  FADD.FTZ R168, R167.reuse, R168 ;  /* 0x000000a8a7a87221 */ /* 0x042fe20000010000 */
        /* <DEDUP_REMOVED lines=37> */
[----:B------:R1:W-:Y:S01]  /*8130*/  STSM.16.M88.4 [R184], R160 ;  /* 0x000000a0b8007844 */ /* 0x0003e20000000200 */
        /* <DEDUP_REMOVED lines=26> */
[----:B------:R-:W-:-:S06]  /*82e0*/  FMUL.FTZ R151, R151, R173 ;  /* 0x000000ad97977220 */ /* 0x000fcc0000410000 */
[----:B------:R-:W3:Y:S01]  /*82f0*/  MUFU.EX2 R182, R182 ;  /* 0x000000b600b67308 */ /* 0x000ee20000000800 */
[C---:B----4-:R-:W-:Y:S01]  /*8300*/  F2FP.F16.F32.PACK_AB R166, R9.reuse, R20 ;  /* 0x0000001409a6723e */ /* 0x050fe200000000ff */
[----:B------:R-:W-:-:S06]  /*8310*/  FADD.FTZ R3, R9, R4 ;  /* 0x0000000409037221 */ /* 0x000fcc0000010000 */
[----:B------:R-:W4:Y:S01]  /*8320*/  MUFU.EX2 R183, R183 ;  /* 0x000000b700b77308 */ /* 0x000f220000000800 */
[C---:B--2---:R-:W-:Y:S01]  /*8330*/  FADD.FTZ R13, R179.reuse, R12 ;  /* 0x0000000cb30d7221 */ /* 0x044fe20000010000 */
[----:B------:R-:W-:-:S03]  /*8340*/  F2FP.F16.F32.PACK_AB R165, R179, R170 ;  /* 0x000000aab3a5723e */ /* 0x000fc600000000ff */
[----:B---3--:R-:W-:Y:S01]  /*8350*/  FADD.FTZ R10, R182, R13 ;  /* 0x0000000db60a7221 */ /* 0x008fe20000010000 */
[----:B----4-:R-:W-:-:S03]  /*8360*/  F2FP.F16.F32.PACK_AB R167, R183, R182 ;  /* 0x000000b6b7a7723e */ /* 0x010fc600000000ff */
[----:B------:R-:W-:Y:S02]  /*8370*/  FADD.FTZ R4, R183, R10 ;  /* 0x0000000ab7047221 */ /* 0x000fe40000010000 */
[----:B------:R1:W-:Y:S01]  /*8380*/  STSM.16.M88.4 [R23], R164 ;  /* 0x000000a417007844 */ /* 0x0003e20000000200 */
[----:B------:R-:W-:Y:S05]  /*8390*/  @!P0 BRA `(.L_x_3894) ;  /* 0x0000000000048947 */ /* 0x000fea0003800000 */
[----:B------:R-:W-:Y:S01]  /*83a0*/  BPT.TRAP 0x1 ;  /* 0x000000040000795c */ /* 0x000fe20000300000 */
.L_x_3894:
[----:B------:R2:W3:Y:S01]  /*83b0*/  SYNCS.PHASECHK.TRANS64.TRYWAIT P1, [UR22+0x28c50], R7 ;  /* 0x028c5007ff0075a7 */ /* 0x0004e20008020156 */
[----:B------:R-:W-:Y:S05]  /*83c0*/  @!P0 BRA `(.L_x_3895) ;  /* 0x0000000000048947 */ /* 0x000fea0003800000 */
[----:B------:R-:W-:Y:S01]  /*83d0*/  BPT.TRAP 0x1 ;  /* 0x000000040000795c */ /* 0x000fe20000300000 */
.L_x_3895:
[----:B---3--:R-:W-:Y:S05]  /*83e0*/  @P1 BRA `(.L_x_3896) ;  /* 0x0000000000081947 */ /* 0x008fea0003800000 */
[----:B------:R-:W3:Y:S02]  /*83f0*/  SYNCS.PHASECHK.TRANS64.TRYWAIT P1, [UR22+0x28c50], R7 ;  /* 0x028c5007ff0075a7 */ /* 0x000ee40008020156 */
[----:B---3--:R-:W-:Y:S05]  /*8400*/  @!P1 BRA `(.L_x_3897) ;  /* 0x0000007800b49947 */ /* 0x008fea0003800000 */
.L_x_3896:
        /* <DEDUP_REMOVED lines=34> */
.L_x_3898:
[----:B------:R-:W-:Y:S01]  /*8630*/  UIADD3 UR22, UR22, 0x28c60, URZ ;  /* 0x00028c6016167890 */ /* 0x000fe2000fffe03f */
[----:B------:R-:W-:Y:S01]  /*8640*/  ISETP.LT.AND P1, PT, RZ, UR21, PT ;  /* 0x00000015ff007c0c */ /* 0x000fe2000bf21270 */
[----:B------:R-:W-:Y:S01]  /*8650*/  UIADD3 UR21, UR21, -0x1, URZ ;  /* 0xffffffff15157890 */ /* 0x000fe2000fffe03f */
[----:B------:R-:W-:Y:S01]  /*8660*/  IMAD.MOV.U32 R9, RZ, RZ, R5 ;  /* 0x000000ffff097224 */ /* 0x000fe200078e0005 */
[----:B------:R-:W-:Y:S01]  /*8670*/  UPRMT UR22, UR40, 0x654, UR22 ;  /* 0x0000065428167896 */ /* 0x000fe20008000016 */
[----:B------:R-:W-:Y:S01]  /*8680*/  MOV R11, R6 ;  /* 0x00000006000b7202 */ /* 0x000fe20000000f00 */
[----:B------:R-:W-:-:S07]  /*8690*/  UMOV UR23, UR38 ;  /* 0x0000002600177c82 */ /* 0x000fce0008000000 */
[----:B------:R-:W-:Y:S01]  /*86a0*/  SYNCS.ARRIVE.TRANS64.RED.A1T0 RZ, [UR22], RZ ;  /* 0x000000ffffff79a7 */ /* 0x000fe20008100416 */
[----:B------:R-:W-:Y:S05]  /*86b0*/  @P1 BRA `(.L_x_3899) ;  /* 0xffffffe400d81947 */ /* 0x000fea000383ffff */
.L_x_3888:
[----:B------:R-:W0:Y:S01]  /*86c0*/  SHFL.BFLY PT, R0, R3, 0x2, 0x1f ;  /* 0x0c401f0003007f89 */ /* 0x000e2200000e0000 */
[----:B------:R-:W-:Y:S01]  /*86d0*/  IMAD.MOV R13, RZ, RZ, -R18 ;  /* 0x000000ffff0d7224 */ /* 0x000fe200078e0a12 */
[----:B------:R-:W-:Y:S01]  /*86e0*/  UIADD3 UR36, UR36, 0x1, URZ ;  /* 0x0000000124247890 */ /* 0x000fe2000fffe03f */
[----:B------:R-:W-:Y:S01]  /*86f0*/  IMAD.U32 R10, RZ, RZ, UR10 ;  /* 0x0000000aff0a7e24 */ /* 0x000fe2000f8e00ff */
[----:B------:R-:W5:Y:S01]  /*8700*/  SHFL.BFLY PT, R9, R4, 0x2, 0x1f ;  /* 0x0c401f0004097f89 */ /* 0x000f6200000e0000 */
[----:B------:R-:W-:Y:S08]  /*8710*/  BAR.ARV 0x8, 0x100 ;  /* 0x0204000000007b1d */ /* 0x000ff00000002000 */
[----:B------:R-:W-:Y:S01]  /*8720*/  BAR.SYNC.DEFER_BLOCKING 0xf, 0x100 ;  /* 0x03c4000000007b1d */ /* 0x000fe20000010000 */
[----:B------:R-:W-:-:S02]  /*8730*/  ISETP.NE.AND P0, PT, R2, R13, PT ;  /* 0x0000000d0200720c */ /* 0x000fc40003f05270 */
[----:B------:R-:W-:Y:S01]  /*8740*/  MOV R13, UR10 ;  /* 0x0000000a000d7c02 */ /* 0x000fe20008000f00 */
[----:B0123--:R-:W-:Y:S01]  /*8750*/  FADD.FTZ R7, R0, R3 ;  /* 0x0000000300077221 */ /* 0x00ffe20000010000 */
[----:B------:R-:W-:Y:S01]  /*8760*/  IMAD.U32 R3, RZ, RZ, UR38 ;  /* 0x00000026ff037e24 */ /* 0x000fe2000f8e00ff */
[----:B------:R-:W-:Y:S01]  /*8770*/  UIADD3 UR38, UR38, 0x1, URZ ;  /* 0x0000000126267890 */ /* 0x000fe2000fffe03f */
[----:B-----5:R-:W-:Y:S02]  /*8780*/  FADD.FTZ R9, R9, R4 ;  /* 0x0000000409097221 */ /* 0x020fe40000010000 */
[----:B------:R-:W0:Y:S01]  /*8790*/  SHFL.BFLY PT, R0, R7, 0x1, 0x1f ;  /* 0x0c201f0007007f89 */ /* 0x000e2200000e0000 */
[----:B------:R-:W-:Y:S01]  /*87a0*/  IMAD.MOV.U32 R4, RZ, RZ, RZ ;  /* 0x000000ffff047224 */ /* 0x000fe200078e00ff */
[----:B------:R-:W-:-:S03]  /*87b0*/  UISETP.NE.AND UP0, UPT, UR38, 0x2, UPT ;  /* 0x000000022600788c */ /* 0x000fc6000bf05270 */
        /* <DEDUP_REMOVED lines=12> */
[----:B------:R-:W0:Y:S08]  /*8880*/  @P1 MUFU.RCP R0, R11 ;  /* 0x0000000b00001308 */ /* 0x000e300000001000 */
        /* <DEDUP_REMOVED lines=9> */
[----:B------:R2:W0:Y:S01]  /*8920*/  @P2 MUFU.LG2 R12, R8 ;  /* 0x00000008000c2308 */ /* 0x0004220000000c00 */
        /* <DEDUP_REMOVED lines=11> */
[----:B------:R-:W-:Y:S01]  /*89e0*/  @P2 FMUL.FTZ R10, R13, 0.69314718246459960938 ;  /* 0x3f3172180d0a2820 */ /* 0x000fe20000410000 */
        /* <DEDUP_REMOVED lines=120> */
.L_x_3853:
        /* <DEDUP_REMOVED lines=10> */
[----:B------:R-:W1:Y:S01]  /*9210*/  SHFL.IDX PT, R6, R211, RZ, 0x1f ;  /* 0x00001fffd3067589 */ /* 0x000e6200000e0000 */
[----:B------:R-:W-:Y:S01]  /*9220*/  IMAD R9, R210, 0x40, R17 ;  /* 0x00000040d2097824 */ /* 0x000fe200078e0211 */
[----:B------:R-:W-:Y:S01]  /*9230*/  F2FP.F16.F32.PACK_AB R120, R121, R120 ;  /* 0x000000787978723e */ /* 0x000fe200000000ff */
[----:B------:R-:W-:-:S04]  /*9240*/  USHF.R.S32.HI UR12, URZ, 0x1f, UR45 ;  /* 0x0000001f3f0c7899 */ /* 0x000fc8000801142d */
[----:B------:R-:W-:Y:S01]  /*9250*/  BAR.SYNC.DEFER_BLOCKING 0x1, 0x100 ;  /* 0x0044000000007b1d */ /* 0x000fe20000010000 */
[----:B------:R-:W-:Y:S01]  /*9260*/  F2FP.F16.F32.PACK_AB R121, R156, R154 ;  /* 0x0000009a9c79723e */ /* 0x000fe200000000ff */
[----:B------:R-:W-:Y:S01]  /*9270*/  USHF.R.S32.HI UR13, URZ, 0x1f, UR43 ;  /* 0x0000001f3f0d7899 */ /* 0x000fe2000801142b */
        /* <DEDUP_REMOVED lines=10> */
[----:B-1----:R-:W-:Y:S01]  /*9320*/  ISETP.NE.AND P0, PT, R6, RZ, PT ;  /* 0x000000ff0600720c */ /* 0x002fe20003f05270 */
[----:B------:R-:W-:Y:S01]  /*9330*/  IMAD.U32 R96, RZ, RZ, UR6 ;  /* 0x00000006ff607e24 */ /* 0x000fe2000f8e00ff */
[----:B------:R-:W-:Y:S01]  /*9340*/  F2FP.F16.F32.PACK_AB R146, R149, R148 ;  /* 0x000000949592723e */ /* 0x000fe200000000ff */
[----:B------:R-:W-:Y:S01]  /*9350*/  IMAD.U32 R97, RZ, RZ, UR7 ;  /* 0x00000007ff617e24 */ /* 0x000fe2000f8e00ff */
[----:B------:R-:W-:Y:S01]  /*9360*/  F2FP.F16.F32.PACK_AB R147, R151, R150 ;  /* 0x000000969793723e */ /* 0x000fe200000000ff */
[----:B------:R-:W-:-:S04]  /*9370*/  IMAD.WIDE R4, R215, 0x2, R96 ;  /* 0x00000002d7047825 */ /* 0x000fc800078e0260 */
[----:B------:R-:W-:Y:S01]  /*9380*/  IMAD.WIDE R96, R9, 0x2, R96 ;  /* 0x0000000209607825 */ /* 0x000fe200078e0260 */
[C---:B------:R-:W-:Y:S02]  /*9390*/  IADD3 R45, P2, R4.reuse, 0x20, RZ ;  /* 0x00000020042d7810 */ /* 0x040fe40007f5e0ff */
[C---:B------:R-:W-:Y:S02]  /*93a0*/  IADD3 R49, P3, R4.reuse, 0x40, RZ ;  /* 0x0000004004317810 */ /* 0x040fe40007f7e0ff */
[----:B------:R-:W-:Y:S01]  /*93b0*/  LOP3.LUT R12, R45, 0x380, RZ, 0xc0, !PT ;  /* 0x000003802d0c7812 */ /* 0x000fe200078ec0ff */
[--C-:B------:R-:W-:Y:S01]  /*93c0*/  IMAD.X R131, RZ, RZ, R5.reuse, P2 ;  /* 0x000000ffff837224 */ /* 0x100fe200010e0605 */
[C---:B------:R-:W-:Y:S01]  /*93d0*/  IADD3 R61, P5, R4.reuse, 0x2000, RZ ;  /* 0x00002000043d7810 */ /* 0x040fe20007fbe0ff */
[----:B------:R-:W-:Y:S01]  /*93e0*/  IMAD.X R13, RZ, RZ, R5, P3 ;  /* 0x000000ffff0d7224 */ /* 0x000fe200018e0605 */
[----:B------:R-:W-:Y:S02]  /*93f0*/  LOP3.LUT R14, R49, 0x380, RZ, 0xc0, !PT ;  /* 0x00000380310e7812 */ /* 0x000fe400078ec0ff */
[----:B------:R-:W-:-:S02]  /*9400*/  IADD3 R53, P4, R4, 0x60, RZ ;  /* 0x0000006004357810 */ /* 0x000fc40007f9e0ff */
[----:B------:R-:W-:Y:S02]  /*9410*/  SHF.R.U64 R12, R12, 0x3, RZ ;  /* 0x000000030c0c7819 */ /* 0x000fe400000012ff */
[----:B------:R-:W-:Y:S01]  /*9420*/  IADD3.X R25, RZ, R5, RZ, P5, !PT ;  /* 0x00000005ff197210 */ /* 0x000fe20002ffe4ff */
[--C-:B------:R-:W-:Y:S01]  /*9430*/  IMAD.X R15, RZ, RZ, R5.reuse, P4 ;  /* 0x000000ffff0f7224 */ /* 0x100fe200020e0605 */
[----:B------:R-:W-:Y:S02]  /*9440*/  SHF.R.U64 R14, R14, 0x3, RZ ;  /* 0x000000030e0e7819 */ /* 0x000fe400000012ff */
[----:B------:R-:W-:Y:S02]  /*9450*/  IADD3 R36, P5, R4, 0x4040, RZ ;  /* 0x0000404004247810 */ /* 0x000fe40007fbe0ff */
[----:B------:R-:W-:Y:S02]  /*9460*/  LOP3.LUT R130, R12, R45, RZ, 0x3c, !PT ;  /* 0x0000002d0c827212 */ /* 0x000fe400078e3cff */
[----:B------:R-:W-:Y:S01]  /*9470*/  IADD3 R37, P4, R4, 0x4020, RZ ;  /* 0x0000402004257810 */ /* 0x000fe20007f9e0ff */
[----:B------:R-:W-:Y:S01]  /*9480*/  IMAD.X R109, RZ, RZ, R5, P5 ;  /* 0x000000ffff6d7224 */ /* 0x000fe200028e0605 */
[----:B------:R-:W-:-:S02]  /*9490*/  LOP3.LUT R12, R14, R49, RZ, 0x3c, !PT ;  /* 0x000000310e0c7212 */ /* 0x000fc400078e3cff */
[----:B------:R-:W-:Y:S01]  /*94a0*/  LOP3.LUT R49, R36, 0x380, RZ, 0xc0, !PT ;  /* 0x0000038024317812 */ /* 0x000fe200078ec0ff */
[--C-:B------:R-:W-:Y:S01]  /*94b0*/  IMAD.X R105, RZ, RZ, R5.reuse, P4 ;  /* 0x000000ffff697224 */ /* 0x100fe200020e0605 */
[C---:B------:R-:W-:Y:S02]  /*94c0*/  IADD3 R65, P6, R4.reuse, 0x2020, RZ ;  /* 0x0000202004417810 */ /* 0x040fe40007fde0ff */
[----:B------:R-:W-:Y:S02]  /*94d0*/  SHF.R.U64 R49, R49, 0x3, RZ ;  /* 0x0000000331317819 */ /* 0x000fe400000012ff */
[C---:B------:R-:W-:Y:S01]  /*94e0*/  IADD3 R10, P4, R4.reuse, 0x6060, RZ ;  /* 0x00006060040a7810 */ /* 0x040fe20007f9e0ff */
[----:B------:R-:W-:Y:S01]  /*94f0*/  IMAD.X R29, RZ, RZ, R5, P6 ;  /* 0x000000ffff1d7224 */ /* 0x000fe200030e0605 */
[----:B------:R-:W-:Y:S02]  /*9500*/  IADD3 R69, P1, R4, 0x2040, RZ ;  /* 0x0000204004457810 */ /* 0x000fe40007f3e0ff */
[----:B------:R-:W-:-:S02]  /*9510*/  LOP3.LUT R108, R49, R36, RZ, 0x3c, !PT ;  /* 0x00000024316c7212 */ /* 0x000fc400078e3cff */
[----:B------:R-:W-:Y:S01]  /*9520*/  IADD3 R33, P6, R4, 0x4060, RZ ;  /* 0x0000406004217810 */ /* 0x000fe20007fde0ff */
[--C-:B------:R-:W-:Y:S01]  /*9530*/  IMAD.X R41, RZ, RZ, R5.reuse, P1 ;  /* 0x000000ffff297224 */ /* 0x100fe200008e0605 */
[----:B------:R-:W-:Y:S02]  /*9540*/  LOP3.LUT R49, R10, 0x380, RZ, 0xc0, !PT ;  /* 0x000003800a317812 */ /* 0x000fe400078ec0ff */
[C---:B------:R-:W-:Y:S01]  /*9550*/  IADD3 R73, P2, R4.reuse, 0x2060, RZ ;  /* 0x0000206004497810 */ /* 0x040fe20007f5e0ff */
[--C-:B------:R-:W-:Y:S01]  /*9560*/  IMAD.X R119, RZ, RZ, R5.reuse, P6 ;  /* 0x000000ffff777224 */ /* 0x100fe200030e0605 */
[----:B------:R-:W-:Y:S02]  /*9570*/  IADD3 R6, P1, R4, 0x6000, RZ ;  /* 0x0000600004067810 */ /* 0x000fe40007f3e0ff */
[----:B------:R-:W-:Y:S01]  /*9580*/  LOP3.LUT R24, R53, 0x380, RZ, 0xc0, !PT ;  /* 0x0000038035187812 */ /* 0x000fe200078ec0ff */
[----:B------:R-:W-:Y:S01]  /*9590*/  IMAD.X R57, RZ, RZ, R5, P2 ;  /* 0x000000ffff397224 */ /* 0x000fe200010e0605 */
[----:B------:R-:W-:-:S02]  /*95a0*/  LOP3.LUT R48, R33, 0x380, RZ, 0xc0, !PT ;  /* 0x0000038021307812 */ /* 0x000fc400078ec0ff */
[----:B------:R-:W-:Y:S02]  /*95b0*/  SHF.R.U64 R49, R49, 0x3, RZ ;  /* 0x0000000331317819 */ /* 0x000fe400000012ff */
[----:B------:R-:W-:Y:S02]  /*95c0*/  IADD3.X R123, RZ, R5, RZ, P1, !PT ;  /* 0x00000005ff7b7210 */ /* 0x000fe40000ffe4ff */
[----:B------:R-:W-:Y:S02]  /*95d0*/  SHF.R.U64 R24, R24, 0x3, RZ ;  /* 0x0000000318187819 */ /* 0x000fe400000012ff */
[----:B------:R-:W-:Y:S02]  /*95e0*/  LOP3.LUT R44, R73, 0x380, RZ, 0xc0, !PT ;  /* 0x00000380492c7812 */ /* 0x000fe400078ec0ff */
[----:B------:R-:W-:Y:S02]  /*95f0*/  SHF.R.U64 R48, R48, 0x3, RZ ;  /* 0x0000000330307819 */ /* 0x000fe400000012ff */
[----:B------:R-:W-:-:S02]  /*9600*/  LOP3.LUT R10, R49, R10, RZ, 0x3c, !PT ;  /* 0x0000000a310a7212 */ /* 0x000fc400078e3cff */
[----:B------:R-:W-:Y:S02]  /*9610*/  IADD3 R49, P1, R96, 0x4000, RZ ;  /* 0x0000400060317810 */ /* 0x000fe40007f3e0ff */
[C---:B------:R-:W-:Y:S02]  /*9620*/  IADD3 R32, P3, R4.reuse, 0x4000, RZ ;  /* 0x0000400004207810 */ /* 0x040fe40007f7e0ff */
[----:B------:R-:W-:Y:S02]  /*9630*/  LOP3.LUT R11, R4, 0x380, RZ, 0xc0, !PT ;  /* 0x00000380040b7812 */ /* 0x000fe400078ec0ff */
[----:B------:R-:W-:Y:S01]  /*9640*/  LOP3.LUT R14, R24, R53, RZ, 0x3c, !PT ;  /* 0x00000035180e7212 */ /* 0x000fe200078e3cff */
[----:B------:R-:W-:Y:S01]  /*9650*/  IMAD.X R101, RZ, RZ, R5, P3 ;  /* 0x000000ffff657224 */ /* 0x000fe200018e0605 */
[----:B------:R-:W-:Y:S02]  /*9660*/  SHF.R.U64 R44, R44, 0x3, RZ ;  /* 0x000000032c2c7819 */ /* 0x000fe400000012ff */
[----:B------:R-:W-:-:S02]  /*9670*/  LOP3.LUT R118, R48, R33, RZ, 0x3c, !PT ;  /* 0x0000002130767212 */ /* 0x000fc400078e3cff */
[----:B------:R-:W-:Y:S02]  /*9680*/  LOP3.LUT R24, R61, 0x380, RZ, 0xc0, !PT ;  /* 0x000003803d187812 */ /* 0x000fe400078ec0ff */
[----:B------:R-:W-:Y:S02]  /*9690*/  LOP3.LUT R28, R65, 0x380, RZ, 0xc0, !PT ;  /* 0x00000380411c7812 */ /* 0x000fe400078ec0ff */
[----:B------:R-:W-:Y:S02]  /*96a0*/  LOP3.LUT R48, R49, 0x380, RZ, 0xc0, !PT ;  /* 0x0000038031307812 */ /* 0x000fe400078ec0ff */
[C---:B------:R-:W-:Y:S02]  /*96b0*/  IADD3 R8, P2, R4.reuse, 0x6020, RZ ;  /* 0x0000602004087810 */ /* 0x040fe40007f5e0ff */
[----:B------:R-:W-:Y:S02]  /*96c0*/  IADD3 R20, P3, R4, 0x6040, RZ ;  /* 0x0000604004147810 */ /* 0x000fe40007f7e0ff */
[----:B------:R-:W-:Y:S01]  /*96d0*/  SHF.R.U64 R11, R11, 0x3, RZ ;  /* 0x000000030b0b7819 */ /* 0x000fe200000012ff */
[--C-:B------:R-:W-:Y:S01]  /*96e0*/  IMAD.X R127, RZ, RZ, R5.reuse, P2 ;  /* 0x000000ffff7f7224 */ /* 0x100fe200010e0605 */
[----:B------:R-:W-:Y:S01]  /*96f0*/  LOP3.LUT R56, R44, R73, RZ, 0x3c, !PT ;  /* 0x000000492c387212 */ /* 0x000fe200078e3cff */
[----:B------:R-:W-:Y:S01]  /*9700*/  IMAD.X R9, RZ, RZ, R5, P3 ;  /* 0x000000ffff097224 */ /* 0x000fe200018e0605 */
[----:B------:R-:W-:-:S02]  /*9710*/  SHF.R.U64 R24, R24, 0x3, RZ ;  /* 0x0000000318187819 */ /* 0x000fc400000012ff */
[----:B------:R-:W-:Y:S02]  /*9720*/  SHF.R.U64 R28, R28, 0x3, RZ ;  /* 0x000000031c1c7819 */ /* 0x000fe400000012ff */
[----:B------:R-:W-:Y:S02]  /*9730*/  LOP3.LUT R44, R37, 0x380, RZ, 0xc0, !PT ;  /* 0x00000380252c7812 */ /* 0x000fe400078ec0ff */
[----:B------:R-:W-:Y:S02]  /*9740*/  SHF.R.U64 R48, R48, 0x3, RZ ;  /* 0x0000000330307819 */ /* 0x000fe400000012ff */
[----:B------:R-:W-:Y:S02]  /*9750*/  LOP3.LUT R45, R32, 0x380, RZ, 0xc0, !PT ;  /* 0x00000380202d7812 */ /* 0x000fe400078ec0ff */
[----:B------:R-:W-:Y:S01]  /*9760*/  LOP3.LUT R4, R11, R4, RZ, 0x3c, !PT ;  /* 0x000000040b047212 */ /* 0x000fe200078e3cff */
[----:B------:R-:W-:Y:S01]  /*9770*/  IMAD.X R11, RZ, RZ, R5, P4 ;  /* 0x000000ffff0b7224 */ /* 0x000fe200020e0605 */
[----:B------:R-:W-:-:S02]  /*9780*/  LOP3.LUT R24, R24, R61, RZ, 0x3c, !PT ;  /* 0x0000003d18187212 */ /* 0x000fc400078e3cff */
[----:B------:R-:W-:Y:S02]  /*9790*/  LOP3.LUT R28, R28, R65, RZ, 0x3c, !PT ;  /* 0x000000411c1c7212 */ /* 0x000fe400078e3cff */
[----:B------:R-:W-:Y:S02]  /*97a0*/  SHF.R.U64 R44, R44, 0x3, RZ ;  /* 0x000000032c2c7819 */ /* 0x000fe400000012ff */
[----:B------:R-:W-:Y:S02]  /*97b0*/  LOP3.LUT R48, R48, R49, RZ, 0x3c, !PT ;  /* 0x0000003130307212 */ /* 0x000fe400078e3cff */
[----:B------:R-:W-:Y:S02]  /*97c0*/  SHF.R.U64 R45, R45, 0x3, RZ ;  /* 0x000000032d2d7819 */ /* 0x000fe400000012ff */
[C---:B------:R-:W-:Y:S02]  /*97d0*/  IADD3 R65, P4, R96.reuse, 0x1000, RZ ;  /* 0x0000100060417810 */ /* 0x040fe40007f9e0ff */
[----:B------:R-:W-:-:S02]  /*97e0*/  IADD3 R61, P3, R96, 0x2000, RZ ;  /* 0x00002000603d7810 */ /* 0x000fc40007f7e0ff */
[C---:B------:R-:W-:Y:S02]  /*97f0*/  IADD3 R53, P2, R96.reuse, 0x3000, RZ ;  /* 0x0000300060357810 */ /* 0x040fe40007f5e0ff */
[----:B------:R-:W-:Y:S02]  /*9800*/  IADD3 R49, P6, R96, 0x5000, RZ ;  /* 0x0000500060317810 */ /* 0x000fe40007fde0ff */
[----:B------:R-:W-:Y:S02]  /*9810*/  LOP3.LUT R104, R44, R37, RZ, 0x3c, !PT ;  /* 0x000000252c687212 */ /* 0x000fe400078e3cff */
[----:B------:R-:W-:Y:S02]  /*9820*/  LOP3.LUT R100, R45, R32, RZ, 0x3c, !PT ;  /* 0x000000202d647212 */ /* 0x000fe400078e3cff */
[----:B------:R-:W-:Y:S02]  /*9830*/  LOP3.LUT R37, R8, 0x380, RZ, 0xc0, !PT ;  /* 0x0000038008257812 */ /* 0x000fe400078ec0ff */
[----:B------:R-:W-:-:S02]  /*9840*/  LOP3.LUT R64, R65, 0x380, RZ, 0xc0, !PT ;  /* 0x0000038041407812 */ /* 0x000fc400078ec0ff */
        /* <DEDUP_REMOVED lines=20> */
[----:B------:R-:W-:Y:S01]  /*9990*/  IMAD.X R53, RZ, RZ, R97, P2 ;  /* 0x000000ffff357224 */ /* 0x000fe200010e0661 */
[----:B------:R-:W-:-:S02]  /*99a0*/  LOP3.LUT R44, R44, R49, RZ, 0x3c, !PT ;  /* 0x000000312c2c7212 */ /* 0x000fc400078e3cff */
[----:B------:R-:W-:Y:S02]  /*99b0*/  MOV R73, R4 ;  /* 0x0000000400497202 */ /* 0x000fe40000000f00 */
[----:B------:R-:W-:Y:S02]  /*99c0*/  LOP3.LUT R40, R40, R69, RZ, 0x3c, !PT ;  /* 0x0000004528287212 */ /* 0x000fe400078e3cff */
[----:B------:R-:W-:Y:S02]  /*99d0*/  LOP3.LUT R122, R33, R6, RZ, 0x3c, !PT ;  /* 0x00000006217a7212 */ /* 0x000fe400078e3cff */
[----:B------:R-:W-:Y:S02]  /*99e0*/  LOP3.LUT R8, R45, R20, RZ, 0x3c, !PT ;  /* 0x000000142d087212 */ /* 0x000fe400078e3cff */
[----:B------:R-:W-:Y:S02]  /*99f0*/  F2FP.F16.F32.PACK_AB R4, R21, R195 ;  /* 0x000000c31504723e */ /* 0x000fe400000000ff */
[----:B------:R-:W-:-:S02]  /*9a00*/  IADD3.X R49, RZ, R97, RZ, P1, !PT ;  /* 0x00000061ff317210 */ /* 0x000fc40000ffe4ff */
[C---:B------:R-:W-:Y:S02]  /*9a10*/  IADD3 R45, P5, R96.reuse, 0x6000, RZ ;  /* 0x00006000602d7810 */ /* 0x040fe40007fbe0ff */
[C---:B------:R-:W-:Y:S02]  /*9a20*/  IADD3 R37, P4, R96.reuse, 0x7000, RZ ;  /* 0x0000700060257810 */ /* 0x040fe40007f9e0ff */
[C---:B------:R-:W-:Y:S02]  /*9a30*/  IADD3 R33, P3, R96.reuse, 0x8000, RZ ;  /* 0x0000800060217810 */ /* 0x040fe40007f7e0ff */
[C---:B------:R-:W-:Y:S02]  /*9a40*/  IADD3 R69, P2, R96.reuse, 0x9000, RZ ;  /* 0x0000900060457810 */ /* 0x040fe40007f5e0ff */
[----:B------:R-:W-:Y:S02]  /*9a50*/  IADD3 R21, P1, R96, 0xa000, RZ ;  /* 0x0000a00060157810 */ /* 0x000fe40007f3e0ff */
[----:B------:R-:W-:-:S02]  /*9a60*/  F2FP.F16.F32.PACK_AB R6, R7, R192 ;  /* 0x000000c00706723e */ /* 0x000fc400000000ff */
[----:B------:R-:W-:Y:S02]  /*9a70*/  F2FP.F16.F32.PACK_AB R5, R27, R26 ;  /* 0x0000001a1b05723e */ /* 0x000fe400000000ff */
[----:B------:R-:W-:Y:S02]  /*9a80*/  F2FP.F16.F32.PACK_AB R7, R31, R30 ;  /* 0x0000001e1f07723e */ /* 0x000fe400000000ff */
[----:B------:R-:W-:Y:S02]  /*9a90*/  LOP3.LUT R36, R45, 0x380, RZ, 0xc0, !PT ;  /* 0x000003802d247812 */ /* 0x000fe400078ec0ff */
[----:B------:R-:W-:Y:S01]  /*9aa0*/  LOP3.LUT R32, R37, 0x380, RZ, 0xc0, !PT ;  /* 0x0000038025207812 */ /* 0x000fe200078ec0ff */
[----:B------:R0:W-:Y:S01]  /*9ab0*/  STSM.16.M88.4 [R73], R4 ;  /* 0x0000000449007844 */ /* 0x0001e20000000200 */
[----:B------:R-:W-:Y:S02]  /*9ac0*/  LOP3.LUT R20, R33, 0x380, RZ, 0xc0, !PT ;  /* 0x0000038021147812 */ /* 0x000fe400078ec0ff */
[----:B------:R-:W-:-:S02]  /*9ad0*/  LOP3.LUT R68, R69, 0x380, RZ, 0xc0, !PT ;  /* 0x0000038045447812 */ /* 0x000fc400078ec0ff */
[----:B------:R-:W-:Y:S02]  /*9ae0*/  LOP3.LUT R72, R21, 0x380, RZ, 0xc0, !PT ;  /* 0x0000038015487812 */ /* 0x000fe400078ec0ff */
[----:B------:R-:W-:Y:S02]  /*9af0*/  SHF.R.U64 R36, R36, 0x3, RZ ;  /* 0x0000000324247819 */ /* 0x000fe400000012ff */
[----:B------:R-:W-:Y:S02]  /*9b00*/  SHF.R.U64 R32, R32, 0x3, RZ ;  /* 0x0000000320207819 */ /* 0x000fe400000012ff */
[----:B------:R-:W-:Y:S02]  /*9b10*/  SHF.R.U64 R20, R20, 0x3, RZ ;  /* 0x0000000314147819 */ /* 0x000fe400000012ff */
[----:B------:R-:W-:Y:S02]  /*9b20*/  SHF.R.U64 R68, R68, 0x3, RZ ;  /* 0x0000000344447819 */ /* 0x000fe400000012ff */
[----:B------:R-:W-:Y:S01]  /*9b30*/  SHF.R.U64 R72, R72, 0x3, RZ ;  /* 0x0000000348487819 */ /* 0x000fe200000012ff */
[----:B0-----:R-:W-:Y:S01]  /*9b40*/  IMAD.X R73, RZ, RZ, R97, P1 ;  /* 0x000000ffff497224 */ /* 0x001fe200008e0661 */
[----:B------:R-:W-:-:S02]  /*9b50*/  LOP3.LUT R5, R96, 0x380, RZ, 0xc0, !PT ;  /* 0x0000038060057812 */ /* 0x000fc400078ec0ff */
[----:B------:R-:W-:Y:S01]  /*9b60*/  LOP3.LUT R36, R36, R45, RZ, 0x3c, !PT ;  /* 0x0000002d24247212 */ /* 0x000fe200078e3cff */
[--C-:B------:R-:W-:Y:S01]  /*9b70*/  IMAD.X R45, RZ, RZ, R97.reuse, P6 ;  /* 0x000000ffff2d7224 */ /* 0x100fe200030e0661 */
        /* <DEDUP_REMOVED lines=14> */
[----:B------:R-:W-:Y:S02]  /*9c60*/  LOP3.LUT R96, R5, R96, RZ, 0x3c, !PT ;  /* 0x0000006005607212 */ /* 0x000fe400078e3cff */
[----:B------:R-:W-:-:S02]  /*9c70*/  MOV R26, R130 ;  /* 0x00000082001a7202 */ /* 0x000fc40000000f00 */
[----:B------:R-:W-:Y:S02]  /*9c80*/  F2FP.F16.F32.PACK_AB R4, R206, R208 ;  /* 0x000000d0ce04723e */ /* 0x000fe400000000ff */
[----:B------:R-:W-:Y:S02]  /*9c90*/  F2FP.F16.F32.PACK_AB R5, R35, R34 ;  /* 0x000000222305723e */ /* 0x000fe400000000ff */
[----:B------:R-:W-:Y:S02]  /*9ca0*/  F2FP.F16.F32.PACK_AB R6, R204, R207 ;  /* 0x000000cfcc06723e */ /* 0x000fe400000000ff */
[----:B------:R-:W-:Y:S02]  /*9cb0*/  F2FP.F16.F32.PACK_AB R7, R39, R38 ;  /* 0x000000262707723e */ /* 0x000fe400000000ff */
[----:B------:R-:W-:Y:S02]  /*9cc0*/  MOV R34, R8 ;  /* 0x0000000800227202 */ /* 0x000fe40000000f00 */
        /* <DEDUP_REMOVED lines=13> */
[----:B------:R-:W-:Y:S02]  /*9da0*/  MOV R195, R24 ;  /* 0x0000001800c37202 */ /* 0x000fe40000000f00 */
[----:B0-----:R-:W-:Y:S01]  /*9db0*/  F2FP.F16.F32.PACK_AB R4, R193, R197 ;  /* 0x000000c5c104723e */ /* 0x001fe200000000ff */
[----:B------:R-:W-:Y:S01]  /*9dc0*/  STSM.16.M88.4 [R192], R12 ;  /* 0x0000000cc0007844 */ /* 0x000fe20000000200 */
[----:B------:R-:W-:-:S02]  /*9dd0*/  F2FP.F16.F32.PACK_AB R5, R59, R58 ;  /* 0x0000003a3b05723e */ /* 0x000fc400000000ff */
[----:B------:R-:W-:Y:S02]  /*9de0*/  F2FP.F16.F32.PACK_AB R6, R183, R194 ;  /* 0x000000c2b706723e */ /* 0x000fe400000000ff */
[----:B------:R-:W-:Y:S02]  /*9df0*/  F2FP.F16.F32.PACK_AB R7, R63, R62 ;  /* 0x0000003e3f07723e */ /* 0x000fe400000000ff */
[----:B------:R-:W-:Y:S02]  /*9e00*/  MOV R213, R28 ;  /* 0x0000001c00d57202 */ /* 0x000fe40000000f00 */
[----:B------:R-:W-:Y:S01]  /*9e10*/  F2FP.F16.F32.PACK_AB R24, R181, R191 ;  /* 0x000000bfb518723e */ /* 0x000fe200000000ff */
[----:B------:R-:W-:Y:S01]  /*9e20*/  STSM.16.M88.4 [R195], R4 ;  /* 0x00000004c3007844 */ /* 0x000fe20000000200 */
        /* <DEDUP_REMOVED lines=9> */
[----:B------:R-:W-:Y:S02]  /*9ec0*/  MOV R130, R56 ;  /* 0x0000003800827202 */ /* 0x000fe40000000f00 */
[----:B------:R-:W-:Y:S01]  /*9ed0*/  F2FP.F16.F32.PACK_AB R41, R83, R82 ;  /* 0x000000525329723e */ /* 0x000fe200000000ff */
[----:B------:R0:W-:Y:S01]  /*9ee0*/  STSM.16.M88.4 [R40], R28 ;  /* 0x0000001c28007844 */ /* 0x0001e20000000200 */
[----:B------:R-:W-:Y:S02]  /*9ef0*/  F2FP.F16.F32.PACK_AB R42, R171, R174 ;  /* 0x000000aeab2a723e */ /* 0x000fe400000000ff */
[----:B------:R-:W-:Y:S02]  /*9f00*/  F2FP.F16.F32.PACK_AB R43, R87, R86 ;  /* 0x00000056572b723e */ /* 0x000fe400000000ff */
[----:B------:R-:W-:Y:S02]  /*9f10*/  MOV R100, R100 ;  /* 0x0000006400647202 */ /* 0x000fe40000000f00 */
[----:B------:R-:W-:-:S02]  /*9f20*/  F2FP.F16.F32.PACK_AB R56, R169, R172 ;  /* 0x000000aca938723e */ /* 0x000fc400000000ff */
[----:B------:R-:W-:Y:S02]  /*9f30*/  F2FP.F16.F32.PACK_AB R57, R91, R90 ;  /* 0x0000005a5b39723e */ /* 0x000fe400000000ff */
[----:B------:R-:W-:Y:S02]  /*9f40*/  F2FP.F16.F32.PACK_AB R58, R167, R170 ;  /* 0x000000aaa73a723e */ /* 0x000fe400000000ff */
[----:B------:R-:W-:Y:S02]  /*9f50*/  F2FP.F16.F32.PACK_AB R59, R95, R94 ;  /* 0x0000005e5f3b723e */ /* 0x000fe400000000ff */
[----:B------:R-:W-:Y:S02]  /*9f60*/  MOV R104, R104 ;  /* 0x0000006800687202 */ /* 0x000fe40000000f00 */
[----:B0-----:R-:W-:Y:S02]  /*9f70*/  F2FP.F16.F32.PACK_AB R40, R173, R176 ;  /* 0x000000b0ad28723e */ /* 0x001fe400000000ff */
[----:B------:R-:W-:-:S02]  /*9f80*/  F2FP.F16.F32.PACK_AB R4, R165, R168 ;  /* 0x000000a8a504723e */ /* 0x000fc400000000ff */
[----:B------:R-:W-:Y:S01]  /*9f90*/  F2FP.F16.F32.PACK_AB R5, R99, R98 ;  /* 0x000000626305723e */ /* 0x000fe200000000ff */
        /* <DEDUP_REMOVED lines=8> */
[----:B------:R-:W-:Y:S02]  /*a020*/  F2FP.F16.F32.PACK_AB R10, R152, R162 ;  /* 0x000000a2980a723e */ /* 0x000fe400000000ff */
[----:B------:R-:W-:Y:S02]  /*a030*/  F2FP.F16.F32.PACK_AB R11, R111, R110 ;  /* 0x0000006e6f0b723e */ /* 0x000fe400000000ff */
[----:B------:R-:W-:Y:S02]  /*a040*/  MOV R118, R118 ;  /* 0x0000007600767202 */ /* 0x000fe40000000f00 */
[----:B------:R-:W-:Y:S01]  /*a050*/  MOV R101, R122 ;  /* 0x0000007a00657202 */ /* 0x000fe20000000f00 */
[----:B------:R1:W-:Y:S01]  /*a060*/  STSM.16.M88.4 [R108], R8 ;  /* 0x000000086c007844 */ /* 0x0003e20000000200 */
[----:B------:R-:W-:Y:S02]  /*a070*/  F2FP.F16.F32.PACK_AB R12, R113, R155 ;  /* 0x0000009b710c723e */ /* 0x000fe400000000ff */
[----:B------:R-:W-:-:S02]  /*a080*/  F2FP.F16.F32.PACK_AB R13, R115, R114 ;  /* 0x00000072730d723e */ /* 0x000fc400000000ff */
[----:B------:R-:W-:Y:S02]  /*a090*/  F2FP.F16.F32.PACK_AB R14, R117, R116 ;  /* 0x00000074750e723e */ /* 0x000fe400000000ff */
[----:B------:R-:W-:Y:S02]  /*a0a0*/  F2FP.F16.F32.PACK_AB R15, R153, R112 ;  /* 0x00000070990f723e */ /* 0x000fe400000000ff */
[----:B------:R-:W-:Y:S02]  /*a0b0*/  F2FP.F16.F32.PACK_AB R122, R125, R124 ;  /* 0x0000007c7d7a723e */ /* 0x000fe400000000ff */
[----:B------:R-:W-:Y:S01]  /*a0c0*/  F2FP.F16.F32.PACK_AB R123, R158, R157 ;  /* 0x0000009d9e7b723e */ /* 0x000fe200000000ff */
[----:B------:R1:W-:Y:S01]  /*a0d0*/  STSM.16.M88.4 [R118], R12 ;  /* 0x0000000c76007844 */ /* 0x0003e20000000200 */
[----:B------:R-:W-:Y:S02]  /*a0e0*/  MOV R126, R126 ;  /* 0x0000007e007e7202 */ /* 0x000fe40000000f00 */
[----:B0-----:R-:W-:Y:S01]  /*a0f0*/  F2FP.F16.F32.PACK_AB R130, R133, R132 ;  /* 0x000000848582723e */ /* 0x001fe200000000ff */
[----:B------:R1:W-:Y:S01]  /*a100*/  STSM.16.M88.4 [R101], R120 ;  /* 0x0000007865007844 */ /* 0x0003e20000000200 */
[----:B------:R-:W-:-:S02]  /*a110*/  F2FP.F16.F32.PACK_AB R131, R135, R134 ;  /* 0x000000868783723e */ /* 0x000fc400000000ff */
[----:B------:R-:W-:Y:S02]  /*a120*/  LOP3.LUT R76, R77, 0x380, RZ, 0xc0, !PT ;  /* 0x000003804d4c7812 */ /* 0x000fe400078ec0ff */
[----:B------:R-:W-:Y:S01]  /*a130*/  LOP3.LUT R80, R81, 0x380, RZ, 0xc0, !PT ;  /* 0x0000038051507812 */ /* 0x000fe200078ec0ff */
[----:B------:R1:W-:Y:S01]  /*a140*/  STSM.16.M88.4 [R126], R128 ;  /* 0x000000807e007844 */ /* 0x0003e20000000200 */
[----:B------:R-:W-:Y:S02]  /*a150*/  LOP3.LUT R84, R85, 0x380, RZ, 0xc0, !PT ;  /* 0x0000038055547812 */ /* 0x000fe400078ec0ff */
[----:B------:R-:W-:Y:S01]  /*a160*/  LOP3.LUT R88, R89, 0x380, RZ, 0xc0, !PT ;  /* 0x0000038059587812 */ /* 0x000fe200078ec0ff */
[----:B------:R1:W-:Y:S01]  /*a170*/  STSM.16.M88.4 [R34], R136 ;  /* 0x0000008822007844 */ /* 0x0003e20000000200 */
[----:B------:R-:W-:Y:S02]  /*a180*/  LOP3.LUT R92, R93, 0x380, RZ, 0xc0, !PT ;  /* 0x000003805d5c7812 */ /* 0x000fe400078ec0ff */
[----:B------:R-:W-:Y:S01]  /*a190*/  SHF.R.U64 R76, R76, 0x3, RZ ;  /* 0x000000034c4c7819 */ /* 0x000fe200000012ff */
[----:B------:R1:W-:Y:S01]  /*a1a0*/  STSM.16.M88.4 [R35], R144 ;  /* 0x0000009023007844 */ /* 0x0003e20000000200 */
        /* <DEDUP_REMOVED lines=36> */
[C---:B------:R-:W-:Y:S02]  /*a3f0*/  IADD3 R7, -R4.reuse, RZ, RZ ;  /* 0x000000ff04077210 */ /* 0x040fe40007ffe1ff */
[----:B------:R-:W-:Y:S02]  /*a400*/  SHF.R.S32.HI R5, RZ, 0x1f, R4 ;  /* 0x0000001fff057819 */ /* 0x000fe40000011404 */
[----:B------:R-:W-:Y:S01]  /*a410*/  IADD3 R4, P0, R4, UR6, RZ ;  /* 0x0000000604047c10 */ /* 0x000fe2000ff1e0ff */
[C---:B------:R-:W-:Y:S02]  /*a420*/  IMAD R7, R8.reuse, R7, R10 ;  /* 0x0000000708077224 */ /* 0x040fe400078e020a */
[----:B------:R-:W-:Y:S02]  /*a430*/  IMAD.U32 R10, RZ, RZ, UR8 ;  /* 0x00000008ff0a7e24 */ /* 0x000fe4000f8e00ff */
[----:B------:R-:W-:Y:S01]  /*a440*/  IMAD R8, R8, UR5, RZ ;  /* 0x0000000508087c24 */ /* 0x000fe2000f8e02ff */
[----:B------:R-:W-:-:S02]  /*a450*/  SHF.R.S32.HI R6, RZ, 0x1f, R7 ;  /* 0x0000001fff067819 */ /* 0x000fc40000011407 */
        /* <DEDUP_REMOVED lines=19> */
.L_x_3902:
[----:B------:R-:W1:Y:S01]  /*a590*/  LDC R15, c[0x0][0xbe8] ;  /* 0x0002fa00ff0f7b82 */ /* 0x000e620000000800 */
[----:B------:R-:W-:Y:S01]  /*a5a0*/  ULDC UR10, c[0x0][0xac8] ;  /* 0x0002b200000a7ab9 */ /* 0x000fe20000000800 */
[----:B------:R-:W-:Y:S01]  /*a5b0*/  ULDC.64 UR8, c[0x0][0xae8] ;  /* 0x0002ba0000087ab9 */ /* 0x000fe20000000a00 */
[----:B------:R-:W-:Y:S01]  /*a5c0*/  ISETP.GE.AND P0, PT, R190, UR10, PT ;  /* 0x0000000abe007c0c */ /* 0x000fe2000bf06270 */
[----:B------:R-:W5:Y:S01]  /*a5d0*/  LD.E.128 R96, desc[UR50][R96.64] ;  /* 0x0000003260607980 */ /* 0x000f62000c101d00 */
[----:B------:R-:W-:Y:S02]  /*a5e0*/  ISETP.GE.AND P1, PT, R17, UR10, PT ;  /* 0x0000000a11007c0c */ /* 0x000fe4000bf26270 */
[----:B0-----:R-:W-:Y:S01]  /*a5f0*/  SEL R3, RZ, 0xffffffff, P0 ;  /* 0xffffffffff037807 */ /* 0x001fe20000000000 */
[----:B------:R-:W5:Y:S01]  /*a600*/  LD.E.128 R64, desc[UR50][R64.64] ;  /* 0x0000003240407980 */ /* 0x000f62000c101d00 */
        /* <DEDUP_REMOVED lines=12> */
[----:B------:R-:W0:Y:S01]  /*a6d0*/  @P2 LDC R9, c[0x0][0xbec] ;  /* 0x0002fb00ff092b82 */ /* 0x000e220000000800 */
[----:B------:R-:W-:Y:S01]  /*a6e0*/  SHF.L.U32 R3, R3, 0x2, RZ ;  /* 0x0000000203037819 */ /* 0x000fe200000006ff */
[----:B------:R1:W5:Y:S01]  /*a6f0*/  LD.E.128 R4, desc[UR50][R20.64] ;  /* 0x0000003214047980 */ /* 0x000362000c101d00 */
[----:B------:R-:W-:-:S03]  /*a700*/  ISETP.GE.AND P0, PT, R188, UR10, PT ;  /* 0x0000000abc007c0c */ /* 0x000fc6000bf06270 */
[----:B------:R-:W5:Y:S02]  /*a710*/  LD.E.128 R68, desc[UR50][R68.64] ;  /* 0x0000003244447980 */ /* 0x000f64000c101d00 */
        /* <DEDUP_REMOVED lines=10> */
[----:B------:R-:W-:Y:S01]  /*a7c0*/  UIMAD.WIDE.U32 UR6, UR45, UR8, URZ ;  /* 0x000000082d0672a5 */ /* 0x000fe2000f8e003f */
[----:B------:R-:W-:Y:S01]  /*a7d0*/  IMAD.SHL.U32 R8, R8, 0x8, RZ ;  /* 0x0000000808087824 */ /* 0x000fe200078e00ff */
[----:B------:R-:W-:Y:S01]  /*a7e0*/  UIMAD UR5, UR45, UR9, UR5 ;  /* 0x000000092d0572a4 */ /* 0x000fe2000f8e0205 */
[----:B------:R-:W5:Y:S01]  /*a7f0*/  LD.E.128 R80, desc[UR50][R80.64] ;  /* 0x0000003250507980 */ /* 0x000f62000c101d00 */
[----:B------:R-:W-:Y:S01]  /*a800*/  IMAD.SHL.U32 R13, R0, 0x10, RZ ;  /* 0x00000010000d7824 */ /* 0x000fe200078e00ff */
[----:B------:R-:W-:Y:S01]  /*a810*/  ULDC.64 UR8, c[0x0][0xaf0] ;  /* 0x0002bc0000087ab9 */ /* 0x000fe20000000a00 */
[----:B0-----:R-:W-:Y:S01]  /*a820*/  @P2 IMAD.HI.U32 R0, R14, R9, RZ ;  /* 0x000000090e002227 */ /* 0x001fe200078e00ff */
        /* <DEDUP_REMOVED lines=14> */
[----:B------:R-:W-:Y:S01]  /*a910*/  MOV R9, UR7 ;  /* 0x0000000700097c02 */ /* 0x000fe20008000f00 */
[----:B------:R-:W-:Y:S01]  /*a920*/  IMAD.MOV R13, RZ, RZ, -R3 ;  /* 0x000000ffff0d7224 */ /* 0x000fe200078e0a03 */
[----:B------:R-:W-:Y:S01]  /*a930*/  ULDC.64 UR6, c[0x0][0xae0] ;  /* 0x0002b80000067ab9 */ /* 0x000fe20000000a00 */
        /* <DEDUP_REMOVED lines=11> */
[----:B0-----:R-:W0:Y:S01]  /*a9f0*/  FENCE.VIEW.ASYNC.S ;  /* 0x00000000000073c6 */ /* 0x001e220000000000 */
[----:B-1----:R-:W-:Y:S01]  /*aa00*/  IMAD.SHL.U32 R21, R0, 0x20, RZ ;  /* 0x0000002000157824 */ /* 0x002fe200078e00ff */
        /* <DEDUP_REMOVED lines=23> */
[----:B0-----:R-:W-:Y:S01]  /*ab80*/  SYNCS.ARRIVE.TRANS64.RED.A1T0 RZ, [UR5], RZ ;  /* 0x000000ffffff79a7 */ /* 0x001fe20008100405 */
        /* <DEDUP_REMOVED lines=36> */
.L_x_3904:
[----:B------:R-:W-:Y:S05]  /*add0*/  BSYNC B1 ;  /* 0x0000000000017941 */ /* 0x000fea0003800000 */
.L_x_3903:
[----:B---3-5:R-:W-:Y:S01]  /*ade0*/  IADD3 R4, R28, 0x20, RZ ;  /* 0x000000201c047810 */ /* 0x028fe20007ffe0ff */
[----:B------:R4:W3:Y:S03]  /*adf0*/  SHFL.IDX PT, R7, R27, 0x1, 0x181f ;  /* 0x00381f001b077f89 */ /* 0x0008e600000e0000 */
        /* <DEDUP_REMOVED lines=19> */
[-C--:B------:R-:W-:Y:S02]  /*af30*/  @!P2 LEA.HI.X R13, R188, R7.reuse, R221, 0x1, P5 ;  /* 0x00000007bc0da211 */ /* 0x080fe400028f0cdd */
[-C--:B------:R-:W-:Y:S02]  /*af40*/  @!P0 LEA R14, P3, R186, R6.reuse, 0x1 ;  /* 0x00000006ba0e8211 */ /* 0x080fe400078608ff */
[CC--:B0-----:R-:W-:Y:S01]  /*af50*/  @!P1 LEA R4, P6, R187.reuse, R6.reuse, 0x1 ;  /* 0x00000006bb049211 */ /* 0x0c1fe200078c08ff */
        /* <DEDUP_REMOVED lines=14> */
.L_x_3901:
[----:B------:R-:W0:Y:S01]  /*b040*/  LDC R10, c[0x0][0xbe8] ;  /* 0x0002fa00ff0a7b82 */ /* 0x000e220000000800 */
[----:B------:R-:W-:Y:S01]  /*b050*/  ISETP.GE.AND P2, PT, R216, 0x40, PT ;  /* 0x00000040d800780c */ /* 0x000fe20003f46270 */
[----:B------:R-:W-:Y:S01]  /*b060*/  ULDC UR12, c[0x0][0xac8] ;  /* 0x0002b200000c7ab9 */ /* 0x000fe20000000800 */
[----:B------:R-:W-:Y:S01]  /*b070*/  IMAD R0, R209, 0x20, R210 ;  /* 0x00000020d1007824 */ /* 0x000fe200078e02d2 */
[----:B------:R-:W-:Y:S01]  /*b080*/  ISETP.GE.AND P4, PT, R17, UR12, PT ;  /* 0x0000000c11007c0c */ /* 0x000fe2000bf86270 */
[----:B------:R-:W-:Y:S01]  /*b090*/  USHF.R.S32.HI UR8, URZ, 0x1f, UR45 ;  /* 0x0000001f3f087899 */ /* 0x000fe2000801142d */
[----:B------:R-:W-:Y:S01]  /*b0a0*/  ISETP.GE.AND P3, PT, R190, UR12, PT ;  /* 0x0000000cbe007c0c */ /* 0x000fe2000bf66270 */
[----:B------:R-:W-:Y:S01]  /*b0b0*/  USHF.R.S32.HI UR9, URZ, 0x1f, UR43 ;  /* 0x0000001f3f097899 */ /* 0x000fe2000801142b */
[----:B------:R-:W-:Y:S01]  /*b0c0*/  BSSY B1, `(.L_x_3906) ;  /* 0x0000031000017945 */ /* 0x000fe20003800000 */
[----:B------:R-:W-:Y:S01]  /*b0d0*/  ISETP.GE.AND P1, PT, R189, UR12, PT ;  /* 0x0000000cbd007c0c */ /* 0x000fe2000bf26270 */
[----:B------:R-:W-:Y:S01]  /*b0e0*/  VIADD R8, R0, UR44 ;  /* 0x0000002c00087c36 */ /* 0x000fe20008000000 */
[----:B------:R-:W-:-:S02]  /*b0f0*/  SEL R12, RZ, 0x1, P4 ;  /* 0x00000001ff0c7807 */ /* 0x000fc40002000000 */
[----:B------:R-:W-:Y:S02]  /*b100*/  SEL R13, RZ, 0xffffffff, P3 ;  /* 0xffffffffff0d7807 */ /* 0x000fe40001800000 */
[----:B0-----:R-:W-:-:S13]  /*b110*/  ISETP.NE.AND P0, PT, R10, 0x1, PT ;  /* 0x000000010a00780c */ /* 0x001fda0003f05270 */
[----:B------:R-:W0:Y:S08]  /*b120*/  @P0 LDC R9, c[0x0][0xbec] ;  /* 0x0002fb00ff090b82 */ /* 0x000e300000000800 */
[----:B------:R-:W1:Y:S01]  /*b130*/  @P0 LDC R11, c[0x0][0xbf0] ;  /* 0x0002fc00ff0b0b82 */ /* 0x000e620000000800 */
[----:B------:R-:W-:Y:S05]  /*b140*/  @P2 BRA `(.L_x_3907) ;  /* 0x0000000000a02947 */ /* 0x000fea0003800000 */
[----:B------:R-:W2:Y:S01]  /*b150*/  S2R R6, SR_TID.X ;  /* 0x0000000000067919 */ /* 0x000ea20000002100 */
[----:B------:R-:W3:Y:S01]  /*b160*/  LDC R5, c[0x0][0xbe8] ;  /* 0x0002fa00ff057b82 */ /* 0x000ee20000000800 */
[----:B------:R-:W-:Y:S01]  /*b170*/  IMAD.U32 R7, RZ, RZ, UR44 ;  /* 0x0000002cff077e24 */ /* 0x000fe2000f8e00ff */
[----:B------:R-:W-:Y:S02]  /*b180*/  ULDC UR5, c[0x0][0xa88] ;  /* 0x0002a20000057ab9 */ /* 0x000fe40000000800 */
[----:B---3--:R-:W-:Y:S02]  /*b190*/  IMAD R3, R5, UR5, RZ ;  /* 0x0000000505037c24 */ /* 0x008fe4000f8e02ff */
[----:B--2---:R-:W-:-:S04]  /*b1a0*/  IADD3 R6, R7, -0x80, R6 ;  /* 0xffffff8007067810 */ /* 0x004fc80007ffe006 */
[----:B------:R-:W-:-:S13]  /*b1b0*/  ISETP.GE.AND P2, PT, R6, R3, PT ;  /* 0x000000030600720c */ /* 0x000fda0003f46270 */
[----:B------:R-:W-:Y:S05]  /*b1c0*/  @P2 BRA `(.L_x_3907) ;  /* 0x0000000000802947 */ /* 0x000fea0003800000 */
[----:B------:R-:W-:Y:S01]  /*b1d0*/  ISETP.NE.AND P2, PT, R5, 0x1, PT ;  /* 0x000000010500780c */ /* 0x000fe20003f45270 */
[----:B------:R-:W-:Y:S01]  /*b1e0*/  ULDC.64 UR10, c[0x0][0xb90] ;  /* 0x0002e400000a7ab9 */ /* 0x000fe20000000a00 */
[----:B------:R-:W-:Y:S01]  /*b1f0*/  IMAD.MOV.U32 R4, RZ, RZ, R6 ;  /* 0x000000ffff047224 */ /* 0x000fe200078e0006 */
        /* <DEDUP_REMOVED lines=24> */
[----:B------:R-:W-:-:S04]  /*b380*/  LEA R6, P2, R4, UR6, 0x2 ;  /* 0x0000000604067c11 */ /* 0x000fc8000f8410ff */
[----:B------:R-:W-:-:S04]  /*b390*/  IADD3 R3, R5, R7, RZ ;  /* 0x0000000705037210 */ /* 0x000fc80007ffe0ff */
[----:B------:R-:W-:Y:S01]  /*b3a0*/  LEA.HI.X R7, R4, UR7, R3, 0x2, P2 ;  /* 0x0000000704077c11 */ /* 0x000fe200090f1403 */
[----:B------:R-:W-:-:S05]  /*b3b0*/  IMAD.MOV.U32 R3, RZ, RZ, -0x800000 ;  /* 0xff800000ff037424 */ /* 0x000fca00078e00ff */
[----:B------:R2:W-:Y:S02]  /*b3c0*/  STG.E desc[UR50][R6.64], R3 ;  /* 0x0000000306007986 */ /* 0x0005e4000c101932 */
.L_x_3907:
[----:B------:R-:W-:Y:S05]  /*b3d0*/  BSYNC B1 ;  /* 0x0000000000017941 */ /* 0x000fea0003800000 */
.L_x_3906:
[----:B------:R-:W-:Y:S01]  /*b3e0*/  SEL R0, RZ, 0xffffffff, P1 ;  /* 0xffffffffff007807 */ /* 0x000fe20000800000 */
[----:B------:R-:W-:Y:S01]  /*b3f0*/  ULDC.64 UR10, c[0x0][0xae8] ;  /* 0x0002ba00000a7ab9 */ /* 0x000fe20000000a00 */
[----:B------:R-:W-:Y:S01]  /*b400*/  IMAD.SHL.U32 R13, R13, 0x2, RZ ;  /* 0x000000020d0d7824 */ /* 0x000fe200078e00ff */
[----:B------:R-:W-:Y:S01]  /*b410*/  UIMAD UR5, UR8, UR10, URZ ;  /* 0x0000000a080572a4 */ /* 0x000fe2000f8e023f */
[----:B------:R-:W-:Y:S01]  /*b420*/  ISETP.GE.AND P1, PT, R188, UR12, PT ;  /* 0x0000000cbc007c0c */ /* 0x000fe2000bf26270 */
[----:B------:R-:W-:Y:S01]  /*b430*/  IMAD.SHL.U32 R5, R0, 0x4, RZ ;  /* 0x0000000400057824 */ /* 0x000fe200078e00ff */
[----:B------:R-:W-:Y:S01]  /*b440*/  UIMAD.WIDE.U32 UR6, UR45, UR10, URZ ;  /* 0x0000000a2d0672a5 */ /* 0x000fe2000f8e003f */
[----:B0-----:R-:W-:Y:S01]  /*b450*/  @P0 IMAD.HI.U32 R0, R8, R9, RZ ;  /* 0x0000000908000227 */ /* 0x001fe200078e00ff */
[----:B------:R-:W-:Y:S01]  /*b460*/  UIMAD UR5, UR45, UR11, UR5 ;  /* 0x0000000b2d0572a4 */ /* 0x000fe2000f8e0205 */
[----:B------:R-:W-:Y:S01]  /*b470*/  LOP3.LUT R12, R13, 0x2, R12, 0xe2, !PT ;  /* 0x000000020d0c7812 */ /* 0x000fe200078ee20c */
[----:B------:R-:W-:Y:S01]  /*b480*/  BSSY B1, `(.L_x_3908) ;  /* 0x0000055000017945 */ /* 0x000fe20003800000 */
[----:B--2---:R-:W-:Y:S01]  /*b490*/  IMAD.MOV.U32 R3, RZ, RZ, R8 ;  /* 0x000000ffff037224 */ /* 0x004fe200078e0008 */
[----:B-1----:R-:W-:Y:S01]  /*b4a0*/  @P0 SHF.R.U32.HI R3, RZ, R11, R0 ;  /* 0x0000000bff030219 */ /* 0x002fe20000011600 */
[----:B------:R-:W-:Y:S01]  /*b4b0*/  ULDC.64 UR10, c[0x0][0xaf0] ;  /* 0x0002bc00000a7ab9 */ /* 0x000fe20000000a00 */
[----:B------:R-:W-:Y:S01]  /*b4c0*/  SEL R0, RZ, 0xffffffff, P1 ;  /* 0xffffffffff007807 */ /* 0x000fe20000800000 */
[----:B------:R-:W-:Y:S01]  /*b4d0*/  UIADD3 UR7, UR7, UR5, URZ ;  /* 0x0000000507077290 */ /* 0x000fe2000fffe03f */
[----:B------:R-:W-:Y:S01]  /*b4e0*/  LOP3.LUT R12, R5, 0x4, R12, 0xe2, !PT ;  /* 0x00000004050c7812 */ /* 0x000fe200078ee20c */
[----:B------:R-:W-:Y:S01]  /*b4f0*/  UIMAD UR5, UR9, UR10, URZ ;  /* 0x0000000a090572a4 */ /* 0x000fe2000f8e023f */
[----:B------:R-:W-:Y:S01]  /*b500*/  ISETP.GE.AND P1, PT, R187, UR12, PT ;  /* 0x0000000cbb007c0c */ /* 0x000fe2000bf26270 */
[----:B------:R-:W-:Y:S01]  /*b510*/  UIMAD.WIDE.U32 UR6, UR43, UR10, UR6 ;  /* 0x0000000a2b0672a5 */ /* 0x000fe2000f8e0006 */
[----:B------:R-:W-:Y:S01]  /*b520*/  IMAD.SHL.U32 R5, R0, 0x8, RZ ;  /* 0x0000000800057824 */ /* 0x000fe200078e00ff */
[----:B------:R-:W-:Y:S01]  /*b530*/  UIMAD UR5, UR43, UR11, UR5 ;  /* 0x0000000b2b0572a4 */ /* 0x000fe2000f8e0205 */
[--C-:B------:R-:W-:Y:S01]  /*b540*/  SHF.R.S32.HI R0, RZ, 0x1f, R3.reuse ;  /* 0x0000001fff007819 */ /* 0x100fe20000011403 */
[----:B------:R-:W-:Y:S01]  /*b550*/  IMAD.MOV R7, RZ, RZ, -R3 ;  /* 0x000000ffff077224 */ /* 0x000fe200078e0a03 */
[----:B------:R-:W-:Y:S01]  /*b560*/  ISETP.GE.AND P0, PT, R186, UR12, PT ;  /* 0x0000000cba007c0c */ /* 0x000fe2000bf06270 */
[----:B------:R-:W-:Y:S01]  /*b570*/  UIADD3 UR5, UR7, UR5, URZ ;  /* 0x0000000507057290 */ /* 0x000fe2000fffe03f */
[----:B------:R-:W-:Y:S01]  /*b580*/  LOP3.LUT R12, R5, 0x8, R12, 0xe2, !PT ;  /* 0x00000008050c7812 */ /* 0x000fe200078ee20c */
[----:B------:R-:W-:Y:S01]  /*b590*/  IMAD.U32 R5, RZ, RZ, UR7 ;  /* 0x00000007ff057e24 */ /* 0x000fe2000f8e00ff */
[----:B------:R-:W-:Y:S01]  /*b5a0*/  MOV R4, UR6 ;  /* 0x0000000600047c02 */ /* 0x000fe20008000f00 */
[----:B------:R-:W-:Y:S01]  /*b5b0*/  ULDC.64 UR6, c[0x0][0xae0] ;  /* 0x0002b80000067ab9 */ /* 0x000fe20000000a00 */
[----:B------:R-:W-:Y:S01]  /*b5c0*/  SEL R6, RZ, 0xffffffff, P1 ;  /* 0xffffffffff067807 */ /* 0x000fe20000800000 */
[----:B------:R-:W-:Y:S01]  /*b5d0*/  IMAD R7, R10, R7, R8 ;  /* 0x000000070a077224 */ /* 0x000fe200078e0208 */
[----:B------:R-:W-:Y:S01]  /*b5e0*/  SEL R8, RZ, 0xffffffff, P0 ;  /* 0xffffffffff087807 */ /* 0x000fe20000000000 */
[----:B------:R-:W-:Y:S01]  /*b5f0*/  IMAD R0, R0, UR6, RZ ;  /* 0x0000000600007c24 */ /* 0x000fe2000f8e02ff */
[----:B------:R-:W-:Y:S01]  /*b600*/  ISETP.GE.AND P0, PT, R214, UR12, PT ;  /* 0x0000000cd6007c0c */ /* 0x000fe2000bf06270 */
[----:B------:R-:W-:Y:S01]  /*b610*/  IMAD.U32 R5, RZ, RZ, UR5 ;  /* 0x00000005ff057e24 */ /* 0x000fe2000f8e00ff */
[----:B------:R-:W-:Y:S01]  /*b620*/  ULDC UR5, c[0x0][0xa88] ;  /* 0x0002a20000057ab9 */ /* 0x000fe20000000800 */
[----:B------:R-:W-:Y:S01]  /*b630*/  IMAD.SHL.U32 R11, R6, 0x10, RZ ;  /* 0x00000010060b7824 */ /* 0x000fe200078e00ff */
[----:B------:R-:W-:Y:S01]  /*b640*/  ISETP.GE.AND P2, PT, R212, UR12, PT ;  /* 0x0000000cd4007c0c */ /* 0x000fe2000bf46270 */
[C---:B------:R-:W-:Y:S01]  /*b650*/  IMAD R9, R3.reuse, UR7, R0 ;  /* 0x0000000703097c24 */ /* 0x040fe2000f8e0200 */
[----:B------:R-:W-:Y:S01]  /*b660*/  SHF.R.S32.HI R0, RZ, 0x1f, R7 ;  /* 0x0000001fff007819 */ /* 0x000fe20000011407 */
[----:B------:R-:W-:Y:S01]  /*b670*/  IMAD.WIDE.U32 R4, R3, UR6, R4 ;  /* 0x0000000603047c25 */ /* 0x000fe2000f8e0004 */
[----:B------:R-:W-:Y:S01]  /*b680*/  ULDC.64 UR6, c[0x0][0xad8] ;  /* 0x0002b60000067ab9 */ /* 0x000fe20000000a00 */
[----:B------:R-:W-:-:S02]  /*b690*/  LOP3.LUT R12, R11, 0x10, R12, 0xe2, !PT ;  /* 0x000000100b0c7812 */ /* 0x000fc400078ee20c */
[----:B------:R-:W-:Y:S02]  /*b6a0*/  IMAD.SHL.U32 R3, R8, 0x20, RZ ;  /* 0x0000002008037824 */ /* 0x000fe400078e00ff */
[----:B------:R-:W-:Y:S02]  /*b6b0*/  IMAD R0, R0, UR6, RZ ;  /* 0x0000000600007c24 */ /* 0x000fe4000f8e02ff */
[----:B------:R-:W-:Y:S01]  /*b6c0*/  IMAD.IADD R5, R5, 0x1, R9 ;  /* 0x0000000105057824 */ /* 0x000fe200078e0209 */
[----:B------:R-:W-:Y:S01]  /*b6d0*/  LOP3.LUT R12, R3, 0x20, R12, 0xe2, !PT ;  /* 0x00000020030c7812 */ /* 0x000fe200078ee20c */
[----:B------:R-:W-:Y:S02]  /*b6e0*/  VIADD R26, R210, UR44 ;  /* 0x0000002cd21a7c36 */ /* 0x000fe40008000000 */
[----:B------:R-:W-:Y:S02]  /*b6f0*/  IMAD R25, R10, UR5, RZ ;  /* 0x000000050a197c24 */ /* 0x000fe4000f8e02ff */
[C---:B------:R-:W-:Y:S01]  /*b700*/  IMAD R3, R7.reuse, UR7, R0 ;  /* 0x0000000707037c24 */ /* 0x040fe2000f8e0200 */
[----:B------:R-:W-:Y:S01]  /*b710*/  SEL R0, RZ, 0x80, P2 ;  /* 0x00000080ff007807 */ /* 0x000fe20001000000 */
[----:B------:R-:W-:Y:S01]  /*b720*/  IMAD.WIDE.U32 R4, R7, UR6, R4 ;  /* 0x0000000607047c25 */ /* 0x000fe2000f8e0004 */
[----:B------:R-:W-:Y:S01]  /*b730*/  SEL R7, RZ, 0x40, P0 ;  /* 0x00000040ff077807 */ /* 0x000fe20000000000 */
[----:B------:R-:W-:Y:S01]  /*b740*/  ULDC.64 UR6, c[0x0][0xa80] ;  /* 0x0002a00000067ab9 */ /* 0x000fe20000000a00 */
[----:B------:R-:W-:-:S02]  /*b750*/  ISETP.GE.AND P0, PT, R26, R25, PT ;  /* 0x000000191a00720c */ /* 0x000fc40003f06270 */
[----:B------:R-:W-:Y:S02]  /*b760*/  IADD3 R3, R5, R3, RZ ;  /* 0x0000000305037210 */ /* 0x000fe40007ffe0ff */
[----:B------:R-:W-:Y:S02]  /*b770*/  LEA R20, P1, R4, UR6, 0x1 ;  /* 0x0000000604147c11 */ /* 0x000fe4000f8208ff */
[----:B------:R-:W-:Y:S02]  /*b780*/  LOP3.LUT R21, R12, R7, RZ, 0xfc, !PT ;  /* 0x000000070c157212 */ /* 0x000fe400078efcff */
[----:B------:R-:W-:Y:S01]  /*b790*/  LEA.HI.X R3, R4, UR7, R3, 0x1, P1 ;  /* 0x0000000704037c11 */ /* 0x000fe200088f0c03 */
[----:B------:R0:W1:Y:S01]  /*b7a0*/  SHFL.IDX PT, R6, R20, RZ, 0x181f ;  /* 0x00181fff14067589 */ /* 0x00006200000e0000 */
[----:B------:R-:W-:-:S03]  /*b7b0*/  LOP3.LUT R24, R21, R0, RZ, 0xfc, !PT ;  /* 0x0000000015187212 */ /* 0x000fc600078efcff */
        /* <DEDUP_REMOVED lines=33> */
.L_x_3909:
[----:B------:R-:W-:Y:S05]  /*b9d0*/  BSYNC B1 ;  /* 0x0000000000017941 */ /* 0x000fea0003800000 */
.L_x_3908:
        /* <DEDUP_REMOVED lines=36> */
.L_x_3905:
[----:B------:R-:W-:Y:S05]  /*bc20*/  BSYNC B0 ;  /* 0x0000000000007941 */ /* 0x000fea0003800000 */
.L_x_3900:
[----:B------:R-:W-:Y:S02]  /*bc30*/  ULDC UR5, c[0x0][0xc38] ;  /* 0x00030e0000057ab9 */ /* 0x000fe40000000800 */
[----:B------:R-:W-:-:S06]  /*bc40*/  UISETP.GE.AND UP0, UPT, UR4, UR5, UPT ;  /* 0x000000050400728c */ /* 0x000fcc000bf06270 */
[----:B------:R-:W-:-:S13]  /*bc50*/  PLOP3.LUT P0, PT, PT, PT, UP0, 0x80, 0x0 ;  /* 0x000000000000781c */ /* 0x000fda0003f0f008 */
[----:B------:R-:W-:Y:S05]  /*bc60*/  @!P0 BRA `(.L_x_3910) ;  /* 0xffffff5000b08947 */ /* 0x000fea000383ffff */
[----:B------:R-:W-:Y:S05]  /*bc70*/  EXIT ;  /* 0x000000000000794d */ /* 0x000fea0003800000 */
.L_x_3848:
[----:B------:R-:W-:-:S08]  /*bc80*/  NOP ;  /* 0x0000000000007918 */ /* 0x000fd00000000000 */
[----:B------:R-:W0:-:S00]  /*bc90*/  USETMAXREG.DEALLOC.CTAPOOL 0x28 ;  /* 0x00000028000079c8 */ /* 0x000e0000080e0500 */
[----:B0-----:R-:W-:-:S06]  /*bca0*/  LOP3.LUT R2, R2, 0x3, RZ, 0xc0, !PT ;  /* 0x0000000302027812 */ /* 0x001fcc00078ec0ff */
[----:B------:R-:W0:Y:S01]  /*bcb0*/  S2UR UR10, SR_CTAID.X ;  /* 0x00000000000a79c3 */ /* 0x000e220000002500 */
[----:B------:R-:W-:Y:S01]  /*bcc0*/  LOP3.LUT R16, R16, 0xffffdfff, RZ, 0xc0, !PT ;  /* 0xffffdfff10107812 */ /* 0x000fe200078ec0ff */
[----:B------:R-:W-:Y:S01]  /*bcd0*/  STL [R1+0x4], RZ ;  /* 0x000004ff01007387 */ /* 0x000fe20000100800 */
[----:B------:R-:W-:Y:S02]  /*bce0*/  IMAD.MOV.U32 R22, RZ, RZ, 0x1 ;  /* 0x00000001ff167424 */ /* 0x000fe400078e00ff */
[----:B------:R-:W-:Y:S01]  /*bcf0*/  IMAD.MOV.U32 R18, RZ, RZ, RZ ;  /* 0x000000ffff127224 */ /* 0x000fe200078e00ff */
        /* <DEDUP_REMOVED lines=22> */
[----:B------:R-:W-:Y:S01]  /*be60*/  IMAD.MOV.U32 R22, RZ, RZ, 0x1 ;  /* 0x00000001ff167424 */ /* 0x000fe200078e00ff */
[C---:B------:R-:W-:Y:S01]  /*be70*/  LOP3.LUT R3, R8.reuse, 0x80, RZ, 0xfc, !PT ;  /* 0x0000008008037812 */ /* 0x040fe200078efcff */
[----:B------:R-:W-:Y:S01]  /*be80*/  IMAD.MOV.U32 R18, RZ, RZ, RZ ;  /* 0x000000ffff127224 */ /* 0x000fe200078e00ff */
[----:B------:R-:W-:Y:S01]  /*be90*/  LOP3.LUT R4, R8, 0xc0, RZ, 0xfc, !PT ;  /* 0x000000c008047812 */ /* 0x000fe200078efcff */
[----:B------:R-:W-:Y:S01]  /*bea0*/  UIMAD UR37, UR37, UR38, URZ ;  /* 0x00000026252572a4 */ /* 0x000fe2000f8e023f */
[----:B------:R-:W-:Y:S01]  /*beb0*/  ISETP.GE.AND P3, PT, R3, UR4, PT ;  /* 0x0000000403007c0c */ /* 0x000fe2000bf66270 */
[----:B------:R-:W-:Y:S01]  /*bec0*/  ULDC UR45, c[0x0][0xc] ;  /* 0x00000300002d7ab9 */ /* 0x000fe20000000800 */
[----:B------:R-:W-:Y:S01]  /*bed0*/  ISETP.GE.AND P2, PT, R4, UR4, PT ;  /* 0x0000000404007c0c */ /* 0x000fe2000bf46270 */
[----:B------:R-:W-:Y:S01]  /*bee0*/  ULOP3.LUT UR46, UR39, 0x2, URZ, 0xfc, !UPT ;  /* 0x00000002272e7892 */ /* 0x000fe2000f8efc3f */
[----:B------:R-:W-:-:S02]  /*bef0*/  SEL R3, RZ, 0xffffffff, P1 ;  /* 0xffffffffff037807 */ /* 0x000fc40000800000 */
[----:B------:R-:W-:Y:S02]  /*bf00*/  LOP3.LUT R5, R8, 0x180, RZ, 0xfc, !PT ;  /* 0x0000018008057812 */ /* 0x000fe400078efcff */
[----:B------:R-:W-:Y:S01]  /*bf10*/  @P1 LOP3.LUT R16, R16, 0x40, RZ, 0xfc, !PT ;  /* 0x0000004010101812 */ /* 0x000fe200078efcff */
[----:B------:R-:W-:Y:S01]  /*bf20*/  IMAD.SHL.U32 R3, R3, 0x2, RZ ;  /* 0x0000000203037824 */ /* 0x000fe200078e00ff */
[----:B------:R-:W-:Y:S02]  /*bf30*/  LOP3.LUT R6, R8, 0x1c0, RZ, 0xfc, !PT ;  /* 0x000001c008067812 */ /* 0x000fe400078efcff */
[----:B------:R-:W-:Y:S02]  /*bf40*/  LOP3.LUT R16, R16, 0xffffff7f, RZ, 0xc0, !PT ;  /* 0xffffff7f10107812 */ /* 0x000fe400078ec0ff */
[----:B------:R-:W-:Y:S02]  /*bf50*/  SEL R2, RZ, 0x1, P0 ;  /* 0x00000001ff027807 */ /* 0x000fe40000000000 */
[----:B------:R-:W-:-:S02]  /*bf60*/  @P0 LOP3.LUT R16, R16, 0x80, RZ, 0xfc, !PT ;  /* 0x0000008010100812 */ /* 0x000fc400078efcff */
[----:B------:R-:W-:Y:S02]  /*bf70*/  ISETP.GE.AND P1, PT, R5, UR4, PT ;  /* 0x0000000405007c0c */ /* 0x000fe4000bf26270 */
[----:B------:R-:W-:Y:S02]  /*bf80*/  LOP3.LUT R16, R16, 0xffffffdf, RZ, 0xc0, !PT ;  /* 0xffffffdf10107812 */ /* 0x000fe400078ec0ff */
[----:B------:R-:W-:Y:S02]  /*bf90*/  ISETP.GE.AND P0, PT, R6, UR4, PT ;  /* 0x0000000406007c0c */ /* 0x000fe4000bf06270 */
[----:B------:R-:W-:Y:S02]  /*bfa0*/  @P3 LOP3.LUT R16, R16, 0x20, RZ, 0xfc, !PT ;  /* 0x0000002010103812 */ /* 0x000fe400078efcff */
[----:B------:R-:W-:Y:S02]  /*bfb0*/  LOP3.LUT R5, R8, 0x100, RZ, 0xfc, !PT ;  /* 0x0000010008057812 */ /* 0x000fe400078efcff */
[----:B------:R-:W-:-:S02]  /*bfc0*/  LOP3.LUT R16, R16, 0xffffffef, RZ, 0xc0, !PT ;  /* 0xffffffef10107812 */ /* 0x000fc400078ec0ff */
[----:B------:R-:W-:Y:S02]  /*bfd0*/  LOP3.LUT R6, R8, 0x140, RZ, 0xfc, !PT ;  /* 0x0000014008067812 */ /* 0x000fe400078efcff */
[----:B------:R-:W-:Y:S02]  /*bfe0*/  LOP3.LUT R2, R3, 0x2, R2, 0xe2, !PT ;  /* 0x0000000203027812 */ /* 0x000fe400078ee202 */
[----:B------:R-:W-:Y:S02]  /*bff0*/  @P2 LOP3.LUT R16, R16, 0x10, RZ, 0xfc, !PT ;  /* 0x0000001010102812 */ /* 0x000fe400078efcff */
[----:B------:R-:W-:Y:S02]  /*c000*/  SEL R3, RZ, 0x4, P3 ;  /* 0x00000004ff037807 */ /* 0x000fe40001800000 */
[----:B------:R-:W-:Y:S02]  /*c010*/  SEL R4, RZ, 0x8, P2 ;  /* 0x00000008ff047807 */ /* 0x000fe40001000000 */
[----:B------:R-:W-:-:S02]  /*c020*/  ISETP.GE.AND P3, PT, R5, UR4, PT ;  /* 0x0000000405007c0c */ /* 0x000fc4000bf66270 */
[----:B------:R-:W-:Y:S01]  /*c030*/  ISETP.GE.AND P2, PT, R6, UR4, PT ;  /* 0x0000000406007c0c */ /* 0x000fe2000bf46270 */
[----:B------:R-:W-:Y:S01]  /*c040*/  ULDC.64 UR4, c[0x0][0x418] ;  /* 0x0001060000047ab9 */ /* 0x000fe20000000a00 */
[----:B------:R-:W-:Y:S01]  /*c050*/  LOP3.LUT R4, R4, R2, R3, 0xfe, !PT ;  /* 0x0000000204047212 */ /* 0x000fe200078efe03 */
[----:B------:R-:W-:Y:S01]  /*c060*/  UISETP.NE.U32.AND UP0, UPT, UR4, URZ, UPT ;  /* 0x0000003f0400728c */ /* 0x000fe2000bf05070 */
[----:B------:R-:W-:Y:S02]  /*c070*/  LOP3.LUT R3, R31, 0x1f8, RZ, 0xc0, !PT ;  /* 0x000001f81f037812 */ /* 0x000fe400078ec0ff */
        /* <DEDUP_REMOVED lines=24> */
[----:B------:R-:W-:-:S02]  /*c200*/  LOP3.LUT R4, R6, R4, R5, 0xfe, !PT ;  /* 0x0000000406047212 */ /* 0x000fc400078efe05 */
[----:B------:R-:W-:Y:S01]  /*c210*/  SEL R9, RZ, 0x80, P0 ;  /* 0x00000080ff097807 */ /* 0x000fe20000000000 */
[----:B------:R-:W-:Y:S01]  /*c220*/  ULEA.HI UR5, UR5, UR4, URZ, 0x6 ;  /* 0x0000000405057291 */ /* 0x000fe2000f8f303f */
[----:B------:R-:W-:Y:S02]  /*c230*/  ISETP.GE.AND P0, PT, R8, UR9, PT ;  /* 0x0000000908007c0c */ /* 0x000fe4000bf06270 */
[----:B------:R-:W-:Y:S01]  /*c240*/  LOP3.LUT R4, R4, R7, RZ, 0xfc, !PT ;  /* 0x0000000704047212 */ /* 0x000fe200078efcff */
[----:B------:R-:W-:Y:S01]  /*c250*/  USHF.R.S32.HI UR40, URZ, 0x6, UR5 ;  /* 0x000000063f287899 */ /* 0x000fe20008011405 */
[----:B------:R-:W-:Y:S02]  /*c260*/  LOP3.LUT R16, R16, 0xfffffffd, RZ, 0xc0, !PT ;  /* 0xfffffffd10107812 */ /* 0x000fe400078ec0ff */
[----:B------:R-:W-:Y:S02]  /*c270*/  LOP3.LUT R32, R4, R9, RZ, 0xfc, !PT ;  /* 0x0000000904207212 */ /* 0x000fe400078efcff */
[----:B------:R-:W-:-:S02]  /*c280*/  @P1 LOP3.LUT R16, R16, 0x2, RZ, 0xfc, !PT ;  /* 0x0000000210101812 */ /* 0x000fc400078efcff */
[----:B------:R-:W-:Y:S02]  /*c290*/  LOP3.LUT R28, R4, 0x40, RZ, 0xc0, !PT ;  /* 0x00000040041c7812 */ /* 0x000fe400078ec0ff */
[----:B------:R-:W-:Y:S02]  /*c2a0*/  LOP3.LUT R26, R32, 0x80, RZ, 0xc0, !PT ;  /* 0x00000080201a7812 */ /* 0x000fe400078ec0ff */
[----:B------:R-:W-:Y:S02]  /*c2b0*/  LOP3.LUT R16, R16, 0xffffefff, RZ, 0xc0, !PT ;  /* 0xffffefff10107812 */ /* 0x000fe400078ec0ff */
[----:B------:R-:W-:Y:S02]  /*c2c0*/  MOV R33, UR10 ;  /* 0x0000000a00217c02 */ /* 0x000fe40008000f00 */
[----:B------:R-:W-:Y:S02]  /*c2d0*/  SHF.R.U32.HI R28, RZ, 0x2, R28 ;  /* 0x00000002ff1c7819 */ /* 0x000fe4000001161c */
[----:B------:R-:W-:-:S02]  /*c2e0*/  SHF.R.U32.HI R26, RZ, 0x3, R26 ;  /* 0x00000003ff1a7819 */ /* 0x000fc4000001161a */
[----:B-1----:R-:W-:-:S07]  /*c2f0*/  @P0 LOP3.LUT R16, R16, 0x1000, RZ, 0xfc, !PT ;  /* 0x0000100010100812 */ /* 0x002fce00078efcff */
.L_x_3960:
        /* <DEDUP_REMOVED lines=22> */
.L_x_3912:
[----:B------:R-:W-:Y:S01]  /*c460*/  ULDC UR8, c[0x0][0xc54] ;  /* 0x0003150000087ab9 */ /* 0x000fe20000000800 */
[----:B------:R-:W-:Y:S01]  /*c470*/  UMOV UR6, UR7 ;  /* 0x0000000700067c82 */ /* 0x000fe20008000000 */
[----:B------:R-:W-:-:S11]  /*c480*/  UISETP.NE.AND UP0, UPT, UR8, 0x1, UPT ;  /* 0x000000010800788c */ /* 0x000fd6000bf05270 */
[----:B------:R-:W-:Y:S02]  /*c490*/  @UP0 ULDC.64 UR10, c[0x0][0xc58] ;  /* 0x00031600000a0ab9 */ /* 0x000fe40000000a00 */
[----:B------:R-:W-:-:S04]  /*c4a0*/  UIMAD.WIDE.U32 UR4, UR7, UR10, URZ ;  /* 0x0000000a070472a5 */ /* 0x000fc8000f8e003f */
[----:B------:R-:W-:-:S04]  /*c4b0*/  @UP0 USHF.R.U32.HI UR6, URZ, UR11, UR5 ;  /* 0x0000000b3f060299 */ /* 0x000fc80008011605 */
[----:B------:R-:W-:-:S12]  /*c4c0*/  UIMAD UR4, UR6, UR8, URZ ;  /* 0x00000008060472a4 */ /* 0x000fd8000f8e023f */
.L_x_3913:
        /* <DEDUP_REMOVED lines=25> */
[----:B------:R-:W-:Y:S01]  /*c660*/  UP2UR UR47, UPR, URZ, 0x4 ;  /* 0x000000043f2f7883 */ /* 0x000fe20008000000 */
[----:B------:R-:W-:Y:S01]  /*c670*/  BSSY B7, `(.L_x_3914) ;  /* 0x0000305000077945 */ /* 0x000fe20003800000 */
[----:B------:R-:W-:-:S04]  /*c680*/  USHF.L.U32 UR6, UR43, 0x6, URZ ;  /* 0x000000062b067899 */ /* 0x000fc8000800063f */
[----:B------:R-:W-:Y:S01]  /*c690*/  UIADD3 UR6, UR6, 0x3f, URZ ;  /* 0x0000003f06067890 */ /* 0x000fe2000fffe03f */
[----:B------:R-:W-:Y:S01]  /*c6a0*/  @UP2 ULDC UR4, c[0x0][0x44c] ;  /* 0x0001130000042ab9 */ /* 0x000fe20000000800 */
[----:B------:R-:W-:Y:S02]  /*c6b0*/  @UP2 ULDC UR7, c[0x0][0x450] ;  /* 0x0001140000072ab9 */ /* 0x000fe40000000800 */
[----:B------:R-:W-:-:S04]  /*c6c0*/  UIMAD.WIDE.U32 UR4, UR6, UR4, URZ ;  /* 0x00000004060472a5 */ /* 0x000fc8000f8e003f */
[----:B------:R-:W-:-:S04]  /*c6d0*/  @UP2 USHF.R.U32.HI UR6, URZ, UR7, UR5 ;  /* 0x000000073f062299 */ /* 0x000fc80008011605 */
[----:B------:R-:W-:-:S04]  /*c6e0*/  UIADD3 UR6, UR38, UR6, URZ ;  /* 0x0000000626067290 */ /* 0x000fc8000fffe03f */
[----:B------:R-:W-:-:S04]  /*c6f0*/  USHF.R.S32.HI UR4, URZ, 0x1f, UR6 ;  /* 0x0000001f3f047899 */ /* 0x000fc80008011406 */
[----:B------:R-:W-:-:S04]  /*c700*/  ULEA.HI UR4, UR4, UR6, URZ, 0x6 ;  /* 0x0000000604047291 */ /* 0x000fc8000f8f303f */
[----:B------:R-:W-:-:S04]  /*c710*/  USHF.R.S32.HI UR4, URZ, 0x6, UR4 ;  /* 0x000000063f047899 */ /* 0x000fc80008011404 */
[----:B------:R-:W-:-:S04]  /*c720*/  UISETP.LT.AND UP0, UPT, UR40, UR4, UPT ;  /* 0x000000042800728c */ /* 0x000fc8000bf01270 */
[----:B------:R-:W-:-:S06]  /*c730*/  USEL UR44, UR40, UR4, UP0 ;  /* 0x00000004282c7287 */ /* 0x000fcc0008000000 */
[----:B------:R-:W-:-:S13]  /*c740*/  ISETP.LT.AND P0, PT, RZ, UR44, PT ;  /* 0x0000002cff007c0c */ /* 0x000fda000bf01270 */
[----:B0-----:R-:W-:Y:S05]  /*c750*/  @P0 BRA `(.L_x_3915) ;  /* 0x0000000000440947 */ /* 0x001fea0003800000 */
        /* <DEDUP_REMOVED lines=17> */
.L_x_3915:
        /* <DEDUP_REMOVED lines=19> */
[----:B0----5:R-:W-:Y:S05]  /*c9a0*/  CALL.ABS.NOINC R2 ;  /* 0x0000000002007343 */ /* 0x021fea0003c00000 */
.L_x_3918:
[----:B------:R-:W-:Y:S05]  /*c9b0*/  BSYNC B6 ;  /* 0x0000000000067941 */ /* 0x000fea0003800000 */
.L_x_3917:
        /* <DEDUP_REMOVED lines=20> */
.L_x_3921:
[----:B------:R0:W1:Y:S01]  /*cb00*/  LDC.64 R2, c[0x4][R19] ;  /* 0x0100000013027b82 */ /* 0x0000620000000a00 */
[----:B------:R-:W-:Y:S01]  /*cb10*/  ULDC.64 UR6, c[0x4][0x90] ;  /* 0x0100240000067ab9 */ /* 0x000fe20000000a00 */
[----:B------:R-:W-:Y:S01]  /*cb20*/  ULDC.64 UR8, c[0x4][0x98] ;  /* 0x0100260000087ab9 */ /* 0x000fe20000000a00 */
[----:B------:R-:W-:Y:S01]  /*cb30*/  ULDC.64 UR4, c[0x4][0x18] ;  /* 0x0100060000047ab9 */ /* 0x000fe20000000a00 */
[----:B------:R-:W-:Y:S01]  /*cb40*/  MOV R4, UR6 ;  /* 0x0000000600047c02 */ /* 0x000fe20008000f00 */
[----:B------:R-:W-:Y:S01]  /*cb50*/  IMAD.U32 R5, RZ, RZ, UR7 ;  /* 0x00000007ff057e24 */ /* 0x000fe2000f8e00ff */
[----:B------:R-:W-:Y:S01]  /*cb60*/  MOV R12, 0x1 ;  /* 0x00000001000c7802 */ /* 0x000fe20000000f00 */
[----:B------:R-:W-:Y:S02]  /*cb70*/  IMAD.U32 R6, RZ, RZ, UR8 ;  /* 0x00000008ff067e24 */ /* 0x000fe4000f8e00ff */
[----:B------:R-:W-:Y:S02]  /*cb80*/  IMAD.U32 R7, RZ, RZ, UR9 ;  /* 0x00000009ff077e24 */ /* 0x000fe4000f8e00ff */
[----:B------:R-:W-:-:S02]  /*cb90*/  IMAD.U32 R10, RZ, RZ, UR4 ;  /* 0x00000004ff0a7e24 */ /* 0x000fc4000f8e00ff */
[----:B------:R-:W-:Y:S02]  /*cba0*/  IMAD.U32 R11, RZ, RZ, UR5 ;  /* 0x00000005ff0b7e24 */ /* 0x000fe4000f8e00ff */
[----:B------:R-:W-:Y:S02]  /*cbb0*/  IMAD.MOV.U32 R8, RZ, RZ, 0x70 ;  /* 0x00000070ff087424 */ /* 0x000fe400078e00ff */
[----:B0-----:R-:W-:-:S07]  /*cbc0*/  IMAD.MOV.U32 R13, RZ, RZ, RZ ;  /* 0x000000ffff0d7224 */ /* 0x001fce00078e00ff */
[----:B------:R-:W-:-:S07]  /*cbd0*/  LEPC R20, `(.L_x_3920) ;  /* 0x000000001014794e */ /* 0x000fce0000000000 */
[----:B-1----:R-:W-:Y:S05]  /*cbe0*/  CALL.ABS.NOINC R2 ;  /* 0x0000000002007343 */ /* 0x002fea0003c00000 */
.L_x_3920:
[----:B------:R-:W-:Y:S05]  /*cbf0*/  BSYNC B6 ;  /* 0x0000000000067941 */ /* 0x000fea0003800000 */
.L_x_3919:
        /* <DEDUP_REMOVED lines=17> */
.L_x_3977:
        /* <DEDUP_REMOVED lines=8> */
[----:B--2---:R-:W-:-:S04]  /*cd90*/  SHF.L.U32 R8, R8, 0x4, RZ ;  /* 0x0000000408087819 */ /* 0x004fc800000006ff */
        /* <DEDUP_REMOVED lines=18> */
[----:B------:R-:W-:Y:S01]  /*cec0*/  IMAD.U32 R2, RZ, RZ, UR46 ;  /* 0x0000002eff027e24 */ /* 0x000fe2000f8e00ff */
[----:B------:R-:W-:-:S03]  /*ced0*/  IADD3 R0, -R9, RZ, RZ ;  /* 0x000000ff09007210 */ /* 0x000fc60007ffe1ff */
        /* <DEDUP_REMOVED lines=13> */
.L_x_3923:
[----:B------:R-:W-:Y:S01]  /*cfb0*/  IMAD R25, R18, 0x8, R17 ;  /* 0x0000000812197824 */ /* 0x000fe200078e0211 */
[----:B------:R-:W-:Y:S01]  /*cfc0*/  SHF.L.U32 R0, R22, 0x1f, RZ ;  /* 0x0000001f16007819 */ /* 0x000fe200000006ff */
[----:B------:R-:W-:Y:S03]  /*cfd0*/  BSSY B0, `(.L_x_3924) ;  /* 0x0000003000007945 */ /* 0x000fe60003800000 */
[----:B------:R-:W0:Y:S02]  /*cfe0*/  SYNCS.PHASECHK.TRANS64.TRYWAIT P0, [R25+URZ+0x28c40], R0 ;  /* 0x028c4000190075a7 */ /* 0x000e24000800017f */
[----:B0-----:R-:W-:Y:S05]  /*cff0*/  @!P0 BRA `(.L_x_3925) ;  /* 0x0000002c00fc8947 */ /* 0x001fea0003800000 */
.L_x_3978:
[----:B------:R-:W-:Y:S05]  /*d000*/  BSYNC B0 ;  /* 0x0000000000007941 */ /* 0x000fea0003800000 */
.L_x_3924:
        /* <DEDUP_REMOVED lines=12> */
[----:B------:R-:W-:Y:S01]  /*d0d0*/  IMAD R5, R4, UR4, RZ ;  /* 0x0000000404057c24 */ /* 0x000fe2000f8e02ff */
[----:B0-----:R-:W-:Y:S01]  /*d0e0*/  LEA R4, R18, R31, 0xc ;  /* 0x0000001f12047211 */ /* 0x001fe200078e60ff */
        /* <DEDUP_REMOVED lines=11> */
[----:B-1----:R-:W-:Y:S02]  /*d1a0*/  IMAD.SHL.U32 R6, R6, 0x8, RZ ;  /* 0x0000000806067824 */ /* 0x002fe400078e00ff */
[----:B------:R-:W-:Y:S02]  /*d1b0*/  LEA.HI.X R5, R2, UR5, R5, 0x1, P0 ;  /* 0x0000000502057c11 */ /* 0x000fe400080f0c05 */
[----:B------:R-:W-:Y:S02]  /*d1c0*/  ISETP.GE.AND P0, PT, R27, 0x1, PT ;  /* 0x000000011b00780c */ /* 0x000fe40003f06270 */
[----:B------:R-:W-:Y:S01]  /*d1d0*/  LOP3.LUT R6, R6, 0x38, RZ, 0xc0, !PT ;  /* 0x0000003806067812 */ /* 0x000fe200078ec0ff */
[----:B------:R-:W-:Y:S10]  /*d1e0*/  BRA.DIV UR4, `(.L_x_3926) ;  /* 0x0000002e04947947 */ /* 0x000ff4000b800000 */
        /* <DEDUP_REMOVED lines=12> */
[----:B-1----:R-:W-:Y:S01]  /*d2b0*/  @P0 IMAD.X R3, RZ, RZ, R2, P1 ;  /* 0x000000ffff030224 */ /* 0x002fe200008e0602 */
[----:B------:R-:W-:Y:S02]  /*d2c0*/  @P0 MOV R2, R14 ;  /* 0x0000000e00020202 */ /* 0x000fe40000000f00 */
        /* <DEDUP_REMOVED lines=11> */
.L_x_3988:
        /* <DEDUP_REMOVED lines=10> */
.L_x_3927:
        /* <DEDUP_REMOVED lines=11> */
.L_x_3928:
[----:B------:R-:W-:Y:S01]  /*d4d0*/  IADD3 R0, R17, 0x20400, RZ ;  /* 0x0002040011007810 */ /* 0x000fe20007ffe0ff */
        /* <DEDUP_REMOVED lines=22> */
.L_x_3930:
[----:B------:R-:W-:Y:S05]  /*d640*/  BSYNC B6 ;  /* 0x0000000000067941 */ /* 0x000fea0003800000 */
.L_x_3929:
[----:B------:R2:W5:Y:S01]  /*d650*/  LDL R8, [R1+0x8] ;  /* 0x0000080001087983 */ /* 0x0005620000100800 */
[----:B------:R-:W-:Y:S01]  /*d660*/  UISETP.NE.AND UP0, UPT, UR47, URZ, UPT ;  /* 0x0000003f2f00728c */ /* 0x000fe2000bf05270 */
[----:B------:R-:W-:Y:S01]  /*d670*/  IMAD.U32 R0, RZ, RZ, UR43 ;  /* 0x0000002bff007e24 */ /* 0x000fe2000f8e00ff */
[----:B------:R-:W-:Y:S01]  /*d680*/  LOP3.LUT P5, RZ, R16, 0x1000, RZ, 0xc0, !PT ;  /* 0x0000100010ff7812 */ /* 0x000fe200078ac0ff */
[----:B0-----:R-:W0:Y:S01]  /*d690*/  S2R R2, SR_TID.X ;  /* 0x0000000000027919 */ /* 0x001e220000002100 */
[----:B------:R-:W-:Y:S01]  /*d6a0*/  R2UR UR6, R23 ;  /* 0x00000000170672ca */ /* 0x000fe200000e0000 */
[----:B------:R-:W-:Y:S01]  /*d6b0*/  ULDC.64 UR8, c[0x0][0x2d8] ;  /* 0x0000b60000087ab9 */ /* 0x000fe20000000a00 */
[----:B------:R-:W-:-:S05]  /*d6c0*/  PLOP3.LUT P0, PT, PT, PT, UP0, 0x80, 0x0 ;  /* 0x000000000000781c */ /* 0x000fca0003f0f008 */
[----:B------:R-:W-:Y:S01]  /*d6d0*/  @UP0 ULDC UR4, c[0x0][0x44c] ;  /* 0x0001130000040ab9 */ /* 0x000fe20000000800 */
[----:B0-----:R-:W-:-:S05]  /*d6e0*/  IMAD.SHL.U32 R2, R2, 0x10, RZ ;  /* 0x0000001002027824 */ /* 0x001fca00078e00ff */
[----:B------:R-:W-:-:S05]  /*d6f0*/  LOP3.LUT R2, R36, 0x70, R2, 0xf8, !PT ;  /* 0x0000007024027812 */ /* 0x000fca00078ef802 */
[----:B------:R-:W-:-:S04]  /*d700*/  IMAD R0, R0, 0x40, R2 ;  /* 0x0000004000007824 */ /* 0x000fc800078e0202 */
        /* <DEDUP_REMOVED lines=8> */
[----:B------:R-:W-:Y:S01]  /*d790*/  UIMAD UR7, UR7, UR9, UR6 ;  /* 0x00000009070772a4 */ /* 0x000fe2000f8e0206 */
[----:B------:R-:W0:Y:S01]  /*d7a0*/  S2R R10, SR_TID.X ;  /* 0x00000000000a7919 */ /* 0x000e220000002100 */
[----:B------:R-:W-:Y:S01]  /*d7b0*/  USHF.R.S32.HI UR6, URZ, 0x1f, UR42 ;  /* 0x0000001f3f067899 */ /* 0x000fe2000801142a */
[----:B------:R-:W-:-:S09]  /*d7c0*/  IADD3 R5, -R2, RZ, RZ ;  /* 0x000000ff02057210 */ /* 0x000fd20007ffe1ff */
        /* <DEDUP_REMOVED lines=25> */
[----:B0-----:R-:W-:-:S03]  /*d960*/  IMAD.SHL.U32 R10, R10, 0x8, RZ ;  /* 0x000000080a0a7824 */ /* 0x001fc600078e00ff */
[----:B------:R-:W-:Y:S02]  /*d970*/  LEA.HI.X R5, R2, UR5, R5, 0x1, P0 ;  /* 0x0000000502057c11 */ /* 0x000fe400080f0c05 */
[----:B------:R-:W-:Y:S01]  /*d980*/  LOP3.LUT R10, R10, 0x38, RZ, 0xc0, !PT ;  /* 0x000000380a0a7812 */ /* 0x000fe200078ec0ff */
[----:B--2---:R-:W-:Y:S06]  /*d990*/  BRA.DIV UR4, `(.L_x_3931) ;  /* 0x0000002a04d07947 */ /* 0x004fec000b800000 */
[----:B------:R-:W0:Y:S01]  /*d9a0*/  SHFL.IDX PT, R14, R0, RZ, 0x181f ;  /* 0x00181fff000e7589 */ /* 0x000e2200000e0000 */
[----:B------:R-:W-:-:S03]  /*d9b0*/  IMAD.U32 R3, RZ, RZ, UR43 ;  /* 0x0000002bff037e24 */ /* 0x000fc6000f8e00ff */
[----:B------:R-:W2:Y:S01]  /*d9c0*/  SHFL.IDX PT, R2, R5, RZ, 0x181f ;  /* 0x00181fff05027589 */ /* 0x000ea200000e0000 */
[----:B------:R-:W-:-:S04]  /*d9d0*/  IMAD R4, R3, 0x40, R36 ;  /* 0x0000004003047824 */ /* 0x000fc800078e0224 */
[C---:B------:R-:W-:Y:S01]  /*d9e0*/  VIADD R6, R4.reuse, 0x10 ;  /* 0x0000001004067836 */ /* 0x040fe20000000000 */
[----:B------:R-:W-:-:S13]  /*d9f0*/  ISETP.GE.AND P0, PT, R4, UR37, PT ;  /* 0x0000002504007c0c */ /* 0x000fda000bf06270 */
[----:B0-----:R-:W-:-:S04]  /*da00*/  @!P0 LEA R14, P1, R10, R14, 0x1 ;  /* 0x0000000e0a0e8211 */ /* 0x001fc800078208ff */
[----:B--2---:R-:W-:Y:S01]  /*da10*/  @!P0 IADD3.X R3, RZ, R2, RZ, P1, !PT ;  /* 0x00000002ff038210 */ /* 0x004fe20000ffe4ff */
[----:B------:R-:W-:Y:S02]  /*da20*/  @!P0 IMAD.MOV.U32 R2, RZ, RZ, R14 ;  /* 0x000000ffff028224 */ /* 0x000fe400078e000e */
[----:B------:R-:W0:Y:S04]  /*da30*/  SHFL.IDX PT, R14, R0, 0x1, 0x181f ;  /* 0x00381f00000e7f89 */ /* 0x000e2800000e0000 */
[----:B-----5:R2:W-:Y:S01]  /*da40*/  @!P0 LDGSTS.E.BYPASS.LTC128B.128 [R8+0x20400], desc[UR50][R2.64], !P5 ;  /* 0x2040000002088fae */ /* 0x0205e2000e901d72 */
[----:B------:R-:W-:Y:S01]  /*da50*/  ISETP.GE.AND P0, PT, R6, UR37, PT ;  /* 0x0000002506007c0c */ /* 0x000fe2000bf06270 */
[----:B------:R-:W-:Y:S02]  /*da60*/  VIADD R6, R4, 0x20 ;  /* 0x0000002004067836 */ /* 0x000fe40000000000 */
        /* <DEDUP_REMOVED lines=10> */
[----:B--2---:R-:W-:Y:S01]  /*db10*/  @!P0 IMAD.X R3, RZ, RZ, R2, P1 ;  /* 0x000000ffff038224 */ /* 0x004fe200008e0602 */
[----:B------:R-:W-:Y:S02]  /*db20*/  @!P0 MOV R2, R14 ;  /* 0x0000000e00028202 */ /* 0x000fe40000000f00 */
[----:B------:R0:W2:Y:S04]  /*db30*/  SHFL.IDX PT, R14, R0, 0x3, 0x181f ;  /* 0x00781f00000e7f89 */ /* 0x0000a800000e0000 */
[----:B---3--:R0:W-:Y:S02]  /*db40*/  @!P0 LDGSTS.E.BYPASS.LTC128B.128 [R8+0x21400], desc[UR50][R2.64], !P5 ;  /* 0x2140000002088fae */ /* 0x0081e4000e901d72 */
.L_x_3997:
        /* <DEDUP_REMOVED lines=10> */
.L_x_3932:
        /* <DEDUP_REMOVED lines=18> */
.L_x_3998:
[----:B------:R-:W-:Y:S05]  /*dd10*/  BSYNC B0 ;  /* 0x0000000000007941 */ /* 0x000fea0003800000 */
.L_x_3933:
[----:B------:R-:W-:-:S05]  /*dd20*/  IMAD.U32 R2, RZ, RZ, UR46 ;  /* 0x0000002eff027e24 */ /* 0x000fca000f8e00ff */
[----:B------:R-:W-:-:S13]  /*dd30*/  ISETP.NE.AND P0, PT, R2, 0x3, PT ;  /* 0x000000030200780c */ /* 0x000fda0003f05270 */
[----:B------:R-:W-:Y:S05]  /*dd40*/  @!P0 BRA `(.L_x_3935) ;  /* 0x0000000000048947 */ /* 0x000fea0003800000 */
[----:B------:R-:W-:Y:S01]  /*dd50*/  BPT.TRAP 0x1 ;  /* 0x000000040000795c */ /* 0x000fe20000300000 */
.L_x_3935:
[----:B0-----:R-:W-:Y:S01]  /*dd60*/  SHF.L.U32 R0, R22, 0x1f, RZ ;  /* 0x0000001f16007819 */ /* 0x001fe200000006ff */
[----:B------:R-:W-:Y:S03]  /*dd70*/  BSSY B0, `(.L_x_3936) ;  /* 0x0000003000007945 */ /* 0x000fe60003800000 */
[----:B------:R-:W0:Y:S02]  /*dd80*/  SYNCS.PHASECHK.TRANS64.TRYWAIT P0, [R25+URZ+0x28c60], R0 ;  /* 0x028c6000190075a7 */ /* 0x000e24000800017f */
[----:B0-----:R-:W-:Y:S05]  /*dd90*/  @!P0 BRA `(.L_x_3937) ;  /* 0x0000002c00008947 */ /* 0x001fea0003800000 */
.L_x_3999:
[----:B------:R-:W-:Y:S05]  /*dda0*/  BSYNC B0 ;  /* 0x0000000000007941 */ /* 0x000fea0003800000 */
.L_x_3936:
        /* <DEDUP_REMOVED lines=67> */
[----:B--2---:R-:W-:Y:S02]  /*e1e0*/  IADD3.X R3, RZ, R3, RZ, P6, !PT ;  /* 0x00000003ff037210 */ /* 0x004fe400037fe4ff */
        /* <DEDUP_REMOVED lines=39> */
.L_x_4009:
        /* <DEDUP_REMOVED lines=25> */
.L_x_3939:
        /* <DEDUP_REMOVED lines=11> */
.L_x_3940:
[----:B------:R-:W-:Y:S01]  /*e6a0*/  UISETP.GE.AND UP0, UPT, UR44, 0x2, UPT ;  /* 0x000000022c00788c */ /* 0x000fe2000bf06270 */
[----:B------:R0:W-:Y:S05]  /*e6b0*/  SYNCS.ARRIVE.TRANS64.A1T0 RZ, [R25+URZ+0x28c50], RZ ;  /* 0x028c50ff19ff79a7 */ /* 0x0001ea000810003f */
[----:B------:R-:W-:-:S13]  /*e6c0*/  PLOP3.LUT P0, PT, PT, PT, UP0, 0x40, 0x0 ;  /* 0x000000000000781c */ /* 0x000fda0003f0e808 */
[----:B0-----:R-:W-:Y:S05]  /*e6d0*/  @P0 BRA `(.L_x_3941) ;  /* 0x0000000c009c0947 */ /* 0x001fea0003800000 */
[----:B------:R-:W-:Y:S01]  /*e6e0*/  UIADD3 UR4, UR44, -0x2, URZ ;  /* 0xfffffffe2c047890 */ /* 0x000fe2000fffe03f */
[----:B------:R-:W-:Y:S05]  /*e6f0*/  BSSY B0, `(.L_x_3941) ;  /* 0x00000e5000007945 */ /* 0x000fea0003800000 */
[----:B------:R-:W-:-:S07]  /*e700*/  IMAD.U32 R9, RZ, RZ, UR4 ;  /* 0x00000004ff097e24 */ /* 0x000fce000f8e00ff */
.L_x_3954:
        /* <DEDUP_REMOVED lines=8> */
[C---:B------:R-:W-:Y:S02]  /*e790*/  ISETP.GT.U32.AND P1, PT, R2.reuse, 0x3f, PT ;  /* 0x0000003f0200780c */ /* 0x040fe40003f24070 */
[----:B------:R-:W-:-:S05]  /*e7a0*/  IADD3 R8, R2, R8, RZ ;  /* 0x0000000802087210 */ /* 0x000fca0007ffe0ff */
        /* <DEDUP_REMOVED lines=8> */
[----:B------:R-:W-:Y:S02]  /*e830*/  @!P1 IMAD R5, R24, R5, R2 ;  /* 0x0000000518059224 */ /* 0x000fe400078e0202 */
[----:B------:R-:W-:-:S04]  /*e840*/  @!P1 IMAD.MOV.U32 R2, RZ, RZ, R10 ;  /* 0x000000ffff029224 */ /* 0x000fc800078e000a */
[----:B------:R-:W-:-:S04]  /*e850*/  @!P1 IMAD.WIDE.U32 R2, R24, R4, R2 ;  /* 0x0000000418029225 */ /* 0x000fc800078e0002 */
[----:B------:R-:W-:Y:S02]  /*e860*/  @!P1 IMAD.IADD R3, R5, 0x1, R3 ;  /* 0x0000000105039824 */ /* 0x000fe400078e0203 */
[----:B------:R-:W-:Y:S01]  /*e870*/  IMAD.MOV.U32 R4, RZ, RZ, RZ ;  /* 0x000000ffff047224 */ /* 0x000fe200078e00ff */
[C---:B0-----:R-:W-:Y:S02]  /*e880*/  @!P1 LEA R6, P0, R2.reuse, R6, 0x2 ;  /* 0x0000000602069211 */ /* 0x041fe400078010ff */
[----:B------:R-:W-:Y:S02]  /*e890*/  MOV R11, UR46 ;  /* 0x0000002e000b7c02 */ /* 0x000fe40008000f00 */
        /* <DEDUP_REMOVED lines=13> */
[----:B------:R-:W-:Y:S01]  /*e970*/  ISETP.GT.AND P3, PT, R2, RZ, PT ;  /* 0x000000ff0200720c */ /* 0x000fe20003f64270 */
[----:B0-----:R-:W-:-:S12]  /*e980*/  @!P1 BRA `(.L_x_3942) ;  /* 0x0000000000049947 */ /* 0x001fd80003800000 */
[----:B------:R-:W-:Y:S01]  /*e990*/  BPT.TRAP 0x1 ;  /* 0x000000040000795c */ /* 0x000fe20000300000 */
.L_x_3942:
[----:B------:R-:W-:Y:S01]  /*e9a0*/  IMAD R8, R18, 0x8, R17 ;  /* 0x0000000812087824 */ /* 0x000fe200078e0211 */
[----:B------:R-:W-:Y:S01]  /*e9b0*/  SHF.L.U32 R20, R22, 0x1f, RZ ;  /* 0x0000001f16147819 */ /* 0x000fe200000006ff */
[----:B------:R-:W-:Y:S01]  /*e9c0*/  BSSY B1, `(.L_x_3943) ;  /* 0x0000004000017945 */ /* 0x000fe20003800000 */
[----:B------:R-:W-:Y:S02]  /*e9d0*/  SHF.R.S32.HI R7, RZ, 0x1f, R5 ;  /* 0x0000001fff077819 */ /* 0x000fe40000011405 */
[----:B------:R-:W0:Y:S02]  /*e9e0*/  SYNCS.PHASECHK.TRANS64.TRYWAIT P0, [R8+URZ+0x28c40], R20 ;  /* 0x028c4014080075a7 */ /* 0x000e24000800017f */
[----:B0-----:R-:W-:Y:S05]  /*e9f0*/  @!P0 BRA `(.L_x_3944) ;  /* 0x0000002800048947 */ /* 0x001fea0003800000 */
.L_x_4010:
[----:B------:R-:W-:Y:S05]  /*ea00*/  BSYNC B1 ;  /* 0x0000000000017941 */ /* 0x000fea0003800000 */
.L_x_3943:
        /* <DEDUP_REMOVED lines=14> */
[C---:B------:R-:W-:Y:S01]  /*eaf0*/  IMAD R27, R19.reuse, UR5, R6 ;  /* 0x00000005131b7c24 */ /* 0x040fe2000f8e0206 */
[----:B------:R-:W-:Y:S01]  /*eb00*/  LEA R6, R18, R31, 0xc ;  /* 0x0000001f12067211 */ /* 0x000fe200078e60ff */
[----:B------:R-:W-:Y:S01]  /*eb10*/  IMAD.WIDE.U32 R2, R19, UR4, R2 ;  /* 0x0000000413027c25 */ /* 0x000fe2000f8e0002 */
[----:B------:R-:W-:-:S03]  /*eb20*/  ULDC.64 UR4, c[0x0][0x2e8] ;  /* 0x0000ba0000047ab9 */ /* 0x000fc60000000a00 */
[----:B------:R-:W-:Y:S01]  /*eb30*/  IMAD.IADD R27, R27, 0x1, R3 ;  /* 0x000000011b1b7824 */ /* 0x000fe200078e0203 */
[----:B------:R-:W-:Y:S01]  /*eb40*/  LEA R21, P0, R2, UR4, 0x1 ;  /* 0x0000000402157c11 */ /* 0x000fe2000f8008ff */
[----:B------:R-:W-:-:S03]  /*eb50*/  UMOV UR4, 0xffffffff ;  /* 0xffffffff00047882 */ /* 0x000fc60000000000 */
        /* <DEDUP_REMOVED lines=11> */
[----:B------:R-:W2:Y:S02]  /*ec10*/  SHFL.IDX PT, R14, R21, 0x2, 0x181f ;  /* 0x00581f00150e7f89 */ /* 0x000ea400000e0000 */
[----:B-1----:R-:W-:-:S05]  /*ec20*/  IMAD.X R3, RZ, RZ, R3, P0 ;  /* 0x000000ffff037224 */ /* 0x002fca00000e0603 */
[----:B------:R1:W-:Y:S04]  /*ec30*/  LDGSTS.E.BYPASS.LTC128B.128 [R25+0x22c00], desc[UR50][R2.64], !P1 ;  /* 0x22c0000002197fae */ /* 0x0003e8000c901d72 */
[----:B-1----:R-:W1:Y:S01]  /*ec40*/  SHFL.IDX PT, R3, R27, 0x2, 0x181f ;  /* 0x00581f001b037f89 */ /* 0x002e6200000e0000 */
[----:B--2---:R-:W-:-:S03]  /*ec50*/  IADD3 R2, P0, R14, R0, RZ ;  /* 0x000000000e027210 */ /* 0x004fc60007f1e0ff */
[----:B------:R2:W3:Y:S04]  /*ec60*/  SHFL.IDX PT, R14, R21, 0x3, 0x181f ;  /* 0x00781f00150e7f89 */ /* 0x0004e800000e0000 */
[----:B------:R-:W4:Y:S01]  /*ec70*/  SHFL.IDX PT, R27, R27, 0x3, 0x181f ;  /* 0x00781f001b1b7f89 */ /* 0x000f2200000e0000 */
[----:B-1----:R-:W-:-:S05]  /*ec80*/  IMAD.X R3, RZ, RZ, R3, P0 ;  /* 0x000000ffff037224 */ /* 0x002fca00000e0603 */
[----:B---3--:R2:W-:Y:S02]  /*ec90*/  LDGSTS.E.BYPASS.LTC128B.128 [R25+0x23400], desc[UR50][R2.64], !P1 ;  /* 0x2340000002197fae */ /* 0x0085e4000c901d72 */
.L_x_4020:
        /* <DEDUP_REMOVED lines=8> */
.L_x_3946:
        /* <DEDUP_REMOVED lines=11> */
.L_x_3947:
[----:B------:R1:W-:Y:S01]  /*edd0*/  SYNCS.ARRIVE.TRANS64.A1T0 RZ, [R8+URZ+0x28c30], RZ ;  /* 0x028c30ff08ff79a7 */ /* 0x0003e2000810003f */
[----:B------:R-:W-:Y:S05]  /*ede0*/  @!P2 BRA `(.L_x_3948) ;  /* 0x000000000004a947 */ /* 0x000fea0003800000 */
[----:B------:R-:W-:Y:S01]  /*edf0*/  BPT.TRAP 0x1 ;  /* 0x000000040000795c */ /* 0x000fe20000300000 */
.L_x_3948:
[----:B------:R-:W2:Y:S01]  /*ee00*/  SYNCS.PHASECHK.TRANS64.TRYWAIT P0, [R8+URZ+0x28c60], R20 ;  /* 0x028c6014080075a7 */ /* 0x000ea2000800017f */
[----:B------:R-:W-:Y:S04]  /*ee10*/  BSSY B1, `(.L_x_3949) ;  /* 0x0000002000017945 */ /* 0x000fe80003800000 */
[----:B--2---:R-:W-:Y:S05]  /*ee20*/  @!P0 BRA `(.L_x_3950) ;  /* 0x0000002800188947 */ /* 0x004fea0003800000 */
.L_x_4021:
[----:B------:R-:W-:Y:S05]  /*ee30*/  BSYNC B1 ;  /* 0x0000000000017941 */ /* 0x000fea0003800000 */
.L_x_3949:
        /* <DEDUP_REMOVED lines=8> */
[----:B------:R-:W-:Y:S01]  /*eec0*/  IMAD R5, R10, UR4, RZ ;  /* 0x000000040a057c24 */ /* 0x000fe2000f8e02ff */
[----:B------:R-:W-:-:S03]  /*eed0*/  IADD3 R3, R3, R7, RZ ;  /* 0x0000000703037210 */ /* 0x000fc60007ffe0ff */
        /* <DEDUP_REMOVED lines=11> */
[----:B0-2---:R-:W-:Y:S01]  /*ef90*/  LEA.HI.X R20, R2, UR5, R3, 0x1, P0 ;  /* 0x0000000502147c11 */ /* 0x005fe200080f0c03 */
[----:B------:R-:W-:Y:S06]  /*efa0*/  BRA.DIV UR4, `(.L_x_3951) ;  /* 0x0000002604cc7947 */ /* 0x000fec000b800000 */
        /* <DEDUP_REMOVED lines=53> */
.L_x_4031:
[----:B--2---:R-:W-:Y:S02]  /*f300*/  P2R R4, PR, RZ, 0x2 ;  /* 0x00000002ff047803 */ /* 0x004fe40000000000 */
[----:B------:R-:W-:Y:S02]  /*f310*/  LOP3.LUT P1, RZ, R16, 0x80, RZ, 0xc0, !PT ;  /* 0x0000008010ff7812 */ /* 0x000fe4000782c0ff */
[----:B------:R-:W-:Y:S02]  /*f320*/  IADD3 R2, P2, R14, R0, RZ ;  /* 0x000000000e027210 */ /* 0x000fe40007f5e0ff */
[----:B------:R-:W-:Y:S02]  /*f330*/  P2R R5, PR, RZ, 0x8 ;  /* 0x00000008ff057803 */ /* 0x000fe40000000000 */
[----:B------:R-:W-:Y:S02]  /*f340*/  LOP3.LUT P3, RZ, R16, 0x40, RZ, 0xc0, !PT ;  /* 0x0000004010ff7812 */ /* 0x000fe4000786c0ff */
[----:B------:R-:W-:-:S02]  /*f350*/  IADD3.X R3, RZ, R20, RZ, P2, !PT ;  /* 0x00000014ff037210 */ /* 0x000fc400017fe4ff */
[C---:B------:R-:W-:Y:S02]  /*f360*/  LOP3.LUT P2, RZ, R16.reuse, 0x20, RZ, 0xc0, !PT ;  /* 0x0000002010ff7812 */ /* 0x040fe4000784c0ff */
[----:B------:R-:W-:Y:S01]  /*f370*/  LOP3.LUT P6, RZ, R16, 0x10, RZ, 0xc0, !PT ;  /* 0x0000001010ff7812 */ /* 0x000fe200078cc0ff */
        /* <DEDUP_REMOVED lines=15> */
.L_x_3952:
        /* <DEDUP_REMOVED lines=11> */
.L_x_3953:
[----:B------:R0:W-:Y:S01]  /*f520*/  SYNCS.ARRIVE.TRANS64.A1T0 RZ, [R8+URZ+0x28c50], RZ ;  /* 0x028c50ff08ff79a7 */ /* 0x0001e2000810003f */
[----:B------:R-:W-:Y:S05]  /*f530*/  @P3 BRA `(.L_x_3954) ;  /* 0xfffffff000743947 */ /* 0x000fea000383ffff */
[----:B------:R-:W-:Y:S05]  /*f540*/  BSYNC B0 ;  /* 0x0000000000007941 */ /* 0x000fea0003800000 */
.L_x_3941:
        /* <DEDUP_REMOVED lines=21> */
.L_x_3956:
[----:B------:R-:W-:Y:S05]  /*f6a0*/  BSYNC B0 ;  /* 0x0000000000007941 */ /* 0x000fea0003800000 */
.L_x_3955:
[----:B------:R-:W-:-:S07]  /*f6b0*/  LOP3.LUT R22, R22, R5, RZ, 0x3c, !PT ;  /* 0x0000000516167212 */ /* 0x000fce00078e3cff */
.L_x_3916:
[----:B------:R-:W-:Y:S05]  /*f6c0*/  BSYNC B7 ;  /* 0x0000000000077941 */ /* 0x000fea0003800000 */
.L_x_3914:
        /* <DEDUP_REMOVED lines=11> */
.L_x_3957:
[----:B------:R-:W-:-:S03]  /*f780*/  UMOV UR4, 0xffffffff ;  /* 0xffffffff00047882 */ /* 0x000fc60000000000 */
[----:B------:R-:W-:Y:S05]  /*f790*/  BRA.DIV UR4, `(.L_x_3959) ;  /* 0x0000002604a07947 */ /* 0x000fea000b800000 */
[----:B------:R2:W3:Y:S02]  /*f7a0*/  SHFL.IDX PT, R14, R33, RZ, 0x1f ;  /* 0x00001fff210e7589 */ /* 0x0004e400000e0000 */
.L_x_4034:
[----:B------:R-:W4:Y:S01]  /*f7b0*/  @!P1 S2R R3, SR_CgaCtaId ;  /* 0x0000000000039919 */ /* 0x000f220000008800 */
[----:B------:R-:W-:Y:S05]  /*f7c0*/  WARPSYNC.ALL ;  /* 0x0000000000007948 */ /* 0x000fea0003800000 */
[----:B------:R-:W-:Y:S01]  /*f7d0*/  BAR.SYNC.DEFER_BLOCKING 0x4, 0x180 ;  /* 0x0106000000007b1d */ /* 0x000fe20000010000 */
[----:B------:R-:W-:-:S04]  /*f7e0*/  @!P1 MOV R0, 0x400 ;  /* 0x0000040000009802 */ /* 0x000fc80000000f00 */
[----:B----4-:R-:W-:-:S05]  /*f7f0*/  @!P1 LEA R17, R3, R0, 0x18 ;  /* 0x0000000003119211 */ /* 0x010fca00078ec0ff */
[----:B------:R2:W-:Y:S02]  /*f800*/  @!P1 STS [R17+0x28cd0], R33 ;  /* 0x028cd02111009388 */ /* 0x0005e40000000800 */
[----:B--23--:R-:W-:Y:S01]  /*f810*/  IMAD.MOV.U32 R33, RZ, RZ, R14 ;  /* 0x000000ffff217224 */ /* 0x00cfe200078e000e */
[----:B------:R-:W-:Y:S06]  /*f820*/  BAR.ARV 0x5, 0x180 ;  /* 0x0146000000007b1d */ /* 0x000fec0000002000 */
.L_x_3958:
[----:B------:R-:W-:Y:S02]  /*f830*/  ULDC UR4, c[0x0][0xc38] ;  /* 0x00030e0000047ab9 */ /* 0x000fe40000000800 */
[----:B---3--:R-:W-:-:S13]  /*f840*/  ISETP.GE.AND P0, PT, R33, UR4, PT ;  /* 0x0000000421007c0c */ /* 0x008fda000bf06270 */
[----:B------:R-:W-:Y:S05]  /*f850*/  @!P0 BRA `(.L_x_3960) ;  /* 0xffffffc800a88947 */ /* 0x000fea000383ffff */
.L_x_3911:
        /* <DEDUP_REMOVED lines=12> */
.L_x_4035:
[----:B------:R-:W-:Y:S05]  /*f920*/  BSYNC B0 ;  /* 0x0000000000007941 */ /* 0x000fea0003800000 */
.L_x_3961:
[----:B------:R-:W-:-:S03]  /*f930*/  UMOV UR4, 0xffffffff ;  /* 0xffffffff00047882 */ /* 0x000fc60000000000 */
[----:B------:R-:W-:Y:S05]  /*f940*/  BRA.DIV UR4, `(.L_x_3963) ;  /* 0x0000002604707947 */ /* 0x000fea000b800000 */
[----:B---3--:R-:W3:Y:S02]  /*f950*/  S2R R0, SR_TID.X ;  /* 0x0000000000007919 */ /* 0x008ee40000002100 */
[----:B---3--:R-:W-:-:S04]  /*f960*/  SHF.R.U32.HI R0, RZ, 0x5, R0 ;  /* 0x00000005ff007819 */ /* 0x008fc80000011600 */
[----:B------:R-:W-:-:S05]  /*f970*/  LOP3.LUT R0, R0, 0x3, RZ, 0xc0, !PT ;  /* 0x0000000300007812 */ /* 0x000fca00078ec0ff */
[----:B------:R3:W4:Y:S02]  /*f980*/  SHFL.IDX PT, R14, R0, RZ, 0x1f ;  /* 0x00001fff000e7589 */ /* 0x00072400000e0000 */
.L_x_4038:
[----:B----4-:R-:W-:Y:S01]  /*f990*/  ISETP.NE.AND P0, PT, R14, RZ, PT ;  /* 0x000000ff0e00720c */ /* 0x010fe20003f05270 */
[----:B------:R-:W-:-:S12]  /*f9a0*/  BSSY B0, `(.L_x_3964) ;  /* 0x0000024000007945 */ /* 0x000fd80003800000 */
[----:B------:R-:W-:Y:S05]  /*f9b0*/  @P0 BRA `(.L_x_3965) ;  /* 0x0000000000880947 */ /* 0x000fea0003800000 */
[----:B------:R-:W-:-:S03]  /*f9c0*/  UMOV UR4, 0xffffffff ;  /* 0xffffffff00047882 */ /* 0x000fc60000000000 */
[----:B------:R-:W-:Y:S05]  /*f9d0*/  BRA.DIV UR4, `(.L_x_3966) ;  /* 0x0000002604807947 */ /* 0x000fea000b800000 */
[----:B------:R-:W-:-:S13]  /*f9e0*/  ELECT P6, URZ, PT ;  /* 0x00000000003f782f */ /* 0x000fda00038c0000 */
.L_x_4041:
[----:B------:R-:W-:Y:S05]  /*f9f0*/  @!P6 BRA `(.L_x_3965) ;  /* 0x000000000078e947 */ /* 0x000fea0003800000 */
[----:B------:R-:W-:-:S06]  /*fa00*/  ULOP3.LUT UR4, UR39, 0x2, URZ, 0xfc, !UPT ;  /* 0x0000000227047892 */ /* 0x000fcc000f8efc3f */
[----:B---3--:R-:W-:-:S04]  /*fa10*/  MOV R0, UR4 ;  /* 0x0000000400007c02 */ /* 0x008fc80008000f00 */
[----:B------:R-:W-:-:S13]  /*fa20*/  ISETP.NE.AND P0, PT, R0, 0x3, PT ;  /* 0x000000030000780c */ /* 0x000fda0003f05270 */
[----:B------:R-:W-:Y:S05]  /*fa30*/  @!P0 BRA `(.L_x_3967) ;  /* 0x0000000000048947 */ /* 0x000fea0003800000 */
[----:B------:R-:W-:Y:S01]  /*fa40*/  BPT.TRAP 0x1 ;  /* 0x000000040000795c */ /* 0x000fe20000300000 */
.L_x_3967:
[----:B------:R-:W-:Y:S01]  /*fa50*/  IMAD R5, R18, 0x8, R7 ;  /* 0x0000000812057824 */ /* 0x000fe200078e0207 */
[----:B------:R-:W-:Y:S01]  /*fa60*/  SHF.L.U32 R0, R22, 0x1f, RZ ;  /* 0x0000001f16007819 */ /* 0x000fe200000006ff */
[----:B------:R-:W-:-:S03]  /*fa70*/  VIADD R18, R18, 0x1 ;  /* 0x0000000112127836 */ /* 0x000fc60000000000 */
[----:B------:R-:W3:Y:S02]  /*fa80*/  SYNCS.PHASECHK.TRANS64.TRYWAIT P1, [R5+URZ+0x28c40], R0 ;  /* 0x028c4000050075a7 */ /* 0x000ee4000802017f */
[----:B------:R-:W-:-:S04]  /*fa90*/  ISETP.NE.AND P2, PT, R18, 0x2, PT ;  /* 0x000000021200780c */ /* 0x000fc80003f45270 */
[----:B------:R-:W-:Y:S01]  /*faa0*/  SEL R3, RZ, 0x1, P2 ;  /* 0x00000001ff037807 */ /* 0x000fe20001000000 */
[----:B---3--:R-:W-:Y:S08]  /*fab0*/  @!P1 BRA `(.L_x_3968) ;  /* 0x0000002400689947 */ /* 0x008ff00003800000 */
.L_x_4042:
[----:B------:R-:W-:Y:S02]  /*fac0*/  SEL R18, R18, RZ, P2 ;  /* 0x000000ff12127207 */ /* 0x000fe40001000000 */
[----:B------:R-:W-:Y:S01]  /*fad0*/  LOP3.LUT R2, R22, R3, RZ, 0x3c, !PT ;  /* 0x0000000316027212 */ /* 0x000fe200078e3cff */
[----:B------:R-:W-:Y:S06]  /*fae0*/  @!P0 BRA `(.L_x_3969) ;  /* 0x0000000000048947 */ /* 0x000fec0003800000 */
[----:B------:R-:W-:Y:S01]  /*faf0*/  BPT.TRAP 0x1 ;  /* 0x000000040000795c */ /* 0x000fe20000300000 */
.L_x_3969:
[----:B------:R-:W-:Y:S01]  /*fb00*/  IMAD R3, R18, 0x8, R7 ;  /* 0x0000000812037824 */ /* 0x000fe200078e0207 */
[----:B------:R-:W-:-:S04]  /*fb10*/  SHF.L.U32 R2, R2, 0x1f, RZ ;  /* 0x0000001f02027819 */ /* 0x000fc800000006ff */
[----:B------:R-:W4:Y:S02]  /*fb20*/  SYNCS.PHASECHK.TRANS64.TRYWAIT P1, [R3+URZ+0x28c40], R2 ;  /* 0x028c4002030075a7 */ /* 0x000f24000802017f */
[----:B----4-:R-:W-:Y:S05]  /*fb30*/  @!P1 BRA `(.L_x_3970) ;  /* 0x00000024005c9947 */ /* 0x010fea0003800000 */
.L_x_4043:
[----:B------:R-:W-:Y:S05]  /*fb40*/  @!P0 BRA `(.L_x_3971) ;  /* 0x0000000000048947 */ /* 0x000fea0003800000 */
[----:B------:R-:W-:Y:S01]  /*fb50*/  BPT.TRAP 0x1 ;  /* 0x000000040000795c */ /* 0x000fe20000300000 */
.L_x_3971:
[----:B------:R-:W0:Y:S02]  /*fb60*/  SYNCS.PHASECHK.TRANS64.TRYWAIT P1, [R5+URZ+0x28c60], R0 ;  /* 0x028c6000050075a7 */ /* 0x000e24000802017f */
[----:B0-----:R-:W-:Y:S05]  /*fb70*/  @!P1 BRA `(.L_x_3972) ;  /* 0x0000002400609947 */ /* 0x001fea0003800000 */
.L_x_4044:
[----:B------:R-:W-:Y:S05]  /*fb80*/  @!P0 BRA `(.L_x_3973) ;  /* 0x0000000000048947 */ /* 0x000fea0003800000 */
[----:B------:R-:W-:Y:S01]  /*fb90*/  BPT.TRAP 0x1 ;  /* 0x000000040000795c */ /* 0x000fe20000300000 */
.L_x_3973:
[----:B------:R0:W0:Y:S02]  /*fba0*/  SYNCS.PHASECHK.TRANS64.TRYWAIT P0, [R3+URZ+0x28c60], R2 ;  /* 0x028c6002030075a7 */ /* 0x000024000800017f */
[----:B0-----:R-:W-:Y:S05]  /*fbb0*/  @!P0 NANOSLEEP.SYNCS 0x989680 ;  /* 0x009896800000895d */ /* 0x001fea0003900000 */
[----:B------:R-:W0:Y:S02]  /*fbc0*/  @!P0 SYNCS.PHASECHK.TRANS64 P0, [R3+URZ+0x28c60], R2 ;  /* 0x028c6002030085a7 */ /* 0x000e24000800007f */
[----:B0-----:R-:W-:Y:S05]  /*fbd0*/  @!P0 BRA `(.L_x_3973) ;  /* 0xfffffffc00f08947 */ /* 0x001fea000383ffff */
.L_x_3965:
[----:B------:R-:W-:Y:S05]  /*fbe0*/  BSYNC B0 ;  /* 0x0000000000007941 */ /* 0x000fea0003800000 */
.L_x_3964:
[----:B------:R-:W-:Y:S05]  /*fbf0*/  EXIT ;  /* 0x000000000000794d */ /* 0x000fea0003800000 */
.L_x_3855:
[----:B0-----:R-:W-:-:S04]  /*fc00*/  IMAD.U32 R3, RZ, RZ, UR21 ;  /* 0x00000015ff037e24 */ /* 0x001fc8000f8e00ff */
[----:B------:R0:W1:Y:S03]  /*fc10*/  SYNCS.PHASECHK.TRANS64.TRYWAIT P1, [R3+URZ+0x28c50], R0 ;  /* 0x028c5000030075a7 */ /* 0x000066000802017f */
[----:B-1----:R-:W-:Y:S05]  /*fc20*/  @!P1 NANOSLEEP.SYNCS 0x989680 ;  /* 0x009896800000995d */ /* 0x002fea0003900000 */
[----:B------:R-:W1:Y:S02]  /*fc30*/  @!P1 SYNCS.PHASECHK.TRANS64 P1, [R3+URZ+0x28c50], R0 ;  /* 0x028c5000030095a7 */ /* 0x000e64000802007f */
[----:B-1----:R-:W-:Y:S05]  /*fc40*/  @!P1 BRA `(.L_x_3855) ;  /* 0xfffffffc00ec9947 */ /* 0x002fea000383ffff */
[----:B------:R-:W-:Y:S05]  /*fc50*/  BRA `(.L_x_3974) ;  /* 0xffffff1c00407947 */ /* 0x000fea000383ffff */
.L_x_3861:
[----:B-1----:R-:W-:-:S04]  /*fc60*/  IMAD.U32 R3, RZ, RZ, UR21 ;  /* 0x00000015ff037e24 */ /* 0x002fc8000f8e00ff */
[----:B------:R1:W2:Y:S03]  /*fc70*/  SYNCS.PHASECHK.TRANS64.TRYWAIT P1, [R3+URZ+0x28c50], R0 ;  /* 0x028c5000030075a7 */ /* 0x0002a6000802017f */
[----:B--2---:R-:W-:Y:S05]  /*fc80*/  @!P1 NANOSLEEP.SYNCS 0x989680 ;  /* 0x009896800000995d */ /* 0x004fea0003900000 */
[----:B------:R-:W2:Y:S02]  /*fc90*/  @!P1 SYNCS.PHASECHK.TRANS64 P1, [R3+URZ+0x28c50], R0 ;  /* 0x028c5000030095a7 */ /* 0x000ea4000802007f */
[----:B--2---:R-:W-:Y:S05]  /*fca0*/  @!P1 BRA `(.L_x_3861) ;  /* 0xfffffffc00ec9947 */ /* 0x004fea000383ffff */
[----:B------:R-:W-:Y:S05]  /*fcb0*/  BRA `(.L_x_3860) ;  /* 0xffffff2800387947 */ /* 0x000fea000383ffff */
.L_x_3865:
[----:B0-----:R-:W-:-:S04]  /*fcc0*/  IMAD.U32 R3, RZ, RZ, UR42 ;  /* 0x0000002aff037e24 */ /* 0x001fc8000f8e00ff */
[----:B------:R0:W1:Y:S03]  /*fcd0*/  SYNCS.PHASECHK.TRANS64.TRYWAIT P1, [R3+URZ+0x28c00], R0 ;  /* 0x028c0000030075a7 */ /* 0x000066000802017f */
[----:B-1----:R-:W-:Y:S05]  /*fce0*/  @!P1 NANOSLEEP.SYNCS 0x989680 ;  /* 0x009896800000995d */ /* 0x002fea0003900000 */
[----:B------:R-:W1:Y:S02]  /*fcf0*/  @!P1 SYNCS.PHASECHK.TRANS64 P1, [R3+URZ+0x28c00], R0 ;  /* 0x028c0000030095a7 */ /* 0x000e64000802007f */
[----:B-1----:R-:W-:Y:S05]  /*fd00*/  @!P1 BRA `(.L_x_3865) ;  /* 0xfffffffc00ec9947 */ /* 0x002fea000383ffff */
[----:B------:R-:W-:Y:S05]  /*fd10*/  BRA `(.L_x_3975) ;  /* 0xffffff3800d87947 */ /* 0x000fea000383ffff */
.L_x_3869:
[----:B--2---:R2:W3:Y:S02]  /*fd20*/  SYNCS.PHASECHK.TRANS64.TRYWAIT P1, [R7+URZ+0x28c30], R8 ;  /* 0x028c3008070075a7 */ /* 0x0044e4000802017f */
[----:B---3--:R-:W-:Y:S05]  /*fd30*/  @!P1 NANOSLEEP.SYNCS 0x989680 ;  /* 0x009896800000995d */ /* 0x008fea0003900000 */
[----:B------:R-:W3:Y:S02]  /*fd40*/  @!P1 SYNCS.PHASECHK.TRANS64 P1, [R7+URZ+0x28c30], R8 ;  /* 0x028c3008070095a7 */ /* 0x000ee4000802007f */
[----:B---3--:R-:W-:Y:S05]  /*fd50*/  @!P1 BRA `(.L_x_3869) ;  /* 0xfffffffc00f09947 */ /* 0x008fea000383ffff */
[----:B------:R-:W-:Y:S05]  /*fd60*/  BRA `(.L_x_3868) ;  /* 0xffffff3800f47947 */ /* 0x000fea000383ffff */
.L_x_3874:
[----:B---3--:R3:W0:Y:S02]  /*fd70*/  SYNCS.PHASECHK.TRANS64.TRYWAIT P1, [R7+URZ+0x28c50], R8 ;  /* 0x028c5008070075a7 */ /* 0x008624000802017f */
[----:B0-----:R-:W-:Y:S05]  /*fd80*/  @!P1 NANOSLEEP.SYNCS 0x989680 ;  /* 0x009896800000995d */ /* 0x001fea0003900000 */
[----:B------:R-:W0:Y:S02]  /*fd90*/  @!P1 SYNCS.PHASECHK.TRANS64 P1, [R7+URZ+0x28c50], R8 ;  /* 0x028c5008070095a7 */ /* 0x000e24000802007f */
[----:B0-----:R-:W-:Y:S05]  /*fda0*/  @!P1 BRA `(.L_x_3874) ;  /* 0xfffffffc00f09947 */ /* 0x001fea000383ffff */
[----:B------:R-:W-:Y:S05]  /*fdb0*/  BRA `(.L_x_3873) ;  /* 0xffffff4c00887947 */ /* 0x000fea000383ffff */
.L_x_3880:
[----:B-1----:R-:W-:-:S04]  /*fdc0*/  MOV R6, UR23 ;  /* 0x0000001700067c02 */ /* 0x002fc80008000f00 */
[----:B------:R1:W2:Y:S03]  /*fdd0*/  SYNCS.PHASECHK.TRANS64.TRYWAIT P1, [R6+URZ+0x28c30], R7 ;  /* 0x028c3007060075a7 */ /* 0x0002a6000802017f */
[----:B--2---:R-:W-:Y:S05]  /*fde0*/  @!P1 NANOSLEEP.SYNCS 0x989680 ;  /* 0x009896800000995d */ /* 0x004fea0003900000 */
[----:B------:R-:W2:Y:S02]  /*fdf0*/  @!P1 SYNCS.PHASECHK.TRANS64 P1, [R6+URZ+0x28c30], R7 ;  /* 0x028c3007060095a7 */ /* 0x000ea4000802007f */
[----:B--2---:R-:W-:Y:S05]  /*fe00*/  @!P1 BRA `(.L_x_3880) ;  /* 0xfffffffc00ec9947 */ /* 0x004fea000383ffff */
[----:B------:R-:W-:Y:S05]  /*fe10*/  BRA `(.L_x_3879) ;  /* 0xffffff5000a07947 */ /* 0x000fea000383ffff */
.L_x_3885:
[----:B-1----:R-:W-:-:S04]  /*fe20*/  IMAD.U32 R8, RZ, RZ, UR23 ;  /* 0x00000017ff087e24 */ /* 0x002fc8000f8e00ff */
[----:B------:R1:W2:Y:S03]  /*fe30*/  SYNCS.PHASECHK.TRANS64.TRYWAIT P1, [R8+URZ+0x28c50], R7 ;  /* 0x028c5007080075a7 */ /* 0x0002a6000802017f */
[----:B--2---:R-:W-:Y:S05]  /*fe40*/  @!P1 NANOSLEEP.SYNCS 0x989680 ;  /* 0x009896800000995d */ /* 0x004fea0003900000 */
[----:B------:R-:W2:Y:S02]  /*fe50*/  @!P1 SYNCS.PHASECHK.TRANS64 P1, [R8+URZ+0x28c50], R7 ;  /* 0x028c5007080095a7 */ /* 0x000ea4000802007f */
[----:B--2---:R-:W-:Y:S05]  /*fe60*/  @!P1 BRA `(.L_x_3885) ;  /* 0xfffffffc00ec9947 */ /* 0x004fea000383ffff */
[----:B------:R-:W-:Y:S05]  /*fe70*/  BRA `(.L_x_3884) ;  /* 0xffffff6c00207947 */ /* 0x000fea000383ffff */
.L_x_3892:
[----:B-1----:R-:W-:-:S04]  /*fe80*/  IMAD.U32 R6, RZ, RZ, UR22 ;  /* 0x00000016ff067e24 */ /* 0x002fc8000f8e00ff */
[----:B------:R1:W2:Y:S03]  /*fe90*/  SYNCS.PHASECHK.TRANS64.TRYWAIT P1, [R6+URZ+0x28c30], R7 ;  /* 0x028c3007060075a7 */ /* 0x0002a6000802017f */
[----:B--2---:R-:W-:Y:S05]  /*fea0*/  @!P1 NANOSLEEP.SYNCS 0x989680 ;  /* 0x009896800000995d */ /* 0x004fea0003900000 */
[----:B------:R-:W2:Y:S02]  /*feb0*/  @!P1 SYNCS.PHASECHK.TRANS64 P1, [R6+URZ+0x28c30], R7 ;  /* 0x028c3007060095a7 */ /* 0x000ea4000802007f */
[----:B--2---:R-:W-:Y:S05]  /*fec0*/  @!P1 BRA `(.L_x_3892) ;  /* 0xfffffffc00ec9947 */ /* 0x004fea000383ffff */
[----:B------:R-:W-:Y:S05]  /*fed0*/  BRA `(.L_x_3891) ;  /* 0xffffff7000107947 */ /* 0x000fea000383ffff */
.L_x_3897:
[----:B---3--:R-:W-:-:S04]  /*fee0*/  IMAD.U32 R8, RZ, RZ, UR22 ;  /* 0x00000016ff087e24 */ /* 0x008fc8000f8e00ff */
[----:B------:R3:W4:Y:S03]  /*fef0*/  SYNCS.PHASECHK.TRANS64.TRYWAIT P1, [R8+URZ+0x28c50], R7 ;  /* 0x028c5007080075a7 */ /* 0x000726000802017f */
[----:B----4-:R-:W-:Y:S05]  /*ff00*/  @!P1 NANOSLEEP.SYNCS 0x989680 ;  /* 0x009896800000995d */ /* 0x010fea0003900000 */
[----:B------:R-:W4:Y:S02]  /*ff10*/  @!P1 SYNCS.PHASECHK.TRANS64 P1, [R8+URZ+0x28c50], R7 ;  /* 0x028c5007080095a7 */ /* 0x000f24000802007f */
[----:B----4-:R-:W-:Y:S05]  /*ff20*/  @!P1 BRA `(.L_x_3897) ;  /* 0xfffffffc00ec9947 */ /* 0x010fea000383ffff */
[----:B------:R-:W-:Y:S05]  /*ff30*/  BRA `(.L_x_3896) ;  /* 0xffffff8400347947 */ /* 0x000fea000383ffff */
.L_x_3922:
[----:B------:R-:W2:Y:S01]  /*ff40*/  S2R R20, SR_TID.X ;  /* 0x0000000000147919 */ /* 0x000ea20000002100 */
[----:B------:R-:W-:Y:S01]  /*ff50*/  IMAD.MOV.U32 R12, RZ, RZ, RZ ;  /* 0x000000ffff0c7224 */ /* 0x000fe200078e00ff */
[----:B------:R-:W-:Y:S01]  /*ff60*/  MOV R15, 0xffffffff ;  /* 0xffffffff000f7802 */ /* 0x000fe20000000f00 */
[----:B------:R-:W-:Y:S01]  /*ff70*/  IMAD.MOV.U32 R11, RZ, RZ, 0x1f ;  /* 0x0000001fff0b7424 */ /* 0x000fe200078e00ff */
[----:B--2---:R-:W-:-:S04]  /*ff80*/  SHF.R.U32.HI R20, RZ, 0x5, R20 ;  /* 0x00000005ff147819 */ /* 0x004fc80000011614 */
[----:B------:R-:W-:-:S05]  /*ff90*/  LOP3.LUT R20, R20, 0x3, RZ, 0xc0, !PT ;  /* 0x0000000314147812 */ /* 0x000fca00078ec0ff */
[----:B------:R-:W-:-:S07]  /*ffa0*/  IMAD.MOV.U32 R13, RZ, RZ, R20 ;  /* 0x000000ffff0d7224 */ /* 0x000fce00078e0014 */
[----:B01---5:R-:W-:Y:S05]  /*ffb0*/  WARPSYNC.COLLECTIVE R15, `(.L_x_3976) ;  /* 0x000000000f087348 */ /* 0x023fea0003c00000 */
[----:B------:R2:W3:Y:S02]  /*ffc0*/  SHFL.IDX P6, R14, R13, R12, R11 ;  /* 0x0000000c0d0e7389 */ /* 0x0004e400000c000b */
[----:B0123-5:R-:W-:Y:S01]  /*ffd0*/  ENDCOLLECTIVE ;  /* 0x000000000000791b */ /* 0x02ffe20003800000 */
.L_x_3976:
[----:B------:R-:W-:Y:S05]  /*ffe0*/  BRA `(.L_x_3977) ;  /* 0xffffffcc00487947 */ /* 0x000fea000383ffff */
.L_x_3925:
[----:B0-----:R0:W1:Y:S02]  /*fff0*/  SYNCS.PHASECHK.TRANS64.TRYWAIT P0, [R25+URZ+0x28c40], R0 ;  /* 0x028c4000190075a7 */ /* 0x001064000800017f */
[----:B-1----:R-:W-:Y:S05]  /*10000*/  @!P0 NANOSLEEP.SYNCS 0x989680 ;  /* 0x009896800000895d */ /* 0x002fea0003900000 */
[----:B------:R-:W1:Y:S02]  /*10010*/  @!P0 SYNCS.PHASECHK.TRANS64 P0, [R25+URZ+0x28c40], R0 ;  /* 0x028c4000190085a7 */ /* 0x000e64000800007f */
[----:B-1----:R-:W-:Y:S05]  /*10020*/  @!P0 BRA `(.L_x_3925) ;  /* 0xfffffffc00f08947 */ /* 0x002fea000383ffff */
[----:B------:R-:W-:Y:S05]  /*10030*/  BRA `(.L_x_3978) ;  /* 0xffffffcc00f07947 */ /* 0x000fea000383ffff */
.L_x_3926:
        /* <DEDUP_REMOVED lines=8> */
.L_x_3980:
[----:B------:R-:W-:Y:S05]  /*100c0*/  BSYNC B0 ;  /* 0x0000000000007941 */ /* 0x000fea0003800000 */
.L_x_3979:
        /* <DEDUP_REMOVED lines=9> */
.L_x_3981:
[----:B------:R-:W-:Y:S01]  /*10160*/  IMAD.MOV.U32 R13, RZ, RZ, R5 ;  /* 0x000000ffff0d7224 */ /* 0x000fe200078e0005 */
[----:B------:R-:W-:Y:S02]  /*10170*/  MOV R12, 0x1 ;  /* 0x00000001000c7802 */ /* 0x000fe40000000f00 */
[----:B------:R-:W-:-:S05]  /*10180*/  @P0 LEA R14, P1, R6, R14, 0x1 ;  /* 0x0000000e060e0211 */ /* 0x000fca00078208ff */
[----:B------:R-:W-:Y:S02]  /*10190*/  @P0 IMAD.X R3, RZ, RZ, R2, P1 ;  /* 0x000000ffff030224 */ /* 0x000fe400008e0602 */
[----:B------:R-:W-:-:S07]  /*101a0*/  @P0 IMAD.MOV.U32 R2, RZ, RZ, R14 ;  /* 0x000000ffff020224 */ /* 0x000fce00078e000e */
[----:B------:R-:W-:Y:S05]  /*101b0*/  WARPSYNC.COLLECTIVE R15, `(.L_x_3982) ;  /* 0x000000000f087348 */ /* 0x000fea0003c00000 */
[----:B------:R0:W1:Y:S02]  /*101c0*/  SHFL.IDX P6, R14, R13, R12, R11 ;  /* 0x0000000c0d0e7389 */ /* 0x00006400000c000b */
[----:B01----:R-:W-:Y:S01]  /*101d0*/  ENDCOLLECTIVE ;  /* 0x000000000000791b */ /* 0x003fe20003800000 */
.L_x_3982:
        /* <DEDUP_REMOVED lines=11> */
.L_x_3983:
        /* <DEDUP_REMOVED lines=8> */
.L_x_3984:
        /* <DEDUP_REMOVED lines=11> */
.L_x_3985:
        /* <DEDUP_REMOVED lines=8> */
.L_x_3986:
        /* <DEDUP_REMOVED lines=9> */
.L_x_3987:
[----:B------:R-:W-:Y:S05]  /*104d0*/  BRA `(.L_x_3988) ;  /* 0xffffffcc00a87947 */ /* 0x000fea000383ffff */
.L_x_3931:
[----:B------:R-:W-:Y:S02]  /*104e0*/  IMAD.MOV.U32 R13, RZ, RZ, R5 ;  /* 0x000000ffff0d7224 */ /* 0x000fe400078e0005 */
[----:B------:R-:W-:Y:S02]  /*104f0*/  IMAD.MOV.U32 R12, RZ, RZ, RZ ;  /* 0x000000ffff0c7224 */ /* 0x000fe400078e00ff */
[----:B------:R-:W-:Y:S02]  /*10500*/  IMAD.MOV.U32 R11, RZ, RZ, 0x181f ;  /* 0x0000181fff0b7424 */ /* 0x000fe400078e00ff */
[----:B------:R-:W-:Y:S02]  /*10510*/  IMAD.MOV.U32 R15, RZ, RZ, -0x1 ;  /* 0xffffffffff0f7424 */ /* 0x000fe400078e00ff */
[----:B------:R-:W-:-:S07]  /*10520*/  IMAD.U32 R3, RZ, RZ, UR43 ;  /* 0x0000002bff037e24 */ /* 0x000fce000f8e00ff */
[----:B-1---5:R-:W-:Y:S05]  /*10530*/  WARPSYNC.COLLECTIVE R15, `(.L_x_3989) ;  /* 0x000000000f087348 */ /* 0x022fea0003c00000 */
[----:B------:R0:W2:Y:S02]  /*10540*/  SHFL.IDX P6, R14, R13, R12, R11 ;  /* 0x0000000c0d0e7389 */ /* 0x0000a400000c000b */
[----:B012--5:R-:W-:Y:S01]  /*10550*/  ENDCOLLECTIVE ;  /* 0x000000000000791b */ /* 0x027fe20003800000 */
.L_x_3989:
[----:B------:R-:W-:-:S04]  /*10560*/  IMAD R4, R3, 0x40, R36 ;  /* 0x0000004003047824 */ /* 0x000fc800078e0224 */
[C---:B------:R-:W-:Y:S01]  /*10570*/  VIADD R6, R4.reuse, 0x10 ;  /* 0x0000001004067836 */ /* 0x040fe20000000000 */
[----:B------:R-:W-:Y:S01]  /*10580*/  ISETP.GE.AND P0, PT, R4, UR37, PT ;  /* 0x0000002504007c0c */ /* 0x000fe2000bf06270 */
[----:B------:R-:W-:Y:S01]  /*10590*/  IMAD.MOV.U32 R13, RZ, RZ, R0 ;  /* 0x000000ffff0d7224 */ /* 0x000fe200078e0000 */
[----:B------:R-:W-:-:S11]  /*105a0*/  MOV R2, R14 ;  /* 0x0000000e00027202 */ /* 0x000fd60000000f00 */
[----:B------:R-:W-:Y:S05]  /*105b0*/  WARPSYNC.COLLECTIVE R15, `(.L_x_3990) ;  /* 0x000000000f087348 */ /* 0x000fea0003c00000 */
[----:B------:R0:W1:Y:S02]  /*105c0*/  SHFL.IDX P6, R14, R13, R12, R11 ;  /* 0x0000000c0d0e7389 */ /* 0x00006400000c000b */
[----:B01----:R-:W-:Y:S01]  /*105d0*/  ENDCOLLECTIVE ;  /* 0x000000000000791b */ /* 0x003fe20003800000 */
.L_x_3990:
        /* <DEDUP_REMOVED lines=8> */
.L_x_3991:
        /* <DEDUP_REMOVED lines=11> */
.L_x_3992:
        /* <DEDUP_REMOVED lines=8> */
.L_x_3993:
        /* <DEDUP_REMOVED lines=10> */
.L_x_3994:
[----:B------:R-:W-:Y:S01]  /*10830*/  IMAD.MOV.U32 R13, RZ, RZ, R5 ;  /* 0x000000ffff0d7224 */ /* 0x000fe200078e0005 */
[----:B------:R-:W-:Y:S02]  /*10840*/  MOV R12, 0x3 ;  /* 0x00000003000c7802 */ /* 0x000fe40000000f00 */
[----:B------:R-:W-:-:S05]  /*10850*/  @!P0 LEA R14, P1, R10, R14, 0x1 ;  /* 0x0000000e0a0e8211 */ /* 0x000fca00078208ff */
[----:B------:R-:W-:Y:S02]  /*10860*/  @!P0 IMAD.X R3, RZ, RZ, R2, P1 ;  /* 0x000000ffff038224 */ /* 0x000fe400008e0602 */
[----:B------:R-:W-:-:S07]  /*10870*/  @!P0 IMAD.MOV.U32 R2, RZ, RZ, R14 ;  /* 0x000000ffff028224 */ /* 0x000fce00078e000e */
[----:B------:R-:W-:Y:S05]  /*10880*/  WARPSYNC.COLLECTIVE R15, `(.L_x_3995) ;  /* 0x000000000f087348 */ /* 0x000fea0003c00000 */
[----:B------:R0:W1:Y:S02]  /*10890*/  SHFL.IDX P6, R14, R13, R12, R11 ;  /* 0x0000000c0d0e7389 */ /* 0x00006400000c000b */
[----:B01----:R-:W-:Y:S01]  /*108a0*/  ENDCOLLECTIVE ;  /* 0x000000000000791b */ /* 0x003fe20003800000 */
.L_x_3995:
        /* <DEDUP_REMOVED lines=9> */
.L_x_3996:
[----:B------:R-:W-:Y:S05]  /*10940*/  BRA `(.L_x_3997) ;  /* 0xffffffd000807947 */ /* 0x000fea000383ffff */
.L_x_3934:
[----:B0-----:R0:W2:Y:S02]  /*10950*/  SYNCS.PHASECHK.TRANS64.TRYWAIT P0, [R17+URZ+0x28c20], R0 ;  /* 0x028c2000110075a7 */ /* 0x0010a4000800017f */
[----:B--2---:R-:W-:Y:S05]  /*10960*/  @!P0 NANOSLEEP.SYNCS 0x989680 ;  /* 0x009896800000895d */ /* 0x004fea0003900000 */
[----:B------:R-:W2:Y:S02]  /*10970*/  @!P0 SYNCS.PHASECHK.TRANS64 P0, [R17+URZ+0x28c20], R0 ;  /* 0x028c2000110085a7 */ /* 0x000ea4000800007f */
[----:B--2---:R-:W-:Y:S05]  /*10980*/  @!P0 BRA `(.L_x_3934) ;  /* 0xfffffffc00f08947 */ /* 0x004fea000383ffff */
[----:B------:R-:W-:Y:S05]  /*10990*/  BRA `(.L_x_3998) ;  /* 0xffffffd000dc7947 */ /* 0x000fea000383ffff */
.L_x_3937:
[----:B0-----:R0:W2:Y:S02]  /*109a0*/  SYNCS.PHASECHK.TRANS64.TRYWAIT P0, [R25+URZ+0x28c60], R0 ;  /* 0x028c6000190075a7 */ /* 0x0010a4000800017f */
[----:B--2---:R-:W-:Y:S05]  /*109b0*/  @!P0 NANOSLEEP.SYNCS 0x989680 ;  /* 0x009896800000895d */ /* 0x004fea0003900000 */
[----:B------:R-:W2:Y:S02]  /*109c0*/  @!P0 SYNCS.PHASECHK.TRANS64 P0, [R25+URZ+0x28c60], R0 ;  /* 0x028c6000190085a7 */ /* 0x000ea4000800007f */
[----:B--2---:R-:W-:Y:S05]  /*109d0*/  @!P0 BRA `(.L_x_3937) ;  /* 0xfffffffc00f08947 */ /* 0x004fea000383ffff */
[----:B------:R-:W-:Y:S05]  /*109e0*/  BRA `(.L_x_3999) ;  /* 0xffffffd000ec7947 */ /* 0x000fea000383ffff */
.L_x_3938:
        /* <DEDUP_REMOVED lines=8> */
.L_x_4001:
[----:B------:R-:W-:Y:S05]  /*10a70*/  BSYNC B0 ;  /* 0x0000000000007941 */ /* 0x000fea0003800000 */
.L_x_4000:
[----:B------:R-:W0:Y:S01]  /*10a80*/  S2R R8, SR_TID.X ;  /* 0x0000000000087919 */ /* 0x000e220000002100 */
[----:B------:R-:W-:Y:S01]  /*10a90*/  IMAD.MOV.U32 R13, RZ, RZ, R6 ;  /* 0x000000ffff0d7224 */ /* 0x000fe200078e0006 */
[----:B------:R-:W-:Y:S01]  /*10aa0*/  MOV R3, R14 ;  /* 0x0000000e00037202 */ /* 0x000fe20000000f00 */
[----:B------:R-:W-:Y:S01]  /*10ab0*/  IMAD.MOV.U32 R12, RZ, RZ, RZ ;  /* 0x000000ffff0c7224 */ /* 0x000fe200078e00ff */
[C---:B------:R-:W-:Y:S01]  /*10ac0*/  LOP3.LUT P1, RZ, R32.reuse, 0x1, RZ, 0xc0, !PT ;  /* 0x0000000120ff7812 */ /* 0x040fe2000782c0ff */
[----:B------:R-:W-:Y:S01]  /*10ad0*/  IMAD.MOV.U32 R11, RZ, RZ, 0x181f ;  /* 0x0000181fff0b7424 */ /* 0x000fe200078e00ff */
[C---:B------:R-:W-:Y:S01]  /*10ae0*/  LOP3.LUT P5, RZ, R32.reuse, 0x2, RZ, 0xc0, !PT ;  /* 0x0000000220ff7812 */ /* 0x040fe200078ac0ff */
[----:B------:R-:W-:Y:S01]  /*10af0*/  IMAD.MOV.U32 R15, RZ, RZ, -0x1 ;  /* 0xffffffffff0f7424 */ /* 0x000fe200078e00ff */
[C---:B------:R-:W-:Y:S01]  /*10b00*/  LOP3.LUT P4, RZ, R32.reuse, 0x4, RZ, 0xc0, !PT ;  /* 0x0000000420ff7812 */ /* 0x040fe2000788c0ff */
[----:B------:R-:W-:Y:S01]  /*10b10*/  IMAD R5, R5, 0x2, R17 ;  /* 0x0000000205057824 */ /* 0x000fe200078e0211 */
[----:B------:R-:W-:-:S13]  /*10b20*/  LOP3.LUT P3, RZ, R32, 0x8, RZ, 0xc0, !PT ;  /* 0x0000000820ff7812 */ /* 0x000fda000786c0ff */
[----:B0-----:R-:W-:Y:S05]  /*10b30*/  WARPSYNC.COLLECTIVE R15, `(.L_x_4002) ;  /* 0x000000000f087348 */ /* 0x001fea0003c00000 */
[----:B------:R1:W2:Y:S02]  /*10b40*/  SHFL.IDX P6, R14, R13, R12, R11 ;  /* 0x0000000c0d0e7389 */ /* 0x0002a400000c000b */
[----:B012---:R-:W-:Y:S01]  /*10b50*/  ENDCOLLECTIVE ;  /* 0x000000000000791b */ /* 0x007fe20003800000 */
.L_x_4002:
[----:B------:R-:W-:Y:S02]  /*10b60*/  LOP3.LUT P2, RZ, R32, 0x10, RZ, 0xc0, !PT ;  /* 0x0000001020ff7812 */ /* 0x000fe4000784c0ff */
[----:B------:R-:W-:-:S04]  /*10b70*/  LOP3.LUT R16, R16, 0xfffffdff, RZ, 0xc0, !PT ;  /* 0xfffffdff10107812 */ /* 0x000fc800078ec0ff */
[----:B------:R-:W-:Y:S01]  /*10b80*/  @P1 LOP3.LUT R16, R16, 0x200, RZ, 0xfc, !PT ;  /* 0x0000020010101812 */ /* 0x000fe200078efcff */
[----:B------:R-:W-:Y:S02]  /*10b90*/  IMAD.MOV.U32 R13, RZ, RZ, R7 ;  /* 0x000000ffff0d7224 */ /* 0x000fe400078e0007 */
[----:B------:R-:W-:Y:S02]  /*10ba0*/  IMAD.MOV.U32 R12, RZ, RZ, 0x1 ;  /* 0x00000001ff0c7424 */ /* 0x000fe400078e00ff */
[----:B------:R-:W-:-:S05]  /*10bb0*/  IMAD.SHL.U32 R8, R8, 0x8, RZ ;  /* 0x0000000808087824 */ /* 0x000fca00078e00ff */
[----:B------:R-:W-:-:S05]  /*10bc0*/  LOP3.LUT R8, R8, 0x38, RZ, 0xc0, !PT ;  /* 0x0000003808087812 */ /* 0x000fca00078ec0ff */
[----:B------:R-:W-:-:S05]  /*10bd0*/  IMAD.SHL.U32 R0, R8, 0x2, RZ ;  /* 0x0000000208007824 */ /* 0x000fca00078e00ff */
[----:B------:R-:W-:-:S04]  /*10be0*/  IADD3 R2, P0, R14, R0, RZ ;  /* 0x000000000e027210 */ /* 0x000fc80007f1e0ff */
[----:B------:R-:W-:Y:S02]  /*10bf0*/  IADD3.X R3, RZ, R3, RZ, P0, !PT ;  /* 0x00000003ff037210 */ /* 0x000fe400007fe4ff */
        /* <DEDUP_REMOVED lines=25> */
.L_x_4003:
[----:B------:R-:W-:Y:S02]  /*10d90*/  IMAD.MOV.U32 R13, RZ, RZ, R6 ;  /* 0x000000ffff0d7224 */ /* 0x000fe400078e0006 */
[----:B------:R-:W-:-:S07]  /*10da0*/  IMAD.MOV.U32 R3, RZ, RZ, R14 ;  /* 0x000000ffff037224 */ /* 0x000fce00078e000e */
[----:B------:R-:W-:Y:S05]  /*10db0*/  WARPSYNC.COLLECTIVE R15, `(.L_x_4004) ;  /* 0x000000000f087348 */ /* 0x000fea0003c00000 */
[----:B------:R0:W1:Y:S02]  /*10dc0*/  SHFL.IDX P6, R14, R13, R12, R11 ;  /* 0x0000000c0d0e7389 */ /* 0x00006400000c000b */
[----:B01----:R-:W-:Y:S01]  /*10dd0*/  ENDCOLLECTIVE ;  /* 0x000000000000791b */ /* 0x003fe20003800000 */
.L_x_4004:
[----:B------:R-:W-:Y:S01]  /*10de0*/  MOV R13, R7 ;  /* 0x00000007000d7202 */ /* 0x000fe20000000f00 */
        /* <DEDUP_REMOVED lines=27> */
.L_x_4005:
[----:B------:R-:W-:Y:S02]  /*10fa0*/  IMAD.MOV.U32 R13, RZ, RZ, R6 ;  /* 0x000000ffff0d7224 */ /* 0x000fe400078e0006 */
[----:B------:R-:W-:-:S07]  /*10fb0*/  IMAD.MOV.U32 R8, RZ, RZ, R14 ;  /* 0x000000ffff087224 */ /* 0x000fce00078e000e */
[----:B------:R-:W-:Y:S05]  /*10fc0*/  WARPSYNC.COLLECTIVE R15, `(.L_x_4006) ;  /* 0x000000000f087348 */ /* 0x000fea0003c00000 */
[----:B------:R0:W1:Y:S02]  /*10fd0*/  SHFL.IDX P6, R14, R13, R12, R11 ;  /* 0x0000000c0d0e7389 */ /* 0x00006400000c000b */
[----:B01----:R-:W-:Y:S01]  /*10fe0*/  ENDCOLLECTIVE ;  /* 0x000000000000791b */ /* 0x003fe20003800000 */
.L_x_4006:
        /* <DEDUP_REMOVED lines=28> */
.L_x_4007:
[----:B------:R-:W-:Y:S01]  /*111b0*/  IMAD.MOV.U32 R13, RZ, RZ, R6 ;  /* 0x000000ffff0d7224 */ /* 0x000fe200078e0006 */
[----:B------:R-:W-:-:S07]  /*111c0*/  MOV R7, R14 ;  /* 0x0000000e00077202 */ /* 0x000fce0000000f00 */
[----:B------:R-:W-:Y:S05]  /*111d0*/  WARPSYNC.COLLECTIVE R15, `(.L_x_4008) ;  /* 0x000000000f087348 */ /* 0x000fea0003c00000 */
[----:B------:R0:W1:Y:S02]  /*111e0*/  SHFL.IDX P6, R14, R13, R12, R11 ;  /* 0x0000000c0d0e7389 */ /* 0x00006400000c000b */
[----:B01----:R-:W-:Y:S01]  /*111f0*/  ENDCOLLECTIVE ;  /* 0x000000000000791b */ /* 0x003fe20003800000 */
.L_x_4008:
[----:B------:R-:W-:Y:S05]  /*11200*/  BRA `(.L_x_4009) ;  /* 0xffffffd000947947 */ /* 0x000fea000383ffff */
.L_x_3944:
[----:B0-----:R0:W2:Y:S02]  /*11210*/  SYNCS.PHASECHK.TRANS64.TRYWAIT P0, [R8+URZ+0x28c40], R20 ;  /* 0x028c4014080075a7 */ /* 0x0010a4000800017f */
[----:B--2---:R-:W-:Y:S05]  /*11220*/  @!P0 NANOSLEEP.SYNCS 0x989680 ;  /* 0x009896800000895d */ /* 0x004fea0003900000 */
[----:B------:R-:W2:Y:S02]  /*11230*/  @!P0 SYNCS.PHASECHK.TRANS64 P0, [R8+URZ+0x28c40], R20 ;  /* 0x028c4014080085a7 */ /* 0x000ea4000800007f */
[----:B--2---:R-:W-:Y:S05]  /*11240*/  @!P0 BRA `(.L_x_3944) ;  /* 0xfffffffc00f08947 */ /* 0x004fea000383ffff */
[----:B------:R-:W-:Y:S05]  /*11250*/  BRA `(.L_x_4010) ;  /* 0xffffffd400e87947 */ /* 0x000fea000383ffff */
.L_x_3945:
        /* <DEDUP_REMOVED lines=8> */
.L_x_4012:
[----:B------:R-:W-:Y:S05]  /*112e0*/  BSYNC B1 ;  /* 0x0000000000017941 */ /* 0x000fea0003800000 */
.L_x_4011:
[----:B------:R-:W-:Y:S01]  /*112f0*/  MOV R13, R21 ;  /* 0x00000015000d7202 */ /* 0x000fe20000000f00 */
        /* <DEDUP_REMOVED lines=8> */
.L_x_4013:
[----:B------:R-:W-:Y:S01]  /*11380*/  IMAD.MOV.U32 R13, RZ, RZ, R27 ;  /* 0x000000ffff0d7224 */ /* 0x000fe200078e001b */
[----:B------:R-:W-:Y:S02]  /*11390*/  MOV R12, 0x1 ;  /* 0x00000001000c7802 */ /* 0x000fe40000000f00 */
[----:B------:R-:W-:-:S13]  /*113a0*/  IADD3 R2, P0, R14, R0, RZ ;  /* 0x000000000e027210 */ /* 0x000fda0007f1e0ff */
[----:B------:R-:W-:Y:S05]  /*113b0*/  WARPSYNC.COLLECTIVE R15, `(.L_x_4014) ;  /* 0x000000000f087348 */ /* 0x000fea0003c00000 */
[----:B------:R0:W1:Y:S02]  /*113c0*/  SHFL.IDX P6, R14, R13, R12, R11 ;  /* 0x0000000c0d0e7389 */ /* 0x00006400000c000b */
[----:B01----:R-:W-:Y:S01]  /*113d0*/  ENDCOLLECTIVE ;  /* 0x000000000000791b */ /* 0x003fe20003800000 */
.L_x_4014:
        /* <DEDUP_REMOVED lines=10> */
.L_x_4015:
[----:B------:R-:W-:Y:S02]  /*11480*/  IMAD.MOV.U32 R13, RZ, RZ, R27 ;  /* 0x000000ffff0d7224 */ /* 0x000fe400078e001b */
[----:B------:R-:W-:Y:S01]  /*11490*/  IMAD.MOV.U32 R12, RZ, RZ, 0x2 ;  /* 0x00000002ff0c7424 */ /* 0x000fe200078e00ff */
[----:B------:R-:W-:-:S13]  /*114a0*/  IADD3 R2, P0, R14, R0, RZ ;  /* 0x000000000e027210 */ /* 0x000fda0007f1e0ff */
[----:B------:R-:W-:Y:S05]  /*114b0*/  WARPSYNC.COLLECTIVE R15, `(.L_x_4016) ;  /* 0x000000000f087348 */ /* 0x000fea0003c00000 */
[----:B------:R0:W1:Y:S02]  /*114c0*/  SHFL.IDX P6, R14, R13, R12, R11 ;  /* 0x0000000c0d0e7389 */ /* 0x00006400000c000b */
[----:B01----:R-:W-:Y:S01]  /*114d0*/  ENDCOLLECTIVE ;  /* 0x000000000000791b */ /* 0x003fe20003800000 */
.L_x_4016:
        /* <DEDUP_REMOVED lines=10> */
.L_x_4017:
[----:B------:R-:W-:Y:S02]  /*11580*/  IMAD.MOV.U32 R13, RZ, RZ, R27 ;  /* 0x000000ffff0d7224 */ /* 0x000fe400078e001b */
[----:B------:R-:W-:Y:S01]  /*11590*/  IMAD.MOV.U32 R12, RZ, RZ, 0x3 ;  /* 0x00000003ff0c7424 */ /* 0x000fe200078e00ff */
[----:B------:R-:W-:-:S13]  /*115a0*/  IADD3 R2, P0, R14, R0, RZ ;  /* 0x000000000e027210 */ /* 0x000fda0007f1e0ff */
[----:B------:R-:W-:Y:S05]  /*115b0*/  WARPSYNC.COLLECTIVE R15, `(.L_x_4018) ;  /* 0x000000000f087348 */ /* 0x000fea0003c00000 */
[----:B------:R0:W1:Y:S02]  /*115c0*/  SHFL.IDX P6, R14, R13, R12, R11 ;  /* 0x0000000c0d0e7389 */ /* 0x00006400000c000b */
[----:B01----:R-:W-:Y:S01]  /*115d0*/  ENDCOLLECTIVE ;  /* 0x000000000000791b */ /* 0x003fe20003800000 */
.L_x_4018:
        /* <DEDUP_REMOVED lines=10> */
.L_x_4019:
[----:B------:R-:W-:Y:S05]  /*11680*/  BRA `(.L_x_4020) ;  /* 0xffffffd400847947 */ /* 0x000fea000383ffff */
.L_x_3950:
[----:B--2---:R2:W3:Y:S02]  /*11690*/  SYNCS.PHASECHK.TRANS64.TRYWAIT P0, [R8+URZ+0x28c60], R20 ;  /* 0x028c6014080075a7 */ /* 0x0044e4000800017f */
[----:B---3--:R-:W-:Y:S05]  /*116a0*/  @!P0 NANOSLEEP.SYNCS 0x989680 ;  /* 0x009896800000895d */ /* 0x008fea0003900000 */
[----:B------:R-:W3:Y:S02]  /*116b0*/  @!P0 SYNCS.PHASECHK.TRANS64 P0, [R8+URZ+0x28c60], R20 ;  /* 0x028c6014080085a7 */ /* 0x000ee4000800007f */
[----:B---3--:R-:W-:Y:S05]  /*116c0*/  @!P0 BRA `(.L_x_3950) ;  /* 0xfffffffc00f08947 */ /* 0x008fea000383ffff */
[----:B------:R-:W-:Y:S05]  /*116d0*/  BRA `(.L_x_4021) ;  /* 0xffffffd400d47947 */ /* 0x000fea000383ffff */
.L_x_3951:
[----:B------:R-:W-:Y:S01]  /*116e0*/  BSSY B1, `(.L_x_4022) ;  /* 0x0000008000017945 */ /* 0x000fe20003800000 */
[----:B------:R-:W-:Y:S01]  /*116f0*/  IMAD.MOV.U32 R13, RZ, RZ, R20 ;  /* 0x000000ffff0d7224 */ /* 0x000fe200078e0014 */
[----:B------:R-:W-:Y:S01]  /*11700*/  MOV R12, RZ ;  /* 0x000000ff000c7202 */ /* 0x000fe20000000f00 */
[----:B------:R-:W-:Y:S02]  /*11710*/  IMAD.MOV.U32 R11, RZ, RZ, 0x181f ;  /* 0x0000181fff0b7424 */ /* 0x000fe400078e00ff */
[----:B------:R-:W-:-:S07]  /*11720*/  IMAD.MOV.U32 R15, RZ, RZ, -0x1 ;  /* 0xffffffffff0f7424 */ /* 0x000fce00078e00ff */
[----:B-1----:R-:W-:Y:S05]  /*11730*/  WARPSYNC.COLLECTIVE R15, `(.L_x_4023) ;  /* 0x000000000f087348 */ /* 0x002fea0003c00000 */
[----:B------:R0:W2:Y:S02]  /*11740*/  SHFL.IDX P6, R14, R13, R12, R11 ;  /* 0x0000000c0d0e7389 */ /* 0x0000a400000c000b */
[----:B012---:R-:W-:Y:S01]  /*11750*/  ENDCOLLECTIVE ;  /* 0x000000000000791b */ /* 0x007fe20003800000 */
.L_x_4023:
[----:B------:R-:W-:Y:S05]  /*11760*/  BSYNC B1 ;  /* 0x0000000000017941 */ /* 0x000fea0003800000 */
.L_x_4022:
[----:B------:R-:W-:Y:S01]  /*11770*/  IMAD.MOV.U32 R13, RZ, RZ, R10 ;  /* 0x000000ffff0d7224 */ /* 0x000fe200078e000a */
[----:B------:R-:W-:Y:S01]  /*11780*/  MOV R15, 0xffffffff ;  /* 0xffffffff000f7802 */ /* 0x000fe20000000f00 */
[----:B------:R-:W-:Y:S01]  /*11790*/  IMAD.MOV.U32 R12, RZ, RZ, RZ ;  /* 0x000000ffff0c7224 */ /* 0x000fe200078e00ff */
[C---:B------:R-:W-:Y:S01]  /*117a0*/  LOP3.LUT P2, RZ, R16.reuse, 0x40, RZ, 0xc0, !PT ;  /* 0x0000004010ff7812 */ /* 0x040fe2000784c0ff */
[----:B------:R-:W-:Y:S01]  /*117b0*/  IMAD.MOV.U32 R11, RZ, RZ, 0x181f ;  /* 0x0000181fff0b7424 */ /* 0x000fe200078e00ff */
[----:B------:R-:W-:Y:S01]  /*117c0*/  LOP3.LUT P1, RZ, R16, 0x20, RZ, 0xc0, !PT ;  /* 0x0000002010ff7812 */ /* 0x000fe2000782c0ff */
[----:B------:R-:W-:Y:S01]  /*117d0*/  IMAD.MOV.U32 R3, RZ, RZ, R14 ;  /* 0x000000ffff037224 */ /* 0x000fe200078e000e */
[----:B------:R-:W-:Y:S01]  /*117e0*/  P2R R4, PR, RZ, 0x8 ;  /* 0x00000008ff047803 */ /* 0x000fe20000000000 */
[----:B------:R-:W-:-:S10]  /*117f0*/  IMAD R21, R21, 0x2, R17 ;  /* 0x0000000215157824 */ /* 0x000fd400078e0211 */
[----:B------:R-:W-:Y:S05]  /*11800*/  WARPSYNC.COLLECTIVE R15, `(.L_x_4024) ;  /* 0x000000000f087348 */ /* 0x000fea0003c00000 */
[----:B------:R0:W1:Y:S02]  /*11810*/  SHFL.IDX P6, R14, R13, R12, R11 ;  /* 0x0000000c0d0e7389 */ /* 0x00006400000c000b */
[----:B01----:R-:W-:Y:S01]  /*11820*/  ENDCOLLECTIVE ;  /* 0x000000000000791b */ /* 0x003fe20003800000 */
.L_x_4024:
        /* <DEDUP_REMOVED lines=15> */
.L_x_4025:
        /* <DEDUP_REMOVED lines=17> */
.L_x_4026:
[----:B------:R-:W-:Y:S02]  /*11a30*/  IMAD.MOV.U32 R13, RZ, RZ, R20 ;  /* 0x000000ffff0d7224 */ /* 0x000fe400078e0014 */
[----:B------:R-:W-:Y:S01]  /*11a40*/  IMAD.MOV.U32 R12, RZ, RZ, 0x2 ;  /* 0x00000002ff0c7424 */ /* 0x000fe200078e00ff */
[----:B------:R-:W-:Y:S02]  /*11a50*/  IADD3 R2, P2, R14, R0, RZ ;  /* 0x000000000e027210 */ /* 0x000fe40007f5e0ff */
[C---:B------:R-:W-:Y:S02]  /*11a60*/  LOP3.LUT P6, RZ, R16.reuse, 0x20, RZ, 0xc0, !PT ;  /* 0x0000002010ff7812 */ /* 0x040fe400078cc0ff */
[----:B------:R-:W-:Y:S02]  /*11a70*/  IADD3.X R3, RZ, R3, RZ, P2, !PT ;  /* 0x00000003ff037210 */ /* 0x000fe400017fe4ff */
[----:B------:R-:W-:-:S03]  /*11a80*/  LOP3.LUT P2, RZ, R16, 0x40, RZ, 0xc0, !PT ;  /* 0x0000004010ff7812 */ /* 0x000fc6000784c0ff */
[----:B------:R-:W-:Y:S01]  /*11a90*/  @!PT LDS RZ, [RZ] ;  /* 0x00000000fffff984 */ /* 0x000fe20000000800 */
[----:B------:R-:W-:Y:S01]  /*11aa0*/  @!PT LDS RZ, [RZ] ;  /* 0x00000000fffff984 */ /* 0x000fe20000000800 */
[----:B------:R-:W-:Y:S01]  /*11ab0*/  @!PT LDS RZ, [RZ] ;  /* 0x00000000fffff984 */ /* 0x000fe20000000800 */
[----:B------:R0:W-:Y:S01]  /*11ac0*/  LDGSTS.E.BYPASS.LTC128B.128 [R21+0xc00], desc[UR50][R2.64], !P3 ;  /* 0x00c0000002157fae */ /* 0x0001e2000d901d72 */
[----:B------:R-:W-:-:S04]  /*11ad0*/  ISETP.NE.AND P3, PT, R5, RZ, PT ;  /* 0x000000ff0500720c */ /* 0x000fc80003f65270 */
[----:B------:R-:W-:-:S05]  /*11ae0*/  P2R R5, PR, RZ, 0x8 ;  /* 0x00000008ff057803 */ /* 0x000fca0000000000 */
[----:B------:R0:W-:Y:S04]  /*11af0*/  LDGSTS.E.BYPASS.LTC128B.128 [R21+0x2c00], desc[UR50][R2.64+0x80], !P2 ;  /* 0x02c0008002157fae */ /* 0x0001e8000d101d72 */
[----:B------:R0:W-:Y:S02]  /*11b00*/  LDGSTS.E.BYPASS.LTC128B.128 [R21+0x4c00], desc[UR50][R2.64+0x100], !P6 ;  /* 0x04c0010002157fae */ /* 0x0001e4000f101d72 */
[----:B0-----:R-:W-:Y:S05]  /*11b10*/  WARPSYNC.COLLECTIVE R15, `(.L_x_4027) ;  /* 0x000000000f087348 */ /* 0x001fea0003c00000 */
[----:B------:R1:W2:Y:S02]  /*11b20*/  SHFL.IDX P6, R14, R13, R12, R11 ;  /* 0x0000000c0d0e7389 */ /* 0x0002a400000c000b */
[----:B012---:R-:W-:Y:S01]  /*11b30*/  ENDCOLLECTIVE ;  /* 0x000000000000791b */ /* 0x007fe20003800000 */
.L_x_4027:
        /* <DEDUP_REMOVED lines=14> */
.L_x_4028:
[----:B------:R-:W-:Y:S01]  /*11c20*/  MOV R13, R20 ;  /* 0x00000014000d7202 */ /* 0x000fe20000000f00 */
        /* <DEDUP_REMOVED lines=16> */
.L_x_4029:
        /* <DEDUP_REMOVED lines=14> */
.L_x_4030:
[----:B------:R-:W-:Y:S05]  /*11e10*/  BRA `(.L_x_4031) ;  /* 0xffffffd400387947 */ /* 0x000fea000383ffff */
.L_x_3959:
[----:B------:R-:W-:Y:S01]  /*11e20*/  BSSY B0, `(.L_x_4032) ;  /* 0x0000008000007945 */ /* 0x000fe20003800000 */
[----:B------:R-:W-:Y:S01]  /*11e30*/  IMAD.MOV.U32 R13, RZ, RZ, R33 ;  /* 0x000000ffff0d7224 */ /* 0x000fe200078e0021 */
[----:B------:R-:W-:Y:S01]  /*11e40*/  MOV R15, 0xffffffff ;  /* 0xffffffff000f7802 */ /* 0x000fe20000000f00 */
[----:B------:R-:W-:Y:S02]  /*11e50*/  IMAD.MOV.U32 R12, RZ, RZ, RZ ;  /* 0x000000ffff0c7224 */ /* 0x000fe400078e00ff */
[----:B------:R-:W-:-:S07]  /*11e60*/  IMAD.MOV.U32 R11, RZ, RZ, 0x1f ;  /* 0x0000001fff0b7424 */ /* 0x000fce00078e00ff */
[----:B01---5:R-:W-:Y:S05]  /*11e70*/  WARPSYNC.COLLECTIVE R15, `(.L_x_4033) ;  /* 0x000000000f087348 */ /* 0x023fea0003c00000 */
[----:B------:R2:W3:Y:S02]  /*11e80*/  SHFL.IDX P6, R14, R13, R12, R11 ;  /* 0x0000000c0d0e7389 */ /* 0x0004e400000c000b */
[----:B0123-5:R-:W-:Y:S01]  /*11e90*/  ENDCOLLECTIVE ;  /* 0x000000000000791b */ /* 0x02ffe20003800000 */
.L_x_4033:
[----:B------:R-:W-:Y:S05]  /*11ea0*/  BSYNC B0 ;  /* 0x0000000000007941 */ /* 0x000fea0003800000 */
.L_x_4032:
[----:B------:R-:W-:Y:S05]  /*11eb0*/  BRA `(.L_x_4034) ;  /* 0xffffffd8003c7947 */ /* 0x000fea000383ffff */
.L_x_3962:
[----:B---3--:R3:W4:Y:S02]  /*11ec0*/  SYNCS.PHASECHK.TRANS64.TRYWAIT P0, [R7+URZ+0x28c20], R0 ;  /* 0x028c2000070075a7 */ /* 0x008724000800017f */
[----:B----4-:R-:W-:Y:S05]  /*11ed0*/  @!P0 NANOSLEEP.SYNCS 0x989680 ;  /* 0x009896800000895d */ /* 0x010fea0003900000 */
[----:B------:R-:W4:Y:S02]  /*11ee0*/  @!P0 SYNCS.PHASECHK.TRANS64 P0, [R7+URZ+0x28c20], R0 ;  /* 0x028c2000070085a7 */ /* 0x000f24000800007f */
[----:B----4-:R-:W-:Y:S05]  /*11ef0*/  @!P0 BRA `(.L_x_3962) ;  /* 0xfffffffc00f08947 */ /* 0x010fea000383ffff */
[----:B------:R-:W-:Y:S05]  /*11f00*/  BRA `(.L_x_4035) ;  /* 0xffffffd800847947 */ /* 0x000fea000383ffff */
.L_x_3963:
        /* <DEDUP_REMOVED lines=11> */
.L_x_4037:
[----:B------:R-:W-:Y:S05]  /*11fc0*/  BSYNC B0 ;  /* 0x0000000000007941 */ /* 0x000fea0003800000 */
.L_x_4036:
[----:B------:R-:W-:Y:S05]  /*11fd0*/  BRA `(.L_x_4038) ;  /* 0xffffffd8006c7947 */ /* 0x000fea000383ffff */
.L_x_3966:
[----:B------:R-:W-:Y:S01]  /*11fe0*/  BSSY B1, `(.L_x_4039) ;  /* 0x0000006000017945 */ /* 0x000fe20003800000 */
[----:B------:R-:W-:-:S07]  /*11ff0*/  IMAD.MOV.U32 R15, RZ, RZ, -0x1 ;  /* 0xffffffffff0f7424 */ /* 0x000fce00078e00ff */
[----:B0123-5:R-:W-:Y:S05]  /*12000*/  WARPSYNC.COLLECTIVE R15, `(.L_x_4040) ;  /* 0x000000000f0c7348 */ /* 0x02ffea0003c00000 */
[----:B------:R-:W-:Y:S02]  /*12010*/  ELECT P6, UR62, PT ;  /* 0x00000000003e782f */ /* 0x000fe400038c0000 */
[----:B------:R-:W-:Y:S01]  /*12020*/  MOV R14, UR62 ;  /* 0x0000003e000e7c02 */ /* 0x000fe20008000f00 */
[----:B0123-5:R-:W-:Y:S10]  /*12030*/  ENDCOLLECTIVE ;  /* 0x000000000000791b */ /* 0x02fff40003800000 */
.L_x_4040:
[----:B------:R-:W-:Y:S05]  /*12040*/  BSYNC B1 ;  /* 0x0000000000017941 */ /* 0x000fea0003800000 */
.L_x_4039:
[----:B------:R-:W-:Y:S05]  /*12050*/  BRA `(.L_x_4041) ;  /* 0xffffffd800647947 */ /* 0x000fea000383ffff */
.L_x_3968:
[----:B---3--:R3:W4:Y:S02]  /*12060*/  SYNCS.PHASECHK.TRANS64.TRYWAIT P1, [R5+URZ+0x28c40], R0 ;  /* 0x028c4000050075a7 */ /* 0x008724000802017f */
[----:B----4-:R-:W-:Y:S05]  /*12070*/  @!P1 NANOSLEEP.SYNCS 0x989680 ;  /* 0x009896800000995d */ /* 0x010fea0003900000 */
[----:B------:R-:W4:Y:S02]  /*12080*/  @!P1 SYNCS.PHASECHK.TRANS64 P1, [R5+URZ+0x28c40], R0 ;  /* 0x028c4000050095a7 */ /* 0x000f24000802007f */
[----:B----4-:R-:W-:Y:S05]  /*12090*/  @!P1 BRA `(.L_x_3968) ;  /* 0xfffffffc00f09947 */ /* 0x010fea000383ffff */
[----:B------:R-:W-:Y:S05]  /*120a0*/  BRA `(.L_x_4042) ;  /* 0xffffffd800847947 */ /* 0x000fea000383ffff */
.L_x_3970:
[----:B----4-:R4:W0:Y:S02]  /*120b0*/  SYNCS.PHASECHK.TRANS64.TRYWAIT P1, [R3+URZ+0x28c40], R2 ;  /* 0x028c4002030075a7 */ /* 0x010824000802017f */
[----:B0-----:R-:W-:Y:S05]  /*120c0*/  @!P1 NANOSLEEP.SYNCS 0x989680 ;  /* 0x009896800000995d */ /* 0x001fea0003900000 */
[----:B------:R-:W0:Y:S02]  /*120d0*/  @!P1 SYNCS.PHASECHK.TRANS64 P1, [R3+URZ+0x28c40], R2 ;  /* 0x028c4002030095a7 */ /* 0x000e24000802007f */
[----:B0-----:R-:W-:Y:S05]  /*120e0*/  @!P1 BRA `(.L_x_3970) ;  /* 0xfffffffc00f09947 */ /* 0x001fea000383ffff */
[----:B------:R-:W-:Y:S05]  /*120f0*/  BRA `(.L_x_4043) ;  /* 0xffffffd800907947 */ /* 0x000fea000383ffff */
.L_x_3972:
[----:B------:R0:W0:Y:S02]  /*12100*/  SYNCS.PHASECHK.TRANS64.TRYWAIT P1, [R5+URZ+0x28c60], R0 ;  /* 0x028c6000050075a7 */ /* 0x000024000802017f */
[----:B0-----:R-:W-:Y:S05]  /*12110*/  @!P1 NANOSLEEP.SYNCS 0x989680 ;  /* 0x009896800000995d */ /* 0x001fea0003900000 */
[----:B------:R-:W0:Y:S02]  /*12120*/  @!P1 SYNCS.PHASECHK.TRANS64 P1, [R5+URZ+0x28c60], R0 ;  /* 0x028c6000050095a7 */ /* 0x000e24000802007f */
[----:B0-----:R-:W-:Y:S05]  /*12130*/  @!P1 BRA `(.L_x_3972) ;  /* 0xfffffffc00f09947 */ /* 0x001fea000383ffff */
[----:B------:R-:W-:Y:S05]  /*12140*/  BRA `(.L_x_4044) ;  /* 0xffffffd8008c7947 */ /* 0x000fea000383ffff */
.L_x_4045:
        /* <DEDUP_REMOVED lines=11> */
.L_x_5645:


//--------------------- .text._ZN7cutlass13device_kernelIN5flash11enable_sm90INS1_16FlashAttnFwdSm90INS1_25CollectiveMainloopFwdSm90ILi2EN4cute5tupleIJNS5_1CILi1EEES8_S8_EEENS6_IJNS7_ILi64EEESA_SA_EEELi512ENS_6half_tEfNS_4arch4Sm90ELb1ELb0ELb0ELb0ELb1ELb0ELb1ELb0ELb0ELb1ELb0ELb0EEENS1_21CollectiveEpilogueFwdINS6_IJSA_NS7_ILi512EEESA_EEES9_SC_SE_Li256ELb0ELb1ELb0ELb0EEENS1_30DynamicPersistentTileSchedulerILi256ELi128ELb0ELb1ELb1EEEEEEEEEvNT_6ParamsE --------------------------
	.section	.text._ZN7cutlass13device_kernelIN5flash11enable_sm90INS1_16FlashAttnFwdSm90INS1_25CollectiveMainloopFwdSm90ILi2EN4cute5tupleIJNS5_1CILi1EEES8_S8_EEENS6_IJNS7_ILi64EEESA_SA_EEELi512ENS_6half_tEfNS_4arch4Sm90ELb1ELb0ELb0ELb0ELb1ELb0ELb1ELb0ELb0ELb1ELb0ELb0EEENS1_21CollectiveEpilogueFwdINS6_IJSA_NS7_ILi512EEESA_EEES9_SC_SE_Li256ELb0ELb1ELb0ELb0EEENS1_30DynamicPersistentTileSchedulerILi256ELi128ELb0ELb1ELb1EEEEEEEEEvNT_6ParamsE,"ax",@progbits
	.align	128
.text._ZN7cutlass13device_kernelIN5flash11enable_sm90INS1_16FlashAttnFwdSm90INS1_25CollectiveMainloopFwdSm90ILi2EN4cute5tupleIJNS5_1CILi1EEES8_S8_EEENS6_IJNS7_ILi64EEESA_SA_EEELi512ENS_6half_tEfNS_4arch4Sm90ELb1ELb0ELb0ELb0ELb1ELb0ELb1ELb0ELb0ELb1ELb0ELb0EEENS1_21CollectiveEpilogueFwdINS6_IJSA_NS7_ILi512EEESA_EEES9_SC_SE_Li256ELb0ELb1ELb0ELb0EEENS1_30DynamicPersistentTileSchedulerILi256ELi128ELb0ELb1ELb1EEEEEEEEEvNT_6ParamsE:
        .type           _ZN7cutlass13device_kernelIN5flash11enable_sm90INS1_16FlashAttnFwdSm90INS1_25CollectiveMainloopFwdSm90ILi2EN4cute5tupleIJNS5_1CILi1EEES8_S8_EEENS6_IJNS7_ILi64EEESA_SA_EEELi512ENS_6half_tEfNS_4arch4Sm90ELb1ELb0ELb0ELb0ELb1ELb0ELb1ELb0ELb0ELb1ELb0ELb0EEENS1_21CollectiveEpilogueFwdINS6_IJSA_NS7_ILi512EEESA_EEES9_SC_SE_Li256ELb0ELb1ELb0ELb0EEENS1_30DynamicPersistentTileSchedulerILi256ELi128ELb0ELb1ELb1EEEEEEEEEvNT_6ParamsE,@function
        .size           _ZN7cutlass13device_kernelIN5flash11enable_sm90INS1_16FlashAttnFwdSm90INS1_25CollectiveMainloopFwdSm90ILi2EN4cute5tupleIJNS5_1CILi1EEES8_S8_EEENS6_IJNS7_ILi64EEESA_SA_EEELi512ENS_6half_tEfNS_4arch4Sm90ELb1ELb0ELb0ELb0ELb1ELb0ELb1ELb0ELb0ELb1ELb0ELb0EEENS1_21CollectiveEpilogueFwdINS6_IJSA_NS7_ILi512EEESA_EEES9_SC_SE_Li256ELb0ELb1ELb0ELb0EEENS1_30DynamicPersistentTileSchedulerILi256ELi128ELb0ELb1ELb1EEEEEEEEEvNT_6ParamsE,(.L_x_5646 - _ZN7cutlass13device_kernelIN5flash11enable_sm90INS1_16FlashAttnFwdSm90INS1_25CollectiveMainloopFwdSm90ILi2EN4cute5tupleIJNS5_1CILi1EEES8_S8_EEENS6_IJNS7_ILi64EEESA_SA_EEELi512ENS_6half_tEfNS_4arch4Sm90ELb1ELb0ELb0ELb0ELb1ELb0ELb1ELb0ELb0ELb1ELb0ELb0EEENS1_21CollectiveEpilogueFwdINS6_IJSA_NS7_ILi512EEESA_EEES9_SC_SE_Li256ELb0ELb1ELb0ELb0EEENS1_30DynamicPersistentTileSchedulerILi256ELi128ELb0ELb1ELb1EEEEEEEEEvNT_6ParamsE)
        .other          _ZN7cutlass13device_kernelIN5flash11enable_sm90INS1_16FlashAttnFwdSm90INS1_25CollectiveMainloopFwdSm90ILi2EN4cute5tupleIJNS5_1CILi1EEES8_S8_EEENS6_IJNS7_ILi64EEESA_SA_EEELi512ENS_6half_tEfNS_4arch4Sm90ELb1ELb0ELb0ELb0ELb1ELb0ELb1ELb0ELb0ELb1ELb0ELb0EEENS1_21CollectiveEpilogueFwdINS6_IJSA_NS7_ILi512EEESA_EEES9_SC_SE_Li256ELb0ELb1ELb0ELb0EEENS1_30DynamicPersistentTileSchedulerILi256ELi128ELb0ELb1ELb1EEEEEEEEEvNT_6ParamsE,@"STO_CUDA_ENTRY STV_DEFAULT"
_ZN7cutlass13device_kernelIN5flash11enable_sm90INS1_16FlashAttnFwdSm90INS1_25CollectiveMainloopFwdSm90ILi2EN4cute5tupleIJNS5_1CILi1EEES8_S8_EEENS6_IJNS7_ILi64EEESA_SA_EEELi512ENS_6half_tEfNS_4arch4Sm90ELb1ELb0ELb0ELb0ELb1ELb0ELb1ELb0ELb0ELb1ELb0ELb0EEENS1_21CollectiveEpilogueFwdINS6_IJSA_NS7_ILi512EEESA_EEES9_SC_SE_Li256ELb0ELb1ELb0ELb0EEENS1_30DynamicPersistentTileSchedulerILi256ELi128ELb0ELb1ELb1EEEEEEEEEvNT_6ParamsE:
        /* <DEDUP_REMOVED lines=43> */
.L_x_4046:
        /* <DEDUP_REMOVED lines=22> */
.L_x_4047:
        /* <DEDUP_REMOVED lines=18> */
.L_x_4048:
        /* <DEDUP_REMOVED lines=22> */
.L_x_4049:
        /* <DEDUP_REMOVED lines=23> */
.L_x_4050:
        /* <DEDUP_REMOVED lines=8> */
.L_x_4052:
[----:B------:R-:W-:-:S08]  /*0880*/  NOP ;  /* 0x0000000000007918 */ /* 0x000fd00000000000 */
[----:B------:R-:W0:Y:S02]  /*0890*/  USETMAXREG.TRY_ALLOC.CTAPOOL UP0, 0xe8 ;  /* 0x000000e8000079c8 */ /* 0x000e240008000600 */
[----:B0-----:R-:W-:-:S13]  /*08a0*/  PLOP3.LUT P0, PT, PT, PT, UP0, 0x80, 0x0 ;  /* 0x000000000000781c */ /* 0x001fda0003f0f008 */
[----:B------:R-:W-:Y:S05]  /*08b0*/  @!P0 BRA `(.L_x_4052) ;  /* 0xfffffffc00f08947 */ /* 0x000fea000383ffff */
[----:B------:R-:W0:Y:S01]  /*08c0*/  S2R R2, SR_TID.X ;  /* 0x0000000000027919 */ /* 0x000e220000002100 */
[----:B------:R-:W1:Y:S08]  /*08d0*/  S2UR UR4, SR_CTAID.X ;  /* 0x00000000000479c3 */ /* 0x000e700000002500 */
[----:B------:R-:W-:Y:S06]  /*08e0*/  BAR.ARV 0x4, 0x180 ;  /* 0x0106000000007b1d */ /* 0x000fec0000002000 */
[----:B0-----:R-:W-:-:S04]  /*08f0*/  LOP3.LUT R0, R2, 0xffffff80, RZ, 0xc0, !PT ;  /* 0xffffff8002007812 */ /* 0x001fc800078ec0ff */
[----:B------:R-:W-:Y:S02]  /*0900*/  ISETP.NE.AND P0, PT, R0, 0x80, PT ;  /* 0x000000800000780c */ /* 0x000fe40003f05270 */
[----:B------:R-:W1:Y:S11]  /*0910*/  LDC R0, c[0x0][0xd38] ;  /* 0x00034e00ff007b82 */ /* 0x000e760000000800 */
[----:B------:R-:W-:Y:S06]  /*0920*/  @!P0 BAR.ARV 0x8, 0x100 ;  /* 0x0204000000008b1d */ /* 0x000fec0000002000 */
[----:B------:R-:W-:-:S13]  /*0930*/  ISETP.GE.U32.AND P0, PT, R2, 0x100, PT ;  /* 0x000001000200780c */ /* 0x000fda0003f06070 */
[----:B------:R-:W-:Y:S06]  /*0940*/  @P0 BAR.ARV 0xf, 0x100 ;  /* 0x03c4000000000b1d */ /* 0x000fec0000002000 */
[----:B-1----:R-:W-:-:S13]  /*0950*/  ISETP.LE.AND P0, PT, R0, UR4, PT ;  /* 0x0000000400007c0c */ /* 0x002fda000bf03270 */
[----:B------:R-:W-:Y:S05]  /*0960*/  @P0 EXIT ;  /* 0x000000000000094d */ /* 0x000fea0003800000 */
[----:B------:R-:W-:Y:S01]  /*0970*/  VIADD R222, R2, 0xffffff80 ;  /* 0xffffff8002de7836 */ /* 0x000fe20000000000 */
[----:B------:R-:W0:Y:S01]  /*0980*/  S2R R219, SR_CgaCtaId ;  /* 0x0000000000db7919 */ /* 0x000e220000008800 */
[----:B------:R-:W-:Y:S01]  /*0990*/  IMAD.MOV.U32 R188, RZ, RZ, 0x40 ;  /* 0x00000040ffbc7424 */ /* 0x000fe200078e00ff */
[----:B------:R-:W-:Y:S01]  /*09a0*/  ULOP3.LUT UR40, UR41, 0x1, URZ, 0xfc, !UPT ;  /* 0x0000000129287892 */ /* 0x000fe2000f8efc3f */
[----:B------:R-:W-:Y:S01]  /*09b0*/  IMAD.MOV.U32 R16, RZ, RZ, RZ ;  /* 0x000000ffff107224 */ /* 0x000fe200078e00ff */
[----:B------:R-:W-:Y:S01]  /*09c0*/  SHF.R.S32.HI R3, RZ, 0x1f, R222 ;  /* 0x0000001fff037819 */ /* 0x000fe200000114de */
[----:B------:R-:W-:-:S03]  /*09d0*/  UMOV UR36, URZ ;  /* 0x0000003f00247c82 */ /* 0x000fc60008000000 */
[CC--:B------:R-:W-:Y:S02]  /*09e0*/  LEA.HI R0, R3.reuse, R222.reuse, RZ, 0x4 ;  /* 0x000000de03007211 */ /* 0x0c0fe400078f20ff */
[CC--:B------:R-:W-:Y:S02]  /*09f0*/  LEA.HI R4, R3.reuse, R222.reuse, RZ, 0x5 ;  /* 0x000000de03047211 */ /* 0x0c0fe400078f28ff */
[----:B------:R-:W-:Y:S02]  /*0a00*/  SHF.R.S32.HI R7, RZ, 0x4, R0 ;  /* 0x00000004ff077819 */ /* 0x000fe40000011400 */
[----:B------:R-:W-:Y:S02]  /*0a10*/  LEA.HI R5, R3, R222, RZ, 0x7 ;  /* 0x000000de03057211 */ /* 0x000fe400078f38ff */
[C---:B------:R-:W-:Y:S02]  /*0a20*/  LEA.HI R2, R0.reuse, R7, RZ, 0x1 ;  /* 0x0000000700027211 */ /* 0x040fe400078f08ff */
[----:B------:R-:W-:-:S02]  /*0a30*/  LOP3.LUT R9, R0, 0xfffffff0, RZ, 0xc0, !PT ;  /* 0xfffffff000097812 */ /* 0x000fc400078ec0ff */
[----:B------:R-:W-:Y:S02]  /*0a40*/  LOP3.LUT R2, R2, 0x1ffffffe, RZ, 0xc0, !PT ;  /* 0x1ffffffe02027812 */ /* 0x000fe400078ec0ff */
[--C-:B------:R-:W-:Y:S01]  /*0a50*/  SHF.R.S32.HI R13, RZ, 0x5, R4.reuse ;  /* 0x00000005ff0d7819 */ /* 0x100fe20000011404 */
[----:B------:R-:W-:Y:S01]  /*0a60*/  IMAD.IADD R9, R222, 0x1, -R9 ;  /* 0x00000001de097824 */ /* 0x000fe200078e0a09 */
[----:B------:R-:W-:Y:S01]  /*0a70*/  SHF.R.S32.HI R4, RZ, 0x1f, R4 ;  /* 0x0000001fff047819 */ /* 0x000fe20000011404 */
[----:B------:R-:W-:Y:S01]  /*0a80*/  IMAD.IADD R8, R7, 0x1, -R2 ;  /* 0x0000000107087824 */ /* 0x000fe200078e0a02 */
[----:B------:R-:W-:Y:S02]  /*0a90*/  LOP3.LUT R7, R5, 0xffffff80, RZ, 0xc0, !PT ;  /* 0xffffff8005077812 */ /* 0x000fe400078ec0ff */
[----:B------:R-:W-:Y:S02]  /*0aa0*/  LEA.HI R2, R3, R222, RZ, 0x2 ;  /* 0x000000de03027211 */ /* 0x000fe400078f10ff */
[----:B------:R-:W-:Y:S01]  /*0ab0*/  LEA.HI R4, R4, R13, RZ, 0x2 ;  /* 0x0000000d04047211 */ /* 0x000fe200078f10ff */
[----:B------:R-:W-:Y:S01]  /*0ac0*/  IMAD.IADD R7, R222, 0x1, -R7 ;  /* 0x00000001de077824 */ /* 0x000fe200078e0a07 */
[----:B------:R-:W-:-:S02]  /*0ad0*/  LOP3.LUT R11, R2, 0xfffffffc, RZ, 0xc0, !PT ;  /* 0xfffffffc020b7812 */ /* 0x000fc400078ec0ff */
[----:B------:R-:W-:Y:S02]  /*0ae0*/  SHF.R.S32.HI R216, RZ, 0x7, R5 ;  /* 0x00000007ffd87819 */ /* 0x000fe40000011405 */
[----:B------:R-:W-:Y:S01]  /*0af0*/  LOP3.LUT R4, R4, 0x3ffffc, RZ, 0xc0, !PT ;  /* 0x003ffffc04047812 */ /* 0x000fe200078ec0ff */
[----:B------:R-:W-:Y:S01]  /*0b00*/  IMAD.IADD R11, R222, 0x1, -R11 ;  /* 0x00000001de0b7824 */ /* 0x000fe200078e0a0b */
[--C-:B------:R-:W-:Y:S01]  /*0b10*/  SHF.R.S32.HI R2, RZ, 0x1f, R9.reuse ;  /* 0x0000001fff027819 */ /* 0x100fe20000011409 */
[----:B------:R-:W-:Y:S01]  /*0b20*/  IMAD R15, R216, 0x100, R9 ;  /* 0x00000100d80f7824 */ /* 0x000fe200078e0209 */
[----:B------:R-:W-:Y:S01]  /*0b30*/  SHF.R.S32.HI R0, RZ, 0x1f, R7 ;  /* 0x0000001fff007819 */ /* 0x000fe20000011407 */
[----:B------:R-:W-:Y:S01]  /*0b40*/  IMAD.IADD R10, R13, 0x1, -R4 ;  /* 0x000000010d0a7824 */ /* 0x000fe200078e0a04 */
[----:B------:R-:W-:Y:S02]  /*0b50*/  LEA.HI R6, R2, R9, RZ, 0x3 ;  /* 0x0000000902067211 */ /* 0x000fe400078f18ff */
[----:B------:R-:W-:Y:S01]  /*0b60*/  LEA.HI R2, R0, R7, RZ, 0x2 ;  /* 0x0000000700027211 */ /* 0x000fe200078f10ff */
[----:B------:R-:W-:Y:S01]  /*0b70*/  IMAD R14, R10, 0x10, R15 ;  /* 0x000000100a0e7824 */ /* 0x000fe200078e020f */
[C---:B------:R-:W-:Y:S01]  /*0b80*/  LOP3.LUT R4, R6.reuse, 0xfffffff8, RZ, 0xc0, !PT ;  /* 0xfffffff806047812 */ /* 0x040fe200078ec0ff */
[----:B------:R-:W-:Y:S01]  /*0b90*/  IMAD.SHL.U32 R6, R6, 0x40, RZ ;  /* 0x0000004006067824 */ /* 0x000fe200078e00ff */
[----:B------:R-:W-:-:S02]  /*0ba0*/  LOP3.LUT R10, R2, 0x7ffffffc, RZ, 0xc0, !PT ;  /* 0x7ffffffc020a7812 */ /* 0x000fc400078ec0ff */
[----:B------:R-:W-:Y:S01]  /*0bb0*/  LEA.HI R12, R11, R11, RZ, 0x1 ;  /* 0x0000000b0b0c7211 */ /* 0x000fe200078f08ff */
[----:B------:R-:W-:Y:S01]  /*0bc0*/  IMAD.IADD R9, R9, 0x1, -R4 ;  /* 0x0000000109097824 */ /* 0x000fe200078e0a04 */
[----:B------:R-:W-:Y:S01]  /*0bd0*/  LEA.HI R4, R0, R7, RZ, 0x5 ;  /* 0x0000000700047211 */ /* 0x000fe200078f28ff */
[----:B------:R-:W-:Y:S01]  /*0be0*/  IMAD.IADD R10, R7, 0x1, -R10 ;  /* 0x00000001070a7824 */ /* 0x000fe200078e0a0a */
[----:B------:R-:W-:Y:S02]  /*0bf0*/  LOP3.LUT R12, R12, 0x1ffffffe, RZ, 0xc0, !PT ;  /* 0x1ffffffe0c0c7812 */ /* 0x000fe400078ec0ff */
[--C-:B------:R-:W-:Y:S01]  /*0c00*/  SHF.R.S32.HI R0, RZ, 0x2, R2.reuse ;  /* 0x00000002ff007819 */ /* 0x100fe20000011402 */
[----:B------:R-:W-:Y:S01]  /*0c10*/  IMAD.SHL.U32 R18, R10, 0x2, RZ ;  /* 0x000000020a127824 */ /* 0x000fe200078e00ff */
[----:B------:R-:W-:Y:S01]  /*0c20*/  SHF.R.S32.HI R7, RZ, 0x1f, R2 ;  /* 0x0000001fff077819 */ /* 0x000fe20000011402 */
[----:B------:R-:W-:Y:S01]  /*0c30*/  IMAD.SHL.U32 R2, R9, 0x40, RZ ;  /* 0x0000004009027824 */ /* 0x000fe200078e00ff */
[----:B------:R-:W-:Y:S01]  /*0c40*/  LOP3.LUT R6, R6, 0x7ffffe00, RZ, 0xc0, !PT ;  /* 0x7ffffe0006067812 */ /* 0x000fe200078ec0ff */
[----:B------:R-:W-:Y:S01]  /*0c50*/  IMAD.IADD R15, R11, 0x1, -R12 ;  /* 0x000000010b0f7824 */ /* 0x000fe200078e0a0c */
[----:B------:R-:W-:Y:S01]  /*0c60*/  LEA.HI R7, R7, R0, RZ, 0x3 ;  /* 0x0000000007077211 */ /* 0x000fe200078f18ff */
[----:B------:R-:W-:Y:S01]  /*0c70*/  IMAD.SHL.U32 R11, R8, 0x8, RZ ;  /* 0x00000008080b7824 */ /* 0x000fe200078e00ff */
[----:B------:R-:W-:Y:S01]  /*0c80*/  LOP3.LUT R2, R2, 0x1c0, RZ, 0xc0, !PT ;  /* 0x000001c002027812 */ /* 0x000fe200078ec0ff */
[----:B------:R-:W-:Y:S01]  /*0c90*/  IMAD R6, R13, 0x400, R6 ;  /* 0x000004000d067824 */ /* 0x000fe200078e0206 */
[----:B------:R-:W-:Y:S01]  /*0ca0*/  LOP3.LUT R7, R7, 0xfffffff8, RZ, 0xc0, !PT ;  /* 0xfffffff807077812 */ /* 0x000fe200078ec0ff */
[--C-:B------:R-:W-:Y:S01]  /*0cb0*/  IMAD.U32 R221, R14, 0x40, R11.reuse ;  /* 0x000000400edd7824 */ /* 0x100fe200078e000b */
[----:B------:R-:W-:-:S02]  /*0cc0*/  LOP3.LUT R11, R2, 0x8, R11, 0xf8, !PT ;  /* 0x00000008020b7812 */ /* 0x000fc400078ef80b */
[----:B------:R-:W-:Y:S01]  /*0cd0*/  SHF.R.U32.HI R2, RZ, 0x3, R2 ;  /* 0x00000003ff027819 */ /* 0x000fe20000011602 */
[----:B------:R-:W-:Y:S01]  /*0ce0*/  IMAD.IADD R7, R0, 0x1, -R7 ;  /* 0x0000000100077824 */ /* 0x000fe200078e0a07 */
[----:B------:R-:W-:Y:S02]  /*0cf0*/  SHF.R.S32.HI R4, RZ, 0x5, R4 ;  /* 0x00000005ff047819 */ /* 0x000fe40000011404 */
[----:B------:R-:W-:Y:S02]  /*0d00*/  LEA.HI R3, R3, R222, RZ, 0x3 ;  /* 0x000000de03037211 */ /* 0x000fe400078f18ff */
[----:B------:R-:W-:Y:S01]  /*0d10*/  LOP3.LUT R11, R11, R2, RZ, 0x3c, !PT ;  /* 0x000000020b0b7212 */ /* 0x000fe200078e3cff */
[----:B------:R-:W-:Y:S01]  /*0d20*/  IMAD R22, R4, 0x10, R7 ;  /* 0x0000001004167824 */ /* 0x000fe200078e0207 */
[----:B------:R-:W-:Y:S01]  /*0d30*/  MOV R0, 0x400 ;  /* 0x0000040000007802 */ /* 0x000fe20000000f00 */
[----:B------:R-:W-:Y:S01]  /*0d40*/  IMAD.MOV.U32 R2, RZ, RZ, RZ ;  /* 0x000000ffff027224 */ /* 0x000fe200078e00ff */
[----:B------:R-:W-:Y:S01]  /*0d50*/  LOP3.LUT R7, R3, 0xfffffff8, RZ, 0xc0, !PT ;  /* 0xfffffff803077812 */ /* 0x000fe200078ec0ff */
[----:B------:R-:W-:Y:S01]  /*0d60*/  IMAD.IADD R6, R6, 0x1, R11 ;  /* 0x0000000106067824 */ /* 0x000fe200078e020b */
[----:B------:R-:W-:Y:S01]  /*0d70*/  R2P PR, R9, 0x6 ;  /* 0x0000000609007804 */ /* 0x000fe20000000000 */
[----:B------:R-:W-:Y:S01]  /*0d80*/  IMAD R190, R15, 0x8, R22 ;  /* 0x000000080fbe7824 */ /* 0x000fe200078e0216 */
[----:B0-----:R-:W-:Y:S01]  /*0d90*/  LEA R17, R219, R0, 0x18 ;  /* 0x00000000db117211 */ /* 0x001fe200078ec0ff */
[----:B------:R-:W-:Y:S01]  /*0da0*/  IMAD.IADD R214, R222, 0x1, -R7 ;  /* 0x00000001ded67824 */ /* 0x000fe200078e0a07 */
[----:B------:R-:W-:-:S02]  /*0db0*/  LEA.HI R5, R5, R216, RZ, 0x1 ;  /* 0x000000d805057211 */ /* 0x000fc400078f08ff */
[----:B------:R-:W-:Y:S01]  /*0dc0*/  SEL R188, R188, 0xffffffc0, !P2 ;  /* 0xffffffc0bcbc7807 */ /* 0x000fe20005000000 */
[----:B------:R-:W-:Y:S01]  /*0dd0*/  IMAD R185, R6, 0x2, R17 ;  /* 0x0000000206b97824 */ /* 0x000fe200078e0211 */
[----:B------:R-:W-:Y:S01]  /*0de0*/  LOP3.LUT R5, R5, 0xfffffe, RZ, 0xc0, !PT ;  /* 0x00fffffe05057812 */ /* 0x000fe200078ec0ff */
[----:B------:R-:W-:Y:S01]  /*0df0*/  IMAD.SHL.U32 R23, R214, 0x8, RZ ;  /* 0x00000008d6177824 */ /* 0x000fe200078e00ff */
[----:B------:R-:W-:Y:S01]  /*0e00*/  SHF.R.S32.HI R215, RZ, 0x3, R3 ;  /* 0x00000003ffd77819 */ /* 0x000fe20000011403 */
[----:B------:R-:W-:Y:S02]  /*0e10*/  VIADD R189, R185, 0x36400 ;  /* 0x00036400b9bd7836 */ /* 0x000fe40000000000 */
[C---:B------:R-:W-:Y:S02]  /*0e20*/  VIADD R195, R23.reuse, 0x40 ;  /* 0x0000004017c37836 */ /* 0x040fe40000000000 */
        /* <DEDUP_REMOVED lines=13> */
[----:B------:R-:W-:Y:S01]  /*0f00*/  IMAD.IADD R5, R216, 0x1, -R5 ;  /* 0x00000001d8057824 */ /* 0x000fe200078e0a05 */
[----:B------:R-:W-:Y:S01]  /*0f10*/  SHF.R.S32.HI R223, RZ, 0x1f, R217 ;  /* 0x0000001fffdf7819 */ /* 0x000fe200000114d9 */
[----:B------:R-:W-:-:S02]  /*0f20*/  @P1 VIADD R187, R189, 0xffffffe0 ;  /* 0xffffffe0bdbb1836 */ /* 0x000fc40000000000 */
[----:B------:R-:W-:Y:S02]  /*0f30*/  IMAD.IADD R189, R189, 0x1, R188 ;  /* 0x00000001bdbd7824 */ /* 0x000fe400078e02bc */
[----:B------:R-:W-:Y:S02]  /*0f40*/  IMAD.SHL.U32 R184, R5, 0x100, RZ ;  /* 0x0000010005b87824 */ /* 0x000fe400078e00ff */
[----:B------:R-:W-:-:S07]  /*0f50*/  IMAD.IADD R188, R188, 0x1, R187 ;  /* 0x00000001bcbc7824 */ /* 0x000fce00078e02bb */
.L_x_4108:
        /* <DEDUP_REMOVED lines=21> */
.L_x_4053:
[----:B------:R-:W-:Y:S01]  /*10b0*/  ULDC UR7, c[0x0][0xd54] ;  /* 0x0003550000077ab9 */ /* 0x000fe20000000800 */
[----:B------:R-:W-:Y:S01]  /*10c0*/  UMOV UR6, UR9 ;  /* 0x0000000900067c82 */ /* 0x000fe20008000000 */
[----:B------:R-:W-:-:S11]  /*10d0*/  UISETP.NE.AND UP0, UPT, UR7, 0x1, UPT ;  /* 0x000000010700788c */ /* 0x000fd6000bf05270 */
[----:B------:R-:W-:Y:S02]  /*10e0*/  @UP0 ULDC.64 UR10, c[0x0][0xd58] ;  /* 0x00035600000a0ab9 */ /* 0x000fe40000000a00 */
[----:B------:R-:W-:-:S04]  /*10f0*/  UIMAD.WIDE.U32 UR4, UR9, UR10, URZ ;  /* 0x0000000a090472a5 */ /* 0x000fc8000f8e003f */
[----:B------:R-:W-:-:S04]  /*1100*/  @UP0 USHF.R.U32.HI UR6, URZ, UR11, UR5 ;  /* 0x0000000b3f060299 */ /* 0x000fc80008011605 */
[----:B------:R-:W-:-:S12]  /*1110*/  UIMAD UR4, UR6, UR7, URZ ;  /* 0x00000007060472a4 */ /* 0x000fd8000f8e023f */
.L_x_4054:
[----:B------:R-:W0:Y:S01]  /*1120*/  LDC.64 R4, c[0x0][0x418] ;  /* 0x00010600ff047b82 */ /* 0x000e220000000a00 */
[----:B------:R-:W-:Y:S01]  /*1130*/  ULDC UR37, c[0x0][0xd48] ;  /* 0x0003520000257ab9 */ /* 0x000fe20000000800 */
[----:B------:R-:W-:Y:S02]  /*1140*/  UIADD3 UR4, UR9, -UR4, URZ ;  /* 0x8000000409047290 */ /* 0x000fe4000fffe03f */
[----:B------:R-:W-:Y:S01]  /*1150*/  UISETP.NE.AND UP0, UPT, UR37, 0x1, UPT ;  /* 0x000000012500788c */ /* 0x000fe2000bf05270 */
[----:B------:R-:W-:Y:S01]  /*1160*/  ULDC UR5, c[0x0][0xd54] ;  /* 0x0003550000057ab9 */ /* 0x000fe20000000800 */
[----:B------:R-:W-:Y:S02]  /*1170*/  UISETP.NE.AND UP1, UPT, UR42, 0x1, UPT ;  /* 0x000000012a00788c */ /* 0x000fe4000bf25270 */
[----:B------:R-:W1:Y:S01]  /*1180*/  LDC R186, c[0x0][0x424] ;  /* 0x00010900ffba7b82 */ /* 0x000e620000000800 */
[----:B------:R-:W-:Y:S02]  /*1190*/  UIMAD UR8, UR8, UR5, UR4 ;  /* 0x00000005080872a4 */ /* 0x000fe4000f8e0204 */
[----:B------:R-:W-:Y:S01]  /*11a0*/  ULOP3.LUT UR6, URZ, UR6, URZ, 0x33, !UPT ;  /* 0x000000063f067292 */ /* 0x000fe2000f8e333f */
[----:B------:R-:W-:-:S03]  /*11b0*/  ULDC UR7, c[0x0][0xd3c] ;  /* 0x00034f0000077ab9 */ /* 0x000fc60000000800 */
[----:B------:R-:W-:Y:S01]  /*11c0*/  @UP0 ULDC UR4, c[0x0][0xd4c] ;  /* 0x0003530000040ab9 */ /* 0x000fe20000000800 */
[----:B------:R-:W2:Y:S01]  /*11d0*/  LDC R7, c[0x0][0x2f0] ;  /* 0x0000bc00ff077b82 */ /* 0x000ea20000000800 */
[----:B------:R-:W-:Y:S01]  /*11e0*/  UIMAD.WIDE.U32 UR4, UR8, UR4, URZ ;  /* 0x00000004080472a5 */ /* 0x000fe2000f8e003f */
[----:B------:R-:W-:Y:S01]  /*11f0*/  @UP0 ULDC UR9, c[0x0][0xd50] ;  /* 0x0003540000090ab9 */ /* 0x000fe20000000800 */
[----:B------:R-:W-:Y:S02]  /*1200*/  UMOV UR39, UR8 ;  /* 0x0000000800277c82 */ /* 0x000fe40008000000 */
[----:B------:R-:W-:Y:S02]  /*1210*/  @UP0 USHF.R.U32.HI UR39, URZ, UR9, UR5 ;  /* 0x000000093f270299 */ /* 0x000fe40008011605 */
[----:B------:R-:W-:Y:S01]  /*1220*/  UIADD3 UR6, UR6, UR7, URZ ;  /* 0x0000000706067290 */ /* 0x000fe2000fffe03f */
[----:B0-----:R-:W-:Y:S01]  /*1230*/  ISETP.NE.U32.AND P0, PT, R4, RZ, PT ;  /* 0x000000ff0400720c */ /* 0x001fe20003f05070 */
[----:B------:R-:W-:-:S02]  /*1240*/  UIADD3 UR4, -UR39, URZ, URZ ;  /* 0x0000003f27047290 */ /* 0x000fc4000fffe13f */
[----:B------:R-:W-:Y:S01]  /*1250*/  USHF.L.U32 UR38, UR6, 0x6, URZ ;  /* 0x0000000606267899 */ /* 0x000fe2000800063f */
[----:B------:R-:W-:Y:S01]  /*1260*/  ISETP.NE.AND.EX P0, PT, R5, RZ, PT, P0 ;  /* 0x000000ff0500720c */ /* 0x000fe20003f05300 */
[----:B------:R-:W-:-:S03]  /*1270*/  UIMAD UR37, UR37, UR4, UR8 ;  /* 0x00000004252572a4 */ /* 0x000fc6000f8e0208 */
[----:B-1----:R-:W-:Y:S02]  /*1280*/  SEL R186, R186, 0x1, P0 ;  /* 0x00000001baba7807 */ /* 0x002fe40000000000 */
[----:B------:R-:W-:-:S03]  /*1290*/  PLOP3.LUT P0, PT, PT, PT, UP1, 0x80, 0x0 ;  /* 0x000000000000781c */ /* 0x000fc60003f0f018 */
[----:B--2---:R-:W-:-:S05]  /*12a0*/  IMAD R0, R186, R7, 0x3f ;  /* 0x0000003fba007424 */ /* 0x004fca00078e0207 */
[----:B------:R-:W-:-:S04]  /*12b0*/  SHF.R.S32.HI R3, RZ, 0x1f, R0 ;  /* 0x0000001fff037819 */ /* 0x000fc80000011400 */
[----:B------:R-:W-:-:S04]  /*12c0*/  LEA.HI R3, R3, R0, RZ, 0x6 ;  /* 0x0000000003037211 */ /* 0x000fc800078f30ff */
[----:B------:R-:W-:Y:S01]  /*12d0*/  SHF.R.S32.HI R3, RZ, 0x6, R3 ;  /* 0x00000006ff037819 */ /* 0x000fe20000011403 */
[----:B------:R-:W-:Y:S06]  /*12e0*/  @!P0 BRA `(.L_x_4055) ;  /* 0x0000001c00548947 */ /* 0x000fec0003800000 */
[----:B------:R-:W0:Y:S01]  /*12f0*/  LDC R0, c[0x0][0x448] ;  /* 0x00011200ff007b82 */ /* 0x000e220000000800 */
[----:B------:R-:W-:Y:S01]  /*1300*/  UIADD3 UR4, UR38, 0x3f, URZ ;  /* 0x0000003f26047890 */ /* 0x000fe2000fffe03f */
[----:B------:R-:W-:Y:S02]  /*1310*/  CS2R R150, SRZ ;  /* 0x0000000000967805 */ /* 0x000fe4000001ff00 */
[----:B------:R-:W-:Y:S02]  /*1320*/  CS2R R148, SRZ ;  /* 0x0000000000947805 */ /* 0x000fe4000001ff00 */
[----:B------:R-:W-:Y:S02]  /*1330*/  CS2R R146, SRZ ;  /* 0x0000000000927805 */ /* 0x000fe4000001ff00 */
[----:B------:R-:W-:Y:S02]  /*1340*/  CS2R R144, SRZ ;  /* 0x0000000000907805 */ /* 0x000fe4000001ff00 */
[----:B------:R-:W-:-:S02]  /*1350*/  CS2R R142, SRZ ;  /* 0x00000000008e7805 */ /* 0x000fc4000001ff00 */
[----:B------:R-:W-:Y:S01]  /*1360*/  CS2R R140, SRZ ;  /* 0x00000000008c7805 */ /* 0x000fe2000001ff00 */
[----:B------:R-:W1:Y:S01]  /*1370*/  LDC R5, c[0x0][0x288] ;  /* 0x0000a200ff057b82 */ /* 0x000e620000000800 */
        /* <DEDUP_REMOVED lines=15> */
[----:B0-----:R-:W-:Y:S01]  /*1470*/  ISETP.NE.AND P0, PT, R0, 0x1, PT ;  /* 0x000000010000780c */ /* 0x001fe20003f05270 */
[----:B------:R-:W-:Y:S01]  /*1480*/  IMAD.U32 R0, RZ, RZ, UR4 ;  /* 0x00000004ff007e24 */ /* 0x000fe2000f8e00ff */
[----:B------:R-:W-:Y:S02]  /*1490*/  CS2R R110, SRZ ;  /* 0x00000000006e7805 */ /* 0x000fe4000001ff00 */
[----:B------:R-:W-:-:S02]  /*14a0*/  CS2R R160, SRZ ;  /* 0x0000000000a07805 */ /* 0x000fc4000001ff00 */
[----:B------:R-:W-:Y:S02]  /*14b0*/  CS2R R106, SRZ ;  /* 0x00000000006a7805 */ /* 0x000fe4000001ff00 */
[----:B------:R-:W-:Y:S02]  /*14c0*/  CS2R R162, SRZ ;  /* 0x0000000000a27805 */ /* 0x000fe4000001ff00 */
[----:B------:R-:W-:Y:S02]  /*14d0*/  CS2R R102, SRZ ;  /* 0x0000000000667805 */ /* 0x000fe4000001ff00 */
[----:B------:R-:W-:Y:S02]  /*14e0*/  CS2R R164, SRZ ;  /* 0x0000000000a47805 */ /* 0x000fe4000001ff00 */
[----:B-1----:R-:W-:Y:S02]  /*14f0*/  IADD3 R5, -R5, 0x40, RZ ;  /* 0x0000004005057810 */ /* 0x002fe40007ffe1ff */
[----:B------:R-:W-:-:S02]  /*1500*/  CS2R R98, SRZ ;  /* 0x0000000000627805 */ /* 0x000fc4000001ff00 */
[----:B------:R-:W-:Y:S02]  /*1510*/  CS2R R166, SRZ ;  /* 0x0000000000a67805 */ /* 0x000fe4000001ff00 */
[----:B------:R-:W-:Y:S02]  /*1520*/  CS2R R94, SRZ ;  /* 0x00000000005e7805 */ /* 0x000fe4000001ff00 */
[----:B------:R-:W-:Y:S01]  /*1530*/  CS2R R170, SRZ ;  /* 0x0000000000aa7805 */ /* 0x000fe2000001ff00 */
[----:B------:R-:W0:Y:S01]  /*1540*/  @P0 LDC R4, c[0x0][0x44c] ;  /* 0x00011300ff040b82 */ /* 0x000e220000000800 */
[----:B------:R-:W-:Y:S01]  /*1550*/  IMAD R5, R186, R7, R5 ;  /* 0x00000007ba057224 */ /* 0x000fe200078e0205 */
[----:B------:R-:W-:Y:S01]  /*1560*/  CS2R R90, SRZ ;  /* 0x00000000005a7805 */ /* 0x000fe2000001ff00 */
[----:B------:R-:W-:Y:S01]  /*1570*/  IMAD.MOV.U32 R169, RZ, RZ, RZ ;  /* 0x000000ffffa97224 */ /* 0x000fe200078e00ff */
[----:B------:R-:W-:Y:S02]  /*1580*/  CS2R R172, SRZ ;  /* 0x0000000000ac7805 */ /* 0x000fe4000001ff00 */
[----:B------:R-:W-:-:S02]  /*1590*/  CS2R R86, SRZ ;  /* 0x0000000000567805 */ /* 0x000fc4000001ff00 */
[----:B------:R-:W-:Y:S02]  /*15a0*/  CS2R R174, SRZ ;  /* 0x0000000000ae7805 */ /* 0x000fe4000001ff00 */
[----:B------:R-:W-:Y:S01]  /*15b0*/  CS2R R82, SRZ ;  /* 0x0000000000527805 */ /* 0x000fe2000001ff00 */
[----:B------:R-:W1:Y:S01]  /*15c0*/  @P0 LDC R9, c[0x0][0x450] ;  /* 0x00011400ff090b82 */ /* 0x000e620000000800 */
        /* <DEDUP_REMOVED lines=26> */
[----:B------:R-:W-:Y:S02]  /*1770*/  CS2R R212, SRZ ;  /* 0x0000000000d47805 */ /* 0x000fe4000001ff00 */
[----:B------:R-:W-:Y:S01]  /*1780*/  CS2R R34, SRZ ;  /* 0x0000000000227805 */ /* 0x000fe2000001ff00 */
[----:B------:R-:W-:Y:S01]  /*1790*/  IMAD.IADD R0, R5, 0x1, R0 ;  /* 0x0000000105007824 */ /* 0x000fe200078e0200 */
[----:B------:R-:W-:Y:S01]  /*17a0*/  CS2R R30, SRZ ;  /* 0x00000000001e7805 */ /* 0x000fe2000001ff00 */
[----:B------:R-:W-:Y:S01]  /*17b0*/  IMAD.MOV.U32 R6, RZ, RZ, RZ ;  /* 0x000000ffff067224 */ /* 0x000fe200078e00ff */
[----:B------:R-:W-:Y:S01]  /*17c0*/  CS2R R26, SRZ ;  /* 0x00000000001a7805 */ /* 0x000fe2000001ff00 */
[----:B------:R-:W-:Y:S01]  /*17d0*/  IMAD.MOV.U32 R21, RZ, RZ, RZ ;  /* 0x000000ffff157224 */ /* 0x000fe200078e00ff */
[----:B------:R-:W-:-:S04]  /*17e0*/  SHF.R.S32.HI R5, RZ, 0x1f, R0 ;  /* 0x0000001fff057819 */ /* 0x000fc80000011400 */
[----:B------:R-:W-:Y:S01]  /*17f0*/  LEA.HI R5, R5, R0, RZ, 0x6 ;  /* 0x0000000005057211 */ /* 0x000fe200078f30ff */
[----:B------:R-:W-:-:S03]  /*1800*/  IMAD.MOV.U32 R0, RZ, RZ, RZ ;  /* 0x000000ffff007224 */ /* 0x000fc600078e00ff */
[----:B------:R-:W-:-:S04]  /*1810*/  SHF.R.S32.HI R4, RZ, 0x6, R5 ;  /* 0x00000006ff047819 */ /* 0x000fc80000011405 */
[----:B------:R-:W-:Y:S01]  /*1820*/  VIMNMX R4, R3, R4, PT ;  /* 0x0000000403047248 */ /* 0x000fe20003fe0100 */
[----:B------:R-:W-:-:S03]  /*1830*/  IMAD.MOV.U32 R3, RZ, RZ, RZ ;  /* 0x000000ffff037224 */ /* 0x000fc600078e00ff */
[----:B------:R-:W-:-:S13]  /*1840*/  ISETP.GE.AND P1, PT, R4, 0x1, PT ;  /* 0x000000010400780c */ /* 0x000fda0003f26270 */
[----:B------:R-:W-:Y:S05]  /*1850*/  @!P1 BRA `(.L_x_4056) ;  /* 0x000000b400849947 */ /* 0x000fea0003800000 */
[----:B------:R-:W0:Y:S01]  /*1860*/  SHFL.IDX PT, R0, R216, RZ, 0x1f ;  /* 0x00001fffd8007589 */ /* 0x000e2200000e0000 */
        /* <DEDUP_REMOVED lines=9> */
[----:B------:R-:W-:Y:S01]  /*1900*/  UMOV UR7, 0x40000040 ;  /* 0x4000004000077882 */ /* 0x000fe20000000000 */
[----:B------:R-:W-:Y:S02]  /*1910*/  PLOP3.LUT P2, PT, PT, PT, UP0, 0x80, 0x0 ;  /* 0x000000000000781c */ /* 0x000fe40003f4f008 */
[----:B0-----:R-:W-:-:S04]  /*1920*/  LEA.HI R3, R0, R0, RZ, 0x1 ;  /* 0x0000000000037211 */ /* 0x001fc800078f08ff */
[----:B------:R-:W-:Y:S01]  /*1930*/  LOP3.LUT R3, R3, 0x1fffe, RZ, 0xc0, !PT ;  /* 0x0001fffe03037812 */ /* 0x000fe200078ec0ff */
[----:B------:R-:W-:-:S04]  /*1940*/  WARPGROUP.ARRIVE ;  /* 0x00000000000079c5 */ /* 0x000fc80000000000 */
        /* <DEDUP_REMOVED lines=9> */
[C---:B------:R-:W-:Y:S01]  /*19e0*/  R2UR UR8, R3.reuse ;  /* 0x00000000030872ca */ /* 0x040fe200000e0000 */
[----:B------:R-:W-:Y:S01]  /*19f0*/  VIADD R6, R3, 0x2 ;  /* 0x0000000203067836 */ /* 0x000fe20000000000 */
[----:B------:R-:W-:-:S04]  /*1a00*/  LOP3.LUT R7, R0, 0x2000000, RZ, 0xfc, !PT ;  /* 0x0200000000077812 */ /* 0x000fc800078efcff */
[----:B------:R-:W-:Y:S01]  /*1a10*/  R2UR UR12, R6 ;  /* 0x00000000060c72ca */ /* 0x000fe200000e0000 */
[----:B------:R-:W-:Y:S02]  /*1a20*/  IMAD R0, R2, 0x1000, R7 ;  /* 0x0000100002007824 */ /* 0x000fe400078e0207 */
[C---:B------:R-:W-:Y:S02]  /*1a30*/  VIADD R6, R3.reuse, 0x4 ;  /* 0x0000000403067836 */ /* 0x040fe40000000000 */
[C---:B------:R-:W-:Y:S01]  /*1a40*/  VIADD R5, R0.reuse, 0x80 ;  /* 0x0000008000057836 */ /* 0x040fe20000000000 */
[----:B------:R-:W-:Y:S01]  /*1a50*/  R2UR UR10, R0 ;  /* 0x00000000000a72ca */ /* 0x000fe200000e0000 */
[----:B------:R-:W-:Y:S01]  /*1a60*/  VIADD R3, R3, 0x6 ;  /* 0x0000000603037836 */ /* 0x000fe20000000000 */
[----:B------:R-:W-:Y:S02]  /*1a70*/  R2UR UR16, R6 ;  /* 0x00000000061072ca */ /* 0x000fe400000e0000 */
[----:B------:R-:W-:Y:S01]  /*1a80*/  R2UR UR14, R5 ;  /* 0x00000000050e72ca */ /* 0x000fe200000e0000 */
[C---:B------:R-:W-:Y:S01]  /*1a90*/  VIADD R5, R0.reuse, 0x100 ;  /* 0x0000010000057836 */ /* 0x040fe20000000000 */
[----:B------:R-:W-:Y:S01]  /*1aa0*/  R2UR UR4, R3 ;  /* 0x00000000030472ca */ /* 0x000fe200000e0000 */
[----:B------:R-:W-:-:S03]  /*1ab0*/  VIADD R0, R0, 0x180 ;  /* 0x0000018000007836 */ /* 0x000fc60000000000 */
[----:B------:R-:W-:Y:S02]  /*1ac0*/  R2UR UR18, R5 ;  /* 0x00000000051272ca */ /* 0x000fe400000e0000 */
[----:B------:R-:W-:Y:S01]  /*1ad0*/  R2UR UR6, R0 ;  /* 0x00000000000672ca */ /* 0x000fe200000e0000 */
[----:B------:R-:W-:Y:S03]  /*1ae0*/  HGMMA.64x256x16.F32 R24, gdesc[UR8].tnspB, RZ, !UPT, gsb0 ;  /* 0x43e00000081879f0 */ /* 0x000fe6000c0008ff */
        /* <DEDUP_REMOVED lines=16> */
.L_x_4057:
[----:B------:R-:W-:Y:S01]  /*1bf0*/  IMAD R0, R2, 0x8, R17 ;  /* 0x0000000802007824 */ /* 0x000fe200078e0211 */
[----:B------:R-:W-:-:S03]  /*1c00*/  ISETP.GE.AND P0, PT, R4, 0x2, PT ;  /* 0x000000020400780c */ /* 0x000fc60003f06270 */
[----:B------:R-:W-:-:S05]  /*1c10*/  VIADD R0, R0, 0x38860 ;  /* 0x0003886000007836 */ /* 0x000fca0000000000 */
[----:B------:R-:W-:-:S04]  /*1c20*/  PRMT R0, R219, 0x654, R0 ;  /* 0x00000654db007816 */ /* 0x000fc80000000000 */
[----:B------:R0:W-:Y:S01]  /*1c30*/  SYNCS.ARRIVE.TRANS64.RED.A1T0 RZ, [R0+URZ], RZ ;  /* 0x000000ff00ff79a7 */ /* 0x0001e2000810043f */
[----:B------:R-:W-:Y:S05]  /*1c40*/  @!P0 BRA `(.L_x_4058) ;  /* 0x0000000800c08947 */ /* 0x000fea0003800000 */
[----:B------:R-:W-:-:S07]  /*1c50*/  VIADD R4, R4, 0xfffffffe ;  /* 0xfffffffe04047836 */ /* 0x000fce0000000000 */
.L_x_4060:
[----:B------:R-:W-:Y:S01]  /*1c60*/  BAR.SYNC.DEFER_BLOCKING 0xe, 0x100 ;  /* 0x0384000000007b1d */ /* 0x000fe20000010000 */
[----:B01----:R-:W-:Y:S01]  /*1c70*/  IMAD R0, R2, 0x40, R22 ;  /* 0x0000004002007824 */ /* 0x003fe200078e0216 */
[----:B------:R-:W-:Y:S01]  /*1c80*/  ISETP.GT.AND P1, PT, R4, RZ, PT ;  /* 0x000000ff0400720c */ /* 0x000fe20003f24270 */
[----:B------:R-:W-:Y:S02]  /*1c90*/  VIADD R2, R2, 0x1 ;  /* 0x0000000102027836 */ /* 0x000fe40000000000 */
[----:B------:R-:W-:Y:S01]  /*1ca0*/  IMAD R0, R0, 0x4, R17 ;  /* 0x0000000400007824 */ /* 0x000fe200078e0211 */
[----:B------:R-:W-:Y:S01]  /*1cb0*/  UMOV UR11, 0x40000040 ;  /* 0x40000040000b7882 */ /* 0x000fe20000000000 */
[----:B------:R-:W-:Y:S01]  /*1cc0*/  UMOV UR15, 0x40000040 ;  /* 0x40000040000f7882 */ /* 0x000fe20000000000 */
[----:B------:R-:W-:Y:S01]  /*1cd0*/  ISETP.NE.AND P0, PT, R2, 0x2, PT ;  /* 0x000000020200780c */ /* 0x000fe20003f05270 */
[----:B------:R-:W-:Y:S01]  /*1ce0*/  UMOV UR19, 0x40000040 ;  /* 0x4000004000137882 */ /* 0x000fe20000000000 */
[----:B------:R-:W-:Y:S01]  /*1cf0*/  UMOV UR7, 0x40000040 ;  /* 0x4000004000077882 */ /* 0x000fe20000000000 */
[----:B------:R-:W-:Y:S01]  /*1d00*/  VIADD R4, R4, 0xffffffff ;  /* 0xffffffff04047836 */ /* 0x000fe20000000000 */
[----:B------:R-:W-:Y:S01]  /*1d10*/  SEL R2, R2, RZ, P0 ;  /* 0x000000ff02027207 */ /* 0x000fe20000000000 */
[----:B------:R-:W0:Y:S04]  /*1d20*/  LDS R3, [R0+0x38400] ;  /* 0x0384000000037984 */ /* 0x000e280000000800 */
[----:B------:R1:W2:Y:S02]  /*1d30*/  LDS R5, [R0+0x38420] ;  /* 0x0384200000057984 */ /* 0x0002a40000000800 */
[----:B-1----:R-:W-:-:S05]  /*1d40*/  IMAD R0, R2, 0x1000, R7 ;  /* 0x0000100002007824 */ /* 0x002fca00078e0207 */
[----:B------:R-:W-:Y:S01]  /*1d50*/  R2UR UR10, R0 ;  /* 0x00000000000a72ca */ /* 0x000fe200000e0000 */
        /* <DEDUP_REMOVED lines=129> */
[----:B------:R-:W-:Y:S01]  /*2570*/  WARPGROUP.ARRIVE ;  /* 0x00000000000079c5 */ /* 0x000fe20000000000 */
[----:B------:R-:W-:Y:S01]  /*2580*/  R2UR UR14, R3 ;  /* 0x00000000030e72ca */ /* 0x000fe200000e0000 */
[C---:B------:R-:W-:Y:S02]  /*2590*/  VIADD R3, R0.reuse, 0x100 ;  /* 0x0000010000037836 */ /* 0x040fe40000000000 */
[----:B------:R-:W-:Y:S02]  /*25a0*/  VIADD R0, R0, 0x180 ;  /* 0x0000018000007836 */ /* 0x000fe40000000000 */
[----:B------:R-:W-:Y:S01]  /*25b0*/  HGMMA.64x256x16.F32 R24, gdesc[UR8].tnspB, R24, gsb0 ;  /* 0x43e00000081879f0 */ /* 0x000fe20008000818 */
[----:B------:R-:W-:Y:S02]  /*25c0*/  R2UR UR18, R3 ;  /* 0x00000000031272ca */ /* 0x000fe400000e0000 */
[----:B------:R-:W-:Y:S02]  /*25d0*/  R2UR UR6, R0 ;  /* 0x00000000000672ca */ /* 0x000fe400000e0000 */
[----:B------:R-:W-:-:S04]  /*25e0*/  SEL R3, RZ, 0x1, P0 ;  /* 0x00000001ff037807 */ /* 0x000fc80000000000 */
[----:B------:R-:W-:Y:S01]  /*25f0*/  LOP3.LUT R16, R16, R3, RZ, 0x3c, !PT ;  /* 0x0000000310107212 */ /* 0x000fe200078e3cff */
        /* <DEDUP_REMOVED lines=16> */
.L_x_4059:
[----:B------:R-:W-:-:S04]  /*2700*/  IMAD R0, R2, 0x8, R17 ;  /* 0x0000000802007824 */ /* 0x000fc800078e0211 */
[----:B------:R-:W-:-:S05]  /*2710*/  VIADD R0, R0, 0x38860 ;  /* 0x0003886000007836 */ /* 0x000fca0000000000 */
[----:B------:R-:W-:-:S04]  /*2720*/  PRMT R0, R219, 0x654, R0 ;  /* 0x00000654db007816 */ /* 0x000fc80000000000 */
[----:B------:R1:W-:Y:S01]  /*2730*/  SYNCS.ARRIVE.TRANS64.RED.A1T0 RZ, [R0+URZ], RZ ;  /* 0x000000ff00ff79a7 */ /* 0x0003e2000810043f */
[----:B------:R-:W-:Y:S05]  /*2740*/  @P1 BRA `(.L_x_4060) ;  /* 0xfffffff400441947 */ /* 0x000fea000383ffff */
.L_x_4058:
[----:B------:R-:W-:Y:S01]  /*2750*/  BAR.SYNC.DEFER_BLOCKING 0xe, 0x100 ;  /* 0x0384000000007b1d */ /* 0x000fe20000010000 */
[C---:B01----:R-:W-:Y:S01]  /*2760*/  IMAD R0, R2.reuse, 0x40, R22 ;  /* 0x0000004002007824 */ /* 0x043fe200078e0216 */
[----:B------:R-:W-:Y:S01]  /*2770*/  PLOP3.LUT P0, PT, PT, PT, PT, 0x8, 0x0 ;  /* 0x000000000000781c */ /* 0x000fe20003f0e170 */
[----:B------:R-:W-:Y:S02]  /*2780*/  VIADD R2, R2, 0x1 ;  /* 0x0000000102027836 */ /* 0x000fe40000000000 */
[----:B------:R-:W-:-:S03]  /*2790*/  IMAD R17, R0, 0x4, R17 ;  /* 0x0000000400117824 */ /* 0x000fc600078e0211 */
[----:B------:R-:W-:-:S04]  /*27a0*/  ISETP.NE.AND P1, PT, R2, 0x2, PT ;  /* 0x000000020200780c */ /* 0x000fc80003f25270 */
[----:B------:R-:W-:Y:S02]  /*27b0*/  SEL R5, RZ, 0x1, P1 ;  /* 0x00000001ff057807 */ /* 0x000fe40000800000 */
[----:B------:R-:W-:Y:S02]  /*27c0*/  SEL R2, R2, RZ, P1 ;  /* 0x000000ff02027207 */ /* 0x000fe40000800000 */
[----:B------:R-:W-:Y:S01]  /*27d0*/  LOP3.LUT R16, R16, R5, RZ, 0x3c, !PT ;  /* 0x0000000510107212 */ /* 0x000fe200078e3cff */
        /* <DEDUP_REMOVED lines=134> */
.L_x_4055:
        /* <DEDUP_REMOVED lines=24> */
[----:B0-----:R-:W-:Y:S02]  /*31c0*/  ISETP.NE.AND P0, PT, R220, 0x1, PT ;  /* 0x00000001dc00780c */ /* 0x001fe40003f05270 */
[----:B------:R-:W-:Y:S02]  /*31d0*/  CS2R R110, SRZ ;  /* 0x00000000006e7805 */ /* 0x000fe4000001ff00 */
[----:B------:R-:W-:-:S02]  /*31e0*/  CS2R R160, SRZ ;  /* 0x0000000000a07805 */ /* 0x000fc4000001ff00 */
[----:B------:R-:W-:Y:S02]  /*31f0*/  CS2R R106, SRZ ;  /* 0x00000000006a7805 */ /* 0x000fe4000001ff00 */
[----:B------:R-:W-:Y:S02]  /*3200*/  CS2R R162, SRZ ;  /* 0x0000000000a27805 */ /* 0x000fe4000001ff00 */
[----:B------:R-:W-:Y:S02]  /*3210*/  CS2R R102, SRZ ;  /* 0x0000000000667805 */ /* 0x000fe4000001ff00 */
[----:B------:R-:W-:Y:S02]  /*3220*/  CS2R R164, SRZ ;  /* 0x0000000000a47805 */ /* 0x000fe4000001ff00 */
[----:B------:R-:W-:Y:S02]  /*3230*/  CS2R R98, SRZ ;  /* 0x0000000000627805 */ /* 0x000fe4000001ff00 */
[----:B-1----:R-:W-:-:S02]  /*3240*/  IADD3 R6, -R4, 0x40, RZ ;  /* 0x0000004004067810 */ /* 0x002fc40007ffe1ff */
[----:B------:R-:W-:Y:S02]  /*3250*/  CS2R R166, SRZ ;  /* 0x0000000000a67805 */ /* 0x000fe4000001ff00 */
[----:B------:R-:W-:Y:S02]  /*3260*/  CS2R R94, SRZ ;  /* 0x00000000005e7805 */ /* 0x000fe4000001ff00 */
[----:B------:R-:W-:Y:S02]  /*3270*/  CS2R R170, SRZ ;  /* 0x0000000000aa7805 */ /* 0x000fe4000001ff00 */
[----:B------:R-:W-:Y:S01]  /*3280*/  CS2R R90, SRZ ;  /* 0x00000000005a7805 */ /* 0x000fe2000001ff00 */
[----:B------:R-:W0:Y:S01]  /*3290*/  @P0 LDC R0, c[0x0][0x44c] ;  /* 0x00011300ff000b82 */ /* 0x000e220000000800 */
[----:B------:R-:W-:Y:S01]  /*32a0*/  IMAD R7, R186, R7, R6 ;  /* 0x00000007ba077224 */ /* 0x000fe200078e0206 */
[----:B------:R-:W-:Y:S01]  /*32b0*/  CS2R R172, SRZ ;  /* 0x0000000000ac7805 */ /* 0x000fe2000001ff00 */
[----:B------:R-:W-:Y:S01]  /*32c0*/  IMAD.MOV.U32 R169, RZ, RZ, RZ ;  /* 0x000000ffffa97224 */ /* 0x000fe200078e00ff */
        /* <DEDUP_REMOVED lines=23> */
[----:B------:R-:W-:Y:S01]  /*3440*/  CS2R R46, SRZ ;  /* 0x00000000002e7805 */ /* 0x000fe2000001ff00 */
[----:B------:R-:W-:Y:S01]  /*3450*/  IMAD.U32 R0, RZ, RZ, UR4 ;  /* 0x00000004ff007e24 */ /* 0x000fe2000f8e00ff */
[----:B------:R-:W-:Y:S02]  /*3460*/  CS2R R208, SRZ ;  /* 0x0000000000d07805 */ /* 0x000fe4000001ff00 */
[----:B------:R-:W-:Y:S02]  /*3470*/  CS2R R42, SRZ ;  /* 0x00000000002a7805 */ /* 0x000fe4000001ff00 */
[----:B------:R-:W-:Y:S02]  /*3480*/  CS2R R210, SRZ ;  /* 0x0000000000d27805 */ /* 0x000fe4000001ff00 */
[----:B-1----:R-:W-:-:S02]  /*3490*/  @P0 SHF.R.U32.HI R0, RZ, R5, R4 ;  /* 0x00000005ff000219 */ /* 0x002fc40000011604 */
        /* <DEDUP_REMOVED lines=45> */
.L_x_4061:
[----:B------:R-:W-:Y:S01]  /*3770*/  ULEA.HI UR4, UR36, UR36, URZ, 0x1 ;  /* 0x0000002424047291 */ /* 0x000fe2000f8f083f */
[----:B------:R-:W-:-:S03]  /*3780*/  IMAD.U32 R0, RZ, RZ, UR40 ;  /* 0x00000028ff007e24 */ /* 0x000fc6000f8e00ff */
[----:B------:R-:W-:Y:S02]  /*3790*/  ULOP3.LUT UR4, UR4, 0xfffffffe, URZ, 0xc0, !UPT ;  /* 0xfffffffe04047892 */ /* 0x000fe4000f8ec03f */
[----:B------:R-:W-:Y:S02]  /*37a0*/  ISETP.NE.AND P0, PT, R0, 0x3, PT ;  /* 0x000000030000780c */ /* 0x000fe40003f05270 */
[----:B------:R-:W-:-:S06]  /*37b0*/  UIADD3 UR4, UR36, -UR4, URZ ;  /* 0x8000000424047290 */ /* 0x000fcc000fffe03f */
[----:B------:R-:W-:-:S05]  /*37c0*/  IMAD.U32 R4, RZ, RZ, UR4 ;  /* 0x00000004ff047e24 */ /* 0x000fca000f8e00ff */
[----:B------:R-:W-:-:S04]  /*37d0*/  SHF.L.U32 R4, R4, 0x1f, RZ ;  /* 0x0000001f04047819 */ /* 0x000fc800000006ff */
[----:B------:R-:W0:Y:S02]  /*37e0*/  SYNCS.PHASECHK.TRANS64.TRYWAIT P1, [R17+URZ+0x38800], R4 ;  /* 0x03880004110075a7 */ /* 0x000e24000802017f */
[----:B0-----:R-:W-:Y:S05]  /*37f0*/  @!P1 BRA `(.L_x_4062) ;  /* 0x0000010c00c89947 */ /* 0x001fea0003800000 */
.L_x_4176:
[----:B------:R-:W-:Y:S05]  /*3800*/  @!P0 BRA `(.L_x_4063) ;  /* 0x0000000000048947 */ /* 0x000fea0003800000 */
[----:B------:R-:W-:Y:S01]  /*3810*/  BPT.TRAP 0x1 ;  /* 0x000000040000795c */ /* 0x000fe20000300000 */
.L_x_4063:
[----:B------:R-:W-:Y:S01]  /*3820*/  IMAD R9, R2, 0x8, R17 ;  /* 0x0000000802097824 */ /* 0x000fe200078e0211 */
[----:B------:R-:W-:-:S04]  /*3830*/  SHF.L.U32 R6, R16, 0x1f, RZ ;  /* 0x0000001f10067819 */ /* 0x000fc800000006ff */
[----:B------:R1:W2:Y:S01]  /*3840*/  SYNCS.PHASECHK.TRANS64.TRYWAIT P1, [R9+URZ+0x38830], R6 ;  /* 0x03883006090075a7 */ /* 0x0002a2000802017f */
[----:B------:R-:W-:Y:S05]  /*3850*/  @!P0 BRA `(.L_x_4064) ;  /* 0x0000000000048947 */ /* 0x000fea0003800000 */
[----:B------:R-:W-:Y:S01]  /*3860*/  BPT.TRAP 0x1 ;  /* 0x000000040000795c */ /* 0x000fe20000300000 */
.L_x_4064:
[----:B------:R-:W-:-:S05]  /*3870*/  VIADD R0, R17, 0x22400 ;  /* 0x0002240011007836 */ /* 0x000fca0000000000 */
[----:B------:R-:W-:-:S04]  /*3880*/  SHF.R.U32.HI R0, RZ, 0x4, R0 ;  /* 0x00000004ff007819 */ /* 0x000fc80000011600 */
[----:B------:R-:W-:Y:S01]  /*3890*/  LOP3.LUT R0, R0, 0x3fff, RZ, 0xc0, !PT ;  /* 0x00003fff00007812 */ /* 0x000fe200078ec0ff */
[----:B--2---:R-:W-:Y:S06]  /*38a0*/  @P1 BRA `(.L_x_4065) ;  /* 0x0000000000081947 */ /* 0x004fec0003800000 */
[----:B------:R-:W2:Y:S02]  /*38b0*/  SYNCS.PHASECHK.TRANS64.TRYWAIT P1, [R9+URZ+0x38830], R6 ;  /* 0x03883006090075a7 */ /* 0x000ea4000802017f */
[----:B--2---:R-:W-:Y:S05]  /*38c0*/  @!P1 BRA `(.L_x_4066) ;  /* 0x0000010c00a89947 */ /* 0x004fea0003800000 */
.L_x_4065:
[----:B------:R-:W-:Y:S05]  /*38d0*/  WARPSYNC.ALL ;  /* 0x0000000000007948 */ /* 0x000fea0003800000 */
[----:B------:R-:W-:Y:S01]  /*38e0*/  LOP3.LUT R0, R0, 0x10000, RZ, 0xfc, !PT ;  /* 0x0001000000007812 */ /* 0x000fe200078efcff */
[----:B------:R-:W-:Y:S01]  /*38f0*/  VIADD R3, R17, 0x20400 ;  /* 0x0002040011037836 */ /* 0x000fe20000000000 */
[----:B------:R-:W-:-:S03]  /*3900*/  WARPGROUP.ARRIVE ;  /* 0x00000000000079c5 */ /* 0x000fc60000000000 */
[----:B------:R-:W-:Y:S01]  /*3910*/  IMAD R5, R2, 0x200, R0 ;  /* 0x0000020002057824 */ /* 0x000fe200078e0200 */
[----:B------:R-:W-:Y:S01]  /*3920*/  UMOV UR11, 0x40000040 ;  /* 0x40000040000b7882 */ /* 0x000fe20000000000 */
[----:B------:R-:W-:Y:S01]  /*3930*/  UMOV UR9, 0x40000040 ;  /* 0x4000004000097882 */ /* 0x000fe20000000000 */
[----:B------:R-:W-:Y:S01]  /*3940*/  SHF.R.U32.HI R3, RZ, 0x4, R3 ;  /* 0x00000004ff037819 */ /* 0x000fe20000011603 */
[----:B------:R-:W-:Y:S01]  /*3950*/  UMOV UR15, 0x40000040 ;  /* 0x40000040000f7882 */ /* 0x000fe20000000000 */
[----:B------:R-:W-:Y:S01]  /*3960*/  R2UR UR10, R5 ;  /* 0x00000000050a72ca */ /* 0x000fe200000e0000 */
[----:B------:R-:W-:Y:S01]  /*3970*/  UMOV UR13, 0x40000040 ;  /* 0x40000040000d7882 */ /* 0x000fe20000000000 */
[----:B------:R-:W-:Y:S01]  /*3980*/  LOP3.LUT R3, R3, 0x3fff, RZ, 0xc0, !PT ;  /* 0x00003fff03037812 */ /* 0x000fe200078ec0ff */
[----:B------:R-:W-:Y:S01]  /*3990*/  UMOV UR19, 0x40000040 ;  /* 0x4000004000137882 */ /* 0x000fe20000000000 */
[----:B------:R-:W-:Y:S01]  /*39a0*/  UMOV UR17, 0x40000040 ;  /* 0x4000004000117882 */ /* 0x000fe20000000000 */
[----:B------:R-:W-:Y:S01]  /*39b0*/  UMOV UR23, 0x40000040 ;  /* 0x4000004000177882 */ /* 0x000fe20000000000 */
[----:B------:R-:W-:Y:S01]  /*39c0*/  LOP3.LUT R3, R3, 0x10000, RZ, 0xfc, !PT ;  /* 0x0001000003037812 */ /* 0x000fe200078efcff */
[----:B------:R-:W-:-:S03]  /*39d0*/  UMOV UR21, 0x40000040 ;  /* 0x4000004000157882 */ /* 0x000fc60000000000 */
[C---:B------:R-:W-:Y:S01]  /*39e0*/  R2UR UR8, R3.reuse ;  /* 0x00000000030872ca */ /* 0x040fe200000e0000 */
[----:B------:R-:W-:Y:S02]  /*39f0*/  VIADD R5, R3, 0x2 ;  /* 0x0000000203057836 */ /* 0x000fe40000000000 */
[----:B------:R-:W-:Y:S02]  /*3a00*/  UIADD3 UR14, UR10, 0x2, URZ ;  /* 0x000000020a0e7890 */ /* 0x000fe4000fffe03f */
[----:B------:R-:W-:Y:S01]  /*3a10*/  UIADD3 UR18, UR10, 0x4, URZ ;  /* 0x000000040a127890 */ /* 0x000fe2000fffe03f */
[----:B------:R-:W-:Y:S01]  /*3a20*/  R2UR UR12, R5 ;  /* 0x00000000050c72ca */ /* 0x000fe200000e0000 */
[C---:B------:R-:W-:Y:S01]  /*3a30*/  VIADD R5, R3.reuse, 0x4 ;  /* 0x0000000403057836 */ /* 0x040fe20000000000 */
[----:B------:R-:W-:Y:S01]  /*3a40*/  UIADD3 UR22, UR10, 0x6, URZ ;  /* 0x000000060a167890 */ /* 0x000fe2000fffe03f */
[----:B------:R-:W-:-:S03]  /*3a50*/  VIADD R3, R3, 0x6 ;  /* 0x0000000603037836 */ /* 0x000fc60000000000 */
[----:B------:R-:W-:Y:S01]  /*3a60*/  R2UR UR16, R5 ;  /* 0x00000000051072ca */ /* 0x000fe200000e0000 */
[----:B------:R-:W-:Y:S01]  /*3a70*/  HGMMA.64x64x16.F32 R24, gdesc[UR8], RZ, !UPT, gsb0 ;  /* 0x00e00000081879f0 */ /* 0x000fe2000c0008ff */
[----:B------:R-:W-:Y:S02]  /*3a80*/  R2UR UR20, R3 ;  /* 0x00000000031472ca */ /* 0x000fe400000e0000 */
        /* <DEDUP_REMOVED lines=10> */
[----:B------:R-:W3:Y:S02]  /*3b30*/  SYNCS.PHASECHK.TRANS64.TRYWAIT P1, [R17+URZ+0x38810], R4 ;  /* 0x03881004110075a7 */ /* 0x000ee4000802017f */
[----:B---3--:R-:W-:Y:S05]  /*3b40*/  @!P1 BRA `(.L_x_4067) ;  /* 0x0000010c001c9947 */ /* 0x008fea0003800000 */
.L_x_4177:
[----:B------:R-:W-:Y:S05]  /*3b50*/  @!P0 BRA `(.L_x_4068) ;  /* 0x0000000000048947 */ /* 0x000fea0003800000 */
[----:B------:R-:W-:Y:S01]  /*3b60*/  BPT.TRAP 0x1 ;  /* 0x000000040000795c */ /* 0x000fe20000300000 */
.L_x_4068:
[----:B------:R4:W0:Y:S01]  /*3b70*/  SYNCS.PHASECHK.TRANS64.TRYWAIT P1, [R9+URZ+0x38850], R6 ;  /* 0x03885006090075a7 */ /* 0x000822000802017f */
[----:B------:R-:W-:Y:S05]  /*3b80*/  @!P0 BRA `(.L_x_4069) ;  /* 0x0000000000048947 */ /* 0x000fea0003800000 */
[----:B------:R-:W-:Y:S01]  /*3b90*/  BPT.TRAP 0x1 ;  /* 0x000000040000795c */ /* 0x000fe20000300000 */
.L_x_4069:
[C---:B------:R-:W-:Y:S02]  /*3ba0*/  VIADD R3, R17.reuse, 0x400 ;  /* 0x0000040011037836 */ /* 0x040fe40000000000 */
[----:B0--3--:R-:W-:-:S03]  /*3bb0*/  VIADD R4, R17, 0x26400 ;  /* 0x0002640011047836 */ /* 0x009fc60000000000 */
[----:B------:R-:W-:Y:S02]  /*3bc0*/  SHF.R.U32.HI R3, RZ, 0x4, R3 ;  /* 0x00000004ff037819 */ /* 0x000fe40000011603 */
[----:B------:R-:W-:Y:S02]  /*3bd0*/  SHF.R.U32.HI R4, RZ, 0x4, R4 ;  /* 0x00000004ff047819 */ /* 0x000fe40000011604 */
[----:B------:R-:W-:Y:S02]  /*3be0*/  LOP3.LUT R3, R3, 0x3fff, RZ, 0xc0, !PT ;  /* 0x00003fff03037812 */ /* 0x000fe400078ec0ff */
[----:B------:R-:W-:Y:S02]  /*3bf0*/  LOP3.LUT R5, R4, 0x3fff, RZ, 0xc0, !PT ;  /* 0x00003fff04057812 */ /* 0x000fe400078ec0ff */
[----:B------:R-:W-:Y:S02]  /*3c00*/  LOP3.LUT R4, R3, 0x10000, RZ, 0xfc, !PT ;  /* 0x0001000003047812 */ /* 0x000fe400078efcff */
[----:B------:R-:W-:-:S03]  /*3c10*/  LOP3.LUT R3, R5, 0x10000, RZ, 0xfc, !PT ;  /* 0x0001000005037812 */ /* 0x000fc600078efcff */
[----:B------:R-:W-:Y:S01]  /*3c20*/  IMAD R5, R2, 0x1000, R4 ;  /* 0x0000100002057824 */ /* 0x000fe200078e0204 */
[----:B------:R-:W-:Y:S06]  /*3c30*/  @P1 BRA `(.L_x_4070) ;  /* 0x0000000000081947 */ /* 0x000fec0003800000 */
[----:B------:R-:W0:Y:S02]  /*3c40*/  SYNCS.PHASECHK.TRANS64.TRYWAIT P1, [R9+URZ+0x38850], R6 ;  /* 0x03885006090075a7 */ /* 0x000e24000802017f */
[----:B0-----:R-:W-:Y:S05]  /*3c50*/  @!P1 BRA `(.L_x_4071) ;  /* 0x0000010800ec9947 */ /* 0x001fea0003800000 */
.L_x_4070:
[----:B------:R-:W-:Y:S01]  /*3c60*/  R2UR UR24, R3 ;  /* 0x00000000031872ca */ /* 0x000fe200000e0000 */
[----:B------:R-:W-:Y:S01]  /*3c70*/  WARPGROUP.ARRIVE ;  /* 0x00000000000079c5 */ /* 0x000fe20000000000 */
[----:B------:R-:W-:Y:S01]  /*3c80*/  R2UR UR26, R5 ;  /* 0x00000000051a72ca */ /* 0x000fe200000e0000 */
[----:B------:R-:W-:Y:S01]  /*3c90*/  UMOV UR25, 0x40000040 ;  /* 0x4000004000197882 */ /* 0x000fe20000000000 */
[----:B------:R-:W-:Y:S01]  /*3ca0*/  UMOV UR27, 0x40000040 ;  /* 0x40000040001b7882 */ /* 0x000fe20000000000 */
[----:B------:R-:W-:Y:S01]  /*3cb0*/  VIADD R7, R3, 0x2 ;  /* 0x0000000203077836 */ /* 0x000fe20000000000 */
[----:B------:R-:W-:Y:S01]  /*3cc0*/  UMOV UR5, 0x40000040 ;  /* 0x4000004000057882 */ /* 0x000fe20000000000 */
[----:B012-4-:R-:W-:Y:S01]  /*3cd0*/  VIADD R6, R5, 0x2 ;  /* 0x0000000205067836 */ /* 0x017fe20000000000 */
[----:B------:R-:W-:Y:S01]  /*3ce0*/  UMOV UR7, 0x40000040 ;  /* 0x4000004000077882 */ /* 0x000fe20000000000 */
[----:B------:R-:W0:Y:S01]  /*3cf0*/  S2R R8, SR_TID.X ;  /* 0x0000000000087919 */ /* 0x000e220000002100 */
[----:B------:R-:W-:Y:S01]  /*3d00*/  R2UR UR4, R7 ;  /* 0x00000000070472ca */ /* 0x000fe200000e0000 */
[----:B------:R-:W-:Y:S01]  /*3d10*/  VIADD R7, R3, 0x4 ;  /* 0x0000000403077836 */ /* 0x000fe20000000000 */
[----:B------:R-:W-:Y:S01]  /*3d20*/  R2UR UR6, R6 ;  /* 0x00000000060672ca */ /* 0x000fe200000e0000 */
[----:B------:R-:W-:-:S02]  /*3d30*/  VIADD R6, R5, 0x4 ;  /* 0x0000000405067836 */ /* 0x000fc40000000000 */
[----:B------:R-:W-:Y:S01]  /*3d40*/  HGMMA.64x64x16.F32 R24, gdesc[UR24], R24, gsb0 ;  /* 0x00e00000181879f0 */ /* 0x000fe20008000818 */
[----:B------:R-:W-:Y:S02]  /*3d50*/  VIADD R11, R5, 0x800 ;  /* 0x00000800050b7836 */ /* 0x000fe40000000000 */
[----:B------:R-:W-:Y:S01]  /*3d60*/  IMAD.MOV.U32 R15, RZ, RZ, 0x40 ;  /* 0x00000040ff0f7424 */ /* 0x000fe200078e00ff */
[----:B0-----:R-:W-:Y:S01]  /*3d70*/  SHF.R.U32.HI R8, RZ, 0x7, R8 ;  /* 0x00000007ff087819 */ /* 0x001fe20000011608 */
[----:B------:R-:W-:Y:S02]  /*3d80*/  WARPGROUP.DEPBAR.LE gsb0, 0x0 ;  /* 0x00008000000079c5 */ /* 0x000fe40000010000 */
[----:B------:R-:W-:-:S06]  /*3d90*/  WARPGROUP.ARRIVE ;  /* 0x00000000000079c5 */ /* 0x000fcc0000000000 */
[----:B------:R-:W-:Y:S01]  /*3da0*/  HGMMA.64x64x16.F32 R24, gdesc[UR4], R24, gsb0 ;  /* 0x00e00000041879f0 */ /* 0x000fe20008000818 */
[----:B------:R-:W-:Y:S01]  /*3db0*/  R2UR UR4, R7 ;  /* 0x00000000070472ca */ /* 0x000fe200000e0000 */
[----:B------:R-:W-:Y:S01]  /*3dc0*/  UMOV UR5, 0x40000040 ;  /* 0x4000004000057882 */ /* 0x000fe20000000000 */
[----:B------:R-:W-:Y:S01]  /*3dd0*/  R2UR UR6, R6 ;  /* 0x00000000060672ca */ /* 0x000fe200000e0000 */
[----:B------:R-:W-:Y:S01]  /*3de0*/  UMOV UR7, 0x40000040 ;  /* 0x4000004000077882 */ /* 0x000fe20000000000 */
[----:B------:R-:W-:Y:S02]  /*3df0*/  VIADD R7, R3, 0x6 ;  /* 0x0000000603077836 */ /* 0x000fe40000000000 */
[----:B------:R-:W-:Y:S01]  /*3e00*/  VIADD R6, R5, 0x6 ;  /* 0x0000000605067836 */ /* 0x000fe20000000000 */
        /* <DEDUP_REMOVED lines=115> */
[----:B------:R-:W0:Y:S01]  /*4540*/  SHFL.IDX PT, R6, R8, RZ, 0x1f ;  /* 0x00001fff08067589 */ /* 0x000e2200000e0000 */
[----:B------:R-:W-:Y:S01]  /*4550*/  VIADD R7, R3, 0x800 ;  /* 0x0000080003077836 */ /* 0x000fe20000000000 */
[----:B0-----:R-:W-:-:S04]  /*4560*/  ISETP.GT.AND P1, PT, R6, 0x7f, PT ;  /* 0x0000007f0600780c */ /* 0x001fc80003f24270 */
[----:B------:R-:W-:-:S05]  /*4570*/  SEL R6, RZ, 0x2, !P1 ;  /* 0x00000002ff067807 */ /* 0x000fca0004800000 */
[C---:B------:R-:W-:Y:S02]  /*4580*/  IMAD.IADD R8, R6.reuse, 0x1, R7 ;  /* 0x0000000106087824 */ /* 0x040fe400078e0207 */
[----:B------:R-:W-:Y:S01]  /*4590*/  IMAD.IADD R10, R6, 0x1, R11 ;  /* 0x00000001060a7824 */ /* 0x000fe200078e020b */
[----:B------:R-:W-:Y:S02]  /*45a0*/  WARPGROUP.DEPBAR.LE gsb0, 0x0 ;  /* 0x00008000000079c5 */ /* 0x000fe40000010000 */
[----:B------:R-:W-:-:S06]  /*45b0*/  WARPGROUP.ARRIVE ;  /* 0x00000000000079c5 */ /* 0x000fcc0000000000 */
[----:B------:R-:W-:Y:S01]  /*45c0*/  HGMMA.64x64x16.F32 R24, gdesc[UR4], R24, gsb0 ;  /* 0x00e00000041879f0 */ /* 0x000fe20008000818 */
[----:B------:R-:W-:Y:S01]  /*45d0*/  R2UR UR4, R8 ;  /* 0x00000000080472ca */ /* 0x000fe200000e0000 */
[----:B------:R-:W-:Y:S01]  /*45e0*/  UMOV UR5, 0x40000040 ;  /* 0x4000004000057882 */ /* 0x000fe20000000000 */
[----:B------:R-:W-:Y:S01]  /*45f0*/  R2UR UR6, R10 ;  /* 0x000000000a0672ca */ /* 0x000fe200000e0000 */
[----:B------:R-:W-:Y:S01]  /*4600*/  UMOV UR7, 0x40000040 ;  /* 0x4000004000077882 */ /* 0x000fe20000000000 */
[----:B------:R-:W-:-:S05]  /*4610*/  IMAD.MOV.U32 R10, RZ, RZ, 0x4 ;  /* 0x00000004ff0a7424 */ /* 0x000fca00078e00ff */
[C---:B------:R-:W-:Y:S02]  /*4620*/  SEL R8, R10.reuse, 0x2, P1 ;  /* 0x000000020a087807 */ /* 0x040fe40000800000 */
[----:B------:R-:W-:-:S03]  /*4630*/  SEL R10, R10, 0x6, !P1 ;  /* 0x000000060a0a7807 */ /* 0x000fc60004800000 */
[--C-:B------:R-:W-:Y:S02]  /*4640*/  IMAD.IADD R12, R7, 0x1, R8.reuse ;  /* 0x00000001070c7824 */ /* 0x100fe400078e0208 */
[----:B------:R-:W-:Y:S02]  /*4650*/  IMAD.IADD R13, R11, 0x1, R8 ;  /* 0x000000010b0d7824 */ /* 0x000fe400078e0208 */
[--C-:B------:R-:W-:Y:S02]  /*4660*/  IMAD.IADD R7, R7, 0x1, R10.reuse ;  /* 0x0000000107077824 */ /* 0x100fe400078e020a */
        /* <DEDUP_REMOVED lines=8> */
[----:B------:R-:W-:Y:S02]  /*46f0*/  WARPGROUP.DEPBAR.LE gsb0, 0x0 ;  /* 0x00008000000079c5 */ /* 0x000fe40000010000 */
[----:B------:R-:W-:-:S09]  /*4700*/  WARPGROUP.ARRIVE ;  /* 0x00000000000079c5 */ /* 0x000fd20000000000 */
[----:B------:R-:W-:Y:S01]  /*4710*/  HGMMA.64x64x16.F32 R24, gdesc[UR4], R24, gsb0 ;  /* 0x00e00000041879f0 */ /* 0x000fe20008000818 */
[----:B------:R-:W-:Y:S01]  /*4720*/  R2UR UR4, R7 ;  /* 0x00000000070472ca */ /* 0x000fe200000e0000 */
[----:B------:R-:W-:Y:S01]  /*4730*/  UMOV UR5, 0x40000040 ;  /* 0x4000004000057882 */ /* 0x000fe20000000000 */
[----:B------:R-:W-:Y:S01]  /*4740*/  R2UR UR6, R11 ;  /* 0x000000000b0672ca */ /* 0x000fe200000e0000 */
[----:B------:R-:W-:Y:S01]  /*4750*/  UMOV UR7, 0x40000040 ;  /* 0x4000004000077882 */ /* 0x000fe20000000000 */
[----:B------:R-:W-:Y:S02]  /*4760*/  IMAD.MOV.U32 R7, RZ, RZ, 0x28 ;  /* 0x00000028ff077424 */ /* 0x000fe400078e00ff */
[----:B------:R-:W-:-:S03]  /*4770*/  IMAD.MOV.U32 R11, RZ, RZ, 0xa00 ;  /* 0x00000a00ff0b7424 */ /* 0x000fc600078e00ff */
[----:B------:R-:W-:Y:S02]  /*4780*/  SEL R7, R7, 0x26, P1 ;  /* 0x0000002607077807 */ /* 0x000fe40000800000 */
[----:B------:R-:W-:Y:S02]  /*4790*/  SEL R11, R11, 0x980, P1 ;  /* 0x000009800b0b7807 */ /* 0x000fe40000800000 */
[----:B------:R-:W-:Y:S02]  /*47a0*/  LOP3.LUT R12, R7, 0x6, RZ, 0xc0, !PT ;  /* 0x00000006070c7812 */ /* 0x000fe400078ec0ff */
[----:B------:R-:W-:-:S04]  /*47b0*/  LOP3.LUT R11, R11, 0xa00, RZ, 0xc0, !PT ;  /* 0x00000a000b0b7812 */ /* 0x000fc800078ec0ff */
[CC--:B------:R-:W-:Y:S02]  /*47c0*/  IADD3 R7, R12.reuse, R11.reuse, R3 ;  /* 0x0000000b0c077210 */ /* 0x0c0fe40007ffe003 */
[----:B------:R-:W-:Y:S01]  /*47d0*/  IADD3 R11, R12, R11, R5 ;  /* 0x0000000b0c0b7210 */ /* 0x000fe20007ffe005 */
        /* <DEDUP_REMOVED lines=8> */
[----:B------:R-:W-:Y:S02]  /*4860*/  VIADD R11, R5, 0xa00 ;  /* 0x00000a00050b7836 */ /* 0x000fe40000000000 */
[C---:B------:R-:W-:Y:S02]  /*4870*/  IMAD.IADD R12, R6.reuse, 0x1, R7 ;  /* 0x00000001060c7824 */ /* 0x040fe400078e0207 */
[----:B------:R-:W-:Y:S01]  /*4880*/  IMAD.IADD R13, R6, 0x1, R11 ;  /* 0x00000001060d7824 */ /* 0x000fe200078e020b */
[----:B------:R-:W-:-:S02]  /*4890*/  WARPGROUP.DEPBAR.LE gsb0, 0x0 ;  /* 0x00008000000079c5 */ /* 0x000fc40000010000 */
[----:B------:R-:W-:-:S06]  /*48a0*/  WARPGROUP.ARRIVE ;  /* 0x00000000000079c5 */ /* 0x000fcc0000000000 */
[----:B------:R-:W-:Y:S01]  /*48b0*/  HGMMA.64x64x16.F32 R24, gdesc[UR4], R24, gsb0 ;  /* 0x00e00000041879f0 */ /* 0x000fe20008000818 */
[----:B------:R-:W-:Y:S01]  /*48c0*/  R2UR UR4, R12 ;  /* 0x000000000c0472ca */ /* 0x000fe200000e0000 */
[----:B------:R-:W-:Y:S01]  /*48d0*/  UMOV UR5, 0x40000040 ;  /* 0x4000004000057882 */ /* 0x000fe20000000000 */
[----:B------:R-:W-:Y:S01]  /*48e0*/  R2UR UR6, R13 ;  /* 0x000000000d0672ca */ /* 0x000fe200000e0000 */
[----:B------:R-:W-:Y:S01]  /*48f0*/  UMOV UR7, 0x40000040 ;  /* 0x4000004000077882 */ /* 0x000fe20000000000 */
[C---:B------:R-:W-:Y:S02]  /*4900*/  IMAD.IADD R12, R8.reuse, 0x1, R7 ;  /* 0x00000001080c7824 */ /* 0x040fe400078e0207 */
[----:B------:R-:W-:Y:S02]  /*4910*/  IMAD.IADD R13, R8, 0x1, R11 ;  /* 0x00000001080d7824 */ /* 0x000fe400078e020b */
        /* <DEDUP_REMOVED lines=97> */
[----:B------:R-:W-:-:S04]  /*4f30*/  SEL R6, R15, 0x3e, P1 ;  /* 0x0000003e0f067807 */ /* 0x000fc80000800000 */
[----:B------:R-:W-:Y:S01]  /*4f40*/  LOP3.LUT R6, R6, 0x6, RZ, 0xc0, !PT ;  /* 0x0000000606067812 */ /* 0x000fe200078ec0ff */
        /* <DEDUP_REMOVED lines=8> */
[----:B------:R-:W-:-:S04]  /*4fd0*/  SEL R7, R7, 0xf80, P1 ;  /* 0x00000f8007077807 */ /* 0x000fc80000800000 */
        /* <DEDUP_REMOVED lines=12> */
[----:B------:R-:W-:Y:S03]  /*50a0*/  HGMMA.64x64x16.F32 R24, gdesc[UR4], R24, gsb0 ;  /* 0x00e00000041879f0 */ /* 0x000fe60008000818 */
[----:B------:R-:W-:Y:S02]  /*50b0*/  WARPGROUP.DEPBAR.LE gsb0, 0x0 ;  /* 0x00008000000079c5 */ /* 0x000fe40000010000 */
[----:B------:R-:W-:Y:S05]  /*50c0*/  @!P0 BRA `(.L_x_4072) ;  /* 0x0000000000048947 */ /* 0x000fea0003800000 */
[----:B------:R-:W-:Y:S01]  /*50d0*/  BPT.TRAP 0x1 ;  /* 0x000000040000795c */ /* 0x000fe20000300000 */
.L_x_4072:
[----:B------:R-:W-:Y:S01]  /*50e0*/  ISETP.NE.AND P5, PT, R220, 0x1, PT ;  /* 0x00000001dc00780c */ /* 0x000fe20003fa5270 */
[----:B------:R-:W-:Y:S01]  /*50f0*/  VIADD R6, R190, UR38 ;  /* 0x00000026be067c36 */ /* 0x000fe20008000000 */
[----:B------:R-:W0:Y:S01]  /*5100*/  LDC R11, c[0x0][0x2f0] ;  /* 0x0000bc00ff0b7b82 */ /* 0x000e220000000800 */
[----:B------:R-:W-:Y:S01]  /*5110*/  IMAD.MOV.U32 R7, RZ, RZ, -0x40 ;  /* 0xffffffc0ff077424 */ /* 0x000fe200078e00ff */
[----:B------:R-:W-:Y:S01]  /*5120*/  ULDC UR4, c[0x0][0xa80] ;  /* 0x0002a00000047ab9 */ /* 0x000fe20000000800 */
[----:B------:R-:W-:Y:S01]  /*5130*/  IMAD R202, R2, 0x1000, R19 ;  /* 0x0000100002ca7824 */ /* 0x000fe200078e0213 */
[----:B------:R-:W-:Y:S01]  /*5140*/  UMOV UR7, 0x40000040 ;  /* 0x4000004000077882 */ /* 0x000fe20000000000 */
[----:B------:R-:W-:Y:S02]  /*5150*/  IMAD R7, R168, R7, 0x41 ;  /* 0x00000041a8077424 */ /* 0x000fe400078e0207 */
[C---:B------:R-:W-:Y:S01]  /*5160*/  VIADD R206, R202.reuse, 0x80 ;  /* 0x00000080cace7836 */ /* 0x040fe20000000000 */
[----:B------:R-:W1:Y:S01]  /*5170*/  LDC R13, c[0x0][0x288] ;  /* 0x0000a200ff0d7b82 */ /* 0x000e620000000800 */
[----:B------:R-:W-:-:S07]  /*5180*/  R2UR UR6, R202 ;  /* 0x00000000ca0672ca */ /* 0x000fce00000e0000 */
[----:B------:R-:W2:Y:S08]  /*5190*/  @P5 LDC R5, c[0x0][0x44c] ;  /* 0x00011300ff055b82 */ /* 0x000eb00000000800 */
[----:B------:R-:W3:Y:S01]  /*51a0*/  @P5 LDC R8, c[0x0][0x450] ;  /* 0x00011400ff085b82 */ /* 0x000ee20000000800 */
[----:B0-----:R-:W-:Y:S02]  /*51b0*/  IMAD R7, R186, R11, R7 ;  /* 0x0000000bba077224 */ /* 0x001fe400078e0207 */
[----:B--2---:R-:W-:-:S05]  /*51c0*/  @P5 IMAD.HI.U32 R5, R6, R5, RZ ;  /* 0x0000000506055227 */ /* 0x004fca00078e00ff */
[----:B---3--:R-:W-:Y:S01]  /*51d0*/  @P5 SHF.R.U32.HI R6, RZ, R8, R5 ;  /* 0x00000008ff065219 */ /* 0x008fe20000011605 */
[----:B------:R-:W-:Y:S01]  /*51e0*/  IMAD R5, R168, -0x40, R15 ;  /* 0xffffffc0a8057824 */ /* 0x000fe200078e020f */
[----:B-1----:R-:W-:-:S03]  /*51f0*/  IADD3 R8, R7, -R13, -R18 ;  /* 0x8000000d07087210 */ /* 0x002fc60007ffe812 */
[----:B------:R-:W0:Y:S01]  /*5200*/  SHFL.IDX PT, R10, R6, RZ, 0x1c1f ;  /* 0x001c1fff060a7589 */ /* 0x000e2200000e0000 */
[----:B------:R-:W-:-:S03]  /*5210*/  IMAD R5, R186, R11, R5 ;  /* 0x0000000bba057224 */ /* 0x000fc600078e0205 */
[----:B------:R-:W1:Y:S01]  /*5220*/  SHFL.IDX PT, R6, R6, 0x1, 0x1c1f ;  /* 0x003c1f0006067f89 */ /* 0x000e6200000e0000 */
[----:B------:R-:W-:-:S05]  /*5230*/  IMAD.IADD R5, R5, 0x1, -R18 ;  /* 0x0000000105057824 */ /* 0x000fca00078e0a12 */
[----:B0-----:R-:W-:-:S04]  /*5240*/  VIADDMNMX R10, R10, R8, R5, PT ;  /* 0x000000080a0a7246 */ /* 0x001fc80003800105 */
        /* <DEDUP_REMOVED lines=46> */
[----:B-1----:R-:W-:Y:S02]  /*5530*/  VIADDMNMX R8, R6, R8, R5, PT ;  /* 0x0000000806087246 */ /* 0x002fe40003800105 */
        /* <DEDUP_REMOVED lines=19> */
[----:B0-----:R-:W-:-:S02]  /*5670*/  FMNMX.FTZ R7, R10, R7, !PT ;  /* 0x000000070a077209 */ /* 0x001fc40007810000 */
[----:B------:R-:W-:Y:S02]  /*5680*/  ISETP.GT.AND P1, PT, R8, 0x19, PT ;  /* 0x000000190800780c */ /* 0x000fe40003f24270 */
[----:B------:R-:W-:Y:S01]  /*5690*/  FSEL R38, R38, -INF , P2 ;  /* 0xff80000026267808 */ /* 0x000fe20001000000 */
[----:B------:R-:W0:Y:S01]  /*56a0*/  SHFL.BFLY PT, R12, R7, 0x1, 0x1f ;  /* 0x0c201f00070c7f89 */ /* 0x000e2200000e0000 */
        /* <DEDUP_REMOVED lines=22> */
[----:B0-----:R-:W-:Y:S02]  /*5810*/  FMNMX.FTZ R7, R7, R12, !PT ;  /* 0x0000000c07077209 */ /* 0x001fe40007810000 */
[----:B------:R-:W-:Y:S02]  /*5820*/  ISETP.GT.AND P2, PT, R8, 0x39, PT ;  /* 0x000000390800780c */ /* 0x000fe40003f44270 */
[----:B------:R-:W-:Y:S01]  /*5830*/  FSEL R54, R54, -INF , P1 ;  /* 0xff80000036367808 */ /* 0x000fe20000800000 */
[----:B------:R-:W-:Y:S01]  /*5840*/  FMUL.FTZ R10, R7, UR4 ;  /* 0x00000004070a7c20 */ /* 0x000fe20008410000 */
[----:B------:R-:W-:Y:S02]  /*5850*/  FMNMX.FTZ R15, R51, R6, !PT ;  /* 0x00000006330f7209 */ /* 0x000fe40007810000 */
[----:B------:R-:W-:Y:S02]  /*5860*/  FSETP.NEU.FTZ.AND P4, PT, R7, -INF , PT ;  /* 0xff8000000700780b */ /* 0x000fe40003f9d000 */
[----:B------:R-:W-:-:S02]  /*5870*/  FSEL R55, R55, -INF , P2 ;  /* 0xff80000037377808 */ /* 0x000fc40001000000 */
[----:B------:R-:W-:Y:S02]  /*5880*/  FMNMX.FTZ R8, R54, R15, !PT ;  /* 0x0000000f36087209 */ /* 0x000fe40007810000 */
[----:B------:R-:W-:Y:S02]  /*5890*/  FSEL R56, R10, RZ, P4 ;  /* 0x000000ff0a387208 */ /* 0x000fe40002000000 */
[----:B------:R-:W-:-:S03]  /*58a0*/  FMNMX.FTZ R8, R55, R8, !PT ;  /* 0x0000000837087209 */ /* 0x000fc60007810000 */
[--C-:B------:R-:W-:Y:S01]  /*58b0*/  FFMA.FTZ R14, R25, UR4, -R56.reuse ;  /* 0x00000004190e7c23 */ /* 0x100fe20008010838 */
[--C-:B------:R-:W-:Y:S01]  /*58c0*/  FFMA.FTZ R5, R24, UR4, -R56.reuse ;  /* 0x0000000418057c23 */ /* 0x100fe20008010838 */
[----:B------:R-:W0:Y:S01]  /*58d0*/  SHFL.BFLY PT, R25, R8, 0x2, 0x1f ;  /* 0x0c401f0008197f89 */ /* 0x000e2200000e0000 */
[--C-:B------:R-:W-:Y:S01]  /*58e0*/  FFMA.FTZ R10, R28, UR4, -R56.reuse ;  /* 0x000000041c0a7c23 */ /* 0x100fe20008010838 */
        /* <DEDUP_REMOVED lines=9> */
[--C-:B-1----:R-:W-:Y:S01]  /*5980*/  FFMA.FTZ R14, R36, UR4, -R56.reuse ;  /* 0x00000004240e7c23 */ /* 0x102fe20008010838 */
[--C-:B------:R-:W-:Y:S01]  /*5990*/  FFMA.FTZ R172, R48, UR4, -R56.reuse ;  /* 0x0000000430ac7c23 */ /* 0x100fe20008010838 */
[--C-:B------:R-:W-:Y:S01]  /*59a0*/  FFMA.FTZ R175, R49, UR4, -R56.reuse ;  /* 0x0000000431af7c23 */ /* 0x100fe20008010838 */
[--C-:B------:R-:W-:Y:S01]  /*59b0*/  FFMA.FTZ R174, R52, UR4, -R56.reuse ;  /* 0x0000000434ae7c23 */ /* 0x100fe20008010838 */
[----:B------:R-:W-:Y:S01]  /*59c0*/  FFMA.FTZ R177, R53, UR4, -R56 ;  /* 0x0000000435b17c23 */ /* 0x000fe20008010838 */
[----:B------:R-:W1:Y:S01]  /*59d0*/  MUFU.EX2 R5, R5 ;  /* 0x0000000500057308 */ /* 0x000e620000000800 */
[----:B0-----:R-:W-:-:S07]  /*59e0*/  FMNMX.FTZ R25, R8, R25, !PT ;  /* 0x0000001908197209 */ /* 0x001fce0007810000 */
[----:B------:R-:W-:Y:S01]  /*59f0*/  MUFU.EX2 R10, R10 ;  /* 0x0000000a000a7308 */ /* 0x000fe20000000800 */
[----:B------:R-:W0:Y:S07]  /*5a00*/  SHFL.BFLY PT, R8, R25, 0x1, 0x1f ;  /* 0x0c201f0019087f89 */ /* 0x000e2e00000e0000 */
[----:B------:R-:W2:Y:S01]  /*5a10*/  MUFU.EX2 R15, R15 ;  /* 0x0000000f000f7308 */ /* 0x000ea20000000800 */
[----:B-1----:R-:W-:Y:S01]  /*5a20*/  F2FP.F16.F32.PACK_AB R152, R6, R5 ;  /* 0x000000050698723e */ /* 0x002fe200000000ff */
[----:B------:R-:W-:-:S06]  /*5a30*/  FADD.FTZ R5, R5, R6 ;  /* 0x0000000605057221 */ /* 0x000fcc0000010000 */
[----:B------:R-:W-:Y:S08]  /*5a40*/  MUFU.EX2 R12, R12 ;  /* 0x0000000c000c7308 */ /* 0x000ff00000000800 */
[----:B------:R-:W1:Y:S01]  /*5a50*/  MUFU.EX2 R21, R21 ;  /* 0x0000001500157308 */ /* 0x000e620000000800 */
[----:B--2---:R-:W-:Y:S01]  /*5a60*/  F2FP.F16.F32.PACK_AB R154, R15, R10 ;  /* 0x0000000a0f9a723e */ /* 0x004fe200000000ff */
[----:B------:R-:W-:Y:S01]  /*5a70*/  FADD.FTZ R10, R10, R5 ;  /* 0x000000050a0a7221 */ /* 0x000fe20000010000 */
[----:B0-----:R-:W-:-:S03]  /*5a80*/  FMNMX.FTZ R8, R25, R8, !PT ;  /* 0x0000000819087209 */ /* 0x001fc60007810000 */
[----:B------:R-:W-:Y:S01]  /*5a90*/  FADD.FTZ R15, R15, R10 ;  /* 0x0000000a0f0f7221 */ /* 0x000fe20000010000 */
[C---:B------:R-:W-:Y:S01]  /*5aa0*/  FSETP.NEU.FTZ.AND P1, PT, R8.reuse, -INF , PT ;  /* 0xff8000000800780b */ /* 0x040fe20003f3d000 */
[----:B------:R-:W-:Y:S01]  /*5ab0*/  FMUL.FTZ R24, R8, UR4 ;  /* 0x0000000408187c20 */ /* 0x000fe20008410000 */
[----:B------:R-:W-:Y:S04]  /*5ac0*/  MUFU.EX2 R14, R14 ;  /* 0x0000000e000e7308 */ /* 0x000fe80000000800 */
[----:B------:R-:W-:Y:S01]  /*5ad0*/  FSEL R25, R24, RZ, P1 ;  /* 0x000000ff18197208 */ /* 0x000fe20000800000 */
[----:B------:R-:W-:Y:S01]  /*5ae0*/  VIADD R24, R9, 0x38840 ;  /* 0x0003884009187836 */ /* 0x000fe20000000000 */
[----:B-1----:R-:W-:Y:S02]  /*5af0*/  F2FP.F16.F32.PACK_AB R156, R21, R12 ;  /* 0x0000000c159c723e */ /* 0x002fe400000000ff */
[----:B------:R-:W0:Y:S01]  /*5b00*/  MUFU.EX2 R169, R169 ;  /* 0x000000a900a97308 */ /* 0x000e220000000800 */
[--C-:B------:R-:W-:Y:S01]  /*5b10*/  FFMA.FTZ R176, R26, UR4, -R25.reuse ;  /* 0x000000041ab07c23 */ /* 0x100fe20008010819 */
[----:B------:R-:W-:Y:S01]  /*5b20*/  PRMT R24, R219, 0x654, R24 ;  /* 0x00000654db187816 */ /* 0x000fe20000000018 */
        /* <DEDUP_REMOVED lines=15> */
[----:B------:R1:W-:Y:S01]  /*5c20*/  SYNCS.ARRIVE.TRANS64.RED.A1T0 RZ, [R24+URZ], RZ ;  /* 0x000000ff18ff79a7 */ /* 0x0003e2000810043f */
[----:B------:R-:W-:Y:S01]  /*5c30*/  MUFU.EX2 R176, R176 ;  /* 0x000000b000b07308 */ /* 0x000fe20000000800 */
[----:B0-----:R-:W-:Y:S01]  /*5c40*/  F2FP.F16.F32.PACK_AB R158, R169, R14 ;  /* 0x0000000ea99e723e */ /* 0x001fe200000000ff */
[----:B------:R-:W-:-:S04]  /*5c50*/  FADD.FTZ R12, R12, R15 ;  /* 0x0000000f0c0c7221 */ /* 0x000fc80000010000 */
[----:B------:R-:W-:Y:S02]  /*5c60*/  FADD.FTZ R21, R21, R12 ;  /* 0x0000000c15157221 */ /* 0x000fe40000010000 */
[----:B------:R-:W0:Y:S02]  /*5c70*/  MUFU.EX2 R179, R179 ;  /* 0x000000b300b37308 */ /* 0x000e240000000800 */
[----:B------:R-:W-:-:S04]  /*5c80*/  FADD.FTZ R14, R14, R21 ;  /* 0x000000150e0e7221 */ /* 0x000fc80000010000 */
[----:B------:R-:W-:Y:S02]  /*5c90*/  FADD.FTZ R169, R169, R14 ;  /* 0x0000000ea9a97221 */ /* 0x000fe40000010000 */
[----:B------:R-:W-:Y:S08]  /*5ca0*/  MUFU.EX2 R178, R178 ;  /* 0x000000b200b27308 */ /* 0x000ff00000000800 */
[----:B------:R-:W2:Y:S01]  /*5cb0*/  MUFU.EX2 R181, R181 ;  /* 0x000000b500b57308 */ /* 0x000ea20000000800 */
[----:B0-----:R-:W-:Y:S01]  /*5cc0*/  F2FP.F16.F32.PACK_AB R153, R179, R176 ;  /* 0x000000b0b399723e */ /* 0x001fe200000000ff */
[----:B------:R-:W-:-:S06]  /*5cd0*/  FADD.FTZ R179, R176, R179 ;  /* 0x000000b3b0b37221 */ /* 0x000fcc0000010000 */
[----:B------:R-:W-:Y:S08]  /*5ce0*/  MUFU.EX2 R180, R180 ;  /* 0x000000b400b47308 */ /* 0x000ff00000000800 */
[----:B------:R-:W0:Y:S01]  /*5cf0*/  MUFU.EX2 R183, R183 ;  /* 0x000000b700b77308 */ /* 0x000e220000000800 */
[----:B--2---:R-:W-:Y:S01]  /*5d00*/  F2FP.F16.F32.PACK_AB R155, R181, R178 ;  /* 0x000000b2b59b723e */ /* 0x004fe200000000ff */
[----:B------:R-:W-:Y:S01]  /*5d10*/  BAR.SYNC.DEFER_BLOCKING 0xf, 0x100 ;  /* 0x03c4000000007b1d */ /* 0x000fe20000010000 */
[----:B------:R-:W-:-:S04]  /*5d20*/  FADD.FTZ R178, R178, R179 ;  /* 0x000000b3b2b27221 */ /* 0x000fc80000010000 */
[----:B------:R-:W-:Y:S01]  /*5d30*/  FADD.FTZ R181, R181, R178 ;  /* 0x000000b2b5b57221 */ /* 0x000fe20000010000 */
[----:B------:R-:W-:Y:S08]  /*5d40*/  MUFU.EX2 R182, R182 ;  /* 0x000000b600b67308 */ /* 0x000ff00000000800 */
[----:B------:R-:W2:Y:S01]  /*5d50*/  MUFU.EX2 R197, R197 ;  /* 0x000000c500c57308 */ /* 0x000ea20000000800 */
[----:B0-----:R-:W-:Y:S01]  /*5d60*/  F2FP.F16.F32.PACK_AB R157, R183, R180 ;  /* 0x000000b4b79d723e */ /* 0x001fe200000000ff */
[----:B------:R-:W-:-:S04]  /*5d70*/  FADD.FTZ R180, R180, R181 ;  /* 0x000000b5b4b47221 */ /* 0x000fc80000010000 */
[----:B------:R-:W-:Y:S02]  /*5d80*/  FADD.FTZ R183, R183, R180 ;  /* 0x000000b4b7b77221 */ /* 0x000fe40000010000 */
[----:B------:R-:W-:Y:S01]  /*5d90*/  MUFU.EX2 R20, R20 ;  /* 0x0000001400147308 */ /* 0x000fe20000000800 */
[----:B------:R0:W-:Y:S07]  /*5da0*/  STSM.16.M88.4 [R185+0x36400], R152 ;  /* 0x03640098b9007844 */ /* 0x0001ee0000000200 */
[----:B------:R-:W3:Y:S01]  /*5db0*/  MUFU.EX2 R171, R171 ;  /* 0x000000ab00ab7308 */ /* 0x000ee20000000800 */
[----:B--2---:R-:W-:Y:S01]  /*5dc0*/  F2FP.F16.F32.PACK_AB R159, R197, R182 ;  /* 0x000000b6c59f723e */ /* 0x004fe200000000ff */
[----:B------:R-:W-:-:S04]  /*5dd0*/  FADD.FTZ R182, R182, R183 ;  /* 0x000000b7b6b67221 */ /* 0x000fc80000010000 */
[----:B------:R0:W-:Y:S01]  /*5de0*/  STSM.16.M88.4 [R187], R156 ;  /* 0x0000009cbb007844 */ /* 0x0001e20000000200 */
[----:B------:R-:W-:Y:S01]  /*5df0*/  FADD.FTZ R197, R197, R182 ;  /* 0x000000b6c5c57221 */ /* 0x000fe20000010000 */
[----:B------:R-:W-:Y:S08]  /*5e00*/  MUFU.EX2 R170, R170 ;  /* 0x000000aa00aa7308 */ /* 0x000ff00000000800 */
[----:B------:R-:W2:Y:S01]  /*5e10*/  MUFU.EX2 R173, R173 ;  /* 0x000000ad00ad7308 */ /* 0x000ea20000000800 */
[----:B---3--:R-:W-:Y:S01]  /*5e20*/  F2FP.F16.F32.PACK_AB R160, R171, R20 ;  /* 0x00000014aba0723e */ /* 0x008fe200000000ff */
[----:B------:R-:W-:-:S04]  /*5e30*/  FADD.FTZ R20, R20, R169 ;  /* 0x000000a914147221 */ /* 0x000fc80000010000 */
[----:B------:R-:W-:Y:S02]  /*5e40*/  FADD.FTZ R171, R171, R20 ;  /* 0x00000014abab7221 */ /* 0x000fe40000010000 */
[----:B------:R-:W-:Y:S08]  /*5e50*/  MUFU.EX2 R196, R196 ;  /* 0x000000c400c47308 */ /* 0x000ff00000000800 */
[----:B------:R-:W3:Y:S01]  /*5e60*/  MUFU.EX2 R199, R199 ;  /* 0x000000c700c77308 */ /* 0x000ee20000000800 */
[----:B--2---:R-:W-:Y:S01]  /*5e70*/  F2FP.F16.F32.PACK_AB R162, R173, R170 ;  /* 0x000000aaada2723e */ /* 0x004fe200000000ff */
[----:B------:R-:W-:-:S04]  /*5e80*/  FADD.FTZ R170, R170, R171 ;  /* 0x000000abaaaa7221 */ /* 0x000fc80000010000 */
[----:B------:R-:W-:Y:S02]  /*5e90*/  FADD.FTZ R173, R173, R170 ;  /* 0x000000aaadad7221 */ /* 0x000fe40000010000 */
        /* <DEDUP_REMOVED lines=21> */
[----:B------:R-:W2:Y:S08]  /*5ff0*/  MUFU.EX2 R204, R204 ;  /* 0x000000cc00cc7308 */ /* 0x000eb00000000800 */
[----:B------:R-:W4:Y:S01]  /*6000*/  MUFU.EX2 R205, R205 ;  /* 0x000000cd00cd7308 */ /* 0x000f220000000800 */
[----:B---3--:R-:W-:Y:S01]  /*6010*/  F2FP.F16.F32.PACK_AB R165, R203, R200 ;  /* 0x000000c8cba5723e */ /* 0x008fe200000000ff */
[----:B------:R-:W-:-:S04]  /*6020*/  FADD.FTZ R200, R200, R201 ;  /* 0x000000c9c8c87221 */ /* 0x000fc80000010000 */
[----:B------:R-:W-:-:S04]  /*6030*/  FADD.FTZ R203, R203, R200 ;  /* 0x000000c8cbcb7221 */ /* 0x000fc80000010000 */
[----:B--2---:R-:W-:Y:S01]  /*6040*/  FADD.FTZ R6, R204, R203 ;  /* 0x000000cbcc067221 */ /* 0x004fe20000010000 */
[----:B----4-:R-:W-:-:S03]  /*6050*/  F2FP.F16.F32.PACK_AB R167, R205, R204 ;  /* 0x000000cccda7723e */ /* 0x010fc600000000ff */
[----:B------:R-:W-:Y:S02]  /*6060*/  FADD.FTZ R6, R205, R6 ;  /* 0x00000006cd067221 */ /* 0x000fe40000010000 */
[----:B------:R0:W-:Y:S01]  /*6070*/  STSM.16.M88.4 [R188], R164 ;  /* 0x000000a4bc007844 */ /* 0x0001e20000000200 */
[----:B-1----:R-:W-:-:S06]  /*6080*/  WARPGROUP.ARRIVE ;  /* 0x00000000000079c5 */ /* 0x002fcc0000000000 */
[----:B------:R-:W-:Y:S01]  /*6090*/  HGMMA.64x256x16.F32 R24, R152, gdesc[UR4].tnspB, RZ, !UPT, gsb0 ;  /* 0x43e0000498187df0 */ /* 0x000fe2000c0008ff */
[----:B------:R-:W-:Y:S01]  /*60a0*/  R2UR UR6, R206 ;  /* 0x00000000ce0672ca */ /* 0x000fe200000e0000 */
[----:B------:R-:W-:Y:S01]  /*60b0*/  UMOV UR7, 0x40000040 ;  /* 0x4000004000077882 */ /* 0x000fe20000000000 */
[C---:B------:R-:W-:Y:S02]  /*60c0*/  VIADD R206, R202.reuse, 0x100 ;  /* 0x00000100cace7836 */ /* 0x040fe40000000000 */
[----:B------:R-:W-:Y:S01]  /*60d0*/  VIADD R202, R202, 0x180 ;  /* 0x00000180caca7836 */ /* 0x000fe20000000000 */
[----:B------:R-:W-:Y:S02]  /*60e0*/  WARPGROUP.DEPBAR.LE gsb0, 0x0 ;  /* 0x00008000000079c5 */ /* 0x000fe40000010000 */
[----:B------:R-:W-:-:S15]  /*60f0*/  WARPGROUP.ARRIVE ;  /* 0x00000000000079c5 */ /* 0x000fde0000000000 */
[----:B------:R-:W-:-:S05]  /*6100*/  NOP ;  /* 0x0000000000007918 */ /* 0x000fca0000000000 */
[----:B------:R-:W-:Y:S01]  /*6110*/  HGMMA.64x256x16.F32 R24, R156, gdesc[UR4].tnspB, R24, gsb0 ;  /* 0x43e000049c187df0 */ /* 0x000fe20008000818 */
[----:B------:R-:W-:Y:S01]  /*6120*/  R2UR UR6, R206 ;  /* 0x00000000ce0672ca */ /* 0x000fe200000e0000 */
[----:B------:R-:W-:Y:S01]  /*6130*/  UMOV UR7, 0x40000040 ;  /* 0x4000004000077882 */ /* 0x000fe20000000000 */
[----:B------:R-:W-:Y:S02]  /*6140*/  WARPGROUP.DEPBAR.LE gsb0, 0x0 ;  /* 0x00008000000079c5 */ /* 0x000fe40000010000 */
[----:B------:R-:W-:-:S15]  /*6150*/  WARPGROUP.ARRIVE ;  /* 0x00000000000079c5 */ /* 0x000fde0000000000 */
[----:B------:R-:W-:-:S08]  /*6160*/  NOP ;  /* 0x0000000000007918 */ /* 0x000fd00000000000 */
[----:B------:R-:W-:Y:S01]  /*6170*/  HGMMA.64x256x16.F32 R24, R160, gdesc[UR4].tnspB, R24, gsb0 ;  /* 0x43e00004a0187df0 */ /* 0x000fe20008000818 */
[----:B------:R-:W-:Y:S01]  /*6180*/  R2UR UR6, R202 ;  /* 0x00000000ca0672ca */ /* 0x000fe200000e0000 */
        /* <DEDUP_REMOVED lines=16> */
.L_x_4073:
[----:B------:R-:W0:Y:S01]  /*6290*/  @P5 LDC R12, c[0x0][0x44c] ;  /* 0x00011300ff0c5b82 */ /* 0x000e220000000800 */
[----:B------:R-:W-:Y:S02]  /*62a0*/  IMAD.U32 R10, RZ, RZ, UR38 ;  /* 0x00000026ff0a7e24 */ /* 0x000fe4000f8e00ff */
[----:B------:R-:W-:Y:S02]  /*62b0*/  IMAD R11, R186, R11, -R13 ;  /* 0x0000000bba0b7224 */ /* 0x000fe400078e0a0d */
[----:B------:R-:W-:-:S03]  /*62c0*/  VIADD R168, R168, 0xfffffffe ;  /* 0xfffffffea8a87836 */ /* 0x000fc60000000000 */
[----:B------:R-:W1:Y:S02]  /*62d0*/  @P5 LDC R15, c[0x0][0x450] ;  /* 0x00011400ff0f5b82 */ /* 0x000e640000000800 */
[----:B------:R-:W-:Y:S01]  /*62e0*/  R2UR UR32, R168 ;  /* 0x00000000a82072ca */ /* 0x000fe200000e0000 */
[----:B0-----:R-:W-:-:S05]  /*62f0*/  @P5 IMAD.HI.U32 R12, R12, UR38, RZ ;  /* 0x000000260c0c5c27 */ /* 0x001fca000f8e00ff */
[----:B-1----:R-:W-:-:S05]  /*6300*/  @P5 SHF.R.U32.HI R10, RZ, R15, R12 ;  /* 0x0000000fff0a5219 */ /* 0x002fca000001160c */
[----:B------:R-:W-:-:S05]  /*6310*/  IMAD.IADD R10, R11, 0x1, R10 ;  /* 0x000000010b0a7824 */ /* 0x000fca00078e020a */
[----:B------:R-:W-:-:S04]  /*6320*/  SHF.R.S32.HI R11, RZ, 0x1f, R10 ;  /* 0x0000001fff0b7819 */ /* 0x000fc8000001140a */
[----:B------:R-:W-:Y:S01]  /*6330*/  LEA.HI R11, R11, R10, RZ, 0x6 ;  /* 0x0000000a0b0b7211 */ /* 0x000fe200078f30ff */
[----:B------:R-:W-:-:S03]  /*6340*/  VIADD R10, R9, 0x38860 ;  /* 0x00038860090a7836 */ /* 0x000fc60000000000 */
[----:B------:R-:W-:Y:S02]  /*6350*/  SHF.R.S32.HI R11, RZ, 0x6, R11 ;  /* 0x00000006ff0b7819 */ /* 0x000fe4000001140b */
[----:B------:R-:W-:Y:S02]  /*6360*/  PRMT R10, R219, 0x654, R10 ;  /* 0x00000654db0a7816 */ /* 0x000fe4000000000a */
[----:B------:R-:W-:Y:S02]  /*6370*/  R2UR UR7, R11 ;  /* 0x000000000b0772ca */ /* 0x000fe400000e0000 */
[----:B------:R0:W-:Y:S11]  /*6380*/  SYNCS.ARRIVE.TRANS64.RED.A1T0 RZ, [R10+URZ], RZ ;  /* 0x000000ff0aff79a7 */ /* 0x0001f6000810043f */
[----:B------:R-:W-:-:S04]  /*6390*/  UISETP.LT.AND UP0, UPT, URZ, UR7, UPT ;  /* 0x000000073f00728c */ /* 0x000fc8000bf01270 */
[----:B------:R-:W-:-:S04]  /*63a0*/  USEL UR7, URZ, UR7, !UP0 ;  /* 0x000000073f077287 */ /* 0x000fc8000c000000 */
[----:B------:R-:W-:-:S06]  /*63b0*/  UISETP.GE.AND UP0, UPT, UR32, UR7, UPT ;  /* 0x000000072000728c */ /* 0x000fcc000bf06270 */
[----:B------:R-:W-:-:S13]  /*63c0*/  PLOP3.LUT P1, PT, PT, PT, UP0, 0x80, 0x0 ;  /* 0x000000000000781c */ /* 0x000fda0003f2f008 */
[----:B0-----:R-:W-:Y:S05]  /*63d0*/  @!P1 BRA `(.L_x_4074) ;  /* 0x0000003000a49947 */ /* 0x001fea0003800000 */
[----:B------:R-:W-:Y:S01]  /*63e0*/  IMAD.MOV.U32 R11, RZ, RZ, R8 ;  /* 0x000000ffff0b7224 */ /* 0x000fe200078e0008 */
[----:B------:R-:W-:Y:S01]  /*63f0*/  ULDC UR5, c[0x0][0x288] ;  /* 0x0000a20000057ab9 */ /* 0x000fe20000000800 */
[----:B------:R-:W-:Y:S01]  /*6400*/  IMAD.MOV.U32 R10, RZ, RZ, R7 ;  /* 0x000000ffff0a7224 */ /* 0x000fe200078e0007 */
[----:B------:R-:W-:Y:S01]  /*6410*/  ULDC UR6, c[0x0][0x2f0] ;  /* 0x0000bc0000067ab9 */ /* 0x000fe20000000800 */
[----:B------:R-:W-:Y:S01]  /*6420*/  IMAD.MOV.U32 R13, RZ, RZ, R2 ;  /* 0x000000ffff0d7224 */ /* 0x000fe200078e0002 */
[----:B------:R-:W-:-:S06]  /*6430*/  ULDC UR4, c[0x0][0xa80] ;  /* 0x0002a00000047ab9 */ /* 0x000fcc0000000800 */
.L_x_4085:
[----:B------:R-:W-:-:S05]  /*6440*/  VIADD R2, R13, 0x1 ;  /* 0x000000010d027836 */ /* 0x000fca0000000000 */
[----:B------:R-:W-:-:S04]  /*6450*/  ISETP.NE.AND P1, PT, R2, 0x2, PT ;  /* 0x000000020200780c */ /* 0x000fc80003f25270 */
[----:B------:R-:W-:Y:S02]  /*6460*/  SEL R7, RZ, 0x1, P1 ;  /* 0x00000001ff077807 */ /* 0x000fe40000800000 */
[----:B------:R-:W-:Y:S02]  /*6470*/  SEL R2, R2, RZ, P1 ;  /* 0x000000ff02027207 */ /* 0x000fe40000800000 */
[----:B------:R-:W-:Y:S01]  /*6480*/  LOP3.LUT R16, R16, R7, RZ, 0x3c, !PT ;  /* 0x0000000710107212 */ /* 0x000fe200078e3cff */
[----:B------:R-:W-:Y:S06]  /*6490*/  @!P0 BRA `(.L_x_4075) ;  /* 0x0000000000048947 */ /* 0x000fec0003800000 */
[----:B------:R-:W-:Y:S01]  /*64a0*/  BPT.TRAP 0x1 ;  /* 0x000000040000795c */ /* 0x000fe20000300000 */
.L_x_4075:
[----:B------:R-:W-:Y:S01]  /*64b0*/  IMAD R9, R2, 0x8, R17 ;  /* 0x0000000802097824 */ /* 0x000fe200078e0211 */
[----:B------:R-:W-:-:S04]  /*64c0*/  SHF.L.U32 R8, R16, 0x1f, RZ ;  /* 0x0000001f10087819 */ /* 0x000fc800000006ff */
[----:B------:R0:W1:Y:S01]  /*64d0*/  SYNCS.PHASECHK.TRANS64.TRYWAIT P1, [R9+URZ+0x38830], R8 ;  /* 0x03883008090075a7 */ /* 0x000062000802017f */
[----:B------:R-:W-:Y:S05]  /*64e0*/  @!P0 BRA `(.L_x_4076) ;  /* 0x0000000000048947 */ /* 0x000fea0003800000 */
[----:B------:R-:W-:Y:S01]  /*64f0*/  BPT.TRAP 0x1 ;  /* 0x000000040000795c */ /* 0x000fe20000300000 */
.L_x_4076:
[----:B------:R-:W-:Y:S01]  /*6500*/  IMAD R7, R2, 0x200, R0 ;  /* 0x0000020002077824 */ /* 0x000fe200078e0200 */
[----:B-1----:R-:W-:Y:S06]  /*6510*/  @P1 BRA `(.L_x_4077) ;  /* 0x0000000000081947 */ /* 0x002fec0003800000 */
[----:B------:R-:W1:Y:S02]  /*6520*/  SYNCS.PHASECHK.TRANS64.TRYWAIT P1, [R9+URZ+0x38830], R8 ;  /* 0x03883008090075a7 */ /* 0x000e64000802017f */
[----:B-1----:R-:W-:Y:S05]  /*6530*/  @!P1 BRA `(.L_x_4078) ;  /* 0x000000e000c89947 */ /* 0x002fea0003800000 */
.L_x_4077:
[----:B------:R-:W-:Y:S01]  /*6540*/  R2UR UR10, R7 ;  /* 0x00000000070a72ca */ /* 0x000fe200000e0000 */
[----:B------:R-:W-:Y:S01]  /*6550*/  WARPGROUP.ARRIVE ;  /* 0x00000000000079c5 */ /* 0x000fe20000000000 */
[----:B------:R-:W-:Y:S01]  /*6560*/  UMOV UR11, 0x40000040 ;  /* 0x40000040000b7882 */ /* 0x000fe20000000000 */
[----:B------:R-:W-:Y:S01]  /*6570*/  UMOV UR15, 0x40000040 ;  /* 0x40000040000f7882 */ /* 0x000fe20000000000 */
[----:B------:R-:W-:Y:S01]  /*6580*/  UMOV UR19, 0x40000040 ;  /* 0x4000004000137882 */ /* 0x000fe20000000000 */
[----:B------:R-:W-:-:S08]  /*6590*/  UMOV UR23, 0x40000040 ;  /* 0x4000004000177882 */ /* 0x000fd00000000000 */
[----:B------:R-:W-:Y:S01]  /*65a0*/  HGMMA.64x64x16.F32 R152, gdesc[UR8], RZ, !UPT, gsb0 ;  /* 0x00e00000089879f0 */ /* 0x000fe2000c0008ff */
[----:B------:R-:W-:Y:S02]  /*65b0*/  UIADD3 UR14, UR10, 0x2, URZ ;  /* 0x000000020a0e7890 */ /* 0x000fe4000fffe03f */
[----:B------:R-:W-:Y:S02]  /*65c0*/  UIADD3 UR18, UR10, 0x4, URZ ;  /* 0x000000040a127890 */ /* 0x000fe4000fffe03f */
        /* <DEDUP_REMOVED lines=13> */
.L_x_4079:
[----:B------:R2:W3:Y:S01]  /*66a0*/  SYNCS.PHASECHK.TRANS64.TRYWAIT P1, [R9+URZ+0x38850], R8 ;  /* 0x03885008090075a7 */ /* 0x0004e2000802017f */
[----:B------:R-:W-:Y:S05]  /*66b0*/  @!P0 BRA `(.L_x_4080) ;  /* 0x0000000000048947 */ /* 0x000fea0003800000 */
[----:B------:R-:W-:Y:S01]  /*66c0*/  BPT.TRAP 0x1 ;  /* 0x000000040000795c */ /* 0x000fe20000300000 */
.L_x_4080:
[----:B------:R-:W-:Y:S01]  /*66d0*/  IMAD R7, R2, 0x1000, R4 ;  /* 0x0000100002077824 */ /* 0x000fe200078e0204 */
[----:B---3--:R-:W-:Y:S06]  /*66e0*/  @P1 BRA `(.L_x_4081) ;  /* 0x0000000000081947 */ /* 0x008fec0003800000 */
[----:B------:R-:W3:Y:S02]  /*66f0*/  SYNCS.PHASECHK.TRANS64.TRYWAIT P1, [R9+URZ+0x38850], R8 ;  /* 0x03885008090075a7 */ /* 0x000ee4000802017f */
[----:B---3--:R-:W-:Y:S05]  /*6700*/  @!P1 BRA `(.L_x_4082) ;  /* 0x000000e000689947 */ /* 0x008fea0003800000 */
.L_x_4081:
[----:B------:R-:W-:Y:S01]  /*6710*/  R2UR UR26, R7 ;  /* 0x00000000071a72ca */ /* 0x000fe200000e0000 */
[----:B------:R-:W-:Y:S01]  /*6720*/  WARPGROUP.ARRIVE ;  /* 0x00000000000079c5 */ /* 0x000fe20000000000 */
[----:B------:R-:W-:Y:S01]  /*6730*/  UMOV UR27, 0x40000040 ;  /* 0x40000040001b7882 */ /* 0x000fe20000000000 */
[----:B------:R-:W-:Y:S01]  /*6740*/  VIADD R12, R3, 0x2 ;  /* 0x00000002030c7836 */ /* 0x000fe20000000000 */
[----:B------:R-:W-:Y:S01]  /*6750*/  UMOV UR29, 0x40000040 ;  /* 0x40000040001d7882 */ /* 0x000fe20000000000 */
[----:B0123--:R-:W-:Y:S01]  /*6760*/  VIADD R8, R7, 0x2 ;  /* 0x0000000207087836 */ /* 0x00ffe20000000000 */
        /* <DEDUP_REMOVED lines=8> */
[----:B------:R-:W-:Y:S01]  /*67f0*/  VIADD R15, R7, 0x800 ;  /* 0x00000800070f7836 */ /* 0x000fe20000000000 */
        /* <DEDUP_REMOVED lines=125> */
[----:B------:R-:W0:Y:S02]  /*6fd0*/  SHFL.IDX PT, R8, R14, RZ, 0x1f ;  /* 0x00001fff0e087589 */ /* 0x000e2400000e0000 */
[----:B0-----:R-:W-:-:S04]  /*6fe0*/  ISETP.GT.AND P1, PT, R8, 0x7f, PT ;  /* 0x0000007f0800780c */ /* 0x001fc80003f24270 */
[----:B------:R-:W-:-:S05]  /*6ff0*/  SEL R8, RZ, 0x2, !P1 ;  /* 0x00000002ff087807 */ /* 0x000fca0004800000 */
[----:B------:R-:W-:Y:S02]  /*7000*/  IMAD.IADD R12, R21, 0x1, R8 ;  /* 0x00000001150c7824 */ /* 0x000fe400078e0208 */
        /* <DEDUP_REMOVED lines=11> */
[----:B------:R-:W-:Y:S01]  /*70c0*/  IMAD.IADD R20, R21, 0x1, R12 ;  /* 0x0000000115147824 */ /* 0x000fe200078e020c */
[----:B------:R-:W-:Y:S02]  /*70d0*/  WARPGROUP.DEPBAR.LE gsb0, 0x0 ;  /* 0x00008000000079c5 */ /* 0x000fe40000010000 */
[----:B------:R-:W-:-:S06]  /*70e0*/  WARPGROUP.ARRIVE ;  /* 0x00000000000079c5 */ /* 0x000fcc0000000000 */
[----:B------:R-:W-:Y:S01]  /*70f0*/  HGMMA.64x64x16.F32 R152, gdesc[UR28], R152, gsb0 ;  /* 0x00e000001c9879f0 */ /* 0x000fe20008000898 */
[----:B------:R-:W-:Y:S01]  /*7100*/  R2UR UR28, R20 ;  /* 0x00000000141c72ca */ /* 0x000fe200000e0000 */
[C---:B------:R-:W-:Y:S01]  /*7110*/  IMAD.IADD R20, R15.reuse, 0x1, R12 ;  /* 0x000000010f147824 */ /* 0x040fe200078e020c */
[----:B------:R-:W-:Y:S01]  /*7120*/  UMOV UR29, 0x40000040 ;  /* 0x40000040001d7882 */ /* 0x000fe20000000000 */
[----:B------:R-:W-:Y:S01]  /*7130*/  UMOV UR31, 0x40000040 ;  /* 0x40000040001f7882 */ /* 0x000fe20000000000 */
[--C-:B------:R-:W-:Y:S02]  /*7140*/  IMAD.IADD R15, R15, 0x1, R14.reuse ;  /* 0x000000010f0f7824 */ /* 0x100fe400078e020e */
[----:B------:R-:W-:Y:S01]  /*7150*/  R2UR UR30, R20 ;  /* 0x00000000141e72ca */ /* 0x000fe200000e0000 */
[----:B------:R-:W-:Y:S02]  /*7160*/  IMAD.IADD R20, R21, 0x1, R14 ;  /* 0x0000000115147824 */ /* 0x000fe400078e020e */
[----:B------:R-:W-:-:S05]  /*7170*/  IMAD.MOV.U32 R21, RZ, RZ, 0xa00 ;  /* 0x00000a00ff157424 */ /* 0x000fca00078e00ff */
        /* <DEDUP_REMOVED lines=22> */
[----:B------:R-:W-:Y:S02]  /*72e0*/  IMAD.IADD R20, R21, 0x1, R8 ;  /* 0x0000000115147824 */ /* 0x000fe400078e0208 */
[----:B------:R-:W-:Y:S01]  /*72f0*/  VIADD R15, R7, 0xa00 ;  /* 0x00000a00070f7836 */ /* 0x000fe20000000000 */
[----:B------:R-:W-:Y:S02]  /*7300*/  WARPGROUP.DEPBAR.LE gsb0, 0x0 ;  /* 0x00008000000079c5 */ /* 0x000fe40000010000 */
[----:B------:R-:W-:-:S06]  /*7310*/  WARPGROUP.ARRIVE ;  /* 0x00000000000079c5 */ /* 0x000fcc0000000000 */
[----:B------:R-:W-:Y:S01]  /*7320*/  HGMMA.64x64x16.F32 R152, gdesc[UR28], R152, gsb0 ;  /* 0x00e000001c9879f0 */ /* 0x000fe20008000898 */
[----:B------:R-:W-:Y:S01]  /*7330*/  R2UR UR28, R20 ;  /* 0x00000000141c72ca */ /* 0x000fe200000e0000 */
[----:B------:R-:W-:Y:S01]  /*7340*/  IMAD.IADD R20, R8, 0x1, R15 ;  /* 0x0000000108147824 */ /* 0x000fe200078e020f */
[----:B------:R-:W-:Y:S01]  /*7350*/  UMOV UR29, 0x40000040 ;  /* 0x40000040001d7882 */ /* 0x000fe20000000000 */
[----:B------:R-:W-:-:S03]  /*7360*/  UMOV UR31, 0x40000040 ;  /* 0x40000040001f7882 */ /* 0x000fc60000000000 */
[----:B------:R-:W-:Y:S01]  /*7370*/  R2UR UR30, R20 ;  /* 0x00000000141e72ca */ /* 0x000fe200000e0000 */
[----:B------:R-:W-:Y:S01]  /*7380*/  IMAD.IADD R20, R21, 0x1, R12 ;  /* 0x0000000115147824 */ /* 0x000fe200078e020c */
[----:B------:R-:W-:Y:S02]  /*7390*/  WARPGROUP.DEPBAR.LE gsb0, 0x0 ;  /* 0x00008000000079c5 */ /* 0x000fe40000010000 */
[----:B------:R-:W-:-:S09]  /*73a0*/  WARPGROUP.ARRIVE ;  /* 0x00000000000079c5 */ /* 0x000fd20000000000 */
[----:B------:R-:W-:Y:S01]  /*73b0*/  HGMMA.64x64x16.F32 R152, gdesc[UR28], R152, gsb0 ;  /* 0x00e000001c9879f0 */ /* 0x000fe20008000898 */
[----:B------:R-:W-:Y:S01]  /*73c0*/  R2UR UR28, R20 ;  /* 0x00000000141c72ca */ /* 0x000fe200000e0000 */
[--C-:B------:R-:W-:Y:S01]  /*73d0*/  IMAD.IADD R20, R12, 0x1, R15.reuse ;  /* 0x000000010c147824 */ /* 0x100fe200078e020f */
[----:B------:R-:W-:Y:S01]  /*73e0*/  UMOV UR29, 0x40000040 ;  /* 0x40000040001d7882 */ /* 0x000fe20000000000 */
[----:B------:R-:W-:Y:S01]  /*73f0*/  UMOV UR31, 0x40000040 ;  /* 0x40000040001f7882 */ /* 0x000fe20000000000 */
[----:B------:R-:W-:Y:S02]  /*7400*/  IMAD.IADD R15, R14, 0x1, R15 ;  /* 0x000000010e0f7824 */ /* 0x000fe400078e020f */
        /* <DEDUP_REMOVED lines=70> */
[----:B------:R-:W-:Y:S02]  /*7870*/  IMAD.IADD R20, R21, 0x1, R8 ;  /* 0x0000000115147824 */ /* 0x000fe400078e0208 */
        /* <DEDUP_REMOVED lines=47> */
.L_x_4083:
[----:B------:R-:W-:Y:S01]  /*7b70*/  ISETP.NE.AND P1, PT, R220, 0x1, PT ;  /* 0x00000001dc00780c */ /* 0x000fe20003f25270 */
[----:B------:R-:W-:Y:S01]  /*7b80*/  VIADD R7, R190, UR38 ;  /* 0x00000026be077c36 */ /* 0x000fe20008000000 */
[----:B------:R-:W-:Y:S01]  /*7b90*/  UMOV UR10, 0xffffffc0 ;  /* 0xffffffc0000a7882 */ /* 0x000fe20000000000 */
[----:B------:R-:W-:Y:S01]  /*7ba0*/  UMOV UR11, 0x40000040 ;  /* 0x40000040000b7882 */ /* 0x000fe20000000000 */
[----:B------:R-:W-:-:S09]  /*7bb0*/  UIMAD UR10, UR32, UR10, 0x1 ;  /* 0x00000001200a74a4 */ /* 0x000fd2000f8e020a */
[----:B------:R-:W0:Y:S08]  /*7bc0*/  @P1 LDC R8, c[0x0][0x44c] ;  /* 0x00011300ff081b82 */ /* 0x000e300000000800 */
[----:B------:R-:W1:Y:S01]  /*7bd0*/  @P1 LDC R15, c[0x0][0x450] ;  /* 0x00011400ff0f1b82 */ /* 0x000e620000000800 */
[----:B0-----:R-:W-:-:S05]  /*7be0*/  @P1 IMAD.HI.U32 R8, R7, R8, RZ ;  /* 0x0000000807081227 */ /* 0x001fca00078e00ff */
[----:B-1----:R-:W-:Y:S02]  /*7bf0*/  @P1 SHF.R.U32.HI R7, RZ, R15, R8 ;  /* 0x0000000fff071219 */ /* 0x002fe40000011608 */
[----:B------:R-:W-:-:S03]  /*7c00*/  IADD3 R15, -R18, UR10, RZ ;  /* 0x0000000a120f7c10 */ /* 0x000fc6000fffe1ff */
[----:B------:R-:W0:Y:S02]  /*7c10*/  SHFL.IDX PT, R21, R7, 0x1, 0x1c1f ;  /* 0x003c1f0007157f89 */ /* 0x000e2400000e0000 */
[----:B------:R-:W-:Y:S02]  /*7c20*/  IMAD R8, R186, UR6, R15 ;  /* 0x00000006ba087c24 */ /* 0x000fe4000f8e020f */
[----:B------:R-:W1:Y:S03]  /*7c30*/  SHFL.IDX PT, R7, R7, RZ, 0x1c1f ;  /* 0x001c1fff07077589 */ /* 0x000e6600000e0000 */
[----:B0-----:R-:W-:-:S04]  /*7c40*/  IADD3 R12, R21, -UR5, R8 ;  /* 0x80000005150c7c10 */ /* 0x001fc8000fffe008 */
        /* <DEDUP_REMOVED lines=46> */
[----:B------:R-:W-:-:S04]  /*7f30*/  FMNMX.FTZ R12, R182, R15, !PT ;  /* 0x0000000fb60c7209 */ /* 0x000fc80007810000 */
[----:B------:R-:W-:Y:S02]  /*7f40*/  FMNMX.FTZ R14, R183, R12, !PT ;  /* 0x0000000cb70e7209 */ /* 0x000fe40007810000 */
[----:B-1----:R-:W-:-:S03]  /*7f50*/  IADD3 R12, R7, -UR5, R8 ;  /* 0x80000005070c7c10 */ /* 0x002fc6000fffe008 */
[----:B------:R-:W0:Y:S01]  /*7f60*/  SHFL.BFLY PT, R15, R14, 0x2, 0x1f ;  /* 0x0c401f000e0f7f89 */ /* 0x000e2200000e0000 */
        /* <DEDUP_REMOVED lines=15> */
[----:B------:R-:W0:Y:S01]  /*8060*/  SHFL.BFLY PT, R20, R15, 0x1, 0x1f ;  /* 0x0c201f000f147f89 */ /* 0x000e2200000e0000 */
[----:B------:R-:W-:Y:S02]  /*8070*/  FMNMX.FTZ R7, R157, R8, !PT ;  /* 0x000000089d077209 */ /* 0x000fe40007810000 */
[----:B------:R-:W-:Y:S02]  /*8080*/  ISETP.GT.AND P1, PT, R12, 0x18, PT ;  /* 0x000000180c00780c */ /* 0x000fe40003f24270 */
[----:B------:R-:W-:-:S02]  /*8090*/  FSEL R161, R161, -INF , P2 ;  /* 0xff800000a1a17808 */ /* 0x000fc40001000000 */
[----:B------:R-:W-:Y:S02]  /*80a0*/  FMNMX.FTZ R8, R160, R7, !PT ;  /* 0x00000007a0087209 */ /* 0x000fe40007810000 */
[----:B------:R-:W-:Y:S02]  /*80b0*/  ISETP.GT.AND P2, PT, R12, 0x19, PT ;  /* 0x000000190c00780c */ /* 0x000fe40003f44270 */
[----:B------:R-:W-:Y:S02]  /*80c0*/  FSEL R164, R164, -INF , P1 ;  /* 0xff800000a4a47808 */ /* 0x000fe40000800000 */
[----:B------:R-:W-:Y:S02]  /*80d0*/  FMNMX.FTZ R7, R161, R8, !PT ;  /* 0x00000008a1077209 */ /* 0x000fe40007810000 */
[----:B------:R-:W-:Y:S02]  /*80e0*/  ISETP.GT.AND P1, PT, R12, 0x20, PT ;  /* 0x000000200c00780c */ /* 0x000fe40003f24270 */
[----:B------:R-:W-:-:S02]  /*80f0*/  FSEL R165, R165, -INF , P2 ;  /* 0xff800000a5a57808 */ /* 0x000fc40001000000 */
[----:B------:R-:W-:Y:S02]  /*8100*/  FMNMX.FTZ R14, R164, R7, !PT ;  /* 0x00000007a40e7209 */ /* 0x000fe40007810000 */
[----:B------:R-:W-:Y:S02]  /*8110*/  ISETP.GT.AND P2, PT, R12, 0x21, PT ;  /* 0x000000210c00780c */ /* 0x000fe40003f44270 */
[----:B------:R-:W-:Y:S02]  /*8120*/  FSEL R152, R168, -INF , P1 ;  /* 0xff800000a8987808 */ /* 0x000fe40000800000 */
[----:B------:R-:W-:Y:S02]  /*8130*/  FMNMX.FTZ R7, R165, R14, !PT ;  /* 0x0000000ea5077209 */ /* 0x000fe40007810000 */
[----:B0-----:R-:W-:Y:S02]  /*8140*/  FMNMX.FTZ R8, R15, R20, !PT ;  /* 0x000000140f087209 */ /* 0x001fe40007810000 */
[----:B------:R-:W-:-:S02]  /*8150*/  ISETP.GT.AND P3, PT, R12, 0x28, PT ;  /* 0x000000280c00780c */ /* 0x000fc40003f64270 */
[----:B------:R-:W-:Y:S01]  /*8160*/  FSEL R196, R169, -INF , P2 ;  /* 0xff800000a9c47808 */ /* 0x000fe20001000000 */
[----:B------:R-:W-:Y:S01]  /*8170*/  FMUL.FTZ R198, R8, UR4 ;  /* 0x0000000408c67c20 */ /* 0x000fe20008410000 */
[----:B------:R-:W-:Y:S02]  /*8180*/  FMNMX.FTZ R7, R152, R7, !PT ;  /* 0x0000000798077209 */ /* 0x000fe40007810000 */
[----:B------:R-:W-:Y:S02]  /*8190*/  ISETP.GT.AND P4, PT, R12, 0x29, PT ;  /* 0x000000290c00780c */ /* 0x000fe40003f84270 */
[----:B------:R-:W-:Y:S02]  /*81a0*/  FSEL R172, R172, -INF , P3 ;  /* 0xff800000acac7808 */ /* 0x000fe40001800000 */
[----:B------:R-:W-:Y:S02]  /*81b0*/  FMNMX.FTZ R7, R196, R7, !PT ;  /* 0x00000007c4077209 */ /* 0x000fe40007810000 */
[----:B------:R-:W-:-:S02]  /*81c0*/  FSETP.NEU.FTZ.AND P1, PT, R8, -INF , PT ;  /* 0xff8000000800780b */ /* 0x000fc40003f3d000 */
[----:B------:R-:W-:Y:S02]  /*81d0*/  ISETP.GT.AND P2, PT, R12, 0x30, PT ;  /* 0x000000300c00780c */ /* 0x000fe40003f44270 */
[----:B------:R-:W-:Y:S02]  /*81e0*/  FSEL R197, R173, -INF , P4 ;  /* 0xff800000adc57808 */ /* 0x000fe40002000000 */
[----:B------:R-:W-:Y:S02]  /*81f0*/  FMNMX.FTZ R14, R172, R7, !PT ;  /* 0x00000007ac0e7209 */ /* 0x000fe40007810000 */
[----:B------:R-:W-:Y:S02]  /*8200*/  FSEL R198, R198, RZ, P1 ;  /* 0x000000ffc6c67208 */ /* 0x000fe40000800000 */
[----:B------:R-:W-:Y:S02]  /*8210*/  ISETP.GT.AND P3, PT, R12, 0x31, PT ;  /* 0x000000310c00780c */ /* 0x000fe40003f64270 */
[----:B------:R-:W-:Y:S01]  /*8220*/  FSEL R176, R176, -INF , P2 ;  /* 0xff800000b0b07808 */ /* 0x000fe20001000000 */
[--C-:B------:R-:W-:Y:S01]  /*8230*/  FFMA.FTZ R15, R154, UR4, -R198.reuse ;  /* 0x000000049a0f7c23 */ /* 0x100fe200080108c6 */
[----:B------:R-:W-:Y:S01]  /*8240*/  FMNMX.FTZ R7, R197, R14, !PT ;  /* 0x0000000ec5077209 */ /* 0x000fe20007810000 */
[----:B------:R-:W-:Y:S01]  /*8250*/  FFMA.FTZ R169, R159, UR4, -R198 ;  /* 0x000000049fa97c23 */ /* 0x000fe200080108c6 */
[----:B------:R-:W-:Y:S01]  /*8260*/  ISETP.GT.AND P2, PT, R12, 0x38, PT ;  /* 0x000000380c00780c */ /* 0x000fe20003f44270 */
[----:B------:R-:W-:Y:S01]  /*8270*/  IMAD.MOV R159, RZ, RZ, -R184 ;  /* 0x000000ffff9f7224 */ /* 0x000fe200078e0ab8 */
[----:B------:R-:W-:Y:S01]  /*8280*/  FSEL R154, R177, -INF , P3 ;  /* 0xff800000b19a7808 */ /* 0x000fe20001800000 */
[--C-:B------:R-:W-:Y:S01]  /*8290*/  FFMA.FTZ R177, R158, UR4, -R198.reuse ;  /* 0x000000049eb17c23 */ /* 0x100fe200080108c6 */
[----:B------:R-:W-:Y:S01]  /*82a0*/  FMNMX.FTZ R7, R176, R7, !PT ;  /* 0x00000007b0077209 */ /* 0x000fe20007810000 */
[--C-:B------:R-:W-:Y:S01]  /*82b0*/  FFMA.FTZ R20, R162, UR4, -R198.reuse ;  /* 0x00000004a2147c23 */ /* 0x100fe200080108c6 */
[----:B------:R-:W-:Y:S01]  /*82c0*/  ISETP.GT.AND P3, PT, R12, 0x39, PT ;  /* 0x000000390c00780c */ /* 0x000fe20003f64270 */
[--C-:B------:R-:W-:Y:S01]  /*82d0*/  FFMA.FTZ R12, R155, UR4, -R198.reuse ;  /* 0x000000049b0c7c23 */ /* 0x100fe200080108c6 */
[----:B------:R-:W-:Y:S01]  /*82e0*/  FSEL R199, R180, -INF , P2 ;  /* 0xff800000b4c77808 */ /* 0x000fe20001000000 */
[--C-:B------:R-:W-:Y:S01]  /*82f0*/  FFMA.FTZ R180, R182, UR4, -R198.reuse ;  /* 0x00000004b6b47c23 */ /* 0x100fe200080108c6 */
[----:B------:R-:W-:Y:S01]  /*8300*/  FMNMX.FTZ R14, R154, R7, !PT ;  /* 0x000000079a0e7209 */ /* 0x000fe20007810000 */
[--C-:B------:R-:W-:Y:S01]  /*8310*/  FFMA.FTZ R173, R163, UR4, -R198.reuse ;  /* 0x00000004a3ad7c23 */ /* 0x100fe200080108c6 */
[----:B------:R-:W-:Y:S01]  /*8320*/  FSEL R155, R181, -INF , P3 ;  /* 0xff800000b59b7808 */ /* 0x000fe20001800000 */
        /* <DEDUP_REMOVED lines=11> */
[----:B------:R-:W-:Y:S01]  /*83e0*/  FFMA.FTZ R179, R179, UR4, -R198 ;  /* 0x00000004b3b37c23 */ /* 0x000fe200080108c6 */
[----:B------:R-:W-:Y:S08]  /*83f0*/  MUFU.EX2 R15, R15 ;  /* 0x0000000f000f7308 */ /* 0x000ff00000000800 */
[----:B------:R-:W-:Y:S08]  /*8400*/  MUFU.EX2 R12, R12 ;  /* 0x0000000c000c7308 */ /* 0x000ff00000000800 */
[----:B------:R-:W-:Y:S01]  /*8410*/  MUFU.EX2 R14, R177 ;  /* 0x000000b1000e7308 */ /* 0x000fe20000000800 */
[----:B0-----:R-:W-:-:S07]  /*8420*/  FMNMX.FTZ R158, R7, R158, !PT ;  /* 0x0000009e079e7209 */ /* 0x001fce0007810000 */
[----:B------:R-:W0:Y:S01]  /*8430*/  MUFU.EX2 R169, R169 ;  /* 0x000000a900a97308 */ /* 0x000e220000000800 */
[----:B------:R-:W1:Y:S07]  /*8440*/  SHFL.BFLY PT, R7, R158, 0x1, 0x1f ;  /* 0x0c201f009e077f89 */ /* 0x000e6e00000e0000 */
        /* <DEDUP_REMOVED lines=10> */
[--C-:B------:R-:W-:Y:S01]  /*84f0*/  FFMA.FTZ R21, R153, UR4, -R158.reuse ;  /* 0x0000000499157c23 */ /* 0x100fe2000801089e */
[--C-:B------:R-:W-:Y:S01]  /*8500*/  FFMA.FTZ R204, R152, UR4, -R158.reuse ;  /* 0x0000000498cc7c23 */ /* 0x100fe2000801089e */
[----:B------:R-:W-:Y:S01]  /*8510*/  FSEL R152, R8, RZ, P1 ;  /* 0x000000ff08987208 */ /* 0x000fe20000800000 */
[--C-:B------:R-:W-:Y:S01]  /*8520*/  FFMA.FTZ R183, R156, UR4, -R158.reuse ;  /* 0x000000049cb77c23 */ /* 0x100fe2000801089e */
[----:B------:R-:W-:Y:S01]  /*8530*/  FSEL R153, R7, RZ, P2 ;  /* 0x000000ff07997208 */ /* 0x000fe20001000000 */
[--C-:B------:R-:W-:Y:S01]  /*8540*/  FFMA.FTZ R205, R196, UR4, -R158.reuse ;  /* 0x00000004c4cd7c23 */ /* 0x100fe2000801089e */
[----:B------:R-:W-:Y:S01]  /*8550*/  ISETP.NE.AND P1, PT, R18, R159, PT ;  /* 0x0000009f1200720c */ /* 0x000fe20003f25270 */
[----:B------:R-:W-:Y:S01]  /*8560*/  FADD.FTZ R152, -R152, R11 ;  /* 0x0000000b98987221 */ /* 0x000fe20000010100 */
[----:B------:R-:W-:Y:S01]  /*8570*/  FFMA.FTZ R196, R154, UR4, -R158 ;  /* 0x000000049ac47c23 */ /* 0x000fe2000801089e */
[----:B------:R-:W-:Y:S01]  /*8580*/  FADD.FTZ R153, -R153, R10 ;  /* 0x0000000a99997221 */ /* 0x000fe20000010100 */
[----:B------:R-:W-:Y:S01]  /*8590*/  FFMA.FTZ R198, R157, UR4, -R158 ;  /* 0x000000049dc67c23 */ /* 0x000fe2000801089e */
[----:B------:R-:W-:Y:S01]  /*85a0*/  FMUL.FTZ R156, R152, UR4 ;  /* 0x00000004989c7c20 */ /* 0x000fe20008410000 */
[----:B------:R-:W-:-:S02]  /*85b0*/  VIADD R152, R9, 0x38840 ;  /* 0x0003884009987836 */ /* 0x000fc40000000000 */
[----:B------:R-:W-:Y:S01]  /*85c0*/  FMUL.FTZ R153, R153, UR4 ;  /* 0x0000000499997c20 */ /* 0x000fe20008410000 */
[--C-:B------:R-:W-:Y:S01]  /*85d0*/  FFMA.FTZ R200, R160, UR4, -R158.reuse ;  /* 0x00000004a0c87c23 */ /* 0x100fe2000801089e */
[----:B------:R1:W2:Y:S01]  /*85e0*/  MUFU.EX2 R10, R156 ;  /* 0x0000009c000a7308 */ /* 0x0002a20000000800 */
[----:B------:R-:W-:Y:S01]  /*85f0*/  FFMA.FTZ R201, R161, UR4, -R158 ;  /* 0x00000004a1c97c23 */ /* 0x000fe2000801089e */
[----:B------:R-:W-:Y:S01]  /*8600*/  PRMT R152, R219, 0x654, R152 ;  /* 0x00000654db987816 */ /* 0x000fe20000000098 */
[----:B------:R-:W-:Y:S01]  /*8610*/  FFMA.FTZ R202, R164, UR4, -R158 ;  /* 0x00000004a4ca7c23 */ /* 0x000fe2000801089e */
[----:B------:R-:W-:Y:S02]  /*8620*/  @!P1 IMAD R154, R13, 0x40, R22 ;  /* 0x000000400d9a9824 */ /* 0x000fe400078e0216 */
[--C-:B------:R-:W-:Y:S01]  /*8630*/  FFMA.FTZ R203, R165, UR4, -R158.reuse ;  /* 0x00000004a5cb7c23 */ /* 0x100fe2000801089e */
[--C-:B------:R-:W-:Y:S01]  /*8640*/  FFMA.FTZ R172, R172, UR4, -R158.reuse ;  /* 0x00000004acac7c23 */ /* 0x100fe2000801089e */
[--C-:B------:R-:W-:Y:S01]  /*8650*/  FFMA.FTZ R197, R197, UR4, -R158.reuse ;  /* 0x00000004c5c57c23 */ /* 0x100fe2000801089e */
[----:B------:R3:W4:Y:S01]  /*8660*/  MUFU.EX2 R207, R153 ;  /* 0x0000009900cf7308 */ /* 0x0007220000000800 */
[----:B-1----:R-:W-:Y:S01]  /*8670*/  @!P1 IMAD R156, R154, 0x4, R17 ;  /* 0x000000049a9c9824 */ /* 0x002fe200078e0211 */
[----:B------:R1:W-:Y:S01]  /*8680*/  SYNCS.ARRIVE.TRANS64.RED.A1T0 RZ, [R152+URZ], RZ ;  /* 0x000000ff98ff79a7 */ /* 0x0003e2000810043f */
[--C-:B------:R-:W-:Y:S01]  /*8690*/  FFMA.FTZ R13, R199, UR4, -R158.reuse ;  /* 0x00000004c70d7c23 */ /* 0x100fe2000801089e */
[--C-:B------:R-:W-:Y:S01]  /*86a0*/  FFMA.FTZ R206, R155, UR4, -R158.reuse ;  /* 0x000000049bce7c23 */ /* 0x100fe2000801089e */
[----:B------:R-:W-:Y:S01]  /*86b0*/  FFMA.FTZ R157, R176, UR4, -R158 ;  /* 0x00000004b09d7c23 */ /* 0x000fe2000801089e */
[----:B------:R-:W-:Y:S01]  /*86c0*/  IMAD R176, R2, 0x1000, R19 ;  /* 0x0000100002b07824 */ /* 0x000fe200078e0213 */
[----:B0-----:R-:W-:Y:S01]  /*86d0*/  F2FP.F16.F32.PACK_AB R155, R169, R14 ;  /* 0x0000000ea99b723e */ /* 0x001fe200000000ff */
[----:B------:R-:W-:Y:S01]  /*86e0*/  MUFU.EX2 R182, R182 ;  /* 0x000000b600b67308 */ /* 0x000fe20000000800 */
[----:B--2---:R-:W-:Y:S01]  /*86f0*/  @!P1 STS [R156+0x38420], R10 ;  /* 0x0384200a9c009388 */ /* 0x004fe20000000800 */
[----:B---3--:R-:W-:Y:S01]  /*8700*/  F2FP.F16.F32.PACK_AB R153, R12, R15 ;  /* 0x0000000f0c99723e */ /* 0x008fe200000000ff */
[----:B------:R-:W-:Y:S01]  /*8710*/  FMUL.FTZ R26, R26, R10 ;  /* 0x0000000a1a1a7220 */ /* 0x000fe20000410000 */
[----:B------:R-:W-:Y:S01]  /*8720*/  F2FP.F16.F32.PACK_AB R159, R177, R168 ;  /* 0x000000a8b19f723e */ /* 0x000fe200000000ff */
[-C--:B------:R-:W-:Y:S01]  /*8730*/  FMUL.FTZ R27, R27, R10.reuse ;  /* 0x0000000a1b1b7220 */ /* 0x080fe20000410000 */
[----:B------:R-:W-:Y:S01]  /*8740*/  R2UR UR10, R176 ;  /* 0x00000000b00a72ca */ /* 0x000fe200000e0000 */
[-C--:B------:R-:W-:Y:S01]  /*8750*/  FMUL.FTZ R30, R30, R10.reuse ;  /* 0x0000000a1e1e7220 */ /* 0x080fe20000410000 */
[----:B------:R-:W1:Y:S01]  /*8760*/  MUFU.EX2 R21, R21 ;  /* 0x0000001500157308 */ /* 0x000e620000000800 */
[----:B----4-:R0:W-:Y:S01]  /*8770*/  @!P1 STS [R156+0x38400], R207 ;  /* 0x038400cf9c009388 */ /* 0x0101e20000000800 */
        /* <DEDUP_REMOVED lines=59> */
[----:B------:R-:W-:Y:S01]  /*8b30*/  FMUL.FTZ R75, R75, R10 ;  /* 0x0000000a4b4b7220 */ /* 0x000fe20000410000 */
        /* <DEDUP_REMOVED lines=87> */
[----:B------:R-:W-:Y:S01]  /*90b0*/  FMUL.FTZ R147, R147, R10 ;  /* 0x0000000a93937220 */ /* 0x000fe20000410000 */
[-C--:B------:R-:W-:Y:S01]  /*90c0*/  FMUL.FTZ R148, R148, R207.reuse ;  /* 0x000000cf94947220 */ /* 0x080fe20000410000 */
[----:B------:R-:W-:Y:S01]  /*90d0*/  FMUL.FTZ R149, R149, R207 ;  /* 0x000000cf95957220 */ /* 0x000fe20000410000 */
[----:B------:R-:W3:Y:S01]  /*90e0*/  MUFU.EX2 R196, R196 ;  /* 0x000000c400c47308 */ /* 0x000ee20000000800 */
[----:B--2---:R-:W-:Y:S01]  /*90f0*/  F2FP.F16.F32.PACK_AB R157, R173, R20 ;  /* 0x00000014ad9d723e */ /* 0x004fe200000000ff */
[-C--:B------:R-:W-:Y:S01]  /*9100*/  FMUL.FTZ R150, R150, R10.reuse ;  /* 0x0000000a96967220 */ /* 0x080fe20000410000 */
[----:B------:R-:W-:Y:S01]  /*9110*/  FMUL.FTZ R151, R151, R10 ;  /* 0x0000000a97977220 */ /* 0x000fe20000410000 */
[----:B0-----:R-:W-:Y:S01]  /*9120*/  F2FP.F16.F32.PACK_AB R165, R179, R178 ;  /* 0x000000b2b3a5723e */ /* 0x001fe200000000ff */
[----:B------:R0:W-:Y:S01]  /*9130*/  STSM.16.M88.4 [R185+0x36400], R152 ;  /* 0x03640098b9007844 */ /* 0x0001e20000000200 */
[----:B-1----:R-:W-:Y:S01]  /*9140*/  F2FP.F16.F32.PACK_AB R167, R181, R180 ;  /* 0x000000b4b5a7723e */ /* 0x002fe200000000ff */
[----:B------:R-:W-:Y:S01]  /*9150*/  VIADD R199, R176, 0x80 ;  /* 0x00000080b0c77836 */ /* 0x000fe20000000000 */
[----:B------:R-:W-:Y:S01]  /*9160*/  MUFU.EX2 R13, R13 ;  /* 0x0000000d000d7308 */ /* 0x000fe20000000800 */
[----:B------:R0:W-:Y:S01]  /*9170*/  STSM.16.M88.4 [R187], R156 ;  /* 0x0000009cbb007844 */ /* 0x0001e20000000200 */
[----:B------:R-:W-:Y:S01]  /*9180*/  FFMA.FTZ R15, R10, R6, R15 ;  /* 0x000000060a0f7223 */ /* 0x000fe2000001000f */
[----:B------:R-:W-:-:S02]  /*9190*/  FFMA.FTZ R182, R207, R5, R182 ;  /* 0x00000005cfb67223 */ /* 0x000fc400000100b6 */
[----:B------:R0:W-:Y:S01]  /*91a0*/  STSM.16.M88.4 [R189], R160 ;  /* 0x000000a0bd007844 */ /* 0x0001e20000000200 */
[----:B------:R-:W-:Y:S01]  /*91b0*/  FADD.FTZ R15, R12, R15 ;  /* 0x0000000f0c0f7221 */ /* 0x000fe20000010000 */
[----:B------:R-:W-:Y:S01]  /*91c0*/  FADD.FTZ R182, R21, R182 ;  /* 0x000000b615b67221 */ /* 0x000fe20000010000 */
[----:B------:R-:W1:Y:S01]  /*91d0*/  MUFU.EX2 R206, R206 ;  /* 0x000000ce00ce7308 */ /* 0x000e620000000800 */
[----:B---3--:R-:W-:Y:S01]  /*91e0*/  F2FP.F16.F32.PACK_AB R164, R196, R11 ;  /* 0x0000000bc4a4723e */ /* 0x008fe200000000ff */
        /* <DEDUP_REMOVED lines=17> */
[----:B------:R-:W-:Y:S01]  /*9300*/  R2UR UR10, R199 ;  /* 0x00000000c70a72ca */ /* 0x000fe200000e0000 */
[----:B------:R-:W-:Y:S01]  /*9310*/  UMOV UR11, 0x40000040 ;  /* 0x40000040000b7882 */ /* 0x000fe20000000000 */
[----:B------:R-:W-:Y:S02]  /*9320*/  VIADD R199, R176, 0x100 ;  /* 0x00000100b0c77836 */ /* 0x000fe40000000000 */
[----:B------:R-:W-:Y:S01]  /*9330*/  FADD.FTZ R204, R204, R203 ;  /* 0x000000cbcccc7221 */ /* 0x000fe20000010000 */
[----:B------:R-:W-:Y:S02]  /*9340*/  VIADD R176, R176, 0x180 ;  /* 0x00000180b0b07836 */ /* 0x000fe40000000000 */
        /* <DEDUP_REMOVED lines=14> */
[----:B------:R-:W-:Y:S02]  /*9430*/  WARPGROUP.DEPBAR.LE gsb0, 0x0 ;  /* 0x00008000000079c5 */ /* 0x000fe40000010000 */
[----:B------:R-:W-:-:S06]  /*9440*/  WARPGROUP.ARRIVE ;  /* 0x00000000000079c5 */ /* 0x000fcc0000000000 */
        /* <DEDUP_REMOVED lines=24> */
.L_x_4084:
[----:B------:R-:W-:Y:S01]  /*95d0*/  UISETP.GT.AND UP0, UPT, UR32, UR7, UPT ;  /* 0x000000072000728c */ /* 0x000fe2000bf04270 */
[----:B------:R-:W-:Y:S01]  /*95e0*/  VIADD R10, R9, 0x38860 ;  /* 0x00038860090a7836 */ /* 0x000fe20000000000 */
[----:B------:R-:W-:Y:S01]  /*95f0*/  UIADD3 UR32, UR32, -0x1, URZ ;  /* 0xffffffff20207890 */ /* 0x000fe2000fffe03f */
[----:B------:R-:W-:Y:S02]  /*9600*/  IMAD.MOV.U32 R11, RZ, RZ, R8 ;  /* 0x000000ffff0b7224 */ /* 0x000fe400078e0008 */
[----:B------:R-:W-:Y:S01]  /*9610*/  IMAD.MOV.U32 R13, RZ, RZ, R2 ;  /* 0x000000ffff0d7224 */ /* 0x000fe200078e0002 */
[----:B------:R-:W-:Y:S02]  /*9620*/  PLOP3.LUT P1, PT, PT, PT, UP0, 0x80, 0x0 ;  /* 0x000000000000781c */ /* 0x000fe40003f2f008 */
[----:B------:R-:W-:-:S04]  /*9630*/  PRMT R10, R219, 0x654, R10 ;  /* 0x00000654db0a7816 */ /* 0x000fc8000000000a */
[----:B------:R0:W-:Y:S02]  /*9640*/  SYNCS.ARRIVE.TRANS64.RED.A1T0 RZ, [R10+URZ], RZ ;  /* 0x000000ff0aff79a7 */ /* 0x0001e4000810043f */
[----:B0-----:R-:W-:-:S05]  /*9650*/  IMAD.MOV.U32 R10, RZ, RZ, R7 ;  /* 0x000000ffff0a7224 */ /* 0x001fca00078e0007 */
[----:B------:R-:W-:Y:S05]  /*9660*/  @P1 BRA `(.L_x_4085) ;  /* 0xffffffcc00741947 */ /* 0x000fea000383ffff */
.L_x_4074:
[----:B------:R-:W-:-:S13]  /*9670*/  ISETP.LE.AND P1, PT, RZ, UR32, PT ;  /* 0x00000020ff007c0c */ /* 0x000fda000bf23270 */
[----:B------:R-:W-:Y:S05]  /*9680*/  @!P1 BRA `(.L_x_4086) ;  /* 0x0000002c00509947 */ /* 0x000fea0003800000 */
[----:B------:R-:W-:Y:S01]  /*9690*/  IMAD.MOV.U32 R197, RZ, RZ, R8 ;  /* 0x000000ffffc57224 */ /* 0x000fe200078e0008 */
[----:B------:R-:W-:Y:S01]  /*96a0*/  ULDC UR28, c[0x0][0xa80] ;  /* 0x0002a000001c7ab9 */ /* 0x000fe20000000800 */
[----:B------:R-:W-:Y:S02]  /*96b0*/  IMAD.MOV.U32 R10, RZ, RZ, R7 ;  /* 0x000000ffff0a7224 */ /* 0x000fe400078e0007 */
[----:B------:R-:W-:-:S07]  /*96c0*/  IMAD.MOV.U32 R199, RZ, RZ, R2 ;  /* 0x000000ffffc77224 */ /* 0x000fce00078e0002 */
.L_x_4097:
[----:B------:R-:W-:-:S05]  /*96d0*/  VIADD R2, R199, 0x1 ;  /* 0x00000001c7027836 */ /* 0x000fca0000000000 */
[----:B------:R-:W-:-:S04]  /*96e0*/  ISETP.NE.AND P1, PT, R2, 0x2, PT ;  /* 0x000000020200780c */ /* 0x000fc80003f25270 */
[----:B------:R-:W-:Y:S02]  /*96f0*/  SEL R7, RZ, 0x1, P1 ;  /* 0x00000001ff077807 */ /* 0x000fe40000800000 */
[----:B------:R-:W-:Y:S02]  /*9700*/  SEL R2, R2, RZ, P1 ;  /* 0x000000ff02027207 */ /* 0x000fe40000800000 */
[----:B------:R-:W-:Y:S01]  /*9710*/  LOP3.LUT R16, R16, R7, RZ, 0x3c, !PT ;  /* 0x0000000710107212 */ /* 0x000fe200078e3cff */
[----:B------:R-:W-:Y:S06]  /*9720*/  @!P0 BRA `(.L_x_4087) ;  /* 0x0000000000048947 */ /* 0x000fec0003800000 */
[----:B------:R-:W-:Y:S01]  /*9730*/  BPT.TRAP 0x1 ;  /* 0x000000040000795c */ /* 0x000fe20000300000 */
.L_x_4087:
[----:B------:R-:W-:Y:S01]  /*9740*/  IMAD R9, R2, 0x8, R17 ;  /* 0x0000000802097824 */ /* 0x000fe200078e0211 */
[----:B------:R-:W-:-:S04]  /*9750*/  SHF.L.U32 R8, R16, 0x1f, RZ ;  /* 0x0000001f10087819 */ /* 0x000fc800000006ff */
[----:B------:R0:W1:Y:S01]  /*9760*/  SYNCS.PHASECHK.TRANS64.TRYWAIT P1, [R9+URZ+0x38830], R8 ;  /* 0x03883008090075a7 */ /* 0x000062000802017f */
[----:B------:R-:W-:Y:S05]  /*9770*/  @!P0 BRA `(.L_x_4088) ;  /* 0x0000000000048947 */ /* 0x000fea0003800000 */
[----:B------:R-:W-:Y:S01]  /*9780*/  BPT.TRAP 0x1 ;  /* 0x000000040000795c */ /* 0x000fe20000300000 */
.L_x_4088:
[----:B------:R-:W-:Y:S01]  /*9790*/  IMAD R7, R2, 0x200, R0 ;  /* 0x0000020002077824 */ /* 0x000fe200078e0200 */
[----:B-1----:R-:W-:Y:S06]  /*97a0*/  @P1 BRA `(.L_x_4089) ;  /* 0x0000000000081947 */ /* 0x002fec0003800000 */
[----:B------:R-:W1:Y:S02]  /*97b0*/  SYNCS.PHASECHK.TRANS64.TRYWAIT P1, [R9+URZ+0x38830], R8 ;  /* 0x03883008090075a7 */ /* 0x000e64000802017f */
[----:B-1----:R-:W-:Y:S05]  /*97c0*/  @!P1 BRA `(.L_x_4090) ;  /* 0x000000b0004c9947 */ /* 0x002fea0003800000 */
.L_x_4089:
        /* <DEDUP_REMOVED lines=22> */
.L_x_4091:
[----:B------:R2:W3:Y:S01]  /*9930*/  SYNCS.PHASECHK.TRANS64.TRYWAIT P1, [R9+URZ+0x38850], R8 ;  /* 0x03885008090075a7 */ /* 0x0004e2000802017f */
[----:B------:R-:W-:Y:S05]  /*9940*/  @!P0 BRA `(.L_x_4092) ;  /* 0x0000000000048947 */ /* 0x000fea0003800000 */
[----:B------:R-:W-:Y:S01]  /*9950*/  BPT.TRAP 0x1 ;  /* 0x000000040000795c */ /* 0x000fe20000300000 */
.L_x_4092:
[----:B------:R-:W-:Y:S01]  /*9960*/  IMAD R7, R2, 0x1000, R4 ;  /* 0x0000100002077824 */ /* 0x000fe200078e0204 */
[----:B---3--:R-:W-:Y:S06]  /*9970*/  @P1 BRA `(.L_x_4093) ;  /* 0x0000000000081947 */ /* 0x008fec0003800000 */
[----:B------:R-:W3:Y:S02]  /*9980*/  SYNCS.PHASECHK.TRANS64.TRYWAIT P1, [R9+URZ+0x38850], R8 ;  /* 0x03885008090075a7 */ /* 0x000ee4000802017f */
[----:B---3--:R-:W-:Y:S05]  /*9990*/  @!P1 BRA `(.L_x_4094) ;  /* 0x000000ac00ec9947 */ /* 0x008fea0003800000 */
.L_x_4093:
        /* <DEDUP_REMOVED lines=200> */
[--C-:B------:R-:W-:Y:S02]  /*a620*/  IMAD.IADD R20, R11, 0x1, R13.reuse ;  /* 0x000000010b147824 */ /* 0x100fe400078e020d */
        /* <DEDUP_REMOVED lines=125> */
.L_x_4095:
[----:B------:R-:W-:Y:S01]  /*ae00*/  FMNMX.FTZ R8, R152, R10, !PT ;  /* 0x0000000a98087209 */ /* 0x000fe20007810000 */
[----:B------:R-:W-:Y:S01]  /*ae10*/  UMOV UR4, UR28 ;  /* 0x0000001c00047c82 */ /* 0x000fe20008000000 */
[----:B------:R-:W-:Y:S01]  /*ae20*/  IMAD R204, R2, 0x1000, R19 ;  /* 0x0000100002cc7824 */ /* 0x000fe200078e0213 */
[----:B------:R-:W-:Y:S01]  /*ae30*/  UMOV UR7, 0x40000040 ;  /* 0x4000004000077882 */ /* 0x000fe20000000000 */
[----:B------:R-:W-:-:S03]  /*ae40*/  FMNMX.FTZ R7, R153, R8, !PT ;  /* 0x0000000899077209 */ /* 0x000fc60007810000 */
[----:B------:R-:W-:Y:S02]  /*ae50*/  R2UR UR6, R204 ;  /* 0x00000000cc0672ca */ /* 0x000fe400000e0000 */
        /* <DEDUP_REMOVED lines=53> */
[----:B------:R-:W-:Y:S03]  /*b1b0*/  MUFU.EX2 R11, R11 ;  /* 0x0000000b000b7308 */ /* 0x000fe60000000800 */
[----:B------:R-:W1:Y:S01]  /*b1c0*/  SHFL.BFLY PT, R153, R8, 0x2, 0x1f ;  /* 0x0c401f0008997f89 */ /* 0x000e6200000e0000 */
[-C--:B0-----:R-:W-:Y:S01]  /*b1d0*/  FMUL.FTZ R24, R24, R10.reuse ;  /* 0x0000000a18187220 */ /* 0x081fe20000410000 */
        /* <DEDUP_REMOVED lines=52> */
[----:B------:R-:W-:Y:S01]  /*b520*/  FFMA.FTZ R153, R181, UR4, -R196 ;  /* 0x00000004b5997c23 */ /* 0x000fe200080108c4 */
[----:B------:R-:W-:Y:S01]  /*b530*/  MUFU.EX2 R186, R186 ;  /* 0x000000ba00ba7308 */ /* 0x000fe20000000800 */
[-C--:B------:R-:W-:Y:S01]  /*b540*/  FMUL.FTZ R112, R112, R10.reuse ;  /* 0x0000000a70707220 */ /* 0x080fe20000410000 */
[-C--:B------:R-:W-:Y:S01]  /*b550*/  FMUL.FTZ R113, R113, R10.reuse ;  /* 0x0000000a71717220 */ /* 0x080fe20000410000 */
[----:B------:R-:W-:Y:S01]  /*b560*/  FADD.FTZ R152, -R8, R197 ;  /* 0x000000c508987221 */ /* 0x000fe20000010100 */
[-C--:B------:R-:W-:Y:S01]  /*b570*/  FMUL.FTZ R116, R116, R10.reuse ;  /* 0x0000000a74747220 */ /* 0x080fe20000410000 */
[-C--:B------:R-:W-:Y:S01]  /*b580*/  FMUL.FTZ R117, R117, R10.reuse ;  /* 0x0000000a75757220 */ /* 0x080fe20000410000 */
[-C--:B------:R-:W-:Y:S01]  /*b590*/  FMUL.FTZ R120, R120, R10.reuse ;  /* 0x0000000a78787220 */ /* 0x080fe20000410000 */
[----:B------:R-:W-:Y:S01]  /*b5a0*/  FMUL.FTZ R181, R152, UR4 ;  /* 0x0000000498b57c20 */ /* 0x000fe20008410000 */
[----:B------:R1:W-:Y:S01]  /*b5b0*/  MUFU.EX2 R197, R153 ;  /* 0x0000009900c57308 */ /* 0x0003e20000000800 */
[----:B------:R-:W-:Y:S01]  /*b5c0*/  FMUL.FTZ R152, R8, UR4 ;  /* 0x0000000408987c20 */ /* 0x000fe20008410000 */
[-C--:B------:R-:W-:Y:S01]  /*b5d0*/  FMUL.FTZ R121, R121, R10.reuse ;  /* 0x0000000a79797220 */ /* 0x080fe20000410000 */
[-C--:B------:R-:W-:Y:S01]  /*b5e0*/  FMUL.FTZ R124, R124, R10.reuse ;  /* 0x0000000a7c7c7220 */ /* 0x080fe20000410000 */
[----:B------:R-:W-:Y:S01]  /*b5f0*/  FMUL.FTZ R125, R125, R10 ;  /* 0x0000000a7d7d7220 */ /* 0x000fe20000410000 */
[----:B------:R-:W-:Y:S01]  /*b600*/  FFMA.FTZ R196, R154, UR4, -R152 ;  /* 0x000000049ac47c23 */ /* 0x000fe20008010898 */
[----:B------:R-:W-:-:S02]  /*b610*/  VIADD R154, R9, 0x38840 ;  /* 0x00038840099a7836 */ /* 0x000fc40000000000 */
[----:B------:R-:W-:Y:S01]  /*b620*/  FFMA.FTZ R201, R155, UR4, -R152 ;  /* 0x000000049bc97c23 */ /* 0x000fe20008010898 */
[----:B------:R-:W2:Y:S01]  /*b630*/  MUFU.EX2 R181, R181 ;  /* 0x000000b500b57308 */ /* 0x000ea20000000800 */
[----:B-1----:R-:W-:Y:S02]  /*b640*/  IMAD.MOV R153, RZ, RZ, -R184 ;  /* 0x000000ffff997224 */ /* 0x002fe400078e0ab8 */
[----:B------:R-:W-:Y:S01]  /*b650*/  FFMA.FTZ R198, R158, UR4, -R152 ;  /* 0x000000049ec67c23 */ /* 0x000fe20008010898 */
[----:B------:R-:W-:Y:S01]  /*b660*/  PRMT R154, R219, 0x654, R154 ;  /* 0x00000654db9a7816 */ /* 0x000fe2000000009a */
[--C-:B------:R-:W-:Y:S01]  /*b670*/  FFMA.FTZ R203, R159, UR4, -R152.reuse ;  /* 0x000000049fcb7c23 */ /* 0x100fe20008010898 */
[--C-:B------:R-:W-:Y:S01]  /*b680*/  FFMA.FTZ R200, R162, UR4, -R152.reuse ;  /* 0x00000004a2c87c23 */ /* 0x100fe20008010898 */
[----:B------:R-:W-:Y:S01]  /*b690*/  ISETP.NE.AND P1, PT, R18, R153, PT ;  /* 0x000000991200720c */ /* 0x000fe20003f25270 */
[--C-:B------:R-:W-:Y:S01]  /*b6a0*/  FFMA.FTZ R205, R163, UR4, -R152.reuse ;  /* 0x00000004a3cd7c23 */ /* 0x100fe20008010898 */
[--C-:B------:R-:W-:Y:S01]  /*b6b0*/  FFMA.FTZ R202, R166, UR4, -R152.reuse ;  /* 0x00000004a6ca7c23 */ /* 0x100fe20008010898 */
[--C-:B------:R-:W-:Y:S01]  /*b6c0*/  FFMA.FTZ R207, R167, UR4, -R152.reuse ;  /* 0x00000004a7cf7c23 */ /* 0x100fe20008010898 */
[--C-:B------:R-:W-:Y:S01]  /*b6d0*/  FFMA.FTZ R170, R170, UR4, -R152.reuse ;  /* 0x00000004aaaa7c23 */ /* 0x100fe20008010898 */
[--C-:B------:R-:W-:Y:S01]  /*b6e0*/  FFMA.FTZ R171, R171, UR4, -R152.reuse ;  /* 0x00000004abab7c23 */ /* 0x100fe20008010898 */
[--C-:B------:R-:W-:Y:S01]  /*b6f0*/  FFMA.FTZ R174, R174, UR4, -R152.reuse ;  /* 0x00000004aeae7c23 */ /* 0x100fe20008010898 */
[--C-:B------:R-:W-:Y:S01]  /*b700*/  FFMA.FTZ R175, R175, UR4, -R152.reuse ;  /* 0x00000004afaf7c23 */ /* 0x100fe20008010898 */
[----:B------:R1:W-:Y:S01]  /*b710*/  SYNCS.ARRIVE.TRANS64.RED.A1T0 RZ, [R154+URZ], RZ ;  /* 0x000000ff9aff79a7 */ /* 0x0003e2000810043f */
[--C-:B------:R-:W-:Y:S01]  /*b720*/  FFMA.FTZ R178, R178, UR4, -R152.reuse ;  /* 0x00000004b2b27c23 */ /* 0x100fe20008010898 */
[--C-:B------:R-:W-:Y:S01]  /*b730*/  FFMA.FTZ R179, R179, UR4, -R152.reuse ;  /* 0x00000004b3b37c23 */ /* 0x100fe20008010898 */
[--C-:B------:R-:W-:Y:S01]  /*b740*/  FFMA.FTZ R182, R182, UR4, -R152.reuse ;  /* 0x00000004b6b67c23 */ /* 0x100fe20008010898 */
[----:B------:R-:W-:Y:S01]  /*b750*/  FFMA.FTZ R183, R183, UR4, -R152 ;  /* 0x00000004b7b77c23 */ /* 0x000fe20008010898 */
[----:B------:R-:W-:Y:S01]  /*b760*/  @!P1 IMAD R156, R199, 0x40, R22 ;  /* 0x00000040c79c9824 */ /* 0x000fe200078e0216 */
[----:B------:R-:W-:Y:S01]  /*b770*/  MUFU.EX2 R196, R196 ;  /* 0x000000c400c47308 */ /* 0x000fe20000000800 */
[----:B0-----:R-:W-:Y:S01]  /*b780*/  F2FP.F16.F32.PACK_AB R152, R12, R11 ;  /* 0x0000000b0c98723e */ /* 0x001fe200000000ff */
[----:B--2---:R-:W-:Y:S01]  /*b790*/  FMUL.FTZ R26, R26, R181 ;  /* 0x000000b51a1a7220 */ /* 0x004fe20000410000 */
[----:B------:R-:W-:Y:S01]  /*b7a0*/  @!P1 IMAD R156, R156, 0x4, R17 ;  /* 0x000000049c9c9824 */ /* 0x000fe200078e0211 */
[----:B-1----:R-:W-:Y:S01]  /*b7b0*/  F2FP.F16.F32.PACK_AB R154, R14, R13 ;  /* 0x0000000d0e9a723e */ /* 0x002fe200000000ff */
[----:B------:R-:W-:Y:S01]  /*b7c0*/  FMUL.FTZ R27, R27, R181 ;  /* 0x000000b51b1b7220 */ /* 0x000fe20000410000 */
[----:B------:R-:W-:Y:S01]  /*b7d0*/  F2FP.F16.F32.PACK_AB R158, R186, R21 ;  /* 0x00000015ba9e723e */ /* 0x000fe200000000ff */
[-C--:B------:R-:W-:Y:S01]  /*b7e0*/  FMUL.FTZ R30, R30, R181.reuse ;  /* 0x000000b51e1e7220 */ /* 0x080fe20000410000 */
[----:B------:R-:W-:Y:S01]  /*b7f0*/  @!P1 STS [R156+0x38400], R10 ;  /* 0x0384000a9c009388 */ /* 0x000fe20000000800 */
[----:B------:R-:W0:Y:S01]  /*b800*/  MUFU.EX2 R201, R201 ;  /* 0x000000c900c97308 */ /* 0x000e220000000800 */
[-C--:B------:R-:W-:Y:S01]  /*b810*/  FMUL.FTZ R31, R31, R181.reuse ;  /* 0x000000b51f1f7220 */ /* 0x080fe20000410000 */
[-C--:B------:R-:W-:Y:S01]  /*b820*/  FMUL.FTZ R34, R34, R181.reuse ;  /* 0x000000b522227220 */ /* 0x080fe20000410000 */
[----:B------:R1:W-:Y:S01]  /*b830*/  @!P1 STS [R156+0x38420], R181 ;  /* 0x038420b59c009388 */ /* 0x0003e20000000800 */
        /* <DEDUP_REMOVED lines=9> */
[----:B-1----:R-:W-:Y:S01]  /*b8d0*/  F2FP.F16.F32.PACK_AB R156, R20, R15 ;  /* 0x0000000f149c723e */ /* 0x002fe200000000ff */
        /* <DEDUP_REMOVED lines=77> */
[-C--:B------:R-:W-:Y:S01]  /*bdb0*/  FMUL.FTZ R150, R150, R181.reuse ;  /* 0x000000b596967220 */ /* 0x080fe20000410000 */
[----:B------:R-:W-:Y:S01]  /*bdc0*/  FMUL.FTZ R151, R151, R181 ;  /* 0x000000b597977220 */ /* 0x000fe20000410000 */
[----:B------:R0:W-:Y:S01]  /*bdd0*/  STSM.16.M88.4 [R185+0x36400], R152 ;  /* 0x03640098b9007844 */ /* 0x0001e20000000200 */
[----:B------:R-:W-:-:S02]  /*bde0*/  VIADD R199, R204, 0x80 ;  /* 0x00000080ccc77836 */ /* 0x000fc40000000000 */
[----:B------:R-:W-:Y:S01]  /*bdf0*/  FFMA.FTZ R5, R10, R5, R11 ;  /* 0x000000050a057223 */ /* 0x000fe2000001000b */
[----:B------:R-:W2:Y:S01]  /*be00*/  MUFU.EX2 R171, R171 ;  /* 0x000000ab00ab7308 */ /* 0x000ea20000000800 */
[----:B-1----:R-:W-:Y:S01]  /*be10*/  F2FP.F16.F32.PACK_AB R162, R173, R172 ;  /* 0x000000acada2723e */ /* 0x002fe200000000ff */
[----:B------:R0:W-:Y:S01]  /*be20*/  STSM.16.M88.4 [R187], R156 ;  /* 0x0000009cbb007844 */ /* 0x0001e20000000200 */
[----:B------:R-:W-:Y:S01]  /*be30*/  FFMA.FTZ R6, R181, R6, R196 ;  /* 0x00000006b5067223 */ /* 0x000fe200000100c4 */
[----:B------:R-:W-:-:S03]  /*be40*/  FADD.FTZ R12, R12, R5 ;  /* 0x000000050c0c7221 */ /* 0x000fc60000010000 */
        /* <DEDUP_REMOVED lines=21> */
[----:B------:R0:W-:Y:S01]  /*bfa0*/  STSM.16.M88.4 [R189], R160 ;  /* 0x000000a0bd007844 */ /* 0x0001e20000000200 */
[----:B------:R-:W-:Y:S01]  /*bfb0*/  FADD.FTZ R169, R169, R168 ;  /* 0x000000a8a9a97221 */ /* 0x000fe20000010000 */
[----:B------:R-:W1:Y:S01]  /*bfc0*/  MUFU.EX2 R180, R180 ;  /* 0x000000b400b47308 */ /* 0x000e620000000800 */
[----:B------:R-:W-:Y:S02]  /*bfd0*/  FADD.FTZ R171, R171, R170 ;  /* 0x000000aaabab7221 */ /* 0x000fe40000010000 */
[----:B------:R-:W-:Y:S02]  /*bfe0*/  FADD.FTZ R172, R172, R169 ;  /* 0x000000a9acac7221 */ /* 0x000fe40000010000 */
[----:B------:R-:W-:Y:S02]  /*bff0*/  FADD.FTZ R174, R174, R171 ;  /* 0x000000abaeae7221 */ /* 0x000fe40000010000 */
[----:B------:R-:W-:Y:S01]  /*c000*/  FADD.FTZ R173, R173, R172 ;  /* 0x000000acadad7221 */ /* 0x000fe20000010000 */
[----:B------:R-:W-:Y:S01]  /*c010*/  MUFU.EX2 R178, R178 ;  /* 0x000000b200b27308 */ /* 0x000fe20000000800 */
[----:B--2---:R-:W-:Y:S01]  /*c020*/  F2FP.F16.F32.PACK_AB R164, R177, R176 ;  /* 0x000000b0b1a4723e */ /* 0x004fe200000000ff */
[----:B------:R-:W-:Y:S01]  /*c030*/  FADD.FTZ R175, R175, R174 ;  /* 0x000000aeafaf7221 */ /* 0x000fe20000010000 */
[----:B------:R-:W-:-:S04]  /*c040*/  FADD.FTZ R176, R176, R173 ;  /* 0x000000adb0b07221 */ /* 0x000fc80000010000 */
[----:B------:R-:W-:Y:S01]  /*c050*/  FADD.FTZ R177, R177, R176 ;  /* 0x000000b0b1b17221 */ /* 0x000fe20000010000 */
[----:B------:R-:W2:Y:S01]  /*c060*/  MUFU.EX2 R179, R179 ;  /* 0x000000b300b37308 */ /* 0x000ea20000000800 */
[----:B-1----:R-:W-:Y:S02]  /*c070*/  F2FP.F16.F32.PACK_AB R166, R197, R180 ;  /* 0x000000b4c5a6723e */ /* 0x002fe400000000ff */
[----:B------:R-:W-:-:S04]  /*c080*/  FADD.FTZ R180, R180, R177 ;  /* 0x000000b1b4b47221 */ /* 0x000fc80000010000 */
[----:B------:R-:W-:Y:S01]  /*c090*/  FADD.FTZ R5, R197, R180 ;  /* 0x000000b4c5057221 */ /* 0x000fe20000010000 */
[----:B------:R-:W1:Y:S08]  /*c0a0*/  MUFU.EX2 R182, R182 ;  /* 0x000000b600b67308 */ /* 0x000e700000000800 */
[----:B------:R-:W3:Y:S01]  /*c0b0*/  MUFU.EX2 R183, R183 ;  /* 0x000000b700b77308 */ /* 0x000ee20000000800 */
[----:B--2---:R-:W-:Y:S01]  /*c0c0*/  F2FP.F16.F32.PACK_AB R165, R179, R178 ;  /* 0x000000b2b3a5723e */ /* 0x004fe200000000ff */
[----:B------:R-:W-:-:S04]  /*c0d0*/  FADD.FTZ R178, R178, R175 ;  /* 0x000000afb2b27221 */ /* 0x000fc80000010000 */
[----:B------:R-:W-:-:S04]  /*c0e0*/  FADD.FTZ R179, R179, R178 ;  /* 0x000000b2b3b37221 */ /* 0x000fc80000010000 */
[----:B-1----:R-:W-:Y:S01]  /*c0f0*/  FADD.FTZ R6, R182, R179 ;  /* 0x000000b3b6067221 */ /* 0x002fe20000010000 */
[----:B---3--:R-:W-:-:S03]  /*c100*/  F2FP.F16.F32.PACK_AB R167, R183, R182 ;  /* 0x000000b6b7a7723e */ /* 0x008fc600000000ff */
[----:B------:R-:W-:Y:S02]  /*c110*/  FADD.FTZ R6, R183, R6 ;  /* 0x00000006b7067221 */ /* 0x000fe40000010000 */
[----:B------:R0:W-:Y:S01]  /*c120*/  STSM.16.M88.4 [R188], R164 ;  /* 0x000000a4bc007844 */ /* 0x0001e20000000200 */
[----:B------:R-:W-:-:S06]  /*c130*/  WARPGROUP.ARRIVE ;  /* 0x00000000000079c5 */ /* 0x000fcc0000000000 */
[----:B------:R-:W-:Y:S01]  /*c140*/  HGMMA.64x256x16.F32 R24, R152, gdesc[UR4].tnspB, R24, gsb0 ;  /* 0x43e0000498187df0 */ /* 0x000fe20008000818 */
        /* <DEDUP_REMOVED lines=31> */
.L_x_4096:
[----:B------:R-:W-:Y:S01]  /*c340*/  ISETP.LT.AND P1, PT, RZ, UR32, PT ;  /* 0x00000020ff007c0c */ /* 0x000fe2000bf21270 */
[----:B------:R-:W-:Y:S01]  /*c350*/  VIADD R10, R9, 0x38860 ;  /* 0x00038860090a7836 */ /* 0x000fe20000000000 */
[----:B------:R-:W-:Y:S01]  /*c360*/  UIADD3 UR32, UR32, -0x1, URZ ;  /* 0xffffffff20207890 */ /* 0x000fe2000fffe03f */
[----:B------:R-:W-:Y:S02]  /*c370*/  IMAD.MOV.U32 R197, RZ, RZ, R8 ;  /* 0x000000ffffc57224 */ /* 0x000fe400078e0008 */
[----:B------:R-:W-:Y:S01]  /*c380*/  IMAD.MOV.U32 R199, RZ, RZ, R2 ;  /* 0x000000ffffc77224 */ /* 0x000fe200078e0002 */
[----:B------:R-:W-:-:S04]  /*c390*/  PRMT R10, R219, 0x654, R10 ;  /* 0x00000654db0a7816 */ /* 0x000fc8000000000a */
[----:B------:R0:W-:Y:S02]  /*c3a0*/  SYNCS.ARRIVE.TRANS64.RED.A1T0 RZ, [R10+URZ], RZ ;  /* 0x000000ff0aff79a7 */ /* 0x0001e4000810043f */
[----:B0-----:R-:W-:Y:S01]  /*c3b0*/  IMAD.MOV.U32 R10, RZ, RZ, R7 ;  /* 0x000000ffff0a7224 */ /* 0x001fe200078e0007 */
[----:B------:R-:W-:Y:S06]  /*c3c0*/  @P1 BRA `(.L_x_4097) ;  /* 0xffffffd000c01947 */ /* 0x000fec000383ffff */
.L_x_4086:
[----:B------:R-:W0:Y:S01]  /*c3d0*/  SHFL.BFLY PT, R0, R5, 0x2, 0x1f ;  /* 0x0c401f0005007f89 */ /* 0x000e2200000e0000 */
[----:B------:R-:W-:Y:S01]  /*c3e0*/  IMAD.U32 R12, RZ, RZ, UR4 ;  /* 0x00000004ff0c7e24 */ /* 0x000fe2000f8e00ff */
[----:B------:R-:W-:Y:S02]  /*c3f0*/  UIADD3 UR36, UR36, 0x1, URZ ;  /* 0x0000000124247890 */ /* 0x000fe4000fffe03f */
[----:B------:R-:W1:Y:S01]  /*c400*/  SHFL.BFLY PT, R9, R6, 0x2, 0x1f ;  /* 0x0c401f0006097f89 */ /* 0x000e6200000e0000 */
[----:B------:R-:W-:Y:S08]  /*c410*/  BAR.ARV 0x8, 0x100 ;  /* 0x0204000000007b1d */ /* 0x000ff00000002000 */
[----:B------:R-:W-:Y:S01]  /*c420*/  BAR.SYNC.DEFER_BLOCKING 0xf, 0x100 ;  /* 0x03c4000000007b1d */ /* 0x000fe20000010000 */
[----:B0-----:R-:W-:Y:S01]  /*c430*/  FADD.FTZ R4, R0, R5 ;  /* 0x0000000500047221 */ /* 0x001fe20000010000 */
[----:B------:R-:W-:-:S02]  /*c440*/  VIADD R5, R2, 0x1 ;  /* 0x0000000102057836 */ /* 0x000fc40000000000 */
[----:B-1----:R-:W-:Y:S02]  /*c450*/  FADD.FTZ R10, R9, R6 ;  /* 0x00000006090a7221 */ /* 0x002fe40000010000 */
[----:B------:R-:W0:Y:S01]  /*c460*/  SHFL.BFLY PT, R3, R4, 0x1, 0x1f ;  /* 0x0c201f0004037f89 */ /* 0x000e2200000e0000 */
[----:B------:R-:W-:-:S03]  /*c470*/  ISETP.NE.AND P1, PT, R5, 0x2, PT ;  /* 0x000000020500780c */ /* 0x000fc60003f25270 */
[----:B------:R-:W1:Y:S01]  /*c480*/  SHFL.BFLY PT, R9, R10, 0x1, 0x1f ;  /* 0x0c201f000a097f89 */ /* 0x000e6200000e0000 */
[----:B------:R-:W-:-:S04]  /*c490*/  SEL R11, RZ, 0x1, P1 ;  /* 0x00000001ff0b7807 */ /* 0x000fc80000800000 */
[----:B------:R-:W-:Y:S01]  /*c4a0*/  LOP3.LUT R16, R16, R11, RZ, 0x3c, !PT ;  /* 0x0000000b10107212 */ /* 0x000fe200078e3cff */
[----:B0-----:R-:W-:Y:S01]  /*c4b0*/  FADD.FTZ R0, R4, R3 ;  /* 0x0000000304007221 */ /* 0x001fe20000010000 */
[----:B------:R-:W-:Y:S02]  /*c4c0*/  IMAD.MOV R3, RZ, RZ, -R184 ;  /* 0x000000ffff037224 */ /* 0x000fe400078e0ab8 */
[----:B------:R-:W-:Y:S02]  /*c4d0*/  IMAD.MOV.U32 R4, RZ, RZ, RZ ;  /* 0x000000ffff047224 */ /* 0x000fe400078e00ff */
[----:B-1----:R-:W-:Y:S01]  /*c4e0*/  FADD.FTZ R9, R10, R9 ;  /* 0x000000090a097221 */ /* 0x002fe20000010000 */
[----:B------:R-:W-:Y:S02]  /*c4f0*/  FSETP.NE.FTZ.AND P2, PT, R0, RZ, PT ;  /* 0x000000ff0000720b */ /* 0x000fe40003f55000 */
[----:B------:R-:W-:Y:S01]  /*c500*/  ISETP.NE.AND P0, PT, R18, R3, PT ;  /* 0x000000031200720c */ /* 0x000fe20003f05270 */
[----:B------:R-:W-:Y:S01]  /*c510*/  IMAD.MOV.U32 R3, RZ, RZ, RZ ;  /* 0x000000ffff037224 */ /* 0x000fe200078e00ff */
[----:B------:R-:W-:-:S09]  /*c520*/  FSETP.NE.FTZ.AND P3, PT, R9, RZ, PT ;  /* 0x000000ff0900720b */ /* 0x000fd20003f75000 */
[----:B------:R-:W0:Y:S02]  /*c530*/  @P2 MUFU.RCP R3, R0 ;  /* 0x0000000000032308 */ /* 0x000e240000001000 */
[----:B------:R-:W-:-:S04]  /*c540*/  @!P0 IMAD R2, R2, 0x40, R22 ;  /* 0x0000004002028824 */ /* 0x000fc800078e0216 */
[----:B------:R-:W-:Y:S02]  /*c550*/  @!P0 IMAD R2, R2, 0x4, R17 ;  /* 0x0000000402028824 */ /* 0x000fe400078e0211 */
        /* <DEDUP_REMOVED lines=18> */
[----:B--2---:R-:W-:Y:S01]  /*c680*/  @P2 FMUL.FTZ R13, R10, 0.69314718246459960938 ;  /* 0x3f3172180a0d2820 */ /* 0x004fe20000410000 */
[----:B0-----:R-:W-:Y:S01]  /*c690*/  @P3 FMUL.FTZ R9, R12, 0.69314718246459960938 ;  /* 0x3f3172180c093820 */ /* 0x001fe20000410000 */
[----:B-1----:R-:W-:-:S02]  /*c6a0*/  IMAD.U32 R2, RZ, RZ, UR4 ;  /* 0x00000004ff027e24 */ /* 0x002fc4000f8e00ff */
[-C--:B------:R-:W-:Y:S01]  /*c6b0*/  FMUL.FTZ R203, R49, R3.reuse ;  /* 0x0000000331cb7220 */ /* 0x080fe20000410000 */
[-C--:B------:R-:W-:Y:S01]  /*c6c0*/  FMUL.FTZ R204, R52, R3.reuse ;  /* 0x0000000334cc7220 */ /* 0x080fe20000410000 */
[-C--:B------:R-:W-:Y:S01]  /*c6d0*/  FMUL.FTZ R201, R53, R3.reuse ;  /* 0x0000000335c97220 */ /* 0x080fe20000410000 */
[----:B------:R-:W-:Y:S01]  /*c6e0*/  @P2 FMUL.FTZ R2, R2, 0.69314718246459960938 ;  /* 0x3f31721802022820 */ /* 0x000fe20000410000 */
        /* <DEDUP_REMOVED lines=49> */
[----:B------:R-:W-:-:S02]  /*ca00*/  IMAD.MOV.U32 R3, RZ, RZ, -0x800000 ;  /* 0xff800000ff037424 */ /* 0x000fc400078e00ff */
[----:B------:R-:W-:Y:S01]  /*ca10*/  @P2 FFMA.FTZ R3, R2, R7, R13 ;  /* 0x0000000702032223 */ /* 0x000fe2000001000d */
        /* <DEDUP_REMOVED lines=67> */
[----:B------:R-:W-:Y:S01]  /*ce50*/  SEL R2, R5, RZ, P1 ;  /* 0x000000ff05027207 */ /* 0x000fe20000800000 */
[----:B------:R-:W-:Y:S06]  /*ce60*/  BAR.ARV 0xe, 0x100 ;  /* 0x0384000000007b1d */ /* 0x000fec0000002000 */
.L_x_4056:
[----:B------:R-:W0:Y:S01]  /*ce70*/  S2R R219, SR_CgaCtaId ;  /* 0x0000000000db7919 */ /* 0x000e220000008800 */
[----:B------:R-:W-:Y:S01]  /*ce80*/  MOV R4, 0x400 ;  /* 0x0000040000047802 */ /* 0x000fe20000000f00 */
[----:B------:R-:W-:Y:S01]  /*ce90*/  BSSY B0, `(.L_x_4098) ;  /* 0x00002a7000007945 */ /* 0x000fe20003800000 */
[----:B------:R-:W-:Y:S02]  /*cea0*/  BAR.SYNC.DEFER_BLOCKING 0x5, 0x180 ;  /* 0x0146000000007b1d */ /* 0x000fe40000010000 */
[----:B0-----:R-:W-:-:S05]  /*ceb0*/  LEA R17, R219, R4, 0x18 ;  /* 0x00000004db117211 */ /* 0x001fca00078ec0ff */
[----:B------:R-:W0:Y:S02]  /*cec0*/  LDS R4, [R17+0x388d0] ;  /* 0x0388d00011047984 */ /* 0x000e240000000800 */
[----:B0-----:R-:W-:Y:S01]  /*ced0*/  R2UR UR4, R4 ;  /* 0x00000000040472ca */ /* 0x001fe200000e0000 */
[----:B------:R-:W-:Y:S06]  /*cee0*/  BAR.ARV 0x4, 0x180 ;  /* 0x0106000000007b1d */ /* 0x000fec0000002000 */
[----:B------:R-:W-:Y:S08]  /*cef0*/  @P0 BRA `(.L_x_4099) ;  /* 0x0000001c00880947 */ /* 0x000ff00003800000 */
[----:B------:R-:W0:Y:S01]  /*cf00*/  S2R R4, SR_SWINHI ;  /* 0x0000000000047919 */ /* 0x000e220000002f00 */
[----:B------:R-:W-:Y:S01]  /*cf10*/  IMAD R7, R215, 0x40, R23 ;  /* 0x00000040d7077824 */ /* 0x000fe200078e0217 */
[----:B------:R-:W-:Y:S01]  /*cf20*/  F2FP.F16.F32.PACK_AB R6, R6, R197 ;  /* 0x000000c50606723e */ /* 0x000fe200000000ff */
[----:B------:R-:W-:Y:S01]  /*cf30*/  USHF.R.S32.HI UR12, URZ, 0x1f, UR37 ;  /* 0x0000001f3f0c7899 */ /* 0x000fe20008011425 */
[----:B------:R-:W-:Y:S01]  /*cf40*/  BAR.SYNC.DEFER_BLOCKING 0x1, 0x100 ;  /* 0x0044000000007b1d */ /* 0x000fe20000010000 */
[----:B------:R-:W-:Y:S01]  /*cf50*/  F2FP.F16.F32.PACK_AB R128, R129, R128 ;  /* 0x000000808180723e */ /* 0x000fe200000000ff */
[----:B------:R-:W-:Y:S01]  /*cf60*/  USHF.R.S32.HI UR13, URZ, 0x1f, UR39 ;  /* 0x0000001f3f0d7899 */ /* 0x000fe20008011427 */
        /* <DEDUP_REMOVED lines=11> */
[----:B------:R-:W-:Y:S02]  /*d020*/  MOV R96, R17 ;  /* 0x0000001100607202 */ /* 0x000fe40000000f00 */
[----:B0-----:R-:W-:-:S03]  /*d030*/  MOV R97, R4 ;  /* 0x0000000400617202 */ /* 0x001fc60000000f00 */
        /* <DEDUP_REMOVED lines=11> */
[----:B------:R-:W-:-:S02]  /*d0f0*/  LOP3.LUT R48, R53, 0x380, RZ, 0xc0, !PT ;  /* 0x0000038035307812 */ /* 0x000fc400078ec0ff */
[----:B------:R-:W-:Y:S02]  /*d100*/  SHF.R.U64 R44, R44, 0x3, RZ ;  /* 0x000000032c2c7819 */ /* 0x000fe400000012ff */
[C---:B------:R-:W-:Y:S02]  /*d110*/  IADD3 R37, P6, R4.reuse, 0x2020, RZ ;  /* 0x0000202004257810 */ /* 0x040fe40007fde0ff */
[C---:B------:R-:W-:Y:S02]  /*d120*/  IADD3 R36, P3, R4.reuse, 0x2000, RZ ;  /* 0x0000200004247810 */ /* 0x040fe40007f7e0ff */
[----:B------:R-:W-:Y:S01]  /*d130*/  IADD3 R33, P5, R4, 0x2040, RZ ;  /* 0x0000204004217810 */ /* 0x000fe20007fbe0ff */
[--C-:B------:R-:W-:Y:S01]  /*d140*/  IMAD.X R117, RZ, RZ, R5.reuse, P6 ;  /* 0x000000ffff757224 */ /* 0x100fe200030e0605 */
[----:B------:R-:W-:Y:S01]  /*d150*/  LOP3.LUT R100, R40, R45, RZ, 0x3c, !PT ;  /* 0x0000002d28647212 */ /* 0x000fe200078e3cff */
[--C-:B------:R-:W-:Y:S01]  /*d160*/  IMAD.X R113, RZ, RZ, R5.reuse, P3 ;  /* 0x000000ffff717224 */ /* 0x100fe200018e0605 */
[----:B------:R-:W-:Y:S01]  /*d170*/  SHF.R.U64 R40, R48, 0x3, RZ ;  /* 0x0000000330287819 */ /* 0x000fe200000012ff */
[----:B------:R-:W-:Y:S01]  /*d180*/  IMAD.X R123, RZ, RZ, R5, P5 ;  /* 0x000000ffff7b7224 */ /* 0x000fe200028e0605 */
[----:B------:R-:W-:-:S02]  /*d190*/  LOP3.LUT R104, R44, R49, RZ, 0x3c, !PT ;  /* 0x000000312c687212 */ /* 0x000fc400078e3cff */
[----:B------:R-:W-:Y:S02]  /*d1a0*/  LOP3.LUT R44, R37, 0x380, RZ, 0xc0, !PT ;  /* 0x00000380252c7812 */ /* 0x000fe400078ec0ff */
[----:B------:R-:W-:Y:S02]  /*d1b0*/  IADD3 R14, P2, R4, 0x2060, RZ ;  /* 0x00002060040e7810 */ /* 0x000fe40007f5e0ff */
[----:B------:R-:W-:Y:S02]  /*d1c0*/  LOP3.LUT R45, R36, 0x380, RZ, 0xc0, !PT ;  /* 0x00000380242d7812 */ /* 0x000fe400078ec0ff */
[----:B------:R-:W-:Y:S01]  /*d1d0*/  LOP3.LUT R48, R33, 0x380, RZ, 0xc0, !PT ;  /* 0x0000038021307812 */ /* 0x000fe200078ec0ff */
[----:B------:R-:W-:Y:S01]  /*d1e0*/  IMAD.X R127, RZ, RZ, R5, P2 ;  /* 0x000000ffff7f7224 */ /* 0x000fe200010e0605 */
[----:B------:R-:W-:Y:S02]  /*d1f0*/  LOP3.LUT R108, R40, R53, RZ, 0x3c, !PT ;  /* 0x00000035286c7212 */ /* 0x000fe400078e3cff */
[----:B------:R-:W-:-:S02]  /*d200*/  SHF.R.U64 R40, R44, 0x3, RZ ;  /* 0x000000032c287819 */ /* 0x000fc400000012ff */
[----:B------:R-:W-:Y:S02]  /*d210*/  SHF.R.U64 R45, R45, 0x3, RZ ;  /* 0x000000032d2d7819 */ /* 0x000fe400000012ff */
[----:B------:R-:W-:Y:S02]  /*d220*/  LOP3.LUT R49, R14, 0x380, RZ, 0xc0, !PT ;  /* 0x000003800e317812 */ /* 0x000fe400078ec0ff */
[----:B------:R-:W-:Y:S02]  /*d230*/  SHF.R.U64 R44, R48, 0x3, RZ ;  /* 0x00000003302c7819 */ /* 0x000fe400000012ff */
        /* <DEDUP_REMOVED lines=8> */
[----:B------:R-:W-:-:S02]  /*d2c0*/  SHF.R.U64 R37, R49, 0x3, RZ ;  /* 0x0000000331257819 */ /* 0x000fc400000012ff */
[----:B------:R-:W-:Y:S02]  /*d2d0*/  LOP3.LUT R122, R44, R33, RZ, 0x3c, !PT ;  /* 0x000000212c7a7212 */ /* 0x000fe400078e3cff */
[----:B------:R-:W-:Y:S02]  /*d2e0*/  LOP3.LUT R9, R4, 0x380, RZ, 0xc0, !PT ;  /* 0x0000038004097812 */ /* 0x000fe400078ec0ff */
[----:B------:R-:W-:Y:S02]  /*d2f0*/  LOP3.LUT R33, R12, 0x380, RZ, 0xc0, !PT ;  /* 0x000003800c217812 */ /* 0x000fe400078ec0ff */
[----:B------:R-:W-:Y:S02]  /*d300*/  LOP3.LUT R36, R24, 0x380, RZ, 0xc0, !PT ;  /* 0x0000038018247812 */ /* 0x000fe400078ec0ff */
[----:B------:R-:W-:Y:S02]  /*d310*/  IADD3 R28, P3, R4, 0x4060, RZ ;  /* 0x00004060041c7810 */ /* 0x000fe40007f7e0ff */
[----:B------:R-:W-:-:S02]  /*d320*/  LOP3.LUT R45, R20, 0x380, RZ, 0xc0, !PT ;  /* 0x00000380142d7812 */ /* 0x000fc400078ec0ff */
[----:B------:R-:W-:Y:S01]  /*d330*/  LOP3.LUT R126, R37, R14, RZ, 0x3c, !PT ;  /* 0x0000000e257e7212 */ /* 0x000fe200078e3cff */
[----:B------:R-:W-:Y:S01]  /*d340*/  IMAD.X R29, RZ, RZ, R5, P3 ;  /* 0x000000ffff1d7224 */ /* 0x000fe200018e0605 */
[----:B------:R-:W-:Y:S02]  /*d350*/  IADD3 R8, P2, R4, 0x6040, RZ ;  /* 0x0000604004087810 */ /* 0x000fe40007f5e0ff */
[----:B------:R-:W-:Y:S02]  /*d360*/  SHF.R.U64 R9, R9, 0x3, RZ ;  /* 0x0000000309097819 */ /* 0x000fe400000012ff */
[----:B------:R-:W-:Y:S02]  /*d370*/  SHF.R.U64 R33, R33, 0x3, RZ ;  /* 0x0000000321217819 */ /* 0x000fe400000012ff */
[----:B------:R-:W-:Y:S02]  /*d380*/  SHF.R.U64 R37, R36, 0x3, RZ ;  /* 0x0000000324257819 */ /* 0x000fe400000012ff */
        /* <DEDUP_REMOVED lines=15> */
[----:B------:R-:W-:Y:S02]  /*d480*/  IADD3 R65, P2, R96, 0x1000, RZ ;  /* 0x0000100060417810 */ /* 0x000fe40007f5e0ff */
[----:B------:R-:W-:Y:S02]  /*d490*/  LOP3.LUT R28, R33, R28, RZ, 0x3c, !PT ;  /* 0x0000001c211c7212 */ /* 0x000fe400078e3cff */
[----:B------:R-:W-:Y:S02]  /*d4a0*/  SHF.R.U64 R33, R20, 0x3, RZ ;  /* 0x0000000314217819 */ /* 0x000fe400000012ff */
[----:B------:R-:W-:-:S02]  /*d4b0*/  LOP3.LUT R64, R65, 0x380, RZ, 0xc0, !PT ;  /* 0x0000038041407812 */ /* 0x000fc400078ec0ff */
[----:B------:R-:W-:Y:S02]  /*d4c0*/  LOP3.LUT R20, R7, 0x380, RZ, 0xc0, !PT ;  /* 0x0000038007147812 */ /* 0x000fe400078ec0ff */
[----:B------:R-:W-:Y:S02]  /*d4d0*/  LOP3.LUT R37, R32, 0x380, RZ, 0xc0, !PT ;  /* 0x0000038020257812 */ /* 0x000fe400078ec0ff */
[----:B------:R-:W-:Y:S02]  /*d4e0*/  LOP3.LUT R40, R33, R10, RZ, 0x3c, !PT ;  /* 0x0000000a21287212 */ /* 0x000fe400078e3cff */
[----:B------:R-:W-:Y:S02]  /*d4f0*/  SHF.R.U64 R64, R64, 0x3, RZ ;  /* 0x0000000340407819 */ /* 0x000fe400000012ff */
[----:B------:R-:W-:Y:S02]  /*d500*/  SHF.R.U64 R10, R20, 0x3, RZ ;  /* 0x00000003140a7819 */ /* 0x000fe400000012ff */
[----:B------:R-:W-:-:S02]  /*d510*/  SHF.R.U64 R37, R37, 0x3, RZ ;  /* 0x0000000325257819 */ /* 0x000fc400000012ff */
[----:B------:R-:W-:Y:S01]  /*d520*/  LOP3.LUT R64, R64, R65, RZ, 0x3c, !PT ;  /* 0x0000004140407212 */ /* 0x000fe200078e3cff */
[----:B------:R-:W-:Y:S01]  /*d530*/  IMAD.X R65, RZ, RZ, R97, P2 ;  /* 0x000000ffff417224 */ /* 0x000fe200010e0661 */
[----:B------:R-:W-:Y:S02]  /*d540*/  LOP3.LUT R10, R10, R7, RZ, 0x3c, !PT ;  /* 0x000000070a0a7212 */ /* 0x000fe400078e3cff */
[C---:B------:R-:W-:Y:S02]  /*d550*/  IADD3 R33, P1, R96.reuse, 0x7000, RZ ;  /* 0x0000700060217810 */ /* 0x040fe40007f3e0ff */
[----:B------:R-:W-:Y:S02]  /*d560*/  IADD3 R7, P2, R96, 0x8000, RZ ;  /* 0x0000800060077810 */ /* 0x000fe40007f5e0ff */
[----:B------:R-:W-:Y:S02]  /*d570*/  LOP3.LUT R56, R37, R32, RZ, 0x3c, !PT ;  /* 0x0000002025387212 */ /* 0x000fe400078e3cff */
[----:B------:R-:W-:-:S02]  /*d580*/  LOP3.LUT R32, R33, 0x380, RZ, 0xc0, !PT ;  /* 0x0000038021207812 */ /* 0x000fc400078ec0ff */
[----:B------:R-:W-:Y:S02]  /*d590*/  LOP3.LUT R20, R7, 0x380, RZ, 0xc0, !PT ;  /* 0x0000038007147812 */ /* 0x000fe400078ec0ff */
[----:B------:R-:W-:Y:S02]  /*d5a0*/  SHF.R.U64 R32, R32, 0x3, RZ ;  /* 0x0000000320207819 */ /* 0x000fe400000012ff */
[----:B------:R-:W-:Y:S02]  /*d5b0*/  SHF.R.U64 R20, R20, 0x3, RZ ;  /* 0x0000000314147819 */ /* 0x000fe400000012ff */
[----:B------:R-:W-:Y:S02]  /*d5c0*/  LOP3.LUT R32, R32, R33, RZ, 0x3c, !PT ;  /* 0x0000002120207212 */ /* 0x000fe400078e3cff */
[----:B------:R-:W-:Y:S02]  /*d5d0*/  LOP3.LUT R20, R20, R7, RZ, 0x3c, !PT ;  /* 0x0000000714147212 */ /* 0x000fe400078e3cff */
[----:B------:R-:W-:-:S02]  /*d5e0*/  MOV R33, R4 ;  /* 0x0000000400217202 */ /* 0x000fc40000000f00 */
[----:B------:R-:W-:Y:S01]  /*d5f0*/  F2FP.F16.F32.PACK_AB R4, R21, R200 ;  /* 0x000000c81504723e */ /* 0x000fe200000000ff */
[----:B------:R-:W-:Y:S01]  /*d600*/  IMAD.X R21, RZ, RZ, R97, P2 ;  /* 0x000000ffff157224 */ /* 0x000fe200010e0661 */
[----:B------:R-:W-:Y:S02]  /*d610*/  F2FP.F16.F32.PACK_AB R5, R27, R26 ;  /* 0x0000001a1b05723e */ /* 0x000fe400000000ff */
[----:B------:R-:W-:Y:S02]  /*d620*/  F2FP.F16.F32.PACK_AB R7, R31, R30 ;  /* 0x0000001e1f07723e */ /* 0x000fe400000000ff */
[----:B------:R-:W-:Y:S02]  /*d630*/  IADD3 R61, P3, R96, 0x2000, RZ ;  /* 0x00002000603d7810 */ /* 0x000fe40007f7e0ff */
[----:B------:R-:W-:Y:S01]  /*d640*/  LOP3.LUT R45, R8, 0x380, RZ, 0xc0, !PT ;  /* 0x00000380082d7812 */ /* 0x000fe200078ec0ff */
[----:B------:R0:W-:Y:S01]  /*d650*/  STSM.16.M88.4 [R33], R4 ;  /* 0x0000000421007844 */ /* 0x0001e20000000200 */
[----:B------:R-:W-:-:S02]  /*d660*/  LOP3.LUT R60, R61, 0x380, RZ, 0xc0, !PT ;  /* 0x000003803d3c7812 */ /* 0x000fc400078ec0ff */
[----:B------:R-:W-:Y:S01]  /*d670*/  SHF.R.U64 R45, R45, 0x3, RZ ;  /* 0x000000032d2d7819 */ /* 0x000fe200000012ff */
[----:B------:R-:W1:Y:S01]  /*d680*/  SHFL.IDX PT, R4, R216, RZ, 0x1f ;  /* 0x00001fffd8047589 */ /* 0x000e6200000e0000 */
[----:B------:R-:W-:Y:S02]  /*d690*/  SHF.R.U64 R60, R60, 0x3, RZ ;  /* 0x000000033c3c7819 */ /* 0x000fe400000012ff */
[----:B------:R-:W-:Y:S02]  /*d6a0*/  LOP3.LUT R8, R45, R8, RZ, 0x3c, !PT ;  /* 0x000000082d087212 */ /* 0x000fe400078e3cff */
[----:B------:R-:W-:Y:S01]  /*d6b0*/  LOP3.LUT R60, R60, R61, RZ, 0x3c, !PT ;  /* 0x0000003d3c3c7212 */ /* 0x000fe200078e3cff */
[----:B------:R-:W-:Y:S01]  /*d6c0*/  IMAD.X R61, RZ, RZ, R97, P3 ;  /* 0x000000ffff3d7224 */ /* 0x000fe200018e0661 */
[C---:B------:R-:W-:Y:S02]  /*d6d0*/  IADD3 R53, P4, R96.reuse, 0x3000, RZ ;  /* 0x0000300060357810 */ /* 0x040fe40007f9e0ff */
[----:B------:R-:W-:-:S02]  /*d6e0*/  IADD3 R49, P5, R96, 0x4000, RZ ;  /* 0x0000400060317810 */ /* 0x000fc40007fbe0ff */
[C---:B------:R-:W-:Y:S01]  /*d6f0*/  IADD3 R45, P6, R96.reuse, 0x5000, RZ ;  /* 0x00005000602d7810 */ /* 0x040fe20007fde0ff */
[----:B0-----:R-:W-:Y:S01]  /*d700*/  IMAD.X R33, RZ, RZ, R97, P1 ;  /* 0x000000ffff217224 */ /* 0x001fe200008e0661 */
        /* <DEDUP_REMOVED lines=30> */
[----:B-1----:R-:W-:-:S02]  /*d8f0*/  ISETP.NE.AND P3, PT, R4, RZ, PT ;  /* 0x000000ff0400720c */ /* 0x002fc40003f65270 */
[----:B------:R-:W-:Y:S02]  /*d900*/  LOP3.LUT R96, R5, R96, RZ, 0x3c, !PT ;  /* 0x0000006005607212 */ /* 0x000fe400078e3cff */
[----:B------:R-:W-:Y:S02]  /*d910*/  MOV R26, R100 ;  /* 0x00000064001a7202 */ /* 0x000fe40000000f00 */
[----:B------:R-:W-:Y:S02]  /*d920*/  F2FP.F16.F32.PACK_AB R4, R211, R213 ;  /* 0x000000d5d304723e */ /* 0x000fe400000000ff */
[----:B------:R-:W-:Y:S02]  /*d930*/  F2FP.F16.F32.PACK_AB R5, R35, R34 ;  /* 0x000000222305723e */ /* 0x000fe400000000ff */
[----:B------:R-:W-:Y:S02]  /*d940*/  F2FP.F16.F32.PACK_AB R6, R209, R212 ;  /* 0x000000d4d106723e */ /* 0x000fe400000000ff */
[----:B------:R-:W-:-:S02]  /*d950*/  F2FP.F16.F32.PACK_AB R7, R39, R38 ;  /* 0x000000262707723e */ /* 0x000fc400000000ff */
[----:B------:R-:W-:Y:S02]  /*d960*/  MOV R168, R108 ;  /* 0x0000006c00a87202 */ /* 0x000fe40000000f00 */
[----:B------:R-:W-:Y:S01]  /*d970*/  MOV R34, R8 ;  /* 0x0000000800227202 */ /* 0x000fe20000000f00 */
[----:B------:R0:W-:Y:S01]  /*d980*/  STSM.16.M88.4 [R26], R4 ;  /* 0x000000041a007844 */ /* 0x0001e20000000200 */
        /* <DEDUP_REMOVED lines=13> */
[----:B------:R-:W-:Y:S02]  /*da60*/  MOV R112, R112 ;  /* 0x0000007000707202 */ /* 0x000fe40000000f00 */
[----:B0-----:R-:W-:Y:S01]  /*da70*/  F2FP.F16.F32.PACK_AB R4, R198, R202 ;  /* 0x000000cac604723e */ /* 0x001fe200000000ff */
[----:B------:R-:W-:Y:S01]  /*da80*/  STSM.16.M88.4 [R168], R12 ;  /* 0x0000000ca8007844 */ /* 0x000fe20000000200 */
[----:B------:R-:W-:Y:S02]  /*da90*/  F2FP.F16.F32.PACK_AB R5, R59, R58 ;  /* 0x0000003a3b05723e */ /* 0x000fe400000000ff */
        /* <DEDUP_REMOVED lines=8> */
[----:B------:R-:W-:-:S02]  /*db20*/  F2FP.F16.F32.PACK_AB R26, R179, R182 ;  /* 0x000000b6b31a723e */ /* 0x000fc400000000ff */
[----:B------:R-:W-:Y:S02]  /*db30*/  F2FP.F16.F32.PACK_AB R27, R71, R70 ;  /* 0x00000046471b723e */ /* 0x000fe400000000ff */
[----:B------:R-:W-:Y:S02]  /*db40*/  MOV R122, R122 ;  /* 0x0000007a007a7202 */ /* 0x000fe40000000f00 */
[----:B------:R-:W-:Y:S01]  /*db50*/  MOV R113, R40 ;  /* 0x0000002800717202 */ /* 0x000fe20000000f00 */
[----:B------:R1:W-:Y:S01]  /*db60*/  STSM.16.M88.4 [R116], R24 ;  /* 0x0000001874007844 */ /* 0x0003e20000000200 */
        /* <DEDUP_REMOVED lines=11> */
[----:B------:R-:W-:Y:S02]  /*dc20*/  F2FP.F16.F32.PACK_AB R56, R169, R172 ;  /* 0x000000aca938723e */ /* 0x000fe400000000ff */
[----:B------:R-:W-:Y:S01]  /*dc30*/  F2FP.F16.F32.PACK_AB R57, R91, R90 ;  /* 0x0000005a5b39723e */ /* 0x000fe200000000ff */
[----:B------:R2:W-:Y:S01]  /*dc40*/  STSM.16.M88.4 [R126], R40 ;  /* 0x000000287e007844 */ /* 0x0005e20000000200 */
[----:B------:R-:W-:Y:S02]  /*dc50*/  F2FP.F16.F32.PACK_AB R58, R166, R170 ;  /* 0x000000aaa63a723e */ /* 0x000fe400000000ff */
[----:B------:R-:W-:Y:S02]  /*dc60*/  F2FP.F16.F32.PACK_AB R59, R95, R94 ;  /* 0x0000005e5f3b723e */ /* 0x000fe400000000ff */
[----:B0-----:R-:W-:-:S02]  /*dc70*/  F2FP.F16.F32.PACK_AB R4, R164, R167 ;  /* 0x000000a7a404723e */ /* 0x001fc400000000ff */
[----:B------:R-:W-:Y:S01]  /*dc80*/  F2FP.F16.F32.PACK_AB R5, R99, R98 ;  /* 0x000000626305723e */ /* 0x000fe200000000ff */
[----:B------:R2:W-:Y:S01]  /*dc90*/  STSM.16.M88.4 [R109], R56 ;  /* 0x000000386d007844 */ /* 0x0005e20000000200 */
[----:B------:R-:W-:Y:S02]  /*dca0*/  F2FP.F16.F32.PACK_AB R6, R162, R165 ;  /* 0x000000a5a206723e */ /* 0x000fe400000000ff */
[----:B------:R-:W-:Y:S02]  /*dcb0*/  F2FP.F16.F32.PACK_AB R7, R103, R102 ;  /* 0x000000666707723e */ /* 0x000fe400000000ff */
[----:B------:R-:W-:Y:S02]  /*dcc0*/  F2FP.F16.F32.PACK_AB R8, R160, R163 ;  /* 0x000000a3a008723e */ /* 0x000fe400000000ff */
[----:B------:R-:W-:Y:S01]  /*dcd0*/  F2FP.F16.F32.PACK_AB R9, R107, R106 ;  /* 0x0000006a6b09723e */ /* 0x000fe200000000ff */
[----:B------:R2:W-:Y:S01]  /*dce0*/  STSM.16.M88.4 [R100], R4 ;  /* 0x0000000464007844 */ /* 0x0005e20000000200 */
[----:B------:R-:W-:-:S02]  /*dcf0*/  F2FP.F16.F32.PACK_AB R10, R158, R161 ;  /* 0x000000a19e0a723e */ /* 0x000fc400000000ff */
[----:B------:R-:W-:Y:S02]  /*dd00*/  F2FP.F16.F32.PACK_AB R11, R111, R110 ;  /* 0x0000006e6f0b723e */ /* 0x000fe400000000ff */
[----:B------:R-:W-:Y:S02]  /*dd10*/  F2FP.F16.F32.PACK_AB R12, R156, R159 ;  /* 0x0000009f9c0c723e */ /* 0x000fe400000000ff */
[----:B------:R-:W-:Y:S01]  /*dd20*/  F2FP.F16.F32.PACK_AB R13, R115, R114 ;  /* 0x00000072730d723e */ /* 0x000fe200000000ff */
[----:B------:R2:W-:Y:S01]  /*dd30*/  STSM.16.M88.4 [R104], R8 ;  /* 0x0000000868007844 */ /* 0x0005e20000000200 */
[----:B------:R-:W-:Y:S02]  /*dd40*/  F2FP.F16.F32.PACK_AB R14, R154, R157 ;  /* 0x0000009d9a0e723e */ /* 0x000fe400000000ff */
[----:B------:R-:W-:Y:S02]  /*dd50*/  F2FP.F16.F32.PACK_AB R15, R119, R118 ;  /* 0x00000076770f723e */ /* 0x000fe400000000ff */
[----:B-1----:R-:W-:-:S02]  /*dd60*/  F2FP.F16.F32.PACK_AB R24, R121, R155 ;  /* 0x0000009b7918723e */ /* 0x002fc400000000ff */
[----:B------:R-:W-:Y:S01]  /*dd70*/  F2FP.F16.F32.PACK_AB R25, R120, R19 ;  /* 0x000000137819723e */ /* 0x000fe200000000ff */
[----:B------:R2:W-:Y:S01]  /*dd80*/  STSM.16.M88.4 [R108], R12 ;  /* 0x0000000c6c007844 */ /* 0x0005e20000000200 */
[----:B------:R-:W-:Y:S02]  /*dd90*/  F2FP.F16.F32.PACK_AB R26, R125, R124 ;  /* 0x0000007c7d1a723e */ /* 0x000fe400000000ff */
[----:B------:R-:W-:Y:S02]  /*dda0*/  F2FP.F16.F32.PACK_AB R27, R153, R152 ;  /* 0x00000098991b723e */ /* 0x000fe400000000ff */
[----:B------:R-:W-:Y:S02]  /*ddb0*/  LOP3.LUT R72, R73, 0x380, RZ, 0xc0, !PT ;  /* 0x0000038049487812 */ /* 0x000fe400078ec0ff */
[----:B------:R-:W-:Y:S01]  /*ddc0*/  LOP3.LUT R76, R77, 0x380, RZ, 0xc0, !PT ;  /* 0x000003804d4c7812 */ /* 0x000fe200078ec0ff */
[----:B------:R2:W-:Y:S01]  /*ddd0*/  STSM.16.M88.4 [R113], R24 ;  /* 0x0000001871007844 */ /* 0x0005e20000000200 */
[----:B------:R-:W-:-:S02]  /*dde0*/  LOP3.LUT R80, R81, 0x380, RZ, 0xc0, !PT ;  /* 0x0000038051507812 */ /* 0x000fc400078ec0ff */
[----:B------:R-:W-:Y:S01]  /*ddf0*/  LOP3.LUT R84, R85, 0x380, RZ, 0xc0, !PT ;  /* 0x0000038055547812 */ /* 0x000fe200078ec0ff */
[----:B------:R2:W-:Y:S01]  /*de00*/  STSM.16.M88.4 [R101], R128 ;  /* 0x0000008065007844 */ /* 0x0005e20000000200 */
[----:B------:R-:W-:Y:S02]  /*de10*/  LOP3.LUT R88, R89, 0x380, RZ, 0xc0, !PT ;  /* 0x0000038059587812 */ /* 0x000fe400078ec0ff */
[----:B------:R-:W-:Y:S01]  /*de20*/  LOP3.LUT R92, R93, 0x380, RZ, 0xc0, !PT ;  /* 0x000003805d5c7812 */ /* 0x000fe200078ec0ff */
[----:B------:R2:W-:Y:S01]  /*de30*/  STSM.16.M88.4 [R34], R136 ;  /* 0x0000008822007844 */ /* 0x0005e20000000200 */
        /* <DEDUP_REMOVED lines=19> */
[----:B------:R-:W-:Y:S06]  /*df70*/  BAR.SYNC.DEFER_BLOCKING 0x1, 0x100 ;  /* 0x0044000000007b1d */ /* 0x000fec0000010000 */
[----:B--2---:R-:W-:Y:S05]  /*df80*/  @P3 BRA `(.L_x_4100) ;  /* 0x0000000000b83947 */ /* 0x004fea0003800000 */
        /* <DEDUP_REMOVED lines=46> */
.L_x_4100:
        /* <DEDUP_REMOVED lines=21> */
[----:B------:R-:W-:Y:S01]  /*e3c0*/  IMAD.SHL.U32 R3, R3, 0x4, RZ ;  /* 0x0000000403037824 */ /* 0x000fe200078e00ff */
[----:B------:R-:W-:Y:S01]  /*e3d0*/  ISETP.GE.AND P0, PT, R193, UR10, PT ;  /* 0x0000000ac1007c0c */ /* 0x000fe2000bf06270 */
[----:B------:R1:W5:Y:S04]  /*e3e0*/  LD.E.128 R4, desc[UR44][R20.64] ;  /* 0x0000002c14047980 */ /* 0x000368000c101d00 */
        /* <DEDUP_REMOVED lines=38> */
[----:B------:R-:W-:Y:S01]  /*e650*/  @!PT LDS RZ, [RZ] ;  /* 0x00000000fffff984 */ /* 0x000fe20000000800 */
[----:B------:R-:W-:Y:S01]  /*e660*/  @!PT LDS RZ, [RZ] ;  /* 0x00000000fffff984 */ /* 0x000fe20000000800 */
[----:B------:R-:W-:Y:S01]  /*e670*/  @!PT LDS RZ, [RZ] ;  /* 0x00000000fffff984 */ /* 0x000fe20000000800 */
[----:B------:R-:W-:Y:S01]  /*e680*/  @!PT LDS RZ, [RZ] ;  /* 0x00000000fffff984 */ /* 0x000fe20000000800 */
[----:B------:R0:W-:Y:S06]  /*e690*/  MEMBAR.ALL.CTA ;  /* 0x0000000000007992 */ /* 0x0001ec0000008000 */
[----:B0-----:R-:W0:Y:S01]  /*e6a0*/  FENCE.VIEW.ASYNC.S ;  /* 0x00000000000073c6 */ /* 0x001e220000000000 */
[----:B------:R-:W-:Y:S01]  /*e6b0*/  IMAD R11, R15, R13, R14 ;  /* 0x0000000d0f0b7224 */ /* 0x000fe200078e020e */
[----:B------:R-:W-:Y:S01]  /*e6c0*/  ISETP.GE.AND P0, PT, R218, UR10, PT ;  /* 0x0000000ada007c0c */ /* 0x000fe2000bf06270 */
[----:B------:R-:W-:Y:S01]  /*e6d0*/  IMAD.U32 R9, RZ, RZ, UR5 ;  /* 0x00000005ff097e24 */ /* 0x000fe2000f8e00ff */
[----:B------:R-:W-:Y:S01]  /*e6e0*/  ULDC UR5, c[0x0][0xb88] ;  /* 0x0002e20000057ab9 */ /* 0x000fe20000000800 */
[----:B------:R-:W-:Y:S01]  /*e6f0*/  IMAD.SHL.U32 R19, R0, 0x20, RZ ;  /* 0x0000002000137824 */ /* 0x000fe200078e00ff */
[----:B------:R-:W-:Y:S01]  /*e700*/  SHF.R.S32.HI R0, RZ, 0x1f, R11 ;  /* 0x0000001fff007819 */ /* 0x000fe2000001140b */
[C---:B------:R-:W-:Y:S01]  /*e710*/  IMAD R13, R3.reuse, UR7, R12 ;  /* 0x00000007030d7c24 */ /* 0x040fe2000f8e020c */
[----:B------:R-:W-:Y:S01]  /*e720*/  BSSY B1, `(.L_x_4101) ;  /* 0x0000039000017945 */ /* 0x000fe20003800000 */
[----:B------:R-:W-:Y:S01]  /*e730*/  IMAD.WIDE.U32 R8, R3, UR6, R8 ;  /* 0x0000000603087c25 */ /* 0x000fe2000f8e0008 */
[----:B------:R-:W-:Y:S01]  /*e740*/  ULDC.64 UR6, c[0x0][0xbd8] ;  /* 0x0002f60000067ab9 */ /* 0x000fe20000000a00 */
[----:B------:R-:W-:-:S02]  /*e750*/  LOP3.LUT R10, R19, 0x20, R10, 0xe2, !PT ;  /* 0x00000020130a7812 */ /* 0x000fc400078ee20a */
[----:B------:R-:W-:Y:S01]  /*e760*/  IMAD.IADD R9, R9, 0x1, R13 ;  /* 0x0000000109097824 */ /* 0x000fe200078e020d */
[----:B------:R-:W-:Y:S01]  /*e770*/  SEL R3, RZ, 0x40, P0 ;  /* 0x00000040ff037807 */ /* 0x000fe20000000000 */
[----:B------:R-:W-:Y:S01]  /*e780*/  IMAD R0, R0, UR6, RZ ;  /* 0x0000000600007c24 */ /* 0x000fe2000f8e02ff */
[----:B------:R-:W-:Y:S01]  /*e790*/  ISETP.GE.AND P0, PT, R217, UR10, PT ;  /* 0x0000000ad9007c0c */ /* 0x000fe2000bf06270 */
[----:B------:R-:W-:Y:S01]  /*e7a0*/  VIADD R27, R215, UR38 ;  /* 0x00000026d71b7c36 */ /* 0x000fe20008000000 */
[----:B------:R-:W-:Y:S01]  /*e7b0*/  LOP3.LUT R3, R10, R3, RZ, 0xfc, !PT ;  /* 0x000000030a037212 */ /* 0x000fe200078efcff */
[----:B------:R-:W-:Y:S01]  /*e7c0*/  IMAD R28, R15, UR5, RZ ;  /* 0x000000050f1c7c24 */ /* 0x000fe2000f8e02ff */
[----:B------:R-:W-:Y:S01]  /*e7d0*/  SEL R10, RZ, 0x80, P0 ;  /* 0x00000080ff0a7807 */ /* 0x000fe20000000000 */
[C---:B------:R-:W-:Y:S02]  /*e7e0*/  IMAD R13, R11.reuse, UR7, R0 ;  /* 0x000000070b0d7c24 */ /* 0x040fe4000f8e0200 */
[----:B------:R-:W-:Y:S01]  /*e7f0*/  IMAD.WIDE.U32 R8, R11, UR6, R8 ;  /* 0x000000060b087c25 */ /* 0x000fe2000f8e0008 */
[----:B------:R-:W-:Y:S01]  /*e800*/  ISETP.GE.AND P1, PT, R27, R28, PT ;  /* 0x0000001c1b00720c */ /* 0x000fe20003f26270 */
[----:B------:R-:W-:-:S02]  /*e810*/  ULDC.64 UR6, c[0x0][0xb80] ;  /* 0x0002e00000067ab9 */ /* 0x000fc40000000a00 */
[----:B------:R-:W-:Y:S01]  /*e820*/  VIADD R0, R17, 0x38820 ;  /* 0x0003882011007836 */ /* 0x000fe20000000000 */
[----:B------:R-:W-:Y:S01]  /*e830*/  LEA R19, P2, R8, UR6, 0x1 ;  /* 0x0000000608137c11 */ /* 0x000fe2000f8408ff */
[----:B------:R-:W-:-:S03]  /*e840*/  IMAD.IADD R9, R9, 0x1, R13 ;  /* 0x0000000109097824 */ /* 0x000fc600078e020d */
[----:B------:R-:W-:Y:S02]  /*e850*/  PRMT R0, RZ, 0x654, R0 ;  /* 0x00000654ff007816 */ /* 0x000fe40000000000 */
[----:B------:R-:W-:Y:S02]  /*e860*/  LEA.HI.X R26, R8, UR7, R9, 0x1, P2 ;  /* 0x00000007081a7c11 */ /* 0x000fe400090f0c09 */
[----:B0-----:R0:W-:Y:S03]  /*e870*/  SYNCS.ARRIVE.TRANS64.RED.A1T0 RZ, [R0+URZ], RZ ;  /* 0x000000ff00ff79a7 */ /* 0x0011e6000810043f */
[----:B------:R1:W2:Y:S01]  /*e880*/  SHFL.IDX PT, R11, R26, RZ, 0x181f ;  /* 0x00181fff1a0b7589 */ /* 0x0002a200000e0000 */
[----:B0-----:R-:W-:-:S03]  /*e890*/  LOP3.LUT R0, R3, R10, RZ, 0xfc, !PT ;  /* 0x0000000a03007212 */ /* 0x001fc600078efcff */
[----:B------:R1:W0:Y:S01]  /*e8a0*/  SHFL.IDX PT, R10, R19, RZ, 0x181f ;  /* 0x00181fff130a7589 */ /* 0x00022200000e0000 */
[----:B------:R-:W-:Y:S05]  /*e8b0*/  @P1 BRA `(.L_x_4102) ;  /* 0x00000000007c1947 */ /* 0x000fea0003800000 */
[----:B------:R-:W-:Y:S02]  /*e8c0*/  ISETP.GE.AND P1, PT, R195, UR10, PT ;  /* 0x0000000ac3007c0c */ /* 0x000fe4000bf26270 */
[----:B------:R-:W-:Y:S02]  /*e8d0*/  ISETP.GE.AND P0, PT, R23, UR10, PT ;  /* 0x0000000a17007c0c */ /* 0x000fe4000bf06270 */
[----:B------:R-:W-:Y:S02]  /*e8e0*/  ISETP.GE.AND P5, PT, R194, UR10, PT ;  /* 0x0000000ac2007c0c */ /* 0x000fe4000bfa6270 */
[----:B------:R-:W-:-:S07]  /*e8f0*/  ISETP.GE.AND P3, PT, R193, UR10, PT ;  /* 0x0000000ac1007c0c */ /* 0x000fce000bf66270 */
[-C--:B0-----:R-:W-:Y:S02]  /*e900*/  @!P1 LEA R12, P2, R195, R10.reuse, 0x1 ;  /* 0x0000000ac30c9211 */ /* 0x081fe400078408ff */
        /* <DEDUP_REMOVED lines=10> */
[CC--:B-1----:R-:W-:Y:S01]  /*e9b0*/  @!P3 LEA R20, P6, R193.reuse, R10.reuse, 0x1 ;  /* 0x0000000ac114b211 */ /* 0x0c2fe200078c08ff */
[----:B------:R3:W-:Y:S03]  /*e9c0*/  @!P5 ST.E.128 desc[UR44][R14.64], R48 ;  /* 0x000000300e00d985 */ /* 0x0007e6000c101d2c */
[----:B------:R-:W-:Y:S02]  /*e9d0*/  @!P3 LEA.HI.X R21, R193, R11, R227, 0x1, P6 ;  /* 0x0000000bc115b211 */ /* 0x000fe400030f0ce3 */
[----:B0-----:R-:W-:-:S03]  /*e9e0*/  @!P2 LEA R8, P5, R192, R10, 0x1 ;  /* 0x0000000ac008a211 */ /* 0x001fc600078a08ff */
        /* <DEDUP_REMOVED lines=12> */
.L_x_4102:
[----:B------:R-:W-:Y:S05]  /*eab0*/  BSYNC B1 ;  /* 0x0000000000017941 */ /* 0x000fea0003800000 */
.L_x_4101:
[----:B---3-5:R-:W-:Y:S01]  /*eac0*/  VIADD R4, R27, 0x20 ;  /* 0x000000201b047836 */ /* 0x028fe20000000000 */
        /* <DEDUP_REMOVED lines=21> */
[CC--:B------:R-:W-:Y:S02]  /*ec20*/  @!P0 LEA R14, P3, R191.reuse, R6.reuse, 0x1 ;  /* 0x00000006bf0e8211 */ /* 0x0c0fe400078608ff */
[-C--:B0-----:R-:W-:Y:S01]  /*ec30*/  @!P1 LEA R4, P6, R192, R6.reuse, 0x1 ;  /* 0x00000006c0049211 */ /* 0x081fe200078c08ff */
[----:B------:R4:W-:Y:S01]  /*ec40*/  @!P2 ST.E.128 desc[UR44][R12.64], R32 ;  /* 0x000000200c00a985 */ /* 0x0009e2000c101d2c */
[----:B-1----:R-:W-:Y:S02]  /*ec50*/  @P4 LEA R20, P5, R218, R6, 0x1 ;  /* 0x00000006da144211 */ /* 0x002fe400078a08ff */
        /* <DEDUP_REMOVED lines=12> */
.L_x_4099:
        /* <DEDUP_REMOVED lines=57> */
.L_x_4105:
[----:B------:R-:W-:Y:S05]  /*f0b0*/  BSYNC B1 ;  /* 0x0000000000017941 */ /* 0x000fea0003800000 */
.L_x_4104:
        /* <DEDUP_REMOVED lines=28> */
[----:B------:R-:W-:Y:S01]  /*f280*/  SEL R6, RZ, 0xffffffff, P1 ;  /* 0xffffffffff067807 */ /* 0x000fe20000800000 */
[----:B------:R-:W-:Y:S01]  /*f290*/  IMAD.U32 R5, RZ, RZ, UR7 ;  /* 0x00000007ff057e24 */ /* 0x000fe2000f8e00ff */
[----:B------:R-:W-:Y:S01]  /*f2a0*/  ULDC.64 UR6, c[0x0][0xbe0] ;  /* 0x0002f80000067ab9 */ /* 0x000fe20000000a00 */
        /* <DEDUP_REMOVED lines=17> */
[----:B------:R-:W-:Y:S02]  /*f3c0*/  IMAD R3, R7, UR7, R0 ;  /* 0x0000000707037c24 */ /* 0x000fe4000f8e0200 */
[----:B------:R-:W-:Y:S02]  /*f3d0*/  VIADD R0, R215, UR38 ;  /* 0x00000026d7007c36 */ /* 0x000fe40008000000 */
[----:B------:R-:W-:-:S02]  /*f3e0*/  IMAD R25, R10, UR5, RZ ;  /* 0x000000050a197c24 */ /* 0x000fc4000f8e02ff */
[----:B------:R-:W-:Y:S01]  /*f3f0*/  IMAD.WIDE.U32 R4, R7, UR6, R4 ;  /* 0x0000000607047c25 */ /* 0x000fe2000f8e0004 */
        /* <DEDUP_REMOVED lines=43> */
.L_x_4107:
[----:B------:R-:W-:Y:S05]  /*f6b0*/  BSYNC B1 ;  /* 0x0000000000017941 */ /* 0x000fea0003800000 */
.L_x_4106:
        /* <DEDUP_REMOVED lines=36> */
.L_x_4103:
[----:B------:R-:W-:Y:S05]  /*f900*/  BSYNC B0 ;  /* 0x0000000000007941 */ /* 0x000fea0003800000 */
.L_x_4098:
[----:B------:R-:W-:Y:S02]  /*f910*/  ULDC UR5, c[0x0][0xd38] ;  /* 0x00034e0000057ab9 */ /* 0x000fe40000000800 */
[----:B------:R-:W-:-:S06]  /*f920*/  UISETP.GE.AND UP0, UPT, UR4, UR5, UPT ;  /* 0x000000050400728c */ /* 0x000fcc000bf06270 */
[----:B------:R-:W-:-:S13]  /*f930*/  PLOP3.LUT P0, PT, PT, PT, UP0, 0x80, 0x0 ;  /* 0x000000000000781c */ /* 0x000fda0003f0f008 */
[----:B------:R-:W-:Y:S05]  /*f940*/  @!P0 BRA `(.L_x_4108) ;  /* 0xffffff1400848947 */ /* 0x000fea000383ffff */
[----:B------:R-:W-:Y:S05]  /*f950*/  EXIT ;  /* 0x000000000000794d */ /* 0x000fea0003800000 */
.L_x_4051:
        /* <DEDUP_REMOVED lines=15> */
[----:B------:R-:W0:Y:S01]  /*fa50*/  S2R R13, SR_TID.X ;  /* 0x00000000000d7919 */ /* 0x000e220000002100 */
[----:B------:R-:W-:Y:S01]  /*fa60*/  ULDC UR4, c[0x0][0x320] ;  /* 0x0000c80000047ab9 */ /* 0x000fe20000000800 */
[----:B------:R-:W-:Y:S01]  /*fa70*/  ULDC UR5, c[0x0][0x3b8] ;  /* 0x0000ee0000057ab9 */ /* 0x000fe20000000800 */
[----:B------:R-:W-:Y:S01]  /*fa80*/  LOP3.LUT R16, R16, 0xfffffdff, RZ, 0xc0, !PT ;  /* 0xfffffdff10107812 */ /* 0x000fe200078ec0ff */
[----:B------:R-:W1:Y:S01]  /*fa90*/  S2UR UR8, SR_CgaCtaId ;  /* 0x00000000000879c3 */ /* 0x000e620000008800 */
[----:B------:R-:W-:Y:S01]  /*faa0*/  ULDC.64 UR6, c[0x0][0x418] ;  /* 0x0001060000067ab9 */ /* 0x000fe20000000a00 */
[----:B------:R2:W-:Y:S01]  /*fab0*/  STL [R1+0x10], RZ ;  /* 0x000010ff01007387 */ /* 0x0005e20000100800 */
[----:B------:R-:W-:Y:S01]  /*fac0*/  UISETP.NE.U32.AND UP0, UPT, UR6, URZ, UPT ;  /* 0x0000003f0600728c */ /* 0x000fe2000bf05070 */
[----:B------:R-:W-:Y:S01]  /*fad0*/  IMAD.U32 R36, RZ, RZ, UR10 ;  /* 0x0000000aff247e24 */ /* 0x000fe2000f8e00ff */
[----:B------:R-:W-:Y:S01]  /*fae0*/  ULDC UR9, c[0x0][0x2b8] ;  /* 0x0000ae0000097ab9 */ /* 0x000fe20000000800 */
[----:B------:R-:W-:Y:S01]  /*faf0*/  ULDC UR38, c[0x0][0x288] ;  /* 0x0000a20000267ab9 */ /* 0x000fe20000000800 */
[----:B------:R-:W-:Y:S01]  /*fb00*/  UISETP.NE.AND.EX UP0, UPT, UR7, URZ, UPT, UP0 ;  /* 0x0000003f0700728c */ /* 0x000fe2000bf05300 */
[----:B------:R-:W-:Y:S01]  /*fb10*/  IMAD.MOV.U32 R23, RZ, RZ, 0x1 ;  /* 0x00000001ff177424 */ /* 0x000fe200078e00ff */
[----:B------:R-:W-:Y:S01]  /*fb20*/  ULDC UR39, c[0x0][0x448] ;  /* 0x0001120000277ab9 */ /* 0x000fe20000000800 */
[----:B------:R-:W-:Y:S01]  /*fb30*/  ULDC.64 UR6, c[0x0][0x2f0] ;  /* 0x0000bc0000067ab9 */ /* 0x000fe20000000a00 */
[----:B------:R-:W-:Y:S01]  /*fb40*/  IMAD.MOV.U32 R18, RZ, RZ, RZ ;  /* 0x000000ffff127224 */ /* 0x000fe200078e00ff */
[----:B------:R-:W-:Y:S01]  /*fb50*/  UIMAD UR39, UR39, UR38, URZ ;  /* 0x00000026272772a4 */ /* 0x000fe2000f8e023f */
[----:B------:R-:W-:Y:S01]  /*fb60*/  ULDC UR48, c[0x0][0xc] ;  /* 0x0000030000307ab9 */ /* 0x000fe20000000800 */
[----:B------:R-:W-:Y:S01]  /*fb70*/  ULOP3.LUT UR47, UR41, 0x2, URZ, 0xfc, !UPT ;  /* 0x00000002292f7892 */ /* 0x000fe2000f8efc3f */
[C---:B0-----:R-:W-:Y:S01]  /*fb80*/  IMAD.SHL.U32 R32, R13.reuse, 0x8, RZ ;  /* 0x000000080d207824 */ /* 0x041fe200078e00ff */
[----:B------:R-:W-:-:S04]  /*fb90*/  LOP3.LUT R12, R13, 0x7f, RZ, 0xc0, !PT ;  /* 0x0000007f0d0c7812 */ /* 0x000fc800078ec0ff */
[----:B------:R-:W-:-:S04]  /*fba0*/  LOP3.LUT R11, R32, 0x38, RZ, 0xc0, !PT ;  /* 0x00000038200b7812 */ /* 0x000fc800078ec0ff */
[C---:B------:R-:W-:Y:S02]  /*fbb0*/  LOP3.LUT R0, R11.reuse, 0x40, RZ, 0xfc, !PT ;  /* 0x000000400b007812 */ /* 0x040fe400078efcff */
[C---:B------:R-:W-:Y:S02]  /*fbc0*/  ISETP.GE.AND P6, PT, R11.reuse, UR4, PT ;  /* 0x000000040b007c0c */ /* 0x040fe4000bfc6270 */
[C---:B------:R-:W-:Y:S02]  /*fbd0*/  ISETP.GE.AND P1, PT, R0.reuse, UR4, PT ;  /* 0x0000000400007c0c */ /* 0x040fe4000bf26270 */
[----:B------:R-:W-:Y:S02]  /*fbe0*/  ISETP.GE.AND P0, PT, R0, UR5, PT ;  /* 0x0000000500007c0c */ /* 0x000fe4000bf06270 */
[C---:B------:R-:W-:Y:S02]  /*fbf0*/  ISETP.GE.AND P5, PT, R11.reuse, UR5, PT ;  /* 0x000000050b007c0c */ /* 0x040fe4000bfa6270 */
[----:B------:R-:W-:-:S02]  /*fc00*/  LOP3.LUT R2, R11, 0x180, RZ, 0xfc, !PT ;  /* 0x000001800b027812 */ /* 0x000fc400078efcff */
[C---:B------:R-:W-:Y:S02]  /*fc10*/  LOP3.LUT R8, R11.reuse, 0x80, RZ, 0xfc, !PT ;  /* 0x000000800b087812 */ /* 0x040fe400078efcff */
[----:B------:R-:W-:Y:S02]  /*fc20*/  LOP3.LUT R3, R11, 0x1c0, RZ, 0xfc, !PT ;  /* 0x000001c00b037812 */ /* 0x000fe400078efcff */
[----:B------:R-:W-:Y:S02]  /*fc30*/  ISETP.GE.AND P2, PT, R2, UR5, PT ;  /* 0x0000000502007c0c */ /* 0x000fe4000bf46270 */
[----:B------:R-:W-:Y:S02]  /*fc40*/  @P1 LOP3.LUT R16, R16, 0x200, RZ, 0xfc, !PT ;  /* 0x0000020010101812 */ /* 0x000fe400078efcff */
[----:B------:R-:W-:Y:S02]  /*fc50*/  ISETP.GE.AND P4, PT, R8, UR4, PT ;  /* 0x0000000408007c0c */ /* 0x000fe4000bf86270 */
[----:B------:R-:W-:-:S02]  /*fc60*/  LOP3.LUT R16, R16, 0xfffbffff, RZ, 0xc0, !PT ;  /* 0xfffbffff10107812 */ /* 0x000fc400078ec0ff */
[----:B------:R-:W-:Y:S02]  /*fc70*/  ISETP.GE.AND P3, PT, R2, UR4, PT ;  /* 0x0000000402007c0c */ /* 0x000fe4000bf66270 */
[----:B------:R-:W-:Y:S02]  /*fc80*/  @P0 LOP3.LUT R16, R16, 0x40000, RZ, 0xfc, !PT ;  /* 0x0004000010100812 */ /* 0x000fe400078efcff */
[----:B------:R-:W-:Y:S02]  /*fc90*/  ISETP.GE.AND P1, PT, R3, UR4, PT ;  /* 0x0000000403007c0c */ /* 0x000fe4000bf26270 */
[----:B------:R-:W-:Y:S02]  /*fca0*/  LOP3.LUT R16, R16, 0xfffffbff, RZ, 0xc0, !PT ;  /* 0xfffffbff10107812 */ /* 0x000fe400078ec0ff */
[----:B------:R-:W-:Y:S02]  /*fcb0*/  SEL R2, RZ, 0x40, P2 ;  /* 0x00000040ff027807 */ /* 0x000fe40001000000 */
[----:B------:R-:W-:-:S02]  /*fcc0*/  @P6 LOP3.LUT R16, R16, 0x400, RZ, 0xfc, !PT ;  /* 0x0000040010106812 */ /* 0x000fc400078efcff */
[----:B------:R-:W-:Y:S02]  /*fcd0*/  LOP3.LUT R10, R11, 0xc0, RZ, 0xfc, !PT ;  /* 0x000000c00b0a7812 */ /* 0x000fe400078efcff */
[----:B------:R-:W-:Y:S02]  /*fce0*/  LOP3.LUT R16, R16, 0xfff7ffff, RZ, 0xc0, !PT ;  /* 0xfff7ffff10107812 */ /* 0x000fe400078ec0ff */
[----:B------:R-:W-:Y:S02]  /*fcf0*/  ISETP.GE.AND P2, PT, R0, UR4, PT ;  /* 0x0000000400007c0c */ /* 0x000fe4000bf46270 */
[----:B------:R-:W-:Y:S02]  /*fd00*/  @P5 LOP3.LUT R16, R16, 0x80000, RZ, 0xfc, !PT ;  /* 0x0008000010105812 */ /* 0x000fe400078efcff */
[----:B------:R-:W-:Y:S02]  /*fd10*/  SEL R7, RZ, 0x40, P3 ;  /* 0x00000040ff077807 */ /* 0x000fe40001800000 */
[----:B------:R-:W-:-:S02]  /*fd20*/  SEL R33, RZ, 0x80, P1 ;  /* 0x00000080ff217807 */ /* 0x000fc40000800000 */
[----:B------:R-:W-:Y:S02]  /*fd30*/  ISETP.GE.AND P3, PT, R0, UR5, PT ;  /* 0x0000000500007c0c */ /* 0x000fe4000bf66270 */
[----:B------:R-:W-:Y:S02]  /*fd40*/  ISETP.GE.AND P1, PT, R10, UR4, PT ;  /* 0x000000040a007c0c */ /* 0x000fe4000bf26270 */
[----:B------:R-:W-:Y:S02]  /*fd50*/  SEL R0, RZ, 0xffffffff, P2 ;  /* 0xffffffffff007807 */ /* 0x000fe40001000000 */
[----:B------:R-:W-:Y:S02]  /*fd60*/  LOP3.LUT R16, R16, 0xffffffdf, RZ, 0xc0, !PT ;  /* 0xffffffdf10107812 */ /* 0x000fe400078ec0ff */
[----:B------:R-:W-:Y:S01]  /*fd70*/  ISETP.GE.AND P0, PT, R3, UR5, PT ;  /* 0x0000000503007c0c */ /* 0x000fe2000bf06270 */
[----:B------:R-:W-:Y:S01]  /*fd80*/  IMAD.SHL.U32 R6, R0, 0x2, RZ ;  /* 0x0000000200067824 */ /* 0x000fe200078e00ff */
[----:B------:R-:W-:-:S02]  /*fd90*/  @P4 LOP3.LUT R16, R16, 0x20, RZ, 0xfc, !PT ;  /* 0x0000002010104812 */ /* 0x000fc400078efcff */
[----:B------:R-:W-:Y:S02]  /*fda0*/  SEL R0, RZ, 0xffffff80, P0 ;  /* 0xffffff80ff007807 */ /* 0x000fe40000000000 */
[----:B------:R-:W-:Y:S02]  /*fdb0*/  ISETP.GE.AND P0, PT, R8, UR5, PT ;  /* 0x0000000508007c0c */ /* 0x000fe4000bf06270 */
[----:B------:R-:W-:Y:S02]  /*fdc0*/  LOP3.LUT R16, R16, 0xffffffef, RZ, 0xc0, !PT ;  /* 0xffffffef10107812 */ /* 0x000fe400078ec0ff */
[----:B------:R-:W-:Y:S02]  /*fdd0*/  SEL R5, RZ, 0xffffffff, P3 ;  /* 0xffffffffff057807 */ /* 0x000fe40001800000 */
[----:B------:R-:W-:Y:S02]  /*fde0*/  @P1 LOP3.LUT R16, R16, 0x10, RZ, 0xfc, !PT ;  /* 0x0000001010101812 */ /* 0x000fe400078efcff */
[----:B------:R-:W-:Y:S01]  /*fdf0*/  SEL R9, RZ, 0x4, P0 ;  /* 0x00000004ff097807 */ /* 0x000fe20000000000 */
[----:B------:R-:W-:Y:S01]  /*fe00*/  IMAD.SHL.U32 R5, R5, 0x2, RZ ;  /* 0x0000000205057824 */ /* 0x000fe200078e00ff */
[----:B------:R-:W-:-:S02]  /*fe10*/  LOP3.LUT R16, R16, 0xfffdffff, RZ, 0xc0, !PT ;  /* 0xfffdffff10107812 */ /* 0x000fc400078ec0ff */
[----:B------:R-:W-:Y:S02]  /*fe20*/  SEL R3, RZ, 0x1, P6 ;  /* 0x00000001ff037807 */ /* 0x000fe40003000000 */
[----:B------:R-:W-:Y:S02]  /*fe30*/  @P0 LOP3.LUT R16, R16, 0x20000, RZ, 0xfc, !PT ;  /* 0x0002000010100812 */ /* 0x000fe400078efcff */
[----:B------:R-:W-:Y:S02]  /*fe40*/  ISETP.GE.AND P0, PT, R10, UR5, PT ;  /* 0x000000050a007c0c */ /* 0x000fe4000bf06270 */
[----:B------:R-:W-:Y:S02]  /*fe50*/  SEL R4, RZ, 0x1, P5 ;  /* 0x00000001ff047807 */ /* 0x000fe40002800000 */
[----:B------:R-:W-:Y:S02]  /*fe60*/  LOP3.LUT R3, R6, 0x2, R3, 0xe2, !PT ;  /* 0x0000000206037812 */ /* 0x000fe400078ee203 */
[----:B------:R-:W-:-:S02]  /*fe70*/  LOP3.LUT R6, R5, 0x2, R4, 0xe2, !PT ;  /* 0x0000000205067812 */ /* 0x000fc400078ee204 */
[----:B------:R-:W-:Y:S02]  /*fe80*/  SEL R8, RZ, 0x8, P0 ;  /* 0x00000008ff087807 */ /* 0x000fe40000000000 */
[----:B------:R-:W-:Y:S02]  /*fe90*/  LOP3.LUT R16, R16, 0xfffeffff, RZ, 0xc0, !PT ;  /* 0xfffeffff10107812 */ /* 0x000fe400078ec0ff */
[----:B------:R-:W-:Y:S02]  /*fea0*/  LOP3.LUT R8, R8, R6, R9, 0xfe, !PT ;  /* 0x0000000608087212 */ /* 0x000fe400078efe09 */
[----:B------:R-:W-:Y:S02]  /*feb0*/  LOP3.LUT R9, R11, 0x100, RZ, 0xfc, !PT ;  /* 0x000001000b097812 */ /* 0x000fe400078efcff */
[----:B------:R-:W-:Y:S02]  /*fec0*/  @P0 LOP3.LUT R16, R16, 0x10000, RZ, 0xfc, !PT ;  /* 0x0001000010100812 */ /* 0x000fe400078efcff */
[----:B------:R-:W-:-:S02]  /*fed0*/  ISETP.GE.AND P0, PT, R9, UR4, PT ;  /* 0x0000000409007c0c */ /* 0x000fc4000bf06270 */
[----:B------:R-:W-:Y:S02]  /*fee0*/  SEL R4, RZ, 0x4, P4 ;  /* 0x00000004ff047807 */ /* 0x000fe40002000000 */
[----:B------:R-:W-:Y:S02]  /*fef0*/  SEL R5, RZ, 0x8, P1 ;  /* 0x00000008ff057807 */ /* 0x000fe40000800000 */
[----:B------:R-:W-:Y:S02]  /*ff00*/  LOP3.LUT R16, R16, 0xfffffff7, RZ, 0xc0, !PT ;  /* 0xfffffff710107812 */ /* 0x000fe400078ec0ff */
[----:B------:R-:W-:Y:S02]  /*ff10*/  LOP3.LUT R10, R11, 0x140, RZ, 0xfc, !PT ;  /* 0x000001400b0a7812 */ /* 0x000fe400078efcff */
[----:B------:R-:W-:Y:S02]  /*ff20*/  LOP3.LUT R4, R5, R3, R4, 0xfe, !PT ;  /* 0x0000000305047212 */ /* 0x000fe400078efe04 */
[----:B------:R-:W-:-:S02]  /*ff30*/  SEL R5, RZ, 0x10, P0 ;  /* 0x00000010ff057807 */ /* 0x000fc40000000000 */
[----:B------:R-:W-:Y:S02]  /*ff40*/  @P0 LOP3.LUT R16, R16, 0x8, RZ, 0xfc, !PT ;  /* 0x0000000810100812 */ /* 0x000fe400078efcff */
[----:B------:R-:W-:Y:S01]  /*ff50*/  ISETP.GE.AND P0, PT, R10, UR4, PT ;  /* 0x000000040a007c0c */ /* 0x000fe2000bf06270 */
[----:B------:R-:W-:Y:S01]  /*ff60*/  ULDC UR4, c[0x0][0x424] ;  /* 0x0001090000047ab9 */ /* 0x000fe20000000800 */
[----:B------:R-:W-:Y:S01]  /*ff70*/  LOP3.LUT R16, R16, 0xfffffffb, RZ, 0xc0, !PT ;  /* 0xfffffffb10107812 */ /* 0x000fe200078ec0ff */
[----:B------:R-:W-:Y:S01]  /*ff80*/  USEL UR4, UR4, 0x1, UP0 ;  /* 0x0000000104047887 */ /* 0x000fe20008000000 */
[----:B------:R-:W-:Y:S02]  /*ff90*/  SEL R6, RZ, 0x20, P0 ;  /* 0x00000020ff067807 */ /* 0x000fe40000000000 */
[----:B------:R-:W-:Y:S01]  /*ffa0*/  LOP3.LUT R3, R32, 0x1f8, RZ, 0xc0, !PT ;  /* 0x000001f820037812 */ /* 0x000fe200078ec0ff */
[----:B------:R-:W-:Y:S01]  /*ffb0*/  UIMAD UR40, UR4, UR6, URZ ;  /* 0x00000006042872a4 */ /* 0x000fe2000f8e023f */
[----:B------:R-:W-:-:S02]  /*ffc0*/  ISETP.GE.AND P1, PT, R11, UR7, PT ;  /* 0x000000070b007c0c */ /* 0x000fc4000bf26270 */
[----:B------:R-:W-:Y:S01]  /*ffd0*/  LOP3.LUT R3, R3, 0x38, R13, 0x78, !PT ;  /* 0x0000003803037812 */ /* 0x000fe200078e780d */
[----:B------:R-:W-:Y:S01]  /*ffe0*/  UIADD3 UR4, UR40, 0x3f, URZ ;  /* 0x0000003f28047890 */ /* 0x000fe2000fffe03f */
[----:B------:R-:W-:Y:S01]  /*fff0*/  LOP3.LUT R4, R6, R4, R5, 0xfe, !PT ;  /* 0x0000000406047212 */ /* 0x000fe200078efe05 */
[----:B------:R-:W-:Y:S01]  /*10000*/  UIADD3 UR38, UR40, 0x40, -UR38 ;  /* 0x0000004028267890 */ /* 0x000fe2000fffe826 */
[----:B------:R-:W-:Y:S02]  /*10010*/  @P0 LOP3.LUT R16, R16, 0x4, RZ, 0xfc, !PT ;  /* 0x0000000410100812 */ /* 0x000fe400078efcff */
[----:B------:R-:W-:Y:S02]  /*10020*/  ISETP.GE.AND P0, PT, R9, UR5, PT ;  /* 0x0000000509007c0c */ /* 0x000fe4000bf06270 */
[----:B------:R-:W-:Y:S02]  /*10030*/  LOP3.LUT R16, R16, 0xffff7fff, RZ, 0xc0, !PT ;  /* 0xffff7fff10107812 */ /* 0x000fe400078ec0ff */
[----:B------:R-:W-:-:S02]  /*10040*/  SEL R9, RZ, 0x10, P0 ;  /* 0x00000010ff097807 */ /* 0x000fc40000000000 */
[----:B------:R-:W-:Y:S02]  /*10050*/  LOP3.LUT R32, R3, 0x200, R32, 0xf8, !PT ;  /* 0x0000020003207812 */ /* 0x000fe400078ef820 */
[----:B------:R-:W-:Y:S02]  /*10060*/  SHF.R.U32.HI R3, RZ, 0x3, R12 ;  /* 0x00000003ff037819 */ /* 0x000fe4000001160c */
[----:B------:R-:W-:-:S03]  /*10070*/  LOP3.LUT R4, R4, R7, RZ, 0xfc, !PT ;  /* 0x0000000704047212 */ /* 0x000fc600078efcff */
[----:B------:R-:W-:Y:S02]  /*10080*/  @P0 LOP3.LUT R16, R16, 0x8000, RZ, 0xfc, !PT ;  /* 0x0000800010100812 */ /* 0x000fe400078efcff */
[----:B------:R-:W-:Y:S01]  /*10090*/  ISETP.GE.AND P0, PT, R10, UR5, PT ;  /* 0x000000050a007c0c */ /* 0x000fe2000bf06270 */
[----:B------:R-:W-:Y:S01]  /*100a0*/  UMOV UR5, 0x400 ;  /* 0x0000040000057882 */ /* 0x000fe20000000000 */
[----:B------:R-:W-:Y:S01]  /*100b0*/  LOP3.LUT R16, R16, 0xffffbfff, RZ, 0xc0, !PT ;  /* 0xffffbfff10107812 */ /* 0x000fe200078ec0ff */
[----:B-1----:R-:W-:Y:S01]  /*100c0*/  ULEA UR5, UR8, UR5, 0x18 ;  /* 0x0000000508057291 */ /* 0x002fe2000f8ec03f */
[----:B------:R-:W-:Y:S02]  /*100d0*/  SEL R10, RZ, 0x20, P0 ;  /* 0x00000020ff0a7807 */ /* 0x000fe40000000000 */
[----:B------:R-:W-:Y:S02]  /*100e0*/  LOP3.LUT R33, R4, R33, RZ, 0xfc, !PT ;  /* 0x0000002104217212 */ /* 0x000fe400078efcff */
[----:B------:R-:W-:Y:S01]  /*100f0*/  LOP3.LUT R9, R10, R8, R9, 0xfe, !PT ;  /* 0x000000080a097212 */ /* 0x000fe200078efe09 */
[----:B------:R-:W-:Y:S01]  /*10100*/  IMAD.U32 R17, RZ, RZ, UR5 ;  /* 0x00000005ff117e24 */ /* 0x000fe2000f8e00ff */
[----:B------:R-:W-:Y:S01]  /*10110*/  USHF.R.S32.HI UR5, URZ, 0x1f, UR4 ;  /* 0x0000001f3f057899 */ /* 0x000fe20008011404 */
[----:B------:R-:W-:-:S02]  /*10120*/  LOP3.LUT R29, R4, 0x40, RZ, 0xc0, !PT ;  /* 0x00000040041d7812 */ /* 0x000fc400078ec0ff */
[----:B------:R-:W-:Y:S01]  /*10130*/  LOP3.LUT R9, R9, R2, RZ, 0xfc, !PT ;  /* 0x0000000209097212 */ /* 0x000fe200078efcff */
[----:B------:R-:W-:Y:S01]  /*10140*/  IMAD.SHL.U32 R2, R13, 0x10, RZ ;  /* 0x000000100d027824 */ /* 0x000fe200078e00ff */
[----:B------:R-:W-:Y:S01]  /*10150*/  @P0 LOP3.LUT R16, R16, 0x4000, RZ, 0xfc, !PT ;  /* 0x0000400010100812 */ /* 0x000fe200078efcff */
[----:B------:R-:W-:Y:S01]  /*10160*/  ULEA.HI UR5, UR5, UR4, URZ, 0x6 ;  /* 0x0000000405057291 */ /* 0x000fe2000f8f303f */
[C---:B------:R-:W-:Y:S01]  /*10170*/  LOP3.LUT R0, R9.reuse, 0x80, R0, 0xc8, !PT ;  /* 0x0000008009007812 */ /* 0x040fe200078ec800 */
[----:B------:R-:W-:Y:S01]  /*10180*/  IMAD R22, R32, 0x2, R17 ;  /* 0x0000000220167824 */ /* 0x000fe200078e0211 */
[----:B------:R-:W-:Y:S01]  /*10190*/  LOP3.LUT R9, R9, 0x40, RZ, 0xc0, !PT ;  /* 0x0000004009097812 */ /* 0x000fe200078ec0ff */
[----:B------:R-:W-:Y:S01]  /*101a0*/  USHF.R.S32.HI UR37, URZ, 0x6, UR5 ;  /* 0x000000063f257899 */ /* 0x000fe20008011405 */
[----:B------:R-:W-:Y:S02]  /*101b0*/  LOP3.LUT R2, R3, 0x70, R2, 0xf8, !PT ;  /* 0x0000007003027812 */ /* 0x000fe400078ef802 */
[----:B------:R-:W-:-:S02]  /*101c0*/  SHF.R.U32.HI R2, RZ, 0x2, R9 ;  /* 0x00000002ff027819 */ /* 0x000fc40000011609 */
[----:B------:R-:W-:Y:S02]  /*101d0*/  SHF.R.U32.HI R0, RZ, 0x3, R0 ;  /* 0x00000003ff007819 */ /* 0x000fe40000011600 */
[----:B------:R-:W-:Y:S01]  /*101e0*/  ISETP.GE.AND P0, PT, R11, UR9, PT ;  /* 0x000000090b007c0c */ /* 0x000fe2000bf06270 */
[----:B------:R2:W-:Y:S01]  /*101f0*/  STL [R1+0x4], R2 ;  /* 0x0000040201007387 */ /* 0x0005e20000100800 */
[----:B------:R-:W-:Y:S02]  /*10200*/  LOP3.LUT R16, R16, 0xfffffffd, RZ, 0xc0, !PT ;  /* 0xfffffffd10107812 */ /* 0x000fe400078ec0ff */
[----:B------:R-:W-:Y:S01]  /*10210*/  LOP3.LUT R28, R33, 0x80, RZ, 0xc0, !PT ;  /* 0x00000080211c7812 */ /* 0x000fe200078ec0ff */
[----:B------:R2:W-:Y:S01]  /*10220*/  STL [R1], R0 ;  /* 0x0000000001007387 */ /* 0x0005e20000100800 */
[----:B------:R-:W-:Y:S02]  /*10230*/  @P1 LOP3.LUT R16, R16, 0x2, RZ, 0xfc, !PT ;  /* 0x0000000210101812 */ /* 0x000fe400078efcff */
[----:B------:R-:W-:-:S02]  /*10240*/  SHF.R.U32.HI R29, RZ, 0x2, R29 ;  /* 0x00000002ff1d7819 */ /* 0x000fc4000001161d */
[----:B------:R-:W-:Y:S02]  /*10250*/  LOP3.LUT R16, R16, 0xffefffff, RZ, 0xc0, !PT ;  /* 0xffefffff10107812 */ /* 0x000fe400078ec0ff */
[----:B------:R-:W-:Y:S02]  /*10260*/  SHF.R.U32.HI R28, RZ, 0x3, R28 ;  /* 0x00000003ff1c7819 */ /* 0x000fe4000001161c */
[----:B------:R-:W-:-:S07]  /*10270*/  @P0 LOP3.LUT R16, R16, 0x100000, RZ, 0xfc, !PT ;  /* 0x0010000010100812 */ /* 0x000fce00078efcff */
.L_x_4162:
        /* <DEDUP_REMOVED lines=22> */
.L_x_4110:
[----:B------:R-:W-:Y:S01]  /*103e0*/  ULDC UR8, c[0x0][0xd54] ;  /* 0x0003550000087ab9 */ /* 0x000fe20000000800 */
[----:B------:R-:W-:Y:S01]  /*103f0*/  UMOV UR6, UR7 ;  /* 0x0000000700067c82 */ /* 0x000fe20008000000 */
[----:B------:R-:W-:-:S11]  /*10400*/  UISETP.NE.AND UP0, UPT, UR8, 0x1, UPT ;  /* 0x000000010800788c */ /* 0x000fd6000bf05270 */
[----:B------:R-:W-:Y:S02]  /*10410*/  @UP0 ULDC.64 UR10, c[0x0][0xd58] ;  /* 0x00035600000a0ab9 */ /* 0x000fe40000000a00 */
[----:B------:R-:W-:-:S04]  /*10420*/  UIMAD.WIDE.U32 UR4, UR7, UR10, URZ ;  /* 0x0000000a070472a5 */ /* 0x000fc8000f8e003f */
[----:B------:R-:W-:-:S04]  /*10430*/  @UP0 USHF.R.U32.HI UR6, URZ, UR11, UR5 ;  /* 0x0000000b3f060299 */ /* 0x000fc80008011605 */
[----:B------:R-:W-:-:S12]  /*10440*/  UIMAD UR4, UR6, UR8, URZ ;  /* 0x00000008060472a4 */ /* 0x000fd8000f8e023f */
.L_x_4111:
        /* <DEDUP_REMOVED lines=20> */
[----:B--2---:R-:W-:Y:S01]  /*10590*/  IMAD.U32 R2, RZ, RZ, UR4 ;  /* 0x00000004ff027e24 */ /* 0x004fe2000f8e00ff */
        /* <DEDUP_REMOVED lines=37> */
.L_x_4113:
        /* <DEDUP_REMOVED lines=20> */
.L_x_4116:
[----:B------:R-:W-:Y:S05]  /*10930*/  BSYNC B6 ;  /* 0x0000000000067941 */ /* 0x000fea0003800000 */
.L_x_4115:
        /* <DEDUP_REMOVED lines=20> */
.L_x_4119:
        /* <DEDUP_REMOVED lines=15> */
.L_x_4118:
[----:B------:R-:W-:Y:S05]  /*10b70*/  BSYNC B6 ;  /* 0x0000000000067941 */ /* 0x000fea0003800000 */
.L_x_4117:
        /* <DEDUP_REMOVED lines=17> */
.L_x_4179:
[----:B------:R-:W2:Y:S01]  /*10c90*/  S2R R0, SR_TID.X ;  /* 0x0000000000007919 */ /* 0x000ea20000002100 */
[----:B0-----:R-:W-:Y:S01]  /*10ca0*/  ISETP.NE.AND P1, PT, R10, 0x1, PT ;  /* 0x000000010a00780c */ /* 0x001fe20003f25270 */
[----:B------:R-:W-:Y:S01]  /*10cb0*/  IMAD.MOV.U32 R35, RZ, RZ, RZ ;  /* 0x000000ffff237224 */ /* 0x000fe200078e00ff */
[----:B-----5:R-:W-:Y:S01]  /*10cc0*/  SHF.R.S32.HI R30, RZ, 0x1f, R26 ;  /* 0x0000001fff1e7819 */ /* 0x020fe2000001141a */
[----:B-1----:R-:W0:Y:S01]  /*10cd0*/  S2R R2, SR_TID.X ;  /* 0x0000000000027919 */ /* 0x002e220000002100 */
[----:B------:R-:W-:-:S09]  /*10ce0*/  LOP3.LUT R16, R16, 0xffffdfff, RZ, 0xc0, !PT ;  /* 0xffffdfff10107812 */ /* 0x000fd200078ec0ff */
[----:B------:R-:W1:Y:S01]  /*10cf0*/  @P1 LDC R5, c[0x0][0x438] ;  /* 0x00010e00ff051b82 */ /* 0x000e620000000800 */
[----:B------:R-:W-:Y:S02]  /*10d00*/  @P1 LOP3.LUT R16, R16, 0x2000, RZ, 0xfc, !PT ;  /* 0x0000200010101812 */ /* 0x000fe400078efcff */
[----:B--2---:R-:W-:Y:S01]  /*10d10*/  LOP3.LUT R0, R0, 0x7f, RZ, 0xc0, !PT ;  /* 0x0000007f00007812 */ /* 0x004fe200078ec0ff */
[----:B0-----:R-:W-:-:S03]  /*10d20*/  IMAD.SHL.U32 R8, R2, 0x10, RZ ;  /* 0x0000001002087824 */ /* 0x001fc600078e00ff */
[----:B------:R-:W-:-:S04]  /*10d30*/  SHF.R.U32.HI R0, RZ, 0x3, R0 ;  /* 0x00000003ff007819 */ /* 0x000fc80000011600 */
[----:B------:R-:W-:Y:S02]  /*10d40*/  LOP3.LUT R8, R0, 0x70, R8, 0xf8, !PT ;  /* 0x0000007000087812 */ /* 0x000fe400078ef808 */
[----:B------:R-:W0:Y:S03]  /*10d50*/  @P1 LDC R0, c[0x0][0x434] ;  /* 0x00010d00ff001b82 */ /* 0x000e260000000800 */
[----:B------:R-:W-:-:S04]  /*10d60*/  IMAD.IADD R2, R8, 0x1, R25 ;  /* 0x0000000108027824 */ /* 0x000fc800078e0219 */
[C---:B------:R-:W-:Y:S01]  /*10d70*/  IMAD.IADD R37, R2.reuse, 0x1, R31 ;  /* 0x0000000102257824 */ /* 0x040fe200078e021f */
[----:B------:R-:W-:-:S03]  /*10d80*/  ISETP.GE.AND P0, PT, R2, UR40, PT ;  /* 0x0000002802007c0c */ /* 0x000fc6000bf06270 */
[----:B------:R-:W-:Y:S01]  /*10d90*/  IMAD.MOV.U32 R6, RZ, RZ, R37 ;  /* 0x000000ffff067224 */ /* 0x000fe200078e0025 */
[----:B------:R-:W-:Y:S01]  /*10da0*/  ISETP.GT.U32.OR P0, PT, R8, 0x3f, P0 ;  /* 0x0000003f0800780c */ /* 0x000fe20000704470 */
[----:B0-----:R-:W-:-:S12]  /*10db0*/  @P1 IMAD.HI.U32 R0, R37, R0, RZ ;  /* 0x0000000025001227 */ /* 0x001fd800078e00ff */
[----:B------:R-:W0:Y:S01]  /*10dc0*/  @!P0 LDC.64 R2, c[0x0][0x428] ;  /* 0x00010a00ff028b82 */ /* 0x000e220000000a00 */
[----:B-1----:R-:W-:-:S07]  /*10dd0*/  @P1 SHF.R.U32.HI R6, RZ, R5, R0 ;  /* 0x00000005ff061219 */ /* 0x002fce0000011600 */
[----:B------:R-:W1:Y:S01]  /*10de0*/  @!P0 LDC.64 R4, c[0x0][0x418] ;  /* 0x00010600ff048b82 */ /* 0x000e620000000a00 */
[----:B------:R-:W-:Y:S01]  /*10df0*/  @!P0 SHF.R.S32.HI R7, RZ, 0x1f, R6 ;  /* 0x0000001fff078819 */ /* 0x000fe20000011406 */
[----:B0-----:R-:W-:-:S04]  /*10e00*/  @!P0 IMAD R0, R30, R2, RZ ;  /* 0x000000021e008224 */ /* 0x001fc800078e02ff */
[C---:B------:R-:W-:Y:S02]  /*10e10*/  @!P0 IMAD R9, R26.reuse, R3, R0 ;  /* 0x000000031a098224 */ /* 0x040fe400078e0200 */
[----:B------:R-:W-:-:S04]  /*10e20*/  @!P0 IMAD.WIDE.U32 R2, R26, R2, R6 ;  /* 0x000000021a028225 */ /* 0x000fc800078e0006 */
[----:B------:R-:W-:Y:S01]  /*10e30*/  @!P0 IMAD.IADD R0, R3, 0x1, R9 ;  /* 0x0000000103008824 */ /* 0x000fe200078e0209 */
[----:B-1----:R-:W-:-:S04]  /*10e40*/  @!P0 LEA R4, P1, R2, R4, 0x2 ;  /* 0x0000000402048211 */ /* 0x002fc800078210ff */
        /* <DEDUP_REMOVED lines=16> */
.L_x_4121:
[----:B------:R-:W-:Y:S01]  /*10f50*/  IMAD R27, R18, 0x8, R17 ;  /* 0x00000008121b7824 */ /* 0x000fe200078e0211 */
[----:B------:R-:W-:Y:S01]  /*10f60*/  SHF.L.U32 R0, R23, 0x1f, RZ ;  /* 0x0000001f17007819 */ /* 0x000fe200000006ff */
[----:B------:R-:W-:Y:S03]  /*10f70*/  BSSY B0, `(.L_x_4122) ;  /* 0x0000003000007945 */ /* 0x000fe60003800000 */
[----:B------:R-:W0:Y:S02]  /*10f80*/  SYNCS.PHASECHK.TRANS64.TRYWAIT P0, [R27+URZ+0x38840], R0 ;  /* 0x038840001b0075a7 */ /* 0x000e24000800017f */
[----:B0-----:R-:W-:Y:S05]  /*10f90*/  @!P0 BRA `(.L_x_4123) ;  /* 0x0000003800ac8947 */ /* 0x001fea0003800000 */
.L_x_4180:
[----:B------:R-:W-:Y:S05]  /*10fa0*/  BSYNC B0 ;  /* 0x0000000000007941 */ /* 0x000fea0003800000 */
.L_x_4122:
[----:B0-----:R-:W-:Y:S01]  /*10fb0*/  SHF.R.S32.HI R0, RZ, 0x1f, R37 ;  /* 0x0000001fff007819 */ /* 0x001fe20000011425 */
[----:B------:R-:W-:Y:S01]  /*10fc0*/  ULDC.64 UR4, c[0x0][0x300] ;  /* 0x0000c00000047ab9 */ /* 0x000fe20000000a00 */
[----:B-----5:R-:W-:Y:S01]  /*10fd0*/  SHF.R.S32.HI R4, RZ, 0x1f, R35 ;  /* 0x0000001fff047819 */ /* 0x020fe20000011423 */
[----:B------:R-:W-:Y:S01]  /*10fe0*/  IMAD.WIDE.U32 R2, R37, UR4, RZ ;  /* 0x0000000425027c25 */ /* 0x000fe2000f8e00ff */
[----:B------:R-:W0:Y:S01]  /*10ff0*/  S2R R6, SR_TID.X ;  /* 0x0000000000067919 */ /* 0x000e220000002100 */
[----:B------:R-:W-:Y:S01]  /*11000*/  LOP3.LUT P2, RZ, R16, 0x2, RZ, 0xc0, !PT ;  /* 0x0000000210ff7812 */ /* 0x000fe2000784c0ff */
[----:B------:R1:W-:Y:S04]  /*11010*/  STL [R1+0x8], R0 ;  /* 0x0000080001007387 */ /* 0x0003e80000100800 */
[----:B------:R2:W-:Y:S01]  /*11020*/  STL [R1+0xc], R4 ;  /* 0x00000c0401007387 */ /* 0x0005e20000100800 */
[----:B-1----:R-:W-:-:S04]  /*11030*/  IMAD R0, R0, UR4, RZ ;  /* 0x0000000400007c24 */ /* 0x002fc8000f8e02ff */
[----:B------:R-:W-:Y:S01]  /*11040*/  IMAD R5, R37, UR5, R0 ;  /* 0x0000000525057c24 */ /* 0x000fe2000f8e0200 */
[----:B------:R-:W-:Y:S02]  /*11050*/  ULDC.64 UR4, c[0x0][0x310] ;  /* 0x0000c40000047ab9 */ /* 0x000fe40000000a00 */
[----:B------:R-:W-:Y:S02]  /*11060*/  IMAD R0, R4, UR4, RZ ;  /* 0x0000000404007c24 */ /* 0x000fe4000f8e02ff */
[----:B--2---:R-:W1:Y:S01]  /*11070*/  S2R R4, SR_TID.X ;  /* 0x0000000000047919 */ /* 0x004e620000002100 */
[----:B------:R-:W-:Y:S02]  /*11080*/  IMAD.IADD R3, R3, 0x1, R5 ;  /* 0x0000000103037824 */ /* 0x000fe400078e0205 */
[C---:B------:R-:W-:Y:S02]  /*11090*/  IMAD R5, R35.reuse, UR5, R0 ;  /* 0x0000000523057c24 */ /* 0x040fe4000f8e0200 */
[----:B------:R-:W-:Y:S01]  /*110a0*/  IMAD.WIDE.U32 R2, R35, UR4, R2 ;  /* 0x0000000423027c25 */ /* 0x000fe2000f8e0002 */
[----:B------:R-:W-:-:S03]  /*110b0*/  ULDC.64 UR4, c[0x0][0x308] ;  /* 0x0000c20000047ab9 */ /* 0x000fc60000000a00 */
[----:B------:R-:W-:Y:S02]  /*110c0*/  IMAD.IADD R3, R3, 0x1, R5 ;  /* 0x0000000103037824 */ /* 0x000fe400078e0205 */
[----:B------:R-:W-:Y:S02]  /*110d0*/  IMAD R0, R24, UR4, RZ ;  /* 0x0000000418007c24 */ /* 0x000fe4000f8e02ff */
[----:B------:R-:W-:-:S04]  /*110e0*/  IMAD.WIDE.U32 R2, R19, UR4, R2 ;  /* 0x0000000413027c25 */ /* 0x000fc8000f8e0002 */
[----:B------:R-:W-:Y:S01]  /*110f0*/  IMAD R5, R19, UR5, R0 ;  /* 0x0000000513057c24 */ /* 0x000fe2000f8e0200 */
[----:B------:R-:W-:Y:S01]  /*11100*/  ULDC.64 UR4, c[0x0][0x2e8] ;  /* 0x0000ba0000047ab9 */ /* 0x000fe20000000a00 */
[----:B0-----:R-:W-:Y:S01]  /*11110*/  IMAD.SHL.U32 R8, R6, 0x8, RZ ;  /* 0x0000000806087824 */ /* 0x001fe200078e00ff */
[----:B------:R-:W-:Y:S01]  /*11120*/  LEA R0, P0, R2, UR4, 0x1 ;  /* 0x0000000402007c11 */ /* 0x000fe2000f8008ff */
[----:B------:R-:W-:Y:S01]  /*11130*/  IMAD.IADD R5, R3, 0x1, R5 ;  /* 0x0000000103057824 */ /* 0x000fe200078e0205 */
[----:B------:R-:W-:Y:S02]  /*11140*/  UMOV UR4, 0xffffffff ;  /* 0xffffffff00047882 */ /* 0x000fe40000000000 */
[----:B------:R-:W-:Y:S02]  /*11150*/  LOP3.LUT R8, R8, 0x38, RZ, 0xc0, !PT ;  /* 0x0000003808087812 */ /* 0x000fe400078ec0ff */
[----:B------:R-:W-:Y:S02]  /*11160*/  LEA.HI.X R5, R2, UR5, R5, 0x1, P0 ;  /* 0x0000000502057c11 */ /* 0x000fe400080f0c05 */
[----:B-1----:R-:W-:-:S04]  /*11170*/  LOP3.LUT R4, R4, 0x7f, RZ, 0xc0, !PT ;  /* 0x0000007f04047812 */ /* 0x002fc800078ec0ff */
[----:B------:R-:W-:-:S04]  /*11180*/  SHF.R.U32.HI R4, RZ, 0x3, R4 ;  /* 0x00000003ff047819 */ /* 0x000fc80000011604 */
[----:B------:R-:W-:Y:S01]  /*11190*/  IADD3 R25, -R4, UR40, -R25 ;  /* 0x0000002804197c10 */ /* 0x000fe2000fffe919 */
[----:B------:R-:W-:-:S03]  /*111a0*/  IMAD R4, R18, 0x1000, R32 ;  /* 0x0000100012047824 */ /* 0x000fc600078e0220 */
[----:B------:R-:W-:Y:S01]  /*111b0*/  ISETP.GE.AND P0, PT, R25, 0x1, PT ;  /* 0x000000011900780c */ /* 0x000fe20003f06270 */
[----:B------:R-:W-:-:S12]  /*111c0*/  BRA.DIV UR4, `(.L_x_4124) ;  /* 0x0000003a04347947 */ /* 0x000fd8000b800000 */
[----:B------:R-:W0:Y:S01]  /*111d0*/  SHFL.IDX PT, R14, R0, RZ, 0x181f ;  /* 0x00181fff000e7589 */ /* 0x000e2200000e0000 */
[----:B------:R-:W-:-:S03]  /*111e0*/  @P0 IMAD R7, R4, 0x2, R17 ;  /* 0x0000000204070824 */ /* 0x000fc600078e0211 */
[----:B------:R-:W1:Y:S01]  /*111f0*/  SHFL.IDX PT, R2, R5, RZ, 0x181f ;  /* 0x00181fff05027589 */ /* 0x000e6200000e0000 */
[----:B0-----:R-:W-:-:S03]  /*11200*/  @P0 LEA R6, P1, R8, R14, 0x1 ;  /* 0x0000000e08060211 */ /* 0x001fc600078208ff */
[----:B------:R-:W0:Y:S02]  /*11210*/  SHFL.IDX PT, R14, R0, 0x1, 0x181f ;  /* 0x00381f00000e7f89 */ /* 0x000e2400000e0000 */
[----:B-1----:R-:W-:Y:S02]  /*11220*/  @P0 IMAD.X R3, RZ, RZ, R2, P1 ;  /* 0x000000ffff030224 */ /* 0x002fe400008e0602 */
[----:B------:R-:W-:-:S05]  /*11230*/  @P0 IMAD.MOV.U32 R2, RZ, RZ, R6 ;  /* 0x000000ffff020224 */ /* 0x000fca00078e0006 */
[----:B------:R1:W-:Y:S01]  /*11240*/  @P0 LDGSTS.E.BYPASS.LTC128B.128 [R7+0x22400], desc[UR44][R2.64], !P2 ;  /* 0x2240000002070fae */ /* 0x0003e2000d101d6c */
[----:B------:R-:W-:-:S03]  /*11250*/  ISETP.GE.AND P0, PT, R25, 0x11, PT ;  /* 0x000000111900780c */ /* 0x000fc60003f06270 */
[----:B-1----:R-:W1:Y:S10]  /*11260*/  SHFL.IDX PT, R2, R5, 0x1, 0x181f ;  /* 0x00381f0005027f89 */ /* 0x002e7400000e0000 */
[----:B0-----:R-:W-:Y:S01]  /*11270*/  @P0 LEA R6, P1, R8, R14, 0x1 ;  /* 0x0000000e08060211 */ /* 0x001fe200078208ff */
[----:B------:R-:W-:Y:S01]  /*11280*/  @P0 IMAD R9, R4, 0x2, R17 ;  /* 0x0000000204090824 */ /* 0x000fe200078e0211 */
[----:B------:R-:W0:Y:S03]  /*11290*/  SHFL.IDX PT, R14, R0, 0x2, 0x181f ;  /* 0x00581f00000e7f89 */ /* 0x000e2600000e0000 */
[----:B-1----:R-:W-:-:S02]  /*112a0*/  @P0 IMAD.X R3, RZ, RZ, R2, P1 ;  /* 0x000000ffff030224 */ /* 0x002fc400008e0602 */
[----:B------:R-:W-:-:S05]  /*112b0*/  @P0 IMAD.MOV.U32 R2, RZ, RZ, R6 ;  /* 0x000000ffff020224 */ /* 0x000fca00078e0006 */
[----:B------:R1:W-:Y:S01]  /*112c0*/  @P0 LDGSTS.E.BYPASS.LTC128B.128 [R9+0x22c00], desc[UR44][R2.64], !P2 ;  /* 0x22c0000002090fae */ /* 0x0003e2000d101d6c */
[----:B------:R-:W-:-:S03]  /*112d0*/  ISETP.GE.AND P0, PT, R25, 0x21, PT ;  /* 0x000000211900780c */ /* 0x000fc60003f06270 */
[----:B-1----:R-:W1:Y:S10]  /*112e0*/  SHFL.IDX PT, R2, R5, 0x2, 0x181f ;  /* 0x00581f0005027f89 */ /* 0x002e7400000e0000 */
[----:B0-----:R-:W-:Y:S01]  /*112f0*/  @P0 LEA R6, P1, R8, R14, 0x1 ;  /* 0x0000000e08060211 */ /* 0x001fe200078208ff */
[----:B------:R-:W-:Y:S01]  /*11300*/  @P0 IMAD R7, R4, 0x2, R17 ;  /* 0x0000000204070824 */ /* 0x000fe200078e0211 */
[----:B------:R-:W0:Y:S04]  /*11310*/  SHFL.IDX PT, R5, R5, 0x3, 0x181f ;  /* 0x00781f0005057f89 */ /* 0x000e2800000e0000 */
[----:B------:R2:W3:Y:S01]  /*11320*/  SHFL.IDX PT, R14, R0, 0x3, 0x181f ;  /* 0x00781f00000e7f89 */ /* 0x0004e200000e0000 */
[----:B-1----:R-:W-:-:S02]  /*11330*/  @P0 IMAD.X R3, RZ, RZ, R2, P1 ;  /* 0x000000ffff030224 */ /* 0x002fc400008e0602 */
[----:B------:R-:W-:-:S05]  /*11340*/  @P0 IMAD.MOV.U32 R2, RZ, RZ, R6 ;  /* 0x000000ffff020224 */ /* 0x000fca00078e0006 */
[----:B0-----:R2:W-:Y:S02]  /*11350*/  @P0 LDGSTS.E.BYPASS.LTC128B.128 [R7+0x23400], desc[UR44][R2.64], !P2 ;  /* 0x2340000002070fae */ /* 0x0015e4000d101d6c */
.L_x_4190:
[----:B------:R-:W-:-:S13]  /*11360*/  ISETP.GE.AND P0, PT, R25, 0x31, PT ;  /* 0x000000311900780c */ /* 0x000fda0003f06270 */
[----:B--23--:R-:W-:-:S05]  /*11370*/  @P0 LEA R2, P1, R8, R14, 0x1 ;  /* 0x0000000e08020211 */ /* 0x00cfca00078208ff */
        /* <DEDUP_REMOVED lines=8> */
.L_x_4125:
        /* <DEDUP_REMOVED lines=11> */
.L_x_4126:
        /* <DEDUP_REMOVED lines=24> */
.L_x_4128:
[----:B------:R-:W-:Y:S05]  /*11630*/  BSYNC B6 ;  /* 0x0000000000067941 */ /* 0x000fea0003800000 */
.L_x_4127:
[----:B------:R-:W2:Y:S01]  /*11640*/  S2R R20, SR_TID.X ;  /* 0x0000000000147919 */ /* 0x000ea20000002100 */
[----:B------:R-:W-:Y:S01]  /*11650*/  UISETP.NE.AND UP0, UPT, UR50, URZ, UPT ;  /* 0x0000003f3200728c */ /* 0x000fe2000bf05270 */
[----:B------:R-:W-:Y:S01]  /*11660*/  IMAD.U32 R34, RZ, RZ, UR42 ;  /* 0x0000002aff227e24 */ /* 0x000fe2000f8e00ff */
[----:B------:R-:W-:Y:S01]  /*11670*/  R2UR UR6, R24 ;  /* 0x00000000180672ca */ /* 0x000fe200000e0000 */
[----:B------:R-:W-:Y:S01]  /*11680*/  ULDC.64 UR8, c[0x0][0x2d8] ;  /* 0x0000b60000087ab9 */ /* 0x000fe20000000a00 */
[----:B------:R-:W-:Y:S02]  /*11690*/  R2UR UR7, R19 ;  /* 0x00000000130772ca */ /* 0x000fe400000e0000 */
[----:B------:R-:W-:Y:S02]  /*116a0*/  PLOP3.LUT P0, PT, PT, PT, UP0, 0x80, 0x0 ;  /* 0x000000000000781c */ /* 0x000fe40003f0f008 */
[----:B------:R-:W-:-:S03]  /*116b0*/  LOP3.LUT P5, RZ, R16, 0x100000, RZ, 0xc0, !PT ;  /* 0x0010000010ff7812 */ /* 0x000fc600078ac0ff */
[----:B------:R-:W-:-:S04]  /*116c0*/  @UP0 ULDC UR4, c[0x0][0x44c] ;  /* 0x0001130000040ab9 */ /* 0x000fc80000000800 */
[----:B------:R-:W-:-:S04]  /*116d0*/  UIMAD UR6, UR6, UR8, URZ ;  /* 0x00000008060672a4 */ /* 0x000fc8000f8e023f */
[----:B------:R-:W-:Y:S01]  /*116e0*/  UIMAD UR6, UR7, UR9, UR6 ;  /* 0x00000009070672a4 */ /* 0x000fe2000f8e0206 */
[C---:B--2---:R-:W-:Y:S01]  /*116f0*/  LOP3.LUT R21, R20.reuse, 0x7f, RZ, 0xc0, !PT ;  /* 0x0000007f14157812 */ /* 0x044fe200078ec0ff */
[----:B------:R-:W-:-:S03]  /*11700*/  IMAD.SHL.U32 R20, R20, 0x10, RZ ;  /* 0x0000001014147824 */ /* 0x000fc600078e00ff */
[----:B------:R-:W-:-:S04]  /*11710*/  SHF.R.U32.HI R21, RZ, 0x3, R21 ;  /* 0x00000003ff157819 */ /* 0x000fc80000011615 */
[----:B------:R-:W-:Y:S02]  /*11720*/  LOP3.LUT R20, R21, 0x70, R20, 0xf8, !PT ;  /* 0x0000007015147812 */ /* 0x000fe400078ef814 */
[----:B------:R-:W2:Y:S03]  /*11730*/  S2R R21, SR_TID.X ;  /* 0x0000000000157919 */ /* 0x000ea60000002100 */
[----:B------:R-:W-:-:S04]  /*11740*/  IMAD R34, R34, 0x40, R20 ;  /* 0x0000004022227824 */ /* 0x000fc800078e0214 */
[----:B------:R-:W-:Y:S01]  /*11750*/  @P0 IMAD.HI.U32 R0, R34, UR4, RZ ;  /* 0x0000000422000c27 */ /* 0x000fe2000f8e00ff */
[----:B------:R-:W-:Y:S01]  /*11760*/  PLOP3.LUT P0, PT, PT, PT, UP0, 0x80, 0x0 ;  /* 0x000000000000781c */ /* 0x000fe20003f0f008 */
[----:B------:R-:W-:Y:S02]  /*11770*/  @UP0 ULDC UR4, c[0x0][0x450] ;  /* 0x0001140000040ab9 */ /* 0x000fe40000000800 */
[----:B------:R-:W-:-:S10]  /*11780*/  IMAD.MOV.U32 R6, RZ, RZ, R34 ;  /* 0x000000ffff067224 */ /* 0x000fd400078e0022 */
[----:B------:R-:W-:Y:S02]  /*11790*/  @P0 SHF.R.U32.HI R6, RZ, UR4, R0 ;  /* 0x00000004ff060c19 */ /* 0x000fe40008011600 */
[----:B------:R-:W-:-:S03]  /*117a0*/  R2UR UR4, R19 ;  /* 0x00000000130472ca */ /* 0x000fc600000e0000 */
[----:B------:R-:W-:Y:S02]  /*117b0*/  IMAD.MOV R7, RZ, RZ, -R6 ;  /* 0x000000ffff077224 */ /* 0x000fe400078e0a06 */
[C---:B--2---:R-:W-:Y:S01]  /*117c0*/  IMAD.SHL.U32 R8, R21.reuse, 0x8, RZ ;  /* 0x0000000815087824 */ /* 0x044fe200078e00ff */
[----:B------:R-:W-:-:S07]  /*117d0*/  LOP3.LUT R20, R21, 0x7f, RZ, 0xc0, !PT ;  /* 0x0000007f15147812 */ /* 0x000fce00078ec0ff */
[----:B------:R-:W-:Y:S01]  /*117e0*/  UIMAD.WIDE.U32 UR4, UR4, UR8, URZ ;  /* 0x00000008040472a5 */ /* 0x000fe2000f8e003f */
[----:B------:R-:W-:Y:S02]  /*117f0*/  LOP3.LUT R8, R8, 0x38, RZ, 0xc0, !PT ;  /* 0x0000003808087812 */ /* 0x000fe400078ec0ff */
[----:B------:R-:W-:Y:S01]  /*11800*/  ULDC.64 UR8, c[0x0][0x2e0] ;  /* 0x0000b80000087ab9 */ /* 0x000fe20000000a00 */
[----:B------:R-:W-:Y:S01]  /*11810*/  UIADD3 UR5, UR5, UR6, URZ ;  /* 0x0000000605057290 */ /* 0x000fe2000fffe03f */
[----:B------:R-:W-:Y:S01]  /*11820*/  SHF.R.U32.HI R9, RZ, 0x3, R20 ;  /* 0x00000003ff097819 */ /* 0x000fe20000011614 */
[----:B------:R-:W-:Y:S02]  /*11830*/  UIMAD UR6, UR49, UR8, URZ ;  /* 0x00000008310672a4 */ /* 0x000fe4000f8e023f */
[----:B------:R-:W-:Y:S02]  /*11840*/  UIMAD.WIDE.U32 UR4, UR36, UR8, UR4 ;  /* 0x00000008240472a5 */ /* 0x000fe4000f8e0004 */
[----:B------:R-:W-:-:S04]  /*11850*/  UIMAD UR6, UR36, UR9, UR6 ;  /* 0x00000009240672a4 */ /* 0x000fc8000f8e0206 */
[----:B------:R-:W-:Y:S02]  /*11860*/  UIADD3 UR6, UR5, UR6, URZ ;  /* 0x0000000605067290 */ /* 0x000fe4000fffe03f */
[----:B0-----:R-:W-:Y:S01]  /*11870*/  IMAD.U32 R5, RZ, RZ, UR5 ;  /* 0x00000005ff057e24 */ /* 0x001fe2000f8e00ff */
[----:B------:R-:W-:Y:S01]  /*11880*/  SHF.R.S32.HI R5, RZ, 0x1f, R6 ;  /* 0x0000001fff057819 */ /* 0x000fe20000011406 */
[----:B------:R-:W-:Y:S01]  /*11890*/  IMAD.U32 R4, RZ, RZ, UR4 ;  /* 0x00000004ff047e24 */ /* 0x000fe2000f8e00ff */
[----:B------:R-:W-:Y:S01]  /*118a0*/  ULDC.64 UR4, c[0x0][0x2d0] ;  /* 0x0000b40000047ab9 */ /* 0x000fe20000000a00 */
[----:B------:R-:W-:Y:S01]  /*118b0*/  IMAD.U32 R3, RZ, RZ, UR6 ;  /* 0x00000006ff037e24 */ /* 0x000fe2000f8e00ff */
[----:B------:R-:W-:Y:S01]  /*118c0*/  ULDC UR6, c[0x0][0x448] ;  /* 0x0001120000067ab9 */ /* 0x000fe20000000800 */
[----:B------:R-:W-:Y:S02]  /*118d0*/  IMAD R5, R5, UR4, RZ ;  /* 0x0000000405057c24 */ /* 0x000fe4000f8e02ff */
[----:B------:R-:W-:-:S02]  /*118e0*/  IMAD R0, R7, UR6, R34 ;  /* 0x0000000607007c24 */ /* 0x000fc4000f8e0222 */
[----:B------:R-:W-:Y:S02]  /*118f0*/  IMAD.MOV.U32 R2, RZ, RZ, R4 ;  /* 0x000000ffff027224 */ /* 0x000fe400078e0004 */
[C---:B------:R-:W-:Y:S01]  /*11900*/  IMAD R4, R6.reuse, UR5, R5 ;  /* 0x0000000506047c24 */ /* 0x040fe2000f8e0205 */
[----:B------:R-:W-:Y:S01]  /*11910*/  SHF.R.S32.HI R5, RZ, 0x1f, R0 ;  /* 0x0000001fff057819 */ /* 0x000fe20000011400 */
        /* <DEDUP_REMOVED lines=13> */
[----:B------:R-:W-:Y:S01]  /*119f0*/  IMAD.U32 R4, RZ, RZ, UR42 ;  /* 0x0000002aff047e24 */ /* 0x000fe2000f8e00ff */
[----:B------:R-:W-:Y:S02]  /*11a00*/  LOP3.LUT R16, R16, 0xfffffeff, RZ, 0xc0, !PT ;  /* 0xfffffeff10107812 */ /* 0x000fe400078ec0ff */
[----:B------:R-:W2:Y:S01]  /*11a10*/  SHFL.IDX PT, R2, R5, RZ, 0x181f ;  /* 0x00181fff05027589 */ /* 0x000ea200000e0000 */
[----:B------:R-:W-:-:S05]  /*11a20*/  IMAD R4, R4, 0x40, R9 ;  /* 0x0000004004047824 */ /* 0x000fca00078e0209 */
[----:B------:R-:W-:-:S13]  /*11a30*/  ISETP.GE.AND P1, PT, R4, UR39, PT ;  /* 0x0000002704007c0c */ /* 0x000fda000bf26270 */
[----:B------:R-:W-:Y:S02]  /*11a40*/  @P1 LOP3.LUT R16, R16, 0x100, RZ, 0xfc, !PT ;  /* 0x0000010010101812 */ /* 0x000fe400078efcff */
[----:B0-----:R-:W-:Y:S02]  /*11a50*/  @!P1 LEA R6, P0, R8, R14, 0x1 ;  /* 0x0000000e08069211 */ /* 0x001fe400078008ff */
[----:B------:R-:W0:Y:S01]  /*11a60*/  SHFL.IDX PT, R14, R0, 0x1, 0x181f ;  /* 0x00381f00000e7f89 */ /* 0x000e2200000e0000 */
[----:B------:R-:W-:Y:S02]  /*11a70*/  LOP3.LUT R16, R16, 0xffffff7f, RZ, 0xc0, !PT ;  /* 0xffffff7f10107812 */ /* 0x000fe400078ec0ff */
[----:B--2---:R-:W-:Y:S02]  /*11a80*/  @!P1 IMAD.X R3, RZ, RZ, R2, P0 ;  /* 0x000000ffff039224 */ /* 0x004fe400000e0602 */
[----:B------:R-:W-:Y:S02]  /*11a90*/  @!P1 IMAD.MOV.U32 R2, RZ, RZ, R6 ;  /* 0x000000ffff029224 */ /* 0x000fe400078e0006 */
[----:B------:R-:W-:-:S03]  /*11aa0*/  VIADD R6, R4, 0x10 ;  /* 0x0000001004067836 */ /* 0x000fc60000000000 */
[----:B------:R2:W-:Y:S02]  /*11ab0*/  @!P1 LDGSTS.E.BYPASS.LTC128B.128 [R22+0x20400], desc[UR44][R2.64], !P5 ;  /* 0x2040000002169fae */ /* 0x0005e4000e901d6c */
[----:B------:R-:W-:Y:S02]  /*11ac0*/  ISETP.GE.AND P1, PT, R6, UR39, PT ;  /* 0x0000002706007c0c */ /* 0x000fe4000bf26270 */
[----:B--2---:R-:W2:Y:S11]  /*11ad0*/  SHFL.IDX PT, R2, R5, 0x1, 0x181f ;  /* 0x00381f0005027f89 */ /* 0x004eb600000e0000 */
[----:B0-----:R-:W-:-:S02]  /*11ae0*/  @!P1 LEA R6, P0, R8, R14, 0x1 ;  /* 0x0000000e08069211 */ /* 0x001fc400078008ff */
[----:B------:R-:W0:Y:S01]  /*11af0*/  SHFL.IDX PT, R14, R0, 0x2, 0x181f ;  /* 0x00581f00000e7f89 */ /* 0x000e2200000e0000 */
[----:B------:R-:W-:-:S04]  /*11b00*/  @P1 LOP3.LUT R16, R16, 0x80, RZ, 0xfc, !PT ;  /* 0x0000008010101812 */ /* 0x000fc800078efcff */
[----:B------:R-:W-:Y:S01]  /*11b10*/  LOP3.LUT R16, R16, 0xffffffbf, RZ, 0xc0, !PT ;  /* 0xffffffbf10107812 */ /* 0x000fe200078ec0ff */
[----:B--2---:R-:W-:Y:S02]  /*11b20*/  @!P1 IMAD.X R3, RZ, RZ, R2, P0 ;  /* 0x000000ffff039224 */ /* 0x004fe400000e0602 */
[----:B------:R-:W-:Y:S02]  /*11b30*/  @!P1 IMAD.MOV.U32 R2, RZ, RZ, R6 ;  /* 0x000000ffff029224 */ /* 0x000fe400078e0006 */
[----:B------:R-:W-:-:S03]  /*11b40*/  VIADD R6, R4, 0x20 ;  /* 0x0000002004067836 */ /* 0x000fc60000000000 */
[----:B------:R2:W-:Y:S02]  /*11b50*/  @!P1 LDGSTS.E.BYPASS.LTC128B.128 [R22+0x20c00], desc[UR44][R2.64], !P5 ;  /* 0x20c0000002169fae */ /* 0x0005e4000e901d6c */
[----:B------:R-:W-:Y:S02]  /*11b60*/  ISETP.GE.AND P1, PT, R6, UR39, PT ;  /* 0x0000002706007c0c */ /* 0x000fe4000bf26270 */
[----:B--2---:R-:W2:Y:S11]  /*11b70*/  SHFL.IDX PT, R2, R5, 0x2, 0x181f ;  /* 0x00581f0005027f89 */ /* 0x004eb600000e0000 */
[----:B0-----:R-:W-:Y:S01]  /*11b80*/  @!P1 LEA R6, P0, R8, R14, 0x1 ;  /* 0x0000000e08069211 */ /* 0x001fe200078008ff */
[----:B------:R-:W0:Y:S01]  /*11b90*/  SHFL.IDX PT, R5, R5, 0x3, 0x181f ;  /* 0x00781f0005057f89 */ /* 0x000e2200000e0000 */
[----:B------:R-:W-:-:S03]  /*11ba0*/  @P1 LOP3.LUT R16, R16, 0x40, RZ, 0xfc, !PT ;  /* 0x0000004010101812 */ /* 0x000fc600078efcff */
[----:B------:R3:W4:Y:S01]  /*11bb0*/  SHFL.IDX PT, R14, R0, 0x3, 0x181f ;  /* 0x00781f00000e7f89 */ /* 0x00072200000e0000 */
[----:B--2---:R-:W-:Y:S02]  /*11bc0*/  @!P1 IMAD.X R3, RZ, RZ, R2, P0 ;  /* 0x000000ffff039224 */ /* 0x004fe400000e0602 */
[----:B------:R-:W-:-:S05]  /*11bd0*/  @!P1 IMAD.MOV.U32 R2, RZ, RZ, R6 ;  /* 0x000000ffff029224 */ /* 0x000fca00078e0006 */
[----:B0-----:R3:W-:Y:S02]  /*11be0*/  @!P1 LDGSTS.E.BYPASS.LTC128B.128 [R22+0x21400], desc[UR44][R2.64], !P5 ;  /* 0x2140000002169fae */ /* 0x0017e4000e901d6c */
.L_x_4199:
[----:B------:R-:W-:Y:S01]  /*11bf0*/  VIADD R4, R4, 0x30 ;  /* 0x0000003004047836 */ /* 0x000fe20000000000 */
[----:B------:R-:W-:-:S04]  /*11c00*/  LOP3.LUT R16, R16, 0xffffefff, RZ, 0xc0, !PT ;  /* 0xffffefff10107812 */ /* 0x000fc800078ec0ff */
[----:B------:R-:W-:-:S13]  /*11c10*/  ISETP.GE.AND P1, PT, R4, UR39, PT ;  /* 0x0000002704007c0c */ /* 0x000fda000bf26270 */
[----:B---34-:R-:W-:Y:S02]  /*11c20*/  @!P1 LEA R2, P0, R8, R14, 0x1 ;  /* 0x0000000e08029211 */ /* 0x018fe400078008ff */
        /* <DEDUP_REMOVED lines=8> */
.L_x_4130:
        /* <DEDUP_REMOVED lines=28> */
.L_x_4132:
[----:B------:R-:W-:Y:S05]  /*11e70*/  BSYNC B6 ;  /* 0x0000000000067941 */ /* 0x000fea0003800000 */
.L_x_4131:
[----:B------:R2:W5:Y:S04]  /*11e80*/  LDL R21, [R1+0x4] ;  /* 0x0000040001157983 */ /* 0x0005680000100800 */
[----:B------:R2:W5:Y:S01]  /*11e90*/  LDL R20, [R1] ;  /* 0x0000000001147983 */ /* 0x0005620000100800 */
        /* <DEDUP_REMOVED lines=19> */
[----:B------:R-:W-:Y:S02]  /*11fd0*/  R2UR UR4, R19 ;  /* 0x00000000130472ca */ /* 0x000fe400000e0000 */
[--C-:B------:R-:W-:Y:S01]  /*11fe0*/  SHF.R.S32.HI R0, RZ, 0x1f, R2.reuse ;  /* 0x0000001fff007819 */ /* 0x100fe20000011402 */
[----:B------:R-:W-:Y:S02]  /*11ff0*/  IMAD.MOV R5, RZ, RZ, -R2 ;  /* 0x000000ffff057224 */ /* 0x000fe400078e0a02 */
[----:B0-----:R-:W-:Y:S02]  /*12000*/  IMAD.SHL.U32 R8, R6, 0x8, RZ ;  /* 0x0000000806087824 */ /* 0x001fe400078e00ff */
[----:B------:R-:W-:-:S03]  /*12010*/  IMAD R5, R5, UR7, R34 ;  /* 0x0000000705057c24 */ /* 0x000fc6000f8e0222 */
[----:B------:R-:W-:-:S03]  /*12020*/  LOP3.LUT R8, R8, 0x38, RZ, 0xc0, !PT ;  /* 0x0000003808087812 */ /* 0x000fc600078ec0ff */
[----:B------:R-:W-:-:S03]  /*12030*/  UIMAD.WIDE.U32 UR4, UR4, UR8, URZ ;  /* 0x00000008040472a5 */ /* 0x000fc6000f8e003f */
[----:B------:R-:W-:Y:S01]  /*12040*/  ULDC.64 UR8, c[0x0][0x3e0] ;  /* 0x0000f80000087ab9 */ /* 0x000fe20000000a00 */
[----:B------:R-:W-:Y:S02]  /*12050*/  UIADD3 UR5, UR5, UR6, URZ ;  /* 0x0000000605057290 */ /* 0x000fe4000fffe03f */
[----:B------:R-:W-:Y:S02]  /*12060*/  UIMAD UR6, UR49, UR8, URZ ;  /* 0x00000008310672a4 */ /* 0x000fe4000f8e023f */
[----:B------:R-:W-:Y:S02]  /*12070*/  UIMAD.WIDE.U32 UR4, UR36, UR8, UR4 ;  /* 0x00000008240472a5 */ /* 0x000fe4000f8e0004 */
[----:B------:R-:W-:-:S03]  /*12080*/  UIMAD UR6, UR36, UR9, UR6 ;  /* 0x00000009240672a4 */ /* 0x000fc6000f8e0206 */
[----:B------:R-:W-:Y:S01]  /*12090*/  ULDC.64 UR8, c[0x0][0x3d0] ;  /* 0x0000f40000087ab9 */ /* 0x000fe20000000a00 */
[----:B------:R-:W-:Y:S01]  /*120a0*/  UIADD3 UR5, UR5, UR6, URZ ;  /* 0x0000000605057290 */ /* 0x000fe2000fffe03f */
[----:B------:R-:W-:Y:S01]  /*120b0*/  IMAD R7, R0, UR8, RZ ;  /* 0x0000000800077c24 */ /* 0x000fe2000f8e02ff */
[----:B------:R-:W-:Y:S01]  /*120c0*/  SHF.R.S32.HI R0, RZ, 0x1f, R5 ;  /* 0x0000001fff007819 */ /* 0x000fe20000011405 */
        /* <DEDUP_REMOVED lines=14> */
[----:B------:R-:W0:Y:S01]  /*121b0*/  SHFL.IDX PT, R14, R0, RZ, 0x181f ;  /* 0x00181fff000e7589 */ /* 0x000e2200000e0000 */
[C---:B------:R-:W-:Y:S02]  /*121c0*/  LOP3.LUT P1, RZ, R16.reuse, 0x40, RZ, 0xc0, !PT ;  /* 0x0000004010ff7812 */ /* 0x040fe4000782c0ff */
[C---:B------:R-:W-:Y:S01]  /*121d0*/  LOP3.LUT P6, RZ, R16.reuse, 0x40000, RZ, 0xc0, !PT ;  /* 0x0004000010ff7812 */ /* 0x040fe200078cc0ff */
[----:B------:R-:W2:Y:S01]  /*121e0*/  SHFL.IDX PT, R2, R4, RZ, 0x181f ;  /* 0x00181fff04027589 */ /* 0x000ea200000e0000 */
[----:B------:R-:W-:Y:S02]  /*121f0*/  P2R R5, PR, RZ, 0x2 ;  /* 0x00000002ff057803 */ /* 0x000fe40000000000 */
[----:B------:R-:W-:-:S04]  /*12200*/  LOP3.LUT P1, RZ, R16, 0x80, RZ, 0xc0, !PT ;  /* 0x0000008010ff7812 */ /* 0x000fc8000782c0ff */
[----:B------:R-:W-:Y:S02]  /*12210*/  P2R R6, PR, RZ, 0x2 ;  /* 0x00000002ff067803 */ /* 0x000fe40000000000 */
[----:B------:R-:W-:-:S13]  /*12220*/  LOP3.LUT P1, RZ, R16, 0x100, RZ, 0xc0, !PT ;  /* 0x0000010010ff7812 */ /* 0x000fda000782c0ff */
[----:B0-----:R-:W-:Y:S02]  /*12230*/  @!P1 LEA R7, P0, R8, R14, 0x1 ;  /* 0x0000000e08079211 */ /* 0x001fe400078008ff */
[----:B------:R-:W0:Y:S03]  /*12240*/  SHFL.IDX PT, R14, R0, 0x1, 0x181f ;  /* 0x00381f00000e7f89 */ /* 0x000e2600000e0000 */
[----:B--2---:R-:W-:Y:S01]  /*12250*/  @!P1 IMAD.X R3, RZ, RZ, R2, P0 ;  /* 0x000000ffff039224 */ /* 0x004fe200000e0602 */
[----:B------:R-:W-:Y:S01]  /*12260*/  LOP3.LUT P0, RZ, R16, 0x80000, RZ, 0xc0, !PT ;  /* 0x0008000010ff7812 */ /* 0x000fe2000780c0ff */
[----:B------:R-:W-:-:S12]  /*12270*/  @!P1 IMAD.MOV.U32 R2, RZ, RZ, R7 ;  /* 0x000000ffff029224 */ /* 0x000fd800078e0007 */
        /* <DEDUP_REMOVED lines=10> */
[----:B------:R-:W-:-:S03]  /*12320*/  ISETP.NE.AND P1, PT, R6, RZ, PT ;  /* 0x000000ff0600720c */ /* 0x000fc60003f25270 */
[----:B------:R-:W3:Y:S10]  /*12330*/  SHFL.IDX PT, R6, R4, 0x1, 0x181f ;  /* 0x00381f0004067f89 */ /* 0x000ef400000e0000 */
[----:B0-----:R-:W-:-:S02]  /*12340*/  @!P1 LEA R7, P0, R8, R14, 0x1 ;  /* 0x0000000e08079211 */ /* 0x001fc400078008ff */
[----:B------:R-:W0:Y:S03]  /*12350*/  SHFL.IDX PT, R14, R0, 0x2, 0x181f ;  /* 0x00581f00000e7f89 */ /* 0x000e2600000e0000 */
[----:B--2---:R-:W-:Y:S02]  /*12360*/  @!P1 IMAD.MOV.U32 R2, RZ, RZ, R7 ;  /* 0x000000ffff029224 */ /* 0x004fe400078e0007 */
[----:B---3--:R-:W-:Y:S01]  /*12370*/  @!P1 IMAD.X R6, RZ, RZ, R6, P0 ;  /* 0x000000ffff069224 */ /* 0x008fe200000e0606 */
[----:B------:R-:W-:-:S03]  /*12380*/  LOP3.LUT P0, RZ, R16, 0x80000, RZ, 0xc0, !PT ;  /* 0x0008000010ff7812 */ /* 0x000fc6000780c0ff */
[----:B------:R-:W-:-:S10]  /*12390*/  @!P1 IMAD.MOV.U32 R3, RZ, RZ, R6 ;  /* 0x000000ffff039224 */ /* 0x000fd400078e0006 */
        /* <DEDUP_REMOVED lines=11> */
[----:B------:R-:W3:Y:S04]  /*12450*/  SHFL.IDX PT, R5, R4, 0x2, 0x181f ;  /* 0x00581f0004057f89 */ /* 0x000ee800000e0000 */
[----:B------:R-:W4:Y:S06]  /*12460*/  SHFL.IDX PT, R4, R4, 0x3, 0x181f ;  /* 0x00781f0004047f89 */ /* 0x000f2c00000e0000 */
[----:B0-----:R-:W-:-:S05]  /*12470*/  @!P1 LEA R14, P0, R8, R14, 0x1 ;  /* 0x0000000e080e9211 */ /* 0x001fca00078008ff */
[----:B--2---:R-:W-:Y:S02]  /*12480*/  @!P1 IMAD.MOV.U32 R2, RZ, RZ, R14 ;  /* 0x000000ffff029224 */ /* 0x004fe400078e000e */
[----:B------:R0:W2:Y:S01]  /*12490*/  SHFL.IDX PT, R14, R0, 0x3, 0x181f ;  /* 0x00781f00000e7f89 */ /* 0x0000a200000e0000 */
[----:B---3--:R-:W-:Y:S01]  /*124a0*/  @!P1 IMAD.X R5, RZ, RZ, R5, P0 ;  /* 0x000000ffff059224 */ /* 0x008fe200000e0605 */
[----:B------:R-:W-:-:S03]  /*124b0*/  LOP3.LUT P0, RZ, R16, 0x80000, RZ, 0xc0, !PT ;  /* 0x0008000010ff7812 */ /* 0x000fc6000780c0ff */
        /* <DEDUP_REMOVED lines=10> */
[----:B--2-4-:R0:W-:Y:S02]  /*12560*/  @!P1 LDGSTS.E.BYPASS.LTC128B.128 [R22+0x35400], desc[UR44][R2.64+0x380], P0 ;  /* 0x3540038002169fae */ /* 0x0141e40008101d6c */
.L_x_4209:
        /* <DEDUP_REMOVED lines=20> */
.L_x_4134:
        /* <DEDUP_REMOVED lines=18> */
.L_x_4210:
[----:B------:R-:W-:Y:S05]  /*127d0*/  BSYNC B0 ;  /* 0x0000000000007941 */ /* 0x000fea0003800000 */
.L_x_4135:
[----:B------:R-:W-:-:S05]  /*127e0*/  IMAD.U32 R2, RZ, RZ, UR47 ;  /* 0x0000002fff027e24 */ /* 0x000fca000f8e00ff */
[----:B------:R-:W-:-:S13]  /*127f0*/  ISETP.NE.AND P0, PT, R2, 0x3, PT ;  /* 0x000000030200780c */ /* 0x000fda0003f05270 */
[----:B------:R-:W-:Y:S05]  /*12800*/  @!P0 BRA `(.L_x_4137) ;  /* 0x0000000000048947 */ /* 0x000fea0003800000 */
[----:B------:R-:W-:Y:S01]  /*12810*/  BPT.TRAP 0x1 ;  /* 0x000000040000795c */ /* 0x000fe20000300000 */
.L_x_4137:
[----:B0-----:R-:W-:Y:S01]  /*12820*/  SHF.L.U32 R0, R23, 0x1f, RZ ;  /* 0x0000001f17007819 */ /* 0x001fe200000006ff */
[----:B------:R-:W-:Y:S03]  /*12830*/  BSSY B0, `(.L_x_4138) ;  /* 0x0000003000007945 */ /* 0x000fe60003800000 */
[----:B------:R-:W0:Y:S02]  /*12840*/  SYNCS.PHASECHK.TRANS64.TRYWAIT P0, [R27+URZ+0x38860], R0 ;  /* 0x038860001b0075a7 */ /* 0x000e24000800017f */
[----:B0-----:R-:W-:Y:S05]  /*12850*/  @!P0 BRA `(.L_x_4139) ;  /* 0x0000003000d88947 */ /* 0x001fea0003800000 */
.L_x_4211:
[----:B------:R-:W-:Y:S05]  /*12860*/  BSYNC B0 ;  /* 0x0000000000007941 */ /* 0x000fea0003800000 */
.L_x_4138:
[----:B------:R-:W0:Y:S01]  /*12870*/  LDL.LU R2, [R1+0x8] ;  /* 0x0000080001027983 */ /* 0x000e220000300800 */
[----:B------:R-:W-:-:S03]  /*12880*/  ULDC.64 UR4, c[0x0][0x328] ;  /* 0x0000ca0000047ab9 */ /* 0x000fc60000000a00 */
[----:B------:R-:W2:Y:S01]  /*12890*/  LDL.LU R4, [R1+0xc] ;  /* 0x00000c0001047983 */ /* 0x000ea20000300800 */
[----:B------:R-:W-:Y:S01]  /*128a0*/  LOP3.LUT R16, R16, 0xffffff7f, RZ, 0xc0, !PT ;  /* 0xffffff7f10107812 */ /* 0x000fe200078ec0ff */
[----:B0-----:R-:W-:Y:S02]  /*128b0*/  IMAD R0, R2, UR4, RZ ;  /* 0x0000000402007c24 */ /* 0x001fe4000f8e02ff */
[----:B------:R-:W-:-:S04]  /*128c0*/  IMAD.WIDE.U32 R2, R37, UR4, RZ ;  /* 0x0000000425027c25 */ /* 0x000fc8000f8e00ff */
[----:B------:R-:W-:Y:S01]  /*128d0*/  IMAD R5, R37, UR5, R0 ;  /* 0x0000000525057c24 */ /* 0x000fe2000f8e0200 */
[----:B------:R-:W-:Y:S02]  /*128e0*/  ULDC.64 UR4, c[0x0][0x338] ;  /* 0x0000ce0000047ab9 */ /* 0x000fe40000000a00 */
[----:B--2---:R-:W-:Y:S01]  /*128f0*/  IMAD R0, R4, UR4, RZ ;  /* 0x0000000404007c24 */ /* 0x004fe2000f8e02ff */
[----:B------:R-:W-:Y:S01]  /*12900*/  PRMT R4, R33, 0x8880, RZ ;  /* 0x0000888021047816 */ /* 0x000fe200000000ff */
        /* <DEDUP_REMOVED lines=9> */
[----:B------:R-:W-:Y:S01]  /*129a0*/  IMAD R5, R18, 0x8000, R32 ;  /* 0x0000800012057824 */ /* 0x000fe200078e0220 */
[----:B------:R-:W-:Y:S01]  /*129b0*/  LEA R6, P0, R2, UR4, 0x1 ;  /* 0x0000000402067c11 */ /* 0x000fe2000f8008ff */
[----:B------:R-:W-:Y:S01]  /*129c0*/  IMAD.IADD R7, R3, 0x1, R7 ;  /* 0x0000000103077824 */ /* 0x000fe200078e0207 */
[----:B------:R-:W-:-:S04]  /*129d0*/  UMOV UR4, 0xffffffff ;  /* 0xffffffff00047882 */ /* 0x000fc80000000000 */
        /* <DEDUP_REMOVED lines=85> */
.L_x_4221:
        /* <DEDUP_REMOVED lines=25> */
.L_x_4141:
        /* <DEDUP_REMOVED lines=11> */
.L_x_4142:
[----:B------:R-:W-:Y:S01]  /*13170*/  UISETP.GE.AND UP0, UPT, UR43, 0x2, UPT ;  /* 0x000000022b00788c */ /* 0x000fe2000bf06270 */
[----:B------:R0:W-:Y:S05]  /*13180*/  SYNCS.ARRIVE.TRANS64.A1T0 RZ, [R27+URZ+0x38850], RZ ;  /* 0x038850ff1bff79a7 */ /* 0x0001ea000810003f */
[----:B------:R-:W-:-:S13]  /*13190*/  PLOP3.LUT P0, PT, PT, PT, UP0, 0x40, 0x0 ;  /* 0x000000000000781c */ /* 0x000fda0003f0e808 */
[----:B0-----:R-:W-:Y:S05]  /*131a0*/  @P0 BRA `(.L_x_4143) ;  /* 0x0000000c00b00947 */ /* 0x001fea0003800000 */
[----:B------:R-:W-:Y:S01]  /*131b0*/  UIADD3 UR4, UR43, -0x2, URZ ;  /* 0xfffffffe2b047890 */ /* 0x000fe2000fffe03f */
[----:B------:R-:W-:Y:S05]  /*131c0*/  BSSY B0, `(.L_x_4143) ;  /* 0x00000ea000007945 */ /* 0x000fea0003800000 */
[----:B------:R-:W-:-:S07]  /*131d0*/  IMAD.U32 R9, RZ, RZ, UR4 ;  /* 0x00000004ff097e24 */ /* 0x000fce000f8e00ff */
.L_x_4156:
[----:B0-----:R-:W0:Y:S01]  /*131e0*/  S2R R2, SR_TID.X ;  /* 0x0000000000027919 */ /* 0x001e220000002100 */
[----:B--2---:R-:W-:Y:S02]  /*131f0*/  IMAD R8, R9, 0x40, R31 ;  /* 0x0000004009087824 */ /* 0x004fe400078e021f */
[----:B------:R-:W-:Y:S01]  /*13200*/  VIADD R18, R18, 0x1 ;  /* 0x0000000112127836 */ /* 0x000fe20000000000 */
[C---:B0-----:R-:W-:Y:S01]  /*13210*/  LOP3.LUT R3, R2.reuse, 0x7f, RZ, 0xc0, !PT ;  /* 0x0000007f02037812 */ /* 0x041fe200078ec0ff */
[----:B------:R-:W-:-:S03]  /*13220*/  IMAD.SHL.U32 R2, R2, 0x10, RZ ;  /* 0x0000001002027824 */ /* 0x000fc600078e00ff */
[----:B------:R-:W-:Y:S02]  /*13230*/  SHF.R.U32.HI R4, RZ, 0x3, R3 ;  /* 0x00000003ff047819 */ /* 0x000fe40000011603 */
[----:B------:R-:W0:Y:S02]  /*13240*/  LDC R3, c[0x0][0x430] ;  /* 0x00010c00ff037b82 */ /* 0x000e240000000800 */
[----:B------:R-:W-:-:S04]  /*13250*/  LOP3.LUT R2, R4, 0x70, R2, 0xf8, !PT ;  /* 0x0000007004027812 */ /* 0x000fc800078ef802 */
[C---:B------:R-:W-:Y:S01]  /*13260*/  ISETP.GT.U32.AND P1, PT, R2.reuse, 0x3f, PT ;  /* 0x0000003f0200780c */ /* 0x040fe20003f24070 */
[----:B------:R-:W-:-:S04]  /*13270*/  IMAD.IADD R8, R2, 0x1, R8 ;  /* 0x0000000102087824 */ /* 0x000fc800078e0208 */
[----:B------:R-:W-:-:S08]  /*13280*/  IMAD.MOV.U32 R10, RZ, RZ, R8 ;  /* 0x000000ffff0a7224 */ /* 0x000fd000078e0008 */
[----:B------:R-:W2:Y:S01]  /*13290*/  @!P1 LDC.64 R4, c[0x0][0x428] ;  /* 0x00010a00ff049b82 */ /* 0x000ea20000000a00 */
[----:B0-----:R-:W-:-:S13]  /*132a0*/  ISETP.NE.AND P0, PT, R3, 0x1, PT ;  /* 0x000000010300780c */ /* 0x001fda0003f05270 */
[----:B------:R-:W0:Y:S08]  /*132b0*/  @P0 LDC R3, c[0x0][0x434] ;  /* 0x00010d00ff030b82 */ /* 0x000e300000000800 */
[----:B------:R-:W3:Y:S01]  /*132c0*/  @P0 LDC R7, c[0x0][0x438] ;  /* 0x00010e00ff070b82 */ /* 0x000ee20000000800 */
[----:B0-----:R-:W-:-:S05]  /*132d0*/  @P0 IMAD.HI.U32 R2, R8, R3, RZ ;  /* 0x0000000308020227 */ /* 0x001fca00078e00ff */
[----:B---3--:R-:W-:Y:S01]  /*132e0*/  @P0 SHF.R.U32.HI R10, RZ, R7, R2 ;  /* 0x00000007ff0a0219 */ /* 0x008fe20000011602 */
[----:B--2---:R-:W-:Y:S01]  /*132f0*/  @!P1 IMAD R2, R30, R4, RZ ;  /* 0x000000041e029224 */ /* 0x004fe200078e02ff */
[----:B------:R-:W0:Y:S02]  /*13300*/  @!P1 LDC.64 R6, c[0x0][0x418] ;  /* 0x00010600ff069b82 */ /* 0x000e240000000a00 */
[----:B------:R-:W-:Y:S01]  /*13310*/  @!P1 SHF.R.S32.HI R3, RZ, 0x1f, R10 ;  /* 0x0000001fff039819 */ /* 0x000fe2000001140a */
[----:B------:R-:W-:Y:S02]  /*13320*/  @!P1 IMAD R5, R26, R5, R2 ;  /* 0x000000051a059224 */ /* 0x000fe400078e0202 */
[----:B------:R-:W-:-:S04]  /*13330*/  @!P1 IMAD.MOV.U32 R2, RZ, RZ, R10 ;  /* 0x000000ffff029224 */ /* 0x000fc800078e000a */
[----:B------:R-:W-:-:S04]  /*13340*/  @!P1 IMAD.WIDE.U32 R2, R26, R4, R2 ;  /* 0x000000041a029225 */ /* 0x000fc800078e0002 */
[----:B------:R-:W-:Y:S02]  /*13350*/  @!P1 IMAD.IADD R3, R5, 0x1, R3 ;  /* 0x0000000105039824 */ /* 0x000fe400078e0203 */
[----:B------:R-:W-:Y:S02]  /*13360*/  IMAD.MOV.U32 R4, RZ, RZ, RZ ;  /* 0x000000ffff047224 */ /* 0x000fe400078e00ff */
[----:B------:R-:W-:Y:S01]  /*13370*/  IMAD.U32 R11, RZ, RZ, UR47 ;  /* 0x0000002fff0b7e24 */ /* 0x000fe2000f8e00ff */
[----:B0-----:R-:W-:-:S04]  /*13380*/  @!P1 LEA R6, P0, R2, R6, 0x2 ;  /* 0x0000000602069211 */ /* 0x001fc800078010ff */
        /* <DEDUP_REMOVED lines=13> */
[----:B------:R-:W-:Y:S01]  /*13460*/  ISETP.GT.AND P3, PT, R2, RZ, PT ;  /* 0x000000ff0200720c */ /* 0x000fe20003f64270 */
[----:B0-----:R-:W-:-:S12]  /*13470*/  @!P1 BRA `(.L_x_4144) ;  /* 0x0000000000049947 */ /* 0x001fd80003800000 */
[----:B------:R-:W-:Y:S01]  /*13480*/  BPT.TRAP 0x1 ;  /* 0x000000040000795c */ /* 0x000fe20000300000 */
.L_x_4144:
[----:B------:R-:W-:Y:S01]  /*13490*/  IMAD R8, R18, 0x8, R17 ;  /* 0x0000000812087824 */ /* 0x000fe200078e0211 */
[----:B------:R-:W-:Y:S01]  /*134a0*/  SHF.L.U32 R20, R23, 0x1f, RZ ;  /* 0x0000001f17147819 */ /* 0x000fe200000006ff */
[----:B------:R-:W-:Y:S01]  /*134b0*/  BSSY B1, `(.L_x_4145) ;  /* 0x0000004000017945 */ /* 0x000fe20003800000 */
[----:B------:R-:W-:Y:S02]  /*134c0*/  SHF.R.S32.HI R7, RZ, 0x1f, R5 ;  /* 0x0000001fff077819 */ /* 0x000fe40000011405 */
[----:B------:R-:W0:Y:S02]  /*134d0*/  SYNCS.PHASECHK.TRANS64.TRYWAIT P0, [R8+URZ+0x38840], R20 ;  /* 0x03884014080075a7 */ /* 0x000e24000800017f */
[----:B0-----:R-:W-:Y:S05]  /*134e0*/  @!P0 BRA `(.L_x_4146) ;  /* 0x0000002c00d08947 */ /* 0x001fea0003800000 */
.L_x_4222:
[----:B------:R-:W-:Y:S05]  /*134f0*/  BSYNC B1 ;  /* 0x0000000000017941 */ /* 0x000fea0003800000 */
.L_x_4145:
        /* <DEDUP_REMOVED lines=18> */
[----:B-1----:R-:W-:Y:S01]  /*13620*/  IMAD.IADD R27, R6, 0x1, R3 ;  /* 0x00000001061b7824 */ /* 0x002fe200078e0203 */
[----:B------:R-:W-:Y:S01]  /*13630*/  UMOV UR4, 0xffffffff ;  /* 0xffffffff00047882 */ /* 0x000fe20000000000 */
[----:B------:R-:W-:-:S03]  /*13640*/  IMAD R6, R18, 0x1000, R32 ;  /* 0x0000100012067824 */ /* 0x000fc600078e0220 */
[----:B------:R-:W-:Y:S01]  /*13650*/  LEA.HI.X R27, R2, UR5, R27, 0x1, P0 ;  /* 0x00000005021b7c11 */ /* 0x000fe200080f0c1b */
        /* <DEDUP_REMOVED lines=20> */
.L_x_4232:
        /* <DEDUP_REMOVED lines=8> */
.L_x_4148:
        /* <DEDUP_REMOVED lines=11> */
.L_x_4149:
[----:B------:R2:W-:Y:S01]  /*138d0*/  SYNCS.ARRIVE.TRANS64.A1T0 RZ, [R8+URZ+0x38830], RZ ;  /* 0x038830ff08ff79a7 */ /* 0x0005e2000810003f */
[----:B------:R-:W-:Y:S05]  /*138e0*/  @!P2 BRA `(.L_x_4150) ;  /* 0x000000000004a947 */ /* 0x000fea0003800000 */
[----:B------:R-:W-:Y:S01]  /*138f0*/  BPT.TRAP 0x1 ;  /* 0x000000040000795c */ /* 0x000fe20000300000 */
.L_x_4150:
[----:B------:R-:W3:Y:S01]  /*13900*/  SYNCS.PHASECHK.TRANS64.TRYWAIT P0, [R8+URZ+0x38860], R20 ;  /* 0x03886014080075a7 */ /* 0x000ee2000800017f */
[----:B------:R-:W-:Y:S04]  /*13910*/  BSSY B1, `(.L_x_4151) ;  /* 0x0000002000017945 */ /* 0x000fe80003800000 */
[----:B---3--:R-:W-:Y:S05]  /*13920*/  @!P0 BRA `(.L_x_4152) ;  /* 0x0000002c00f08947 */ /* 0x008fea0003800000 */
.L_x_4233:
[----:B------:R-:W-:Y:S05]  /*13930*/  BSYNC B1 ;  /* 0x0000000000017941 */ /* 0x000fea0003800000 */
.L_x_4151:
        /* <DEDUP_REMOVED lines=26> */
[----:B------:R-:W-:Y:S01]  /*13ae0*/  LOP3.LUT R16, R16, 0xffbfffff, RZ, 0xc0, !PT ;  /* 0xffbfffff10107812 */ /* 0x000fe200078ec0ff */
[----:B------:R-:W1:Y:S03]  /*13af0*/  SHFL.IDX PT, R3, R20, RZ, 0x181f ;  /* 0x00181fff14037589 */ /* 0x000e6600000e0000 */
[----:B------:R-:W-:Y:S01]  /*13b00*/  @P3 LOP3.LUT R16, R16, 0x400000, RZ, 0xfc, !PT ;  /* 0x0040000010103812 */ /* 0x000fe200078efcff */
[----:B------:R-:W3:Y:S03]  /*13b10*/  SHFL.IDX PT, R2, R10, 0x1, 0x181f ;  /* 0x00381f000a027f89 */ /* 0x000ee600000e0000 */
[----:B------:R-:W-:-:S02]  /*13b20*/  LOP3.LUT P3, RZ, R16, 0x200, RZ, 0xc0, !PT ;  /* 0x0000020010ff7812 */ /* 0x000fc4000786c0ff */
[C---:B------:R-:W-:Y:S02]  /*13b30*/  LOP3.LUT P6, RZ, R16.reuse, 0x20, RZ, 0xc0, !PT ;  /* 0x0000002010ff7812 */ /* 0x040fe400078cc0ff */
[C---:B------:R-:W-:Y:S02]  /*13b40*/  LOP3.LUT P2, RZ, R16.reuse, 0x10, RZ, 0xc0, !PT ;  /* 0x0000001010ff7812 */ /* 0x040fe4000784c0ff */
[----:B------:R-:W-:Y:S02]  /*13b50*/  LOP3.LUT R16, R16, 0xff7fffff, RZ, 0xc0, !PT ;  /* 0xff7fffff10107812 */ /* 0x000fe400078ec0ff */
[----:B0-----:R-:W-:-:S05]  /*13b60*/  IADD3 R6, P0, R14, R0, RZ ;  /* 0x000000000e067210 */ /* 0x001fca0007f1e0ff */
[----:B------:R-:W-:Y:S01]  /*13b70*/  @P3 LOP3.LUT R16, R16, 0x800000, RZ, 0xfc, !PT ;  /* 0x0080000010103812 */ /* 0x000fe200078efcff */
[----:B------:R-:W-:Y:S01]  /*13b80*/  SHFL.IDX PT, R14, R10, 0x3, 0x181f ;  /* 0x00781f000a0e7f89 */ /* 0x000fe200000e0000 */
[----:B-1----:R-:W-:-:S03]  /*13b90*/  IMAD.X R7, RZ, RZ, R3, P0 ;  /* 0x000000ffff077224 */ /* 0x002fc600000e0603 */
[----:B------:R-:W0:Y:S01]  /*13ba0*/  SHFL.IDX PT, R3, R20, 0x1, 0x181f ;  /* 0x00381f0014037f89 */ /* 0x000e2200000e0000 */
[----:B---3--:R-:W-:-:S03]  /*13bb0*/  IADD3 R4, P0, R2, R0, RZ ;  /* 0x0000000002047210 */ /* 0x008fc60007f1e0ff */
[----:B------:R-:W1:Y:S04]  /*13bc0*/  SHFL.IDX PT, R2, R10, 0x2, 0x181f ;  /* 0x00581f000a027f89 */ /* 0x000e6800000e0000 */
[----:B------:R-:W-:Y:S01]  /*13bd0*/  LDGSTS.E.BYPASS.LTC128B.128 [R21+0x400], desc[UR44][R6.64], !P1 ;  /* 0x0040000006157fae */ /* 0x000fe2000c901d6c */
[----:B------:R-:W-:-:S03]  /*13be0*/  ISETP.NE.U32.AND P1, PT, R28, RZ, PT ;  /* 0x000000ff1c00720c */ /* 0x000fc60003f25070 */
[----:B------:R-:W-:Y:S01]  /*13bf0*/  LDGSTS.E.BYPASS.LTC128B.128 [R21+0x2400], desc[UR44][R6.64+0x80], !P3 ;  /* 0x0240008006157fae */ /* 0x000fe2000d901d6c */
[----:B------:R-:W-:-:S03]  /*13c00*/  LOP3.LUT P3, RZ, R16, 0x400, RZ, 0xc0, !PT ;  /* 0x0000040010ff7812 */ /* 0x000fc6000786c0ff */
[----:B------:R-:W-:Y:S04]  /*13c10*/  LDGSTS.E.BYPASS.LTC128B.128 [R21+0x4400], desc[UR44][R6.64+0x100], !P6 ;  /* 0x0440010006157fae */ /* 0x000fe8000f101d6c */
[----:B------:R-:W-:Y:S01]  /*13c20*/  LDGSTS.E.BYPASS.LTC128B.128 [R21+0x6400], desc[UR44][R6.64+0x180], !P2 ;  /* 0x0640018006157fae */ /* 0x000fe2000d101d6c */
[----:B0-----:R-:W-:-:S03]  /*13c30*/  IMAD.X R5, RZ, RZ, R3, P0 ;  /* 0x000000ffff057224 */ /* 0x001fc600000e0603 */
[----:B------:R-:W-:Y:S01]  /*13c40*/  LDGSTS.E.BYPASS.LTC128B.128 [R21+0x8400], desc[UR44][R6.64+0x200], !P5 ;  /* 0x0840020006157fae */ /* 0x000fe2000e901d6c */
[----:B-1----:R-:W-:-:S03]  /*13c50*/  IADD3 R2, P0, R2, R0, RZ ;  /* 0x0000000002027210 */ /* 0x002fc60007f1e0ff */
[----:B------:R-:W0:Y:S04]  /*13c60*/  SHFL.IDX PT, R3, R20, 0x2, 0x181f ;  /* 0x00581f0014037f89 */ /* 0x000e2800000e0000 */
[----:B------:R-:W-:Y:S04]  /*13c70*/  LDGSTS.E.BYPASS.LTC128B.128 [R21+0xa400], desc[UR44][R6.64+0x280], !P4 ;  /* 0x0a40028006157fae */ /* 0x000fe8000e101d6c */
[----:B------:R-:W1:Y:S01]  /*13c80*/  SHFL.IDX PT, R20, R20, 0x3, 0x181f ;  /* 0x00781f0014147f89 */ /* 0x000e6200000e0000 */
[----:B0-----:R-:W-:Y:S01]  /*13c90*/  IMAD.X R3, RZ, RZ, R3, P0 ;  /* 0x000000ffff037224 */ /* 0x001fe200000e0603 */
[----:B------:R-:W-:-:S13]  /*13ca0*/  ISETP.NE.U32.AND P0, PT, R29, RZ, PT ;  /* 0x000000ff1d00720c */ /* 0x000fda0003f05070 */
[----:B------:R-:W-:Y:S04]  /*13cb0*/  LDGSTS.E.BYPASS.LTC128B.128 [R21+0xc400], desc[UR44][R6.64+0x300], P0 ;  /* 0x0c40030006157fae */ /* 0x000fe80008101d6c */
[----:B------:R0:W-:Y:S04]  /*13cc0*/  LDGSTS.E.BYPASS.LTC128B.128 [R21+0xe400], desc[UR44][R6.64+0x380], P1 ;  /* 0x0e40038006157fae */ /* 0x0001e80008901d6c */
[----:B------:R3:W-:Y:S01]  /*13cd0*/  LDGSTS.E.BYPASS.LTC128B.128 [R21+0xc00], desc[UR44][R4.64], !P3 ;  /* 0x00c0000004157fae */ /* 0x0007e2000d901d6c */
[----:B------:R-:W-:-:S04]  /*13ce0*/  LOP3.LUT P3, RZ, R16, 0x800000, RZ, 0xc0, !PT ;  /* 0x0080000010ff7812 */ /* 0x000fc8000786c0ff */
        /* <DEDUP_REMOVED lines=12> */
[----:B------:R-:W-:-:S03]  /*13db0*/  LOP3.LUT P3, RZ, R16, 0x400000, RZ, 0xc0, !PT ;  /* 0x0040000010ff7812 */ /* 0x000fc6000786c0ff */
[----:B------:R3:W-:Y:S04]  /*13dc0*/  LDGSTS.E.BYPASS.LTC128B.128 [R21+0x5400], desc[UR44][R2.64+0x100], !P6 ;  /* 0x0540010002157fae */ /* 0x0007e8000f101d6c */
[----:B------:R3:W-:Y:S04]  /*13dd0*/  LDGSTS.E.BYPASS.LTC128B.128 [R21+0x7400], desc[UR44][R2.64+0x180], !P2 ;  /* 0x0740018002157fae */ /* 0x0007e8000d101d6c */
[----:B------:R3:W-:Y:S04]  /*13de0*/  LDGSTS.E.BYPASS.LTC128B.128 [R21+0x9400], desc[UR44][R2.64+0x200], !P5 ;  /* 0x0940020002157fae */ /* 0x0007e8000e901d6c */
[----:B------:R3:W-:Y:S04]  /*13df0*/  LDGSTS.E.BYPASS.LTC128B.128 [R21+0xb400], desc[UR44][R2.64+0x280], !P4 ;  /* 0x0b40028002157fae */ /* 0x0007e8000e101d6c */
[----:B------:R3:W-:Y:S04]  /*13e00*/  LDGSTS.E.BYPASS.LTC128B.128 [R21+0xd400], desc[UR44][R2.64+0x300], P0 ;  /* 0x0d40030002157fae */ /* 0x0007e80008101d6c */
[----:B-1----:R3:W-:Y:S02]  /*13e10*/  LDGSTS.E.BYPASS.LTC128B.128 [R21+0xf400], desc[UR44][R2.64+0x380], P1 ;  /* 0x0f40038002157fae */ /* 0x0027e40008901d6c */
.L_x_4243:
        /* <DEDUP_REMOVED lines=23> */
.L_x_4154:
        /* <DEDUP_REMOVED lines=11> */
.L_x_4155:
[----:B------:R0:W-:Y:S01]  /*14040*/  SYNCS.ARRIVE.TRANS64.A1T0 RZ, [R8+URZ+0x38850], RZ ;  /* 0x038850ff08ff79a7 */ /* 0x0001e2000810003f */
[----:B------:R-:W-:Y:S05]  /*14050*/  @P3 BRA `(.L_x_4156) ;  /* 0xfffffff000603947 */ /* 0x000fea000383ffff */
[----:B------:R-:W-:Y:S05]  /*14060*/  BSYNC B0 ;  /* 0x0000000000007941 */ /* 0x000fea0003800000 */
.L_x_4143:
[----:B------:R-:W3:Y:S01]  /*14070*/  S2R R0, SR_TID.X ;  /* 0x0000000000007919 */ /* 0x000ee20000002100 */
[----:B------:R-:W-:Y:S01]  /*14080*/  VIADD R18, R18, 0x1 ;  /* 0x0000000112127836 */ /* 0x000fe20000000000 */
[----:B------:R-:W-:Y:S04]  /*14090*/  BSSY B0, `(.L_x_4157) ;  /* 0x0000013000007945 */ /* 0x000fe80003800000 */
[----:B------:R-:W-:-:S04]  /*140a0*/  ISETP.NE.AND P0, PT, R18, 0x2, PT ;  /* 0x000000021200780c */ /* 0x000fc80003f05270 */
[----:B------:R-:W-:Y:S02]  /*140b0*/  SEL R18, R18, RZ, P0 ;  /* 0x000000ff12127207 */ /* 0x000fe40000000000 */
[----:B---3--:R-:W-:Y:S02]  /*140c0*/  LOP3.LUT R2, R0, 0x7f, RZ, 0xc0, !PT ;  /* 0x0000007f00027812 */ /* 0x008fe400078ec0ff */
[----:B------:R-:W-:Y:S02]  /*140d0*/  SEL R0, RZ, 0x1, P0 ;  /* 0x00000001ff007807 */ /* 0x000fe40000000000 */
        /* <DEDUP_REMOVED lines=14> */
.L_x_4158:
[----:B------:R-:W-:Y:S05]  /*141c0*/  BSYNC B0 ;  /* 0x0000000000007941 */ /* 0x000fea0003800000 */
.L_x_4157:
[----:B------:R-:W-:-:S07]  /*141d0*/  LOP3.LUT R23, R23, R0, RZ, 0x3c, !PT ;  /* 0x0000000017177212 */ /* 0x000fce00078e3cff */
.L_x_4114:
[----:B------:R-:W-:Y:S05]  /*141e0*/  BSYNC B7 ;  /* 0x0000000000077941 */ /* 0x000fea0003800000 */
.L_x_4112:
        /* <DEDUP_REMOVED lines=11> */
.L_x_4159:
[----:B------:R-:W-:-:S03]  /*142a0*/  UMOV UR4, 0xffffffff ;  /* 0xffffffff00047882 */ /* 0x000fc60000000000 */
[----:B------:R-:W-:Y:S05]  /*142b0*/  BRA.DIV UR4, `(.L_x_4161) ;  /* 0x0000002e04747947 */ /* 0x000fea000b800000 */
[----:B------:R3:W4:Y:S02]  /*142c0*/  SHFL.IDX PT, R14, R36, RZ, 0x1f ;  /* 0x00001fff240e7589 */ /* 0x00072400000e0000 */
.L_x_4246:
        /* <DEDUP_REMOVED lines=8> */
.L_x_4160:
[----:B------:R-:W-:Y:S02]  /*14350*/  ULDC UR4, c[0x0][0xd38] ;  /* 0x00034e0000047ab9 */ /* 0x000fe40000000800 */
[----:B----4-:R-:W-:-:S13]  /*14360*/  ISETP.GE.AND P0, PT, R36, UR4, PT ;  /* 0x0000000424007c0c */ /* 0x010fda000bf06270 */
[----:B------:R-:W-:Y:S05]  /*14370*/  @!P0 BRA `(.L_x_4162) ;  /* 0xffffffbc00c08947 */ /* 0x000fea000383ffff */
.L_x_4109:
        /* <DEDUP_REMOVED lines=12> */
.L_x_4247:
[----:B------:R-:W-:Y:S05]  /*14440*/  BSYNC B0 ;  /* 0x0000000000007941 */ /* 0x000fea0003800000 */
.L_x_4163:
[----:B------:R-:W-:-:S03]  /*14450*/  UMOV UR4, 0xffffffff ;  /* 0xffffffff00047882 */ /* 0x000fc60000000000 */
[----:B------:R-:W-:Y:S05]  /*14460*/  BRA.DIV UR4, `(.L_x_4165) ;  /* 0x0000002e04447947 */ /* 0x000fea000b800000 */
[----:B0-----:R-:W0:Y:S02]  /*14470*/  S2R R0, SR_TID.X ;  /* 0x0000000000007919 */ /* 0x001e240000002100 */
[----:B0-----:R-:W-:-:S04]  /*14480*/  SHF.R.U32.HI R0, RZ, 0x5, R0 ;  /* 0x00000005ff007819 */ /* 0x001fc80000011600 */
[----:B------:R-:W-:-:S05]  /*14490*/  LOP3.LUT R0, R0, 0x3, RZ, 0xc0, !PT ;  /* 0x0000000300007812 */ /* 0x000fca00078ec0ff */
[----:B------:R0:W4:Y:S02]  /*144a0*/  SHFL.IDX PT, R14, R0, RZ, 0x1f ;  /* 0x00001fff000e7589 */ /* 0x00012400000e0000 */
.L_x_4250:
[----:B----4-:R-:W-:Y:S01]  /*144b0*/  ISETP.NE.AND P0, PT, R14, RZ, PT ;  /* 0x000000ff0e00720c */ /* 0x010fe20003f05270 */
[----:B------:R-:W-:-:S12]  /*144c0*/  BSSY B0, `(.L_x_4166) ;  /* 0x0000024000007945 */ /* 0x000fd80003800000 */
[----:B------:R-:W-:Y:S05]  /*144d0*/  @P0 BRA `(.L_x_4167) ;  /* 0x0000000000880947 */ /* 0x000fea0003800000 */
[----:B------:R-:W-:-:S03]  /*144e0*/  UMOV UR4, 0xffffffff ;  /* 0xffffffff00047882 */ /* 0x000fc60000000000 */
[----:B------:R-:W-:Y:S05]  /*144f0*/  BRA.DIV UR4, `(.L_x_4168) ;  /* 0x0000002e04547947 */ /* 0x000fea000b800000 */
[----:B------:R-:W-:-:S13]  /*14500*/  ELECT P6, URZ, PT ;  /* 0x00000000003f782f */ /* 0x000fda00038c0000 */
.L_x_4253:
[----:B------:R-:W-:Y:S05]  /*14510*/  @!P6 BRA `(.L_x_4167) ;  /* 0x000000000078e947 */ /* 0x000fea0003800000 */
[----:B------:R-:W-:-:S06]  /*14520*/  ULOP3.LUT UR4, UR41, 0x2, URZ, 0xfc, !UPT ;  /* 0x0000000229047892 */ /* 0x000fcc000f8efc3f */
[----:B0-----:R-:W-:-:S05]  /*14530*/  IMAD.U32 R0, RZ, RZ, UR4 ;  /* 0x00000004ff007e24 */ /* 0x001fca000f8e00ff */
[----:B------:R-:W-:-:S13]  /*14540*/  ISETP.NE.AND P0, PT, R0, 0x3, PT ;  /* 0x000000030000780c */ /* 0x000fda0003f05270 */
[----:B------:R-:W-:Y:S05]  /*14550*/  @!P0 BRA `(.L_x_4169) ;  /* 0x0000000000048947 */ /* 0x000fea0003800000 */
[----:B------:R-:W-:Y:S01]  /*14560*/  BPT.TRAP 0x1 ;  /* 0x000000040000795c */ /* 0x000fe20000300000 */
.L_x_4169:
[C---:B------:R-:W-:Y:S01]  /*14570*/  IMAD R3, R18.reuse, 0x8, R5 ;  /* 0x0000000812037824 */ /* 0x040fe200078e0205 */
[----:B------:R-:W-:Y:S01]  /*14580*/  SHF.L.U32 R2, R23, 0x1f, RZ ;  /* 0x0000001f17027819 */ /* 0x000fe200000006ff */
[----:B------:R-:W-:-:S03]  /*14590*/  VIADD R18, R18, 0x1 ;  /* 0x0000000112127836 */ /* 0x000fc60000000000 */
[----:B------:R-:W0:Y:S02]  /*145a0*/  SYNCS.PHASECHK.TRANS64.TRYWAIT P1, [R3+URZ+0x38840], R2 ;  /* 0x03884002030075a7 */ /* 0x000e24000802017f */
[----:B------:R-:W-:-:S04]  /*145b0*/  ISETP.NE.AND P2, PT, R18, 0x2, PT ;  /* 0x000000021200780c */ /* 0x000fc80003f45270 */
[----:B------:R-:W-:Y:S01]  /*145c0*/  SEL R0, RZ, 0x1, P2 ;  /* 0x00000001ff007807 */ /* 0x000fe20001000000 */
[----:B0-----:R-:W-:Y:S08]  /*145d0*/  @!P1 BRA `(.L_x_4170) ;  /* 0x0000002c003c9947 */ /* 0x001ff00003800000 */
.L_x_4254:
[----:B------:R-:W-:Y:S02]  /*145e0*/  SEL R18, R18, RZ, P2 ;  /* 0x000000ff12127207 */ /* 0x000fe40001000000 */
[----:B------:R-:W-:Y:S01]  /*145f0*/  LOP3.LUT R0, R23, R0, RZ, 0x3c, !PT ;  /* 0x0000000017007212 */ /* 0x000fe200078e3cff */
[----:B------:R-:W-:Y:S06]  /*14600*/  @!P0 BRA `(.L_x_4171) ;  /* 0x0000000000048947 */ /* 0x000fec0003800000 */
[----:B------:R-:W-:Y:S01]  /*14610*/  BPT.TRAP 0x1 ;  /* 0x000000040000795c */ /* 0x000fe20000300000 */
.L_x_4171:
[----:B------:R-:W-:Y:S01]  /*14620*/  IMAD R5, R18, 0x8, R5 ;  /* 0x0000000812057824 */ /* 0x000fe200078e0205 */
[----:B------:R-:W-:-:S04]  /*14630*/  SHF.L.U32 R0, R0, 0x1f, RZ ;  /* 0x0000001f00007819 */ /* 0x000fc800000006ff */
[----:B------:R-:W4:Y:S02]  /*14640*/  SYNCS.PHASECHK.TRANS64.TRYWAIT P1, [R5+URZ+0x38840], R0 ;  /* 0x03884000050075a7 */ /* 0x000f24000802017f */
[----:B----4-:R-:W-:Y:S05]  /*14650*/  @!P1 BRA `(.L_x_4172) ;  /* 0x0000002c00309947 */ /* 0x010fea0003800000 */
.L_x_4255:
[----:B------:R-:W-:Y:S05]  /*14660*/  @!P0 BRA `(.L_x_4173) ;  /* 0x0000000000048947 */ /* 0x000fea0003800000 */
[----:B------:R-:W-:Y:S01]  /*14670*/  BPT.TRAP 0x1 ;  /* 0x000000040000795c */ /* 0x000fe20000300000 */
.L_x_4173:
[----:B------:R-:W0:Y:S02]  /*14680*/  SYNCS.PHASECHK.TRANS64.TRYWAIT P1, [R3+URZ+0x38860], R2 ;  /* 0x03886002030075a7 */ /* 0x000e24000802017f */
[----:B0-----:R-:W-:Y:S05]  /*14690*/  @!P1 BRA `(.L_x_4174) ;  /* 0x0000002c00349947 */ /* 0x001fea0003800000 */
.L_x_4256:
[----:B------:R-:W-:Y:S05]  /*146a0*/  @!P0 BRA `(.L_x_4175) ;  /* 0x0000000000048947 */ /* 0x000fea0003800000 */
[----:B------:R-:W-:Y:S01]  /*146b0*/  BPT.TRAP 0x1 ;  /* 0x000000040000795c */ /* 0x000fe20000300000 */
.L_x_4175:
[----:B------:R0:W0:Y:S02]  /*146c0*/  SYNCS.PHASECHK.TRANS64.TRYWAIT P0, [R5+URZ+0x38860], R0 ;  /* 0x03886000050075a7 */ /* 0x000024000800017f */
[----:B0-----:R-:W-:Y:S05]  /*146d0*/  @!P0 NANOSLEEP.SYNCS 0x989680 ;  /* 0x009896800000895d */ /* 0x001fea0003900000 */
[----:B------:R-:W0:Y:S02]  /*146e0*/  @!P0 SYNCS.PHASECHK.TRANS64 P0, [R5+URZ+0x38860], R0 ;  /* 0x03886000050085a7 */ /* 0x000e24000800007f */
[----:B0-----:R-:W-:Y:S05]  /*146f0*/  @!P0 BRA `(.L_x_4175) ;  /* 0xfffffffc00f08947 */ /* 0x001fea000383ffff */
.L_x_4167:
[----:B------:R-:W-:Y:S05]  /*14700*/  BSYNC B0 ;  /* 0x0000000000007941 */ /* 0x000fea0003800000 */
.L_x_4166:
[----:B------:R-:W-:Y:S05]  /*14710*/  EXIT ;  /* 0x000000000000794d */ /* 0x000fea0003800000 */
.L_x_4062:
[----:B0-----:R0:W1:Y:S02]  /*14720*/  SYNCS.PHASECHK.TRANS64.TRYWAIT P1, [R17+URZ+0x38800], R4 ;  /* 0x03880004110075a7 */ /* 0x001064000802017f */
[----:B-1----:R-:W-:Y:S05]  /*14730*/  @!P1 NANOSLEEP.SYNCS 0x989680 ;  /* 0x009896800000995d */ /* 0x002fea0003900000 */
[----:B------:R-:W1:Y:S02]  /*14740*/  @!P1 SYNCS.PHASECHK.TRANS64 P1, [R17+URZ+0x38800], R4 ;  /* 0x03880004110095a7 */ /* 0x000e64000802007f */
[----:B-1----:R-:W-:Y:S05]  /*14750*/  @!P1 BRA `(.L_x_4062) ;  /* 0xfffffffc00f09947 */ /* 0x002fea000383ffff */
[----:B------:R-:W-:Y:S05]  /*14760*/  BRA `(.L_x_4176) ;  /* 0xfffffef000247947 */ /* 0x000fea000383ffff */
.L_x_4066:
[----:B--2---:R2:W3:Y:S02]  /*14770*/  SYNCS.PHASECHK.TRANS64.TRYWAIT P1, [R9+URZ+0x38830], R6 ;  /* 0x03883006090075a7 */ /* 0x0044e4000802017f */
[----:B---3--:R-:W-:Y:S05]  /*14780*/  @!P1 NANOSLEEP.SYNCS 0x989680 ;  /* 0x009896800000995d */ /* 0x008fea0003900000 */
[----:B------:R-:W3:Y:S02]  /*14790*/  @!P1 SYNCS.PHASECHK.TRANS64 P1, [R9+URZ+0x38830], R6 ;  /* 0x03883006090095a7 */ /* 0x000ee4000802007f */
[----:B---3--:R-:W-:Y:S05]  /*147a0*/  @!P1 BRA `(.L_x_4066) ;  /* 0xfffffffc00f09947 */ /* 0x008fea000383ffff */
[----:B------:R-:W-:Y:S05]  /*147b0*/  BRA `(.L_x_4065) ;  /* 0xfffffef000447947 */ /* 0x000fea000383ffff */
.L_x_4067:
[----:B---3--:R3:W4:Y:S02]  /*147c0*/  SYNCS.PHASECHK.TRANS64.TRYWAIT P1, [R17+URZ+0x38810], R4 ;  /* 0x03881004110075a7 */ /* 0x008724000802017f */
[----:B----4-:R-:W-:Y:S05]  /*147d0*/  @!P1 NANOSLEEP.SYNCS 0x989680 ;  /* 0x009896800000995d */ /* 0x010fea0003900000 */
[----:B------:R-:W4:Y:S02]  /*147e0*/  @!P1 SYNCS.PHASECHK.TRANS64 P1, [R17+URZ+0x38810], R4 ;  /* 0x03881004110095a7 */ /* 0x000f24000802007f */
[----:B----4-:R-:W-:Y:S05]  /*147f0*/  @!P1 BRA `(.L_x_4067) ;  /* 0xfffffffc00f09947 */ /* 0x010fea000383ffff */
[----:B------:R-:W-:Y:S05]  /*14800*/  BRA `(.L_x_4177) ;  /* 0xfffffef000d07947 */ /* 0x000fea000383ffff */
.L_x_4071:
[----:B0-----:R0:W3:Y:S02]  /*14810*/  SYNCS.PHASECHK.TRANS64.TRYWAIT P1, [R9+URZ+0x38850], R6 ;  /* 0x03885006090075a7 */ /* 0x0010e4000802017f */
[----:B---3--:R-:W-:Y:S05]  /*14820*/  @!P1 NANOSLEEP.SYNCS 0x989680 ;  /* 0x009896800000995d */ /* 0x008fea0003900000 */
[----:B------:R-:W3:Y:S02]  /*14830*/  @!P1 SYNCS.PHASECHK.TRANS64 P1, [R9+URZ+0x38850], R6 ;  /* 0x03885006090095a7 */ /* 0x000ee4000802007f */
[----:B---3--:R-:W-:Y:S05]  /*14840*/  @!P1 BRA `(.L_x_4071) ;  /* 0xfffffffc00f09947 */ /* 0x008fea000383ffff */
[----:B------:R-:W-:Y:S05]  /*14850*/  BRA `(.L_x_4070) ;  /* 0xfffffef400007947 */ /* 0x000fea000383ffff */
.L_x_4078:
[----:B-1----:R1:W2:Y:S02]  /*14860*/  SYNCS.PHASECHK.TRANS64.TRYWAIT P1, [R9+URZ+0x38830], R8 ;  /* 0x03883008090075a7 */ /* 0x0022a4000802017f */
[----:B--2---:R-:W-:Y:S05]  /*14870*/  @!P1 NANOSLEEP.SYNCS 0x989680 ;  /* 0x009896800000995d */ /* 0x004fea0003900000 */
[----:B------:R-:W2:Y:S02]  /*14880*/  @!P1 SYNCS.PHASECHK.TRANS64 P1, [R9+URZ+0x38830], R8 ;  /* 0x03883008090095a7 */ /* 0x000ea4000802007f */
[----:B--2---:R-:W-:Y:S05]  /*14890*/  @!P1 BRA `(.L_x_4078) ;  /* 0xfffffffc00f09947 */ /* 0x004fea000383ffff */
[----:B------:R-:W-:Y:S05]  /*148a0*/  BRA `(.L_x_4077) ;  /* 0xffffff1c00247947 */ /* 0x000fea000383ffff */
.L_x_4082:
[----:B---3--:R3:W4:Y:S02]  /*148b0*/  SYNCS.PHASECHK.TRANS64.TRYWAIT P1, [R9+URZ+0x38850], R8 ;  /* 0x03885008090075a7 */ /* 0x008724000802017f */
[----:B----4-:R-:W-:Y:S05]  /*148c0*/  @!P1 NANOSLEEP.SYNCS 0x989680 ;  /* 0x009896800000995d */ /* 0x010fea0003900000 */
[----:B------:R-:W4:Y:S02]  /*148d0*/  @!P1 SYNCS.PHASECHK.TRANS64 P1, [R9+URZ+0x38850], R8 ;  /* 0x03885008090095a7 */ /* 0x000f24000802007f */
[----:B----4-:R-:W-:Y:S05]  /*148e0*/  @!P1 BRA `(.L_x_4082) ;  /* 0xfffffffc00f09947 */ /* 0x010fea000383ffff */
[----:B------:R-:W-:Y:S05]  /*148f0*/  BRA `(.L_x_4081) ;  /* 0xffffff1c00847947 */ /* 0x000fea000383ffff */
.L_x_4090:
[----:B-1----:R1:W2:Y:S02]  /*14900*/  SYNCS.PHASECHK.TRANS64.TRYWAIT P1, [R9+URZ+0x38830], R8 ;  /* 0x03883008090075a7 */ /* 0x0022a4000802017f */
[----:B--2---:R-:W-:Y:S05]  /*14910*/  @!P1 NANOSLEEP.SYNCS 0x989680 ;  /* 0x009896800000995d */ /* 0x004fea0003900000 */
[----:B------:R-:W2:Y:S02]  /*14920*/  @!P1 SYNCS.PHASECHK.TRANS64 P1, [R9+URZ+0x38830], R8 ;  /* 0x03883008090095a7 */ /* 0x000ea4000802007f */
[----:B--2---:R-:W-:Y:S05]  /*14930*/  @!P1 BRA `(.L_x_4090) ;  /* 0xfffffffc00f09947 */ /* 0x004fea000383ffff */
[----:B------:R-:W-:Y:S05]  /*14940*/  BRA `(.L_x_4089) ;  /* 0xffffff4c00a07947 */ /* 0x000fea000383ffff */
.L_x_4094:
[----:B---3--:R3:W4:Y:S02]  /*14950*/  SYNCS.PHASECHK.TRANS64.TRYWAIT P1, [R9+URZ+0x38850], R8 ;  /* 0x03885008090075a7 */ /* 0x008724000802017f */
[----:B----4-:R-:W-:Y:S05]  /*14960*/  @!P1 NANOSLEEP.SYNCS 0x989680 ;  /* 0x009896800000995d */ /* 0x010fea0003900000 */
[----:B------:R-:W4:Y:S02]  /*14970*/  @!P1 SYNCS.PHASECHK.TRANS64 P1, [R9+URZ+0x38850], R8 ;  /* 0x03885008090095a7 */ /* 0x000f24000802007f */
[----:B----4-:R-:W-:Y:S05]  /*14980*/  @!P1 BRA `(.L_x_4094) ;  /* 0xfffffffc00f09947 */ /* 0x010fea000383ffff */
[----:B------:R-:W-:Y:S05]  /*14990*/  BRA `(.L_x_4093) ;  /* 0xffffff5000007947 */ /* 0x000fea000383ffff */
.L_x_4120:
        /* <DEDUP_REMOVED lines=10> */
.L_x_4178:
[----:B------:R-:W-:Y:S05]  /*14a40*/  BRA `(.L_x_4179) ;  /* 0xffffffc000907947 */ /* 0x000fea000383ffff */
.L_x_4123:
[----:B0-----:R0:W1:Y:S02]  /*14a50*/  SYNCS.PHASECHK.TRANS64.TRYWAIT P0, [R27+URZ+0x38840], R0 ;  /* 0x038840001b0075a7 */ /* 0x001064000800017f */
[----:B-1----:R-:W-:Y:S05]  /*14a60*/  @!P0 NANOSLEEP.SYNCS 0x989680 ;  /* 0x009896800000895d */ /* 0x002fea0003900000 */
[----:B------:R-:W1:Y:S02]  /*14a70*/  @!P0 SYNCS.PHASECHK.TRANS64 P0, [R27+URZ+0x38840], R0 ;  /* 0x038840001b0085a7 */ /* 0x000e64000800007f */
[----:B-1----:R-:W-:Y:S05]  /*14a80*/  @!P0 BRA `(.L_x_4123) ;  /* 0xfffffffc00f08947 */ /* 0x002fea000383ffff */
[----:B------:R-:W-:Y:S05]  /*14a90*/  BRA `(.L_x_4180) ;  /* 0xffffffc400407947 */ /* 0x000fea000383ffff */
.L_x_4124:
        /* <DEDUP_REMOVED lines=8> */
.L_x_4182:
[----:B------:R-:W-:Y:S05]  /*14b20*/  BSYNC B0 ;  /* 0x0000000000007941 */ /* 0x000fea0003800000 */
.L_x_4181:
        /* <DEDUP_REMOVED lines=9> */
.L_x_4183:
[----:B------:R-:W-:Y:S02]  /*14bc0*/  IMAD.MOV.U32 R13, RZ, RZ, R5 ;  /* 0x000000ffff0d7224 */ /* 0x000fe400078e0005 */
[----:B------:R-:W-:Y:S01]  /*14bd0*/  IMAD.MOV.U32 R12, RZ, RZ, 0x1 ;  /* 0x00000001ff0c7424 */ /* 0x000fe200078e00ff */
[----:B------:R-:W-:-:S13]  /*14be0*/  @P0 LEA R6, P1, R8, R14, 0x1 ;  /* 0x0000000e08060211 */ /* 0x000fda00078208ff */
[----:B------:R-:W-:Y:S05]  /*14bf0*/  WARPSYNC.COLLECTIVE R15, `(.L_x_4184) ;  /* 0x000000000f087348 */ /* 0x000fea0003c00000 */
[----:B------:R0:W1:Y:S02]  /*14c00*/  SHFL.IDX P6, R14, R13, R12, R11 ;  /* 0x0000000c0d0e7389 */ /* 0x00006400000c000b */
[----:B01----:R-:W-:Y:S01]  /*14c10*/  ENDCOLLECTIVE ;  /* 0x000000000000791b */ /* 0x003fe20003800000 */
.L_x_4184:
[----:B------:R-:W-:Y:S02]  /*14c20*/  @P0 IMAD.X R3, RZ, RZ, R2, P1 ;  /* 0x000000ffff030224 */ /* 0x000fe400008e0602 */
[----:B------:R-:W-:-:S05]  /*14c30*/  @P0 IMAD.MOV.U32 R2, RZ, RZ, R6 ;  /* 0x000000ffff020224 */ /* 0x000fca00078e0006 */
[----:B------:R-:W-:Y:S01]  /*14c40*/  @!PT LDS RZ, [RZ] ;  /* 0x00000000fffff984 */ /* 0x000fe20000000800 */
[----:B------:R-:W-:Y:S01]  /*14c50*/  @!PT LDS RZ, [RZ] ;  /* 0x00000000fffff984 */ /* 0x000fe20000000800 */
[----:B------:R-:W-:Y:S01]  /*14c60*/  @!PT LDS RZ, [RZ] ;  /* 0x00000000fffff984 */ /* 0x000fe20000000800 */
[----:B------:R0:W-:Y:S01]  /*14c70*/  @P0 LDGSTS.E.BYPASS.LTC128B.128 [R7+0x22400], desc[UR44][R2.64], !P2 ;  /* 0x2240000002070fae */ /* 0x0001e2000d101d6c */
[----:B------:R-:W-:Y:S01]  /*14c80*/  ISETP.GE.AND P0, PT, R25, 0x11, PT ;  /* 0x000000111900780c */ /* 0x000fe20003f06270 */
[----:B------:R-:W-:Y:S02]  /*14c90*/  IMAD.MOV.U32 R13, RZ, RZ, R0 ;  /* 0x000000ffff0d7224 */ /* 0x000fe400078e0000 */
[----:B0-----:R-:W-:-:S10]  /*14ca0*/  IMAD.MOV.U32 R2, RZ, RZ, R14 ;  /* 0x000000ffff027224 */ /* 0x001fd400078e000e */
[----:B------:R-:W-:Y:S05]  /*14cb0*/  WARPSYNC.COLLECTIVE R15, `(.L_x_4185) ;  /* 0x000000000f087348 */ /* 0x000fea0003c00000 */
[----:B------:R0:W1:Y:S02]  /*14cc0*/  SHFL.IDX P6, R14, R13, R12, R11 ;  /* 0x0000000c0d0e7389 */ /* 0x00006400000c000b */
[----:B01----:R-:W-:Y:S01]  /*14cd0*/  ENDCOLLECTIVE ;  /* 0x000000000000791b */ /* 0x003fe20003800000 */
.L_x_4185:
[----:B------:R-:W-:Y:S02]  /*14ce0*/  @P0 IMAD R9, R4, 0x2, R17 ;  /* 0x0000000204090824 */ /* 0x000fe400078e0211 */
[----:B------:R-:W-:Y:S02]  /*14cf0*/  IMAD.MOV.U32 R13, RZ, RZ, R5 ;  /* 0x000000ffff0d7224 */ /* 0x000fe400078e0005 */
[----:B------:R-:W-:Y:S01]  /*14d00*/  IMAD.MOV.U32 R12, RZ, RZ, 0x2 ;  /* 0x00000002ff0c7424 */ /* 0x000fe200078e00ff */
[----:B------:R-:W-:-:S13]  /*14d10*/  @P0 LEA R6, P1, R8, R14, 0x1 ;  /* 0x0000000e08060211 */ /* 0x000fda00078208ff */
[----:B------:R-:W-:Y:S05]  /*14d20*/  WARPSYNC.COLLECTIVE R15, `(.L_x_4186) ;  /* 0x000000000f087348 */ /* 0x000fea0003c00000 */
[----:B------:R0:W1:Y:S02]  /*14d30*/  SHFL.IDX P6, R14, R13, R12, R11 ;  /* 0x0000000c0d0e7389 */ /* 0x00006400000c000b */
[----:B01----:R-:W-:Y:S01]  /*14d40*/  ENDCOLLECTIVE ;  /* 0x000000000000791b */ /* 0x003fe20003800000 */
.L_x_4186:
        /* <DEDUP_REMOVED lines=12> */
.L_x_4187:
[----:B------:R-:W-:Y:S02]  /*14e10*/  @P0 IMAD R7, R4, 0x2, R17 ;  /* 0x0000000204070824 */ /* 0x000fe400078e0211 */
[----:B------:R-:W-:Y:S02]  /*14e20*/  IMAD.MOV.U32 R13, RZ, RZ, R5 ;  /* 0x000000ffff0d7224 */ /* 0x000fe400078e0005 */
[----:B------:R-:W-:Y:S01]  /*14e30*/  IMAD.MOV.U32 R12, RZ, RZ, 0x3 ;  /* 0x00000003ff0c7424 */ /* 0x000fe200078e00ff */
[----:B------:R-:W-:-:S13]  /*14e40*/  @P0 LEA R6, P1, R8, R14, 0x1 ;  /* 0x0000000e08060211 */ /* 0x000fda00078208ff */
[----:B------:R-:W-:Y:S05]  /*14e50*/  WARPSYNC.COLLECTIVE R15, `(.L_x_4188) ;  /* 0x000000000f087348 */ /* 0x000fea0003c00000 */
[----:B------:R0:W1:Y:S02]  /*14e60*/  SHFL.IDX P6, R14, R13, R12, R11 ;  /* 0x0000000c0d0e7389 */ /* 0x00006400000c000b */
[----:B01----:R-:W-:Y:S01]  /*14e70*/  ENDCOLLECTIVE ;  /* 0x000000000000791b */ /* 0x003fe20003800000 */
.L_x_4188:
[----:B------:R-:W-:Y:S02]  /*14e80*/  @P0 IMAD.X R3, RZ, RZ, R2, P1 ;  /* 0x000000ffff030224 */ /* 0x000fe400008e0602 */
[----:B------:R-:W-:-:S05]  /*14e90*/  @P0 IMAD.MOV.U32 R2, RZ, RZ, R6 ;  /* 0x000000ffff020224 */ /* 0x000fca00078e0006 */
        /* <DEDUP_REMOVED lines=9> */
.L_x_4189:
[----:B------:R-:W-:Y:S05]  /*14f30*/  BRA `(.L_x_4190) ;  /* 0xffffffc400087947 */ /* 0x000fea000383ffff */
.L_x_4129:
[----:B------:R-:W-:Y:S01]  /*14f40*/  IMAD.MOV.U32 R13, RZ, RZ, R5 ;  /* 0x000000ffff0d7224 */ /* 0x000fe200078e0005 */
[----:B------:R-:W-:Y:S01]  /*14f50*/  LOP3.LUT R16, R16, 0xfffffeff, RZ, 0xc0, !PT ;  /* 0xfffffeff10107812 */ /* 0x000fe200078ec0ff */
[----:B------:R-:W-:Y:S02]  /*14f60*/  IMAD.MOV.U32 R12, RZ, RZ, RZ ;  /* 0x000000ffff0c7224 */ /* 0x000fe400078e00ff */
[----:B------:R-:W-:Y:S02]  /*14f70*/  IMAD.MOV.U32 R11, RZ, RZ, 0x181f ;  /* 0x0000181fff0b7424 */ /* 0x000fe400078e00ff */
[----:B------:R-:W-:Y:S02]  /*14f80*/  IMAD.MOV.U32 R15, RZ, RZ, -0x1 ;  /* 0xffffffffff0f7424 */ /* 0x000fe400078e00ff */
[----:B------:R-:W-:-:S07]  /*14f90*/  IMAD.U32 R4, RZ, RZ, UR42 ;  /* 0x0000002aff047e24 */ /* 0x000fce000f8e00ff */
[----:B-1----:R-:W-:Y:S05]  /*14fa0*/  WARPSYNC.COLLECTIVE R15, `(.L_x_4191) ;  /* 0x000000000f087348 */ /* 0x002fea0003c00000 */
[----:B------:R0:W2:Y:S02]  /*14fb0*/  SHFL.IDX P6, R14, R13, R12, R11 ;  /* 0x0000000c0d0e7389 */ /* 0x0000a400000c000b */
[----:B012---:R-:W-:Y:S01]  /*14fc0*/  ENDCOLLECTIVE ;  /* 0x000000000000791b */ /* 0x007fe20003800000 */
.L_x_4191:
[----:B------:R-:W-:-:S05]  /*14fd0*/  IMAD R4, R4, 0x40, R9 ;  /* 0x0000004004047824 */ /* 0x000fca00078e0209 */
        /* <DEDUP_REMOVED lines=8> */
.L_x_4192:
[----:B------:R-:W-:Y:S02]  /*15060*/  IMAD.MOV.U32 R13, RZ, RZ, R5 ;  /* 0x000000ffff0d7224 */ /* 0x000fe400078e0005 */
[----:B------:R-:W-:Y:S01]  /*15070*/  IMAD.MOV.U32 R12, RZ, RZ, 0x1 ;  /* 0x00000001ff0c7424 */ /* 0x000fe200078e00ff */
[----:B------:R-:W-:-:S13]  /*15080*/  @!P1 LEA R6, P0, R8, R14, 0x1 ;  /* 0x0000000e08069211 */ /* 0x000fda00078008ff */
[----:B------:R-:W-:Y:S05]  /*15090*/  WARPSYNC.COLLECTIVE R15, `(.L_x_4193) ;  /* 0x000000000f087348 */ /* 0x000fea0003c00000 */
[----:B------:R0:W1:Y:S02]  /*150a0*/  SHFL.IDX P6, R14, R13, R12, R11 ;  /* 0x0000000c0d0e7389 */ /* 0x00006400000c000b */
[----:B01----:R-:W-:Y:S01]  /*150b0*/  ENDCOLLECTIVE ;  /* 0x000000000000791b */ /* 0x003fe20003800000 */
.L_x_4193:
[----:B------:R-:W-:Y:S02]  /*150c0*/  @!P1 IMAD.X R3, RZ, RZ, R2, P0 ;  /* 0x000000ffff039224 */ /* 0x000fe400000e0602 */
[----:B------:R-:W-:Y:S02]  /*150d0*/  @!P1 IMAD.MOV.U32 R2, RZ, RZ, R6 ;  /* 0x000000ffff029224 */ /* 0x000fe400078e0006 */
[----:B------:R-:W-:-:S03]  /*150e0*/  VIADD R6, R4, 0x10 ;  /* 0x0000001004067836 */ /* 0x000fc60000000000 */
[----:B------:R-:W-:Y:S01]  /*150f0*/  @!PT LDS RZ, [RZ] ;  /* 0x00000000fffff984 */ /* 0x000fe20000000800 */
[----:B------:R-:W-:Y:S01]  /*15100*/  @!PT LDS RZ, [RZ] ;  /* 0x00000000fffff984 */ /* 0x000fe20000000800 */
[----:B------:R-:W-:Y:S01]  /*15110*/  @!PT LDS RZ, [RZ] ;  /* 0x00000000fffff984 */ /* 0x000fe20000000800 */
[----:B------:R0:W-:Y:S02]  /*15120*/  @!P1 LDGSTS.E.BYPASS.LTC128B.128 [R22+0x20400], desc[UR44][R2.64], !P5 ;  /* 0x2040000002169fae */ /* 0x0001e4000e901d6c */
[----:B------:R-:W-:Y:S01]  /*15130*/  ISETP.GE.AND P1, PT, R6, UR39, PT ;  /* 0x0000002706007c0c */ /* 0x000fe2000bf26270 */
[----:B------:R-:W-:Y:S02]  /*15140*/  IMAD.MOV.U32 R13, RZ, RZ, R0 ;  /* 0x000000ffff0d7224 */ /* 0x000fe400078e0000 */
[----:B0-----:R-:W-:-:S10]  /*15150*/  IMAD.MOV.U32 R2, RZ, RZ, R14 ;  /* 0x000000ffff027224 */ /* 0x001fd400078e000e */
[----:B------:R-:W-:-:S07]  /*15160*/  @P1 LOP3.LUT R16, R16, 0x80, RZ, 0xfc, !PT ;  /* 0x0000008010101812 */ /* 0x000fce00078efcff */
[----:B------:R-:W-:Y:S05]  /*15170*/  WARPSYNC.COLLECTIVE R15, `(.L_x_4194) ;  /* 0x000000000f087348 */ /* 0x000fea0003c00000 */
[----:B------:R0:W1:Y:S02]  /*15180*/  SHFL.IDX P6, R14, R13, R12, R11 ;  /* 0x0000000c0d0e7389 */ /* 0x00006400000c000b */
[----:B01----:R-:W-:Y:S01]  /*15190*/  ENDCOLLECTIVE ;  /* 0x000000000000791b */ /* 0x003fe20003800000 */
.L_x_4194:
[----:B------:R-:W-:Y:S01]  /*151a0*/  LOP3.LUT R16, R16, 0xffffffbf, RZ, 0xc0, !PT ;  /* 0xffffffbf10107812 */ /* 0x000fe200078ec0ff */
[----:B------:R-:W-:Y:S02]  /*151b0*/  IMAD.MOV.U32 R13, RZ, RZ, R5 ;  /* 0x000000ffff0d7224 */ /* 0x000fe400078e0005 */
[----:B------:R-:W-:Y:S01]  /*151c0*/  IMAD.MOV.U32 R12, RZ, RZ, 0x2 ;  /* 0x00000002ff0c7424 */ /* 0x000fe200078e00ff */
[----:B------:R-:W-:-:S13]  /*151d0*/  @!P1 LEA R6, P0, R8, R14, 0x1 ;  /* 0x0000000e08069211 */ /* 0x000fda00078008ff */
[----:B------:R-:W-:Y:S05]  /*151e0*/  WARPSYNC.COLLECTIVE R15, `(.L_x_4195) ;  /* 0x000000000f087348 */ /* 0x000fea0003c00000 */
[----:B------:R0:W1:Y:S02]  /*151f0*/  SHFL.IDX P6, R14, R13, R12, R11 ;  /* 0x0000000c0d0e7389 */ /* 0x00006400000c000b */
[----:B01----:R-:W-:Y:S01]  /*15200*/  ENDCOLLECTIVE ;  /* 0x000000000000791b */ /* 0x003fe20003800000 */
.L_x_4195:
        /* <DEDUP_REMOVED lines=14> */
.L_x_4196:
[----:B------:R-:W-:Y:S02]  /*152f0*/  IMAD.MOV.U32 R13, RZ, RZ, R5 ;  /* 0x000000ffff0d7224 */ /* 0x000fe400078e0005 */
[----:B------:R-:W-:Y:S01]  /*15300*/  IMAD.MOV.U32 R12, RZ, RZ, 0x3 ;  /* 0x00000003ff0c7424 */ /* 0x000fe200078e00ff */
[----:B------:R-:W-:-:S13]  /*15310*/  @!P1 LEA R6, P0, R8, R14, 0x1 ;  /* 0x0000000e08069211 */ /* 0x000fda00078008ff */
[----:B------:R-:W-:Y:S05]  /*15320*/  WARPSYNC.COLLECTIVE R15, `(.L_x_4197) ;  /* 0x000000000f087348 */ /* 0x000fea0003c00000 */
[----:B------:R0:W1:Y:S02]  /*15330*/  SHFL.IDX P6, R14, R13, R12, R11 ;  /* 0x0000000c0d0e7389 */ /* 0x00006400000c000b */
[----:B01----:R-:W-:Y:S01]  /*15340*/  ENDCOLLECTIVE ;  /* 0x000000000000791b */ /* 0x003fe20003800000 */
.L_x_4197:
[----:B------:R-:W-:Y:S02]  /*15350*/  @!P1 IMAD.X R3, RZ, RZ, R2, P0 ;  /* 0x000000ffff039224 */ /* 0x000fe400000e0602 */
[----:B------:R-:W-:-:S05]  /*15360*/  @!P1 IMAD.MOV.U32 R2, RZ, RZ, R6 ;  /* 0x000000ffff029224 */ /* 0x000fca00078e0006 */
        /* <DEDUP_REMOVED lines=9> */
.L_x_4198:
[----:B------:R-:W-:Y:S05]  /*15400*/  BRA `(.L_x_4199) ;  /* 0xffffffc400f87947 */ /* 0x000fea000383ffff */
.L_x_4133:
        /* <DEDUP_REMOVED lines=8> */
.L_x_4201:
[----:B------:R-:W-:Y:S05]  /*15490*/  BSYNC B0 ;  /* 0x0000000000007941 */ /* 0x000fea0003800000 */
.L_x_4200:
[----:B------:R-:W-:Y:S01]  /*154a0*/  IMAD.MOV.U32 R13, RZ, RZ, R0 ;  /* 0x000000ffff0d7224 */ /* 0x000fe200078e0000 */
[----:B------:R-:W-:Y:S01]  /*154b0*/  LOP3.LUT P1, RZ, R16, 0x100, RZ, 0xc0, !PT ;  /* 0x0000010010ff7812 */ /* 0x000fe2000782c0ff */
[----:B------:R-:W-:Y:S01]  /*154c0*/  IMAD.MOV.U32 R12, RZ, RZ, RZ ;  /* 0x000000ffff0c7224 */ /* 0x000fe200078e00ff */
[----:B------:R-:W-:Y:S01]  /*154d0*/  P2R R5, PR, RZ, 0x4 ;  /* 0x00000004ff057803 */ /* 0x000fe20000000000 */
[----:B------:R-:W-:Y:S02]  /*154e0*/  IMAD.MOV.U32 R11, RZ, RZ, 0x181f ;  /* 0x0000181fff0b7424 */ /* 0x000fe400078e00ff */
[----:B------:R-:W-:Y:S02]  /*154f0*/  IMAD.MOV.U32 R15, RZ, RZ, -0x1 ;  /* 0xffffffffff0f7424 */ /* 0x000fe400078e00ff */
[----:B------:R-:W-:-:S07]  /*15500*/  IMAD.MOV.U32 R2, RZ, RZ, R14 ;  /* 0x000000ffff027224 */ /* 0x000fce00078e000e */
[----:B------:R-:W-:Y:S05]  /*15510*/  WARPSYNC.COLLECTIVE R15, `(.L_x_4202) ;  /* 0x000000000f087348 */ /* 0x000fea0003c00000 */
[----:B------:R0:W1:Y:S02]  /*15520*/  SHFL.IDX P6, R14, R13, R12, R11 ;  /* 0x0000000c0d0e7389 */ /* 0x00006400000c000b */
[----:B01----:R-:W-:Y:S01]  /*15530*/  ENDCOLLECTIVE ;  /* 0x000000000000791b */ /* 0x003fe20003800000 */
.L_x_4202:
[----:B------:R-:W-:Y:S02]  /*15540*/  IMAD.MOV.U32 R13, RZ, RZ, R4 ;  /* 0x000000ffff0d7224 */ /* 0x000fe400078e0004 */
[----:B------:R-:W-:Y:S01]  /*15550*/  IMAD.MOV.U32 R12, RZ, RZ, 0x1 ;  /* 0x00000001ff0c7424 */ /* 0x000fe200078e00ff */
[----:B------:R-:W-:Y:S02]  /*15560*/  @!P1 LEA R7, P0, R8, R14, 0x1 ;  /* 0x0000000e08079211 */ /* 0x000fe400078008ff */
[----:B------:R-:W-:-:S03]  /*15570*/  LOP3.LUT P6, RZ, R16, 0x40000, RZ, 0xc0, !PT ;  /* 0x0004000010ff7812 */ /* 0x000fc600078cc0ff */
[----:B------:R-:W-:Y:S01]  /*15580*/  @!P1 IMAD.X R3, RZ, RZ, R2, P0 ;  /* 0x000000ffff039224 */ /* 0x000fe200000e0602 */
[----:B------:R-:W-:Y:S01]  /*15590*/  LOP3.LUT P0, RZ, R16, 0x80000, RZ, 0xc0, !PT ;  /* 0x0008000010ff7812 */ /* 0x000fe2000780c0ff */
[----:B------:R-:W-:-:S12]  /*155a0*/  @!P1 IMAD.MOV.U32 R2, RZ, RZ, R7 ;  /* 0x000000ffff029224 */ /* 0x000fd800078e0007 */
        /* <DEDUP_REMOVED lines=9> */
.L_x_4203:
        /* <DEDUP_REMOVED lines=15> */
.L_x_4204:
        /* <DEDUP_REMOVED lines=14> */
[----:B------:R-:W-:-:S04]  /*15810*/  ISETP.NE.AND P2, PT, R5, RZ, PT ;  /* 0x000000ff0500720c */ /* 0x000fc80003f45270 */
        /* <DEDUP_REMOVED lines=12> */
.L_x_4205:
[----:B------:R-:W-:Y:S02]  /*158e0*/  IMAD.MOV.U32 R13, RZ, RZ, R0 ;  /* 0x000000ffff0d7224 */ /* 0x000fe400078e0000 */
[----:B------:R-:W-:-:S07]  /*158f0*/  IMAD.MOV.U32 R5, RZ, RZ, R14 ;  /* 0x000000ffff057224 */ /* 0x000fce00078e000e */
[----:B------:R-:W-:Y:S05]  /*15900*/  WARPSYNC.COLLECTIVE R15, `(.L_x_4206) ;  /* 0x000000000f087348 */ /* 0x000fea0003c00000 */
[----:B------:R0:W1:Y:S02]  /*15910*/  SHFL.IDX P6, R14, R13, R12, R11 ;  /* 0x0000000c0d0e7389 */ /* 0x00006400000c000b */
[----:B01----:R-:W-:Y:S01]  /*15920*/  ENDCOLLECTIVE ;  /* 0x000000000000791b */ /* 0x003fe20003800000 */
.L_x_4206:
        /* <DEDUP_REMOVED lines=17> */
.L_x_4207:
        /* <DEDUP_REMOVED lines=14> */
.L_x_4208:
[----:B------:R-:W-:Y:S01]  /*15b20*/  @!PT LDS RZ, [RZ] ;  /* 0x00000000fffff984 */ /* 0x000fe20000000800 */
[----:B------:R-:W-:Y:S01]  /*15b30*/  @!PT LDS RZ, [RZ] ;  /* 0x00000000fffff984 */ /* 0x000fe20000000800 */
[----:B------:R-:W-:Y:S01]  /*15b40*/  @!PT LDS RZ, [RZ] ;  /* 0x00000000fffff984 */ /* 0x000fe20000000800 */
[----:B------:R2:W-:Y:S01]  /*15b50*/  @!P1 LDGSTS.E.BYPASS.LTC128B.128 [R22+0x35400], desc[UR44][R2.64+0x380], P0 ;  /* 0x3540038002169fae */ /* 0x0005e20008101d6c */
[----:B------:R-:W-:Y:S05]  /*15b60*/  BRA `(.L_x_4209) ;  /* 0xffffffc800807947 */ /* 0x000fea000383ffff */
.L_x_4136:
[----:B0-----:R0:W2:Y:S02]  /*15b70*/  SYNCS.PHASECHK.TRANS64.TRYWAIT P0, [R17+URZ+0x38820], R0 ;  /* 0x03882000110075a7 */ /* 0x0010a4000800017f */
[----:B--2---:R-:W-:Y:S05]  /*15b80*/  @!P0 NANOSLEEP.SYNCS 0x989680 ;  /* 0x009896800000895d */ /* 0x004fea0003900000 */
[----:B------:R-:W2:Y:S02]  /*15b90*/  @!P0 SYNCS.PHASECHK.TRANS64 P0, [R17+URZ+0x38820], R0 ;  /* 0x03882000110085a7 */ /* 0x000ea4000800007f */
[----:B--2---:R-:W-:Y:S05]  /*15ba0*/  @!P0 BRA `(.L_x_4136) ;  /* 0xfffffffc00f08947 */ /* 0x004fea000383ffff */
[----:B------:R-:W-:Y:S05]  /*15bb0*/  BRA `(.L_x_4210) ;  /* 0xffffffcc00047947 */ /* 0x000fea000383ffff */
.L_x_4139:
[----:B0-----:R0:W2:Y:S02]  /*15bc0*/  SYNCS.PHASECHK.TRANS64.TRYWAIT P0, [R27+URZ+0x38860], R0 ;  /* 0x038860001b0075a7 */ /* 0x0010a4000800017f */
[----:B--2---:R-:W-:Y:S05]  /*15bd0*/  @!P0 NANOSLEEP.SYNCS 0x989680 ;  /* 0x009896800000895d */ /* 0x004fea0003900000 */
[----:B------:R-:W2:Y:S02]  /*15be0*/  @!P0 SYNCS.PHASECHK.TRANS64 P0, [R27+URZ+0x38860], R0 ;  /* 0x038860001b0085a7 */ /* 0x000ea4000800007f */
[----:B--2---:R-:W-:Y:S05]  /*15bf0*/  @!P0 BRA `(.L_x_4139) ;  /* 0xfffffffc00f08947 */ /* 0x004fea000383ffff */
[----:B------:R-:W-:Y:S05]  /*15c00*/  BRA `(.L_x_4211) ;  /* 0xffffffcc00147947 */ /* 0x000fea000383ffff */
.L_x_4140:
        /* <DEDUP_REMOVED lines=8> */
.L_x_4213:
[----:B------:R-:W-:Y:S05]  /*15c90*/  BSYNC B0 ;  /* 0x0000000000007941 */ /* 0x000fea0003800000 */
.L_x_4212:
        /* <DEDUP_REMOVED lines=15> */
.L_x_4214:
        /* <DEDUP_REMOVED lines=34> */
.L_x_4215:
[----:B------:R-:W-:Y:S02]  /*15fb0*/  IMAD.MOV.U32 R13, RZ, RZ, R6 ;  /* 0x000000ffff0d7224 */ /* 0x000fe400078e0006 */
[----:B------:R-:W-:-:S07]  /*15fc0*/  IMAD.MOV.U32 R3, RZ, RZ, R14 ;  /* 0x000000ffff037224 */ /* 0x000fce00078e000e */
[----:B------:R-:W-:Y:S05]  /*15fd0*/  WARPSYNC.COLLECTIVE R15, `(.L_x_4216) ;  /* 0x000000000f087348 */ /* 0x000fea0003c00000 */
[----:B------:R0:W1:Y:S02]  /*15fe0*/  SHFL.IDX P6, R14, R13, R12, R11 ;  /* 0x0000000c0d0e7389 */ /* 0x00006400000c000b */
[----:B01----:R-:W-:Y:S01]  /*15ff0*/  ENDCOLLECTIVE ;  /* 0x000000000000791b */ /* 0x003fe20003800000 */
.L_x_4216:
        /* <DEDUP_REMOVED lines=28> */
.L_x_4217:
[----:B------:R-:W-:Y:S02]  /*161c0*/  IMAD.MOV.U32 R13, RZ, RZ, R6 ;  /* 0x000000ffff0d7224 */ /* 0x000fe400078e0006 */
[----:B------:R-:W-:-:S07]  /*161d0*/  IMAD.MOV.U32 R8, RZ, RZ, R14 ;  /* 0x000000ffff087224 */ /* 0x000fce00078e000e */
[----:B------:R-:W-:Y:S05]  /*161e0*/  WARPSYNC.COLLECTIVE R15, `(.L_x_4218) ;  /* 0x000000000f087348 */ /* 0x000fea0003c00000 */
[----:B------:R0:W1:Y:S02]  /*161f0*/  SHFL.IDX P6, R14, R13, R12, R11 ;  /* 0x0000000c0d0e7389 */ /* 0x00006400000c000b */
[----:B01----:R-:W-:Y:S01]  /*16200*/  ENDCOLLECTIVE ;  /* 0x000000000000791b */ /* 0x003fe20003800000 */
.L_x_4218:
        /* <DEDUP_REMOVED lines=28> */
.L_x_4219:
[----:B------:R-:W-:Y:S02]  /*163d0*/  IMAD.MOV.U32 R13, RZ, RZ, R6 ;  /* 0x000000ffff0d7224 */ /* 0x000fe400078e0006 */
[----:B------:R-:W-:-:S07]  /*163e0*/  IMAD.MOV.U32 R7, RZ, RZ, R14 ;  /* 0x000000ffff077224 */ /* 0x000fce00078e000e */
[----:B------:R-:W-:Y:S05]  /*163f0*/  WARPSYNC.COLLECTIVE R15, `(.L_x_4220) ;  /* 0x000000000f087348 */ /* 0x000fea0003c00000 */
[----:B------:R0:W1:Y:S02]  /*16400*/  SHFL.IDX P6, R14, R13, R12, R11 ;  /* 0x0000000c0d0e7389 */ /* 0x00006400000c000b */
[----:B01----:R-:W-:Y:S01]  /*16410*/  ENDCOLLECTIVE ;  /* 0x000000000000791b */ /* 0x003fe20003800000 */
.L_x_4220:
[----:B------:R-:W-:Y:S05]  /*16420*/  BRA `(.L_x_4221) ;  /* 0xffffffc800c07947 */ /* 0x000fea000383ffff */
.L_x_4146:
[----:B0-----:R0:W2:Y:S02]  /*16430*/  SYNCS.PHASECHK.TRANS64.TRYWAIT P0, [R8+URZ+0x38840], R20 ;  /* 0x03884014080075a7 */ /* 0x0010a4000800017f */
[----:B--2---:R-:W-:Y:S05]  /*16440*/  @!P0 NANOSLEEP.SYNCS 0x989680 ;  /* 0x009896800000895d */ /* 0x004fea0003900000 */
[----:B------:R-:W2:Y:S02]  /*16450*/  @!P0 SYNCS.PHASECHK.TRANS64 P0, [R8+URZ+0x38840], R20 ;  /* 0x03884014080085a7 */ /* 0x000ea4000800007f */
[----:B--2---:R-:W-:Y:S05]  /*16460*/  @!P0 BRA `(.L_x_4146) ;  /* 0xfffffffc00f08947 */ /* 0x004fea000383ffff */
[----:B------:R-:W-:Y:S05]  /*16470*/  BRA `(.L_x_4222) ;  /* 0xffffffd0001c7947 */ /* 0x000fea000383ffff */
.L_x_4147:
        /* <DEDUP_REMOVED lines=8> */
.L_x_4224:
[----:B------:R-:W-:Y:S05]  /*16500*/  BSYNC B1 ;  /* 0x0000000000017941 */ /* 0x000fea0003800000 */
.L_x_4223:
        /* <DEDUP_REMOVED lines=9> */
.L_x_4225:
[----:B------:R-:W-:Y:S02]  /*165a0*/  IMAD.MOV.U32 R13, RZ, RZ, R27 ;  /* 0x000000ffff0d7224 */ /* 0x000fe400078e001b */
[----:B------:R-:W-:Y:S02]  /*165b0*/  IMAD.MOV.U32 R12, RZ, RZ, 0x1 ;  /* 0x00000001ff0c7424 */ /* 0x000fe400078e00ff */
[----:B------:R-:W-:-:S07]  /*165c0*/  IMAD.MOV.U32 R2, RZ, RZ, R14 ;  /* 0x000000ffff027224 */ /* 0x000fce00078e000e */
[----:B------:R-:W-:Y:S05]  /*165d0*/  WARPSYNC.COLLECTIVE R15, `(.L_x_4226) ;  /* 0x000000000f087348 */ /* 0x000fea0003c00000 */
[----:B------:R0:W1:Y:S02]  /*165e0*/  SHFL.IDX P6, R14, R13, R12, R11 ;  /* 0x0000000c0d0e7389 */ /* 0x00006400000c000b */
[----:B01----:R-:W-:Y:S01]  /*165f0*/  ENDCOLLECTIVE ;  /* 0x000000000000791b */ /* 0x003fe20003800000 */
.L_x_4226:
        /* <DEDUP_REMOVED lines=11> */
.L_x_4227:
[----:B------:R-:W-:Y:S02]  /*166b0*/  IMAD.MOV.U32 R13, RZ, RZ, R27 ;  /* 0x000000ffff0d7224 */ /* 0x000fe400078e001b */
[----:B------:R-:W-:Y:S02]  /*166c0*/  IMAD.MOV.U32 R12, RZ, RZ, 0x2 ;  /* 0x00000002ff0c7424 */ /* 0x000fe400078e00ff */
[----:B------:R-:W-:-:S07]  /*166d0*/  IMAD.MOV.U32 R2, RZ, RZ, R14 ;  /* 0x000000ffff027224 */ /* 0x000fce00078e000e */
[----:B------:R-:W-:Y:S05]  /*166e0*/  WARPSYNC.COLLECTIVE R15, `(.L_x_4228) ;  /* 0x000000000f087348 */ /* 0x000fea0003c00000 */
[----:B------:R0:W1:Y:S02]  /*166f0*/  SHFL.IDX P6, R14, R13, R12, R11 ;  /* 0x0000000c0d0e7389 */ /* 0x00006400000c000b */
[----:B01----:R-:W-:Y:S01]  /*16700*/  ENDCOLLECTIVE ;  /* 0x000000000000791b */ /* 0x003fe20003800000 */
.L_x_4228:
        /* <DEDUP_REMOVED lines=11> */
.L_x_4229:
[----:B------:R-:W-:Y:S02]  /*167c0*/  IMAD.MOV.U32 R13, RZ, RZ, R27 ;  /* 0x000000ffff0d7224 */ /* 0x000fe400078e001b */
[----:B------:R-:W-:Y:S02]  /*167d0*/  IMAD.MOV.U32 R12, RZ, RZ, 0x3 ;  /* 0x00000003ff0c7424 */ /* 0x000fe400078e00ff */
[----:B------:R-:W-:-:S07]  /*167e0*/  IMAD.MOV.U32 R2, RZ, RZ, R14 ;  /* 0x000000ffff027224 */ /* 0x000fce00078e000e */
[----:B------:R-:W-:Y:S05]  /*167f0*/  WARPSYNC.COLLECTIVE R15, `(.L_x_4230) ;  /* 0x000000000f087348 */ /* 0x000fea0003c00000 */
[----:B------:R0:W1:Y:S02]  /*16800*/  SHFL.IDX P6, R14, R13, R12, R11 ;  /* 0x0000000c0d0e7389 */ /* 0x00006400000c000b */
[----:B01----:R-:W-:Y:S01]  /*16810*/  ENDCOLLECTIVE ;  /* 0x000000000000791b */ /* 0x003fe20003800000 */
.L_x_4230:
        /* <DEDUP_REMOVED lines=11> */
.L_x_4231:
[----:B------:R-:W-:Y:S01]  /*168d0*/  IMAD.MOV.U32 R2, RZ, RZ, R14 ;  /* 0x000000ffff027224 */ /* 0x000fe200078e000e */
[----:B------:R-:W-:Y:S06]  /*168e0*/  BRA `(.L_x_4232) ;  /* 0xffffffcc00ac7947 */ /* 0x000fec000383ffff */
.L_x_4152:
[----:B---3--:R3:W4:Y:S02]  /*168f0*/  SYNCS.PHASECHK.TRANS64.TRYWAIT P0, [R8+URZ+0x38860], R20 ;  /* 0x03886014080075a7 */ /* 0x008724000800017f */
[----:B----4-:R-:W-:Y:S05]  /*16900*/  @!P0 NANOSLEEP.SYNCS 0x989680 ;  /* 0x009896800000895d */ /* 0x010fea0003900000 */
[----:B------:R-:W4:Y:S02]  /*16910*/  @!P0 SYNCS.PHASECHK.TRANS64 P0, [R8+URZ+0x38860], R20 ;  /* 0x03886014080085a7 */ /* 0x000f24000800007f */
[----:B----4-:R-:W-:Y:S05]  /*16920*/  @!P0 BRA `(.L_x_4152) ;  /* 0xfffffffc00f08947 */ /* 0x010fea000383ffff */
[----:B------:R-:W-:Y:S05]  /*16930*/  BRA `(.L_x_4233) ;  /* 0xffffffcc00fc7947 */ /* 0x000fea000383ffff */
.L_x_4153:
        /* <DEDUP_REMOVED lines=8> */
.L_x_4235:
[----:B------:R-:W-:Y:S05]  /*169c0*/  BSYNC B1 ;  /* 0x0000000000017941 */ /* 0x000fea0003800000 */
.L_x_4234:
        /* <DEDUP_REMOVED lines=13> */
.L_x_4236:
        /* <DEDUP_REMOVED lines=14> */
.L_x_4237:
        /* <DEDUP_REMOVED lines=17> */
.L_x_4238:
        /* <DEDUP_REMOVED lines=18> */
.L_x_4239:
        /* <DEDUP_REMOVED lines=14> */
.L_x_4240:
        /* <DEDUP_REMOVED lines=17> */
.L_x_4241:
        /* <DEDUP_REMOVED lines=14> */
.L_x_4242:
[----:B------:R-:W-:Y:S05]  /*17080*/  BRA `(.L_x_4243) ;  /* 0xffffffcc00647947 */ /* 0x000fea000383ffff */
.L_x_4161:
        /* <DEDUP_REMOVED lines=8> */
.L_x_4245:
[----:B------:R-:W-:Y:S05]  /*17110*/  BSYNC B0 ;  /* 0x0000000000007941 */ /* 0x000fea0003800000 */
.L_x_4244:
[----:B------:R-:W-:Y:S05]  /*17120*/  BRA `(.L_x_4246) ;  /* 0xffffffd000687947 */ /* 0x000fea000383ffff */
.L_x_4164:
[----:B0-----:R0:W4:Y:S02]  /*17130*/  SYNCS.PHASECHK.TRANS64.TRYWAIT P0, [R5+URZ+0x38820], R0 ;  /* 0x03882000050075a7 */ /* 0x001124000800017f */
[----:B----4-:R-:W-:Y:S05]  /*17140*/  @!P0 NANOSLEEP.SYNCS 0x989680 ;  /* 0x009896800000895d */ /* 0x010fea0003900000 */
[----:B------:R-:W4:Y:S02]  /*17150*/  @!P0 SYNCS.PHASECHK.TRANS64 P0, [R5+URZ+0x38820], R0 ;  /* 0x03882000050085a7 */ /* 0x000f24000800007f */
[----:B----4-:R-:W-:Y:S05]  /*17160*/  @!P0 BRA `(.L_x_4164) ;  /* 0xfffffffc00f08947 */ /* 0x010fea000383ffff */
[----:B------:R-:W-:Y:S05]  /*17170*/  BRA `(.L_x_4247) ;  /* 0xffffffd000b07947 */ /* 0x000fea000383ffff */
.L_x_4165:
        /* <DEDUP_REMOVED lines=11> */
.L_x_4249:
[----:B------:R-:W-:Y:S05]  /*17230*/  BSYNC B0 ;  /* 0x0000000000007941 */ /* 0x000fea0003800000 */
.L_x_4248:
[----:B------:R-:W-:Y:S05]  /*17240*/  BRA `(.L_x_4250) ;  /* 0xffffffd000987947 */ /* 0x000fea000383ffff */
.L_x_4168:
[----:B------:R-:W-:Y:S01]  /*17250*/  BSSY B1, `(.L_x_4251) ;  /* 0x0000006000017945 */ /* 0x000fe20003800000 */
[----:B------:R-:W-:-:S07]  /*17260*/  IMAD.MOV.U32 R15, RZ, RZ, -0x1 ;  /* 0xffffffffff0f7424 */ /* 0x000fce00078e00ff */
[----:B0123-5:R-:W-:Y:S05]  /*17270*/  WARPSYNC.COLLECTIVE R15, `(.L_x_4252) ;  /* 0x000000000f0c7348 */ /* 0x02ffea0003c00000 */
[----:B------:R-:W-:Y:S02]  /*17280*/  ELECT P6, UR62, PT ;  /* 0x00000000003e782f */ /* 0x000fe400038c0000 */
[----:B------:R-:W-:Y:S01]  /*17290*/  MOV R14, UR62 ;  /* 0x0000003e000e7c02 */ /* 0x000fe20008000f00 */
[----:B0123-5:R-:W-:Y:S10]  /*172a0*/  ENDCOLLECTIVE ;  /* 0x000000000000791b */ /* 0x02fff40003800000 */
.L_x_4252:
[----:B------:R-:W-:Y:S05]  /*172b0*/  BSYNC B1 ;  /* 0x0000000000017941 */ /* 0x000fea0003800000 */
.L_x_4251:
[----:B------:R-:W-:Y:S05]  /*172c0*/  BRA `(.L_x_4253) ;  /* 0xffffffd000907947 */ /* 0x000fea000383ffff */
.L_x_4170:
[----:B0-----:R0:W4:Y:S02]  /*172d0*/  SYNCS.PHASECHK.TRANS64.TRYWAIT P1, [R3+URZ+0x38840], R2 ;  /* 0x03884002030075a7 */ /* 0x001124000802017f */
[----:B----4-:R-:W-:Y:S05]  /*172e0*/  @!P1 NANOSLEEP.SYNCS 0x989680 ;  /* 0x009896800000995d */ /* 0x010fea0003900000 */
[----:B------:R-:W4:Y:S02]  /*172f0*/  @!P1 SYNCS.PHASECHK.TRANS64 P1, [R3+URZ+0x38840], R2 ;  /* 0x03884002030095a7 */ /* 0x000f24000802007f */
[----:B----4-:R-:W-:Y:S05]  /*17300*/  @!P1 BRA `(.L_x_4170) ;  /* 0xfffffffc00f09947 */ /* 0x010fea000383ffff */
[----:B------:R-:W-:Y:S05]  /*17310*/  BRA `(.L_x_4254) ;  /* 0xffffffd000b07947 */ /* 0x000fea000383ffff */
.L_x_4172:
[----:B----4-:R4:W0:Y:S02]  /*17320*/  SYNCS.PHASECHK.TRANS64.TRYWAIT P1, [R5+URZ+0x38840], R0 ;  /* 0x03884000050075a7 */ /* 0x010824000802017f */
[----:B0-----:R-:W-:Y:S05]  /*17330*/  @!P1 NANOSLEEP.SYNCS 0x989680 ;  /* 0x009896800000995d */ /* 0x001fea0003900000 */
[----:B------:R-:W0:Y:S02]  /*17340*/  @!P1 SYNCS.PHASECHK.TRANS64 P1, [R5+URZ+0x38840], R0 ;  /* 0x03884000050095a7 */ /* 0x000e24000802007f */
[----:B0-----:R-:W-:Y:S05]  /*17350*/  @!P1 BRA `(.L_x_4172) ;  /* 0xfffffffc00f09947 */ /* 0x001fea000383ffff */
[----:B------:R-:W-:Y:S05]  /*17360*/  BRA `(.L_x_4255) ;  /* 0xffffffd000bc7947 */ /* 0x000fea000383ffff */
.L_x_4174:
[----:B------:R0:W0:Y:S02]  /*17370*/  SYNCS.PHASECHK.TRANS64.TRYWAIT P1, [R3+URZ+0x38860], R2 ;  /* 0x03886002030075a7 */ /* 0x000024000802017f */
[----:B0-----:R-:W-:Y:S05]  /*17380*/  @!P1 NANOSLEEP.SYNCS 0x989680 ;  /* 0x009896800000995d */ /* 0x001fea0003900000 */
[----:B------:R-:W0:Y:S02]  /*17390*/  @!P1 SYNCS.PHASECHK.TRANS64 P1, [R3+URZ+0x38860], R2 ;  /* 0x03886002030095a7 */ /* 0x000e24000802007f */
[----:B0-----:R-:W-:Y:S05]  /*173a0*/  @!P1 BRA `(.L_x_4174) ;  /* 0xfffffffc00f09947 */ /* 0x001fea000383ffff */
[----:B------:R-:W-:Y:S05]  /*173b0*/  BRA `(.L_x_4256) ;  /* 0xffffffd000b87947 */ /* 0x000fea000383ffff */
.L_x_4257:
        /* <DEDUP_REMOVED lines=12> */
.L_x_5646:


//--------------------- .text._ZN7cutlass13device_kernelIN5flash11enable_sm90INS1_16FlashAttnFwdSm90INS1_25CollectiveMainloopFwdSm90ILi2EN4cute5tupleIJNS5_1CILi1EEES8_S8_EEENS6_IJNS7_ILi64EEESA_SA_EEELi512ENS_6half_tEfNS_4arch4Sm90ELb1ELb0ELb0ELb1ELb1ELb0ELb0ELb0ELb0ELb1ELb0ELb0EEENS1_21CollectiveEpilogueFwdINS6_IJSA_NS7_ILi512EEESA_EEES9_SC_SE_Li256ELb1ELb1ELb0ELb0EEENS1_36VarlenDynamicPersistentTileSchedulerILi64ELi64ELi256ELi128ELb0ELb1ELb1ELb1ELb1ELb1EEEEEEEEEvNT_6ParamsE --------------------------
	.section	.text._ZN7cutlass13device_kernelIN5flash11enable_sm90INS1_16FlashAttnFwdSm90INS1_25CollectiveMainloopFwdSm90ILi2EN4cute5tupleIJNS5_1CILi1EEES8_S8_EEENS6_IJNS7_ILi64EEESA_SA_EEELi512ENS_6half_tEfNS_4arch4Sm90ELb1ELb0ELb0ELb1ELb1ELb0ELb0ELb0ELb0ELb1ELb0ELb0EEENS1_21CollectiveEpilogueFwdINS6_IJSA_NS7_ILi512EEESA_EEES9_SC_SE_Li256ELb1ELb1ELb0ELb0EEENS1_36VarlenDynamicPersistentTileSchedulerILi64ELi64ELi256ELi128ELb0ELb1ELb1ELb1ELb1ELb1EEEEEEEEEvNT_6ParamsE,"ax",@progbits
	.align	128
.text._ZN7cutlass13device_kernelIN5flash11enable_sm90INS1_16FlashAttnFwdSm90INS1_25CollectiveMainloopFwdSm90ILi2EN4cute5tupleIJNS5_1CILi1EEES8_S8_EEENS6_IJNS7_ILi64EEESA_SA_EEELi512ENS_6half_tEfNS_4arch4Sm90ELb1ELb0ELb0ELb1ELb1ELb0ELb0ELb0ELb0ELb1ELb0ELb0EEENS1_21CollectiveEpilogueFwdINS6_IJSA_NS7_ILi512EEESA_EEES9_SC_SE_Li256ELb1ELb1ELb0ELb0EEENS1_36VarlenDynamicPersistentTileSchedulerILi64ELi64ELi256ELi128ELb0ELb1ELb1ELb1ELb1ELb1EEEEEEEEEvNT_6ParamsE:
        .type           _ZN7cutlass13device_kernelIN5flash11enable_sm90INS1_16FlashAttnFwdSm90INS1_25CollectiveMainloopFwdSm90ILi2EN4cute5tupleIJNS5_1CILi1EEES8_S8_EEENS6_IJNS7_ILi64EEESA_SA_EEELi512ENS_6half_tEfNS_4arch4Sm90ELb1ELb0ELb0ELb1ELb1ELb0ELb0ELb0ELb0ELb1ELb0ELb0EEENS1_21CollectiveEpilogueFwdINS6_IJSA_NS7_ILi512EEESA_EEES9_SC_SE_Li256ELb1ELb1ELb0ELb0EEENS1_36VarlenDynamicPersistentTileSchedulerILi64ELi64ELi256ELi128ELb0ELb1ELb1ELb1ELb1ELb1EEEEEEEEEvNT_6ParamsE,@function
        .size           _ZN7cutlass13device_kernelIN5flash11enable_sm90INS1_16FlashAttnFwdSm90INS1_25CollectiveMainloopFwdSm90ILi2EN4cute5tupleIJNS5_1CILi1EEES8_S8_EEENS6_IJNS7_ILi64EEESA_SA_EEELi512ENS_6half_tEfNS_4arch4Sm90ELb1ELb0ELb0ELb1ELb1ELb0ELb0ELb0ELb0ELb1ELb0ELb0EEENS1_21CollectiveEpilogueFwdINS6_IJSA_NS7_ILi512EEESA_EEES9_SC_SE_Li256ELb1ELb1ELb0ELb0EEENS1_36VarlenDynamicPersistentTileSchedulerILi64ELi64ELi256ELi128ELb0ELb1ELb1ELb1ELb1ELb1EEEEEEEEEvNT_6ParamsE,(.L_x_5647 - _ZN7cutlass13device_kernelIN5flash11enable_sm90INS1_16FlashAttnFwdSm90INS1_25CollectiveMainloopFwdSm90ILi2EN4cute5tupleIJNS5_1CILi1EEES8_S8_EEENS6_IJNS7_ILi64EEESA_SA_EEELi512ENS_6half_tEfNS_4arch4Sm90ELb1ELb0ELb0ELb1ELb1ELb0ELb0ELb0ELb0ELb1ELb0ELb0EEENS1_21CollectiveEpilogueFwdINS6_IJSA_NS7_ILi512EEESA_EEES9_SC_SE_Li256ELb1ELb1ELb0ELb0EEENS1_36VarlenDynamicPersistentTileSchedulerILi64ELi64ELi256ELi128ELb0ELb1ELb1ELb1ELb1ELb1EEEEEEEEEvNT_6ParamsE)
        .other          _ZN7cutlass13device_kernelIN5flash11enable_sm90INS1_16FlashAttnFwdSm90INS1_25CollectiveMainloopFwdSm90ILi2EN4cute5tupleIJNS5_1CILi1EEES8_S8_EEENS6_IJNS7_ILi64EEESA_SA_EEELi512ENS_6half_tEfNS_4arch4Sm90ELb1ELb0ELb0ELb1ELb1ELb0ELb0ELb0ELb0ELb1ELb0ELb0EEENS1_21CollectiveEpilogueFwdINS6_IJSA_NS7_ILi512EEESA_EEES9_SC_SE_Li256ELb1ELb1ELb0ELb0EEENS1_36VarlenDynamicPersistentTileSchedulerILi64ELi64ELi256ELi128ELb0ELb1ELb1ELb1ELb1ELb1EEEEEEEEEvNT_6ParamsE,@"STO_CUDA_ENTRY STV_DEFAULT"
_ZN7cutlass13device_kernelIN5flash11enable_sm90INS1_16FlashAttnFwdSm90INS1_25CollectiveMainloopFwdSm90ILi2EN4cute5tupleIJNS5_1CILi1EEES8_S8_EEENS6_IJNS7_ILi64EEESA_SA_EEELi512ENS_6half_tEfNS_4arch4Sm90ELb1ELb0ELb0ELb1ELb1ELb0ELb0ELb0ELb0ELb1ELb0ELb0EEENS1_21CollectiveEpilogueFwdINS6_IJSA_NS7_ILi512EEESA_EEES9_SC_SE_Li256ELb1ELb1ELb0ELb0EEENS1_36VarlenDynamicPersistentTileSchedulerILi64ELi64ELi256ELi128ELb0ELb1ELb1ELb1ELb1ELb1EEEEEEEEEvNT_6ParamsE:
        /* <DEDUP_REMOVED lines=41> */
.L_x_4258:
        /* <DEDUP_REMOVED lines=22> */
.L_x_4259:
        /* <DEDUP_REMOVED lines=18> */
.L_x_4260:
        /* <DEDUP_REMOVED lines=22> */
.L_x_4261:
        /* <DEDUP_REMOVED lines=23> */
.L_x_4262:
        /* <DEDUP_REMOVED lines=8> */
.L_x_4264:
        /* <DEDUP_REMOVED lines=27> */
[----:B------:R-:W-:Y:S01]  /*0a10*/  LEA.HI R3, R0, R197, RZ, 0x4 ;  /* 0x000000c500037211 */ /* 0x000fe200078f20ff */
[----:B------:R-:W-:-:S03]  /*0a20*/  UMOV UR38, URZ ;  /* 0x0000003f00267c82 */ /* 0x000fc60008000000 */
[----:B------:R-:W-:Y:S02]  /*0a30*/  SHF.R.S32.HI R2, RZ, 0x4, R3 ;  /* 0x00000004ff027819 */ /* 0x000fe40000011403 */
[C---:B------:R-:W-:Y:S02]  /*0a40*/  LOP3.LUT R6, R3.reuse, 0xfffffff0, RZ, 0xc0, !PT ;  /* 0xfffffff003067812 */ /* 0x040fe400078ec0ff */
[----:B------:R-:W-:-:S03]  /*0a50*/  LEA.HI R4, R3, R2, RZ, 0x1 ;  /* 0x0000000203047211 */ /* 0x000fc600078f08ff */
[----:B------:R-:W-:Y:S01]  /*0a60*/  IMAD.IADD R6, R197, 0x1, -R6 ;  /* 0x00000001c5067824 */ /* 0x000fe200078e0a06 */
[----:B------:R-:W-:Y:S02]  /*0a70*/  LOP3.LUT R5, R4, 0x1ffffffe, RZ, 0xc0, !PT ;  /* 0x1ffffffe04057812 */ /* 0x000fe400078ec0ff */
[----:B------:R-:W-:-:S03]  /*0a80*/  LEA.HI R4, R0, R197, RZ, 0x5 ;  /* 0x000000c500047211 */ /* 0x000fc600078f28ff */
[----:B------:R-:W-:Y:S01]  /*0a90*/  IMAD.IADD R10, R2, 0x1, -R5 ;  /* 0x00000001020a7824 */ /* 0x000fe200078e0a05 */
[CC--:B------:R-:W-:Y:S02]  /*0aa0*/  LEA.HI R5, R0.reuse, R197.reuse, RZ, 0x2 ;  /* 0x000000c500057211 */ /* 0x0c0fe400078f10ff */
[----:B------:R-:W-:Y:S02]  /*0ab0*/  LEA.HI R2, R0, R197, RZ, 0x7 ;  /* 0x000000c500027211 */ /* 0x000fe400078f38ff */
[--C-:B------:R-:W-:Y:S02]  /*0ac0*/  SHF.R.S32.HI R12, RZ, 0x5, R4.reuse ;  /* 0x00000005ff0c7819 */ /* 0x100fe40000011404 */
[----:B------:R-:W-:Y:S02]  /*0ad0*/  SHF.R.S32.HI R3, RZ, 0x1f, R4 ;  /* 0x0000001fff037819 */ /* 0x000fe40000011404 */
[----:B------:R-:W-:Y:S02]  /*0ae0*/  LOP3.LUT R8, R5, 0xfffffffc, RZ, 0xc0, !PT ;  /* 0xfffffffc05087812 */ /* 0x000fe400078ec0ff */
[----:B------:R-:W-:-:S02]  /*0af0*/  LOP3.LUT R4, R2, 0xffffff80, RZ, 0xc0, !PT ;  /* 0xffffff8002047812 */ /* 0x000fc400078ec0ff */
[----:B------:R-:W-:Y:S01]  /*0b00*/  LEA.HI R5, R3, R12, RZ, 0x2 ;  /* 0x0000000c03057211 */ /* 0x000fe200078f10ff */
[C---:B------:R-:W-:Y:S01]  /*0b10*/  IMAD.IADD R8, R197.reuse, 0x1, -R8 ;  /* 0x00000001c5087824 */ /* 0x040fe200078e0a08 */
        /* <DEDUP_REMOVED lines=11> */
[----:B------:R-:W-:Y:S02]  /*0bd0*/  LEA.HI R5, R3, R4, RZ, 0x2 ;  /* 0x0000000403057211 */ /* 0x000fe400078f10ff */
[----:B------:R-:W-:Y:S01]  /*0be0*/  LOP3.LUT R9, R7, 0xfffffff8, RZ, 0xc0, !PT ;  /* 0xfffffff807097812 */ /* 0x000fe200078ec0ff */
[----:B------:R-:W-:Y:S01]  /*0bf0*/  IMAD.IADD R185, R8, 0x1, -R11 ;  /* 0x0000000108b97824 */ /* 0x000fe200078e0a0b */
[----:B------:R-:W-:Y:S01]  /*0c00*/  LOP3.LUT R11, R5, 0x7ffffffc, RZ, 0xc0, !PT ;  /* 0x7ffffffc050b7812 */ /* 0x000fe200078ec0ff */
[----:B------:R-:W-:Y:S01]  /*0c10*/  IMAD.SHL.U32 R7, R7, 0x40, RZ ;  /* 0x0000004007077824 */ /* 0x000fe200078e00ff */
[----:B------:R-:W-:-:S02]  /*0c20*/  IADD3 R9, R6, -R9, RZ ;  /* 0x8000000906097210 */ /* 0x000fc40007ffe0ff */
[----:B------:R-:W-:Y:S01]  /*0c30*/  LEA.HI R6, R3, R4, RZ, 0x5 ;  /* 0x0000000403067211 */ /* 0x000fe200078f28ff */
[----:B------:R-:W-:Y:S01]  /*0c40*/  IMAD.IADD R11, R4, 0x1, -R11 ;  /* 0x00000001040b7824 */ /* 0x000fe200078e0a0b */
[--C-:B------:R-:W-:Y:S01]  /*0c50*/  SHF.R.S32.HI R3, RZ, 0x2, R5.reuse ;  /* 0x00000002ff037819 */ /* 0x100fe20000011405 */
[----:B------:R-:W-:Y:S01]  /*0c60*/  IMAD.SHL.U32 R4, R9, 0x40, RZ ;  /* 0x0000004009047824 */ /* 0x000fe200078e00ff */
[----:B------:R-:W-:Y:S01]  /*0c70*/  SHF.R.S32.HI R8, RZ, 0x1f, R5 ;  /* 0x0000001fff087819 */ /* 0x000fe20000011405 */
[----:B------:R-:W-:Y:S01]  /*0c80*/  IMAD.SHL.U32 R5, R10, 0x8, RZ ;  /* 0x000000080a057824 */ /* 0x000fe200078e00ff */
[----:B------:R-:W-:Y:S02]  /*0c90*/  LOP3.LUT R7, R7, 0x7ffffe00, RZ, 0xc0, !PT ;  /* 0x7ffffe0007077812 */ /* 0x000fe400078ec0ff */
[----:B------:R-:W-:Y:S01]  /*0ca0*/  LOP3.LUT R4, R4, 0x1c0, RZ, 0xc0, !PT ;  /* 0x000001c004047812 */ /* 0x000fe200078ec0ff */
[----:B------:R-:W-:Y:S01]  /*0cb0*/  IMAD.U32 R196, R14, 0x40, R5 ;  /* 0x000000400ec47824 */ /* 0x000fe200078e0005 */
[----:B------:R-:W-:Y:S01]  /*0cc0*/  LEA.HI R8, R8, R3, RZ, 0x3 ;  /* 0x0000000308087211 */ /* 0x000fe200078f18ff */
[----:B------:R-:W-:Y:S01]  /*0cd0*/  IMAD R7, R12, 0x400, R7 ;  /* 0x000004000c077824 */ /* 0x000fe200078e0207 */
[----:B------:R-:W-:-:S02]  /*0ce0*/  LOP3.LUT R5, R4, 0x8, R5, 0xf8, !PT ;  /* 0x0000000804057812 */ /* 0x000fc400078ef805 */
[----:B------:R-:W-:Y:S02]  /*0cf0*/  SHF.R.U32.HI R4, RZ, 0x3, R4 ;  /* 0x00000003ff047819 */ /* 0x000fe40000011604 */
[----:B------:R-:W-:Y:S02]  /*0d00*/  LOP3.LUT R8, R8, 0xfffffff8, RZ, 0xc0, !PT ;  /* 0xfffffff808087812 */ /* 0x000fe400078ec0ff */
[----:B------:R-:W-:Y:S02]  /*0d10*/  LEA.HI R0, R0, R197, RZ, 0x3 ;  /* 0x000000c500007211 */ /* 0x000fe400078f18ff */
[----:B------:R-:W-:Y:S01]  /*0d20*/  LOP3.LUT R4, R5, R4, RZ, 0x3c, !PT ;  /* 0x0000000405047212 */ /* 0x000fe200078e3cff */
[----:B------:R-:W-:Y:S01]  /*0d30*/  IMAD.IADD R3, R3, 0x1, -R8 ;  /* 0x0000000103037824 */ /* 0x000fe200078e0a08 */
[----:B------:R-:W-:Y:S02]  /*0d40*/  LOP3.LUT R8, R0, 0xfffffff8, RZ, 0xc0, !PT ;  /* 0xfffffff800087812 */ /* 0x000fe400078ec0ff */
[----:B------:R-:W-:Y:S01]  /*0d50*/  R2P PR, R9, 0x6 ;  /* 0x0000000609007804 */ /* 0x000fe20000000000 */
[----:B------:R-:W-:Y:S01]  /*0d60*/  IMAD.IADD R4, R7, 0x1, R4 ;  /* 0x0000000107047824 */ /* 0x000fe200078e0204 */
[----:B------:R-:W-:Y:S01]  /*0d70*/  LEA.HI R2, R2, R193, RZ, 0x1 ;  /* 0x000000c102027211 */ /* 0x000fe200078f08ff */
[----:B------:R-:W-:Y:S01]  /*0d80*/  IMAD.IADD R191, R197, 0x1, -R8 ;  /* 0x00000001c5bf7824 */ /* 0x000fe200078e0a08 */
[----:B------:R-:W-:-:S02]  /*0d90*/  SHF.R.S32.HI R6, RZ, 0x5, R6 ;  /* 0x00000005ff067819 */ /* 0x000fc40000011406 */
[----:B------:R-:W-:Y:S02]  /*0da0*/  LEA R19, R4, UR41, 0x1 ;  /* 0x0000002904137c11 */ /* 0x000fe4000f8e08ff */
[----:B------:R-:W-:Y:S01]  /*0db0*/  LOP3.LUT R2, R2, 0xfffffe, RZ, 0xc0, !PT ;  /* 0x00fffffe02027812 */ /* 0x000fe200078ec0ff */
[----:B------:R-:W-:Y:S01]  /*0dc0*/  IMAD R16, R6, 0x10, R3 ;  /* 0x0000001006107824 */ /* 0x000fe200078e0203 */
[----:B------:R-:W-:Y:S01]  /*0dd0*/  SHF.L.U32 R17, R191, 0x3, RZ ;  /* 0x00000003bf117819 */ /* 0x000fe200000006ff */
[C---:B------:R-:W-:Y:S01]  /*0de0*/  VIADD R22, R19.reuse, 0x26820 ;  /* 0x0002682013167836 */ /* 0x040fe20000000000 */
[----:B------:R-:W-:Y:S01]  /*0df0*/  IADD3 R184, R19, 0x26800, RZ ;  /* 0x0002680013b87810 */ /* 0x000fe20007ffe0ff */
[----:B------:R-:W-:Y:S01]  /*0e00*/  IMAD.IADD R2, R193, 0x1, -R2 ;  /* 0x00000001c1027824 */ /* 0x000fe200078e0a02 */
[----:B------:R-:W-:Y:S01]  /*0e10*/  SEL R23, R23, 0xffffffc0, !P2 ;  /* 0xffffffc017177807 */ /* 0x000fe20005000000 */
        /* <DEDUP_REMOVED lines=13> */
[----:B------:R-:W-:Y:S01]  /*0ef0*/  @P1 VIADD R22, R184, 0xffffffe0 ;  /* 0xffffffe0b8161836 */ /* 0x000fe20000000000 */
[----:B------:R-:W-:Y:S01]  /*0f00*/  SHF.R.S32.HI R199, RZ, 0x1f, R195 ;  /* 0x0000001fffc77819 */ /* 0x000fe200000114c3 */
[----:B------:R-:W-:Y:S01]  /*0f10*/  IMAD.SHL.U32 R18, R2, 0x100, RZ ;  /* 0x0000010002127824 */ /* 0x000fe200078e00ff */
[----:B------:R-:W-:Y:S01]  /*0f20*/  SHF.R.S32.HI R198, RZ, 0x1f, R194 ;  /* 0x0000001fffc67819 */ /* 0x000fe200000114c2 */
[----:B------:R-:W-:-:S02]  /*0f30*/  IMAD.IADD R184, R184, 0x1, R23 ;  /* 0x00000001b8b87824 */ /* 0x000fc400078e0217 */
[----:B------:R-:W-:Y:S02]  /*0f40*/  IMAD.SHL.U32 R2, R11, 0x2, RZ ;  /* 0x000000020b027824 */ /* 0x000fe400078e00ff */
[----:B------:R-:W-:Y:S02]  /*0f50*/  IMAD R185, R185, 0x8, R16 ;  /* 0x00000008b9b97824 */ /* 0x000fe400078e0210 */
[----:B------:R-:W-:-:S07]  /*0f60*/  IMAD.IADD R23, R23, 0x1, R22 ;  /* 0x0000000117177824 */ /* 0x000fce00078e0216 */
.L_x_4328:
[----:B------:R-:W-:Y:S01]  /*0f70*/  ULDC.64 UR8, c[0x0][0xc88] ;  /* 0x0003220000087ab9 */ /* 0x000fe20000000a00 */
[----:B------:R-:W-:Y:S01]  /*0f80*/  ULDC.64 UR10, c[0x0][0xa18] ;  /* 0x00028600000a7ab9 */ /* 0x000fe20000000a00 */
[----:B------:R-:W-:Y:S02]  /*0f90*/  UIMAD.WIDE UR8, UR7, 0x4, UR8 ;  /* 0x00000004070878a5 */ /* 0x000fe4000f8e0208 */
[----:B------:R-:W-:Y:S01]  /*0fa0*/  UISETP.NE.U32.AND UP1, UPT, UR10, URZ, UPT ;  /* 0x0000003f0a00728c */ /* 0x000fe2000bf25070 */
[----:B------:R-:W-:Y:S01]  /*0fb0*/  ULDC UR4, c[0x0][0x424] ;  /* 0x0001090000047ab9 */ /* 0x000fe20000000800 */
[----:B------:R-:W-:Y:S02]  /*0fc0*/  ULDC UR7, c[0x0][0x2f0] ;  /* 0x0000bc0000077ab9 */ /* 0x000fe40000000800 */
[----:B0-2-4-:R-:W-:Y:S02]  /*0fd0*/  IMAD.U32 R4, RZ, RZ, UR8 ;  /* 0x00000008ff047e24 */ /* 0x015fe4000f8e00ff */
[----:B------:R-:W-:Y:S01]  /*0fe0*/  IMAD.U32 R5, RZ, RZ, UR9 ;  /* 0x00000009ff057e24 */ /* 0x000fe2000f8e00ff */
[----:B------:R-:W-:-:S04]  /*0ff0*/  ULDC.64 UR8, c[0x0][0xa28] ;  /* 0x00028a0000087ab9 */ /* 0x000fc80000000a00 */
[----:B------:R-:W2:Y:S01]  /*1000*/  LDG.E R4, desc[UR50][R4.64] ;  /* 0x0000003204047981 */ /* 0x000ea2000c1e1900 */
[----:B------:R-:W-:Y:S02]  /*1010*/  UISETP.NE.U32.AND UP0, UPT, UR8, URZ, UPT ;  /* 0x0000003f0800728c */ /* 0x000fe4000bf05070 */
[----:B------:R-:W-:Y:S02]  /*1020*/  UISETP.NE.AND.EX UP1, UPT, UR11, URZ, UPT, UP1 ;  /* 0x0000003f0b00728c */ /* 0x000fe4000bf25310 */
[----:B------:R-:W-:-:S04]  /*1030*/  UISETP.NE.AND.EX UP0, UPT, UR9, URZ, UPT, UP0 ;  /* 0x0000003f0900728c */ /* 0x000fc8000bf05300 */
[----:B------:R-:W-:Y:S02]  /*1040*/  PLOP3.LUT P2, PT, PT, PT, UP1, 0x80, 0x0 ;  /* 0x000000000000781c */ /* 0x000fe40003f4f018 */
[----:B------:R-:W-:Y:S02]  /*1050*/  PLOP3.LUT P0, PT, PT, PT, UP0, 0x80, 0x0 ;  /* 0x000000000000781c */ /* 0x000fe40003f0f008 */
[----:B--2---:R-:W-:-:S13]  /*1060*/  R2UR UR42, R4 ;  /* 0x00000000042a72ca */ /* 0x004fda00000e0000 */
[----:B------:R-:W-:Y:S02]  /*1070*/  USHF.R.S32.HI UR43, URZ, 0x1f, UR42 ;  /* 0x0000001f3f2b7899 */ /* 0x000fe4000801142a */
[----:B------:R-:W-:-:S04]  /*1080*/  @UP0 ULEA UR8, UP2, UR42, UR8, 0x2 ;  /* 0x000000082a080291 */ /* 0x000fc8000f84103f */
[----:B------:R-:W-:Y:S02]  /*1090*/  @UP0 ULEA.HI.X UR9, UR42, UR9, UR43, 0x2, UP2 ;  /* 0x000000092a090291 */ /* 0x000fe400090f142b */
[----:B------:R-:W-:Y:S01]  /*10a0*/  @UP1 ULEA UR10, UP0, UR42, UR10, 0x2 ;  /* 0x0000000a2a0a1291 */ /* 0x000fe2000f80103f */
[----:B------:R-:W-:-:S03]  /*10b0*/  IMAD.U32 R4, RZ, RZ, UR8 ;  /* 0x00000008ff047e24 */ /* 0x000fc6000f8e00ff */
[----:B------:R-:W-:Y:S01]  /*10c0*/  @UP1 ULEA.HI.X UR11, UR42, UR11, UR43, 0x2, UP0 ;  /* 0x0000000b2a0b1291 */ /* 0x000fe200080f142b */
[----:B------:R-:W-:Y:S01]  /*10d0*/  IMAD.U32 R5, RZ, RZ, UR9 ;  /* 0x00000009ff057e24 */ /* 0x000fe2000f8e00ff */
[----:B-1----:R-:W-:Y:S01]  /*10e0*/  MOV R6, UR10 ;  /* 0x0000000a00067c02 */ /* 0x002fe20008000f00 */
[----:B------:R-:W-:-:S03]  /*10f0*/  ULDC.64 UR8, c[0x0][0x418] ;  /* 0x0001060000087ab9 */ /* 0x000fc60000000a00 */
[----:B---3--:R-:W-:Y:S01]  /*1100*/  IMAD.U32 R7, RZ, RZ, UR11 ;  /* 0x0000000bff077e24 */ /* 0x008fe2000f8e00ff */
[----:B------:R-:W2:Y:S04]  /*1110*/  @P0 LDG.E R4, desc[UR50][R4.64] ;  /* 0x0000003204040981 */ /* 0x000ea8000c1e1900 */
[----:B------:R-:W3:Y:S01]  /*1120*/  @P2 LDG.E R6, desc[UR50][R6.64] ;  /* 0x0000003206062981 */ /* 0x000ee2000c1e1900 */
[----:B------:R-:W-:Y:S01]  /*1130*/  UISETP.NE.U32.AND UP0, UPT, UR8, URZ, UPT ;  /* 0x0000003f0800728c */ /* 0x000fe2000bf05070 */
[----:B------:R-:W-:Y:S01]  /*1140*/  UMOV UR49, URZ ;  /* 0x0000003f00317c82 */ /* 0x000fe20008000000 */
[----:B------:R-:W-:Y:S02]  /*1150*/  UMOV UR44, UR6 ;  /* 0x00000006002c7c82 */ /* 0x000fe40008000000 */
[----:B------:R-:W-:-:S03]  /*1160*/  UISETP.NE.AND.EX UP0, UPT, UR9, URZ, UPT, UP0 ;  /* 0x0000003f0900728c */ /* 0x000fc6000bf05300 */
[----:B------:R-:W-:Y:S01]  /*1170*/  ULDC.64 UR8, c[0x0][0xa20] ;  /* 0x0002880000087ab9 */ /* 0x000fe20000000a00 */
[----:B------:R-:W-:Y:S01]  /*1180*/  USEL UR4, UR4, 0x1, UP0 ;  /* 0x0000000104047887 */ /* 0x000fe20008000000 */
[----:B------:R-:W-:-:S03]  /*1190*/  ISETP.NE.U32.AND P1, PT, RZ, UR8, PT ;  /* 0x00000008ff007c0c */ /* 0x000fc6000bf25070 */
        /* <DEDUP_REMOVED lines=19> */
.L_x_4265:
[----:B------:R-:W-:Y:S05]  /*12d0*/  @!P1 BRA `(.L_x_4266) ;  /* 0x00000000001c9947 */ /* 0x000fea0003800000 */
[----:B------:R-:W-:-:S04]  /*12e0*/  ULEA UR4, UP0, UR42, UR8, 0x2 ;  /* 0x000000082a047291 */ /* 0x000fc8000f80103f */
[----:B------:R-:W-:Y:S02]  /*12f0*/  ULEA.HI.X UR6, UR42, UR9, UR43, 0x2, UP0 ;  /* 0x000000092a067291 */ /* 0x000fe400080f142b */
[----:B------:R-:W-:-:S04]  /*1300*/  IMAD.U32 R4, RZ, RZ, UR4 ;  /* 0x00000004ff047e24 */ /* 0x000fc8000f8e00ff */
[----:B------:R-:W-:-:S05]  /*1310*/  IMAD.U32 R5, RZ, RZ, UR6 ;  /* 0x00000006ff057e24 */ /* 0x000fca000f8e00ff */
[----:B------:R-:W2:Y:S02]  /*1320*/  LDG.E R4, desc[UR50][R4.64] ;  /* 0x0000003204047981 */ /* 0x000ea4000c1e1900 */
[----:B--2---:R-:W-:Y:S01]  /*1330*/  R2UR UR4, R4 ;  /* 0x00000000040472ca */ /* 0x004fe200000e0000 */
[----:B------:R-:W-:-:S14]  /*1340*/  BRA `(.L_x_4267) ;  /* 0x0000000000347947 */ /* 0x000fdc0003800000 */
.L_x_4266:
        /* <DEDUP_REMOVED lines=13> */
.L_x_4267:
        /* <DEDUP_REMOVED lines=9> */
[----:B------:R-:W0:Y:S01]  /*14b0*/  LDC R0, c[0x0][0x448] ;  /* 0x00011200ff007b82 */ /* 0x000e220000000800 */
[----:B------:R-:W-:Y:S01]  /*14c0*/  UIADD3 UR4, UR45, 0x3f, URZ ;  /* 0x0000003f2d047890 */ /* 0x000fe2000fffe03f */
[----:B------:R-:W-:Y:S01]  /*14d0*/  CS2R R20, SRZ ;  /* 0x0000000000147805 */ /* 0x000fe2000001ff00 */
[----:B------:R-:W-:Y:S01]  /*14e0*/  UIADD3 UR49, UR49, 0x40, -UR52 ;  /* 0x0000004031317890 */ /* 0x000fe2000fffe834 */
        /* <DEDUP_REMOVED lines=20> */
[----:B0-----:R-:W-:Y:S01]  /*1630*/  ISETP.NE.AND P0, PT, R0, 0x1, PT ;  /* 0x000000010000780c */ /* 0x001fe20003f05270 */
[----:B------:R-:W-:Y:S01]  /*1640*/  IMAD.U32 R0, RZ, RZ, UR4 ;  /* 0x00000004ff007e24 */ /* 0x000fe2000f8e00ff */
        /* <DEDUP_REMOVED lines=11> */
[----:B------:R-:W0:Y:S01]  /*1700*/  @P0 LDC R3, c[0x0][0x44c] ;  /* 0x00011300ff030b82 */ /* 0x000e220000000800 */
[----:B------:R-:W-:Y:S02]  /*1710*/  CS2R R96, SRZ ;  /* 0x0000000000607805 */ /* 0x000fe4000001ff00 */
[----:B------:R-:W-:-:S02]  /*1720*/  CS2R R94, SRZ ;  /* 0x00000000005e7805 */ /* 0x000fc4000001ff00 */
[----:B------:R-:W-:Y:S02]  /*1730*/  CS2R R92, SRZ ;  /* 0x00000000005c7805 */ /* 0x000fe4000001ff00 */
[----:B------:R-:W-:Y:S02]  /*1740*/  CS2R R90, SRZ ;  /* 0x00000000005a7805 */ /* 0x000fe4000001ff00 */
[----:B------:R-:W-:Y:S02]  /*1750*/  CS2R R88, SRZ ;  /* 0x0000000000587805 */ /* 0x000fe4000001ff00 */
[----:B------:R-:W-:Y:S02]  /*1760*/  CS2R R86, SRZ ;  /* 0x0000000000567805 */ /* 0x000fe4000001ff00 */
[----:B------:R-:W-:Y:S01]  /*1770*/  CS2R R84, SRZ ;  /* 0x0000000000547805 */ /* 0x000fe2000001ff00 */
[----:B------:R-:W1:Y:S01]  /*1780*/  @P0 LDC R4, c[0x0][0x450] ;  /* 0x00011400ff040b82 */ /* 0x000e620000000800 */
        /* <DEDUP_REMOVED lines=15> */
[----:B0-----:R-:W-:Y:S01]  /*1880*/  @P0 IMAD.HI.U32 R3, R3, UR4, RZ ;  /* 0x0000000403030c27 */ /* 0x001fe2000f8e00ff */
[----:B------:R-:W-:Y:S02]  /*1890*/  CS2R R10, SRZ ;  /* 0x00000000000a7805 */ /* 0x000fe4000001ff00 */
[----:B------:R-:W-:Y:S02]  /*18a0*/  CS2R R8, SRZ ;  /* 0x0000000000087805 */ /* 0x000fe4000001ff00 */
[----:B------:R-:W-:Y:S02]  /*18b0*/  CS2R R164, SRZ ;  /* 0x0000000000a47805 */ /* 0x000fe4000001ff00 */
[----:B------:R-:W-:-:S02]  /*18c0*/  CS2R R38, SRZ ;  /* 0x0000000000267805 */ /* 0x000fc4000001ff00 */
[----:B------:R-:W-:Y:S02]  /*18d0*/  CS2R R166, SRZ ;  /* 0x0000000000a67805 */ /* 0x000fe4000001ff00 */
[----:B------:R-:W-:Y:S02]  /*18e0*/  CS2R R34, SRZ ;  /* 0x0000000000227805 */ /* 0x000fe4000001ff00 */
[----:B------:R-:W-:Y:S02]  /*18f0*/  CS2R R168, SRZ ;  /* 0x0000000000a87805 */ /* 0x000fe4000001ff00 */
[----:B-1----:R-:W-:Y:S01]  /*1900*/  @P0 SHF.R.U32.HI R0, RZ, R4, R3 ;  /* 0x00000004ff000219 */ /* 0x002fe20000011603 */
[----:B------:R-:W-:Y:S01]  /*1910*/  IMAD.MOV.U32 R3, RZ, RZ, RZ ;  /* 0x000000ffff037224 */ /* 0x000fe200078e00ff */
[----:B------:R-:W-:Y:S02]  /*1920*/  PLOP3.LUT P0, PT, PT, PT, PT, 0x80, 0x0 ;  /* 0x000000000000781c */ /* 0x000fe40003f0f070 */
[----:B------:R-:W-:-:S02]  /*1930*/  CS2R R30, SRZ ;  /* 0x00000000001e7805 */ /* 0x000fc4000001ff00 */
[----:B------:R-:W-:Y:S01]  /*1940*/  MOV R28, RZ ;  /* 0x000000ff001c7202 */ /* 0x000fe20000000f00 */
[----:B------:R-:W-:Y:S01]  /*1950*/  VIADD R0, R0, UR49 ;  /* 0x0000003100007c36 */ /* 0x000fe20008000000 */
[----:B------:R-:W-:Y:S02]  /*1960*/  CS2R R170, SRZ ;  /* 0x0000000000aa7805 */ /* 0x000fe4000001ff00 */
[----:B------:R-:W-:Y:S02]  /*1970*/  CS2R R26, SRZ ;  /* 0x00000000001a7805 */ /* 0x000fe4000001ff00 */
[----:B------:R-:W-:-:S04]  /*1980*/  SHF.R.S32.HI R5, RZ, 0x1f, R0 ;  /* 0x0000001fff057819 */ /* 0x000fc80000011400 */
[----:B------:R-:W-:-:S04]  /*1990*/  LEA.HI R5, R5, R0, RZ, 0x6 ;  /* 0x0000000005057211 */ /* 0x000fc800078f30ff */
        /* <DEDUP_REMOVED lines=18> */
.L_x_4270:
[----:B------:R-:W-:Y:S01]  /*1ac0*/  ULEA UR21, UR38, UR41, 0x3 ;  /* 0x0000002926157291 */ /* 0x000fe2000f8e183f */
[----:B------:R-:W-:-:S05]  /*1ad0*/  IMAD.U32 R3, RZ, RZ, UR37 ;  /* 0x00000025ff037e24 */ /* 0x000fca000f8e00ff */
[----:B------:R-:W-:-:S04]  /*1ae0*/  SHF.L.U32 R3, R3, 0x1f, RZ ;  /* 0x0000001f03037819 */ /* 0x000fc800000006ff */
[----:B------:R-:W0:Y:S02]  /*1af0*/  SYNCS.PHASECHK.TRANS64.TRYWAIT P1, [UR21+0x28c50], R3 ;  /* 0x028c5003ff0075a7 */ /* 0x000e240008020155 */
[----:B0-----:R-:W-:Y:S05]  /*1b00*/  @!P1 BRA `(.L_x_4271) ;  /* 0x0000010000089947 */ /* 0x001fea0003800000 */
.L_x_4413:
        /* <DEDUP_REMOVED lines=38> */
.L_x_4272:
[----:B------:R-:W-:Y:S01]  /*1d70*/  UIADD3 UR6, UR21, 0x28c60, URZ ;  /* 0x00028c6015067890 */ /* 0x000fe2000fffe03f */
[----:B------:R-:W-:-:S03]  /*1d80*/  ISETP.GE.AND P1, PT, R0, 0x2, PT ;  /* 0x000000020000780c */ /* 0x000fc60003f26270 */
[----:B------:R-:W-:-:S09]  /*1d90*/  UPRMT UR6, UR40, 0x654, UR6 ;  /* 0x0000065428067896 */ /* 0x000fd20008000006 */
[----:B------:R-:W-:Y:S01]  /*1da0*/  SYNCS.ARRIVE.TRANS64.RED.A1T0 RZ, [UR6], RZ ;  /* 0x000000ffffff79a7 */ /* 0x000fe20008100406 */
[----:B------:R-:W-:Y:S05]  /*1db0*/  @!P1 BRA `(.L_x_4273) ;  /* 0x0000000800dc9947 */ /* 0x000fea0003800000 */
[----:B------:R-:W-:-:S07]  /*1dc0*/  VIADD R0, R0, 0xfffffffe ;  /* 0xfffffffe00007836 */ /* 0x000fce0000000000 */
.L_x_4279:
        /* <DEDUP_REMOVED lines=143> */
.L_x_4274:
[----:B------:R-:W-:Y:S01]  /*26c0*/  ULEA UR21, UR38, UR41, 0x3 ;  /* 0x0000002926157291 */ /* 0x000fe2000f8e183f */
[----:B------:R-:W-:-:S05]  /*26d0*/  IMAD.U32 R3, RZ, RZ, UR37 ;  /* 0x00000025ff037e24 */ /* 0x000fca000f8e00ff */
[----:B------:R-:W-:-:S04]  /*26e0*/  SHF.L.U32 R3, R3, 0x1f, RZ ;  /* 0x0000001f03037819 */ /* 0x000fc800000006ff */
[----:B------:R0:W1:Y:S01]  /*26f0*/  SYNCS.PHASECHK.TRANS64.TRYWAIT P1, [UR21+0x28c50], R3 ;  /* 0x028c5003ff0075a7 */ /* 0x0000620008020155 */
[----:B------:R-:W-:Y:S05]  /*2700*/  @!P0 BRA `(.L_x_4275) ;  /* 0x0000000000048947 */ /* 0x000fea0003800000 */
[----:B------:R-:W-:Y:S01]  /*2710*/  BPT.TRAP 0x1 ;  /* 0x000000040000795c */ /* 0x000fe20000300000 */
.L_x_4275:
[----:B-1----:R-:W-:Y:S05]  /*2720*/  @P1 BRA `(.L_x_4276) ;  /* 0x0000000000081947 */ /* 0x002fea0003800000 */
[----:B------:R-:W1:Y:S02]  /*2730*/  SYNCS.PHASECHK.TRANS64.TRYWAIT P1, [UR21+0x28c50], R3 ;  /* 0x028c5003ff0075a7 */ /* 0x000e640008020155 */
[----:B-1----:R-:W-:Y:S05]  /*2740*/  @!P1 BRA `(.L_x_4277) ;  /* 0x000000f400109947 */ /* 0x002fea0003800000 */
.L_x_4276:
        /* <DEDUP_REMOVED lines=26> */
.L_x_4278:
[----:B------:R-:W-:-:S04]  /*28f0*/  UIADD3 UR6, UR21, 0x28c60, URZ ;  /* 0x00028c6015067890 */ /* 0x000fc8000fffe03f */
[----:B------:R-:W-:-:S09]  /*2900*/  UPRMT UR6, UR40, 0x654, UR6 ;  /* 0x0000065428067896 */ /* 0x000fd20008000006 */
[----:B------:R-:W-:Y:S01]  /*2910*/  SYNCS.ARRIVE.TRANS64.RED.A1T0 RZ, [UR6], RZ ;  /* 0x000000ffffff79a7 */ /* 0x000fe20008100406 */
[----:B------:R-:W-:Y:S05]  /*2920*/  @P2 BRA `(.L_x_4279) ;  /* 0xfffffff400282947 */ /* 0x000fea000383ffff */
.L_x_4273:
[----:B------:R-:W-:Y:S01]  /*2930*/  BAR.SYNC.DEFER_BLOCKING 0xe, 0x100 ;  /* 0x0384000000007b1d */ /* 0x000fe20000010000 */
[----:B01----:R-:W-:Y:S01]  /*2940*/  IMAD.U32 R3, RZ, RZ, UR38 ;  /* 0x00000026ff037e24 */ /* 0x003fe2000f8e00ff */
[----:B------:R-:W-:Y:S01]  /*2950*/  UIADD3 UR38, UR38, 0x1, URZ ;  /* 0x0000000126267890 */ /* 0x000fe2000fffe03f */
[----:B------:R-:W-:Y:S01]  /*2960*/  PLOP3.LUT P0, PT, PT, PT, PT, 0x8, 0x0 ;  /* 0x000000000000781c */ /* 0x000fe20003f0e170 */
[----:B------:R-:W-:Y:S02]  /*2970*/  IMAD.MOV.U32 R20, RZ, RZ, RZ ;  /* 0x000000ffff147224 */ /* 0x000fe400078e00ff */
        /* <DEDUP_REMOVED lines=139> */
.L_x_4268:
[----:B------:R-:W-:Y:S01]  /*3230*/  ULDC UR4, c[0x0][0x448] ;  /* 0x0001120000047ab9 */ /* 0x000fe20000000800 */
[----:B------:R-:W-:Y:S01]  /*3240*/  UIADD3 UR6, UR45, 0x3f, URZ ;  /* 0x0000003f2d067890 */ /* 0x000fe2000fffe03f */
[----:B------:R-:W-:Y:S01]  /*3250*/  PLOP3.LUT P0, PT, PT, PT, PT, 0x80, 0x0 ;  /* 0x000000000000781c */ /* 0x000fe20003f0f070 */
[----:B------:R-:W-:Y:S01]  /*3260*/  UISETP.NE.AND UP0, UPT, UR4, 0x1, UPT ;  /* 0x000000010400788c */ /* 0x000fe2000bf05270 */
[----:B------:R-:W-:Y:S01]  /*3270*/  MOV R3, RZ ;  /* 0x000000ff00037202 */ /* 0x000fe20000000f00 */
[----:B------:R-:W-:Y:S01]  /*3280*/  UIADD3 UR7, UR49, 0x40, -UR52 ;  /* 0x0000004031077890 */ /* 0x000fe2000fffe834 */
[----:B------:R-:W-:Y:S01]  /*3290*/  CS2R R20, SRZ ;  /* 0x0000000000147805 */ /* 0x000fe2000001ff00 */
[----:B------:R-:W-:Y:S01]  /*32a0*/  UP2UR UR53, UPR, URZ, 0x1 ;  /* 0x000000013f357883 */ /* 0x000fe20008000000 */
[----:B------:R-:W-:Y:S02]  /*32b0*/  CS2R R150, SRZ ;  /* 0x0000000000967805 */ /* 0x000fe4000001ff00 */
[----:B------:R-:W-:-:S02]  /*32c0*/  CS2R R148, SRZ ;  /* 0x0000000000947805 */ /* 0x000fc4000001ff00 */
[----:B------:R-:W-:Y:S02]  /*32d0*/  CS2R R146, SRZ ;  /* 0x0000000000927805 */ /* 0x000fe4000001ff00 */
[----:B------:R-:W-:Y:S02]  /*32e0*/  CS2R R144, SRZ ;  /* 0x0000000000907805 */ /* 0x000fe4000001ff00 */
[----:B------:R-:W-:Y:S02]  /*32f0*/  CS2R R142, SRZ ;  /* 0x00000000008e7805 */ /* 0x000fe4000001ff00 */
[----:B------:R-:W-:Y:S01]  /*3300*/  CS2R R140, SRZ ;  /* 0x00000000008c7805 */ /* 0x000fe2000001ff00 */
[----:B------:R-:W-:Y:S01]  /*3310*/  @UP0 ULDC UR4, c[0x0][0x44c] ;  /* 0x0001130000040ab9 */ /* 0x000fe20000000800 */
[----:B------:R-:W-:Y:S01]  /*3320*/  @UP0 ULDC UR8, c[0x0][0x450] ;  /* 0x0001140000080ab9 */ /* 0x000fe20000000800 */
[----:B------:R-:W-:Y:S01]  /*3330*/  UIMAD.WIDE.U32 UR4, UR6, UR4, URZ ;  /* 0x00000004060472a5 */ /* 0x000fe2000f8e003f */
[----:B------:R-:W-:-:S02]  /*3340*/  CS2R R138, SRZ ;  /* 0x00000000008a7805 */ /* 0x000fc4000001ff00 */
[----:B------:R-:W-:Y:S02]  /*3350*/  CS2R R136, SRZ ;  /* 0x0000000000887805 */ /* 0x000fe4000001ff00 */
[----:B------:R-:W-:Y:S01]  /*3360*/  CS2R R134, SRZ ;  /* 0x0000000000867805 */ /* 0x000fe2000001ff00 */
[----:B------:R-:W-:Y:S01]  /*3370*/  @UP0 USHF.R.U32.HI UR6, URZ, UR8, UR5 ;  /* 0x000000083f060299 */ /* 0x000fe20008011605 */
[----:B------:R-:W-:Y:S02]  /*3380*/  CS2R R132, SRZ ;  /* 0x0000000000847805 */ /* 0x000fe4000001ff00 */
[----:B------:R-:W-:Y:S02]  /*3390*/  CS2R R130, SRZ ;  /* 0x0000000000827805 */ /* 0x000fe4000001ff00 */
[----:B------:R-:W-:Y:S01]  /*33a0*/  CS2R R128, SRZ ;  /* 0x0000000000807805 */ /* 0x000fe2000001ff00 */
[----:B------:R-:W-:Y:S01]  /*33b0*/  UIADD3 UR6, UR7, UR6, URZ ;  /* 0x0000000607067290 */ /* 0x000fe2000fffe03f */
[----:B------:R-:W-:-:S02]  /*33c0*/  CS2R R162, SRZ ;  /* 0x0000000000a27805 */ /* 0x000fc4000001ff00 */
[----:B------:R-:W-:Y:S02]  /*33d0*/  CS2R R160, SRZ ;  /* 0x0000000000a07805 */ /* 0x000fe4000001ff00 */
[----:B------:R-:W-:Y:S01]  /*33e0*/  CS2R R124, SRZ ;  /* 0x00000000007c7805 */ /* 0x000fe2000001ff00 */
[----:B------:R-:W-:Y:S01]  /*33f0*/  USHF.R.S32.HI UR4, URZ, 0x1f, UR6 ;  /* 0x0000001f3f047899 */ /* 0x000fe20008011406 */
[----:B------:R-:W-:Y:S02]  /*3400*/  CS2R R158, SRZ ;  /* 0x00000000009e7805 */ /* 0x000fe4000001ff00 */
[----:B------:R-:W-:Y:S02]  /*3410*/  CS2R R120, SRZ ;  /* 0x0000000000787805 */ /* 0x000fe4000001ff00 */
[----:B------:R-:W-:Y:S01]  /*3420*/  CS2R R156, SRZ ;  /* 0x00000000009c7805 */ /* 0x000fe2000001ff00 */
[----:B------:R-:W-:Y:S01]  /*3430*/  ULEA.HI UR4, UR4, UR6, URZ, 0x6 ;  /* 0x0000000604047291 */ /* 0x000fe2000f8f303f */
[----:B------:R-:W-:-:S02]  /*3440*/  CS2R R116, SRZ ;  /* 0x0000000000747805 */ /* 0x000fc4000001ff00 */
[----:B------:R-:W-:Y:S02]  /*3450*/  CS2R R154, SRZ ;  /* 0x00000000009a7805 */ /* 0x000fe4000001ff00 */
[----:B------:R-:W-:Y:S01]  /*3460*/  CS2R R112, SRZ ;  /* 0x0000000000707805 */ /* 0x000fe2000001ff00 */
[----:B------:R-:W-:Y:S01]  /*3470*/  USHF.R.S32.HI UR4, URZ, 0x6, UR4 ;  /* 0x000000063f047899 */ /* 0x000fe20008011404 */
[----:B------:R-:W-:Y:S02]  /*3480*/  CS2R R152, SRZ ;  /* 0x0000000000987805 */ /* 0x000fe4000001ff00 */
[----:B------:R-:W-:Y:S02]  /*3490*/  CS2R R58, SRZ ;  /* 0x00000000003a7805 */ /* 0x000fe4000001ff00 */
[----:B------:R-:W-:Y:S01]  /*34a0*/  CS2R R108, SRZ ;  /* 0x00000000006c7805 */ /* 0x000fe2000001ff00 */
[----:B------:R-:W-:Y:S01]  /*34b0*/  UISETP.LT.AND UP0, UPT, UR54, UR4, UPT ;  /* 0x000000043600728c */ /* 0x000fe2000bf01270 */
[----:B------:R-:W-:-:S02]  /*34c0*/  CS2R R56, SRZ ;  /* 0x0000000000387805 */ /* 0x000fc4000001ff00 */
[----:B------:R-:W-:Y:S02]  /*34d0*/  CS2R R54, SRZ ;  /* 0x0000000000367805 */ /* 0x000fe4000001ff00 */
[----:B------:R-:W-:Y:S01]  /*34e0*/  CS2R R104, SRZ ;  /* 0x0000000000687805 */ /* 0x000fe2000001ff00 */
[----:B------:R-:W-:Y:S01]  /*34f0*/  USEL UR54, UR54, UR4, UP0 ;  /* 0x0000000436367287 */ /* 0x000fe20008000000 */
[----:B------:R-:W-:Y:S02]  /*3500*/  CS2R R50, SRZ ;  /* 0x0000000000327805 */ /* 0x000fe4000001ff00 */
[----:B------:R-:W-:Y:S02]  /*3510*/  CS2R R46, SRZ ;  /* 0x00000000002e7805 */ /* 0x000fe4000001ff00 */
[----:B------:R-:W-:Y:S01]  /*3520*/  CS2R R100, SRZ ;  /* 0x0000000000647805 */ /* 0x000fe2000001ff00 */
[----:B------:R-:W-:Y:S01]  /*3530*/  UISETP.GE.AND UP0, UPT, UR54, 0x1, UPT ;  /* 0x000000013600788c */ /* 0x000fe2000bf06270 */
[----:B------:R-:W-:-:S02]  /*3540*/  CS2R R42, SRZ ;  /* 0x00000000002a7805 */ /* 0x000fc4000001ff00 */
[----:B------:R-:W-:Y:S02]  /*3550*/  CS2R R96, SRZ ;  /* 0x0000000000607805 */ /* 0x000fe4000001ff00 */
[----:B------:R-:W-:Y:S02]  /*3560*/  CS2R R94, SRZ ;  /* 0x00000000005e7805 */ /* 0x000fe4000001ff00 */
[----:B------:R-:W-:Y:S02]  /*3570*/  CS2R R92, SRZ ;  /* 0x00000000005c7805 */ /* 0x000fe4000001ff00 */
[----:B------:R-:W-:Y:S02]  /*3580*/  CS2R R90, SRZ ;  /* 0x00000000005a7805 */ /* 0x000fe4000001ff00 */
[----:B------:R-:W-:Y:S02]  /*3590*/  PLOP3.LUT P1, PT, PT, PT, UP0, 0x80, 0x0 ;  /* 0x000000000000781c */ /* 0x000fe40003f2f008 */
        /* <DEDUP_REMOVED lines=60> */
.L_x_4280:
[----:B------:R-:W-:Y:S01]  /*3960*/  ULEA.HI UR4, UR36, UR36, URZ, 0x1 ;  /* 0x0000002424047291 */ /* 0x000fe2000f8f083f */
[----:B------:R-:W-:-:S03]  /*3970*/  IMAD.U32 R3, RZ, RZ, UR46 ;  /* 0x0000002eff037e24 */ /* 0x000fc6000f8e00ff */
[----:B------:R-:W-:Y:S02]  /*3980*/  ULOP3.LUT UR4, UR4, 0xfffffffe, URZ, 0xc0, !UPT ;  /* 0xfffffffe04047892 */ /* 0x000fe4000f8ec03f */
[----:B------:R-:W-:Y:S02]  /*3990*/  ISETP.NE.AND P0, PT, R3, 0x3, PT ;  /* 0x000000030300780c */ /* 0x000fe40003f05270 */
[----:B------:R-:W-:-:S06]  /*39a0*/  UIADD3 UR4, UR36, -UR4, URZ ;  /* 0x8000000424047290 */ /* 0x000fcc000fffe03f */
[----:B------:R-:W-:-:S04]  /*39b0*/  MOV R0, UR4 ;  /* 0x0000000400007c02 */ /* 0x000fc80008000f00 */
[----:B------:R-:W-:-:S04]  /*39c0*/  SHF.L.U32 R0, R0, 0x1f, RZ ;  /* 0x0000001f00007819 */ /* 0x000fc800000006ff */
[----:B------:R-:W0:Y:S02]  /*39d0*/  SYNCS.PHASECHK.TRANS64.TRYWAIT P1, [UR41+0x28c00], R0 ;  /* 0x028c0000ff0075a7 */ /* 0x000e240008020169 */
[----:B0-----:R-:W-:Y:S05]  /*39e0*/  @!P1 BRA `(.L_x_4281) ;  /* 0x000000e000809947 */ /* 0x001fea0003800000 */
.L_x_4414:
[----:B------:R-:W-:Y:S05]  /*39f0*/  @!P0 BRA `(.L_x_4282) ;  /* 0x0000000000048947 */ /* 0x000fea0003800000 */
[----:B------:R-:W-:Y:S01]  /*3a00*/  BPT.TRAP 0x1 ;  /* 0x000000040000795c */ /* 0x000fe20000300000 */
.L_x_4282:
[----:B------:R-:W-:Y:S02]  /*3a10*/  IMAD.U32 R7, RZ, RZ, UR38 ;  /* 0x00000026ff077e24 */ /* 0x000fe4000f8e00ff */
[----:B------:R-:W-:-:S03]  /*3a20*/  IMAD.U32 R8, RZ, RZ, UR37 ;  /* 0x00000025ff087e24 */ /* 0x000fc6000f8e00ff */
[----:B------:R-:W-:Y:S02]  /*3a30*/  LEA R7, R7, UR41, 0x3 ;  /* 0x0000002907077c11 */ /* 0x000fe4000f8e18ff */
[----:B------:R-:W-:-:S04]  /*3a40*/  SHF.L.U32 R8, R8, 0x1f, RZ ;  /* 0x0000001f08087819 */ /* 0x000fc800000006ff */
[----:B------:R1:W2:Y:S01]  /*3a50*/  SYNCS.PHASECHK.TRANS64.TRYWAIT P1, [R7+URZ+0x28c30], R8 ;  /* 0x028c3008070075a7 */ /* 0x0002a2000802017f */
[----:B------:R-:W-:Y:S05]  /*3a60*/  @!P0 BRA `(.L_x_4283) ;  /* 0x0000000000048947 */ /* 0x000fea0003800000 */
[----:B------:R-:W-:Y:S01]  /*3a70*/  BPT.TRAP 0x1 ;  /* 0x000000040000795c */ /* 0x000fe20000300000 */
.L_x_4283:
[----:B--2---:R-:W-:Y:S05]  /*3a80*/  @P1 BRA `(.L_x_4284) ;  /* 0x0000000000081947 */ /* 0x004fea0003800000 */
[----:B------:R-:W2:Y:S02]  /*3a90*/  SYNCS.PHASECHK.TRANS64.TRYWAIT P1, [R7+URZ+0x28c30], R8 ;  /* 0x028c3008070075a7 */ /* 0x000ea4000802017f */
[----:B--2---:R-:W-:Y:S05]  /*3aa0*/  @!P1 BRA `(.L_x_4285) ;  /* 0x000000e000689947 */ /* 0x004fea0003800000 */
.L_x_4284:
        /* <DEDUP_REMOVED lines=40> */
.L_x_4286:
[----:B------:R-:W-:Y:S01]  /*3d30*/  UISETP.NE.AND UP0, UPT, UR53, URZ, UPT ;  /* 0x0000003f3500728c */ /* 0x000fe2000bf05270 */
[----:B------:R-:W-:Y:S01]  /*3d40*/  VIADD R3, R185, UR45 ;  /* 0x0000002db9037c36 */ /* 0x000fe20008000000 */
[----:B------:R-:W-:-:S04]  /*3d50*/  ULDC UR10, c[0x0][0x988] ;  /* 0x00026200000a7ab9 */ /* 0x000fc80000000800 */
        /* <DEDUP_REMOVED lines=8> */
[----:B------:R-:W0:Y:S02]  /*3de0*/  SHFL.IDX PT, R6, R3, 0x1, 0x1c1f ;  /* 0x003c1f0003067f89 */ /* 0x000e2400000e0000 */
[----:B------:R-:W-:Y:S02]  /*3df0*/  UIADD3 UR7, UR49, 0x1, UR6 ;  /* 0x0000000131077890 */ /* 0x000fe4000fffe006 */
[----:B------:R-:W-:Y:S01]  /*3e00*/  IMAD.U32 R5, RZ, RZ, UR6 ;  /* 0x00000006ff057e24 */ /* 0x000fe2000f8e00ff */
[----:B------:R-:W3:Y:S01]  /*3e10*/  SHFL.IDX PT, R3, R3, RZ, 0x1c1f ;  /* 0x001c1fff03037589 */ /* 0x000ee200000e0000 */
[----:B------:R-:W-:-:S02]  /*3e20*/  R2UR UR6, R7 ;  /* 0x00000000070672ca */ /* 0x000fc400000e0000 */
[----:B------:R-:W-:Y:S01]  /*3e30*/  IMAD.U32 R9, RZ, RZ, UR7 ;  /* 0x00000007ff097e24 */ /* 0x000fe2000f8e00ff */
[----:B------:R-:W-:-:S04]  /*3e40*/  IADD3 R4, -R2, UR49, R5 ;  /* 0x0000003102047c10 */ /* 0x000fc8000fffe105 */
[----:B------:R-:W-:-:S06]  /*3e50*/  IADD3 R5, R9, -UR52, -R2 ;  /* 0x8000003409057c10 */ /* 0x000fcc000fffe802 */
[----:B------:R-:W-:-:S04]  /*3e60*/  UIADD3 UR6, UR6, 0x28c40, URZ ;  /* 0x00028c4006067890 */ /* 0x000fc8000fffe03f */
[----:B------:R-:W-:Y:S01]  /*3e70*/  UPRMT UR6, UR40, 0x654, UR6 ;  /* 0x0000065428067896 */ /* 0x000fe20008000006 */
[----:B0-----:R-:W-:-:S04]  /*3e80*/  VIADDMNMX R6, R6, R5, R4, PT ;  /* 0x0000000506067246 */ /* 0x001fc80003800104 */
[C---:B------:R-:W-:Y:S02]  /*3e90*/  ISETP.GT.AND P1, PT, R6.reuse, RZ, PT ;  /* 0x000000ff0600720c */ /* 0x040fe40003f24270 */
[C---:B------:R-:W-:Y:S02]  /*3ea0*/  ISETP.GT.AND P2, PT, R6.reuse, 0x1, PT ;  /* 0x000000010600780c */ /* 0x040fe40003f44270 */
[----:B------:R-:W-:Y:S01]  /*3eb0*/  ISETP.GT.AND P3, PT, R6, 0x8, PT ;  /* 0x000000080600780c */ /* 0x000fe20003f64270 */
[----:B------:R-:W-:Y:S01]  /*3ec0*/  SYNCS.ARRIVE.TRANS64.RED.A1T0 RZ, [UR6], RZ ;  /* 0x000000ffffff79a7 */ /* 0x000fe20008100406 */
[----:B------:R-:W-:Y:S02]  /*3ed0*/  FSEL R26, R26, -INF , P1 ;  /* 0xff8000001a1a7808 */ /* 0x000fe40000800000 */
[----:B------:R-:W-:Y:S01]  /*3ee0*/  FSEL R27, R27, -INF , P2 ;  /* 0xff8000001b1b7808 */ /* 0x000fe20001000000 */
[----:B------:R-:W-:Y:S01]  /*3ef0*/  BAR.SYNC.DEFER_BLOCKING 0xf, 0x100 ;  /* 0x03c4000000007b1d */ /* 0x000fe20000010000 */
        /* <DEDUP_REMOVED lines=220> */
.L_x_4287:
[----:B------:R0:W3:Y:S01]  /*4cc0*/  SYNCS.PHASECHK.TRANS64.TRYWAIT P1, [R7+URZ+0x28c50], R8 ;  /* 0x028c5008070075a7 */ /* 0x0000e2000802017f */
[----:B------:R-:W-:Y:S05]  /*4cd0*/  @!P0 BRA `(.L_x_4288) ;  /* 0x0000000000048947 */ /* 0x000fea0003800000 */
[----:B------:R-:W-:Y:S01]  /*4ce0*/  BPT.TRAP 0x1 ;  /* 0x000000040000795c */ /* 0x000fe20000300000 */
.L_x_4288:
[----:B---3--:R-:W-:Y:S05]  /*4cf0*/  @P1 BRA `(.L_x_4289) ;  /* 0x0000000000081947 */ /* 0x008fea0003800000 */
[----:B------:R-:W3:Y:S02]  /*4d00*/  SYNCS.PHASECHK.TRANS64.TRYWAIT P1, [R7+URZ+0x28c50], R8 ;  /* 0x028c5008070075a7 */ /* 0x000ee4000802017f */
[----:B---3--:R-:W-:Y:S05]  /*4d10*/  @!P1 BRA `(.L_x_4290) ;  /* 0x000000cc00e09947 */ /* 0x008fea0003800000 */
.L_x_4289:
        /* <DEDUP_REMOVED lines=34> */
.L_x_4291:
[----:B------:R-:W-:Y:S01]  /*4f40*/  UISETP.NE.AND UP0, UPT, UR53, URZ, UPT ;  /* 0x0000003f3500728c */ /* 0x000fe2000bf05270 */
[----:B------:R-:W-:Y:S01]  /*4f50*/  R2UR UR14, R7 ;  /* 0x00000000070e72ca */ /* 0x000fe200000e0000 */
[----:B------:R-:W-:Y:S01]  /*4f60*/  UMOV UR11, UR45 ;  /* 0x0000002d000b7c82 */ /* 0x000fe20008000000 */
[----:B------:R-:W-:-:S08]  /*4f70*/  UIADD3 UR21, UR54, -0x2, URZ ;  /* 0xfffffffe36157890 */ /* 0x000fd0000fffe03f */
[----:B------:R-:W-:Y:S01]  /*4f80*/  @UP0 ULDC UR6, c[0x0][0x44c] ;  /* 0x0001130000060ab9 */ /* 0x000fe20000000800 */
[----:B------:R-:W-:Y:S01]  /*4f90*/  @UP0 ULDC UR15, c[0x0][0x450] ;  /* 0x00011400000f0ab9 */ /* 0x000fe20000000800 */
[----:B------:R-:W-:Y:S02]  /*4fa0*/  UIMAD.WIDE.U32 UR6, UR45, UR6, URZ ;  /* 0x000000062d0672a5 */ /* 0x000fe4000f8e003f */
[----:B------:R-:W-:Y:S02]  /*4fb0*/  UIADD3 UR6, UR14, 0x28c60, URZ ;  /* 0x00028c600e067890 */ /* 0x000fe4000fffe03f */
[----:B------:R-:W-:Y:S02]  /*4fc0*/  @UP0 USHF.R.U32.HI UR11, URZ, UR15, UR7 ;  /* 0x0000000f3f0b0299 */ /* 0x000fe40008011607 */
[----:B------:R-:W-:Y:S02]  /*4fd0*/  UPRMT UR6, UR40, 0x654, UR6 ;  /* 0x0000065428067896 */ /* 0x000fe40008000006 */
[----:B------:R-:W-:-:S04]  /*4fe0*/  UIADD3 UR7, UR11, UR49, -UR52 ;  /* 0x000000310b077290 */ /* 0x000fc8000fffe834 */
        /* <DEDUP_REMOVED lines=9> */
[----:B0123--:R-:W-:Y:S01]  /*5080*/  IMAD.MOV.U32 R8, RZ, RZ, R5 ;  /* 0x000000ffff087224 */ /* 0x00ffe200078e0005 */
[----:B------:R-:W-:Y:S01]  /*5090*/  UMOV UR24, UR38 ;  /* 0x0000002600187c82 */ /* 0x000fe20008000000 */
[----:B------:R-:W-:Y:S01]  /*50a0*/  IMAD.MOV.U32 R9, RZ, RZ, R6 ;  /* 0x000000ffff097224 */ /* 0x000fe200078e0006 */
[----:B------:R-:W-:-:S06]  /*50b0*/  ULDC UR22, c[0x0][0x988] ;  /* 0x0002620000167ab9 */ /* 0x000fcc0000000800 */
.L_x_4303:
[----:B------:R-:W-:-:S04]  /*50c0*/  UIADD3 UR38, UR24, 0x1, URZ ;  /* 0x0000000118267890 */ /* 0x000fc8000fffe03f */
[----:B------:R-:W-:-:S04]  /*50d0*/  UISETP.NE.AND UP0, UPT, UR38, 0x2, UPT ;  /* 0x000000022600788c */ /* 0x000fc8000bf05270 */
[----:B------:R-:W-:Y:S02]  /*50e0*/  USEL UR6, URZ, 0x1, UP0 ;  /* 0x000000013f067887 */ /* 0x000fe40008000000 */
[----:B------:R-:W-:Y:S02]  /*50f0*/  USEL UR38, UR38, URZ, UP0 ;  /* 0x0000003f26267287 */ /* 0x000fe40008000000 */
[----:B------:R-:W-:Y:S01]  /*5100*/  ULOP3.LUT UR37, UR37, UR6, URZ, 0x3c, !UPT ;  /* 0x0000000625257292 */ /* 0x000fe2000f8e3c3f */
[----:B0-----:R-:W-:Y:S11]  /*5110*/  @!P0 BRA `(.L_x_4293) ;  /* 0x0000000000048947 */ /* 0x001ff60003800000 */
[----:B------:R-:W-:Y:S01]  /*5120*/  BPT.TRAP 0x1 ;  /* 0x000000040000795c */ /* 0x000fe20000300000 */
.L_x_4293:
[----:B------:R-:W-:Y:S01]  /*5130*/  ULEA UR23, UR38, UR41, 0x3 ;  /* 0x0000002926177291 */ /* 0x000fe2000f8e183f */
[----:B------:R-:W-:-:S05]  /*5140*/  IMAD.U32 R7, RZ, RZ, UR37 ;  /* 0x00000025ff077e24 */ /* 0x000fca000f8e00ff */
[----:B------:R-:W-:-:S04]  /*5150*/  SHF.L.U32 R7, R7, 0x1f, RZ ;  /* 0x0000001f07077819 */ /* 0x000fc800000006ff */
[----:B------:R0:W1:Y:S01]  /*5160*/  SYNCS.PHASECHK.TRANS64.TRYWAIT P1, [UR23+0x28c30], R7 ;  /* 0x028c3007ff0075a7 */ /* 0x0000620008020157 */
[----:B------:R-:W-:Y:S05]  /*5170*/  @!P0 BRA `(.L_x_4294) ;  /* 0x0000000000048947 */ /* 0x000fea0003800000 */
[----:B------:R-:W-:Y:S01]  /*5180*/  BPT.TRAP 0x1 ;  /* 0x000000040000795c */ /* 0x000fe20000300000 */
.L_x_4294:
[----:B-1----:R-:W-:Y:S05]  /*5190*/  @P1 BRA `(.L_x_4295) ;  /* 0x0000000000081947 */ /* 0x002fea0003800000 */
[----:B------:R-:W1:Y:S02]  /*51a0*/  SYNCS.PHASECHK.TRANS64.TRYWAIT P1, [UR23+0x28c30], R7 ;  /* 0x028c3007ff0075a7 */ /* 0x000e640008020157 */
[----:B-1----:R-:W-:Y:S05]  /*51b0*/  @!P1 BRA `(.L_x_4296) ;  /* 0x000000c800cc9947 */ /* 0x002fea0003800000 */
.L_x_4295:
        /* <DEDUP_REMOVED lines=23> */
.L_x_4297:
[----:B------:R-:W-:Y:S01]  /*5330*/  UISETP.NE.AND UP0, UPT, UR53, URZ, UPT ;  /* 0x0000003f3500728c */ /* 0x000fe2000bf05270 */
[----:B-1----:R-:W-:Y:S01]  /*5340*/  IADD3 R6, R185, UR45, RZ ;  /* 0x0000002db9067c10 */ /* 0x002fe2000fffe0ff */
[----:B------:R-:W-:-:S04]  /*5350*/  UMOV UR10, UR22 ;  /* 0x00000016000a7c82 */ /* 0x000fc80008000000 */
[----:B------:R-:W-:Y:S02]  /*5360*/  PLOP3.LUT P1, PT, PT, PT, UP0, 0x80, 0x0 ;  /* 0x000000000000781c */ /* 0x000fe40003f2f008 */
[----:B------:R-:W-:-:S03]  /*5370*/  PLOP3.LUT P2, PT, PT, PT, UP0, 0x80, 0x0 ;  /* 0x000000000000781c */ /* 0x000fc60003f4f008 */
[----:B------:R-:W-:-:S08]  /*5380*/  @UP0 ULDC UR6, c[0x0][0x44c] ;  /* 0x0001130000060ab9 */ /* 0x000fd00000000800 */
[----:B------:R-:W-:Y:S01]  /*5390*/  @P1 IMAD.HI.U32 R5, R6, UR6, RZ ;  /* 0x0000000606051c27 */ /* 0x000fe2000f8e00ff */
[----:B------:R-:W-:-:S04]  /*53a0*/  @UP0 ULDC UR6, c[0x0][0x450] ;  /* 0x0001140000060ab9 */ /* 0x000fc80000000800 */
[----:B------:R-:W-:Y:S01]  /*53b0*/  @P2 SHF.R.U32.HI R6, RZ, UR6, R5 ;  /* 0x00000006ff062c19 */ /* 0x000fe20008011605 */
[----:B------:R-:W-:Y:S01]  /*53c0*/  UMOV UR6, 0xffffffc0 ;  /* 0xffffffc000067882 */ /* 0x000fe20000000000 */
[----:B------:R-:W-:Y:S01]  /*53d0*/  IMAD.U32 R5, RZ, RZ, UR49 ;  /* 0x00000031ff057e24 */ /* 0x000fe2000f8e00ff */
[----:B------:R-:W-:Y:S02]  /*53e0*/  UIMAD UR6, UR21, UR6, 0x1 ;  /* 0x00000001150674a4 */ /* 0x000fe4000f8e0206 */
[----:B------:R-:W1:Y:S04]  /*53f0*/  SHFL.IDX PT, R10, R6, 0x1, 0x1c1f ;  /* 0x003c1f00060a7f89 */ /* 0x000e6800000e0000 */
[----:B------:R-:W-:Y:S01]  /*5400*/  IADD3 R5, R5, UR6, -R2 ;  /* 0x0000000605057c10 */ /* 0x000fe2000fffe802 */
[----:B------:R-:W2:Y:S01]  /*5410*/  SHFL.IDX PT, R6, R6, RZ, 0x1c1f ;  /* 0x001c1fff06067589 */ /* 0x000ea200000e0000 */
[----:B------:R-:W-:-:S03]  /*5420*/  UIADD3 UR6, UR23, 0x28c40, URZ ;  /* 0x00028c4017067890 */ /* 0x000fc6000fffe03f */
[----:B------:R-:W-:Y:S01]  /*5430*/  VIADD R5, R5, -UR52 ;  /* 0x8000003405057c36 */ /* 0x000fe20008000000 */
[----:B------:R-:W-:-:S09]  /*5440*/  UPRMT UR6, UR40, 0x654, UR6 ;  /* 0x0000065428067896 */ /* 0x000fd20008000006 */
[----:B------:R-:W-:Y:S01]  /*5450*/  SYNCS.ARRIVE.TRANS64.RED.A1T0 RZ, [UR6], RZ ;  /* 0x000000ffffff79a7 */ /* 0x000fe20008100406 */
[----:B-1----:R-:W-:-:S05]  /*5460*/  IMAD.IADD R10, R5, 0x1, R10 ;  /* 0x00000001050a7824 */ /* 0x002fca00078e020a */
[C---:B------:R-:W-:Y:S01]  /*5470*/  ISETP.GT.AND P1, PT, R10.reuse, RZ, PT ;  /* 0x000000ff0a00720c */ /* 0x040fe20003f24270 */
[----:B--2---:R-:W-:Y:S01]  /*5480*/  IMAD.IADD R14, R5, 0x1, R6 ;  /* 0x00000001050e7824 */ /* 0x004fe200078e0206 */
        /* <DEDUP_REMOVED lines=46> */
[----:B------:R-:W-:-:S02]  /*5770*/  ISETP.GT.AND P1, PT, R14, RZ, PT ;  /* 0x000000ff0e00720c */ /* 0x000fc40003f24270 */
[----:B------:R-:W-:Y:S02]  /*5780*/  FMNMX.FTZ R10, R183, R10, !PT ;  /* 0x0000000ab70a7209 */ /* 0x000fe40007810000 */
[----:B------:R-:W-:Y:S02]  /*5790*/  ISETP.GT.AND P2, PT, R14, 0x1, PT ;  /* 0x000000010e00780c */ /* 0x000fe40003f44270 */
[----:B------:R-:W-:Y:S01]  /*57a0*/  FSEL R152, R152, -INF , P1 ;  /* 0xff80000098987808 */ /* 0x000fe20000800000 */
[----:B------:R-:W1:Y:S01]  /*57b0*/  SHFL.BFLY PT, R13, R10, 0x2, 0x1f ;  /* 0x0c401f000a0d7f89 */ /* 0x000e6200000e0000 */
[----:B------:R-:W-:Y:S02]  /*57c0*/  ISETP.GT.AND P1, PT, R14, 0x8, PT ;  /* 0x000000080e00780c */ /* 0x000fe40003f24270 */
[----:B------:R-:W-:Y:S02]  /*57d0*/  FSEL R153, R153, -INF , P2 ;  /* 0xff80000099997808 */ /* 0x000fe40001000000 */
[----:B------:R-:W-:-:S02]  /*57e0*/  FMNMX.FTZ R6, R152, R9, !PT ;  /* 0x0000000998067209 */ /* 0x000fc40007810000 */
[----:B------:R-:W-:Y:S02]  /*57f0*/  ISETP.GT.AND P2, PT, R14, 0x9, PT ;  /* 0x000000090e00780c */ /* 0x000fe40003f44270 */
[----:B------:R-:W-:Y:S02]  /*5800*/  FSEL R156, R156, -INF , P1 ;  /* 0xff8000009c9c7808 */ /* 0x000fe40000800000 */
[----:B------:R-:W-:Y:S02]  /*5810*/  FMNMX.FTZ R5, R153, R6, !PT ;  /* 0x0000000699057209 */ /* 0x000fe40007810000 */
[----:B------:R-:W-:Y:S02]  /*5820*/  ISETP.GT.AND P1, PT, R14, 0x10, PT ;  /* 0x000000100e00780c */ /* 0x000fe40003f24270 */
[----:B------:R-:W-:Y:S02]  /*5830*/  FMNMX.FTZ R5, R156, R5, !PT ;  /* 0x000000059c057209 */ /* 0x000fe40007810000 */
[----:B------:R-:W-:-:S02]  /*5840*/  FSEL R160, R160, -INF , P1 ;  /* 0xff800000a0a07808 */ /* 0x000fc40000800000 */
[C---:B------:R-:W-:Y:S02]  /*5850*/  ISETP.GT.AND P1, PT, R14.reuse, 0x18, PT ;  /* 0x000000180e00780c */ /* 0x040fe40003f24270 */
[----:B------:R-:W-:Y:S02]  /*5860*/  ISETP.GT.AND P3, PT, R14, 0x38, PT ;  /* 0x000000380e00780c */ /* 0x000fe40003f64270 */
[----:B------:R-:W-:Y:S02]  /*5870*/  FSEL R164, R164, -INF , P1 ;  /* 0xff800000a4a47808 */ /* 0x000fe40000800000 */
        /* <DEDUP_REMOVED lines=18> */
[----:B-1----:R-:W-:Y:S02]  /*59a0*/  FMNMX.FTZ R5, R15, R20, !PT ;  /* 0x000000140f057209 */ /* 0x002fe40007810000 */
[----:B------:R-:W-:Y:S02]  /*59b0*/  ISETP.GT.AND P2, PT, R14, 0x29, PT ;  /* 0x000000290e00780c */ /* 0x000fe40003f44270 */
[----:B------:R-:W-:Y:S01]  /*59c0*/  FSEL R172, R172, -INF , P1 ;  /* 0xff800000acac7808 */ /* 0x000fe20000800000 */
[----:B------:R-:W-:Y:S01]  /*59d0*/  FMUL.FTZ R20, R5, UR10 ;  /* 0x0000000a05147c20 */ /* 0x000fe20008410000 */
[----:B------:R-:W-:Y:S02]  /*59e0*/  FMNMX.FTZ R15, R169, R6, !PT ;  /* 0x00000006a90f7209 */ /* 0x000fe40007810000 */
[----:B------:R-:W-:-:S02]  /*59f0*/  ISETP.GT.AND P1, PT, R14, 0x30, PT ;  /* 0x000000300e00780c */ /* 0x000fc40003f24270 */
[----:B------:R-:W-:Y:S02]  /*5a00*/  FSEL R173, R173, -INF , P2 ;  /* 0xff800000adad7808 */ /* 0x000fe40001000000 */
[----:B------:R-:W-:Y:S02]  /*5a10*/  FMNMX.FTZ R6, R172, R15, !PT ;  /* 0x0000000fac067209 */ /* 0x000fe40007810000 */
[----:B------:R-:W-:Y:S02]  /*5a20*/  ISETP.GT.AND P2, PT, R14, 0x31, PT ;  /* 0x000000310e00780c */ /* 0x000fe40003f44270 */
[----:B------:R-:W-:Y:S02]  /*5a30*/  FSEL R176, R176, -INF , P1 ;  /* 0xff800000b0b07808 */ /* 0x000fe40000800000 */
[----:B------:R-:W-:Y:S02]  /*5a40*/  FMNMX.FTZ R15, R173, R6, !PT ;  /* 0x00000006ad0f7209 */ /* 0x000fe40007810000 */
[----:B------:R-:W-:-:S02]  /*5a50*/  FSEL R177, R177, -INF , P2 ;  /* 0xff800000b1b17808 */ /* 0x000fc40001000000 */
[----:B------:R-:W-:Y:S02]  /*5a60*/  FMNMX.FTZ R6, R176, R15, !PT ;  /* 0x0000000fb0067209 */ /* 0x000fe40007810000 */
[----:B------:R-:W-:Y:S02]  /*5a70*/  ISETP.GT.AND P1, PT, R14, 0x39, PT ;  /* 0x000000390e00780c */ /* 0x000fe40003f24270 */
[----:B------:R-:W-:Y:S02]  /*5a80*/  FSEL R180, R180, -INF , P3 ;  /* 0xff800000b4b47808 */ /* 0x000fe40001800000 */
[----:B------:R-:W-:Y:S02]  /*5a90*/  FMNMX.FTZ R15, R177, R6, !PT ;  /* 0x00000006b10f7209 */ /* 0x000fe40007810000 */
[----:B------:R-:W-:Y:S02]  /*5aa0*/  FSEL R181, R181, -INF , P1 ;  /* 0xff800000b5b57808 */ /* 0x000fe40000800000 */
[----:B------:R-:W-:-:S02]  /*5ab0*/  FMNMX.FTZ R6, R180, R15, !PT ;  /* 0x0000000fb4067209 */ /* 0x000fc40007810000 */
        /* <DEDUP_REMOVED lines=272> */
.L_x_4298:
[----:B------:R0:W1:Y:S01]  /*6bc0*/  SYNCS.PHASECHK.TRANS64.TRYWAIT P1, [UR23+0x28c50], R7 ;  /* 0x028c5007ff0075a7 */ /* 0x0000620008020157 */
[----:B------:R-:W-:Y:S05]  /*6bd0*/  @!P0 BRA `(.L_x_4299) ;  /* 0x0000000000048947 */ /* 0x000fea0003800000 */
[----:B------:R-:W-:Y:S01]  /*6be0*/  BPT.TRAP 0x1 ;  /* 0x000000040000795c */ /* 0x000fe20000300000 */
.L_x_4299:
[----:B-1----:R-:W-:Y:S05]  /*6bf0*/  @P1 BRA `(.L_x_4300) ;  /* 0x0000000000081947 */ /* 0x002fea0003800000 */
[----:B------:R-:W1:Y:S02]  /*6c00*/  SYNCS.PHASECHK.TRANS64.TRYWAIT P1, [UR23+0x28c50], R7 ;  /* 0x028c5007ff0075a7 */ /* 0x000e640008020157 */
[----:B-1----:R-:W-:Y:S05]  /*6c10*/  @!P1 BRA `(.L_x_4301) ;  /* 0x000000b0004c9947 */ /* 0x002fea0003800000 */
.L_x_4300:
        /* <DEDUP_REMOVED lines=34> */
.L_x_4302:
[----:B------:R-:W-:Y:S01]  /*6e40*/  UISETP.GT.AND UP0, UPT, UR21, UR20, UPT ;  /* 0x000000141500728c */ /* 0x000fe2000bf04270 */
[----:B-1----:R-:W-:Y:S01]  /*6e50*/  IMAD.MOV.U32 R8, RZ, RZ, R5 ;  /* 0x000000ffff087224 */ /* 0x002fe200078e0005 */
[----:B------:R-:W-:Y:S01]  /*6e60*/  UIADD3 UR23, UR23, 0x28c60, URZ ;  /* 0x00028c6017177890 */ /* 0x000fe2000fffe03f */
[----:B------:R-:W-:Y:S01]  /*6e70*/  IMAD.MOV.U32 R9, RZ, RZ, R6 ;  /* 0x000000ffff097224 */ /* 0x000fe200078e0006 */
[----:B------:R-:W-:Y:S02]  /*6e80*/  UIADD3 UR21, UR21, -0x1, URZ ;  /* 0xffffffff15157890 */ /* 0x000fe4000fffe03f */
[----:B------:R-:W-:Y:S01]  /*6e90*/  PLOP3.LUT P1, PT, PT, PT, UP0, 0x80, 0x0 ;  /* 0x000000000000781c */ /* 0x000fe20003f2f008 */
[----:B------:R-:W-:Y:S01]  /*6ea0*/  UPRMT UR23, UR40, 0x654, UR23 ;  /* 0x0000065428177896 */ /* 0x000fe20008000017 */
[----:B------:R-:W-:-:S08]  /*6eb0*/  UMOV UR24, UR38 ;  /* 0x0000002600187c82 */ /* 0x000fd00008000000 */
[----:B------:R-:W-:Y:S03]  /*6ec0*/  SYNCS.ARRIVE.TRANS64.RED.A1T0 RZ, [UR23], RZ ;  /* 0x000000ffffff79a7 */ /* 0x000fe60008100417 */
[----:B------:R-:W-:Y:S05]  /*6ed0*/  @P1 BRA `(.L_x_4303) ;  /* 0xffffffe000781947 */ /* 0x000fea000383ffff */
.L_x_4292:
[----:B------:R-:W-:-:S13]  /*6ee0*/  ISETP.LE.AND P1, PT, RZ, UR21, PT ;  /* 0x00000015ff007c0c */ /* 0x000fda000bf23270 */
[----:B------:R-:W-:Y:S05]  /*6ef0*/  @!P1 BRA `(.L_x_4304) ;  /* 0x0000001800389947 */ /* 0x000fea0003800000 */
[----:B------:R-:W-:Y:S01]  /*6f00*/  IMAD.MOV.U32 R9, RZ, RZ, R5 ;  /* 0x000000ffff097224 */ /* 0x000fe200078e0005 */
[----:B------:R-:W-:Y:S01]  /*6f10*/  MOV R11, R6 ;  /* 0x00000006000b7202 */ /* 0x000fe20000000f00 */
[----:B------:R-:W-:Y:S01]  /*6f20*/  UMOV UR23, UR38 ;  /* 0x0000002600177c82 */ /* 0x000fe20008000000 */
[----:B------:R-:W-:-:S05]  /*6f30*/  ULDC UR20, c[0x0][0x988] ;  /* 0x0002620000147ab9 */ /* 0x000fca0000000800 */
.L_x_4315:
[----:B------:R-:W-:-:S04]  /*6f40*/  UIADD3 UR38, UR23, 0x1, URZ ;  /* 0x0000000117267890 */ /* 0x000fc8000fffe03f */
[----:B------:R-:W-:-:S04]  /*6f50*/  UISETP.NE.AND UP0, UPT, UR38, 0x2, UPT ;  /* 0x000000022600788c */ /* 0x000fc8000bf05270 */
[----:B------:R-:W-:Y:S02]  /*6f60*/  USEL UR6, URZ, 0x1, UP0 ;  /* 0x000000013f067887 */ /* 0x000fe40008000000 */
[----:B------:R-:W-:Y:S02]  /*6f70*/  USEL UR38, UR38, URZ, UP0 ;  /* 0x0000003f26267287 */ /* 0x000fe40008000000 */
[----:B------:R-:W-:Y:S01]  /*6f80*/  ULOP3.LUT UR37, UR37, UR6, URZ, 0x3c, !UPT ;  /* 0x0000000625257292 */ /* 0x000fe2000f8e3c3f */
[----:B-1----:R-:W-:Y:S11]  /*6f90*/  @!P0 BRA `(.L_x_4305) ;  /* 0x0000000000048947 */ /* 0x002ff60003800000 */
[----:B------:R-:W-:Y:S01]  /*6fa0*/  BPT.TRAP 0x1 ;  /* 0x000000040000795c */ /* 0x000fe20000300000 */
.L_x_4305:
[----:B------:R-:W-:Y:S01]  /*6fb0*/  ULEA UR22, UR38, UR41, 0x3 ;  /* 0x0000002926167291 */ /* 0x000fe2000f8e183f */
[----:B0123--:R-:W-:-:S05]  /*6fc0*/  IMAD.U32 R7, RZ, RZ, UR37 ;  /* 0x00000025ff077e24 */ /* 0x00ffca000f8e00ff */
[----:B------:R-:W-:-:S04]  /*6fd0*/  SHF.L.U32 R7, R7, 0x1f, RZ ;  /* 0x0000001f07077819 */ /* 0x000fc800000006ff */
[----:B------:R0:W1:Y:S01]  /*6fe0*/  SYNCS.PHASECHK.TRANS64.TRYWAIT P1, [UR22+0x28c30], R7 ;  /* 0x028c3007ff0075a7 */ /* 0x0000620008020156 */
[----:B------:R-:W-:Y:S05]  /*6ff0*/  @!P0 BRA `(.L_x_4306) ;  /* 0x0000000000048947 */ /* 0x000fea0003800000 */
[----:B------:R-:W-:Y:S01]  /*7000*/  BPT.TRAP 0x1 ;  /* 0x000000040000795c */ /* 0x000fe20000300000 */
.L_x_4306:
[----:B-1----:R-:W-:Y:S05]  /*7010*/  @P1 BRA `(.L_x_4307) ;  /* 0x0000000000081947 */ /* 0x002fea0003800000 */
[----:B------:R-:W1:Y:S02]  /*7020*/  SYNCS.PHASECHK.TRANS64.TRYWAIT P1, [UR22+0x28c30], R7 ;  /* 0x028c3007ff0075a7 */ /* 0x000e640008020156 */
[----:B-1----:R-:W-:Y:S05]  /*7030*/  @!P1 BRA `(.L_x_4308) ;  /* 0x000000ac005c9947 */ /* 0x002fea0003800000 */
.L_x_4307:
        /* <DEDUP_REMOVED lines=23> */
.L_x_4309:
        /* <DEDUP_REMOVED lines=306> */
.L_x_4310:
[----:B------:R2:W3:Y:S01]  /*84d0*/  SYNCS.PHASECHK.TRANS64.TRYWAIT P1, [UR22+0x28c50], R7 ;  /* 0x028c5007ff0075a7 */ /* 0x0004e20008020156 */
[----:B------:R-:W-:Y:S05]  /*84e0*/  @!P0 BRA `(.L_x_4311) ;  /* 0x0000000000048947 */ /* 0x000fea0003800000 */
[----:B------:R-:W-:Y:S01]  /*84f0*/  BPT.TRAP 0x1 ;  /* 0x000000040000795c */ /* 0x000fe20000300000 */
.L_x_4311:
[----:B---3--:R-:W-:Y:S05]  /*8500*/  @P1 BRA `(.L_x_4312) ;  /* 0x0000000000081947 */ /* 0x008fea0003800000 */
[----:B------:R-:W3:Y:S02]  /*8510*/  SYNCS.PHASECHK.TRANS64.TRYWAIT P1, [UR22+0x28c50], R7 ;  /* 0x028c5007ff0075a7 */ /* 0x000ee40008020156 */
[----:B---3--:R-:W-:Y:S05]  /*8520*/  @!P1 BRA `(.L_x_4313) ;  /* 0x0000009800389947 */ /* 0x008fea0003800000 */
.L_x_4312:
        /* <DEDUP_REMOVED lines=34> */
.L_x_4314:
[----:B------:R-:W-:Y:S01]  /*8750*/  UIADD3 UR22, UR22, 0x28c60, URZ ;  /* 0x00028c6016167890 */ /* 0x000fe2000fffe03f */
[----:B------:R-:W-:Y:S01]  /*8760*/  ISETP.LT.AND P1, PT, RZ, UR21, PT ;  /* 0x00000015ff007c0c */ /* 0x000fe2000bf21270 */
[----:B------:R-:W-:Y:S01]  /*8770*/  UIADD3 UR21, UR21, -0x1, URZ ;  /* 0xffffffff15157890 */ /* 0x000fe2000fffe03f */
[----:B------:R-:W-:Y:S01]  /*8780*/  IMAD.MOV.U32 R9, RZ, RZ, R5 ;  /* 0x000000ffff097224 */ /* 0x000fe200078e0005 */
[----:B------:R-:W-:Y:S01]  /*8790*/  UPRMT UR22, UR40, 0x654, UR22 ;  /* 0x0000065428167896 */ /* 0x000fe20008000016 */
[----:B------:R-:W-:Y:S01]  /*87a0*/  IMAD.MOV.U32 R11, RZ, RZ, R6 ;  /* 0x000000ffff0b7224 */ /* 0x000fe200078e0006 */
[----:B------:R-:W-:-:S07]  /*87b0*/  UMOV UR23, UR38 ;  /* 0x0000002600177c82 */ /* 0x000fce0008000000 */
[----:B------:R-:W-:Y:S01]  /*87c0*/  SYNCS.ARRIVE.TRANS64.RED.A1T0 RZ, [UR22], RZ ;  /* 0x000000ffffff79a7 */ /* 0x000fe20008100416 */
[----:B------:R-:W-:Y:S05]  /*87d0*/  @P1 BRA `(.L_x_4315) ;  /* 0xffffffe400d81947 */ /* 0x000fea000383ffff */
.L_x_4304:
[----:B------:R-:W5:Y:S01]  /*87e0*/  SHFL.BFLY PT, R0, R3, 0x2, 0x1f ;  /* 0x0c401f0003007f89 */ /* 0x000f6200000e0000 */
[----:B------:R-:W-:Y:S01]  /*87f0*/  IMAD.MOV R11, RZ, RZ, -R18 ;  /* 0x000000ffff0b7224 */ /* 0x000fe200078e0a12 */
[----:B------:R-:W-:Y:S01]  /*8800*/  UIADD3 UR36, UR36, 0x1, URZ ;  /* 0x0000000124247890 */ /* 0x000fe2000fffe03f */
[----:B------:R-:W-:Y:S01]  /*8810*/  IMAD.U32 R13, RZ, RZ, UR10 ;  /* 0x0000000aff0d7e24 */ /* 0x000fe2000f8e00ff */
[----:B0123--:R-:W0:Y:S01]  /*8820*/  SHFL.BFLY PT, R7, R4, 0x2, 0x1f ;  /* 0x0c401f0004077f89 */ /* 0x00fe2200000e0000 */
        /* <DEDUP_REMOVED lines=10> */
[----:B------:R-:W-:Y:S01]  /*88d0*/  @!P0 LEA R3, R3, R16, 0x6 ;  /* 0x0000001003038211 */ /* 0x000fe200078e30ff */
[----:B------:R-:W-:Y:S01]  /*88e0*/  UISETP.NE.AND UP0, UPT, UR38, 0x2, UPT ;  /* 0x000000022600788c */ /* 0x000fe2000bf05270 */
[----:B------:R-:W1:Y:S02]  /*88f0*/  SHFL.BFLY PT, R7, R8, 0x1, 0x1f ;  /* 0x0c201f0008077f89 */ /* 0x000e6400000e0000 */
        /* <DEDUP_REMOVED lines=11> */
[----:B------:R-:W1:Y:S08]  /*89b0*/  @P2 MUFU.RCP R0, R7 ;  /* 0x0000000700002308 */ /* 0x000e700000001000 */
[----:B------:R-:W2:Y:S01]  /*89c0*/  @P2 MUFU.LG2 R7, R7 ;  /* 0x0000000700072308 */ /* 0x000ea20000000c00 */
[-C--:B0-----:R-:W-:Y:S01]  /*89d0*/  FMUL.FTZ R168, R32, R11.reuse ;  /* 0x0000000b20a87220 */ /* 0x081fe20000410000 */
[----:B------:R-:W-:Y:S01]  /*89e0*/  @!P0 STS [R4+0x28800], R11 ;  /* 0x0288000b04008388 */ /* 0x000fe20000000800 */
[-C--:B------:R-:W-:Y:S01]  /*89f0*/  FMUL.FTZ R170, R28, R11.reuse ;  /* 0x0000000b1caa7220 */ /* 0x080fe20000410000 */
[----:B------:R-:W-:Y:S01]  /*8a00*/  FMUL.FTZ R28, R29, R11 ;  /* 0x0000000b1d1c7220 */ /* 0x000fe20000410000 */
[----:B------:R-:W-:-:S02]  /*8a10*/  IMAD.U32 R29, RZ, RZ, UR10 ;  /* 0x0000000aff1d7e24 */ /* 0x000fc4000f8e00ff */
[-C--:B------:R-:W-:Y:S01]  /*8a20*/  FMUL.FTZ R171, R24, R11.reuse ;  /* 0x0000000b18ab7220 */ /* 0x080fe20000410000 */
[-C--:B------:R-:W-:Y:S01]  /*8a30*/  FMUL.FTZ R169, R25, R11.reuse ;  /* 0x0000000b19a97220 */ /* 0x080fe20000410000 */
[----:B------:R-:W0:Y:S01]  /*8a40*/  @P1 MUFU.LG2 R32, R9 ;  /* 0x0000000900201308 */ /* 0x000e220000000c00 */
[----:B-1----:R1:W-:Y:S01]  /*8a50*/  @!P0 STS [R4+0x28820], R0 ;  /* 0x0288200004008388 */ /* 0x0023e20000000800 */
[----:B------:R-:W-:Y:S01]  /*8a60*/  @P1 FMUL.FTZ R29, R29, 0.69314718246459960938 ;  /* 0x3f3172181d1d1820 */ /* 0x000fe20000410000 */
[-C--:B----4-:R-:W-:Y:S01]  /*8a70*/  FMUL.FTZ R166, R33, R11.reuse ;  /* 0x0000000b21a67220 */ /* 0x090fe20000410000 */
        /* <DEDUP_REMOVED lines=129> */
.L_x_4269:
        /* <DEDUP_REMOVED lines=44> */
[----:B------:R-:W-:Y:S01]  /*9550*/  LOP3.LUT R32, R175, 0x380, RZ, 0xc0, !PT ;  /* 0x00000380af207812 */ /* 0x000fe200078ec0ff */
[--C-:B------:R-:W-:Y:S01]  /*9560*/  IMAD.X R33, RZ, RZ, R5.reuse, P1 ;  /* 0x000000ffff217224 */ /* 0x100fe200008e0605 */
[----:B------:R-:W-:Y:S01]  /*9570*/  IADD3 R183, P6, R4, 0x2020, RZ ;  /* 0x0000202004b77810 */ /* 0x000fe20007fde0ff */
[----:B------:R-:W-:Y:S01]  /*9580*/  IMAD.X R37, RZ, RZ, R5, P0 ;  /* 0x000000ffff257224 */ /* 0x000fe200000e0605 */
[----:B------:R-:W-:-:S02]  /*9590*/  SHF.R.U64 R32, R32, 0x3, RZ ;  /* 0x0000000320207819 */ /* 0x000fc400000012ff */
[C---:B------:R-:W-:Y:S02]  /*95a0*/  IADD3 R6, P0, R4.reuse, 0x4020, RZ ;  /* 0x0000402004067810 */ /* 0x040fe40007f1e0ff */
[C---:B------:R-:W-:Y:S02]  /*95b0*/  LOP3.LUT R29, R4.reuse, 0x380, RZ, 0xc0, !PT ;  /* 0x00000380041d7812 */ /* 0x040fe400078ec0ff */
[----:B------:R-:W-:Y:S01]  /*95c0*/  IADD3.X R49, RZ, R5, RZ, P6, !PT ;  /* 0x00000005ff317210 */ /* 0x000fe200037fe4ff */
[--C-:B------:R-:W-:Y:S01]  /*95d0*/  IMAD.X R107, RZ, RZ, R5.reuse, P0 ;  /* 0x000000ffff6b7224 */ /* 0x100fe200000e0605 */
[C---:B------:R-:W-:Y:S02]  /*95e0*/  IADD3 R179, P4, R4.reuse, 0x60, RZ ;  /* 0x0000006004b37810 */ /* 0x040fe40007f9e0ff */
[C---:B------:R-:W-:Y:S02]  /*95f0*/  IADD3 R181, P3, R4.reuse, 0x2000, RZ ;  /* 0x0000200004b57810 */ /* 0x040fe40007f7e0ff */
[C---:B------:R-:W-:Y:S01]  /*9600*/  IADD3 R205, P5, R4.reuse, 0x2040, RZ ;  /* 0x0000204004cd7810 */ /* 0x040fe20007fbe0ff */
[--C-:B------:R-:W-:Y:S01]  /*9610*/  IMAD.X R41, RZ, RZ, R5.reuse, P4 ;  /* 0x000000ffff297224 */ /* 0x100fe200020e0605 */
[C---:B------:R-:W-:Y:S01]  /*9620*/  IADD3 R207, P2, R4.reuse, 0x2060, RZ ;  /* 0x0000206004cf7810 */ /* 0x040fe20007f5e0ff */
[--C-:B------:R-:W-:Y:S01]  /*9630*/  IMAD.X R45, RZ, RZ, R5.reuse, P3 ;  /* 0x000000ffff2d7224 */ /* 0x100fe200018e0605 */
        /* <DEDUP_REMOVED lines=10> */
[C---:B------:R-:W-:Y:S02]  /*96e0*/  IADD3 R110, P4, R4.reuse, 0x4040, RZ ;  /* 0x00004040046e7810 */ /* 0x040fe40007f9e0ff */
[C---:B------:R-:W-:Y:S02]  /*96f0*/  IADD3 R114, P3, R4.reuse, 0x4060, RZ ;  /* 0x0000406004727810 */ /* 0x040fe40007f7e0ff */
[C---:B------:R-:W-:Y:S01]  /*9700*/  IADD3 R0, P5, R4.reuse, 0x6020, RZ ;  /* 0x0000602004007810 */ /* 0x040fe20007fbe0ff */
[--C-:B------:R-:W-:Y:S01]  /*9710*/  IMAD.X R111, RZ, RZ, R5.reuse, P4 ;  /* 0x000000ffff6f7224 */ /* 0x100fe200020e0605 */
[C---:B------:R-:W-:Y:S01]  /*9720*/  IADD3 R126, P2, R4.reuse, 0x6040, RZ ;  /* 0x00006040047e7810 */ /* 0x040fe20007f5e0ff */
[--C-:B------:R-:W-:Y:S01]  /*9730*/  IMAD.X R115, RZ, RZ, R5.reuse, P3 ;  /* 0x000000ffff737224 */ /* 0x100fe200018e0605 */
[----:B------:R-:W-:Y:S01]  /*9740*/  IADD3 R174, P1, R4, 0x6060, RZ ;  /* 0x0000606004ae7810 */ /* 0x000fe20007f3e0ff */
[--C-:B------:R-:W-:Y:S01]  /*9750*/  IMAD.X R123, RZ, RZ, R5.reuse, P5 ;  /* 0x000000ffff7b7224 */ /* 0x100fe200028e0605 */
[----:B------:R-:W-:Y:S01]  /*9760*/  SHF.R.U64 R175, R175, 0x3, RZ ;  /* 0x00000003afaf7819 */ /* 0x000fe200000012ff */
[--C-:B------:R-:W-:Y:S01]  /*9770*/  IMAD.X R127, RZ, RZ, R5.reuse, P2 ;  /* 0x000000ffff7f7224 */ /* 0x100fe200010e0605 */
[----:B------:R-:W-:Y:S01]  /*9780*/  LOP3.LUT R4, R29, R4, RZ, 0x3c, !PT ;  /* 0x000000041d047212 */ /* 0x000fe200078e3cff */
[----:B------:R-:W-:Y:S01]  /*9790*/  IMAD.X R29, RZ, RZ, R5, P1 ;  /* 0x000000ffff1d7224 */ /* 0x000fe200008e0605 */
[----:B------:R-:W-:-:S02]  /*97a0*/  LOP3.LUT R36, R177, 0x380, RZ, 0xc0, !PT ;  /* 0x00000380b1247812 */ /* 0x000fc400078ec0ff */
[----:B------:R-:W-:Y:S02]  /*97b0*/  LOP3.LUT R40, R179, 0x380, RZ, 0xc0, !PT ;  /* 0x00000380b3287812 */ /* 0x000fe400078ec0ff */
[----:B------:R-:W-:Y:S02]  /*97c0*/  SHF.R.U64 R118, R118, 0x3, RZ ;  /* 0x0000000376767819 */ /* 0x000fe400000012ff */
[----:B------:R-:W-:Y:S02]  /*97d0*/  LOP3.LUT R44, R181, 0x380, RZ, 0xc0, !PT ;  /* 0x00000380b52c7812 */ /* 0x000fe400078ec0ff */
[----:B------:R-:W-:Y:S02]  /*97e0*/  LOP3.LUT R106, R175, R6, RZ, 0x3c, !PT ;  /* 0x00000006af6a7212 */ /* 0x000fe400078e3cff */
[----:B------:R-:W-:Y:S02]  /*97f0*/  SHF.R.U64 R36, R36, 0x3, RZ ;  /* 0x0000000324247819 */ /* 0x000fe400000012ff */
[----:B------:R-:W-:-:S02]  /*9800*/  SHF.R.U64 R40, R40, 0x3, RZ ;  /* 0x0000000328287819 */ /* 0x000fc400000012ff */
[----:B------:R-:W-:Y:S02]  /*9810*/  LOP3.LUT R48, R183, 0x380, RZ, 0xc0, !PT ;  /* 0x00000380b7307812 */ /* 0x000fe400078ec0ff */
[----:B------:R-:W-:Y:S02]  /*9820*/  MOV R175, R4 ;  /* 0x0000000400af7202 */ /* 0x000fe40000000f00 */
[----:B------:R-:W-:Y:S02]  /*9830*/  LOP3.LUT R52, R205, 0x380, RZ, 0xc0, !PT ;  /* 0x00000380cd347812 */ /* 0x000fe400078ec0ff */
[----:B------:R-:W-:Y:S02]  /*9840*/  LOP3.LUT R118, R118, R7, RZ, 0x3c, !PT ;  /* 0x0000000776767212 */ /* 0x000fe400078e3cff */
[----:B------:R-:W-:Y:S02]  /*9850*/  F2FP.F16.F32.PACK_AB R5, R27, R26 ;  /* 0x0000001a1b05723e */ /* 0x000fe400000000ff */
[----:B------:R-:W-:-:S02]  /*9860*/  LOP3.LUT R98, R207, 0x380, RZ, 0xc0, !PT ;  /* 0x00000380cf627812 */ /* 0x000fc400078ec0ff */
[----:B------:R-:W-:Y:S02]  /*9870*/  F2FP.F16.F32.PACK_AB R4, R169, R171 ;  /* 0x000000aba904723e */ /* 0x000fe400000000ff */
[----:B------:R-:W-:Y:S02]  /*9880*/  LOP3.LUT R27, R0, 0x380, RZ, 0xc0, !PT ;  /* 0x00000380001b7812 */ /* 0x000fe400078ec0ff */
[----:B------:R-:W-:Y:S02]  /*9890*/  F2FP.F16.F32.PACK_AB R6, R28, R170 ;  /* 0x000000aa1c06723e */ /* 0x000fe400000000ff */
[----:B------:R-:W-:Y:S02]  /*98a0*/  F2FP.F16.F32.PACK_AB R7, R31, R30 ;  /* 0x0000001e1f07723e */ /* 0x000fe400000000ff */
[----:B------:R-:W-:Y:S02]  /*98b0*/  SHF.R.U64 R44, R44, 0x3, RZ ;  /* 0x000000032c2c7819 */ /* 0x000fe400000012ff */
[----:B------:R-:W-:Y:S01]  /*98c0*/  LOP3.LUT R102, R209, 0x380, RZ, 0xc0, !PT ;  /* 0x00000380d1667812 */ /* 0x000fe200078ec0ff */
[----:B------:R0:W-:Y:S01]  /*98d0*/  STSM.16.M88.4 [R175], R4 ;  /* 0x00000004af007844 */ /* 0x0001e20000000200 */
[----:B------:R-:W-:-:S02]  /*98e0*/  LOP3.LUT R36, R36, R177, RZ, 0x3c, !PT ;  /* 0x000000b124247212 */ /* 0x000fc400078e3cff */
[----:B------:R-:W-:Y:S02]  /*98f0*/  LOP3.LUT R40, R40, R179, RZ, 0x3c, !PT ;  /* 0x000000b328287212 */ /* 0x000fe400078e3cff */
[----:B------:R-:W-:Y:S02]  /*9900*/  SHF.R.U64 R48, R48, 0x3, RZ ;  /* 0x0000000330307819 */ /* 0x000fe400000012ff */
[----:B------:R-:W-:Y:S02]  /*9910*/  SHF.R.U64 R52, R52, 0x3, RZ ;  /* 0x0000000334347819 */ /* 0x000fe400000012ff */
[----:B------:R-:W-:Y:S02]  /*9920*/  LOP3.LUT R177, R110, 0x380, RZ, 0xc0, !PT ;  /* 0x000003806eb17812 */ /* 0x000fe400078ec0ff */
[----:B------:R-:W-:Y:S02]  /*9930*/  LOP3.LUT R179, R114, 0x380, RZ, 0xc0, !PT ;  /* 0x0000038072b37812 */ /* 0x000fe400078ec0ff */
[----:B------:R-:W-:-:S02]  /*9940*/  SHF.R.U64 R98, R98, 0x3, RZ ;  /* 0x0000000362627819 */ /* 0x000fc400000012ff */
[----:B------:R-:W-:Y:S02]  /*9950*/  SHF.R.U64 R27, R27, 0x3, RZ ;  /* 0x000000031b1b7819 */ /* 0x000fe400000012ff */
[----:B------:R-:W-:Y:S02]  /*9960*/  LOP3.LUT R44, R44, R181, RZ, 0x3c, !PT ;  /* 0x000000b52c2c7212 */ /* 0x000fe400078e3cff */
[----:B------:R-:W-:Y:S02]  /*9970*/  SHF.R.U64 R102, R102, 0x3, RZ ;  /* 0x0000000366667819 */ /* 0x000fe400000012ff */
[----:B------:R-:W-:Y:S02]  /*9980*/  LOP3.LUT R48, R48, R183, RZ, 0x3c, !PT ;  /* 0x000000b730307212 */ /* 0x000fe400078e3cff */
[----:B------:R-:W-:Y:S02]  /*9990*/  MOV R33, R32 ;  /* 0x0000002000217202 */ /* 0x000fe40000000f00 */
[----:B0-----:R-:W-:-:S02]  /*99a0*/  F2FP.F16.F32.PACK_AB R4, R166, R168 ;  /* 0x000000a8a604723e */ /* 0x001fc400000000ff */
[----:B------:R-:W-:Y:S02]  /*99b0*/  F2FP.F16.F32.PACK_AB R5, R35, R34 ;  /* 0x000000222305723e */ /* 0x000fe400000000ff */
[----:B------:R-:W-:Y:S02]  /*99c0*/  F2FP.F16.F32.PACK_AB R6, R164, R167 ;  /* 0x000000a7a406723e */ /* 0x000fe400000000ff */
[----:B------:R-:W-:Y:S02]  /*99d0*/  F2FP.F16.F32.PACK_AB R7, R39, R38 ;  /* 0x000000262707723e */ /* 0x000fe400000000ff */
[----:B------:R-:W-:Y:S02]  /*99e0*/  LOP3.LUT R52, R52, R205, RZ, 0x3c, !PT ;  /* 0x000000cd34347212 */ /* 0x000fe400078e3cff */
[----:B------:R-:W-:Y:S01]  /*99f0*/  SHF.R.U64 R177, R177, 0x3, RZ ;  /* 0x00000003b1b17819 */ /* 0x000fe200000012ff */
[----:B------:R0:W-:Y:S01]  /*9a00*/  STSM.16.M88.4 [R33], R4 ;  /* 0x0000000421007844 */ /* 0x0001e20000000200 */
[----:B------:R-:W-:-:S02]  /*9a10*/  SHF.R.U64 R179, R179, 0x3, RZ ;  /* 0x00000003b3b37819 */ /* 0x000fc400000012ff */
[----:B------:R-:W-:Y:S02]  /*9a20*/  LOP3.LUT R169, R126, 0x380, RZ, 0xc0, !PT ;  /* 0x000003807ea97812 */ /* 0x000fe400078ec0ff */
[----:B------:R-:W-:Y:S02]  /*9a30*/  MOV R36, R36 ;  /* 0x0000002400247202 */ /* 0x000fe40000000f00 */
[----:B------:R-:W-:Y:S02]  /*9a40*/  LOP3.LUT R98, R98, R207, RZ, 0x3c, !PT ;  /* 0x000000cf62627212 */ /* 0x000fe400078e3cff */
[----:B------:R-:W-:Y:S01]  /*9a50*/  LOP3.LUT R171, R174, 0x380, RZ, 0xc0, !PT ;  /* 0x00000380aeab7812 */ /* 0x000fe200078ec0ff */
[----:B------:R-:W-:Y:S01]  /*9a60*/  STSM.16.M88.4 [R36], R8 ;  /* 0x0000000824007844 */ /* 0x000fe20000000200 */
[----:B------:R-:W-:Y:S02]  /*9a70*/  LOP3.LUT R122, R27, R0, RZ, 0x3c, !PT ;  /* 0x000000001b7a7212 */ /* 0x000fe400078e3cff */
[----:B------:R-:W-:-:S02]  /*9a80*/  MOV R40, R40 ;  /* 0x0000002800287202 */ /* 0x000fc40000000f00 */
[----:B------:R-:W-:Y:S01]  /*9a90*/  LOP3.LUT R102, R102, R209, RZ, 0x3c, !PT ;  /* 0x000000d166667212 */ /* 0x000fe200078e3cff */
[----:B0-----:R-:W-:Y:S01]  /*9aa0*/  IMAD.U32 R5, RZ, RZ, UR8 ;  /* 0x00000008ff057e24 */ /* 0x001fe2000f8e00ff */
[----:B------:R-:W-:Y:S01]  /*9ab0*/  MOV R44, R44 ;  /* 0x0000002c002c7202 */ /* 0x000fe20000000f00 */
[----:B------:R0:W-:Y:S01]  /*9ac0*/  STSM.16.M88.4 [R40], R12 ;  /* 0x0000000c28007844 */ /* 0x0001e20000000200 */
[----:B------:R-:W-:Y:S01]  /*9ad0*/  F2FP.F16.F32.PACK_AB R26, R61, R60 ;  /* 0x0000003c3d1a723e */ /* 0x000fe200000000ff */
[----:B------:R-:W-:Y:S01]  /*9ae0*/  ULDC.64 UR8, c[0x0][0xc08] ;  /* 0x0003020000087ab9 */ /* 0x000fe20000000a00 */
[----:B------:R-:W-:Y:S02]  /*9af0*/  F2FP.F16.F32.PACK_AB R27, R63, R62 ;  /* 0x0000003e3f1b723e */ /* 0x000fe400000000ff */
[----:B------:R-:W-:Y:S02]  /*9b00*/  MOV R48, R48 ;  /* 0x0000003000307202 */ /* 0x000fe40000000f00 */
[----:B------:R-:W-:Y:S01]  /*9b10*/  LOP3.LUT R110, R177, R110, RZ, 0x3c, !PT ;  /* 0x0000006eb16e7212 */ /* 0x000fe200078e3cff */
[----:B------:R-:W-:Y:S01]  /*9b20*/  STSM.16.M88.4 [R44], R24 ;  /* 0x000000182c007844 */ /* 0x000fe20000000200 */
[----:B------:R-:W-:-:S02]  /*9b30*/  LOP3.LUT R114, R179, R114, RZ, 0x3c, !PT ;  /* 0x00000072b3727212 */ /* 0x000fc400078e3cff */
[----:B------:R-:W-:Y:S01]  /*9b40*/  SHF.R.U64 R169, R169, 0x3, RZ ;  /* 0x00000003a9a97819 */ /* 0x000fe200000012ff */
[----:B------:R-:W-:Y:S01]  /*9b50*/  STSM.16.M88.4 [R48], R64 ;  /* 0x0000004030007844 */ /* 0x000fe20000000200 */
[----:B------:R-:W-:Y:S02]  /*9b60*/  MOV R52, R52 ;  /* 0x0000003400347202 */ /* 0x000fe40000000f00 */
[----:B------:R-:W-:Y:S02]  /*9b70*/  F2FP.F16.F32.PACK_AB R74, R77, R76 ;  /* 0x0000004c4d4a723e */ /* 0x000fe400000000ff */
[----:B------:R-:W-:Y:S02]  /*9b80*/  F2FP.F16.F32.PACK_AB R75, R79, R78 ;  /* 0x0000004e4f4b723e */ /* 0x000fe400000000ff */
[----:B------:R-:W-:Y:S02]  /*9b90*/  F2FP.F16.F32.PACK_AB R81, R83, R82 ;  /* 0x000000525351723e */ /* 0x000fe400000000ff */
[----:B------:R-:W-:Y:S01]  /*9ba0*/  F2FP.F16.F32.PACK_AB R88, R89, R88 ;  /* 0x000000585958723e */ /* 0x000fe200000000ff */
[----:B------:R-:W-:Y:S01]  /*9bb0*/  STSM.16.M88.4 [R52], R72 ;  /* 0x0000004834007844 */ /* 0x000fe20000000200 */
[----:B------:R-:W-:-:S02]  /*9bc0*/  SHF.R.U64 R171, R171, 0x3, RZ ;  /* 0x00000003abab7819 */ /* 0x000fc400000012ff */
[----:B------:R-:W-:Y:S02]  /*9bd0*/  MOV R32, R98 ;  /* 0x0000006200207202 */ /* 0x000fe40000000f00 */
[----:B------:R-:W-:Y:S02]  /*9be0*/  F2FP.F16.F32.PACK_AB R82, R85, R84 ;  /* 0x000000545552723e */ /* 0x000fe400000000ff */
[----:B------:R-:W-:Y:S02]  /*9bf0*/  F2FP.F16.F32.PACK_AB R83, R87, R86 ;  /* 0x000000565753723e */ /* 0x000fe400000000ff */
[----:B------:R-:W-:Y:S02]  /*9c00*/  F2FP.F16.F32.PACK_AB R89, R91, R90 ;  /* 0x0000005a5b59723e */ /* 0x000fe400000000ff */
[----:B------:R-:W-:Y:S01]  /*9c10*/  MOV R102, R102 ;  /* 0x0000006600667202 */ /* 0x000fe20000000f00 */
[----:B------:R-:W-:Y:S01]  /*9c20*/  STSM.16.M88.4 [R32], R80 ;  /* 0x0000005020007844 */ /* 0x000fe20000000200 */
[----:B------:R-:W-:-:S02]  /*9c30*/  F2FP.F16.F32.PACK_AB R90, R93, R92 ;  /* 0x0000005c5d5a723e */ /* 0x000fc400000000ff */
[----:B------:R-:W-:Y:S02]  /*9c40*/  F2FP.F16.F32.PACK_AB R91, R95, R94 ;  /* 0x0000005e5f5b723e */ /* 0x000fe400000000ff */
[----:B------:R-:W-:Y:S02]  /*9c50*/  F2FP.F16.F32.PACK_AB R96, R97, R96 ;  /* 0x000000606160723e */ /* 0x000fe400000000ff */
[----:B------:R-:W-:Y:S01]  /*9c60*/  MOV R31, R106 ;  /* 0x0000006a001f7202 */ /* 0x000fe20000000f00 */
[----:B------:R-:W-:Y:S01]  /*9c70*/  STSM.16.M88.4 [R102], R88 ;  /* 0x0000005866007844 */ /* 0x000fe20000000200 */
[----:B------:R-:W-:Y:S02]  /*9c80*/  F2FP.F16.F32.PACK_AB R97, R42, R21 ;  /* 0x000000152a61723e */ /* 0x000fe400000000ff */
[----:B------:R-:W-:Y:S02]  /*9c90*/  F2FP.F16.F32.PACK_AB R98, R101, R100 ;  /* 0x000000646562723e */ /* 0x000fe400000000ff */
[----:B------:R-:W-:-:S02]  /*9ca0*/  F2FP.F16.F32.PACK_AB R99, R50, R46 ;  /* 0x0000002e3263723e */ /* 0x000fc400000000ff */
[----:B------:R-:W-:Y:S02]  /*9cb0*/  F2FP.F16.F32.PACK_AB R104, R105, R104 ;  /* 0x000000686968723e */ /* 0x000fe400000000ff */
[----:B------:R-:W-:Y:S01]  /*9cc0*/  LOP3.LUT R126, R169, R126, RZ, 0x3c, !PT ;  /* 0x0000007ea97e7212 */ /* 0x000fe200078e3cff */
[----:B------:R-:W-:Y:S01]  /*9cd0*/  STSM.16.M88.4 [R31], R96 ;  /* 0x000000601f007844 */ /* 0x000fe20000000200 */
[----:B------:R-:W-:Y:S02]  /*9ce0*/  MOV R110, R110 ;  /* 0x0000006e006e7202 */ /* 0x000fe40000000f00 */
[----:B------:R-:W-:Y:S02]  /*9cf0*/  MOV R30, R114 ;  /* 0x00000072001e7202 */ /* 0x000fe40000000f00 */
[----:B------:R-:W-:Y:S02]  /*9d00*/  F2FP.F16.F32.PACK_AB R105, R56, R54 ;  /* 0x000000363869723e */ /* 0x000fe400000000ff */
[----:B------:R-:W-:-:S02]  /*9d10*/  F2FP.F16.F32.PACK_AB R106, R109, R108 ;  /* 0x0000006c6d6a723e */ /* 0x000fc400000000ff */
[----:B------:R-:W-:Y:S02]  /*9d20*/  F2FP.F16.F32.PACK_AB R107, R152, R58 ;  /* 0x0000003a986b723e */ /* 0x000fe400000000ff */
[----:B------:R-:W-:Y:S02]  /*9d30*/  F2FP.F16.F32.PACK_AB R112, R113, R112 ;  /* 0x000000707170723e */ /* 0x000fe400000000ff */
[----:B------:R-:W-:Y:S01]  /*9d40*/  LOP3.LUT R28, R171, R174, RZ, 0x3c, !PT ;  /* 0x000000aeab1c7212 */ /* 0x000fe200078e3cff */
[----:B------:R-:W-:Y:S01]  /*9d50*/  STSM.16.M88.4 [R110], R104 ;  /* 0x000000686e007844 */ /* 0x000fe20000000200 */
[----:B------:R-:W-:Y:S02]  /*9d60*/  MOV R0, R122 ;  /* 0x0000007a00007202 */ /* 0x000fe40000000f00 */
[----:B------:R-:W-:Y:S02]  /*9d70*/  F2FP.F16.F32.PACK_AB R113, R155, R154 ;  /* 0x0000009a9b71723e */ /* 0x000fe400000000ff */
[----:B------:R-:W-:-:S02]  /*9d80*/  F2FP.F16.F32.PACK_AB R114, R117, R116 ;  /* 0x000000747572723e */ /* 0x000fc400000000ff */
[----:B------:R-:W-:Y:S02]  /*9d90*/  F2FP.F16.F32.PACK_AB R115, R157, R156 ;  /* 0x0000009c9d73723e */ /* 0x000fe400000000ff */
[----:B------:R-:W-:Y:S02]  /*9da0*/  F2FP.F16.F32.PACK_AB R120, R121, R120 ;  /* 0x000000787978723e */ /* 0x000fe400000000ff */
[----:B------:R-:W-:Y:S01]  /*9db0*/  F2FP.F16.F32.PACK_AB R128, R129, R128 ;  /* 0x000000808180723e */ /* 0x000fe200000000ff */
        /* <DEDUP_REMOVED lines=9> */
[----:B------:R-:W-:Y:S02]  /*9e50*/  F2FP.F16.F32.PACK_AB R131, R135, R134 ;  /* 0x000000868783723e */ /* 0x000fe400000000ff */
[----:B------:R-:W-:-:S02]  /*9e60*/  F2FP.F16.F32.PACK_AB R137, R139, R138 ;  /* 0x0000008a8b89723e */ /* 0x000fc400000000ff */
[----:B------:R-:W-:Y:S01]  /*9e70*/  F2FP.F16.F32.PACK_AB R144, R145, R144 ;  /* 0x000000909190723e */ /* 0x000fe200000000ff */
[----:B------:R1:W-:Y:S01]  /*9e80*/  STSM.16.M88.4 [R0], R128 ;  /* 0x0000008000007844 */ /* 0x0003e20000000200 */
[----:B------:R-:W-:Y:S02]  /*9e90*/  MOV R126, R126 ;  /* 0x0000007e007e7202 */ /* 0x000fe40000000f00 */
[----:B------:R-:W-:Y:S02]  /*9ea0*/  F2FP.F16.F32.PACK_AB R138, R141, R140 ;  /* 0x0000008c8d8a723e */ /* 0x000fe400000000ff */
[----:B------:R-:W-:Y:S02]  /*9eb0*/  F2FP.F16.F32.PACK_AB R139, R143, R142 ;  /* 0x0000008e8f8b723e */ /* 0x000fe400000000ff */
[----:B------:R-:W-:Y:S02]  /*9ec0*/  F2FP.F16.F32.PACK_AB R145, R147, R146 ;  /* 0x000000929391723e */ /* 0x000fe400000000ff */
[----:B------:R-:W-:Y:S01]  /*9ed0*/  MOV R28, R28 ;  /* 0x0000001c001c7202 */ /* 0x000fe20000000f00 */
[----:B------:R-:W-:Y:S01]  /*9ee0*/  STSM.16.M88.4 [R126], R136 ;  /* 0x000000887e007844 */ /* 0x000fe20000000200 */
[----:B------:R-:W-:-:S02]  /*9ef0*/  F2FP.F16.F32.PACK_AB R146, R149, R148 ;  /* 0x000000949592723e */ /* 0x000fc400000000ff */
[----:B------:R-:W-:Y:S01]  /*9f00*/  F2FP.F16.F32.PACK_AB R147, R151, R150 ;  /* 0x000000969793723e */ /* 0x000fe200000000ff */
[----:B------:R-:W-:Y:S01]  /*9f10*/  UISETP.NE.U32.AND UP1, UPT, UR8, URZ, UPT ;  /* 0x0000003f0800728c */ /* 0x000fe2000bf25070 */
[----:B------:R-:W-:Y:S02]  /*9f20*/  PLOP3.LUT P0, PT, PT, PT, UP0, 0x80, 0x0 ;  /* 0x000000000000781c */ /* 0x000fe40003f0f008 */
[----:B------:R-:W-:Y:S01]  /*9f30*/  MOV R4, UR4 ;  /* 0x0000000400047c02 */ /* 0x000fe20008000f00 */
[----:B------:R2:W-:Y:S01]  /*9f40*/  STSM.16.M88.4 [R28], R144 ;  /* 0x000000901c007844 */ /* 0x0005e20000000200 */
[----:B------:R-:W-:Y:S01]  /*9f50*/  BAR.SYNC.DEFER_BLOCKING 0x1, 0x100 ;  /* 0x0044000000007b1d */ /* 0x000fe20000010000 */
[----:B------:R-:W-:-:S06]  /*9f60*/  UISETP.NE.AND.EX UP1, UPT, UR9, URZ, UPT, UP1 ;  /* 0x0000003f0900728c */ /* 0x000fcc000bf25310 */
[----:B------:R-:W-:-:S05]  /*9f70*/  PLOP3.LUT P6, PT, PT, PT, UP1, 0x80, 0x0 ;  /* 0x000000000000781c */ /* 0x000fca0003fcf018 */
[----:B------:R-:W-:-:S04]  /*9f80*/  @UP1 UIADD3 UR8, UP2, UR10, UR8, URZ ;  /* 0x000000080a081290 */ /* 0x000fc8000ff5e03f */
[----:B------:R-:W-:Y:S01]  /*9f90*/  @UP1 UIADD3.X UR9, UR11, UR9, URZ, UP2, !UPT ;  /* 0x000000090b091290 */ /* 0x000fe200097fe43f */
[----:B------:R-:W-:Y:S01]  /*9fa0*/  ULDC UR4, c[0x0][0xa88] ;  /* 0x0002a20000047ab9 */ /* 0x000fe20000000800 */
[----:B0-----:R-:W-:Y:S02]  /*9fb0*/  IMAD.U32 R14, RZ, RZ, UR8 ;  /* 0x00000008ff0e7e24 */ /* 0x001fe4000f8e00ff */
[----:B-1----:R-:W-:Y:S01]  /*9fc0*/  IMAD.U32 R0, RZ, RZ, UR4 ;  /* 0x00000004ff007e24 */ /* 0x002fe2000f8e00ff */
[----:B------:R-:W3:Y:S01]  /*9fd0*/  @P0 LDG.E R6, desc[UR50][R4.64] ;  /* 0x0000003204060981 */ /* 0x000ee2000c1e1900 */
[----:B------:R-:W-:Y:S02]  /*9fe0*/  IMAD.U32 R15, RZ, RZ, UR9 ;  /* 0x00000009ff0f7e24 */ /* 0x000fe4000f8e00ff */
        /* <DEDUP_REMOVED lines=13> */
[----:B--2---:R-:W-:Y:S02]  /*a0c0*/  LOP3.LUT R28, R29, 0x380, RZ, 0xc0, !PT ;  /* 0x000003801d1c7812 */ /* 0x004fe400078ec0ff */
        /* <DEDUP_REMOVED lines=21> */
.L_x_4318:
        /* <DEDUP_REMOVED lines=10> */
[----:B------:R-:W-:Y:S01]  /*a2c0*/  IMAD.X R37, RZ, RZ, R173, P5 ;  /* 0x000000ffff257224 */ /* 0x000fe200028e06ad */
[----:B------:R-:W-:Y:S01]  /*a2d0*/  LOP3.LUT R44, R45, 0x380, RZ, 0xc0, !PT ;  /* 0x000003802d2c7812 */ /* 0x000fe200078ec0ff */
[----:B------:R-:W-:Y:S01]  /*a2e0*/  USHF.R.S32.HI UR14, URZ, 0x1f, UR4 ;  /* 0x0000001f3f0e7899 */ /* 0x000fe20008011404 */
[----:B------:R-:W-:Y:S01]  /*a2f0*/  LOP3.LUT R48, R49, 0x380, RZ, 0xc0, !PT ;  /* 0x0000038031307812 */ /* 0x000fe200078ec0ff */
[----:B------:R-:W-:Y:S01]  /*a300*/  USHF.R.S32.HI UR15, URZ, 0x1f, UR44 ;  /* 0x0000001f3f0f7899 */ /* 0x000fe2000801142c */
[----:B------:R-:W-:Y:S01]  /*a310*/  SHF.R.U64 R44, R44, 0x3, RZ ;  /* 0x000000032c2c7819 */ /* 0x000fe200000012ff */
[----:B------:R-:W-:Y:S01]  /*a320*/  USEL UR42, UR42, URZ, !UP0 ;  /* 0x0000003f2a2a7287 */ /* 0x000fe2000c000000 */
[----:B------:R-:W-:Y:S01]  /*a330*/  SHF.R.U64 R40, R40, 0x3, RZ ;  /* 0x0000000328287819 */ /* 0x000fe200000012ff */
[----:B------:R-:W-:Y:S01]  /*a340*/  USEL UR43, UR43, URZ, !UP0 ;  /* 0x0000003f2b2b7287 */ /* 0x000fe2000c000000 */
[----:B------:R-:W-:-:S02]  /*a350*/  SHF.R.U64 R48, R48, 0x3, RZ ;  /* 0x0000000330307819 */ /* 0x000fc400000012ff */
[----:B------:R-:W-:Y:S01]  /*a360*/  LOP3.LUT R44, R44, R45, RZ, 0x3c, !PT ;  /* 0x0000002d2c2c7212 */ /* 0x000fe200078e3cff */
[--C-:B------:R-:W-:Y:S01]  /*a370*/  IMAD.X R45, RZ, RZ, R173.reuse, P6 ;  /* 0x000000ffff2d7224 */ /* 0x100fe200030e06ad */
[----:B------:R-:W-:Y:S01]  /*a380*/  LOP3.LUT R40, R40, R41, RZ, 0x3c, !PT ;  /* 0x0000002928287212 */ /* 0x000fe200078e3cff */
[--C-:B------:R-:W-:Y:S01]  /*a390*/  IMAD.X R41, RZ, RZ, R173.reuse, P0 ;  /* 0x000000ffff297224 */ /* 0x100fe200000e06ad */
[----:B0-----:R-:W-:Y:S02]  /*a3a0*/  ISETP.NE.AND P6, PT, R4, RZ, PT ;  /* 0x000000ff0400720c */ /* 0x001fe40003fc5270 */
[----:B------:R-:W-:Y:S01]  /*a3b0*/  LOP3.LUT R48, R48, R49, RZ, 0x3c, !PT ;  /* 0x0000003130307212 */ /* 0x000fe200078e3cff */
[----:B------:R-:W-:Y:S01]  /*a3c0*/  IMAD.X R49, RZ, RZ, R173, P1 ;  /* 0x000000ffff317224 */ /* 0x000fe200008e06ad */
[----:B------:R-:W-:Y:S02]  /*a3d0*/  IADD3.X R33, RZ, R173, RZ, P4, !PT ;  /* 0x000000adff217210 */ /* 0x000fe400027fe4ff */
        /* <DEDUP_REMOVED lines=35> */
[----:B------:R-:W-:Y:S01]  /*a610*/  IADD3 R10, R185, UR45, RZ ;  /* 0x0000002db90a7c10 */ /* 0x000fe2000fffe0ff */
[----:B------:R-:W-:Y:S01]  /*a620*/  ULDC.64 UR12, c[0x0][0xb90] ;  /* 0x0002e400000c7ab9 */ /* 0x000fe20000000a00 */
[----:B------:R-:W-:Y:S01]  /*a630*/  UMOV UR8, UR4 ;  /* 0x0000000400087c82 */ /* 0x000fe20008000000 */
[----:B------:R-:W-:Y:S01]  /*a640*/  UIMAD UR10, UR15, UR12, URZ ;  /* 0x0000000c0f0a72a4 */ /* 0x000fe2000f8e023f */
[----:B------:R-:W-:Y:S01]  /*a650*/  IMAD.MOV R21, RZ, RZ, -R18 ;  /* 0x000000ffff157224 */ /* 0x000fe200078e0a12 */
[----:B------:R-:W-:Y:S01]  /*a660*/  UMOV UR9, UR14 ;  /* 0x0000000e00097c82 */ /* 0x000fe20008000000 */
[----:B------:R-:W-:Y:S01]  /*a670*/  IMAD.MOV.U32 R4, RZ, RZ, R10 ;  /* 0x000000ffff047224 */ /* 0x000fe200078e000a */
        /* <DEDUP_REMOVED lines=39> */
.L_x_4319:
        /* <DEDUP_REMOVED lines=21> */
[----:B------:R-:W-:Y:S01]  /*aa40*/  IMAD.SHL.U32 R20, R20, 0x4, RZ ;  /* 0x0000000414147824 */ /* 0x000fe200078e00ff */
[----:B------:R-:W-:Y:S01]  /*aa50*/  UIMAD UR10, UR14, UR12, URZ ;  /* 0x0000000c0e0a72a4 */ /* 0x000fe2000f8e023f */
[----:B------:R-:W5:Y:S04]  /*aa60*/  LD.E.128 R44, desc[UR50][R44.64] ;  /* 0x000000322c2c7980 */ /* 0x000f68000c101d00 */
[----:B------:R-:W5:Y:S01]  /*aa70*/  LD.E.128 R48, desc[UR50][R48.64] ;  /* 0x0000003230307980 */ /* 0x000f62000c101d00 */
[----:B------:R-:W2:Y:S01]  /*aa80*/  @P2 LDC R79, c[0x0][0xbf0] ;  /* 0x0002fc00ff4f2b82 */ /* 0x000ea20000000800 */
[----:B------:R-:W-:Y:S01]  /*aa90*/  ISETP.GE.AND P0, PT, R188, UR16, PT ;  /* 0x00000010bc007c0c */ /* 0x000fe2000bf06270 */
[----:B------:R-:W-:Y:S01]  /*aaa0*/  UIMAD.WIDE.U32 UR8, UR4, UR12, URZ ;  /* 0x0000000c040872a5 */ /* 0x000fe2000f8e003f */
[----:B------:R-:W-:Y:S01]  /*aab0*/  LOP3.LUT R20, R20, 0x4, R3, 0xe2, !PT ;  /* 0x0000000414147812 */ /* 0x000fe200078ee203 */
[----:B------:R-:W-:Y:S01]  /*aac0*/  UIMAD UR10, UR4, UR13, UR10 ;  /* 0x0000000d040a72a4 */ /* 0x000fe2000f8e020a */
[----:B------:R-:W-:Y:S01]  /*aad0*/  SEL R21, RZ, 0xffffffff, P0 ;  /* 0xffffffffff157807 */ /* 0x000fe20000000000 */
[----:B------:R-:W-:Y:S01]  /*aae0*/  IMAD R3, R191, 0x20, R192 ;  /* 0x00000020bf037824 */ /* 0x000fe200078e02c0 */
[----:B------:R-:W-:Y:S01]  /*aaf0*/  ULDC.64 UR12, c[0x0][0xae8] ;  /* 0x0002ba00000c7ab9 */ /* 0x000fe20000000a00 */
[----:B------:R-:W-:Y:S01]  /*ab00*/  ISETP.GE.AND P0, PT, R187, UR16, PT ;  /* 0x00000010bb007c0c */ /* 0x000fe2000bf06270 */
[----:B------:R-:W-:Y:S01]  /*ab10*/  UIADD3 UR9, UR9, UR10, URZ ;  /* 0x0000000a09097290 */ /* 0x000fe2000fffe03f */
[----:B------:R-:W-:Y:S01]  /*ab20*/  SHF.L.U32 R21, R21, 0x3, RZ ;  /* 0x0000000315157819 */ /* 0x000fe200000006ff */
[----:B------:R-:W-:Y:S01]  /*ab30*/  UIMAD UR4, UR15, UR12, URZ ;  /* 0x0000000c0f0472a4 */ /* 0x000fe2000f8e023f */
[----:B------:R-:W-:Y:S01]  /*ab40*/  VIADD R82, R3, UR45 ;  /* 0x0000002d03527c36 */ /* 0x000fe20008000000 */
        /* <DEDUP_REMOVED lines=33> */
[----:B------:R-:W-:Y:S01]  /*ad60*/  IMAD R79, R3, UR9, R80 ;  /* 0x00000009034f7c24 */ /* 0x000fe2000f8e0250 */
        /* <DEDUP_REMOVED lines=24> */
[----:B------:R-:W-:-:S02]  /*aef0*/  LOP3.LUT R3, R76, R3, RZ, 0xfc, !PT ;  /* 0x000000034c037212 */ /* 0x000fc400078efcff */
[----:B------:R-:W-:Y:S02]  /*af00*/  IADD3 R21, R21, R79, RZ ;  /* 0x0000004f15157210 */ /* 0x000fe40007ffe0ff */
[C---:B------:R-:W-:Y:S01]  /*af10*/  LEA R84, P1, R20.reuse, UR8, 0x1 ;  /* 0x0000000814547c11 */ /* 0x040fe2000f8208ff */
[----:B-1----:R-:W-:Y:S01]  /*af20*/  SYNCS.ARRIVE.TRANS64.RED.A1T0 RZ, [UR4], RZ ;  /* 0x000000ffffff79a7 */ /* 0x002fe20008100404 */
[----:B------:R-:W-:Y:S02]  /*af30*/  LOP3.LUT R0, R3, R0, RZ, 0xfc, !PT ;  /* 0x0000000003007212 */ /* 0x000fe400078efcff */
        /* <DEDUP_REMOVED lines=35> */
.L_x_4321:
[----:B------:R-:W-:Y:S05]  /*b170*/  BSYNC B1 ;  /* 0x0000000000017941 */ /* 0x000fea0003800000 */
.L_x_4320:
        /* <DEDUP_REMOVED lines=38> */
.L_x_4317:
        /* <DEDUP_REMOVED lines=31> */
.L_x_4323:
[----:B------:R-:W-:Y:S01]  /*b5d0*/  USEL UR42, UR42, URZ, !UP0 ;  /* 0x0000003f2a2a7287 */ /* 0x000fe2000c000000 */
[----:B------:R-:W-:Y:S01]  /*b5e0*/  BSSY B1, `(.L_x_4324) ;  /* 0x000002c000017945 */ /* 0x000fe20003800000 */
[----:B------:R-:W-:-:S03]  /*b5f0*/  USEL UR43, UR43, URZ, !UP0 ;  /* 0x0000003f2b2b7287 */ /* 0x000fc6000c000000 */
[----:B------:R-:W-:Y:S09]  /*b600*/  @P0 BRA `(.L_x_4325) ;  /* 0x0000000000a40947 */ /* 0x000ff20003800000 */
        /* <DEDUP_REMOVED lines=24> */
[----:B-1----:R-:W-:Y:S02]  /*b790*/  @P0 SHF.R.U32.HI R4, RZ, R8, R3 ;  /* 0x00000008ff040219 */ /* 0x002fe40000011603 */
[----:B------:R-:W-:-:S03]  /*b7a0*/  MOV R8, UR10 ;  /* 0x0000000a00087c02 */ /* 0x000fc60008000f00 */
        /* <DEDUP_REMOVED lines=15> */
.L_x_4325:
[----:B------:R-:W-:Y:S05]  /*b8a0*/  BSYNC B1 ;  /* 0x0000000000017941 */ /* 0x000fea0003800000 */
.L_x_4324:
        /* <DEDUP_REMOVED lines=40> */
[----:B------:R-:W-:Y:S01]  /*bb30*/  ULDC.64 UR8, c[0x0][0xae0] ;  /* 0x0002b80000087ab9 */ /* 0x000fe20000000a00 */
[----:B------:R-:W-:Y:S01]  /*bb40*/  IMAD.U32 R5, RZ, RZ, UR43 ;  /* 0x0000002bff057e24 */ /* 0x000fe2000f8e00ff */
[----:B------:R-:W-:Y:S01]  /*bb50*/  SEL R0, RZ, 0x80, P2 ;  /* 0x00000080ff007807 */ /* 0x000fe20001000000 */
[----:B------:R-:W-:Y:S01]  /*bb60*/  IMAD.U32 R4, RZ, RZ, UR42 ;  /* 0x0000002aff047e24 */ /* 0x000fe2000f8e00ff */
[----:B------:R-:W-:Y:S01]  /*bb70*/  MOV R5, UR4 ;  /* 0x0000000400057c02 */ /* 0x000fe20008000f00 */
[----:B------:R-:W-:Y:S01]  /*bb80*/  BSSY B1, `(.L_x_4326) ;  /* 0x0000041000017945 */ /* 0x000fe20003800000 */
[----:B-1----:R-:W-:-:S02]  /*bb90*/  @P0 SHF.R.U32.HI R3, RZ, R7, R6 ;  /* 0x00000007ff030219 */ /* 0x002fc40000011606 */
[----:B------:R-:W-:Y:S02]  /*bba0*/  ISETP.GE.AND P0, PT, R187, UR13, PT ;  /* 0x0000000dbb007c0c */ /* 0x000fe4000bf06270 */
        /* <DEDUP_REMOVED lines=62> */
.L_x_4327:
[----:B------:R-:W-:Y:S05]  /*bf90*/  BSYNC B1 ;  /* 0x0000000000017941 */ /* 0x000fea0003800000 */
.L_x_4326:
        /* <DEDUP_REMOVED lines=36> */
.L_x_4322:
[----:B------:R-:W-:Y:S05]  /*c1e0*/  BSYNC B0 ;  /* 0x0000000000007941 */ /* 0x000fea0003800000 */
.L_x_4316:
[----:B------:R-:W-:Y:S02]  /*c1f0*/  ULDC UR4, c[0x0][0xc3c] ;  /* 0x00030f0000047ab9 */ /* 0x000fe40000000800 */
[----:B------:R-:W-:-:S06]  /*c200*/  UISETP.GE.AND UP0, UPT, UR7, UR4, UPT ;  /* 0x000000040700728c */ /* 0x000fcc000bf06270 */
[----:B------:R-:W-:-:S13]  /*c210*/  PLOP3.LUT P0, PT, PT, PT, UP0, 0x80, 0x0 ;  /* 0x000000000000781c */ /* 0x000fda0003f0f008 */
[----:B------:R-:W-:Y:S05]  /*c220*/  @!P0 BRA `(.L_x_4328) ;  /* 0xffffff4c00508947 */ /* 0x000fea000383ffff */
[----:B------:R-:W-:Y:S05]  /*c230*/  EXIT ;  /* 0x000000000000794d */ /* 0x000fea0003800000 */
.L_x_4263:
        /* <DEDUP_REMOVED lines=16> */
.L_x_4329:
        /* <DEDUP_REMOVED lines=23> */
[----:B-1----:R-:W-:-:S04]  /*c4b0*/  SEL R3, R8, RZ, P3 ;  /* 0x000000ff08037207 */ /* 0x002fc80001800000 */
[----:B------:R-:W-:-:S05]  /*c4c0*/  IADD3 R3, R6, R3, RZ ;  /* 0x0000000306037210 */ /* 0x000fca0007ffe0ff */
        /* <DEDUP_REMOVED lines=14> */
.L_x_4335:
        /* <DEDUP_REMOVED lines=12> */
.L_x_4334:
[----:B------:R-:W-:Y:S05]  /*c670*/  BSYNC B0 ;  /* 0x0000000000007941 */ /* 0x000fea0003800000 */
.L_x_4333:
        /* <DEDUP_REMOVED lines=20> */
.L_x_4331:
        /* <DEDUP_REMOVED lines=20> */
.L_x_4336:
[----:B---3--:R-:W-:Y:S01]  /*c900*/  IMAD R16, R16, UR5, R13 ;  /* 0x0000000510107c24 */ /* 0x008fe2000f8e020d */
[----:B------:R-:W-:Y:S01]  /*c910*/  IABS R2, R6 ;  /* 0x0000000600027213 */ /* 0x000fe20000000000 */
[----:B-12---:R-:W-:-:S03]  /*c920*/  IMAD.MOV R9, RZ, RZ, -R3 ;  /* 0x000000ffff097224 */ /* 0x006fc600078e0a03 */
[----:B0-----:R-:W-:Y:S01]  /*c930*/  IADD3 R11, -R16, UR6, RZ ;  /* 0x00000006100b7c10 */ /* 0x001fe2000fffe1ff */
[----:B------:R-:W-:Y:S02]  /*c940*/  IMAD.MOV R10, RZ, RZ, -R2 ;  /* 0x000000ffff0a7224 */ /* 0x000fe400078e0a02 */
[----:B------:R-:W-:Y:S01]  /*c950*/  IMAD R9, R9, R12, RZ ;  /* 0x0000000c09097224 */ /* 0x000fe200078e02ff */
[----:B------:R-:W-:Y:S01]  /*c960*/  IABS R8, R11 ;  /* 0x0000000b00087213 */ /* 0x000fe20000000000 */
[----:B------:R-:W-:-:S04]  /*c970*/  IMAD.MOV.U32 R2, RZ, RZ, RZ ;  /* 0x000000ffff027224 */ /* 0x000fc800078e00ff */
[----:B------:R-:W-:-:S04]  /*c980*/  IMAD.HI.U32 R2, R3, R9, R2 ;  /* 0x0000000903027227 */ /* 0x000fc800078e0002 */
[----:B------:R-:W-:Y:S01]  /*c990*/  IMAD.MOV.U32 R3, RZ, RZ, R8 ;  /* 0x000000ffff037224 */ /* 0x000fe200078e0008 */
[----:B------:R-:W-:-:S03]  /*c9a0*/  MOV R8, R10 ;  /* 0x0000000a00087202 */ /* 0x000fc60000000f00 */
        /* <DEDUP_REMOVED lines=48> */
.L_x_4332:
[----:B------:R-:W-:Y:S01]  /*ccb0*/  ULDC UR4, c[0x0][0xc3c] ;  /* 0x00030f0000047ab9 */ /* 0x000fe20000000800 */
[----:B------:R-:W-:Y:S01]  /*ccc0*/  IMAD.MOV.U32 R17, RZ, RZ, RZ ;  /* 0x000000ffff117224 */ /* 0x000fe200078e00ff */
[----:B------:R-:W-:Y:S01]  /*ccd0*/  MOV R19, UR4 ;  /* 0x0000000400137c02 */ /* 0x000fe20008000f00 */
[----:B------:R-:W-:Y:S02]  /*cce0*/  IMAD.U32 R16, RZ, RZ, UR6 ;  /* 0x00000006ff107e24 */ /* 0x000fe4000f8e00ff */
[----:B------:R-:W-:-:S07]  /*ccf0*/  IMAD.MOV.U32 R18, RZ, RZ, RZ ;  /* 0x000000ffff127224 */ /* 0x000fce00078e00ff */
.L_x_4337:
[----:B------:R-:W-:-:S13]  /*cd00*/  ISETP.NE.AND P0, PT, R5, RZ, PT ;  /* 0x000000ff0500720c */ /* 0x000fda0003f05270 */
[----:B------:R-:W0:Y:S01]  /*cd10*/  @!P0 S2R R3, SR_CgaCtaId ;  /* 0x0000000000038919 */ /* 0x000e220000008800 */
[----:B------:R-:W-:-:S04]  /*cd20*/  @!P0 MOV R2, 0x400 ;  /* 0x0000040000028802 */ /* 0x000fc80000000f00 */
[----:B0-----:R-:W-:-:S05]  /*cd30*/  @!P0 LEA R2, R3, R2, 0x18 ;  /* 0x0000000203028211 */ /* 0x001fca00078ec0ff */
[----:B------:R0:W-:Y:S01]  /*cd40*/  @!P0 STS.128 [R2+0x28cd0], R16 ;  /* 0x028cd01002008388 */ /* 0x0001e20000000c00 */
[----:B------:R-:W-:Y:S06]  /*cd50*/  BAR.ARV 0x5, 0x180 ;  /* 0x0146000000007b1d */ /* 0x000fec0000002000 */
.L_x_4330:
        /* <DEDUP_REMOVED lines=9> */
[C---:B------:R-:W-:Y:S01]  /*cdf0*/  LOP3.LUT R4, R0.reuse, 0x7f, RZ, 0xc0, !PT ;  /* 0x0000007f00047812 */ /* 0x040fe200078ec0ff */
[----:B------:R-:W-:Y:S01]  /*ce00*/  IMAD.SHL.U32 R5, R0, 0x10, RZ ;  /* 0x0000001000057824 */ /* 0x000fe200078e00ff */
[----:B------:R0:W-:Y:S01]  /*ce10*/  STL [R1+0x24], RZ ;  /* 0x000024ff01007387 */ /* 0x0001e20000100800 */
[C---:B------:R-:W-:Y:S01]  /*ce20*/  LOP3.LUT R3, R2.reuse, 0x1f8, RZ, 0xc0, !PT ;  /* 0x000001f802037812 */ /* 0x040fe200078ec0ff */
[----:B------:R-:W-:Y:S01]  /*ce30*/  BSSY B8, `(.L_x_4338) ;  /* 0x0000495000087945 */ /* 0x000fe20003800000 */
[----:B------:R-:W-:Y:S01]  /*ce40*/  SHF.R.U32.HI R36, RZ, 0x3, R4 ;  /* 0x00000003ff247819 */ /* 0x000fe20000011604 */
[----:B------:R-:W-:Y:S01]  /*ce50*/  IMAD.MOV.U32 R25, RZ, RZ, 0x1 ;  /* 0x00000001ff197424 */ /* 0x000fe200078e00ff */
[----:B------:R-:W-:Y:S01]  /*ce60*/  LOP3.LUT R3, R3, 0x38, R0, 0x78, !PT ;  /* 0x0000003803037812 */ /* 0x000fe200078e7800 */
[----:B------:R-:W-:Y:S01]  /*ce70*/  IMAD.MOV.U32 R24, RZ, RZ, RZ ;  /* 0x000000ffff187224 */ /* 0x000fe200078e00ff */
        /* <DEDUP_REMOVED lines=11> */
[C---:B------:R-:W-:Y:S01]  /*cf30*/  LOP3.LUT R3, R0.reuse, 0x180, RZ, 0xfc, !PT ;  /* 0x0000018000037812 */ /* 0x040fe200078efcff */
[----:B------:R-:W-:Y:S01]  /*cf40*/  IMAD.U32 R23, RZ, RZ, UR4 ;  /* 0x00000004ff177e24 */ /* 0x000fe2000f8e00ff */
[----:B------:R-:W-:-:S03]  /*cf50*/  LOP3.LUT R2, R0, 0x1c0, RZ, 0xfc, !PT ;  /* 0x000001c000027812 */ /* 0x000fc600078efcff */
[----:B------:R-:W-:-:S05]  /*cf60*/  IMAD R0, R33, 0x2, R23 ;  /* 0x0000000221007824 */ /* 0x000fca00078e0217 */
[----:B------:R0:W-:Y:S02]  /*cf70*/  STL [R1+0x2c], R0 ;  /* 0x00002c0001007387 */ /* 0x0001e40000100800 */
.L_x_4399:
[----:B-1----:R-:W1:Y:S02]  /*cf80*/  LDC.64 R30, c[0x0][0xc88] ;  /* 0x00032200ff1e7b82 */ /* 0x002e640000000a00 */
[----:B-1----:R-:W-:-:S06]  /*cf90*/  IMAD.WIDE R30, R19, 0x4, R30 ;  /* 0x00000004131e7825 */ /* 0x002fcc00078e021e */
[----:B------:R1:W0:Y:S01]  /*cfa0*/  LDG.E R30, desc[UR50][R30.64] ;  /* 0x000000321e1e7981 */ /* 0x000222000c1e1900 */
[----:B------:R-:W-:Y:S05]  /*cfb0*/  YIELD ;  /* 0x0000000000007946 */ /* 0x000fea0003800000 */
[----:B------:R-:W-:Y:S01]  /*cfc0*/  ULDC.64 UR4, c[0x0][0xa28] ;  /* 0x00028a0000047ab9 */ /* 0x000fe20000000a00 */
[----:B------:R-:W-:Y:S01]  /*cfd0*/  ULDC.64 UR6, c[0x0][0xa18] ;  /* 0x0002860000067ab9 */ /* 0x000fe20000000a00 */
[----:B------:R-:W-:Y:S01]  /*cfe0*/  ISETP.NE.U32.AND P0, PT, RZ, UR4, PT ;  /* 0x00000004ff007c0c */ /* 0x000fe2000bf05070 */
[----:B-1----:R-:W-:-:S03]  /*cff0*/  IMAD.MOV.U32 R31, RZ, RZ, RZ ;  /* 0x000000ffff1f7224 */ /* 0x002fc600078e00ff */
[----:B------:R-:W-:Y:S02]  /*d000*/  ISETP.NE.AND.EX P0, PT, RZ, UR5, PT, P0 ;  /* 0x00000005ff007c0c */ /* 0x000fe4000bf05300 */
[----:B------:R-:W-:Y:S02]  /*d010*/  MOV R37, RZ ;  /* 0x000000ff00257202 */ /* 0x000fe40000000f00 */
[----:B0-----:R-:W-:-:S09]  /*d020*/  SHF.R.S32.HI R0, RZ, 0x1f, R30 ;  /* 0x0000001fff007819 */ /* 0x001fd2000001141e */
        /* <DEDUP_REMOVED lines=19> */
[----:B--2---:R-:W2:Y:S01]  /*d160*/  @P0 LDG.E R4, desc[UR50][R4.64] ;  /* 0x0000003204040981 */ /* 0x004ea2000c1e1900 */
[----:B------:R-:W-:-:S03]  /*d170*/  UISETP.NE.U32.AND UP0, UPT, UR4, URZ, UPT ;  /* 0x0000003f0400728c */ /* 0x000fc6000bf05070 */
[----:B------:R-:W-:Y:S01]  /*d180*/  ULDC UR4, c[0x0][0x424] ;  /* 0x0001090000047ab9 */ /* 0x000fe20000000800 */
[----:B------:R-:W-:-:S03]  /*d190*/  UISETP.NE.AND.EX UP0, UPT, UR5, URZ, UPT, UP0 ;  /* 0x0000003f0500728c */ /* 0x000fc6000bf05300 */
[----:B------:R-:W-:Y:S01]  /*d1a0*/  ULDC UR5, c[0x0][0x2f0] ;  /* 0x0000bc0000057ab9 */ /* 0x000fe20000000800 */
[----:B------:R-:W-:-:S04]  /*d1b0*/  USEL UR4, UR4, 0x1, UP0 ;  /* 0x0000000104047887 */ /* 0x000fc80008000000 */
[----:B------:R-:W-:-:S06]  /*d1c0*/  UIMAD UR4, UR4, UR5, URZ ;  /* 0x00000005040472a4 */ /* 0x000fcc000f8e023f */
[----:B0-----:R-:W-:Y:S01]  /*d1d0*/  IMAD.U32 R0, RZ, RZ, UR4 ;  /* 0x00000004ff007e24 */ /* 0x001fe2000f8e00ff */
[----:B--2---:R1:W-:Y:S01]  /*d1e0*/  @P0 STL [R1], R4 ;  /* 0x0000000401000387 */ /* 0x0043e20000100800 */
[----:B---34-:R-:W-:Y:S05]  /*d1f0*/  @P0 BRA `(.L_x_4339) ;  /* 0x0000000000200947 */ /* 0x018fea0003800000 */
[----:B------:R-:W-:Y:S02]  /*d200*/  ULDC UR4, c[0x0][0x288] ;  /* 0x0000a20000047ab9 */ /* 0x000fe40000000800 */
[----:B-1----:R-:W-:-:S05]  /*d210*/  IMAD.U32 R4, RZ, RZ, UR4 ;  /* 0x00000004ff047e24 */ /* 0x002fca000f8e00ff */
[----:B------:R0:W-:Y:S01]  /*d220*/  STL [R1], R4 ;  /* 0x0000000401007387 */ /* 0x0001e20000100800 */
[----:B------:R-:W-:Y:S05]  /*d230*/  @!P2 BRA `(.L_x_4339) ;  /* 0x000000000010a947 */ /* 0x000fea0003800000 */
[----:B------:R-:W2:Y:S04]  /*d240*/  LDG.E R5, desc[UR50][R2.64] ;  /* 0x0000003202057981 */ /* 0x000ea8000c1e1900 */
[----:B0-----:R-:W2:Y:S02]  /*d250*/  LDG.E R4, desc[UR50][R2.64+0x4] ;  /* 0x0000043202047981 */ /* 0x001ea4000c1e1900 */
[----:B--2---:R-:W-:-:S05]  /*d260*/  IMAD.IADD R2, R4, 0x1, -R5 ;  /* 0x0000000104027824 */ /* 0x004fca00078e0a05 */
[----:B------:R2:W-:Y:S02]  /*d270*/  STL [R1], R2 ;  /* 0x0000000201007387 */ /* 0x0005e40000100800 */
.L_x_4339:
[----:B------:R-:W-:Y:S01]  /*d280*/  ULDC.64 UR4, c[0x0][0xa20] ;  /* 0x0002880000047ab9 */ /* 0x000fe20000000a00 */
[----:B------:R-:W-:Y:S01]  /*d290*/  IMAD.MOV.U32 R28, RZ, RZ, R30 ;  /* 0x000000ffff1c7224 */ /* 0x000fe200078e001e */
[----:B------:R-:W-:-:S04]  /*d2a0*/  ISETP.NE.U32.AND P0, PT, RZ, UR4, PT ;  /* 0x00000004ff007c0c */ /* 0x000fc8000bf05070 */
[----:B------:R-:W-:-:S13]  /*d2b0*/  ISETP.NE.AND.EX P0, PT, RZ, UR5, PT, P0 ;  /* 0x00000005ff007c0c */ /* 0x000fda000bf05300 */
[----:B------:R-:W-:Y:S05]  /*d2c0*/  @!P0 BRA `(.L_x_4340) ;  /* 0x0000000000108947 */ /* 0x000fea0003800000 */
[----:B-12---:R-:W-:-:S04]  /*d2d0*/  IADD3 R2, P0, R26, UR4, RZ ;  /* 0x000000041a027c10 */ /* 0x006fc8000ff1e0ff */
[----:B------:R-:W-:-:S05]  /*d2e0*/  IADD3.X R3, R27, UR5, RZ, P0, !PT ;  /* 0x000000051b037c10 */ /* 0x000fca00087fe4ff */
[----:B------:R1:W5:Y:S01]  /*d2f0*/  LDG.E R0, desc[UR50][R2.64] ;  /* 0x0000003202007981 */ /* 0x000362000c1e1900 */
[----:B------:R-:W-:Y:S05]  /*d300*/  BRA `(.L_x_4341) ;  /* 0x0000000000247947 */ /* 0x000fea0003800000 */
.L_x_4340:
[----:B------:R-:W-:Y:S02]  /*d310*/  ULDC.64 UR4, c[0x0][0xa08] ;  /* 0x0002820000047ab9 */ /* 0x000fe40000000a00 */
[----:B------:R-:W-:-:S04]  /*d320*/  ISETP.NE.U32.AND P0, PT, RZ, UR4, PT ;  /* 0x00000004ff007c0c */ /* 0x000fc8000bf05070 */
[----:B------:R-:W-:-:S13]  /*d330*/  ISETP.NE.AND.EX P0, PT, RZ, UR5, PT, P0 ;  /* 0x00000005ff007c0c */ /* 0x000fda000bf05300 */
[----:B------:R-:W-:Y:S05]  /*d340*/  @!P0 BRA `(.L_x_4341) ;  /* 0x0000000000148947 */ /* 0x000fea0003800000 */
[----:B-12---:R-:W1:Y:S02]  /*d350*/  LDC.64 R2, c[0x0][0xa08] ;  /* 0x00028200ff027b82 */ /* 0x006e640000000a00 */
[----:B-1----:R-:W-:-:S05]  /*d360*/  IMAD.WIDE R2, R28, 0x4, R2 ;  /* 0x000000041c027825 */ /* 0x002fca00078e0202 */
[----:B------:R-:W2:Y:S04]  /*d370*/  LDG.E R0, desc[UR50][R2.64] ;  /* 0x0000003202007981 */ /* 0x000ea8000c1e1900 */
[----:B------:R-:W2:Y:S02]  /*d380*/  LDG.E R5, desc[UR50][R2.64+0x4] ;  /* 0x0000043202057981 */ /* 0x000ea4000c1e1900 */
[----:B--2---:R-:W-:-:S07]  /*d390*/  IMAD.IADD R0, R5, 0x1, -R0 ;  /* 0x0000000105007824 */ /* 0x004fce00078e0a00 */
.L_x_4341:
[----:B------:R-:W3:Y:S01]  /*d3a0*/  LDL R6, [R1] ;  /* 0x0000000001067983 */ /* 0x000ee20000100800 */
[----:B-12---:R-:W1:Y:S01]  /*d3b0*/  LDC R2, c[0x0][0x448] ;  /* 0x00011200ff027b82 */ /* 0x006e620000000800 */
[----:B-----5:R-:W-:Y:S01]  /*d3c0*/  IMAD.IADD R29, R0, 0x1, -R31 ;  /* 0x00000001001d7824 */ /* 0x020fe200078e0a1f */
[----:B------:R-:W-:Y:S01]  /*d3d0*/  LOP3.LUT R22, R22, 0xfffffdff, RZ, 0xc0, !PT ;  /* 0xfffffdff16167812 */ /* 0x000fe200078ec0ff */
[----:B------:R-:W-:Y:S01]  /*d3e0*/  BSSY B7, `(.L_x_4342) ;  /* 0x0000378000077945 */ /* 0x000fe20003800000 */
[----:B-1----:R-:W-:Y:S01]  /*d3f0*/  ISETP.NE.AND P0, PT, R2, 0x1, PT ;  /* 0x000000010200780c */ /* 0x002fe20003f05270 */
[----:B------:R-:W-:-:S04]  /*d400*/  IMAD.SHL.U32 R2, R17, 0x40, RZ ;  /* 0x0000004011027824 */ /* 0x000fc800078e00ff */
[----:B------:R-:W-:-:S08]  /*d410*/  VIADD R2, R2, 0x3f ;  /* 0x0000003f02027836 */ /* 0x000fd00000000000 */
[----:B------:R-:W0:Y:S01]  /*d420*/  @P0 LDC R5, c[0x0][0x44c] ;  /* 0x00011300ff050b82 */ /* 0x000e220000000800 */
[----:B------:R-:W-:-:S07]  /*d430*/  @P0 LOP3.LUT R22, R22, 0x200, RZ, 0xfc, !PT ;  /* 0x0000020016160812 */ /* 0x000fce00078efcff */
[----:B------:R-:W1:Y:S01]  /*d440*/  @P0 LDC R3, c[0x0][0x450] ;  /* 0x00011400ff030b82 */ /* 0x000e620000000800 */
[----:B0-----:R-:W-:-:S05]  /*d450*/  @P0 IMAD.HI.U32 R4, R2, R5, RZ ;  /* 0x0000000502040227 */ /* 0x001fca00078e00ff */
[----:B-1----:R-:W-:Y:S02]  /*d460*/  @P0 SHF.R.U32.HI R2, RZ, R3, R4 ;  /* 0x00000003ff020219 */ /* 0x002fe40000011604 */
[----:B---3--:R-:W-:-:S05]  /*d470*/  IADD3 R3, R29, 0x40, -R6 ;  /* 0x000000401d037810 */ /* 0x008fca0007ffe806 */
[----:B------:R-:W-:-:S05]  /*d480*/  IMAD.IADD R2, R3, 0x1, R2 ;  /* 0x0000000103027824 */ /* 0x000fca00078e0202 */
[----:B------:R-:W-:-:S04]  /*d490*/  SHF.R.S32.HI R3, RZ, 0x1f, R2 ;  /* 0x0000001fff037819 */ /* 0x000fc80000011402 */
[----:B------:R-:W-:Y:S01]  /*d4a0*/  LEA.HI R0, R3, R2, RZ, 0x6 ;  /* 0x0000000203007211 */ /* 0x000fe200078f30ff */
[----:B------:R-:W-:-:S03]  /*d4b0*/  VIADD R2, R29, 0x3f ;  /* 0x0000003f1d027836 */ /* 0x000fc60000000000 */
[----:B------:R-:W-:Y:S02]  /*d4c0*/  SHF.R.S32.HI R0, RZ, 0x6, R0 ;  /* 0x00000006ff007819 */ /* 0x000fe40000011400 */
[----:B------:R-:W-:-:S04]  /*d4d0*/  SHF.R.S32.HI R3, RZ, 0x1f, R2 ;  /* 0x0000001fff037819 */ /* 0x000fc80000011402 */
[----:B------:R-:W-:-:S04]  /*d4e0*/  LEA.HI R3, R3, R2, RZ, 0x6 ;  /* 0x0000000203037211 */ /* 0x000fc800078f30ff */
[----:B------:R-:W-:-:S04]  /*d4f0*/  SHF.R.S32.HI R3, RZ, 0x6, R3 ;  /* 0x00000006ff037819 */ /* 0x000fc80000011403 */
[----:B------:R-:W-:-:S04]  /*d500*/  VIMNMX R34, R3, R0, PT ;  /* 0x0000000003227248 */ /* 0x000fc80003fe0100 */
[----:B------:R-:W-:Y:S01]  /*d510*/  ISETP.GT.AND P0, PT, R34, RZ, PT ;  /* 0x000000ff2200720c */ /* 0x000fe20003f04270 */
[----:B------:R0:W-:-:S12]  /*d520*/  STL [R1+0x8], R34 ;  /* 0x0000082201007387 */ /* 0x0001d80000100800 */
        /* <DEDUP_REMOVED lines=18> */
.L_x_4343:
[----:B------:R-:W-:Y:S01]  /*d650*/  IADD3 R0, R23, 0x22400, RZ ;  /* 0x0002240017007810 */ /* 0x000fe20007ffe0ff */
[----:B------:R-:W-:Y:S03]  /*d660*/  BSSY B6, `(.L_x_4345) ;  /* 0x0000013000067945 */ /* 0x000fe60003800000 */
        /* <DEDUP_REMOVED lines=18> */
.L_x_4346:
[----:B------:R-:W-:Y:S05]  /*d790*/  BSYNC B6 ;  /* 0x0000000000067941 */ /* 0x000fea0003800000 */
.L_x_4345:
        /* <DEDUP_REMOVED lines=20> */
.L_x_4349:
        /* <DEDUP_REMOVED lines=15> */
.L_x_4348:
[----:B------:R-:W-:Y:S05]  /*d9d0*/  BSYNC B6 ;  /* 0x0000000000067941 */ /* 0x000fea0003800000 */
.L_x_4347:
[----:B------:R-:W0:Y:S01]  /*d9e0*/  S2R R20, SR_TID.X ;  /* 0x0000000000147919 */ /* 0x000e220000002100 */
[----:B------:R-:W-:Y:S01]  /*d9f0*/  ULDC.64 UR4, c[0x0][0x9f8] ;  /* 0x00027e0000047ab9 */ /* 0x000fe20000000a00 */
[----:B------:R-:W1:Y:S01]  /*da00*/  LDC R10, c[0x0][0x430] ;  /* 0x00010c00ff0a7b82 */ /* 0x000e620000000800 */
[----:B------:R-:W-:-:S04]  /*da10*/  ISETP.NE.U32.AND P0, PT, RZ, UR4, PT ;  /* 0x00000004ff007c0c */ /* 0x000fc8000bf05070 */
[----:B------:R-:W-:-:S13]  /*da20*/  ISETP.NE.AND.EX P0, PT, RZ, UR5, PT, P0 ;  /* 0x00000005ff007c0c */ /* 0x000fda000bf05300 */
[----:B------:R-:W-:Y:S01]  /*da30*/  @P0 IADD3 R26, P1, R26, UR4, RZ ;  /* 0x000000041a1a0c10 */ /* 0x000fe2000ff3e0ff */
[----:B------:R-:W-:-:S03]  /*da40*/  ULDC UR4, c[0x0][0x320] ;  /* 0x0000c80000047ab9 */ /* 0x000fc60000000800 */
[----:B------:R-:W-:-:S05]  /*da50*/  @P0 IADD3.X R27, R27, UR5, RZ, P1, !PT ;  /* 0x000000051b1b0c10 */ /* 0x000fca0008ffe4ff */
[----:B------:R2:W5:Y:S01]  /*da60*/  @P0 LDG.E R28, desc[UR50][R26.64] ;  /* 0x000000321a1c0981 */ /* 0x000562000c1e1900 */
[----:B------:R-:W-:Y:S01]  /*da70*/  LOP3.LUT R22, R22, 0xffffffbf, RZ, 0xc0, !PT ;  /* 0xffffffbf16167812 */ /* 0x000fe200078ec0ff */
[----:B------:R-:W-:Y:S01]  /*da80*/  UMOV UR5, 0xffffffff ;  /* 0xffffffff00057882 */ /* 0x000fe20000000000 */
[----:B0-----:R-:W-:Y:S01]  /*da90*/  IMAD.SHL.U32 R20, R20, 0x8, RZ ;  /* 0x0000000814147824 */ /* 0x001fe200078e00ff */
[----:B------:R-:W0:Y:S01]  /*daa0*/  S2R R2, SR_TID.X ;  /* 0x0000000000027919 */ /* 0x000e220000002100 */
[----:B------:R-:W-:-:S03]  /*dab0*/  LEA R0, R34, 0xffffffc0, 0x6 ;  /* 0xffffffc022007811 */ /* 0x000fc600078e30ff */
[----:B------:R-:W-:-:S04]  /*dac0*/  LOP3.LUT R20, R20, 0x38, RZ, 0xc0, !PT ;  /* 0x0000003814147812 */ /* 0x000fc800078ec0ff */
[C---:B------:R-:W-:Y:S02]  /*dad0*/  LOP3.LUT R32, R20.reuse, 0x180, RZ, 0xfc, !PT ;  /* 0x0000018014207812 */ /* 0x040fe400078efcff */
[C---:B------:R-:W-:Y:S02]  /*dae0*/  LOP3.LUT R21, R20.reuse, 0x40, RZ, 0xfc, !PT ;  /* 0x0000004014157812 */ /* 0x040fe400078efcff */
[----:B------:R-:W-:Y:S02]  /*daf0*/  LOP3.LUT R20, R20, 0x1c0, RZ, 0xfc, !PT ;  /* 0x000001c014147812 */ /* 0x000fe400078efcff */
[----:B------:R-:W-:Y:S02]  /*db00*/  ISETP.GE.AND P3, PT, R21, UR4, PT ;  /* 0x0000000415007c0c */ /* 0x000fe4000bf66270 */
[----:B------:R-:W-:Y:S02]  /*db10*/  ISETP.GE.AND P0, PT, R20, UR4, PT ;  /* 0x0000000414007c0c */ /* 0x000fe4000bf06270 */
[----:B------:R-:W3:Y:S01]  /*db20*/  S2R R20, SR_TID.X ;  /* 0x0000000000147919 */ /* 0x000ee20000002100 */
[----:B------:R-:W-:-:S02]  /*db30*/  ISETP.GE.AND P1, PT, R32, UR4, PT ;  /* 0x0000000420007c0c */ /* 0x000fc4000bf26270 */
[----:B------:R-:W-:Y:S02]  /*db40*/  SEL R8, RZ, 0x80, P0 ;  /* 0x00000080ff087807 */ /* 0x000fe40000000000 */
[----:B------:R-:W-:-:S04]  /*db50*/  SEL R6, RZ, 0x40, P1 ;  /* 0x00000040ff067807 */ /* 0x000fc80000800000 */
[----:B------:R-:W-:-:S04]  /*db60*/  @P3 LOP3.LUT R22, R22, 0x40, RZ, 0xfc, !PT ;  /* 0x0000004016163812 */ /* 0x000fc800078efcff */
[----:B------:R-:W-:Y:S01]  /*db70*/  LOP3.LUT R22, R22, 0xffffff7f, RZ, 0xc0, !PT ;  /* 0xffffff7f16167812 */ /* 0x000fe200078ec0ff */
[----:B0-----:R-:W-:-:S05]  /*db80*/  IMAD.SHL.U32 R2, R2, 0x8, RZ ;  /* 0x0000000802027824 */ /* 0x001fca00078e00ff */
[----:B------:R-:W-:-:S04]  /*db90*/  LOP3.LUT R2, R2, 0x38, RZ, 0xc0, !PT ;  /* 0x0000003802027812 */ /* 0x000fc800078ec0ff */
[----:B------:R-:W-:Y:S01]  /*dba0*/  ISETP.GE.AND P2, PT, R2, UR4, PT ;  /* 0x0000000402007c0c */ /* 0x000fe2000bf46270 */
[----:B---3--:R-:W-:-:S12]  /*dbb0*/  IMAD.SHL.U32 R20, R20, 0x8, RZ ;  /* 0x0000000814147824 */ /* 0x008fd800078e00ff */
[----:B------:R-:W-:Y:S02]  /*dbc0*/  @P2 LOP3.LUT R22, R22, 0x80, RZ, 0xfc, !PT ;  /* 0x0000008016162812 */ /* 0x000fe400078efcff */
[----:B------:R-:W-:Y:S02]  /*dbd0*/  LOP3.LUT R20, R20, 0x38, RZ, 0xc0, !PT ;  /* 0x0000003814147812 */ /* 0x000fe400078ec0ff */
[----:B------:R-:W-:Y:S02]  /*dbe0*/  LOP3.LUT R22, R22, 0xffffffdf, RZ, 0xc0, !PT ;  /* 0xffffffdf16167812 */ /* 0x000fe400078ec0ff */
[----:B------:R-:W-:Y:S02]  /*dbf0*/  LOP3.LUT R21, R20, 0x80, RZ, 0xfc, !PT ;  /* 0x0000008014157812 */ /* 0x000fe400078efcff */
[----:B------:R-:W0:Y:S02]  /*dc00*/  S2R R20, SR_TID.X ;  /* 0x0000000000147919 */ /* 0x000e240000002100 */
[----:B------:R-:W-:-:S13]  /*dc10*/  ISETP.GE.AND P5, PT, R21, UR4, PT ;  /* 0x0000000415007c0c */ /* 0x000fda000bfa6270 */
        /* <DEDUP_REMOVED lines=15> */
[----:B------:R-:W-:Y:S02]  /*dd10*/  @P3 LOP3.LUT R22, R22, 0x8, RZ, 0xfc, !PT ;  /* 0x0000000816163812 */ /* 0x000fe400078efcff */
[----:B0-----:R-:W-:-:S04]  /*dd20*/  SHF.L.U32 R20, R20, 0x4, RZ ;  /* 0x0000000414147819 */ /* 0x001fc800000006ff */
[----:B------:R-:W-:-:S05]  /*dd30*/  LOP3.LUT R20, R36, 0x70, R20, 0xf8, !PT ;  /* 0x0000007024147812 */ /* 0x000fca00078ef814 */
[----:B------:R-:W-:Y:S01]  /*dd40*/  IMAD.IADD R35, R20, 0x1, R0 ;  /* 0x0000000114237824 */ /* 0x000fe200078e0200 */
[----:B-12---:R-:W-:Y:S06]  /*dd50*/  BRA.DIV UR5, `(.L_x_4350) ;  /* 0x0000004205447947 */ /* 0x006fec000b800000 */
.L_x_4417:
        /* <DEDUP_REMOVED lines=42> */
[----:B------:R-:W-:-:S03]  /*e000*/  ISETP.NE.AND P0, PT, R3, 0x3, PT ;  /* 0x000000030300780c */ /* 0x000fc60003f05270 */
[----:B------:R-:W-:Y:S01]  /*e010*/  IMAD R35, R10, R2, R35 ;  /* 0x000000020a237224 */ /* 0x000fe200078e0223 */
[----:B------:R-:W-:Y:S01]  /*e020*/  LOP3.LUT R2, R6, R8, RZ, 0xfc, !PT ;  /* 0x0000000806027212 */ /* 0x000fe200078efcff */
[----:B------:R0:W-:Y:S04]  /*e030*/  STL [R1+0x28], R6 ;  /* 0x0000280601007387 */ /* 0x0001e80000100800 */
[----:B------:R0:W-:Y:S04]  /*e040*/  STL [R1+0x4], R2 ;  /* 0x0000040201007387 */ /* 0x0001e80000100800 */
[----:B------:R-:W-:-:S04]  /*e050*/  @P0 LOP3.LUT R22, R22, 0x400, RZ, 0xfc, !PT ;  /* 0x0000040016160812 */ /* 0x000fc800078efcff */
[----:B------:R-:W-:-:S04]  /*e060*/  LOP3.LUT R22, R22, 0xfffffffe, RZ, 0xc0, !PT ;  /* 0xfffffffe16167812 */ /* 0x000fc800078ec0ff */
[----:B------:R-:W-:Y:S01]  /*e070*/  @P1 LOP3.LUT R22, R22, 0x1, RZ, 0xfc, !PT ;  /* 0x0000000116161812 */ /* 0x000fe200078efcff */
[----:B0-----:R-:W-:Y:S06]  /*e080*/  @!P0 BRA `(.L_x_4351) ;  /* 0x0000000000048947 */ /* 0x001fec0003800000 */
[----:B------:R-:W-:Y:S01]  /*e090*/  BPT.TRAP 0x1 ;  /* 0x000000040000795c */ /* 0x000fe20000300000 */
.L_x_4351:
[----:B------:R-:W-:Y:S01]  /*e0a0*/  IADD3 R29, -R36, R29, -R0 ;  /* 0x0000001d241d7210 */ /* 0x000fe20007ffe900 */
[----:B------:R-:W-:Y:S01]  /*e0b0*/  IMAD R27, R24, 0x8, R23 ;  /* 0x00000008181b7824 */ /* 0x000fe200078e0217 */
[----:B------:R-:W-:Y:S01]  /*e0c0*/  SHF.L.U32 R0, R25, 0x1f, RZ ;  /* 0x0000001f19007819 */ /* 0x000fe200000006ff */
[----:B------:R-:W-:Y:S03]  /*e0d0*/  BSSY B0, `(.L_x_4352) ;  /* 0x0000003000007945 */ /* 0x000fe60003800000 */
[----:B------:R-:W0:Y:S02]  /*e0e0*/  SYNCS.PHASECHK.TRANS64.TRYWAIT P0, [R27+URZ+0x28c40], R0 ;  /* 0x028c40001b0075a7 */ /* 0x000e24000800017f */
[----:B0-----:R-:W-:Y:S05]  /*e0f0*/  @!P0 BRA `(.L_x_4353) ;  /* 0x0000003c00908947 */ /* 0x001fea0003800000 */
.L_x_4418:
[----:B------:R-:W-:Y:S05]  /*e100*/  BSYNC B0 ;  /* 0x0000000000007941 */ /* 0x000fea0003800000 */
.L_x_4352:
[----:B------:R-:W1:Y:S01]  /*e110*/  S2R R7, SR_TID.X ;  /* 0x0000000000077919 */ /* 0x000e620000002100 */
[----:B0-----:R-:W-:Y:S01]  /*e120*/  SHF.R.S32.HI R0, RZ, 0x1f, R35 ;  /* 0x0000001fff007819 */ /* 0x001fe20000011423 */
[----:B------:R-:W-:Y:S01]  /*e130*/  ULDC.64 UR4, c[0x0][0x300] ;  /* 0x0000c00000047ab9 */ /* 0x000fe20000000a00 */
[----:B-----5:R-:W-:Y:S01]  /*e140*/  SHF.R.S32.HI R4, RZ, 0x1f, R34 ;  /* 0x0000001fff047819 */ /* 0x020fe20000011422 */
[----:B------:R-:W-:Y:S01]  /*e150*/  IMAD.WIDE.U32 R2, R35, UR4, RZ ;  /* 0x0000000423027c25 */ /* 0x000fe2000f8e00ff */
[----:B------:R-:W-:Y:S01]  /*e160*/  LOP3.LUT R22, R22, 0xfffffffd, RZ, 0xc0, !PT ;  /* 0xfffffffd16167812 */ /* 0x000fe200078ec0ff */
[----:B------:R0:W-:Y:S02]  /*e170*/  STL [R1+0x1c], R0 ;  /* 0x00001c0001007387 */ /* 0x0001e40000100800 */
[----:B------:R-:W-:Y:S02]  /*e180*/  IMAD R5, R24, 0x1000, R33 ;  /* 0x0000100018057824 */ /* 0x000fe400078e0221 */
[----:B------:R2:W-:Y:S01]  /*e190*/  STL [R1+0x20], R4 ;  /* 0x0000200401007387 */ /* 0x0005e20000100800 */
[----:B0-----:R-:W-:-:S04]  /*e1a0*/  IMAD R0, R0, UR4, RZ ;  /* 0x0000000400007c24 */ /* 0x001fc8000f8e02ff */
        /* <DEDUP_REMOVED lines=9> */
[----:B-1----:R-:W-:Y:S02]  /*e240*/  IMAD.SHL.U32 R7, R7, 0x8, RZ ;  /* 0x0000000807077824 */ /* 0x002fe400078e00ff */
[C---:B------:R-:W-:Y:S02]  /*e250*/  IMAD R0, R18.reuse, UR5, R0 ;  /* 0x0000000512007c24 */ /* 0x040fe4000f8e0200 */
[----:B------:R-:W-:Y:S01]  /*e260*/  IMAD.WIDE.U32 R2, R18, UR4, R2 ;  /* 0x0000000412027c25 */ /* 0x000fe2000f8e0002 */
[----:B------:R-:W-:Y:S01]  /*e270*/  ULDC.64 UR4, c[0x0][0x2e8] ;  /* 0x0000ba0000047ab9 */ /* 0x000fe20000000a00 */
[----:B------:R-:W-:-:S02]  /*e280*/  LOP3.LUT R7, R7, 0x38, RZ, 0xc0, !PT ;  /* 0x0000003807077812 */ /* 0x000fc400078ec0ff */
[----:B--2---:R-:W-:Y:S01]  /*e290*/  IMAD.IADD R4, R3, 0x1, R0 ;  /* 0x0000000103047824 */ /* 0x004fe200078e0200 */
        /* <DEDUP_REMOVED lines=40> */
.L_x_4428:
[----:B------:R-:W-:-:S13]  /*e520*/  ISETP.GE.AND P0, PT, R29, 0x31, PT ;  /* 0x000000311d00780c */ /* 0x000fda0003f06270 */
[----:B0-----:R-:W-:Y:S01]  /*e530*/  @P0 LEA R2, P1, R7, R0, 0x1 ;  /* 0x0000000007020211 */ /* 0x001fe200078208ff */
[----:B------:R-:W-:-:S03]  /*e540*/  @P0 IMAD R5, R5, 0x2, R23 ;  /* 0x0000000205050824 */ /* 0x000fc600078e0217 */
[----:B------:R-:W-:-:S05]  /*e550*/  @P0 IADD3.X R3, RZ, R4, RZ, P1, !PT ;  /* 0x00000004ff030210 */ /* 0x000fca0000ffe4ff */
[----:B------:R-:W-:Y:S01]  /*e560*/  @!PT LDS RZ, [RZ] ;  /* 0x00000000fffff984 */ /* 0x000fe20000000800 */
[----:B------:R-:W-:Y:S01]  /*e570*/  @!PT LDS RZ, [RZ] ;  /* 0x00000000fffff984 */ /* 0x000fe20000000800 */
[----:B------:R-:W-:Y:S01]  /*e580*/  @!PT LDS RZ, [RZ] ;  /* 0x00000000fffff984 */ /* 0x000fe20000000800 */
[----:B------:R0:W-:Y:S01]  /*e590*/  @P0 LDGSTS.E.BYPASS.LTC128B.128 [R5+0x23c00], desc[UR50][R2.64], !P2 ;  /* 0x23c0000002050fae */ /* 0x0001e2000d101d72 */
[----:B------:R-:W-:Y:S01]  /*e5a0*/  PLOP3.LUT P0, PT, PT, PT, PT, 0x80, 0x0 ;  /* 0x000000000000781c */ /* 0x000fe20003f0f070 */
[----:B------:R-:W-:-:S12]  /*e5b0*/  NOP ;  /* 0x0000000000007918 */ /* 0x000fd80000000000 */
.L_x_4355:
        /* <DEDUP_REMOVED lines=11> */
.L_x_4356:
[----:B------:R1:W5:Y:S01]  /*e670*/  LDL.LU R0, [R1+0xc] ;  /* 0x00000c0001007983 */ /* 0x0003620000300800 */
[----:B------:R-:W-:Y:S01]  /*e680*/  LOP3.LUT P0, RZ, R22, 0x100, RZ, 0xc0, !PT ;  /* 0x0000010016ff7812 */ /* 0x000fe2000780c0ff */
[----:B------:R1:W-:Y:S02]  /*e690*/  SYNCS.ARRIVE.TRANS64.A1T0 RZ, [R27+URZ+0x28c30], RZ ;  /* 0x028c30ff1bff79a7 */ /* 0x0003e4000810003f */
[----:B0-----:R1:W5:Y:S10]  /*e6a0*/  LDL R3, [R1+0x4] ;  /* 0x0000040001037983 */ /* 0x0013740000100800 */
[----:B------:R-:W-:Y:S05]  /*e6b0*/  WARPSYNC.ALL ;  /* 0x0000000000007948 */ /* 0x000fea0003800000 */
[----:B------:R-:W-:Y:S01]  /*e6c0*/  SEL R2, R30, RZ, !P0 ;  /* 0x000000ff1e027207 */ /* 0x000fe20004000000 */
[----:B------:R-:W-:Y:S01]  /*e6d0*/  ULDC.64 UR4, c[0x0][0x298] ;  /* 0x0000a60000047ab9 */ /* 0x000fe20000000a00 */
[----:B------:R-:W-:Y:S01]  /*e6e0*/  BSSY B6, `(.L_x_4357) ;  /* 0x0000020000067945 */ /* 0x000fe20003800000 */
[----:B------:R-:W-:Y:S02]  /*e6f0*/  IMAD.WIDE.U32 R4, R37, UR4, RZ ;  /* 0x0000000425047c25 */ /* 0x000fe4000f8e00ff */
[----:B------:R0:W-:Y:S02]  /*e700*/  STL [R1+0x18], R2 ;  /* 0x0000180201007387 */ /* 0x0001e40000100800 */
[----:B0-----:R-:W-:Y:S01]  /*e710*/  VIADD R2, R23, 0x20400 ;  /* 0x0002040017027836 */ /* 0x001fe20000000000 */
[----:B------:R-:W-:Y:S01]  /*e720*/  BAR.SYNC.DEFER_BLOCKING 0x8, 0x100 ;  /* 0x0204000000007b1d */ /* 0x000fe20000010000 */
[----:B-----5:R-:W-:-:S03]  /*e730*/  SEL R0, R0, RZ, !P0 ;  /* 0x000000ff00007207 */ /* 0x020fc60004000000 */
[----:B------:R-:W-:Y:S02]  /*e740*/  LOP3.LUT P0, RZ, R2, 0x3ff, RZ, 0xc0, !PT ;  /* 0x000003ff02ff7812 */ /* 0x000fe4000780c0ff */
[----:B------:R-:W-:Y:S01]  /*e750*/  PRMT R30, R3, 0x8880, RZ ;  /* 0x00008880031e7816 */ /* 0x000fe200000000ff */
[----:B------:R0:W-:Y:S03]  /*e760*/  STL [R1+0xc], R0 ;  /* 0x00000c0001007387 */ /* 0x0001e60000100800 */
[----:B------:R-:W-:Y:S01]  /*e770*/  PRMT R30, R30, 0x7710, RZ ;  /* 0x000077101e1e7816 */ /* 0x000fe200000000ff */
[----:B------:R2:W-:Y:S01]  /*e780*/  STL.64 [R1+0x10], R4 ;  /* 0x0000100401007387 */ /* 0x0005e20000100a00 */
[----:B0-----:R-:W-:-:S05]  /*e790*/  SHF.R.S32.HI R0, RZ, 0x1f, R37 ;  /* 0x0000001fff007819 */ /* 0x001fca0000011425 */
[----:B------:R-:W-:-:S04]  /*e7a0*/  IMAD R0, R0, UR4, RZ ;  /* 0x0000000400007c24 */ /* 0x000fc8000f8e02ff */
[----:B------:R-:W-:-:S04]  /*e7b0*/  IMAD R0, R37, UR5, R0 ;  /* 0x0000000525007c24 */ /* 0x000fc8000f8e0200 */
[----:B------:R-:W-:Y:S01]  /*e7c0*/  IMAD.IADD R37, R5, 0x1, R0 ;  /* 0x0000000105257824 */ /* 0x000fe200078e0200 */
[----:B--2---:R-:W-:Y:S06]  /*e7d0*/  @!P0 BRA `(.L_x_4358) ;  /* 0x0000000000408947 */ /* 0x004fec0003800000 */
        /* <DEDUP_REMOVED lines=16> */
.L_x_4358:
[----:B------:R-:W-:Y:S05]  /*e8e0*/  BSYNC B6 ;  /* 0x0000000000067941 */ /* 0x000fea0003800000 */
.L_x_4357:
[----:B------:R-:W2:Y:S01]  /*e8f0*/  LDL.LU.64 R2, [R1+0x10] ;  /* 0x0000100001027983 */ /* 0x000ea20000300a00 */
[----:B------:R-:W-:Y:S01]  /*e900*/  ULDC.64 UR4, c[0x0][0x2d8] ;  /* 0x0000b60000047ab9 */ /* 0x000fe20000000a00 */
[----:B------:R-:W0:Y:S02]  /*e910*/  LDC R21, c[0x0][0x448] ;  /* 0x00011200ff157b82 */ /* 0x000e240000000800 */
[----:B------:R-:W3:Y:S04]  /*e920*/  LDL.LU R4, [R1+0xc] ;  /* 0x00000c0001047983 */ /* 0x000ee80000300800 */
[----:B------:R-:W4:Y:S01]  /*e930*/  LDL.LU R20, [R1+0x18] ;  /* 0x0000180001147983 */ /* 0x000f220000300800 */
[----:B------:R-:W-:-:S03]  /*e940*/  IMAD R0, R26, UR4, RZ ;  /* 0x000000041a007c24 */ /* 0x000fc6000f8e02ff */
[----:B------:R0:W5:Y:S01]  /*e950*/  LDL R9, [R1] ;  /* 0x0000000001097983 */ /* 0x0001620000100800 */
[----:B------:R-:W-:-:S03]  /*e960*/  IMAD R0, R18, UR5, R0 ;  /* 0x0000000512007c24 */ /* 0x000fc6000f8e0200 */
[----:B------:R0:W5:Y:S02]  /*e970*/  LDL R7, [R1+0x2c] ;  /* 0x00002c0001077983 */ /* 0x0001640000100800 */
[----:B0-----:R-:W-:-:S13]  /*e980*/  ISETP.NE.AND P6, PT, R21, 0x1, PT ;  /* 0x000000011500780c */ /* 0x001fda0003fc5270 */
[----:B------:R-:W0:Y:S01]  /*e990*/  @P6 LDC R6, c[0x0][0x44c] ;  /* 0x00011300ff066b82 */ /* 0x000e220000000800 */
[----:B------:R-:W1:Y:S02]  /*e9a0*/  S2R R8, SR_TID.X ;  /* 0x0000000000087919 */ /* 0x000e640000002100 */
[----:B-1----:R-:W-:-:S05]  /*e9b0*/  IMAD.SHL.U32 R8, R8, 0x8, RZ ;  /* 0x0000000808087824 */ /* 0x002fca00078e00ff */
[----:B------:R-:W-:Y:S01]  /*e9c0*/  LOP3.LUT R8, R8, 0x38, RZ, 0xc0, !PT ;  /* 0x0000003808087812 */ /* 0x000fe200078ec0ff */
[----:B--2---:R-:W-:Y:S02]  /*e9d0*/  IMAD.MOV.U32 R3, RZ, RZ, R37 ;  /* 0x000000ffff037224 */ /* 0x004fe400078e0025 */
[----:B------:R-:W-:Y:S01]  /*e9e0*/  IMAD.WIDE.U32 R2, R18, UR4, R2 ;  /* 0x0000000412027c25 */ /* 0x000fe2000f8e0002 */
        /* <DEDUP_REMOVED lines=9> */
[----:B-1----:R-:W-:-:S05]  /*ea80*/  IMAD.SHL.U32 R20, R20, 0x10, RZ ;  /* 0x0000001014147824 */ /* 0x002fca00078e00ff */
[----:B------:R-:W-:-:S05]  /*ea90*/  LOP3.LUT R20, R36, 0x70, R20, 0xf8, !PT ;  /* 0x0000007024147812 */ /* 0x000fca00078ef814 */
[----:B------:R-:W-:-:S04]  /*eaa0*/  IMAD R5, R17, 0x40, R20 ;  /* 0x0000004011057824 */ /* 0x000fc800078e0214 */
[----:B0-----:R-:W-:-:S04]  /*eab0*/  @P6 IMAD.HI.U32 R6, R5, R6, RZ ;  /* 0x0000000605066227 */ /* 0x001fc800078e00ff */
[----:B------:R-:W-:Y:S01]  /*eac0*/  IMAD.MOV.U32 R4, RZ, RZ, R5 ;  /* 0x000000ffff047224 */ /* 0x000fe200078e0005 */
[----:B--2---:R-:W-:Y:S02]  /*ead0*/  @P6 SHF.R.U32.HI R4, RZ, R0, R6 ;  /* 0x00000000ff046219 */ /* 0x004fe40000011606 */
[----:B------:R-:W0:Y:S03]  /*eae0*/  LDC R6, c[0x0][0x448] ;  /* 0x00011200ff067b82 */ /* 0x000e260000000800 */
[----:B------:R-:W-:Y:S02]  /*eaf0*/  IMAD.MOV R0, RZ, RZ, -R4 ;  /* 0x000000ffff007224 */ /* 0x000fe400078e0a04 */
[----:B------:R-:W-:-:S04]  /*eb00*/  IMAD.WIDE.U32 R2, R4, UR4, R2 ;  /* 0x0000000404027c25 */ /* 0x000fc8000f8e0002 */
[----:B0-----:R-:W-:Y:S01]  /*eb10*/  IMAD R0, R6, R0, R5 ;  /* 0x0000000006007224 */ /* 0x001fe200078e0205 */
[----:B------:R-:W-:-:S05]  /*eb20*/  SHF.R.S32.HI R5, RZ, 0x1f, R4 ;  /* 0x0000001fff057819 */ /* 0x000fca0000011404 */
        /* <DEDUP_REMOVED lines=10> */
[----:B------:R-:W-:Y:S01]  /*ebd0*/  ULDC UR4, c[0x0][0x2b8] ;  /* 0x0000ae0000047ab9 */ /* 0x000fe20000000800 */
[----:B------:R-:W-:-:S04]  /*ebe0*/  IADD3 R4, R3, R4, RZ ;  /* 0x0000000403047210 */ /* 0x000fc80007ffe0ff */
        /* <DEDUP_REMOVED lines=38> */
.L_x_4437:
[----:B------:R-:W-:-:S05]  /*ee50*/  VIADD R17, R17, 0x30 ;  /* 0x0000003011117836 */ /* 0x000fca0000000000 */
[----:B------:R-:W-:-:S13]  /*ee60*/  ISETP.GE.AND P0, PT, R17, R5, PT ;  /* 0x000000051100720c */ /* 0x000fda0003f06270 */
[----:B0-----:R-:W-:-:S05]  /*ee70*/  @!P0 LEA R2, P2, R8, R0, 0x1 ;  /* 0x0000000008028211 */ /* 0x001fca00078408ff */
[----:B------:R-:W-:-:S05]  /*ee80*/  @!P0 IMAD.X R3, RZ, RZ, R4, P2 ;  /* 0x000000ffff038224 */ /* 0x000fca00010e0604 */
[----:B------:R-:W-:Y:S01]  /*ee90*/  @!PT LDS RZ, [RZ] ;  /* 0x00000000fffff984 */ /* 0x000fe20000000800 */
[----:B------:R-:W-:Y:S01]  /*eea0*/  @!PT LDS RZ, [RZ] ;  /* 0x00000000fffff984 */ /* 0x000fe20000000800 */
[----:B------:R-:W-:Y:S01]  /*eeb0*/  @!PT LDS RZ, [RZ] ;  /* 0x00000000fffff984 */ /* 0x000fe20000000800 */
[----:B------:R0:W-:Y:S01]  /*eec0*/  @!P0 LDGSTS.E.BYPASS.LTC128B.128 [R7+0x21c00], desc[UR50][R2.64], !P1 ;  /* 0x21c0000002078fae */ /* 0x0001e2000c901d72 */
[----:B------:R-:W-:Y:S01]  /*eed0*/  PLOP3.LUT P0, PT, PT, PT, PT, 0x80, 0x0 ;  /* 0x000000000000781c */ /* 0x000fe20003f0f070 */
[----:B------:R-:W-:-:S12]  /*eee0*/  NOP ;  /* 0x0000000000007918 */ /* 0x000fd80000000000 */
.L_x_4360:
        /* <DEDUP_REMOVED lines=16> */
[----:B------:R-:W1:Y:S03]  /*eff0*/  SYNCS.PHASECHK.TRANS64.TRYWAIT P0, [R23+URZ+0x28c20], R0 ;  /* 0x028c2000170075a7 */ /* 0x000e66000800017f */
[----:B01----:R-:W-:Y:S05]  /*f000*/  @!P0 BRA `(.L_x_4362) ;  /* 0x0000003800748947 */ /* 0x003fea0003800000 */
.L_x_4438:
[----:B------:R-:W-:Y:S05]  /*f010*/  BSYNC B0 ;  /* 0x0000000000007941 */ /* 0x000fea0003800000 */
.L_x_4361:
[----:B------:R-:W-:-:S05]  /*f020*/  IMAD.U32 R2, RZ, RZ, UR36 ;  /* 0x00000024ff027e24 */ /* 0x000fca000f8e00ff */
[----:B------:R-:W-:-:S13]  /*f030*/  ISETP.NE.AND P0, PT, R2, 0x3, PT ;  /* 0x000000030200780c */ /* 0x000fda0003f05270 */
[----:B------:R-:W-:Y:S05]  /*f040*/  @!P0 BRA `(.L_x_4363) ;  /* 0x0000000000048947 */ /* 0x000fea0003800000 */
[----:B------:R-:W-:Y:S01]  /*f050*/  BPT.TRAP 0x1 ;  /* 0x000000040000795c */ /* 0x000fe20000300000 */
.L_x_4363:
[----:B0-----:R-:W-:Y:S01]  /*f060*/  SHF.L.U32 R0, R25, 0x1f, RZ ;  /* 0x0000001f19007819 */ /* 0x001fe200000006ff */
[----:B------:R-:W-:Y:S03]  /*f070*/  BSSY B0, `(.L_x_4364) ;  /* 0x0000003000007945 */ /* 0x000fe60003800000 */
[----:B------:R-:W0:Y:S02]  /*f080*/  SYNCS.PHASECHK.TRANS64.TRYWAIT P0, [R27+URZ+0x28c60], R0 ;  /* 0x028c60001b0075a7 */ /* 0x000e24000800017f */
[----:B0-----:R-:W-:Y:S05]  /*f090*/  @!P0 BRA `(.L_x_4365) ;  /* 0x0000003800648947 */ /* 0x001fea0003800000 */
.L_x_4439:
[----:B------:R-:W-:Y:S05]  /*f0a0*/  BSYNC B0 ;  /* 0x0000000000007941 */ /* 0x000fea0003800000 */
.L_x_4364:
        /* <DEDUP_REMOVED lines=111> */
.L_x_4449:
        /* <DEDUP_REMOVED lines=34> */
.L_x_4367:
        /* <DEDUP_REMOVED lines=11> */
.L_x_4368:
[----:B------:R-:W2:Y:S01]  /*fa70*/  LDL R2, [R1+0x8] ;  /* 0x0000080001027983 */ /* 0x000ea20000100800 */
[----:B------:R1:W-:Y:S01]  /*fa80*/  SYNCS.ARRIVE.TRANS64.A1T0 RZ, [R27+URZ+0x28c50], RZ ;  /* 0x028c50ff1bff79a7 */ /* 0x0003e2000810003f */
[----:B------:R-:W-:Y:S01]  /*fa90*/  BSSY B0, `(.L_x_4369) ;  /* 0x00000f5000007945 */ /* 0x000fe20003800000 */
[----:B--2---:R-:W-:-:S13]  /*faa0*/  ISETP.GE.AND P0, PT, R2, 0x2, PT ;  /* 0x000000020200780c */ /* 0x004fda0003f06270 */
[----:B-1----:R-:W-:Y:S05]  /*fab0*/  @!P0 BRA `(.L_x_4370) ;  /* 0x0000000c00c88947 */ /* 0x002fea0003800000 */
[----:B0-----:R-:W2:Y:S04]  /*fac0*/  LDL.LU R4, [R1+0x28] ;  /* 0x0000280001047983 */ /* 0x001ea80000300800 */
[----:B------:R-:W3:Y:S01]  /*fad0*/  LDL.LU R3, [R1+0x4] ;  /* 0x0000040001037983 */ /* 0x000ee20000300800 */
[----:B------:R-:W-:Y:S01]  /*fae0*/  VIADD R7, R2, 0xfffffffe ;  /* 0xfffffffe02077836 */ /* 0x000fe20000000000 */
[----:B--2---:R-:W-:Y:S02]  /*faf0*/  LOP3.LUT R30, R4, 0x40, RZ, 0xc0, !PT ;  /* 0x00000040041e7812 */ /* 0x004fe400078ec0ff */
[----:B---3--:R-:W-:Y:S02]  /*fb00*/  LOP3.LUT R29, R3, 0x80, RZ, 0xc0, !PT ;  /* 0x00000080031d7812 */ /* 0x008fe400078ec0ff */
[----:B------:R-:W-:-:S02]  /*fb10*/  SHF.R.U32.HI R30, RZ, 0x2, R30 ;  /* 0x00000002ff1e7819 */ /* 0x000fc4000001161e */
[----:B------:R-:W-:-:S07]  /*fb20*/  SHF.R.U32.HI R29, RZ, 0x3, R29 ;  /* 0x00000003ff1d7819 */ /* 0x000fce000001161d */
.L_x_4383:
        /* <DEDUP_REMOVED lines=26> */
[----:B------:R-:W-:Y:S01]  /*fcd0*/  @!P1 IMAD.IADD R3, R5, 0x1, R3 ;  /* 0x0000000105039824 */ /* 0x000fe200078e0203 */
[----:B------:R-:W-:-:S04]  /*fce0*/  IADD3 R5, -R10, RZ, RZ ;  /* 0x000000ff0a057210 */ /* 0x000fc80007ffe1ff */
        /* <DEDUP_REMOVED lines=13> */
.L_x_4371:
[----:B------:R-:W-:Y:S01]  /*fdc0*/  IMAD R6, R24, 0x8, R23 ;  /* 0x0000000818067824 */ /* 0x000fe200078e0217 */
[----:B------:R-:W-:Y:S01]  /*fdd0*/  SHF.L.U32 R17, R25, 0x1f, RZ ;  /* 0x0000001f19117819 */ /* 0x000fe200000006ff */
[----:B------:R-:W-:Y:S01]  /*fde0*/  BSSY B1, `(.L_x_4372) ;  /* 0x0000004000017945 */ /* 0x000fe20003800000 */
[----:B------:R-:W-:Y:S02]  /*fdf0*/  SHF.R.S32.HI R9, RZ, 0x1f, R5 ;  /* 0x0000001fff097819 */ /* 0x000fe40000011405 */
[----:B------:R-:W0:Y:S02]  /*fe00*/  SYNCS.PHASECHK.TRANS64.TRYWAIT P0, [R6+URZ+0x28c40], R17 ;  /* 0x028c4011060075a7 */ /* 0x000e24000800017f */
[----:B0-----:R-:W-:Y:S05]  /*fe10*/  @!P0 BRA `(.L_x_4373) ;  /* 0x0000003400448947 */ /* 0x001fea0003800000 */
.L_x_4450:
[----:B------:R-:W-:Y:S05]  /*fe20*/  BSYNC B1 ;  /* 0x0000000000017941 */ /* 0x000fea0003800000 */
.L_x_4372:
        /* <DEDUP_REMOVED lines=26> */
[----:B-1----:R-:W-:-:S04]  /*ffd0*/  IADD3 R2, P0, R2, R0, RZ ;  /* 0x0000000002027210 */ /* 0x002fc80007f1e0ff */
[----:B--2---:R-:W-:-:S05]  /*ffe0*/  IADD3.X R3, RZ, R3, RZ, P0, !PT ;  /* 0x00000003ff037210 */ /* 0x004fca00007fe4ff */
        /* <DEDUP_REMOVED lines=14> */
.L_x_4460:
        /* <DEDUP_REMOVED lines=8> */
.L_x_4375:
        /* <DEDUP_REMOVED lines=11> */
.L_x_4376:
[----:B------:R2:W-:Y:S01]  /*10200*/  SYNCS.ARRIVE.TRANS64.A1T0 RZ, [R6+URZ+0x28c30], RZ ;  /* 0x028c30ff06ff79a7 */ /* 0x0005e2000810003f */
[----:B------:R-:W-:Y:S05]  /*10210*/  @!P2 BRA `(.L_x_4377) ;  /* 0x000000000004a947 */ /* 0x000fea0003800000 */
[----:B------:R-:W-:Y:S01]  /*10220*/  BPT.TRAP 0x1 ;  /* 0x000000040000795c */ /* 0x000fe20000300000 */
.L_x_4377:
[----:B------:R-:W3:Y:S01]  /*10230*/  SYNCS.PHASECHK.TRANS64.TRYWAIT P0, [R6+URZ+0x28c60], R17 ;  /* 0x028c6011060075a7 */ /* 0x000ee2000800017f */
[----:B------:R-:W-:Y:S04]  /*10240*/  BSSY B1, `(.L_x_4378) ;  /* 0x0000002000017945 */ /* 0x000fe80003800000 */
[----:B---3--:R-:W-:Y:S05]  /*10250*/  @!P0 BRA `(.L_x_4379) ;  /* 0x0000003400648947 */ /* 0x008fea0003800000 */
.L_x_4461:
[----:B------:R-:W-:Y:S05]  /*10260*/  BSYNC B1 ;  /* 0x0000000000017941 */ /* 0x000fea0003800000 */
.L_x_4378:
        /* <DEDUP_REMOVED lines=46> */
[C---:B------:R-:W-:Y:S02]  /*10550*/  LOP3.LUT P3, RZ, R22.reuse, 0x80, RZ, 0xc0, !PT ;  /* 0x0000008016ff7812 */ /* 0x040fe4000786c0ff */
[----:B-----5:R-:W-:Y:S01]  /*10560*/  IADD3.X R5, RZ, R5, RZ, P2, !PT ;  /* 0x00000005ff057210 */ /* 0x020fe200017fe4ff */
[----:B------:R-:W-:Y:S01]  /*10570*/  LDGSTS.E.BYPASS.LTC128B.128 [R17+0x6400], desc[UR50][R2.64+0x180], !P6 ;  /* 0x0640018002117fae */ /* 0x000fe2000f101d72 */
[----:B------:R-:W-:-:S03]  /*10580*/  LOP3.LUT P2, RZ, R22, 0x40, RZ, 0xc0, !PT ;  /* 0x0000004016ff7812 */ /* 0x000fc6000784c0ff */
        /* <DEDUP_REMOVED lines=31> */
.L_x_4471:
        /* <DEDUP_REMOVED lines=25> */
.L_x_4381:
        /* <DEDUP_REMOVED lines=11> */
.L_x_4382:
[----:B------:R3:W-:Y:S01]  /*109c0*/  SYNCS.ARRIVE.TRANS64.A1T0 RZ, [R6+URZ+0x28c50], RZ ;  /* 0x028c50ff06ff79a7 */ /* 0x0007e2000810003f */
[----:B------:R-:W-:Y:S05]  /*109d0*/  @P3 BRA `(.L_x_4383) ;  /* 0xfffffff000543947 */ /* 0x000fea000383ffff */
.L_x_4370:
[----:B------:R-:W-:Y:S05]  /*109e0*/  BSYNC B0 ;  /* 0x0000000000007941 */ /* 0x000fea0003800000 */
.L_x_4369:
        /* <DEDUP_REMOVED lines=21> */
.L_x_4385:
[----:B------:R-:W-:Y:S05]  /*10b40*/  BSYNC B0 ;  /* 0x0000000000007941 */ /* 0x000fea0003800000 */
.L_x_4384:
[----:B------:R-:W-:-:S07]  /*10b50*/  SEL R24, R24, RZ, P0 ;  /* 0x000000ff18187207 */ /* 0x000fce0000000000 */
.L_x_4344:
[----:B------:R-:W-:Y:S05]  /*10b60*/  BSYNC B7 ;  /* 0x0000000000077941 */ /* 0x000fea0003800000 */
.L_x_4342:
        /* <DEDUP_REMOVED lines=11> */
.L_x_4386:
        /* <DEDUP_REMOVED lines=36> */
.L_x_4481:
[----:B------:R-:W-:Y:S02]  /*10e60*/  ULDC UR4, c[0x0][0xc38] ;  /* 0x00030e0000047ab9 */ /* 0x000fe40000000800 */
[----:B------:R-:W-:-:S04]  /*10e70*/  IMAD.U32 R4, RZ, RZ, UR4 ;  /* 0x00000004ff047e24 */ /* 0x000fc8000f8e00ff */
[----:B--2---:R-:W-:-:S04]  /*10e80*/  IMAD R14, R14, R4, RZ ;  /* 0x000000040e0e7224 */ /* 0x004fc800078e02ff */
[----:B------:R-:W-:-:S05]  /*10e90*/  IMAD.IADD R5, R5, 0x1, R14 ;  /* 0x0000000105057824 */ /* 0x000fca00078e020e */
[----:B------:R-:W-:-:S13]  /*10ea0*/  ISETP.GT.AND P6, PT, R5, R0, PT ;  /* 0x000000000500720c */ /* 0x000fda0003fc4270 */
[----:B------:R-:W-:Y:S05]  /*10eb0*/  @P6 BRA `(.L_x_4389) ;  /* 0x00000000009c6947 */ /* 0x000fea0003800000 */
.L_x_4394:
        /* <DEDUP_REMOVED lines=14> */
.L_x_4392:
[----:B------:R-:W-:Y:S05]  /*10fa0*/  BSYNC B0 ;  /* 0x0000000000007941 */ /* 0x000fea0003800000 */
.L_x_4391:
        /* <DEDUP_REMOVED lines=18> */
.L_x_4489:
[----:B------:R-:W-:Y:S02]  /*110d0*/  ULDC UR4, c[0x0][0xc38] ;  /* 0x00030e0000047ab9 */ /* 0x000fe40000000800 */
[----:B------:R-:W-:-:S04]  /*110e0*/  IMAD.U32 R4, RZ, RZ, UR4 ;  /* 0x00000004ff047e24 */ /* 0x000fc8000f8e00ff */
[----:B--2---:R-:W-:-:S04]  /*110f0*/  IMAD R14, R14, R4, RZ ;  /* 0x000000040e0e7224 */ /* 0x004fc800078e02ff */
[----:B------:R-:W-:-:S05]  /*11100*/  IMAD.IADD R5, R14, 0x1, R5 ;  /* 0x000000010e057824 */ /* 0x000fca00078e0205 */
[----:B------:R-:W-:-:S13]  /*11110*/  ISETP.GT.AND P6, PT, R5, R0, PT ;  /* 0x000000000500720c */ /* 0x000fda0003fc4270 */
[----:B------:R-:W-:Y:S05]  /*11120*/  @!P6 BRA `(.L_x_4394) ;  /* 0xfffffffc0064e947 */ /* 0x000fea000383ffff */
.L_x_4389:
        /* <DEDUP_REMOVED lines=8> */
.L_x_4493:
[----:B------:R-:W-:Y:S01]  /*111b0*/  ISETP.NE.AND P0, PT, R3, RZ, PT ;  /* 0x000000ff0300720c */ /* 0x000fe20003f05270 */
[----:B------:R-:W-:-:S12]  /*111c0*/  IMAD.MOV.U32 R14, RZ, RZ, RZ ;  /* 0x000000ffff0e7224 */ /* 0x000fd800078e00ff */
[----:B------:R-:W-:Y:S05]  /*111d0*/  @!P0 BRA `(.L_x_4396) ;  /* 0x0000000000108947 */ /* 0x000fea0003800000 */
[----:B------:R-:W-:Y:S01]  /*111e0*/  UMOV UR4, 0xffffffff ;  /* 0xffffffff00047882 */ /* 0x000fe20000000000 */
[----:B------:R-:W-:Y:S02]  /*111f0*/  VIADD R12, R6, 0xffffffff ;  /* 0xffffffff060c7836 */ /* 0x000fe40000000000 */
[----:B------:R-:W-:Y:S05]  /*11200*/  BRA.DIV UR4, `(.L_x_4397) ;  /* 0x0000003604907947 */ /* 0x000fea000b800000 */
[----:B------:R4:W0:Y:S02]  /*11210*/  SHFL.IDX PT, R14, R2, R12, 0x1f ;  /* 0x00001f0c020e7589 */ /* 0x00082400000e0000 */
.L_x_4396:
        /* <DEDUP_REMOVED lines=14> */
[----:B------:R-:W-:Y:S01]  /*11300*/  IMAD.HI.U32 R2, R3, R5, R2 ;  /* 0x0000000503027227 */ /* 0x000fe200078e0002 */
[----:B------:R-:W-:Y:S02]  /*11310*/  IADD3 R5, R0, -R16, RZ ;  /* 0x8000001000057210 */ /* 0x000fe40007ffe0ff */
        /* <DEDUP_REMOVED lines=22> */
[----:B------:R-:W0:Y:S02]  /*11480*/  I2F.RP R8, R7 ;  /* 0x0000000700087306 */ /* 0x000e240000209400 */
[----:B------:R-:W-:-:S06]  /*11490*/  IADD3 R6, RZ, -R6, RZ ;  /* 0x80000006ff067210 */ /* 0x000fcc0007ffe0ff */
[----:B0-----:R-:W0:Y:S02]  /*114a0*/  MUFU.RCP R8, R8 ;  /* 0x0000000800087308 */ /* 0x001e240000001000 */
[----:B0-----:R-:W-:-:S06]  /*114b0*/  VIADD R3, R8, 0xffffffe ;  /* 0x0ffffffe08037836 */ /* 0x001fcc0000000000 */
        /* <DEDUP_REMOVED lines=24> */
.L_x_4390:
[----:B------:R-:W-:Y:S01]  /*11640*/  UMOV UR4, URZ ;  /* 0x0000003f00047c82 */ /* 0x000fe20008000000 */
[----:B------:R-:W-:Y:S01]  /*11650*/  UMOV UR5, URZ ;  /* 0x0000003f00057c82 */ /* 0x000fe20008000000 */
[----:B------:R-:W-:Y:S01]  /*11660*/  ULDC UR6, c[0x0][0xc3c] ;  /* 0x00030f0000067ab9 */ /* 0x000fe20000000800 */
[----:B------:R-:W-:Y:S01]  /*11670*/  IMAD.MOV.U32 R16, RZ, RZ, R0 ;  /* 0x000000ffff107224 */ /* 0x000fe200078e0000 */
[----:B------:R-:W-:Y:S01]  /*11680*/  MOV R19, UR6 ;  /* 0x0000000600137c02 */ /* 0x000fe20008000f00 */
[----:B------:R-:W-:Y:S02]  /*11690*/  IMAD.U32 R17, RZ, RZ, UR4 ;  /* 0x00000004ff117e24 */ /* 0x000fe4000f8e00ff */
[----:B------:R-:W-:-:S07]  /*116a0*/  IMAD.U32 R18, RZ, RZ, UR5 ;  /* 0x00000005ff127e24 */ /* 0x000fce000f8e00ff */
.L_x_4398:
        /* <DEDUP_REMOVED lines=10> */
.L_x_4387:
[----:B------:R-:W-:Y:S02]  /*11750*/  ULDC UR4, c[0x0][0xc3c] ;  /* 0x00030f0000047ab9 */ /* 0x000fe40000000800 */
[----:B0-----:R-:W-:-:S13]  /*11760*/  ISETP.GE.AND P0, PT, R19, UR4, PT ;  /* 0x0000000413007c0c */ /* 0x001fda000bf06270 */
[----:B------:R-:W-:Y:S05]  /*11770*/  @!P0 BRA `(.L_x_4399) ;  /* 0xffffffb800008947 */ /* 0x000fea000383ffff */
[----:B------:R-:W-:Y:S05]  /*11780*/  BSYNC B8 ;  /* 0x0000000000087941 */ /* 0x000fea0003800000 */
.L_x_4338:
        /* <DEDUP_REMOVED lines=12> */
.L_x_4496:
[----:B------:R-:W-:Y:S05]  /*11850*/  BSYNC B0 ;  /* 0x0000000000007941 */ /* 0x000fea0003800000 */
.L_x_4400:
[----:B------:R-:W-:-:S03]  /*11860*/  UMOV UR4, 0xffffffff ;  /* 0xffffffff00047882 */ /* 0x000fc60000000000 */
[----:B------:R-:W-:Y:S05]  /*11870*/  BRA.DIV UR4, `(.L_x_4402) ;  /* 0x00000032042c7947 */ /* 0x000fea000b800000 */
[----:B0-----:R-:W0:Y:S02]  /*11880*/  S2R R0, SR_TID.X ;  /* 0x0000000000007919 */ /* 0x001e240000002100 */
[----:B0-----:R-:W-:-:S04]  /*11890*/  SHF.R.U32.HI R0, RZ, 0x5, R0 ;  /* 0x00000005ff007819 */ /* 0x001fc80000011600 */
[----:B------:R-:W-:-:S05]  /*118a0*/  LOP3.LUT R0, R0, 0x3, RZ, 0xc0, !PT ;  /* 0x0000000300007812 */ /* 0x000fca00078ec0ff */
[----:B------:R0:W1:Y:S02]  /*118b0*/  SHFL.IDX PT, R14, R0, RZ, 0x1f ;  /* 0x00001fff000e7589 */ /* 0x00006400000e0000 */
.L_x_4499:
[----:B-1----:R-:W-:Y:S01]  /*118c0*/  ISETP.NE.AND P0, PT, R14, RZ, PT ;  /* 0x000000ff0e00720c */ /* 0x002fe20003f05270 */
[----:B------:R-:W-:-:S12]  /*118d0*/  BSSY B0, `(.L_x_4403) ;  /* 0x0000024000007945 */ /* 0x000fd80003800000 */
[----:B------:R-:W-:Y:S05]  /*118e0*/  @P0 BRA `(.L_x_4404) ;  /* 0x0000000000880947 */ /* 0x000fea0003800000 */
[----:B------:R-:W-:-:S03]  /*118f0*/  UMOV UR4, 0xffffffff ;  /* 0xffffffff00047882 */ /* 0x000fc60000000000 */
[----:B------:R-:W-:Y:S05]  /*11900*/  BRA.DIV UR4, `(.L_x_4405) ;  /* 0x00000032043c7947 */ /* 0x000fea000b800000 */
[----:B------:R-:W-:-:S13]  /*11910*/  ELECT P6, URZ, PT ;  /* 0x00000000003f782f */ /* 0x000fda00038c0000 */
.L_x_4502:
[----:B------:R-:W-:Y:S05]  /*11920*/  @!P6 BRA `(.L_x_4404) ;  /* 0x000000000078e947 */ /* 0x000fea0003800000 */
[----:B------:R-:W-:-:S06]  /*11930*/  ULOP3.LUT UR4, UR39, 0x2, URZ, 0xfc, !UPT ;  /* 0x0000000227047892 */ /* 0x000fcc000f8efc3f */
[----:B0-----:R-:W-:-:S05]  /*11940*/  IMAD.U32 R0, RZ, RZ, UR4 ;  /* 0x00000004ff007e24 */ /* 0x001fca000f8e00ff */
[----:B------:R-:W-:-:S13]  /*11950*/  ISETP.NE.AND P0, PT, R0, 0x3, PT ;  /* 0x000000030000780c */ /* 0x000fda0003f05270 */
[----:B------:R-:W-:Y:S05]  /*11960*/  @!P0 BRA `(.L_x_4406) ;  /* 0x0000000000048947 */ /* 0x000fea0003800000 */
[----:B------:R-:W-:Y:S01]  /*11970*/  BPT.TRAP 0x1 ;  /* 0x000000040000795c */ /* 0x000fe20000300000 */
.L_x_4406:
[C---:B------:R-:W-:Y:S01]  /*11980*/  IMAD R3, R24.reuse, 0x8, R5 ;  /* 0x0000000818037824 */ /* 0x040fe200078e0205 */
[----:B------:R-:W-:Y:S01]  /*11990*/  SHF.L.U32 R2, R25, 0x1f, RZ ;  /* 0x0000001f19027819 */ /* 0x000fe200000006ff */
[----:B------:R-:W-:-:S03]  /*119a0*/  VIADD R24, R24, 0x1 ;  /* 0x0000000118187836 */ /* 0x000fc60000000000 */
[----:B------:R-:W0:Y:S02]  /*119b0*/  SYNCS.PHASECHK.TRANS64.TRYWAIT P1, [R3+URZ+0x28c40], R2 ;  /* 0x028c4002030075a7 */ /* 0x000e24000802017f */
[----:B------:R-:W-:-:S04]  /*119c0*/  ISETP.NE.AND P2, PT, R24, 0x2, PT ;  /* 0x000000021800780c */ /* 0x000fc80003f45270 */
[----:B------:R-:W-:Y:S01]  /*119d0*/  SEL R0, RZ, 0x1, P2 ;  /* 0x00000001ff007807 */ /* 0x000fe20001000000 */
[----:B0-----:R-:W-:Y:S08]  /*119e0*/  @!P1 BRA `(.L_x_4407) ;  /* 0x0000003000249947 */ /* 0x001ff00003800000 */
.L_x_4503:
[----:B------:R-:W-:Y:S02]  /*119f0*/  SEL R24, R24, RZ, P2 ;  /* 0x000000ff18187207 */ /* 0x000fe40001000000 */
[----:B------:R-:W-:Y:S01]  /*11a00*/  LOP3.LUT R0, R25, R0, RZ, 0x3c, !PT ;  /* 0x0000000019007212 */ /* 0x000fe200078e3cff */
[----:B------:R-:W-:Y:S06]  /*11a10*/  @!P0 BRA `(.L_x_4408) ;  /* 0x0000000000048947 */ /* 0x000fec0003800000 */
[----:B------:R-:W-:Y:S01]  /*11a20*/  BPT.TRAP 0x1 ;  /* 0x000000040000795c */ /* 0x000fe20000300000 */
.L_x_4408:
[----:B------:R-:W-:Y:S01]  /*11a30*/  IMAD R5, R24, 0x8, R5 ;  /* 0x0000000818057824 */ /* 0x000fe200078e0205 */
[----:B------:R-:W-:-:S04]  /*11a40*/  SHF.L.U32 R0, R0, 0x1f, RZ ;  /* 0x0000001f00007819 */ /* 0x000fc800000006ff */
[----:B------:R-:W1:Y:S02]  /*11a50*/  SYNCS.PHASECHK.TRANS64.TRYWAIT P1, [R5+URZ+0x28c40], R0 ;  /* 0x028c4000050075a7 */ /* 0x000e64000802017f */
[----:B-1----:R-:W-:Y:S05]  /*11a60*/  @!P1 BRA `(.L_x_4409) ;  /* 0x0000003000189947 */ /* 0x002fea0003800000 */
.L_x_4504:
[----:B------:R-:W-:Y:S05]  /*11a70*/  @!P0 BRA `(.L_x_4410) ;  /* 0x0000000000048947 */ /* 0x000fea0003800000 */
[----:B------:R-:W-:Y:S01]  /*11a80*/  BPT.TRAP 0x1 ;  /* 0x000000040000795c */ /* 0x000fe20000300000 */
.L_x_4410:
[----:B------:R-:W5:Y:S02]  /*11a90*/  SYNCS.PHASECHK.TRANS64.TRYWAIT P1, [R3+URZ+0x28c60], R2 ;  /* 0x028c6002030075a7 */ /* 0x000f64000802017f */
[----:B-----5:R-:W-:Y:S05]  /*11aa0*/  @!P1 BRA `(.L_x_4411) ;  /* 0x00000030001c9947 */ /* 0x020fea0003800000 */
.L_x_4505:
[----:B------:R-:W-:Y:S05]  /*11ab0*/  @!P0 BRA `(.L_x_4412) ;  /* 0x0000000000048947 */ /* 0x000fea0003800000 */
[----:B------:R-:W-:Y:S01]  /*11ac0*/  BPT.TRAP 0x1 ;  /* 0x000000040000795c */ /* 0x000fe20000300000 */
.L_x_4412:
[----:B------:R0:W0:Y:S02]  /*11ad0*/  SYNCS.PHASECHK.TRANS64.TRYWAIT P0, [R5+URZ+0x28c60], R0 ;  /* 0x028c6000050075a7 */ /* 0x000024000800017f */
[----:B0-----:R-:W-:Y:S05]  /*11ae0*/  @!P0 NANOSLEEP.SYNCS 0x989680 ;  /* 0x009896800000895d */ /* 0x001fea0003900000 */
[----:B------:R-:W0:Y:S02]  /*11af0*/  @!P0 SYNCS.PHASECHK.TRANS64 P0, [R5+URZ+0x28c60], R0 ;  /* 0x028c6000050085a7 */ /* 0x000e24000800007f */
[----:B0-----:R-:W-:Y:S05]  /*11b00*/  @!P0 BRA `(.L_x_4412) ;  /* 0xfffffffc00f08947 */ /* 0x001fea000383ffff */
.L_x_4404:
[----:B------:R-:W-:Y:S05]  /*11b10*/  BSYNC B0 ;  /* 0x0000000000007941 */ /* 0x000fea0003800000 */
.L_x_4403:
[----:B------:R-:W-:Y:S05]  /*11b20*/  EXIT ;  /* 0x000000000000794d */ /* 0x000fea0003800000 */
.L_x_4271:
[----:B0-----:R-:W-:-:S04]  /*11b30*/  IMAD.U32 R4, RZ, RZ, UR21 ;  /* 0x00000015ff047e24 */ /* 0x001fc8000f8e00ff */
[----:B------:R0:W1:Y:S03]  /*11b40*/  SYNCS.PHASECHK.TRANS64.TRYWAIT P1, [R4+URZ+0x28c50], R3 ;  /* 0x028c5003040075a7 */ /* 0x000066000802017f */
[----:B-1----:R-:W-:Y:S05]  /*11b50*/  @!P1 NANOSLEEP.SYNCS 0x989680 ;  /* 0x009896800000995d */ /* 0x002fea0003900000 */
[----:B------:R-:W1:Y:S02]  /*11b60*/  @!P1 SYNCS.PHASECHK.TRANS64 P1, [R4+URZ+0x28c50], R3 ;  /* 0x028c5003040095a7 */ /* 0x000e64000802007f */
[----:B-1----:R-:W-:Y:S05]  /*11b70*/  @!P1 BRA `(.L_x_4271) ;  /* 0xfffffffc00ec9947 */ /* 0x002fea000383ffff */
[----:B------:R-:W-:Y:S05]  /*11b80*/  BRA `(.L_x_4413) ;  /* 0xfffffefc00e07947 */ /* 0x000fea000383ffff */
.L_x_4277:
[----:B-1----:R-:W-:-:S04]  /*11b90*/  IMAD.U32 R4, RZ, RZ, UR21 ;  /* 0x00000015ff047e24 */ /* 0x002fc8000f8e00ff */
[----:B------:R1:W2:Y:S03]  /*11ba0*/  SYNCS.PHASECHK.TRANS64.TRYWAIT P1, [R4+URZ+0x28c50], R3 ;  /* 0x028c5003040075a7 */ /* 0x0002a6000802017f */
[----:B--2---:R-:W-:Y:S05]  /*11bb0*/  @!P1 NANOSLEEP.SYNCS 0x989680 ;  /* 0x009896800000995d */ /* 0x004fea0003900000 */
[----:B------:R-:W2:Y:S02]  /*11bc0*/  @!P1 SYNCS.PHASECHK.TRANS64 P1, [R4+URZ+0x28c50], R3 ;  /* 0x028c5003040095a7 */ /* 0x000ea4000802007f */
[----:B--2---:R-:W-:Y:S05]  /*11bd0*/  @!P1 BRA `(.L_x_4277) ;  /* 0xfffffffc00ec9947 */ /* 0x004fea000383ffff */
[----:B------:R-:W-:Y:S05]  /*11be0*/  BRA `(.L_x_4276) ;  /* 0xffffff0800d87947 */ /* 0x000fea000383ffff */
.L_x_4281:
[----:B0-----:R-:W-:-:S04]  /*11bf0*/  IMAD.U32 R3, RZ, RZ, UR41 ;  /* 0x00000029ff037e24 */ /* 0x001fc8000f8e00ff */
[----:B------:R0:W1:Y:S03]  /*11c00*/  SYNCS.PHASECHK.TRANS64.TRYWAIT P1, [R3+URZ+0x28c00], R0 ;  /* 0x028c0000030075a7 */ /* 0x000066000802017f */
[----:B-1----:R-:W-:Y:S05]  /*11c10*/  @!P1 NANOSLEEP.SYNCS 0x989680 ;  /* 0x009896800000995d */ /* 0x002fea0003900000 */
[----:B------:R-:W1:Y:S02]  /*11c20*/  @!P1 SYNCS.PHASECHK.TRANS64 P1, [R3+URZ+0x28c00], R0 ;  /* 0x028c0000030095a7 */ /* 0x000e64000802007f */
[----:B-1----:R-:W-:Y:S05]  /*11c30*/  @!P1 BRA `(.L_x_4281) ;  /* 0xfffffffc00ec9947 */ /* 0x002fea000383ffff */
[----:B------:R-:W-:Y:S05]  /*11c40*/  BRA `(.L_x_4414) ;  /* 0xffffff1c00687947 */ /* 0x000fea000383ffff */
.L_x_4285:
[----:B--2---:R2:W3:Y:S02]  /*11c50*/  SYNCS.PHASECHK.TRANS64.TRYWAIT P1, [R7+URZ+0x28c30], R8 ;  /* 0x028c3008070075a7 */ /* 0x0044e4000802017f */
[----:B---3--:R-:W-:Y:S05]  /*11c60*/  @!P1 NANOSLEEP.SYNCS 0x989680 ;  /* 0x009896800000995d */ /* 0x008fea0003900000 */
[----:B------:R-:W3:Y:S02]  /*11c70*/  @!P1 SYNCS.PHASECHK.TRANS64 P1, [R7+URZ+0x28c30], R8 ;  /* 0x028c3008070095a7 */ /* 0x000ee4000802007f */
[----:B---3--:R-:W-:Y:S05]  /*11c80*/  @!P1 BRA `(.L_x_4285) ;  /* 0xfffffffc00f09947 */ /* 0x008fea000383ffff */
[----:B------:R-:W-:Y:S05]  /*11c90*/  BRA `(.L_x_4284) ;  /* 0xffffff1c00847947 */ /* 0x000fea000383ffff */
.L_x_4290:
[----:B---3--:R3:W0:Y:S02]  /*11ca0*/  SYNCS.PHASECHK.TRANS64.TRYWAIT P1, [R7+URZ+0x28c50], R8 ;  /* 0x028c5008070075a7 */ /* 0x008624000802017f */
[----:B0-----:R-:W-:Y:S05]  /*11cb0*/  @!P1 NANOSLEEP.SYNCS 0x989680 ;  /* 0x009896800000995d */ /* 0x001fea0003900000 */
[----:B------:R-:W0:Y:S02]  /*11cc0*/  @!P1 SYNCS.PHASECHK.TRANS64 P1, [R7+URZ+0x28c50], R8 ;  /* 0x028c5008070095a7 */ /* 0x000e24000802007f */
[----:B0-----:R-:W-:Y:S05]  /*11cd0*/  @!P1 BRA `(.L_x_4290) ;  /* 0xfffffffc00f09947 */ /* 0x001fea000383ffff */
[----:B------:R-:W-:Y:S05]  /*11ce0*/  BRA `(.L_x_4289) ;  /* 0xffffff30000c7947 */ /* 0x000fea000383ffff */
.L_x_4296:
[----:B-1----:R-:W-:-:S04]  /*11cf0*/  IMAD.U32 R6, RZ, RZ, UR23 ;  /* 0x00000017ff067e24 */ /* 0x002fc8000f8e00ff */
[----:B------:R1:W2:Y:S03]  /*11d00*/  SYNCS.PHASECHK.TRANS64.TRYWAIT P1, [R6+URZ+0x28c30], R7 ;  /* 0x028c3007060075a7 */ /* 0x0002a6000802017f */
[----:B--2---:R-:W-:Y:S05]  /*11d10*/  @!P1 NANOSLEEP.SYNCS 0x989680 ;  /* 0x009896800000995d */ /* 0x004fea0003900000 */
[----:B------:R-:W2:Y:S02]  /*11d20*/  @!P1 SYNCS.PHASECHK.TRANS64 P1, [R6+URZ+0x28c30], R7 ;  /* 0x028c3007060095a7 */ /* 0x000ea4000802007f */
[----:B--2---:R-:W-:Y:S05]  /*11d30*/  @!P1 BRA `(.L_x_4296) ;  /* 0xfffffffc00ec9947 */ /* 0x004fea000383ffff */
[----:B------:R-:W-:Y:S05]  /*11d40*/  BRA `(.L_x_4295) ;  /* 0xffffff34001c7947 */ /* 0x000fea000383ffff */
.L_x_4301:
[----:B-1----:R-:W-:-:S04]  /*11d50*/  MOV R8, UR23 ;  /* 0x0000001700087c02 */ /* 0x002fc80008000f00 */
[----:B------:R1:W2:Y:S03]  /*11d60*/  SYNCS.PHASECHK.TRANS64.TRYWAIT P1, [R8+URZ+0x28c50], R7 ;  /* 0x028c5007080075a7 */ /* 0x0002a6000802017f */
[----:B--2---:R-:W-:Y:S05]  /*11d70*/  @!P1 NANOSLEEP.SYNCS 0x989680 ;  /* 0x009896800000995d */ /* 0x004fea0003900000 */
[----:B------:R-:W2:Y:S02]  /*11d80*/  @!P1 SYNCS.PHASECHK.TRANS64 P1, [R8+URZ+0x28c50], R7 ;  /* 0x028c5007080095a7 */ /* 0x000ea4000802007f */
[----:B--2---:R-:W-:Y:S05]  /*11d90*/  @!P1 BRA `(.L_x_4301) ;  /* 0xfffffffc00ec9947 */ /* 0x004fea000383ffff */
[----:B------:R-:W-:Y:S05]  /*11da0*/  BRA `(.L_x_4300) ;  /* 0xffffff4c009c7947 */ /* 0x000fea000383ffff */
.L_x_4308:
[----:B-1----:R-:W-:-:S04]  /*11db0*/  IMAD.U32 R6, RZ, RZ, UR22 ;  /* 0x00000016ff067e24 */ /* 0x002fc8000f8e00ff */
[----:B------:R1:W2:Y:S03]  /*11dc0*/  SYNCS.PHASECHK.TRANS64.TRYWAIT P1, [R6+URZ+0x28c30], R7 ;  /* 0x028c3007060075a7 */ /* 0x0002a6000802017f */
[----:B--2---:R-:W-:Y:S05]  /*11dd0*/  @!P1 NANOSLEEP.SYNCS 0x989680 ;  /* 0x009896800000995d */ /* 0x004fea0003900000 */
[----:B------:R-:W2:Y:S02]  /*11de0*/  @!P1 SYNCS.PHASECHK.TRANS64 P1, [R6+URZ+0x28c30], R7 ;  /* 0x028c3007060095a7 */ /* 0x000ea4000802007f */
[----:B--2---:R-:W-:Y:S05]  /*11df0*/  @!P1 BRA `(.L_x_4308) ;  /* 0xfffffffc00ec9947 */ /* 0x004fea000383ffff */
[----:B------:R-:W-:Y:S05]  /*11e00*/  BRA `(.L_x_4307) ;  /* 0xffffff50008c7947 */ /* 0x000fea000383ffff */
.L_x_4313:
[----:B---3--:R-:W-:-:S04]  /*11e10*/  IMAD.U32 R8, RZ, RZ, UR22 ;  /* 0x00000016ff087e24 */ /* 0x008fc8000f8e00ff */
[----:B------:R3:W4:Y:S03]  /*11e20*/  SYNCS.PHASECHK.TRANS64.TRYWAIT P1, [R8+URZ+0x28c50], R7 ;  /* 0x028c5007080075a7 */ /* 0x000726000802017f */
[----:B----4-:R-:W-:Y:S05]  /*11e30*/  @!P1 NANOSLEEP.SYNCS 0x989680 ;  /* 0x009896800000995d */ /* 0x010fea0003900000 */
[----:B------:R-:W4:Y:S02]  /*11e40*/  @!P1 SYNCS.PHASECHK.TRANS64 P1, [R8+URZ+0x28c50], R7 ;  /* 0x028c5007080095a7 */ /* 0x000f24000802007f */
[----:B----4-:R-:W-:Y:S05]  /*11e50*/  @!P1 BRA `(.L_x_4313) ;  /* 0xfffffffc00ec9947 */ /* 0x010fea000383ffff */
[----:B------:R-:W-:Y:S05]  /*11e60*/  BRA `(.L_x_4312) ;  /* 0xffffff6400b07947 */ /* 0x000fea000383ffff */
.L_x_4350:
        /* <DEDUP_REMOVED lines=11> */
.L_x_4416:
[----:B------:R-:W-:Y:S05]  /*11f20*/  BSYNC B0 ;  /* 0x0000000000007941 */ /* 0x000fea0003800000 */
.L_x_4415:
[----:B------:R-:W-:Y:S05]  /*11f30*/  BRA `(.L_x_4417) ;  /* 0xffffffbc00887947 */ /* 0x000fea000383ffff */
.L_x_4353:
[----:B0-----:R0:W1:Y:S02]  /*11f40*/  SYNCS.PHASECHK.TRANS64.TRYWAIT P0, [R27+URZ+0x28c40], R0 ;  /* 0x028c40001b0075a7 */ /* 0x001064000800017f */
[----:B-1----:R-:W-:Y:S05]  /*11f50*/  @!P0 NANOSLEEP.SYNCS 0x989680 ;  /* 0x009896800000895d */ /* 0x002fea0003900000 */
[----:B------:R-:W1:Y:S02]  /*11f60*/  @!P0 SYNCS.PHASECHK.TRANS64 P0, [R27+URZ+0x28c40], R0 ;  /* 0x028c40001b0085a7 */ /* 0x000e64000800007f */
[----:B-1----:R-:W-:Y:S05]  /*11f70*/  @!P0 BRA `(.L_x_4353) ;  /* 0xfffffffc00f08947 */ /* 0x002fea000383ffff */
[----:B------:R-:W-:Y:S05]  /*11f80*/  BRA `(.L_x_4418) ;  /* 0xffffffc0005c7947 */ /* 0x000fea000383ffff */
.L_x_4354:
        /* <DEDUP_REMOVED lines=8> */
.L_x_4420:
[----:B------:R-:W-:Y:S05]  /*12010*/  BSYNC B0 ;  /* 0x0000000000007941 */ /* 0x000fea0003800000 */
.L_x_4419:
        /* <DEDUP_REMOVED lines=9> */
.L_x_4421:
[----:B------:R-:W-:Y:S01]  /*120b0*/  IMAD.MOV.U32 R13, RZ, RZ, R4 ;  /* 0x000000ffff0d7224 */ /* 0x000fe200078e0004 */
[----:B------:R-:W-:Y:S01]  /*120c0*/  MOV R12, 0x1 ;  /* 0x00000001000c7802 */ /* 0x000fe20000000f00 */
[----:B------:R-:W-:-:S07]  /*120d0*/  IMAD.MOV.U32 R3, RZ, RZ, R14 ;  /* 0x000000ffff037224 */ /* 0x000fce00078e000e */
[----:B------:R-:W-:Y:S05]  /*120e0*/  WARPSYNC.COLLECTIVE R15, `(.L_x_4422) ;  /* 0x000000000f087348 */ /* 0x000fea0003c00000 */
[----:B------:R0:W1:Y:S02]  /*120f0*/  SHFL.IDX P6, R14, R13, R12, R11 ;  /* 0x0000000c0d0e7389 */ /* 0x00006400000c000b */
[----:B01----:R-:W-:Y:S01]  /*12100*/  ENDCOLLECTIVE ;  /* 0x000000000000791b */ /* 0x003fe20003800000 */
.L_x_4422:
        /* <DEDUP_REMOVED lines=15> */
.L_x_4423:
[----:B------:R-:W-:Y:S02]  /*12200*/  @P0 IMAD R6, R5, 0x2, R23 ;  /* 0x0000000205060824 */ /* 0x000fe400078e0217 */
[----:B------:R-:W-:Y:S02]  /*12210*/  IMAD.MOV.U32 R13, RZ, RZ, R4 ;  /* 0x000000ffff0d7224 */ /* 0x000fe400078e0004 */
[----:B------:R-:W-:Y:S02]  /*12220*/  IMAD.MOV.U32 R12, RZ, RZ, 0x2 ;  /* 0x00000002ff0c7424 */ /* 0x000fe400078e00ff */
[----:B------:R-:W-:-:S07]  /*12230*/  IMAD.MOV.U32 R3, RZ, RZ, R14 ;  /* 0x000000ffff037224 */ /* 0x000fce00078e000e */
[----:B------:R-:W-:Y:S05]  /*12240*/  WARPSYNC.COLLECTIVE R15, `(.L_x_4424) ;  /* 0x000000000f087348 */ /* 0x000fea0003c00000 */
[----:B------:R0:W1:Y:S02]  /*12250*/  SHFL.IDX P6, R14, R13, R12, R11 ;  /* 0x0000000c0d0e7389 */ /* 0x00006400000c000b */
[----:B01----:R-:W-:Y:S01]  /*12260*/  ENDCOLLECTIVE ;  /* 0x000000000000791b */ /* 0x003fe20003800000 */
.L_x_4424:
        /* <DEDUP_REMOVED lines=15> */
.L_x_4425:
[----:B------:R-:W-:Y:S02]  /*12360*/  @P0 IMAD R6, R5, 0x2, R23 ;  /* 0x0000000205060824 */ /* 0x000fe400078e0217 */
[----:B------:R-:W-:Y:S02]  /*12370*/  IMAD.MOV.U32 R13, RZ, RZ, R4 ;  /* 0x000000ffff0d7224 */ /* 0x000fe400078e0004 */
[----:B------:R-:W-:Y:S01]  /*12380*/  IMAD.MOV.U32 R12, RZ, RZ, 0x3 ;  /* 0x00000003ff0c7424 */ /* 0x000fe200078e00ff */
[----:B------:R-:W-:-:S07]  /*12390*/  MOV R3, R14 ;  /* 0x0000000e00037202 */ /* 0x000fce0000000f00 */
[----:B------:R-:W-:Y:S05]  /*123a0*/  WARPSYNC.COLLECTIVE R15, `(.L_x_4426) ;  /* 0x000000000f087348 */ /* 0x000fea0003c00000 */
[----:B------:R0:W1:Y:S02]  /*123b0*/  SHFL.IDX P6, R14, R13, R12, R11 ;  /* 0x0000000c0d0e7389 */ /* 0x00006400000c000b */
[----:B01----:R-:W-:Y:S01]  /*123c0*/  ENDCOLLECTIVE ;  /* 0x000000000000791b */ /* 0x003fe20003800000 */
.L_x_4426:
[----:B------:R-:W-:-:S05]  /*123d0*/  @P0 LEA R3, P1, R7, R3, 0x1 ;  /* 0x0000000307030211 */ /* 0x000fca00078208ff */
[----:B------:R-:W-:-:S05]  /*123e0*/  @P0 IMAD.X R2, RZ, RZ, R2, P1 ;  /* 0x000000ffff020224 */ /* 0x000fca00008e0602 */
        /* <DEDUP_REMOVED lines=12> */
.L_x_4427:
[----:B------:R-:W-:Y:S01]  /*124b0*/  IMAD.MOV.U32 R0, RZ, RZ, R14 ;  /* 0x000000ffff007224 */ /* 0x000fe200078e000e */
[----:B------:R-:W-:Y:S06]  /*124c0*/  BRA `(.L_x_4428) ;  /* 0xffffffc000147947 */ /* 0x000fec000383ffff */
.L_x_4359:
        /* <DEDUP_REMOVED lines=9> */
.L_x_4429:
[C---:B------:R-:W-:Y:S01]  /*12560*/  VIADD R6, R17.reuse, 0x10 ;  /* 0x0000001011067836 */ /* 0x040fe20000000000 */
[----:B------:R-:W-:Y:S01]  /*12570*/  ISETP.GE.AND P0, PT, R17, R5, PT ;  /* 0x000000051100720c */ /* 0x000fe20003f06270 */
[----:B------:R-:W-:Y:S02]  /*12580*/  IMAD.MOV.U32 R13, RZ, RZ, R0 ;  /* 0x000000ffff0d7224 */ /* 0x000fe400078e0000 */
[----:B------:R-:W-:-:S10]  /*12590*/  IMAD.MOV.U32 R2, RZ, RZ, R14 ;  /* 0x000000ffff027224 */ /* 0x000fd400078e000e */
[----:B------:R-:W-:Y:S05]  /*125a0*/  WARPSYNC.COLLECTIVE R15, `(.L_x_4430) ;  /* 0x000000000f087348 */ /* 0x000fea0003c00000 */
[----:B------:R0:W1:Y:S02]  /*125b0*/  SHFL.IDX P6, R14, R13, R12, R11 ;  /* 0x0000000c0d0e7389 */ /* 0x00006400000c000b */
[----:B01----:R-:W-:Y:S01]  /*125c0*/  ENDCOLLECTIVE ;  /* 0x000000000000791b */ /* 0x003fe20003800000 */
.L_x_4430:
[----:B------:R-:W-:Y:S02]  /*125d0*/  IMAD.MOV.U32 R13, RZ, RZ, R4 ;  /* 0x000000ffff0d7224 */ /* 0x000fe400078e0004 */
[----:B------:R-:W-:Y:S02]  /*125e0*/  IMAD.MOV.U32 R12, RZ, RZ, 0x1 ;  /* 0x00000001ff0c7424 */ /* 0x000fe400078e00ff */
[----:B------:R-:W-:-:S07]  /*125f0*/  IMAD.MOV.U32 R3, RZ, RZ, R14 ;  /* 0x000000ffff037224 */ /* 0x000fce00078e000e */
[----:B------:R-:W-:Y:S05]  /*12600*/  WARPSYNC.COLLECTIVE R15, `(.L_x_4431) ;  /* 0x000000000f087348 */ /* 0x000fea0003c00000 */
[----:B------:R0:W1:Y:S02]  /*12610*/  SHFL.IDX P6, R14, R13, R12, R11 ;  /* 0x0000000c0d0e7389 */ /* 0x00006400000c000b */
[----:B01----:R-:W-:Y:S01]  /*12620*/  ENDCOLLECTIVE ;  /* 0x000000000000791b */ /* 0x003fe20003800000 */
.L_x_4431:
        /* <DEDUP_REMOVED lines=10> */
[----:B------:R-:W-:Y:S02]  /*126d0*/  ISETP.GE.AND P0, PT, R6, R5, PT ;  /* 0x000000050600720c */ /* 0x000fe40003f06270 */
[----:B0-----:R-:W-:-:S11]  /*126e0*/  MOV R2, R14 ;  /* 0x0000000e00027202 */ /* 0x001fd60000000f00 */
[----:B------:R-:W-:Y:S05]  /*126f0*/  WARPSYNC.COLLECTIVE R15, `(.L_x_4432) ;  /* 0x000000000f087348 */ /* 0x000fea0003c00000 */
[----:B------:R0:W1:Y:S02]  /*12700*/  SHFL.IDX P6, R14, R13, R12, R11 ;  /* 0x0000000c0d0e7389 */ /* 0x00006400000c000b */
[----:B01----:R-:W-:Y:S01]  /*12710*/  ENDCOLLECTIVE ;  /* 0x000000000000791b */ /* 0x003fe20003800000 */
.L_x_4432:
[----:B------:R-:W-:Y:S02]  /*12720*/  IMAD.MOV.U32 R13, RZ, RZ, R4 ;  /* 0x000000ffff0d7224 */ /* 0x000fe400078e0004 */
[----:B------:R-:W-:Y:S02]  /*12730*/  IMAD.MOV.U32 R12, RZ, RZ, 0x2 ;  /* 0x00000002ff0c7424 */ /* 0x000fe400078e00ff */
[----:B------:R-:W-:-:S07]  /*12740*/  IMAD.MOV.U32 R3, RZ, RZ, R14 ;  /* 0x000000ffff037224 */ /* 0x000fce00078e000e */
[----:B------:R-:W-:Y:S05]  /*12750*/  WARPSYNC.COLLECTIVE R15, `(.L_x_4433) ;  /* 0x000000000f087348 */ /* 0x000fea0003c00000 */
[----:B------:R0:W1:Y:S02]  /*12760*/  SHFL.IDX P6, R14, R13, R12, R11 ;  /* 0x0000000c0d0e7389 */ /* 0x00006400000c000b */
[----:B01----:R-:W-:Y:S01]  /*12770*/  ENDCOLLECTIVE ;  /* 0x000000000000791b */ /* 0x003fe20003800000 */
.L_x_4433:
        /* <DEDUP_REMOVED lines=16> */
.L_x_4434:
[----:B------:R-:W-:Y:S02]  /*12880*/  IMAD.MOV.U32 R13, RZ, RZ, R4 ;  /* 0x000000ffff0d7224 */ /* 0x000fe400078e0004 */
[----:B------:R-:W-:Y:S02]  /*12890*/  IMAD.MOV.U32 R12, RZ, RZ, 0x3 ;  /* 0x00000003ff0c7424 */ /* 0x000fe400078e00ff */
[----:B------:R-:W-:-:S07]  /*128a0*/  IMAD.MOV.U32 R3, RZ, RZ, R14 ;  /* 0x000000ffff037224 */ /* 0x000fce00078e000e */
[----:B------:R-:W-:Y:S05]  /*128b0*/  WARPSYNC.COLLECTIVE R15, `(.L_x_4435) ;  /* 0x000000000f087348 */ /* 0x000fea0003c00000 */
[----:B------:R0:W1:Y:S02]  /*128c0*/  SHFL.IDX P6, R14, R13, R12, R11 ;  /* 0x0000000c0d0e7389 */ /* 0x00006400000c000b */
[----:B01----:R-:W-:Y:S01]  /*128d0*/  ENDCOLLECTIVE ;  /* 0x000000000000791b */ /* 0x003fe20003800000 */
.L_x_4435:
[----:B------:R-:W-:-:S04]  /*128e0*/  @!P0 LEA R3, P2, R8, R3, 0x1 ;  /* 0x0000000308038211 */ /* 0x000fc800078408ff */
[----:B------:R-:W-:-:S04]  /*128f0*/  @!P0 IADD3.X R2, RZ, R2, RZ, P2, !PT ;  /* 0x00000002ff028210 */ /* 0x000fc800017fe4ff */
        /* <DEDUP_REMOVED lines=12> */
.L_x_4436:
[----:B------:R-:W-:Y:S01]  /*129c0*/  IMAD.MOV.U32 R0, RZ, RZ, R14 ;  /* 0x000000ffff007224 */ /* 0x000fe200078e000e */
[----:B------:R-:W-:Y:S06]  /*129d0*/  BRA `(.L_x_4437) ;  /* 0xffffffc4001c7947 */ /* 0x000fec000383ffff */
.L_x_4362:
[----:B0-----:R0:W1:Y:S02]  /*129e0*/  SYNCS.PHASECHK.TRANS64.TRYWAIT P0, [R23+URZ+0x28c20], R0 ;  /* 0x028c2000170075a7 */ /* 0x001064000800017f */
[----:B-1----:R-:W-:Y:S05]  /*129f0*/  @!P0 NANOSLEEP.SYNCS 0x989680 ;  /* 0x009896800000895d */ /* 0x002fea0003900000 */
[----:B------:R-:W1:Y:S02]  /*12a00*/  @!P0 SYNCS.PHASECHK.TRANS64 P0, [R23+URZ+0x28c20], R0 ;  /* 0x028c2000170085a7 */ /* 0x000e64000800007f */
[----:B-1----:R-:W-:Y:S05]  /*12a10*/  @!P0 BRA `(.L_x_4362) ;  /* 0xfffffffc00f08947 */ /* 0x002fea000383ffff */
[----:B------:R-:W-:Y:S05]  /*12a20*/  BRA `(.L_x_4438) ;  /* 0xffffffc400787947 */ /* 0x000fea000383ffff */
.L_x_4365:
[----:B0-----:R0:W1:Y:S02]  /*12a30*/  SYNCS.PHASECHK.TRANS64.TRYWAIT P0, [R27+URZ+0x28c60], R0 ;  /* 0x028c60001b0075a7 */ /* 0x001064000800017f */
[----:B-1----:R-:W-:Y:S05]  /*12a40*/  @!P0 NANOSLEEP.SYNCS 0x989680 ;  /* 0x009896800000895d */ /* 0x002fea0003900000 */
[----:B------:R-:W1:Y:S02]  /*12a50*/  @!P0 SYNCS.PHASECHK.TRANS64 P0, [R27+URZ+0x28c60], R0 ;  /* 0x028c60001b0085a7 */ /* 0x000e64000800007f */
[----:B-1----:R-:W-:Y:S05]  /*12a60*/  @!P0 BRA `(.L_x_4365) ;  /* 0xfffffffc00f08947 */ /* 0x002fea000383ffff */
[----:B------:R-:W-:Y:S05]  /*12a70*/  BRA `(.L_x_4439) ;  /* 0xffffffc400887947 */ /* 0x000fea000383ffff */
.L_x_4366:
        /* <DEDUP_REMOVED lines=8> */
.L_x_4441:
[----:B------:R-:W-:Y:S05]  /*12b00*/  BSYNC B0 ;  /* 0x0000000000007941 */ /* 0x000fea0003800000 */
.L_x_4440:
[----:B------:R0:W5:Y:S01]  /*12b10*/  LDL R8, [R1+0x4] ;  /* 0x0000040001087983 */ /* 0x0001620000100800 */
[----:B------:R-:W-:Y:S01]  /*12b20*/  IMAD.MOV.U32 R13, RZ, RZ, R4 ;  /* 0x000000ffff0d7224 */ /* 0x000fe200078e0004 */
[----:B------:R-:W-:Y:S01]  /*12b30*/  MOV R3, R14 ;  /* 0x0000000e00037202 */ /* 0x000fe20000000f00 */
[----:B------:R-:W-:Y:S01]  /*12b40*/  IMAD.MOV.U32 R12, RZ, RZ, RZ ;  /* 0x000000ffff0c7224 */ /* 0x000fe200078e00ff */
[----:B------:R-:W1:Y:S01]  /*12b50*/  S2R R7, SR_TID.X ;  /* 0x0000000000077919 */ /* 0x000e620000002100 */
[----:B------:R-:W-:Y:S01]  /*12b60*/  IMAD.MOV.U32 R11, RZ, RZ, 0x181f ;  /* 0x0000181fff0b7424 */ /* 0x000fe200078e00ff */
[C---:B------:R-:W-:Y:S01]  /*12b70*/  LOP3.LUT P5, RZ, R30.reuse, 0x2, RZ, 0xc0, !PT ;  /* 0x000000021eff7812 */ /* 0x040fe200078ac0ff */
[----:B------:R-:W-:Y:S01]  /*12b80*/  IMAD.MOV.U32 R15, RZ, RZ, -0x1 ;  /* 0xffffffffff0f7424 */ /* 0x000fe200078e00ff */
[C---:B------:R-:W-:Y:S01]  /*12b90*/  LOP3.LUT P4, RZ, R30.reuse, 0x4, RZ, 0xc0, !PT ;  /* 0x000000041eff7812 */ /* 0x040fe2000788c0ff */
[----:B------:R-:W-:Y:S01]  /*12ba0*/  IMAD R5, R5, 0x2, R23 ;  /* 0x0000000205057824 */ /* 0x000fe200078e0217 */
[----:B0-----:R-:W-:-:S13]  /*12bb0*/  LOP3.LUT P3, RZ, R30, 0x8, RZ, 0xc0, !PT ;  /* 0x000000081eff7812 */ /* 0x001fda000786c0ff */
[----:B-1---5:R-:W-:Y:S05]  /*12bc0*/  WARPSYNC.COLLECTIVE R15, `(.L_x_4442) ;  /* 0x000000000f087348 */ /* 0x022fea0003c00000 */
[----:B------:R0:W2:Y:S02]  /*12bd0*/  SHFL.IDX P6, R14, R13, R12, R11 ;  /* 0x0000000c0d0e7389 */ /* 0x0000a400000c000b */
[----:B012--5:R-:W-:Y:S01]  /*12be0*/  ENDCOLLECTIVE ;  /* 0x000000000000791b */ /* 0x027fe20003800000 */
.L_x_4442:
[----:B------:R-:W-:Y:S02]  /*12bf0*/  LOP3.LUT R22, R22, 0xfffffeff, RZ, 0xc0, !PT ;  /* 0xfffffeff16167812 */ /* 0x000fe400078ec0ff */
        /* <DEDUP_REMOVED lines=40> */
.L_x_4443:
[----:B------:R-:W-:Y:S02]  /*12e80*/  IMAD.MOV.U32 R13, RZ, RZ, R4 ;  /* 0x000000ffff0d7224 */ /* 0x000fe400078e0004 */
[----:B------:R-:W-:-:S07]  /*12e90*/  IMAD.MOV.U32 R3, RZ, RZ, R14 ;  /* 0x000000ffff037224 */ /* 0x000fce00078e000e */
[----:B------:R-:W-:Y:S05]  /*12ea0*/  WARPSYNC.COLLECTIVE R15, `(.L_x_4444) ;  /* 0x000000000f087348 */ /* 0x000fea0003c00000 */
[----:B------:R0:W1:Y:S02]  /*12eb0*/  SHFL.IDX P6, R14, R13, R12, R11 ;  /* 0x0000000c0d0e7389 */ /* 0x00006400000c000b */
[----:B01----:R-:W-:Y:S01]  /*12ec0*/  ENDCOLLECTIVE ;  /* 0x000000000000791b */ /* 0x003fe20003800000 */
.L_x_4444:
        /* <DEDUP_REMOVED lines=29> */
.L_x_4445:
[----:B------:R-:W-:Y:S02]  /*130a0*/  IMAD.MOV.U32 R13, RZ, RZ, R4 ;  /* 0x000000ffff0d7224 */ /* 0x000fe400078e0004 */
[----:B------:R-:W-:-:S07]  /*130b0*/  IMAD.MOV.U32 R7, RZ, RZ, R14 ;  /* 0x000000ffff077224 */ /* 0x000fce00078e000e */
[----:B------:R-:W-:Y:S05]  /*130c0*/  WARPSYNC.COLLECTIVE R15, `(.L_x_4446) ;  /* 0x000000000f087348 */ /* 0x000fea0003c00000 */
[----:B------:R0:W1:Y:S02]  /*130d0*/  SHFL.IDX P6, R14, R13, R12, R11 ;  /* 0x0000000c0d0e7389 */ /* 0x00006400000c000b */
[----:B01----:R-:W-:Y:S01]  /*130e0*/  ENDCOLLECTIVE ;  /* 0x000000000000791b */ /* 0x003fe20003800000 */
.L_x_4446:
        /* <DEDUP_REMOVED lines=29> */
.L_x_4447:
[----:B------:R-:W-:Y:S02]  /*132c0*/  IMAD.MOV.U32 R13, RZ, RZ, R4 ;  /* 0x000000ffff0d7224 */ /* 0x000fe400078e0004 */
[----:B------:R-:W-:-:S07]  /*132d0*/  IMAD.MOV.U32 R6, RZ, RZ, R14 ;  /* 0x000000ffff067224 */ /* 0x000fce00078e000e */
[----:B------:R-:W-:Y:S05]  /*132e0*/  WARPSYNC.COLLECTIVE R15, `(.L_x_4448) ;  /* 0x000000000f087348 */ /* 0x000fea0003c00000 */
[----:B------:R0:W1:Y:S02]  /*132f0*/  SHFL.IDX P6, R14, R13, R12, R11 ;  /* 0x0000000c0d0e7389 */ /* 0x00006400000c000b */
[----:B01----:R-:W-:Y:S01]  /*13300*/  ENDCOLLECTIVE ;  /* 0x000000000000791b */ /* 0x003fe20003800000 */
.L_x_4448:
[----:B------:R-:W-:Y:S01]  /*13310*/  IMAD.MOV.U32 R2, RZ, RZ, R14 ;  /* 0x000000ffff027224 */ /* 0x000fe200078e000e */
[----:B------:R-:W-:Y:S06]  /*13320*/  BRA `(.L_x_4449) ;  /* 0xffffffc4001c7947 */ /* 0x000fec000383ffff */
.L_x_4373:
[----:B0-----:R0:W1:Y:S02]  /*13330*/  SYNCS.PHASECHK.TRANS64.TRYWAIT P0, [R6+URZ+0x28c40], R17 ;  /* 0x028c4011060075a7 */ /* 0x001064000800017f */
[----:B-1----:R-:W-:Y:S05]  /*13340*/  @!P0 NANOSLEEP.SYNCS 0x989680 ;  /* 0x009896800000895d */ /* 0x002fea0003900000 */
[----:B------:R-:W1:Y:S02]  /*13350*/  @!P0 SYNCS.PHASECHK.TRANS64 P0, [R6+URZ+0x28c40], R17 ;  /* 0x028c4011060085a7 */ /* 0x000e64000800007f */
[----:B-1----:R-:W-:Y:S05]  /*13360*/  @!P0 BRA `(.L_x_4373) ;  /* 0xfffffffc00f08947 */ /* 0x002fea000383ffff */
[----:B------:R-:W-:Y:S05]  /*13370*/  BRA `(.L_x_4450) ;  /* 0xffffffc800a87947 */ /* 0x000fea000383ffff */
.L_x_4374:
        /* <DEDUP_REMOVED lines=8> */
.L_x_4452:
[----:B------:R-:W-:Y:S05]  /*13400*/  BSYNC B1 ;  /* 0x0000000000017941 */ /* 0x000fea0003800000 */
.L_x_4451:
        /* <DEDUP_REMOVED lines=9> */
.L_x_4453:
[----:B------:R-:W-:Y:S01]  /*134a0*/  IMAD.MOV.U32 R13, RZ, RZ, R27 ;  /* 0x000000ffff0d7224 */ /* 0x000fe200078e001b */
[----:B------:R-:W-:Y:S01]  /*134b0*/  MOV R12, 0x1 ;  /* 0x00000001000c7802 */ /* 0x000fe20000000f00 */
[----:B------:R-:W-:-:S07]  /*134c0*/  IMAD.MOV.U32 R2, RZ, RZ, R14 ;  /* 0x000000ffff027224 */ /* 0x000fce00078e000e */
[----:B------:R-:W-:Y:S05]  /*134d0*/  WARPSYNC.COLLECTIVE R15, `(.L_x_4454) ;  /* 0x000000000f087348 */ /* 0x000fea0003c00000 */
[----:B------:R0:W1:Y:S02]  /*134e0*/  SHFL.IDX P6, R14, R13, R12, R11 ;  /* 0x0000000c0d0e7389 */ /* 0x00006400000c000b */
[----:B01----:R-:W-:Y:S01]  /*134f0*/  ENDCOLLECTIVE ;  /* 0x000000000000791b */ /* 0x003fe20003800000 */
.L_x_4454:
        /* <DEDUP_REMOVED lines=11> */
.L_x_4455:
[----:B------:R-:W-:Y:S02]  /*135b0*/  IMAD.MOV.U32 R13, RZ, RZ, R27 ;  /* 0x000000ffff0d7224 */ /* 0x000fe400078e001b */
[----:B------:R-:W-:Y:S02]  /*135c0*/  IMAD.MOV.U32 R12, RZ, RZ, 0x2 ;  /* 0x00000002ff0c7424 */ /* 0x000fe400078e00ff */
[----:B------:R-:W-:-:S07]  /*135d0*/  IMAD.MOV.U32 R2, RZ, RZ, R14 ;  /* 0x000000ffff027224 */ /* 0x000fce00078e000e */
[----:B------:R-:W-:Y:S05]  /*135e0*/  WARPSYNC.COLLECTIVE R15, `(.L_x_4456) ;  /* 0x000000000f087348 */ /* 0x000fea0003c00000 */
[----:B------:R0:W1:Y:S02]  /*135f0*/  SHFL.IDX P6, R14, R13, R12, R11 ;  /* 0x0000000c0d0e7389 */ /* 0x00006400000c000b */
[----:B01----:R-:W-:Y:S01]  /*13600*/  ENDCOLLECTIVE ;  /* 0x000000000000791b */ /* 0x003fe20003800000 */
.L_x_4456:
        /* <DEDUP_REMOVED lines=11> */
.L_x_4457:
[----:B------:R-:W-:Y:S02]  /*136c0*/  IMAD.MOV.U32 R13, RZ, RZ, R27 ;  /* 0x000000ffff0d7224 */ /* 0x000fe400078e001b */
[----:B------:R-:W-:Y:S02]  /*136d0*/  IMAD.MOV.U32 R12, RZ, RZ, 0x3 ;  /* 0x00000003ff0c7424 */ /* 0x000fe400078e00ff */
[----:B------:R-:W-:-:S07]  /*136e0*/  IMAD.MOV.U32 R2, RZ, RZ, R14 ;  /* 0x000000ffff027224 */ /* 0x000fce00078e000e */
[----:B------:R-:W-:Y:S05]  /*136f0*/  WARPSYNC.COLLECTIVE R15, `(.L_x_4458) ;  /* 0x000000000f087348 */ /* 0x000fea0003c00000 */
[----:B------:R0:W1:Y:S02]  /*13700*/  SHFL.IDX P6, R14, R13, R12, R11 ;  /* 0x0000000c0d0e7389 */ /* 0x00006400000c000b */
[----:B01----:R-:W-:Y:S01]  /*13710*/  ENDCOLLECTIVE ;  /* 0x000000000000791b */ /* 0x003fe20003800000 */
.L_x_4458:
        /* <DEDUP_REMOVED lines=11> */
.L_x_4459:
[----:B------:R-:W-:Y:S01]  /*137d0*/  IMAD.MOV.U32 R2, RZ, RZ, R14 ;  /* 0x000000ffff027224 */ /* 0x000fe200078e000e */
[----:B------:R-:W-:Y:S06]  /*137e0*/  BRA `(.L_x_4460) ;  /* 0xffffffc800387947 */ /* 0x000fec000383ffff */
.L_x_4379:
[----:B---3--:R3:W4:Y:S02]  /*137f0*/  SYNCS.PHASECHK.TRANS64.TRYWAIT P0, [R6+URZ+0x28c60], R17 ;  /* 0x028c6011060075a7 */ /* 0x008724000800017f */
[----:B----4-:R-:W-:Y:S05]  /*13800*/  @!P0 NANOSLEEP.SYNCS 0x989680 ;  /* 0x009896800000895d */ /* 0x010fea0003900000 */
[----:B------:R-:W4:Y:S02]  /*13810*/  @!P0 SYNCS.PHASECHK.TRANS64 P0, [R6+URZ+0x28c60], R17 ;  /* 0x028c6011060085a7 */ /* 0x000f24000800007f */
[----:B----4-:R-:W-:Y:S05]  /*13820*/  @!P0 BRA `(.L_x_4379) ;  /* 0xfffffffc00f08947 */ /* 0x010fea000383ffff */
[----:B------:R-:W-:Y:S05]  /*13830*/  BRA `(.L_x_4461) ;  /* 0xffffffc800887947 */ /* 0x000fea000383ffff */
.L_x_4380:
        /* <DEDUP_REMOVED lines=8> */
.L_x_4463:
[----:B------:R-:W-:Y:S05]  /*138c0*/  BSYNC B1 ;  /* 0x0000000000017941 */ /* 0x000fea0003800000 */
.L_x_4462:
        /* <DEDUP_REMOVED lines=12> */
.L_x_4464:
        /* <DEDUP_REMOVED lines=18> */
.L_x_4465:
        /* <DEDUP_REMOVED lines=16> */
.L_x_4466:
        /* <DEDUP_REMOVED lines=19> */
.L_x_4467:
        /* <DEDUP_REMOVED lines=14> */
.L_x_4468:
        /* <DEDUP_REMOVED lines=16> */
.L_x_4469:
        /* <DEDUP_REMOVED lines=14> */
.L_x_4470:
[----:B------:R-:W-:Y:S05]  /*13fa0*/  BRA `(.L_x_4471) ;  /* 0xffffffc400f47947 */ /* 0x000fea000383ffff */
.L_x_4388:
        /* <DEDUP_REMOVED lines=8> */
.L_x_4473:
[----:B------:R-:W-:Y:S05]  /*14030*/  BSYNC B0 ;  /* 0x0000000000007941 */ /* 0x000fea0003800000 */
.L_x_4472:
[----:B------:R-:W-:Y:S01]  /*14040*/  IMAD.MOV.U32 R13, RZ, RZ, R16 ;  /* 0x000000ffff0d7224 */ /* 0x000fe200078e0010 */
[----:B------:R-:W-:Y:S01]  /*14050*/  MOV R15, 0xffffffff ;  /* 0xffffffff000f7802 */ /* 0x000fe20000000f00 */
[----:B------:R-:W-:Y:S02]  /*14060*/  IMAD.MOV.U32 R12, RZ, RZ, 0x1 ;  /* 0x00000001ff0c7424 */ /* 0x000fe400078e00ff */
[----:B------:R-:W-:Y:S02]  /*14070*/  IMAD.MOV.U32 R11, RZ, RZ, 0x1f ;  /* 0x0000001fff0b7424 */ /* 0x000fe400078e00ff */
[----:B------:R-:W-:Y:S02]  /*14080*/  IMAD.IADD R7, R19, 0x1, R8 ;  /* 0x0000000113077824 */ /* 0x000fe400078e0208 */
[----:B------:R-:W-:-:S07]  /*14090*/  IMAD.MOV.U32 R0, RZ, RZ, R14 ;  /* 0x000000ffff007224 */ /* 0x000fce00078e000e */
[----:B------:R-:W-:Y:S05]  /*140a0*/  WARPSYNC.COLLECTIVE R15, `(.L_x_4474) ;  /* 0x000000000f087348 */ /* 0x000fea0003c00000 */
[----:B------:R0:W1:Y:S02]  /*140b0*/  SHFL.IDX P6, R14, R13, R12, R11 ;  /* 0x0000000c0d0e7389 */ /* 0x00006400000c000b */
[----:B01----:R-:W-:Y:S01]  /*140c0*/  ENDCOLLECTIVE ;  /* 0x000000000000791b */ /* 0x003fe20003800000 */
.L_x_4474:
        /* <DEDUP_REMOVED lines=18> */
.L_x_4475:
[----:B------:R-:W-:Y:S01]  /*141f0*/  IMAD.MOV.U32 R12, RZ, RZ, 0x2 ;  /* 0x00000002ff0c7424 */ /* 0x000fe200078e00ff */
[----:B------:R-:W-:-:S05]  /*14200*/  SEL R4, R14, RZ, P1 ;  /* 0x000000ff0e047207 */ /* 0x000fca0000800000 */
[----:B------:R-:W-:-:S04]  /*14210*/  IMAD.IADD R4, R17, 0x1, R4 ;  /* 0x0000000111047824 */ /* 0x000fc800078e0204 */
[----:B------:R-:W-:-:S07]  /*14220*/  IMAD.MOV.U32 R13, RZ, RZ, R4 ;  /* 0x000000ffff0d7224 */ /* 0x000fce00078e0004 */
[----:B------:R-:W-:Y:S05]  /*14230*/  WARPSYNC.COLLECTIVE R15, `(.L_x_4476) ;  /* 0x000000000f087348 */ /* 0x000fea0003c00000 */
[----:B------:R0:W1:Y:S02]  /*14240*/  SHFL.UP P6, R14, R13, R12, R11 ;  /* 0x0400000c0d0e7389 */ /* 0x00006400000c000b */
[----:B01----:R-:W-:Y:S01]  /*14250*/  ENDCOLLECTIVE ;  /* 0x000000000000791b */ /* 0x003fe20003800000 */
.L_x_4476:
[----:B------:R-:W-:Y:S01]  /*14260*/  IMAD.MOV.U32 R12, RZ, RZ, 0x4 ;  /* 0x00000004ff0c7424 */ /* 0x000fe200078e00ff */
[----:B------:R-:W-:-:S04]  /*14270*/  SEL R3, R14, RZ, P2 ;  /* 0x000000ff0e037207 */ /* 0x000fc80001000000 */
[----:B------:R-:W-:-:S05]  /*14280*/  IADD3 R6, R4, R3, RZ ;  /* 0x0000000304067210 */ /* 0x000fca0007ffe0ff */
[----:B------:R-:W-:-:S07]  /*14290*/  IMAD.MOV.U32 R13, RZ, RZ, R6 ;  /* 0x000000ffff0d7224 */ /* 0x000fce00078e0006 */
[----:B------:R-:W-:Y:S05]  /*142a0*/  WARPSYNC.COLLECTIVE R15, `(.L_x_4477) ;  /* 0x000000000f087348 */ /* 0x000fea0003c00000 */
[----:B------:R0:W1:Y:S02]  /*142b0*/  SHFL.UP P6, R14, R13, R12, R11 ;  /* 0x0400000c0d0e7389 */ /* 0x00006400000c000b */
[----:B01----:R-:W-:Y:S01]  /*142c0*/  ENDCOLLECTIVE ;  /* 0x000000000000791b */ /* 0x003fe20003800000 */
.L_x_4477:
[----:B------:R-:W-:Y:S01]  /*142d0*/  IMAD.MOV.U32 R12, RZ, RZ, 0x8 ;  /* 0x00000008ff0c7424 */ /* 0x000fe200078e00ff */
[----:B------:R-:W-:-:S05]  /*142e0*/  SEL R3, R14, RZ, P3 ;  /* 0x000000ff0e037207 */ /* 0x000fca0001800000 */
[----:B------:R-:W-:-:S04]  /*142f0*/  IMAD.IADD R2, R6, 0x1, R3 ;  /* 0x0000000106027824 */ /* 0x000fc800078e0203 */
[----:B------:R-:W-:-:S07]  /*14300*/  IMAD.MOV.U32 R13, RZ, RZ, R2 ;  /* 0x000000ffff0d7224 */ /* 0x000fce00078e0002 */
[----:B------:R-:W-:Y:S05]  /*14310*/  WARPSYNC.COLLECTIVE R15, `(.L_x_4478) ;  /* 0x000000000f087348 */ /* 0x000fea0003c00000 */
[----:B------:R0:W1:Y:S02]  /*14320*/  SHFL.UP P6, R14, R13, R12, R11 ;  /* 0x0400000c0d0e7389 */ /* 0x00006400000c000b */
[----:B01----:R-:W-:Y:S01]  /*14330*/  ENDCOLLECTIVE ;  /* 0x000000000000791b */ /* 0x003fe20003800000 */
.L_x_4478:
[----:B------:R-:W-:Y:S01]  /*14340*/  IMAD.MOV.U32 R12, RZ, RZ, 0x10 ;  /* 0x00000010ff0c7424 */ /* 0x000fe200078e00ff */
[----:B------:R-:W-:-:S05]  /*14350*/  SEL R3, R14, RZ, P4 ;  /* 0x000000ff0e037207 */ /* 0x000fca0002000000 */
[----:B------:R-:W-:-:S04]  /*14360*/  IMAD.IADD R3, R2, 0x1, R3 ;  /* 0x0000000102037824 */ /* 0x000fc800078e0203 */
[----:B------:R-:W-:-:S07]  /*14370*/  IMAD.MOV.U32 R13, RZ, RZ, R3 ;  /* 0x000000ffff0d7224 */ /* 0x000fce00078e0003 */
[----:B------:R-:W-:Y:S05]  /*14380*/  WARPSYNC.COLLECTIVE R15, `(.L_x_4479) ;  /* 0x000000000f087348 */ /* 0x000fea0003c00000 */
[----:B------:R0:W1:Y:S02]  /*14390*/  SHFL.UP P6, R14, R13, R12, R11 ;  /* 0x0400000c0d0e7389 */ /* 0x00006400000c000b */
[----:B01----:R-:W-:Y:S01]  /*143a0*/  ENDCOLLECTIVE ;  /* 0x000000000000791b */ /* 0x003fe20003800000 */
.L_x_4479:
        /* <DEDUP_REMOVED lines=8> */
.L_x_4480:
[----:B------:R-:W-:Y:S05]  /*14430*/  BRA `(.L_x_4481) ;  /* 0xffffffc800887947 */ /* 0x000fea000383ffff */
.L_x_4393:
        /* <DEDUP_REMOVED lines=8> */
.L_x_4483:
[----:B------:R-:W-:Y:S05]  /*144c0*/  BSYNC B0 ;  /* 0x0000000000007941 */ /* 0x000fea0003800000 */
.L_x_4482:
[----:B------:R-:W-:Y:S01]  /*144d0*/  SEL R14, R14, RZ, P1 ;  /* 0x000000ff0e0e7207 */ /* 0x000fe20000800000 */
[----:B------:R-:W-:Y:S01]  /*144e0*/  IMAD.MOV.U32 R12, RZ, RZ, 0x2 ;  /* 0x00000002ff0c7424 */ /* 0x000fe200078e00ff */
[----:B------:R-:W-:Y:S01]  /*144f0*/  MOV R15, 0xffffffff ;  /* 0xffffffff000f7802 */ /* 0x000fe20000000f00 */
[----:B------:R-:W-:Y:S02]  /*14500*/  IMAD.MOV.U32 R11, RZ, RZ, RZ ;  /* 0x000000ffff0b7224 */ /* 0x000fe400078e00ff */
[----:B------:R-:W-:-:S07]  /*14510*/  IMAD.IADD R13, R17, 0x1, R14 ;  /* 0x00000001110d7824 */ /* 0x000fce00078e020e */
[----:B------:R-:W-:Y:S05]  /*14520*/  WARPSYNC.COLLECTIVE R15, `(.L_x_4484) ;  /* 0x000000000f087348 */ /* 0x000fea0003c00000 */
[----:B------:R0:W1:Y:S02]  /*14530*/  SHFL.UP P6, R14, R13, R12, R11 ;  /* 0x0400000c0d0e7389 */ /* 0x00006400000c000b */
[----:B01----:R-:W-:Y:S01]  /*14540*/  ENDCOLLECTIVE ;  /* 0x000000000000791b */ /* 0x003fe20003800000 */
.L_x_4484:
[----:B------:R-:W-:Y:S01]  /*14550*/  IMAD.MOV.U32 R12, RZ, RZ, 0x4 ;  /* 0x00000004ff0c7424 */ /* 0x000fe200078e00ff */
[----:B------:R-:W-:-:S05]  /*14560*/  SEL R2, R14, RZ, P2 ;  /* 0x000000ff0e027207 */ /* 0x000fca0001000000 */
[----:B------:R-:W-:-:S04]  /*14570*/  IMAD.IADD R2, R13, 0x1, R2 ;  /* 0x000000010d027824 */ /* 0x000fc800078e0202 */
[----:B------:R-:W-:-:S07]  /*14580*/  IMAD.MOV.U32 R13, RZ, RZ, R2 ;  /* 0x000000ffff0d7224 */ /* 0x000fce00078e0002 */
[----:B------:R-:W-:Y:S05]  /*14590*/  WARPSYNC.COLLECTIVE R15, `(.L_x_4485) ;  /* 0x000000000f087348 */ /* 0x000fea0003c00000 */
[----:B------:R0:W1:Y:S02]  /*145a0*/  SHFL.UP P6, R14, R13, R12, R11 ;  /* 0x0400000c0d0e7389 */ /* 0x00006400000c000b */
[----:B01----:R-:W-:Y:S01]  /*145b0*/  ENDCOLLECTIVE ;  /* 0x000000000000791b */ /* 0x003fe20003800000 */
.L_x_4485:
[----:B------:R-:W-:Y:S01]  /*145c0*/  IMAD.MOV.U32 R12, RZ, RZ, 0x8 ;  /* 0x00000008ff0c7424 */ /* 0x000fe200078e00ff */
[----:B------:R-:W-:-:S05]  /*145d0*/  SEL R3, R14, RZ, P3 ;  /* 0x000000ff0e037207 */ /* 0x000fca0001800000 */
[----:B------:R-:W-:-:S04]  /*145e0*/  IMAD.IADD R3, R2, 0x1, R3 ;  /* 0x0000000102037824 */ /* 0x000fc800078e0203 */
[----:B------:R-:W-:-:S07]  /*145f0*/  IMAD.MOV.U32 R13, RZ, RZ, R3 ;  /* 0x000000ffff0d7224 */ /* 0x000fce00078e0003 */
[----:B------:R-:W-:Y:S05]  /*14600*/  WARPSYNC.COLLECTIVE R15, `(.L_x_4486) ;  /* 0x000000000f087348 */ /* 0x000fea0003c00000 */
[----:B------:R0:W1:Y:S02]  /*14610*/  SHFL.UP P6, R14, R13, R12, R11 ;  /* 0x0400000c0d0e7389 */ /* 0x00006400000c000b */
[----:B01----:R-:W-:Y:S01]  /*14620*/  ENDCOLLECTIVE ;  /* 0x000000000000791b */ /* 0x003fe20003800000 */
.L_x_4486:
[----:B------:R-:W-:Y:S01]  /*14630*/  IMAD.MOV.U32 R12, RZ, RZ, 0x10 ;  /* 0x00000010ff0c7424 */ /* 0x000fe200078e00ff */
[----:B------:R-:W-:-:S05]  /*14640*/  SEL R4, R14, RZ, P4 ;  /* 0x000000ff0e047207 */ /* 0x000fca0002000000 */
[----:B------:R-:W-:-:S04]  /*14650*/  IMAD.IADD R4, R3, 0x1, R4 ;  /* 0x0000000103047824 */ /* 0x000fc800078e0204 */
[----:B------:R-:W-:-:S07]  /*14660*/  IMAD.MOV.U32 R13, RZ, RZ, R4 ;  /* 0x000000ffff0d7224 */ /* 0x000fce00078e0004 */
[----:B------:R-:W-:Y:S05]  /*14670*/  WARPSYNC.COLLECTIVE R15, `(.L_x_4487) ;  /* 0x000000000f087348 */ /* 0x000fea0003c00000 */
[----:B------:R0:W1:Y:S02]  /*14680*/  SHFL.UP P6, R14, R13, R12, R11 ;  /* 0x0400000c0d0e7389 */ /* 0x00006400000c000b */
[----:B01----:R-:W-:Y:S01]  /*14690*/  ENDCOLLECTIVE ;  /* 0x000000000000791b */ /* 0x003fe20003800000 */
.L_x_4487:
[----:B------:R-:W-:Y:S02]  /*146a0*/  IMAD.MOV.U32 R12, RZ, RZ, 0x1f ;  /* 0x0000001fff0c7424 */ /* 0x000fe400078e00ff */
[----:B------:R-:W-:Y:S01]  /*146b0*/  IMAD.MOV.U32 R11, RZ, RZ, 0x1f ;  /* 0x0000001fff0b7424 */ /* 0x000fe200078e00ff */
[----:B------:R-:W-:-:S04]  /*146c0*/  SEL R3, R14, RZ, P5 ;  /* 0x000000ff0e037207 */ /* 0x000fc80002800000 */
[----:B------:R-:W-:-:S05]  /*146d0*/  IADD3 R2, R4, R3, RZ ;  /* 0x0000000304027210 */ /* 0x000fca0007ffe0ff */
[----:B------:R-:W-:-:S07]  /*146e0*/  IMAD.MOV.U32 R13, RZ, RZ, R2 ;  /* 0x000000ffff0d7224 */ /* 0x000fce00078e0002 */
[----:B------:R-:W-:Y:S05]  /*146f0*/  WARPSYNC.COLLECTIVE R15, `(.L_x_4488) ;  /* 0x000000000f087348 */ /* 0x000fea0003c00000 */
[----:B------:R0:W1:Y:S02]  /*14700*/  SHFL.IDX P6, R14, R13, R12, R11 ;  /* 0x0000000c0d0e7389 */ /* 0x00006400000c000b */
[----:B01----:R-:W-:Y:S01]  /*14710*/  ENDCOLLECTIVE ;  /* 0x000000000000791b */ /* 0x003fe20003800000 */
.L_x_4488:
[----:B------:R-:W-:Y:S05]  /*14720*/  BRA `(.L_x_4489) ;  /* 0xffffffc800687947 */ /* 0x000fea000383ffff */
.L_x_4395:
[----:B------:R-:W-:Y:S01]  /*14730*/  BSSY B0, `(.L_x_4490) ;  /* 0x0000006000007945 */ /* 0x000fe20003800000 */
[----:B------:R-:W-:Y:S01]  /*14740*/  PLOP3.LUT P6, PT, P6, PT, PT, 0x8, 0x0 ;  /* 0x000000000000781c */ /* 0x000fe200037ce170 */
[----:B------:R-:W-:-:S12]  /*14750*/  IMAD.MOV.U32 R15, RZ, RZ, -0x1 ;  /* 0xffffffffff0f7424 */ /* 0x000fd800078e00ff */
[----:B01----:R-:W-:Y:S05]  /*14760*/  WARPSYNC.COLLECTIVE R15, `(.L_x_4491) ;  /* 0x000000000f087348 */ /* 0x003fea0003c00000 */
[----:B------:R-:W-:Y:S01]  /*14770*/  VOTE.ANY R14, PT, P6 ;  /* 0x00000000000e7806 */ /* 0x000fe200030e0100 */
[----:B01----:R-:W-:Y:S06]  /*14780*/  ENDCOLLECTIVE ;  /* 0x000000000000791b */ /* 0x003fec0003800000 */
.L_x_4491:
[----:B------:R-:W-:Y:S05]  /*14790*/  BSYNC B0 ;  /* 0x0000000000007941 */ /* 0x000fea0003800000 */
.L_x_4490:
        /* <DEDUP_REMOVED lines=9> */
.L_x_4492:
[----:B------:R-:W-:Y:S01]  /*14830*/  MOV R17, R14 ;  /* 0x0000000e00117202 */ /* 0x000fe20000000f00 */
[----:B------:R-:W-:Y:S06]  /*14840*/  BRA `(.L_x_4493) ;  /* 0xffffffc800587947 */ /* 0x000fec000383ffff */
.L_x_4397:
[----:B------:R-:W-:Y:S01]  /*14850*/  BSSY B0, `(.L_x_4494) ;  /* 0x0000007000007945 */ /* 0x000fe20003800000 */
[----:B------:R-:W-:Y:S02]  /*14860*/  IMAD.MOV.U32 R13, RZ, RZ, R2 ;  /* 0x000000ffff0d7224 */ /* 0x000fe400078e0002 */
[----:B------:R-:W-:Y:S02]  /*14870*/  IMAD.MOV.U32 R11, RZ, RZ, 0x1f ;  /* 0x0000001fff0b7424 */ /* 0x000fe400078e00ff */
[----:B------:R-:W-:-:S07]  /*14880*/  IMAD.MOV.U32 R15, RZ, RZ, -0x1 ;  /* 0xffffffffff0f7424 */ /* 0x000fce00078e00ff */
[----:B0123--:R-:W-:Y:S05]  /*14890*/  WARPSYNC.COLLECTIVE R15, `(.L_x_4495) ;  /* 0x000000000f087348 */ /* 0x00ffea0003c00000 */
[----:B------:R4:W0:Y:S02]  /*148a0*/  SHFL.IDX P6, R14, R13, R12, R11 ;  /* 0x0000000c0d0e7389 */ /* 0x00082400000c000b */
[----:B01234-:R-:W-:Y:S01]  /*148b0*/  ENDCOLLECTIVE ;  /* 0x000000000000791b */ /* 0x01ffe20003800000 */
.L_x_4495:
[----:B------:R-:W-:Y:S05]  /*148c0*/  BSYNC B0 ;  /* 0x0000000000007941 */ /* 0x000fea0003800000 */
.L_x_4494:
[----:B------:R-:W-:Y:S05]  /*148d0*/  BRA `(.L_x_4396) ;  /* 0xffffffc800507947 */ /* 0x000fea000383ffff */
.L_x_4401:
[----:B0-----:R0:W1:Y:S02]  /*148e0*/  SYNCS.PHASECHK.TRANS64.TRYWAIT P0, [R5+URZ+0x28c20], R0 ;  /* 0x028c2000050075a7 */ /* 0x001064000800017f */
[----:B-1----:R-:W-:Y:S05]  /*148f0*/  @!P0 NANOSLEEP.SYNCS 0x989680 ;  /* 0x009896800000895d */ /* 0x002fea0003900000 */
[----:B------:R-:W1:Y:S02]  /*14900*/  @!P0 SYNCS.PHASECHK.TRANS64 P0, [R5+URZ+0x28c20], R0 ;  /* 0x028c2000050085a7 */ /* 0x000e64000800007f */
[----:B-1----:R-:W-:Y:S05]  /*14910*/  @!P0 BRA `(.L_x_4401) ;  /* 0xfffffffc00f08947 */ /* 0x002fea000383ffff */
[----:B------:R-:W-:Y:S05]  /*14920*/  BRA `(.L_x_4496) ;  /* 0xffffffcc00c87947 */ /* 0x000fea000383ffff */
.L_x_4402:
        /* <DEDUP_REMOVED lines=11> */
.L_x_4498:
[----:B------:R-:W-:Y:S05]  /*149e0*/  BSYNC B0 ;  /* 0x0000000000007941 */ /* 0x000fea0003800000 */
.L_x_4497:
[----:B------:R-:W-:Y:S05]  /*149f0*/  BRA `(.L_x_4499) ;  /* 0xffffffcc00b07947 */ /* 0x000fea000383ffff */
.L_x_4405:
[----:B------:R-:W-:Y:S01]  /*14a00*/  BSSY B1, `(.L_x_4500) ;  /* 0x0000006000017945 */ /* 0x000fe20003800000 */
[----:B------:R-:W-:-:S07]  /*14a10*/  IMAD.MOV.U32 R15, RZ, RZ, -0x1 ;  /* 0xffffffffff0f7424 */ /* 0x000fce00078e00ff */
[----:B0-234-:R-:W-:Y:S05]  /*14a20*/  WARPSYNC.COLLECTIVE R15, `(.L_x_4501) ;  /* 0x000000000f0c7348 */ /* 0x01dfea0003c00000 */
[----:B------:R-:W-:Y:S02]  /*14a30*/  ELECT P6, UR62, PT ;  /* 0x00000000003e782f */ /* 0x000fe400038c0000 */
[----:B------:R-:W-:Y:S01]  /*14a40*/  MOV R14, UR62 ;  /* 0x0000003e000e7c02 */ /* 0x000fe20008000f00 */
[----:B0-234-:R-:W-:Y:S10]  /*14a50*/  ENDCOLLECTIVE ;  /* 0x000000000000791b */ /* 0x01dff40003800000 */
.L_x_4501:
[----:B------:R-:W-:Y:S05]  /*14a60*/  BSYNC B1 ;  /* 0x0000000000017941 */ /* 0x000fea0003800000 */
.L_x_4500:
[----:B------:R-:W-:Y:S05]  /*14a70*/  BRA `(.L_x_4502) ;  /* 0xffffffcc00a87947 */ /* 0x000fea000383ffff */
.L_x_4407:
[----:B0-----:R0:W1:Y:S02]  /*14a80*/  SYNCS.PHASECHK.TRANS64.TRYWAIT P1, [R3+URZ+0x28c40], R2 ;  /* 0x028c4002030075a7 */ /* 0x001064000802017f */
[----:B-1----:R-:W-:Y:S05]  /*14a90*/  @!P1 NANOSLEEP.SYNCS 0x989680 ;  /* 0x009896800000995d */ /* 0x002fea0003900000 */
[----:B------:R-:W1:Y:S02]  /*14aa0*/  @!P1 SYNCS.PHASECHK.TRANS64 P1, [R3+URZ+0x28c40], R2 ;  /* 0x028c4002030095a7 */ /* 0x000e64000802007f */
[----:B-1----:R-:W-:Y:S05]  /*14ab0*/  @!P1 BRA `(.L_x_4407) ;  /* 0xfffffffc00f09947 */ /* 0x002fea000383ffff */
[----:B------:R-:W-:Y:S05]  /*14ac0*/  BRA `(.L_x_4503) ;  /* 0xffffffcc00c87947 */ /* 0x000fea000383ffff */
.L_x_4409:
[----:B-1----:R1:W0:Y:S02]  /*14ad0*/  SYNCS.PHASECHK.TRANS64.TRYWAIT P1, [R5+URZ+0x28c40], R0 ;  /* 0x028c4000050075a7 */ /* 0x002224000802017f */
[----:B0-----:R-:W-:Y:S05]  /*14ae0*/  @!P1 NANOSLEEP.SYNCS 0x989680 ;  /* 0x009896800000995d */ /* 0x001fea0003900000 */
[----:B------:R-:W0:Y:S02]  /*14af0*/  @!P1 SYNCS.PHASECHK.TRANS64 P1, [R5+URZ+0x28c40], R0 ;  /* 0x028c4000050095a7 */ /* 0x000e24000802007f */
[----:B0-----:R-:W-:Y:S05]  /*14b00*/  @!P1 BRA `(.L_x_4409) ;  /* 0xfffffffc00f09947 */ /* 0x001fea000383ffff */
[----:B------:R-:W-:Y:S05]  /*14b10*/  BRA `(.L_x_4504) ;  /* 0xffffffcc00d47947 */ /* 0x000fea000383ffff */
.L_x_4411:
[----:B------:R0:W0:Y:S02]  /*14b20*/  SYNCS.PHASECHK.TRANS64.TRYWAIT P1, [R3+URZ+0x28c60], R2 ;  /* 0x028c6002030075a7 */ /* 0x000024000802017f */
[----:B0-----:R-:W-:Y:S05]  /*14b30*/  @!P1 NANOSLEEP.SYNCS 0x989680 ;  /* 0x009896800000995d */ /* 0x001fea0003900000 */
[----:B------:R-:W0:Y:S02]  /*14b40*/  @!P1 SYNCS.PHASECHK.TRANS64 P1, [R3+URZ+0x28c60], R2 ;  /* 0x028c6002030095a7 */ /* 0x000e24000802007f */
[----:B0-----:R-:W-:Y:S05]  /*14b50*/  @!P1 BRA `(.L_x_4411) ;  /* 0xfffffffc00f09947 */ /* 0x001fea000383ffff */
[----:B------:R-:W-:Y:S05]  /*14b60*/  BRA `(.L_x_4505) ;  /* 0xffffffcc00d07947 */ /* 0x000fea000383ffff */
.L_x_4506:
        /* <DEDUP_REMOVED lines=9> */
.L_x_5647:


//--------------------- .text._ZN7cutlass13device_kernelIN5flash11enable_sm90INS1_16FlashAttnFwdSm90INS1_25CollectiveMainloopFwdSm90ILi2EN4cute5tupleIJNS5_1CILi1EEES8_S8_EEENS6_IJNS7_ILi64EEESA_SA_EEELi512ENS_6half_tEfNS_4arch4Sm90ELb1ELb0ELb0ELb1ELb1ELb1ELb0ELb0ELb0ELb1ELb0ELb0EEENS1_21CollectiveEpilogueFwdINS6_IJSA_NS7_ILi512EEESA_EEES9_SC_SE_Li256ELb1ELb1ELb0ELb0EEENS1_36VarlenDynamicPersistentTileSchedulerILi64ELi64ELi256ELi128ELb0ELb1ELb1ELb1ELb1ELb1EEEEEEEEEvNT_6ParamsE --------------------------
	.section	.text._ZN7cutlass13device_kernelIN5flash11enable_sm90INS1_16FlashAttnFwdSm90INS1_25CollectiveMainloopFwdSm90ILi2EN4cute5tupleIJNS5_1CILi1EEES8_S8_EEENS6_IJNS7_ILi64EEESA_SA_EEELi512ENS_6half_tEfNS_4arch4Sm90ELb1ELb0ELb0ELb1ELb1ELb1ELb0ELb0ELb0ELb1ELb0ELb0EEENS1_21CollectiveEpilogueFwdINS6_IJSA_NS7_ILi512EEESA_EEES9_SC_SE_Li256ELb1ELb1ELb0ELb0EEENS1_36VarlenDynamicPersistentTileSchedulerILi64ELi64ELi256ELi128ELb0ELb1ELb1ELb1ELb1ELb1EEEEEEEEEvNT_6ParamsE,"ax",@progbits
	.align	128
.text._ZN7cutlass13device_kernelIN5flash11enable_sm90INS1_16FlashAttnFwdSm90INS1_25CollectiveMainloopFwdSm90ILi2EN4cute5tupleIJNS5_1CILi1EEES8_S8_EEENS6_IJNS7_ILi64EEESA_SA_EEELi512ENS_6half_tEfNS_4arch4Sm90ELb1ELb0ELb0ELb1ELb1ELb1ELb0ELb0ELb0ELb1ELb0ELb0EEENS1_21CollectiveEpilogueFwdINS6_IJSA_NS7_ILi512EEESA_EEES9_SC_SE_Li256ELb1ELb1ELb0ELb0EEENS1_36VarlenDynamicPersistentTileSchedulerILi64ELi64ELi256ELi128ELb0ELb1ELb1ELb1ELb1ELb1EEEEEEEEEvNT_6ParamsE:
        .type           _ZN7cutlass13device_kernelIN5flash11enable_sm90INS1_16FlashAttnFwdSm90INS1_25CollectiveMainloopFwdSm90ILi2EN4cute5tupleIJNS5_1CILi1EEES8_S8_EEENS6_IJNS7_ILi64EEESA_SA_EEELi512ENS_6half_tEfNS_4arch4Sm90ELb1ELb0ELb0ELb1ELb1ELb1ELb0ELb0ELb0ELb1ELb0ELb0EEENS1_21CollectiveEpilogueFwdINS6_IJSA_NS7_ILi512EEESA_EEES9_SC_SE_Li256ELb1ELb1ELb0ELb0EEENS1_36VarlenDynamicPersistentTileSchedulerILi64ELi64ELi256ELi128ELb0ELb1ELb1ELb1ELb1ELb1EEEEEEEEEvNT_6ParamsE,@function
        .size           _ZN7cutlass13device_kernelIN5flash11enable_sm90INS1_16FlashAttnFwdSm90INS1_25CollectiveMainloopFwdSm90ILi2EN4cute5tupleIJNS5_1CILi1EEES8_S8_EEENS6_IJNS7_ILi64EEESA_SA_EEELi512ENS_6half_tEfNS_4arch4Sm90ELb1ELb0ELb0ELb1ELb1ELb1ELb0ELb0ELb0ELb1ELb0ELb0EEENS1_21CollectiveEpilogueFwdINS6_IJSA_NS7_ILi512EEESA_EEES9_SC_SE_Li256ELb1ELb1ELb0ELb0EEENS1_36VarlenDynamicPersistentTileSchedulerILi64ELi64ELi256ELi128ELb0ELb1ELb1ELb1ELb1ELb1EEEEEEEEEvNT_6ParamsE,(.L_x_5648 - _ZN7cutlass13device_kernelIN5flash11enable_sm90INS1_16FlashAttnFwdSm90INS1_25CollectiveMainloopFwdSm90ILi2EN4cute5tupleIJNS5_1CILi1EEES8_S8_EEENS6_IJNS7_ILi64EEESA_SA_EEELi512ENS_6half_tEfNS_4arch4Sm90ELb1ELb0ELb0ELb1ELb1ELb1ELb0ELb0ELb0ELb1ELb0ELb0EEENS1_21CollectiveEpilogueFwdINS6_IJSA_NS7_ILi512EEESA_EEES9_SC_SE_Li256ELb1ELb1ELb0ELb0EEENS1_36VarlenDynamicPersistentTileSchedulerILi64ELi64ELi256ELi128ELb0ELb1ELb1ELb1ELb1ELb1EEEEEEEEEvNT_6ParamsE)
        .other          _ZN7cutlass13device_kernelIN5flash11enable_sm90INS1_16FlashAttnFwdSm90INS1_25CollectiveMainloopFwdSm90ILi2EN4cute5tupleIJNS5_1CILi1EEES8_S8_EEENS6_IJNS7_ILi64EEESA_SA_EEELi512ENS_6half_tEfNS_4arch4Sm90ELb1ELb0ELb0ELb1ELb1ELb1ELb0ELb0ELb0ELb1ELb0ELb0EEENS1_21CollectiveEpilogueFwdINS6_IJSA_NS7_ILi512EEESA_EEES9_SC_SE_Li256ELb1ELb1ELb0ELb0EEENS1_36VarlenDynamicPersistentTileSchedulerILi64ELi64ELi256ELi128ELb0ELb1ELb1ELb1ELb1ELb1EEEEEEEEEvNT_6ParamsE,@"STO_CUDA_ENTRY STV_DEFAULT"
_ZN7cutlass13device_kernelIN5flash11enable_sm90INS1_16FlashAttnFwdSm90INS1_25CollectiveMainloopFwdSm90ILi2EN4cute5tupleIJNS5_1CILi1EEES8_S8_EEENS6_IJNS7_ILi64EEESA_SA_EEELi512ENS_6half_tEfNS_4arch4Sm90ELb1ELb0ELb0ELb1ELb1ELb1ELb0ELb0ELb0ELb1ELb0ELb0EEENS1_21CollectiveEpilogueFwdINS6_IJSA_NS7_ILi512EEESA_EEES9_SC_SE_Li256ELb1ELb1ELb0ELb0EEENS1_36VarlenDynamicPersistentTileSchedulerILi64ELi64ELi256ELi128ELb0ELb1ELb1ELb1ELb1ELb1EEEEEEEEEvNT_6ParamsE:
        /* <DEDUP_REMOVED lines=17> */
.L_x_4508:
[----:B------:R-:W-:Y:S05]  /*0110*/  BSYNC B0 ;  /* 0x0000000000007941 */ /* 0x000fea0003800000 */
.L_x_4507:
[----:B------:R-:W0:Y:S01]  /*0120*/  SHFL.IDX PT, R3, R2, RZ, 0x1f ;  /* 0x00001fff02037589 */ /* 0x000e2200000e0000 */
[----:B------:R-:W-:Y:S01]  /*0130*/  VOTEU.ANY UP0, P0 ;  /* 0x00000000003f7886 */ /* 0x000fe20000000100 */
[----:B------:R-:W-:Y:S01]  /*0140*/  UMOV UR4, 0x80 ;  /* 0x0000008000047882 */ /* 0x000fe20000000000 */
[----:B------:R-:W-:Y:S01]  /*0150*/  UMOV UR7, 0x100 ;  /* 0x0000010000077882 */ /* 0x000fe20000000000 */
[----:B------:R-:W-:Y:S02]  /*0160*/  VOTEU.ANY UP1, P0 ;  /* 0x00000000003f7886 */ /* 0x000fe40000020100 */
[----:B------:R-:W1:Y:S01]  /*0170*/  @UP0 S2UR UR8, SR_CgaCtaId ;  /* 0x00000000000809c3 */ /* 0x000e620000008800 */
[----:B------:R-:W-:Y:S01]  /*0180*/  @UP0 UMOV UR6, 0x400 ;  /* 0x0000040000060882 */ /* 0x000fe20000000000 */
[----:B------:R-:W-:-:S04]  /*0190*/  @UP0 UIADD3 UR4, -UR4, 0x100000, URZ ;  /* 0x0010000004040890 */ /* 0x000fc8000fffe13f */
[----:B------:R-:W-:Y:S02]  /*01a0*/  @UP0 USHF.L.U32 UR5, UR4, 0xb, URZ ;  /* 0x0000000b04050899 */ /* 0x000fe4000800063f */
[----:B------:R-:W-:Y:S01]  /*01b0*/  @UP0 USHF.L.U32 UR4, UR4, 0x1, URZ ;  /* 0x0000000104040899 */ /* 0x000fe2000800063f */
[----:B0-----:R-:W-:Y:S02]  /*01c0*/  ISETP.NE.AND P1, PT, R3, RZ, PT ;  /* 0x000000ff0300720c */ /* 0x001fe40003f25270 */
[----:B------:R-:W-:Y:S01]  /*01d0*/  SHF.R.U32.HI R3, RZ, 0x7, R0 ;  /* 0x00000007ff037819 */ /* 0x000fe20000011600 */
[----:B-1----:R-:W-:-:S04]  /*01e0*/  @UP0 ULEA UR8, UR8, UR6, 0x18 ;  /* 0x0000000608080291 */ /* 0x002fc8000f8ec03f */
[----:B------:R-:W0:Y:S01]  /*01f0*/  SHFL.IDX PT, R5, R3, RZ, 0x1f ;  /* 0x00001fff03057589 */ /* 0x000e2200000e0000 */
[----:B------:R-:W-:-:S04]  /*0200*/  @UP0 UIADD3 UR6, -UR7, 0x100000, URZ ;  /* 0x0010000007060890 */ /* 0x000fc8000fffe13f */
[----:B------:R-:W-:Y:S02]  /*0210*/  @UP0 USHF.L.U32 UR7, UR6, 0xb, URZ ;  /* 0x0000000b06070899 */ /* 0x000fe4000800063f */
[----:B------:R-:W-:Y:S01]  /*0220*/  @UP0 USHF.L.U32 UR6, UR6, 0x1, URZ ;  /* 0x0000000106060899 */ /* 0x000fe2000800063f */
[----:B------:R-:W-:Y:S01]  /*0230*/  VOTEU.ANY UP0, P0 ;  /* 0x00000000003f7886 */ /* 0x000fe20000000100 */
[----:B------:R-:W1:Y:S04]  /*0240*/  FENCE.VIEW.ASYNC.S ;  /* 0x00000000000073c6 */ /* 0x000e680000000000 */
[----:B-1----:R1:W2:Y:S01]  /*0250*/  @UP0 SYNCS.EXCH.64 URZ, [UR8+0x28c00], UR4 ;  /* 0x028c0004083f05b2 */ /* 0x0022a20008000100 */
[----:B0-----:R1:W-:Y:S05]  /*0260*/  STL [R1+0x54], R5 ;  /* 0x0000540501007387 */ /* 0x0013ea0000100800 */
[----:B------:R1:W0:Y:S01]  /*0270*/  @UP1 SYNCS.EXCH.64 URZ, [UR8+0x28c20], UR6 ;  /* 0x028c2006083f15b2 */ /* 0x0002220008000100 */
[----:B------:R-:W-:Y:S05]  /*0280*/  @P1 BRA `(.L_x_4509) ;  /* 0x0000000000381947 */ /* 0x000fea0003800000 */
[----:B-1----:R-:W1:Y:S01]  /*0290*/  S2UR UR5, SR_CgaCtaId ;  /* 0x00000000000579c3 */ /* 0x002e620000008800 */
[----:B------:R-:W-:Y:S01]  /*02a0*/  UMOV UR4, 0x400 ;  /* 0x0000040000047882 */ /* 0x000fe20000000000 */
[----:B------:R-:W-:Y:S01]  /*02b0*/  UMOV UR7, 0x80 ;  /* 0x0000008000077882 */ /* 0x000fe20000000000 */
[----:B------:R-:W-:Y:S01]  /*02c0*/  ELECT P0, URZ, PT ;  /* 0x00000000003f782f */ /* 0x000fe20003800000 */
[----:B-1----:R-:W-:Y:S02]  /*02d0*/  ULEA UR6, UR5, UR4, 0x18 ;  /* 0x0000000405067291 */ /* 0x002fe4000f8ec03f */
[----:B------:R-:W-:-:S04]  /*02e0*/  UIADD3 UR4, -UR7, 0x100000, URZ ;  /* 0x0010000007047890 */ /* 0x000fc8000fffe13f */
[----:B------:R-:W-:Y:S02]  /*02f0*/  USHF.L.U32 UR5, UR4, 0xb, URZ ;  /* 0x0000000b04057899 */ /* 0x000fe4000800063f */
[----:B------:R-:W-:Y:S01]  /*0300*/  USHF.L.U32 UR4, UR4, 0x1, URZ ;  /* 0x0000000104047899 */ /* 0x000fe2000800063f */
[----:B------:R-:W1:Y:S11]  /*0310*/  FENCE.VIEW.ASYNC.S ;  /* 0x00000000000073c6 */ /* 0x000e760000000000 */
[----:B-1----:R3:W4:Y:S01]  /*0320*/  SYNCS.EXCH.64 URZ, [UR6+0x28c30], UR4 ;  /* 0x028c3004063f75b2 */ /* 0x0027220008000100 */
[----:B------:R3:W1:Y:S01]  /*0330*/  SYNCS.EXCH.64 URZ, [UR6+0x28c40], UR4 ;  /* 0x028c4004063f75b2 */ /* 0x0006620008000100 */
[----:B------:R3:W0:Y:S01]  /*0340*/  SYNCS.EXCH.64 URZ, [UR6+0x28c38], UR4 ;  /* 0x028c3804063f75b2 */ /* 0x0006220008000100 */
[----:B------:R3:W0:Y:S02]  /*0350*/  SYNCS.EXCH.64 URZ, [UR6+0x28c48], UR4 ;  /* 0x028c4804063f75b2 */ /* 0x0006240008000100 */
[----:B---3--:R-:W-:Y:S01]  /*0360*/  NOP ;  /* 0x0000000000007918 */ /* 0x008fe20000000000 */
.L_x_4509:
[----:B------:R-:W3:Y:S01]  /*0370*/  SHFL.IDX PT, R4, R2, RZ, 0x1f ;  /* 0x00001fff02047589 */ /* 0x000ee200000e0000 */
[----:B------:R-:W-:Y:S01]  /*0380*/  NOP ;  /* 0x0000000000007918 */ /* 0x000fe20000000000 */
[----:B---3--:R-:W-:-:S13]  /*0390*/  ISETP.NE.AND P0, PT, R4, RZ, PT ;  /* 0x000000ff0400720c */ /* 0x008fda0003f05270 */
[----:B------:R-:W-:Y:S05]  /*03a0*/  @P0 BRA `(.L_x_4510) ;  /* 0x0000000000480947 */ /* 0x000fea0003800000 */
[----:B-1----:R-:W1:Y:S01]  /*03b0*/  S2UR UR5, SR_CgaCtaId ;  /* 0x00000000000579c3 */ /* 0x002e620000008800 */
[----:B------:R-:W-:Y:S01]  /*03c0*/  UMOV UR4, 0x400 ;  /* 0x0000040000047882 */ /* 0x000fe20000000000 */
[----:B------:R-:W-:Y:S01]  /*03d0*/  UMOV UR6, 0x80 ;  /* 0x0000008000067882 */ /* 0x000fe20000000000 */
[----:B------:R-:W-:Y:S01]  /*03e0*/  UMOV UR7, 0x100 ;  /* 0x0000010000077882 */ /* 0x000fe20000000000 */
[----:B------:R-:W-:Y:S01]  /*03f0*/  ELECT P0, URZ, PT ;  /* 0x00000000003f782f */ /* 0x000fe20003800000 */
[----:B-1----:R-:W-:Y:S02]  /*0400*/  ULEA UR8, UR5, UR4, 0x18 ;  /* 0x0000000405087291 */ /* 0x002fe4000f8ec03f */
[----:B------:R-:W-:-:S04]  /*0410*/  UIADD3 UR4, -UR6, 0x100000, URZ ;  /* 0x0010000006047890 */ /* 0x000fc8000fffe13f */
[----:B------:R-:W-:Y:S02]  /*0420*/  USHF.L.U32 UR5, UR4, 0xb, URZ ;  /* 0x0000000b04057899 */ /* 0x000fe4000800063f */
[----:B------:R-:W-:Y:S02]  /*0430*/  USHF.L.U32 UR4, UR4, 0x1, URZ ;  /* 0x0000000104047899 */ /* 0x000fe4000800063f */
[----:B------:R-:W-:-:S04]  /*0440*/  UIADD3 UR6, -UR7, 0x100000, URZ ;  /* 0x0010000007067890 */ /* 0x000fc8000fffe13f */
[----:B------:R-:W-:Y:S02]  /*0450*/  USHF.L.U32 UR7, UR6, 0xb, URZ ;  /* 0x0000000b06077899 */ /* 0x000fe4000800063f */
[----:B------:R-:W-:Y:S01]  /*0460*/  USHF.L.U32 UR6, UR6, 0x1, URZ ;  /* 0x0000000106067899 */ /* 0x000fe2000800063f */
[----:B------:R-:W1:Y:S03]  /*0470*/  FENCE.VIEW.ASYNC.S ;  /* 0x00000000000073c6 */ /* 0x000e660000000000 */
[----:B-1----:R3:W1:Y:S08]  /*0480*/  SYNCS.EXCH.64 URZ, [UR8+0x28c50], UR4 ;  /* 0x028c5004083f75b2 */ /* 0x0026700008000100 */
[----:B------:R3:W0:Y:S01]  /*0490*/  SYNCS.EXCH.64 URZ, [UR8+0x28c60], UR6 ;  /* 0x028c6006083f75b2 */ /* 0x0006220008000100 */
[----:B------:R3:W0:Y:S01]  /*04a0*/  SYNCS.EXCH.64 URZ, [UR8+0x28c58], UR4 ;  /* 0x028c5804083f75b2 */ /* 0x0006220008000100 */
[----:B------:R3:W0:Y:S02]  /*04b0*/  SYNCS.EXCH.64 URZ, [UR8+0x28c68], UR6 ;  /* 0x028c6806083f75b2 */ /* 0x0006240008000100 */
[----:B---3--:R-:W-:Y:S01]  /*04c0*/  NOP ;  /* 0x0000000000007918 */ /* 0x008fe20000000000 */
.L_x_4510:
[----:B------:R-:W3:Y:S01]  /*04d0*/  SHFL.IDX PT, R4, R2, RZ, 0x1f ;  /* 0x00001fff02047589 */ /* 0x000ee200000e0000 */
[----:B------:R-:W-:Y:S01]  /*04e0*/  NOP ;  /* 0x0000000000007918 */ /* 0x000fe20000000000 */
[----:B---3--:R-:W-:-:S13]  /*04f0*/  ISETP.NE.AND P0, PT, R4, RZ, PT ;  /* 0x000000ff0400720c */ /* 0x008fda0003f05270 */
        /* <DEDUP_REMOVED lines=10> */
[----:B-1----:R3:W1:Y:S01]  /*05a0*/  SYNCS.EXCH.64 URZ, [UR6+0x28c70], UR4 ;  /* 0x028c7004063f75b2 */ /* 0x0026620008000100 */
[----:B------:R3:W0:Y:S01]  /*05b0*/  SYNCS.EXCH.64 URZ, [UR6+0x28c80], UR4 ;  /* 0x028c8004063f75b2 */ /* 0x0006220008000100 */
[----:B------:R3:W0:Y:S01]  /*05c0*/  SYNCS.EXCH.64 URZ, [UR6+0x28c78], UR4 ;  /* 0x028c7804063f75b2 */ /* 0x0006220008000100 */
[----:B------:R3:W0:Y:S02]  /*05d0*/  SYNCS.EXCH.64 URZ, [UR6+0x28c88], UR4 ;  /* 0x028c8804063f75b2 */ /* 0x0006240008000100 */
[----:B---3--:R-:W-:Y:S01]  /*05e0*/  NOP ;  /* 0x0000000000007918 */ /* 0x008fe20000000000 */
.L_x_4511:
        /* <DEDUP_REMOVED lines=22> */
.L_x_4512:
        /* <DEDUP_REMOVED lines=22> */
.L_x_4513:
[----:B------:R-:W-:Y:S01]  /*08b0*/  ISETP.NE.AND P0, PT, R5, RZ, PT ;  /* 0x000000ff0500720c */ /* 0x000fe20003f05270 */
[----:B------:R-:W-:Y:S01]  /*08c0*/  IMAD.MOV.U32 R37, RZ, RZ, 0x1 ;  /* 0x00000001ff257424 */ /* 0x000fe200078e00ff */
[----:B------:R-:W-:Y:S01]  /*08d0*/  NOP ;  /* 0x0000000000007918 */ /* 0x000fe20000000000 */
[----:B------:R-:W-:Y:S01]  /*08e0*/  ULDC.64 UR40, c[0x0][0x208] ;  /* 0x0000820000287ab9 */ /* 0x000fe20000000a00 */
[----:B------:R-:W-:Y:S02]  /*08f0*/  BSSY B9, `(.L_x_4514) ;  /* 0x00019d5000097945 */ /* 0x000fe40003800000 */
[----:B------:R-:W-:Y:S01]  /*0900*/  SEL R37, R37, 0x2, !P0 ;  /* 0x0000000225257807 */ /* 0x000fe20004000000 */
[----:B012-4-:R-:W-:Y:S06]  /*0910*/  BAR.SYNC.DEFER_BLOCKING 0x0 ;  /* 0x0000000000007b1d */ /* 0x017fec0000010000 */
[----:B------:R-:W-:Y:S05]  /*0920*/  @!P0 BRA `(.L_x_4515) ;  /* 0x0000012400cc8947 */ /* 0x000fea0003800000 */
.L_x_4516:
        /* <DEDUP_REMOVED lines=43> */
[----:B------:R-:W-:Y:S02]  /*0be0*/  SHF.R.S32.HI R8, RZ, 0x1f, R6 ;  /* 0x0000001fff087819 */ /* 0x000fe40000011406 */
[----:B------:R-:W-:Y:S02]  /*0bf0*/  SHF.R.S32.HI R15, RZ, 0x7, R3 ;  /* 0x00000007ff0f7819 */ /* 0x000fe40000011403 */
[----:B------:R-:W-:-:S02]  /*0c00*/  LOP3.LUT R16, R13, 0x3ffffc, RZ, 0xc0, !PT ;  /* 0x003ffffc0d107812 */ /* 0x000fc400078ec0ff */
[----:B------:R-:W-:Y:S01]  /*0c10*/  LEA.HI R8, R8, R7, RZ, 0x3 ;  /* 0x0000000708087211 */ /* 0x000fe200078f18ff */
[----:B------:R-:W-:Y:S01]  /*0c20*/  IMAD R13, R15, 0x100, R9 ;  /* 0x000001000f0d7824 */ /* 0x000fe200078e0209 */
[----:B------:R-:W-:Y:S01]  /*0c30*/  IADD3 R14, R11, -R14, RZ ;  /* 0x8000000e0b0e7210 */ /* 0x000fe20007ffe0ff */
[----:B------:R-:W-:Y:S01]  /*0c40*/  IMAD.IADD R16, R227, 0x1, -R16 ;  /* 0x00000001e3107824 */ /* 0x000fe200078e0a10 */
[C---:B------:R-:W-:Y:S01]  /*0c50*/  LOP3.LUT R12, R10.reuse, 0xfffffff8, RZ, 0xc0, !PT ;  /* 0xfffffff80a0c7812 */ /* 0x040fe200078ec0ff */
[----:B------:R-:W-:Y:S01]  /*0c60*/  IMAD.SHL.U32 R10, R10, 0x40, RZ ;  /* 0x000000400a0a7824 */ /* 0x000fe200078e00ff */
[----:B------:R-:W-:Y:S01]  /*0c70*/  LOP3.LUT R8, R8, 0xfffffff8, RZ, 0xc0, !PT ;  /* 0xfffffff808087812 */ /* 0x000fe200078ec0ff */
[----:B------:R-:W-:Y:S01]  /*0c80*/  IMAD R13, R16, 0x10, R13 ;  /* 0x00000010100d7824 */ /* 0x000fe200078e020d */
[----:B------:R-:W-:Y:S01]  /*0c90*/  LEA.HI R5, R5, R4, RZ, 0x5 ;  /* 0x0000000405057211 */ /* 0x000fe200078f28ff */
[----:B------:R-:W-:Y:S01]  /*0ca0*/  IMAD.SHL.U32 R14, R14, 0x8, RZ ;  /* 0x000000080e0e7824 */ /* 0x000fe200078e00ff */
[----:B------:R-:W-:Y:S01]  /*0cb0*/  LOP3.LUT R10, R10, 0x7ffffe00, RZ, 0xc0, !PT ;  /* 0x7ffffe000a0a7812 */ /* 0x000fe200078ec0ff */
[----:B------:R-:W-:Y:S01]  /*0cc0*/  IMAD.IADD R12, R9, 0x1, -R12 ;  /* 0x00000001090c7824 */ /* 0x000fe200078e0a0c */
[----:B------:R-:W-:Y:S01]  /*0cd0*/  SHF.R.S32.HI R5, RZ, 0x5, R5 ;  /* 0x00000005ff057819 */ /* 0x000fe20000011405 */
[----:B------:R-:W-:Y:S01]  /*0ce0*/  IMAD.IADD R8, R7, 0x1, -R8 ;  /* 0x0000000107087824 */ /* 0x000fe200078e0a08 */
[----:B------:R-:W-:Y:S01]  /*0cf0*/  LEA.HI R3, R3, R15, RZ, 0x1 ;  /* 0x0000000f03037211 */ /* 0x000fe200078f08ff */
[----:B------:R-:W-:Y:S01]  /*0d00*/  IMAD.U32 R7, R13, 0x40, R14 ;  /* 0x000000400d077824 */ /* 0x000fe200078e000e */
[C---:B------:R-:W-:Y:S01]  /*0d10*/  R2P PR, R12.reuse, 0x6 ;  /* 0x000000060c007804 */ /* 0x040fe20000000000 */
[----:B------:R-:W-:Y:S01]  /*0d20*/  IMAD.SHL.U32 R9, R12, 0x40, RZ ;  /* 0x000000400c097824 */ /* 0x000fe200078e00ff */
[----:B------:R-:W-:Y:S01]  /*0d30*/  LOP3.LUT R3, R3, 0xfffffe, RZ, 0xc0, !PT ;  /* 0x00fffffe03037812 */ /* 0x000fe200078ec0ff */
[----:B------:R-:W-:Y:S01]  /*0d40*/  IMAD R10, R227, 0x400, R10 ;  /* 0x00000400e30a7824 */ /* 0x000fe200078e020a */
[----:B------:R0:W-:Y:S01]  /*0d50*/  STL [R1+0x5c], R7 ;  /* 0x00005c0701007387 */ /* 0x0001e20000100800 */
[----:B------:R-:W-:Y:S01]  /*0d60*/  IMAD R197, R5, 0x10, R8 ;  /* 0x0000001005c57824 */ /* 0x000fe200078e0208 */
[----:B------:R-:W-:Y:S01]  /*0d70*/  LOP3.LUT R9, R9, 0x1c0, RZ, 0xc0, !PT ;  /* 0x000001c009097812 */ /* 0x000fe200078ec0ff */
[----:B------:R-:W-:Y:S01]  /*0d80*/  IMAD.IADD R3, R15, 0x1, -R3 ;  /* 0x000000010f037824 */ /* 0x000fe200078e0a03 */
[----:B------:R-:W-:Y:S01]  /*0d90*/  STL [R1+0x44], RZ ;  /* 0x000044ff01007387 */ /* 0x000fe20000100800 */
[----:B------:R-:W-:-:S02]  /*0da0*/  SEL R221, R221, 0xffffffc0, !P2 ;  /* 0xffffffc0dddd7807 */ /* 0x000fc40005000000 */
[----:B------:R-:W-:Y:S01]  /*0db0*/  LOP3.LUT R14, R9, 0x8, R14, 0xf8, !PT ;  /* 0x00000008090e7812 */ /* 0x000fe200078ef80e */
[----:B------:R-:W-:Y:S01]  /*0dc0*/  IMAD.SHL.U32 R215, R3, 0x100, RZ ;  /* 0x0000010003d77824 */ /* 0x000fe200078e00ff */
[----:B------:R-:W-:Y:S02]  /*0dd0*/  SHF.R.U32.HI R9, RZ, 0x3, R9 ;  /* 0x00000003ff097819 */ /* 0x000fe40000011609 */
[----:B0-----:R-:W-:Y:S02]  /*0de0*/  LOP3.LUT R7, R6, 0x7ffffffc, RZ, 0xc0, !PT ;  /* 0x7ffffffc06077812 */ /* 0x001fe400078ec0ff */
[----:B------:R-:W-:-:S03]  /*0df0*/  LOP3.LUT R9, R14, R9, RZ, 0x3c, !PT ;  /* 0x000000090e097212 */ /* 0x000fc600078e3cff */
[----:B------:R-:W-:Y:S01]  /*0e00*/  IMAD.IADD R7, R4, 0x1, -R7 ;  /* 0x0000000104077824 */ /* 0x000fe200078e0a07 */
[CC--:B------:R-:W-:Y:S02]  /*0e10*/  LEA.HI R4, R0.reuse, R20.reuse, RZ, 0x3 ;  /* 0x0000001400047211 */ /* 0x0c0fe400078f18ff */
[----:B------:R-:W-:Y:S01]  /*0e20*/  LEA.HI R0, R0, R20, RZ, 0x2 ;  /* 0x0000001400007211 */ /* 0x000fe200078f10ff */
[----:B------:R-:W-:Y:S01]  /*0e30*/  IMAD.SHL.U32 R196, R7, 0x2, RZ ;  /* 0x0000000207c47824 */ /* 0x000fe200078e00ff */
[----:B------:R-:W-:Y:S02]  /*0e40*/  SHF.R.S32.HI R5, RZ, 0x3, R4 ;  /* 0x00000003ff057819 */ /* 0x000fe40000011404 */
[--C-:B------:R-:W-:Y:S02]  /*0e50*/  SHF.R.S32.HI R190, RZ, 0x2, R0.reuse ;  /* 0x00000002ffbe7819 */ /* 0x100fe40000011400 */
[----:B------:R-:W-:Y:S02]  /*0e60*/  SHF.R.S32.HI R5, RZ, 0x1f, R0 ;  /* 0x0000001fff057819 */ /* 0x000fe40000011400 */
[----:B------:R-:W-:-:S02]  /*0e70*/  LOP3.LUT R4, R4, 0xfffffff8, RZ, 0xc0, !PT ;  /* 0xfffffff804047812 */ /* 0x000fc400078ec0ff */
[----:B------:R-:W-:Y:S02]  /*0e80*/  LOP3.LUT R0, R0, 0xfffffffc, RZ, 0xc0, !PT ;  /* 0xfffffffc00007812 */ /* 0x000fe400078ec0ff */
[----:B------:R-:W-:Y:S01]  /*0e90*/  IADD3 R9, R10, R9, RZ ;  /* 0x000000090a097210 */ /* 0x000fe20007ffe0ff */
[----:B------:R-:W-:Y:S01]  /*0ea0*/  VIADD R10, R190, 0x20 ;  /* 0x00000020be0a7836 */ /* 0x000fe20000000000 */
[----:B------:R-:W-:Y:S01]  /*0eb0*/  LEA.HI R5, R5, R190, RZ, 0x3 ;  /* 0x000000be05057211 */ /* 0x000fe200078f18ff */
[C---:B------:R-:W-:Y:S02]  /*0ec0*/  IMAD.IADD R11, R20.reuse, 0x1, -R4 ;  /* 0x00000001140b7824 */ /* 0x040fe400078e0a04 */
[----:B------:R-:W-:Y:S01]  /*0ed0*/  IMAD.IADD R8, R20, 0x1, -R0 ;  /* 0x0000000114087824 */ /* 0x000fe200078e0a00 */
[----:B------:R-:W-:Y:S01]  /*0ee0*/  SHF.R.S32.HI R6, RZ, 0x1f, R10 ;  /* 0x0000001fff067819 */ /* 0x000fe2000001140a */
[----:B------:R-:W-:Y:S01]  /*0ef0*/  IMAD.SHL.U32 R4, R10, 0x40, RZ ;  /* 0x000000400a047824 */ /* 0x000fe200078e00ff */
[----:B------:R-:W-:Y:S01]  /*0f00*/  LOP3.LUT R5, R5, 0xfffffff8, RZ, 0xc0, !PT ;  /* 0xfffffff805057812 */ /* 0x000fe200078ec0ff */
[----:B------:R-:W-:Y:S01]  /*0f10*/  IMAD.SHL.U32 R16, R8, 0x8, RZ ;  /* 0x0000000808107824 */ /* 0x000fe200078e00ff */
[----:B------:R-:W-:Y:S01]  /*0f20*/  LEA.HI R6, R6, R10, RZ, 0x3 ;  /* 0x0000000a06067211 */ /* 0x000fe200078f18ff */
[----:B------:R-:W-:Y:S01]  /*0f30*/  IMAD.SHL.U32 R200, R11, 0x8, RZ ;  /* 0x000000080bc87824 */ /* 0x000fe200078e00ff */
[----:B------:R-:W-:Y:S01]  /*0f40*/  SHF.L.U32 R192, R8, 0x2, RZ ;  /* 0x0000000208c07819 */ /* 0x000fe200000006ff */
[----:B------:R-:W-:Y:S01]  /*0f50*/  VIADD R212, R16, 0x60 ;  /* 0x0000006010d47836 */ /* 0x000fe20000000000 */
[----:B------:R-:W-:Y:S01]  /*0f60*/  LOP3.LUT R4, R4, 0x1c0, RZ, 0xc0, !PT ;  /* 0x000001c004047812 */ /* 0x000fe200078ec0ff */
[----:B------:R-:W-:Y:S01]  /*0f70*/  VIADD R35, R200, 0x40 ;  /* 0x00000040c8237836 */ /* 0x000fe20000000000 */
[----:B------:R-:W-:Y:S01]  /*0f80*/  LEA.HI R0, R8, R8, RZ, 0x1 ;  /* 0x0000000808007211 */ /* 0x000fe200078f08ff */
[----:B------:R-:W-:Y:S01]  /*0f90*/  VIADD R211, R16, 0x80 ;  /* 0x0000008010d37836 */ /* 0x000fe20000000000 */
[----:B------:R-:W-:Y:S01]  /*0fa0*/  IADD3 R199, R192, 0x10, RZ ;  /* 0x00000010c0c77810 */ /* 0x000fe20007ffe0ff */
[----:B------:R-:W-:Y:S01]  /*0fb0*/  VIADD R34, R200, 0x80 ;  /* 0x00000080c8227836 */ /* 0x000fe20000000000 */
[----:B------:R-:W-:Y:S01]  /*0fc0*/  LOP3.LUT R3, R4, 0x38, R16, 0xf8, !PT ;  /* 0x0000003804037812 */ /* 0x000fe200078ef810 */
[----:B------:R-:W-:Y:S01]  /*0fd0*/  IMAD.SHL.U32 R6, R6, 0x40, RZ ;  /* 0x0000004006067824 */ /* 0x000fe200078e00ff */
[----:B------:R-:W-:Y:S01]  /*0fe0*/  SHF.R.U32.HI R22, RZ, 0x3, R4 ;  /* 0x00000003ff167819 */ /* 0x000fe20000011604 */
[----:B------:R-:W-:Y:S01]  /*0ff0*/  IMAD.IADD R195, R190, 0x1, -R5 ;  /* 0x00000001bec37824 */ /* 0x000fe200078e0a05 */
[----:B------:R-:W-:Y:S01]  /*1000*/  SHF.R.S32.HI R5, RZ, 0x1f, R212 ;  /* 0x0000001fff057819 */ /* 0x000fe200000114d4 */
[C---:B------:R-:W-:Y:S01]  /*1010*/  VIADD R210, R16.reuse, 0xa0 ;  /* 0x000000a010d27836 */ /* 0x040fe20000000000 */
[----:B------:R-:W-:Y:S01]  /*1020*/  SHF.R.S32.HI R36, RZ, 0x1f, R35 ;  /* 0x0000001fff247819 */ /* 0x000fe20000011423 */
[----:B------:R-:W-:Y:S01]  /*1030*/  VIADD R209, R16, 0xc0 ;  /* 0x000000c010d17836 */ /* 0x000fe20000000000 */
[----:B------:R-:W-:Y:S01]  /*1040*/  LOP3.LUT R0, R0, 0x1ffffffe, RZ, 0xc0, !PT ;  /* 0x1ffffffe00007812 */ /* 0x000fe200078ec0ff */
[C---:B------:R-:W-:Y:S01]  /*1050*/  VIADD R208, R16.reuse, 0xe0 ;  /* 0x000000e010d07836 */ /* 0x040fe20000000000 */
[----:B------:R-:W-:Y:S01]  /*1060*/  SHF.R.S32.HI R4, RZ, 0x1f, R211 ;  /* 0x0000001fff047819 */ /* 0x000fe200000114d3 */
[----:B------:R-:W-:Y:S01]  /*1070*/  VIADD R207, R16, 0x100 ;  /* 0x0000010010cf7836 */ /* 0x000fe20000000000 */
[----:B------:R-:W-:Y:S01]  /*1080*/  SHF.R.S32.HI R35, RZ, 0x1f, R34 ;  /* 0x0000001fff237819 */ /* 0x000fe20000011422 */
[----:B------:R-:W-:Y:S01]  /*1090*/  IMAD.IADD R0, R8, 0x1, -R0 ;  /* 0x0000000108007824 */ /* 0x000fe200078e0a00 */
[----:B------:R-:W-:Y:S01]  /*10a0*/  SHF.R.S32.HI R34, RZ, 0x1f, R199 ;  /* 0x0000001fff227819 */ /* 0x000fe200000114c7 */
[----:B------:R-:W-:Y:S01]  /*10b0*/  VIADD R205, R16, 0x140 ;  /* 0x0000014010cd7836 */ /* 0x000fe20000000000 */
[----:B------:R-:W-:Y:S01]  /*10c0*/  LOP3.LUT R6, R6, 0xfffffe00, RZ, 0xc0, !PT ;  /* 0xfffffe0006067812 */ /* 0x000fe200078ec0ff */
[----:B------:R-:W-:Y:S01]  /*10d0*/  VIADD R204, R16, 0x160 ;  /* 0x0000016010cc7836 */ /* 0x000fe20000000000 */
[----:B------:R-:W-:Y:S01]  /*10e0*/  SHF.L.U64.HI R5, R212, 0x1, R5 ;  /* 0x00000001d4057819 */ /* 0x000fe20000010205 */
[----:B------:R-:W-:Y:S01]  /*10f0*/  STL [R1+0x4c], R34 ;  /* 0x00004c2201007387 */ /* 0x000fe20000100800 */
[----:B------:R-:W-:Y:S01]  /*1100*/  SHF.L.U64.HI R4, R211, 0x1, R4 ;  /* 0x00000001d3047819 */ /* 0x000fe20000010204 */
[C---:B------:R-:W-:Y:S01]  /*1110*/  VIADD R203, R16.reuse, 0x180 ;  /* 0x0000018010cb7836 */ /* 0x040fe20000000000 */
[----:B------:R-:W-:Y:S01]  /*1120*/  SHF.R.S32.HI R11, RZ, 0x1f, R210 ;  /* 0x0000001fff0b7819 */ /* 0x000fe200000114d2 */
[----:B------:R-:W-:Y:S01]  /*1130*/  STL [R1+0x58], R6 ;  /* 0x0000580601007387 */ /* 0x000fe20000100800 */
[----:B------:R-:W-:Y:S01]  /*1140*/  SHF.R.S32.HI R8, RZ, 0x1f, R209 ;  /* 0x0000001fff087819 */ /* 0x000fe200000114d1 */
[C---:B------:R-:W-:Y:S01]  /*1150*/  VIADD R202, R16.reuse, 0x1a0 ;  /* 0x000001a010ca7836 */ /* 0x040fe20000000000 */
[C---:B------:R-:W-:Y:S01]  /*1160*/  IADD3 R206, R16.reuse, 0x120, RZ ;  /* 0x0000012010ce7810 */ /* 0x040fe20007ffe0ff */
[----:B------:R0:W-:Y:S01]  /*1170*/  STL [R1], R5 ;  /* 0x0000000501007387 */ /* 0x0001e20000100800 */
[----:B------:R-:W-:Y:S01]  /*1180*/  SHF.R.S32.HI R13, RZ, 0x1f, R208 ;  /* 0x0000001fff0d7819 */ /* 0x000fe200000114d0 */
[C---:B------:R-:W-:Y:S01]  /*1190*/  VIADD R226, R16.reuse, 0x1c0 ;  /* 0x000001c010e27836 */ /* 0x040fe20000000000 */
[----:B------:R-:W-:Y:S01]  /*11a0*/  SHF.R.S32.HI R10, RZ, 0x1f, R207 ;  /* 0x0000001fff0a7819 */ /* 0x000fe200000114cf */
[----:B------:R1:W-:Y:S01]  /*11b0*/  STL [R1+0x4], R4 ;  /* 0x0000040401007387 */ /* 0x0003e20000100800 */
[----:B------:R-:W-:Y:S01]  /*11c0*/  SHF.R.S32.HI R15, RZ, 0x1f, R206 ;  /* 0x0000001fff0f7819 */ /* 0x000fe200000114ce */
[C---:B------:R-:W-:Y:S01]  /*11d0*/  VIADD R223, R16.reuse, 0x1e0 ;  /* 0x000001e010df7836 */ /* 0x040fe20000000000 */
        /* <DEDUP_REMOVED lines=10> */
[----:B------:R-:W-:Y:S01]  /*1280*/  SHF.L.U64.HI R8, R208, 0x1, R13 ;  /* 0x00000001d0087819 */ /* 0x000fe2000001020d */
[C---:B------:R-:W-:Y:S01]  /*1290*/  VIADD R32, R200.reuse, 0x100 ;  /* 0x00000100c8207836 */ /* 0x040fe20000000000 */
[----:B------:R-:W-:Y:S01]  /*12a0*/  SHF.R.S32.HI R29, RZ, 0x1f, R202 ;  /* 0x0000001fff1d7819 */ /* 0x000fe200000114ca */
[----:B------:R1:W-:Y:S01]  /*12b0*/  STL [R1+0xc], R4 ;  /* 0x00000c0401007387 */ /* 0x0003e20000100800 */
[----:B------:R-:W-:Y:S01]  /*12c0*/  SHF.R.S32.HI R31, RZ, 0x1f, R226 ;  /* 0x0000001fff1f7819 */ /* 0x000fe200000114e2 */
[----:B------:R-:W-:Y:S01]  /*12d0*/  VIADD R30, R200, 0x140 ;  /* 0x00000140c81e7836 */ /* 0x000fe20000000000 */
[----:B------:R-:W-:Y:S01]  /*12e0*/  SHF.R.S32.HI R20, RZ, 0x1f, R223 ;  /* 0x0000001fff147819 */ /* 0x000fe200000114df */
[----:B------:R2:W-:Y:S01]  /*12f0*/  STL [R1+0x10], R8 ;  /* 0x0000100801007387 */ /* 0x0005e20000100800 */
[----:B------:R-:W-:Y:S01]  /*1300*/  LOP3.LUT R3, R6, R3, R22, 0xf6, !PT ;  /* 0x0000000306037212 */ /* 0x000fe200078ef616 */
[C---:B------:R-:W-:Y:S01]  /*1310*/  VIADD R28, R200.reuse, 0x180 ;  /* 0x00000180c81c7836 */ /* 0x040fe20000000000 */
[----:B0-----:R-:W-:Y:S01]  /*1320*/  SHF.L.U64.HI R5, R207, 0x1, R10 ;  /* 0x00000001cf057819 */ /* 0x001fe2000001020a */
[----:B------:R-:W-:Y:S01]  /*1330*/  VIADD R24, R200, 0x1c0 ;  /* 0x000001c0c8187836 */ /* 0x000fe20000000000 */
[----:B------:R-:W-:Y:S01]  /*1340*/  IADD3 R222, R216, 0x26800, RZ ;  /* 0x00026800d8de7810 */ /* 0x000fe20007ffe0ff */
[----:B------:R-:W-:Y:S01]  /*1350*/  IMAD R3, R3, 0x2, R2 ;  /* 0x0000000203037824 */ /* 0x000fe200078e0202 */
[----:B-1----:R-:W-:Y:S01]  /*1360*/  SHF.L.U64.HI R4, R206, 0x1, R15 ;  /* 0x00000001ce047819 */ /* 0x002fe2000001020f */
[----:B------:R0:W-:Y:S01]  /*1370*/  STL [R1+0x14], R5 ;  /* 0x0000140501007387 */ /* 0x0001e20000100800 */
[----:B------:R-:W-:Y:S01]  /*1380*/  VIADD R218, R216, 0x26820 ;  /* 0x00026820d8da7836 */ /* 0x000fe20000000000 */
[----:B--2---:R-:W-:Y:S01]  /*1390*/  SHF.L.U64.HI R8, R205, 0x1, R12 ;  /* 0x00000001cd087819 */ /* 0x004fe2000001020c */
[C---:B------:R-:W-:Y:S01]  /*13a0*/  @P1 VIADD R218, R222.reuse, 0xffffffe0 ;  /* 0xffffffe0deda1836 */ /* 0x040fe20000000000 */
[----:B------:R1:W-:Y:S01]  /*13b0*/  STL [R1+0x18], R4 ;  /* 0x0000180401007387 */ /* 0x0003e20000100800 */
[----:B------:R-:W-:Y:S01]  /*13c0*/  SHF.R.S32.HI R229, RZ, 0x1f, R214 ;  /* 0x0000001fffe57819 */ /* 0x000fe200000114d6 */
[----:B------:R-:W-:Y:S01]  /*13d0*/  IMAD.IADD R222, R222, 0x1, R221 ;  /* 0x00000001dede7824 */ /* 0x000fe200078e02dd */
[----:B------:R-:W-:Y:S01]  /*13e0*/  SHF.R.S32.HI R17, RZ, 0x1f, R16 ;  /* 0x0000001fff117819 */ /* 0x000fe20000011410 */
[----:B------:R2:W-:Y:S01]  /*13f0*/  STL [R1+0x1c], R8 ;  /* 0x00001c0801007387 */ /* 0x0005e20000100800 */
[----:B------:R-:W-:Y:S01]  /*1400*/  SHF.R.S32.HI R198, RZ, 0x1f, R23 ;  /* 0x0000001fffc67819 */ /* 0x000fe20000011417 */
[----:B------:R-:W-:Y:S01]  /*1410*/  IMAD R228, R0, 0x8, R197 ;  /* 0x0000000800e47824 */ /* 0x000fe200078e02c5 */
[----:B0-----:R-:W-:Y:S01]  /*1420*/  SHF.L.U64.HI R5, R204, 0x1, R21 ;  /* 0x00000001cc057819 */ /* 0x001fe20000010215 */
[----:B------:R-:W-:Y:S01]  /*1430*/  IMAD.IADD R221, R221, 0x1, R218 ;  /* 0x00000001dddd7824 */ /* 0x000fe200078e02da */
[----:B------:R-:W-:-:S02]  /*1440*/  SHF.R.S32.HI R33, RZ, 0x1f, R33 ;  /* 0x0000001fff217819 */ /* 0x000fc40000011421 */
[----:B-1----:R-:W-:Y:S01]  /*1450*/  SHF.L.U64.HI R4, R203, 0x1, R14 ;  /* 0x00000001cb047819 */ /* 0x002fe2000001020e */
[----:B------:R0:W-:Y:S01]  /*1460*/  STL [R1+0x20], R5 ;  /* 0x0000200501007387 */ /* 0x0001e20000100800 */
[----:B------:R-:W-:Y:S02]  /*1470*/  SHF.R.S32.HI R32, RZ, 0x1f, R32 ;  /* 0x0000001fff207819 */ /* 0x000fe40000011420 */
[----:B--2---:R-:W-:Y:S01]  /*1480*/  SHF.L.U64.HI R8, R202, 0x1, R29 ;  /* 0x00000001ca087819 */ /* 0x004fe2000001021d */
[----:B------:R1:W-:Y:S01]  /*1490*/  STL [R1+0x24], R4 ;  /* 0x0000240401007387 */ /* 0x0003e20000100800 */
[----:B------:R-:W-:Y:S02]  /*14a0*/  SHF.R.S32.HI R30, RZ, 0x1f, R30 ;  /* 0x0000001fff1e7819 */ /* 0x000fe4000001141e */
[----:B------:R-:W-:Y:S01]  /*14b0*/  SHF.R.S32.HI R28, RZ, 0x1f, R28 ;  /* 0x0000001fff1c7819 */ /* 0x000fe2000001141c */
[----:B------:R2:W-:Y:S01]  /*14c0*/  STL [R1+0x28], R8 ;  /* 0x0000280801007387 */ /* 0x0005e20000100800 */
[----:B------:R-:W-:-:S02]  /*14d0*/  SHF.R.S32.HI R24, RZ, 0x1f, R24 ;  /* 0x0000001fff187819 */ /* 0x000fc40000011418 */
[----:B0-----:R-:W-:Y:S02]  /*14e0*/  SHF.L.U64.HI R5, R226, 0x1, R31 ;  /* 0x00000001e2057819 */ /* 0x001fe4000001021f */
[----:B------:R-:W-:Y:S02]  /*14f0*/  SHF.L.U64.HI R229, R214, 0x1, R229 ;  /* 0x00000001d6e57819 */ /* 0x000fe400000102e5 */
[----:B-1----:R-:W-:Y:S01]  /*1500*/  SHF.L.U64.HI R4, R223, 0x1, R20 ;  /* 0x00000001df047819 */ /* 0x002fe20000010214 */
[----:B------:R2:W-:Y:S04]  /*1510*/  STL [R1+0x2c], R5 ;  /* 0x00002c0501007387 */ /* 0x0005e80000100800 */
[----:B------:R2:W-:Y:S04]  /*1520*/  STL [R1+0x30], R4 ;  /* 0x0000300401007387 */ /* 0x0005e80000100800 */
[----:B------:R2:W-:Y:S02]  /*1530*/  STL [R1+0x50], R3 ;  /* 0x0000500301007387 */ /* 0x0005e40000100800 */
.L_x_4664:
[----:B01234-:R-:W0:Y:S01]  /*1540*/  LDC.64 R4, c[0x0][0xc88] ;  /* 0x00032200ff047b82 */ /* 0x01fe220000000a00 */
[----:B------:R-:W-:Y:S01]  /*1550*/  ULDC.64 UR4, c[0x0][0xa28] ;  /* 0x00028a0000047ab9 */ /* 0x000fe20000000a00 */
[----:B------:R-:W-:Y:S01]  /*1560*/  ULDC.64 UR8, c[0x0][0xa18] ;  /* 0x0002860000087ab9 */ /* 0x000fe20000000a00 */
[----:B------:R-:W-:Y:S01]  /*1570*/  ULDC.64 UR6, c[0x0][0xa08] ;  /* 0x0002820000067ab9 */ /* 0x000fe20000000a00 */
[----:B0-----:R-:W-:-:S05]  /*1580*/  IMAD.WIDE R4, R27, 0x4, R4 ;  /* 0x000000041b047825 */ /* 0x001fca00078e0204 */
[----:B------:R-:W2:Y:S01]  /*1590*/  LDG.E R0, desc[UR40][R4.64] ;  /* 0x0000002804007981 */ /* 0x000ea2000c1e1900 */
[----:B------:R-:W-:Y:S02]  /*15a0*/  ISETP.NE.U32.AND P2, PT, RZ, UR4, PT ;  /* 0x00000004ff007c0c */ /* 0x000fe4000bf45070 */
[----:B------:R-:W-:Y:S02]  /*15b0*/  ISETP.NE.U32.AND P1, PT, RZ, UR8, PT ;  /* 0x00000008ff007c0c */ /* 0x000fe4000bf25070 */
[----:B------:R-:W-:Y:S02]  /*15c0*/  ISETP.NE.AND.EX P2, PT, RZ, UR5, PT, P2 ;  /* 0x00000005ff007c0c */ /* 0x000fe4000bf45320 */
[----:B------:R-:W-:Y:S02]  /*15d0*/  ISETP.NE.AND.EX P1, PT, RZ, UR9, PT, P1 ;  /* 0x00000009ff007c0c */ /* 0x000fe4000bf25310 */
[----:B------:R-:W-:Y:S02]  /*15e0*/  ISETP.NE.U32.AND P0, PT, RZ, UR6, PT ;  /* 0x00000006ff007c0c */ /* 0x000fe4000bf05070 */
[----:B------:R-:W-:-:S02]  /*15f0*/  MOV R29, RZ ;  /* 0x000000ff001d7202 */ /* 0x000fc40000000f00 */
        /* <DEDUP_REMOVED lines=10> */
[----:B------:R1:W-:Y:S01]  /*16a0*/  STL [R1+0x38], R31 ;  /* 0x0000381f01007387 */ /* 0x0003e20000100800 */
        /* <DEDUP_REMOVED lines=8> */
[----:B------:R-:W-:-:S03]  /*1730*/  @P1 IADD3.X R7, R30, UR9, RZ, P2, !PT ;  /* 0x000000091e071c10 */ /* 0x000fc600097fe4ff */
[----:B------:R1:W-:Y:S01]  /*1740*/  STL [R1+0x34], R26 ;  /* 0x0000341a01007387 */ /* 0x0003e20000100800 */
[----:B------:R-:W-:Y:S01]  /*1750*/  UISETP.NE.U32.AND UP0, UPT, UR4, URZ, UPT ;  /* 0x0000003f0400728c */ /* 0x000fe2000bf05070 */
[----:B------:R-:W-:Y:S02]  /*1760*/  ULDC.64 UR8, c[0x0][0xa20] ;  /* 0x0002880000087ab9 */ /* 0x000fe40000000a00 */
[----:B------:R1:W5:Y:S01]  /*1770*/  @P1 LDG.E R184, desc[UR40][R6.64] ;  /* 0x0000002806b81981 */ /* 0x000362000c1e1900 */
[----:B------:R-:W-:Y:S01]  /*1780*/  UISETP.NE.AND.EX UP0, UPT, UR5, URZ, UPT, UP0 ;  /* 0x0000003f0500728c */ /* 0x000fe2000bf05300 */
[----:B------:R-:W-:Y:S01]  /*1790*/  ISETP.NE.U32.AND P2, PT, RZ, UR8, PT ;  /* 0x00000008ff007c0c */ /* 0x000fe2000bf45070 */
[----:B------:R-:W-:Y:S01]  /*17a0*/  ULDC UR4, c[0x0][0x424] ;  /* 0x0001090000047ab9 */ /* 0x000fe20000000800 */
[----:B------:R-:W-:Y:S01]  /*17b0*/  ULDC UR5, c[0x0][0x2f0] ;  /* 0x0000bc0000057ab9 */ /* 0x000fe20000000800 */
[----:B------:R-:W-:Y:S01]  /*17c0*/  USEL UR4, UR4, 0x1, UP0 ;  /* 0x0000000104047887 */ /* 0x000fe20008000000 */
[----:B------:R-:W-:Y:S01]  /*17d0*/  ISETP.NE.AND.EX P2, PT, RZ, UR9, PT, P2 ;  /* 0x00000009ff007c0c */ /* 0x000fe2000bf45320 */
[----:B------:R-:W-:-:S02]  /*17e0*/  IMAD.MOV.U32 R38, RZ, RZ, R0 ;  /* 0x000000ffff267224 */ /* 0x000fc400078e0000 */
[----:B------:R-:W-:-:S03]  /*17f0*/  UIMAD UR4, UR4, UR5, URZ ;  /* 0x00000005040472a4 */ /* 0x000fc6000f8e023f */
[----:B------:R-:W-:Y:S01]  /*1800*/  ULDC UR5, c[0x0][0x348] ;  /* 0x0000d20000057ab9 */ /* 0x000fe20000000800 */
[----:B-1----:R-:W-:Y:S08]  /*1810*/  @P1 BRA `(.L_x_4518) ;  /* 0x0000000000241947 */ /* 0x002ff00003800000 */
        /* <DEDUP_REMOVED lines=9> */
.L_x_4518:
[----:B------:R-:W-:Y:S02]  /*18b0*/  IMAD.U32 R27, RZ, RZ, UR5 ;  /* 0x00000005ff1b7e24 */ /* 0x000fe4000f8e00ff */
[----:B------:R-:W-:Y:S01]  /*18c0*/  IMAD.U32 R28, RZ, RZ, UR4 ;  /* 0x00000004ff1c7e24 */ /* 0x000fe2000f8e00ff */
[----:B------:R-:W-:Y:S06]  /*18d0*/  @!P2 BRA `(.L_x_4519) ;  /* 0x000000000010a947 */ /* 0x000fec0003800000 */
[----:B------:R-:W-:-:S04]  /*18e0*/  IADD3 R4, P0, R31, UR8, RZ ;  /* 0x000000081f047c10 */ /* 0x000fc8000ff1e0ff */
[----:B------:R-:W-:-:S05]  /*18f0*/  IADD3.X R5, R30, UR9, RZ, P0, !PT ;  /* 0x000000091e057c10 */ /* 0x000fca00087fe4ff */
[----:B------:R0:W5:Y:S01]  /*1900*/  LDG.E R28, desc[UR40][R4.64] ;  /* 0x00000028041c7981 */ /* 0x000162000c1e1900 */
[----:B------:R-:W-:Y:S05]  /*1910*/  BRA `(.L_x_4520) ;  /* 0x0000000000107947 */ /* 0x000fea0003800000 */
.L_x_4519:
[----:B------:R-:W-:Y:S05]  /*1920*/  @!P0 BRA `(.L_x_4520) ;  /* 0x00000000000c8947 */ /* 0x000fea0003800000 */
[----:B------:R-:W2:Y:S04]  /*1930*/  LDG.E R5, desc[UR40][R8.64] ;  /* 0x0000002808057981 */ /* 0x000ea8000c1e1900 */
[----:B------:R-:W2:Y:S02]  /*1940*/  LDG.E R28, desc[UR40][R8.64+0x4] ;  /* 0x00000428081c7981 */ /* 0x000ea4000c1e1900 */
[----:B--2---:R-:W-:-:S07]  /*1950*/  IMAD.IADD R28, R28, 0x1, -R5 ;  /* 0x000000011c1c7824 */ /* 0x004fce00078e0a05 */
.L_x_4520:
[----:B------:R-:W-:Y:S01]  /*1960*/  ULDC.64 UR4, c[0x0][0xa10] ;  /* 0x0002840000047ab9 */ /* 0x000fe20000000a00 */
[----:B------:R-:W1:Y:S01]  /*1970*/  LDC R8, c[0x0][0x448] ;  /* 0x00011200ff087b82 */ /* 0x000e620000000800 */
[----:B------:R-:W-:-:S04]  /*1980*/  ISETP.NE.U32.AND P0, PT, RZ, UR4, PT ;  /* 0x00000004ff007c0c */ /* 0x000fc8000bf05070 */
[----:B------:R-:W-:Y:S01]  /*1990*/  ISETP.NE.AND.EX P0, PT, RZ, UR5, PT, P0 ;  /* 0x00000005ff007c0c */ /* 0x000fe2000bf05300 */
[----:B------:R-:W-:-:S12]  /*19a0*/  ULDC.64 UR4, c[0x0][0xa30] ;  /* 0x00028c0000047ab9 */ /* 0x000fd80000000a00 */
[----:B0-----:R-:W0:Y:S02]  /*19b0*/  @P0 LDC.64 R4, c[0x0][0xa10] ;  /* 0x00028400ff040b82 */ /* 0x001e240000000a00 */
[----:B0-----:R-:W-:-:S05]  /*19c0*/  @P0 IMAD.WIDE R4, R38, 0x4, R4 ;  /* 0x0000000426040825 */ /* 0x001fca00078e0204 */
[----:B------:R-:W2:Y:S04]  /*19d0*/  @P0 LDG.E R0, desc[UR40][R4.64] ;  /* 0x0000002804000981 */ /* 0x000ea8000c1e1900 */
[----:B------:R0:W2:Y:S01]  /*19e0*/  @P0 LDG.E R9, desc[UR40][R4.64+0x4] ;  /* 0x0000042804090981 */ /* 0x0000a2000c1e1900 */
[----:B------:R-:W-:Y:S01]  /*19f0*/  ISETP.NE.U32.AND P1, PT, RZ, UR4, PT ;  /* 0x00000004ff007c0c */ /* 0x000fe2000bf25070 */
[----:B-----5:R-:W-:-:S03]  /*1a00*/  IMAD.MOV.U32 R24, RZ, RZ, R28 ;  /* 0x000000ffff187224 */ /* 0x020fc600078e001c */
[----:B------:R-:W-:-:S13]  /*1a10*/  ISETP.NE.AND.EX P1, PT, RZ, UR5, PT, P1 ;  /* 0x00000005ff007c0c */ /* 0x000fda000bf25310 */
[----:B------:R-:W-:-:S04]  /*1a20*/  @P1 IADD3 R6, P2, R31, UR4, RZ ;  /* 0x000000041f061c10 */ /* 0x000fc8000ff5e0ff */
[----:B------:R-:W-:-:S05]  /*1a30*/  @P1 IADD3.X R7, R30, UR5, RZ, P2, !PT ;  /* 0x000000051e071c10 */ /* 0x000fca00097fe4ff */
[----:B------:R3:W5:Y:S01]  /*1a40*/  @P1 LDG.E R24, desc[UR40][R6.64] ;  /* 0x0000002806181981 */ /* 0x000762000c1e1900 */
[----:B-1----:R-:W-:Y:S01]  /*1a50*/  ISETP.NE.AND P1, PT, R8, 0x1, PT ;  /* 0x000000010800780c */ /* 0x002fe20003f25270 */
[----:B------:R-:W-:Y:S02]  /*1a60*/  IMAD.SHL.U32 R201, R25, 0x40, RZ ;  /* 0x0000004019c97824 */ /* 0x000fe400078e00ff */
[----:B------:R-:W-:Y:S02]  /*1a70*/  IMAD.IADD R8, R28, 0x1, -R3 ;  /* 0x000000011c087824 */ /* 0x000fe400078e0a03 */
[----:B0-----:R-:W-:Y:S02]  /*1a80*/  VIADD R4, R201, 0x3f ;  /* 0x0000003fc9047836 */ /* 0x001fe40000000000 */
[----:B------:R-:W-:-:S05]  /*1a90*/  IMAD.MOV R39, RZ, RZ, -R8 ;  /* 0x000000ffff277224 */ /* 0x000fca00078e0a08 */
[----:B------:R-:W-:Y:S01]  /*1aa0*/  VIMNMX R39, RZ, R39, !PT ;  /* 0x00000027ff277248 */ /* 0x000fe20007fe0100 */
[----:B------:R-:W0:Y:S08]  /*1ab0*/  @P1 LDC R11, c[0x0][0x44c] ;  /* 0x00011300ff0b1b82 */ /* 0x000e300000000800 */
[----:B------:R-:W1:Y:S01]  /*1ac0*/  @P1 LDC R5, c[0x0][0x450] ;  /* 0x00011400ff051b82 */ /* 0x000e620000000800 */
[----:B--2---:R-:W-:Y:S01]  /*1ad0*/  @P0 IADD3 R27, -R0, R9, RZ ;  /* 0x00000009001b0210 */ /* 0x004fe20007ffe1ff */
[----:B0-----:R-:W-:-:S04]  /*1ae0*/  @P1 IMAD.HI.U32 R0, R4, R11, RZ ;  /* 0x0000000b04001227 */ /* 0x001fc800078e00ff */
[----:B------:R-:W-:Y:S01]  /*1af0*/  IMAD.IADD R185, R8, 0x1, R27 ;  /* 0x0000000108b97824 */ /* 0x000fe200078e021b */
[----:B-1----:R-:W-:-:S03]  /*1b00*/  @P1 SHF.R.U32.HI R4, RZ, R5, R0 ;  /* 0x00000005ff041219 */ /* 0x002fc60000011600 */
[C---:B------:R-:W-:Y:S01]  /*1b10*/  VIADD R0, R185.reuse, 0x3f ;  /* 0x0000003fb9007836 */ /* 0x040fe20000000000 */
[----:B------:R-:W-:-:S04]  /*1b20*/  IADD3 R40, R185, 0x40, -R184 ;  /* 0x00000040b9287810 */ /* 0x000fc80007ffe8b8 */
[----:B------:R-:W-:Y:S01]  /*1b30*/  SHF.R.S32.HI R3, RZ, 0x1f, R0 ;  /* 0x0000001fff037819 */ /* 0x000fe20000011400 */
[----:B------:R-:W-:-:S03]  /*1b40*/  IMAD.IADD R4, R40, 0x1, R4 ;  /* 0x0000000128047824 */ /* 0x000fc600078e0204 */
[----:B------:R-:W-:Y:S02]  /*1b50*/  LEA.HI R3, R3, R0, RZ, 0x6 ;  /* 0x0000000003037211 */ /* 0x000fe400078f30ff */
[----:B------:R-:W-:Y:S02]  /*1b60*/  SHF.R.S32.HI R5, RZ, 0x1f, R4 ;  /* 0x0000001fff057819 */ /* 0x000fe40000011404 */
[----:B------:R-:W-:Y:S02]  /*1b70*/  SHF.R.S32.HI R213, RZ, 0x6, R3 ;  /* 0x00000006ffd57819 */ /* 0x000fe40000011403 */
[----:B------:R-:W-:-:S04]  /*1b80*/  LEA.HI R5, R5, R4, RZ, 0x6 ;  /* 0x0000000405057211 */ /* 0x000fc800078f30ff */
[----:B------:R-:W-:-:S04]  /*1b90*/  SHF.R.S32.HI R0, RZ, 0x6, R5 ;  /* 0x00000006ff007819 */ /* 0x000fc80000011405 */
[----:B------:R-:W-:-:S05]  /*1ba0*/  VIMNMX R0, R213, R0, PT ;  /* 0x00000000d5007248 */ /* 0x000fca0003fe0100 */
[----:B------:R-:W-:-:S05]  /*1bb0*/  IMAD R0, R0, 0x40, -R8 ;  /* 0x0000004000007824 */ /* 0x000fca00078e0a08 */
[----:B------:R-:W-:-:S04]  /*1bc0*/  VIMNMX R0, R0, R27, PT ;  /* 0x0000001b00007248 */ /* 0x000fc80003fe0100 */
        /* <DEDUP_REMOVED lines=9> */
[----:B---3--:R-:W-:Y:S05]  /*1c60*/  @!P1 BRA `(.L_x_4521) ;  /* 0x0000002c00549947 */ /* 0x008fea0003800000 */
[----:B------:R-:W-:Y:S01]  /*1c70*/  VIADD R0, R2, 0x22400 ;  /* 0x0002240002007836 */ /* 0x000fe20000000000 */
[----:B------:R-:W-:Y:S04]  /*1c80*/  BSSY B6, `(.L_x_4522) ;  /* 0x0000013000067945 */ /* 0x000fe80003800000 */
[----:B------:R-:W-:-:S13]  /*1c90*/  LOP3.LUT P0, RZ, R0, 0x3ff, RZ, 0xc0, !PT ;  /* 0x000003ff00ff7812 */ /* 0x000fda000780c0ff */
[----:B------:R-:W-:Y:S05]  /*1ca0*/  @!P0 BRA `(.L_x_4523) ;  /* 0x0000000000408947 */ /* 0x000fea0003800000 */
[----:B------:R-:W-:Y:S01]  /*1cb0*/  MOV R0, 0x0 ;  /* 0x0000000000007802 */ /* 0x000fe20000000f00 */
[----:B------:R-:W-:Y:S01]  /*1cc0*/  ULDC.64 UR4, c[0x4][0x90] ;  /* 0x0100240000047ab9 */ /* 0x000fe20000000a00 */
[----:B------:R-:W-:Y:S01]  /*1cd0*/  ULDC.64 UR6, c[0x4][0x30] ;  /* 0x01000c0000067ab9 */ /* 0x000fe20000000a00 */
[----:B------:R-:W-:Y:S01]  /*1ce0*/  MOV R4, UR4 ;  /* 0x0000000400047c02 */ /* 0x000fe20008000f00 */
        /* <DEDUP_REMOVED lines=12> */
.L_x_4523:
[----:B------:R-:W-:Y:S05]  /*1db0*/  BSYNC B6 ;  /* 0x0000000000067941 */ /* 0x000fea0003800000 */
.L_x_4522:
        /* <DEDUP_REMOVED lines=20> */
.L_x_4525:
[----:B------:R-:W-:Y:S05]  /*1f00*/  BSYNC B6 ;  /* 0x0000000000067941 */ /* 0x000fea0003800000 */
.L_x_4524:
        /* <DEDUP_REMOVED lines=9> */
[----:B------:R-:W-:Y:S01]  /*1fa0*/  @P0 IADD3.X R7, R30, UR5, RZ, P1, !PT ;  /* 0x000000051e070c10 */ /* 0x000fe20008ffe4ff */
[----:B------:R-:W-:-:S04]  /*1fb0*/  ULDC UR4, c[0x0][0x2f4] ;  /* 0x0000bd0000047ab9 */ /* 0x000fc80000000800 */
[----:B------:R4:W3:Y:S01]  /*1fc0*/  @P0 LDG.E R38, desc[UR40][R6.64] ;  /* 0x0000002806260981 */ /* 0x0008e2000c1e1900 */
[CC--:B0-----:R-:W-:Y:S01]  /*1fd0*/  IMAD R0, R3.reuse, R42.reuse, RZ ;  /* 0x0000002a03007224 */ /* 0x0c1fe200078e02ff */
[----:B------:R-:W-:Y:S01]  /*1fe0*/  SHF.R.S32.HI R193, RZ, 0x1f, R192 ;  /* 0x0000001fffc17819 */ /* 0x000fe200000114c0 */
[----:B------:R-:W-:Y:S01]  /*1ff0*/  IMAD.WIDE.U32 R32, R190, R42, R16 ;  /* 0x0000002abe207225 */ /* 0x000fe200078e0010 */
[----:B------:R-:W0:Y:S01]  /*2000*/  S2R R30, SR_TID.X ;  /* 0x00000000001e7919 */ /* 0x000e220000002100 */
[----:B------:R-:W-:Y:S02]  /*2010*/  SHF.L.U64.HI R41, R42, 0x6, R43 ;  /* 0x000000062a297819 */ /* 0x000fe4000001022b */
[----:B-1----:R-:W-:Y:S01]  /*2020*/  IMAD R3, R3, R4, RZ ;  /* 0x0000000403037224 */ /* 0x002fe200078e02ff */
[----:B------:R-:W-:Y:S01]  /*2030*/  SHF.L.U64.HI R44, R4, 0x6, R5 ;  /* 0x00000006042c7819 */ /* 0x000fe20000010205 */
[C---:B------:R-:W-:Y:S01]  /*2040*/  IMAD R9, R190.reuse, R43, R0 ;  /* 0x0000002bbe097224 */ /* 0x040fe200078e0200 */
[----:B----45:R-:W-:Y:S01]  /*2050*/  SHF.R.S32.HI R7, RZ, 0x1f, R24 ;  /* 0x0000001fff077819 */ /* 0x030fe20000011418 */
[C---:B------:R-:W-:Y:S01]  /*2060*/  IMAD R11, R190.reuse, R5, R3 ;  /* 0x00000005be0b7224 */ /* 0x040fe200078e0203 */
[----:B------:R-:W-:Y:S01]  /*2070*/  IADD3 R0, R29, R28, RZ ;  /* 0x0000001c1d007210 */ /* 0x000fe20007ffe0ff */
[----:B------:R-:W-:Y:S01]  /*2080*/  IMAD.WIDE.U32 R34, R190, R4, R192 ;  /* 0x00000004be227225 */ /* 0x000fe200078e00c0 */
[----:B--2---:R-:W-:-:S02]  /*2090*/  ISETP.GE.AND P3, PT, R16, R13, PT ;  /* 0x0000000d1000720c */ /* 0x004fc40003f66270 */
[----:B------:R-:W-:Y:S01]  /*20a0*/  SHF.R.S32.HI R47, RZ, 0x1f, R26 ;  /* 0x0000001fff2f7819 */ /* 0x000fe2000001141a */
[----:B------:R-:W-:Y:S01]  /*20b0*/  IMAD R8, R7, R42, RZ ;  /* 0x0000002a07087224 */ /* 0x000fe200078e02ff */
[----:B------:R-:W-:Y:S01]  /*20c0*/  SEL R3, R13, RZ, P3 ;  /* 0x000000ff0d037207 */ /* 0x000fe20001800000 */
[-C--:B------:R-:W-:Y:S01]  /*20d0*/  IMAD.WIDE.U32 R36, R190, R4.reuse, R16 ;  /* 0x00000004be247225 */ /* 0x080fe200078e0010 */
[C---:B------:R-:W-:Y:S02]  /*20e0*/  ISETP.GE.AND P2, PT, R16.reuse, UR4, PT ;  /* 0x0000000410007c0c */ /* 0x040fe4000bf46270 */
[----:B------:R-:W-:Y:S01]  /*20f0*/  ISETP.GE.AND P1, PT, R23, UR4, PT ;  /* 0x0000000417007c0c */ /* 0x000fe2000bf26270 */
[----:B------:R-:W-:Y:S02]  /*2100*/  IMAD.IADD R3, R16, 0x1, R3 ;  /* 0x0000000110037824 */ /* 0x000fe400078e0203 */
[----:B------:R-:W-:Y:S01]  /*2110*/  IMAD R53, R24, R43, R8 ;  /* 0x0000002b18357224 */ /* 0x000fe200078e0208 */
[----:B---3--:R-:W-:Y:S01]  /*2120*/  LEA.HI R49, R49, 0x8, RZ, 0x19 ;  /* 0x0000000831317811 */ /* 0x008fe200078fc8ff */
[----:B------:R-:W-:Y:S01]  /*2130*/  IMAD R7, R7, R4, RZ ;  /* 0x0000000407077224 */ /* 0x000fe200078e02ff */
[----:B------:R-:W-:Y:S01]  /*2140*/  SHF.R.S32.HI R6, RZ, 0x1f, R3 ;  /* 0x0000001fff067819 */ /* 0x000fe20000011403 */
[----:B------:R-:W-:-:S02]  /*2150*/  IMAD.IADD R35, R35, 0x1, R11 ;  /* 0x0000000123237824 */ /* 0x000fc400078e020b */
[----:B------:R-:W-:Y:S01]  /*2160*/  IMAD.IADD R37, R11, 0x1, R37 ;  /* 0x000000010b257824 */ /* 0x000fe200078e0225 */
[----:B------:R-:W-:Y:S01]  /*2170*/  LEA.HI R3, R6, R3, RZ, 0x3 ;  /* 0x0000000306037211 */ /* 0x000fe200078f18ff */
[----:B------:R-:W-:Y:S02]  /*2180*/  IMAD.SHL.U32 R6, R195, 0x40, RZ ;  /* 0x00000040c3067824 */ /* 0x000fe400078e00ff */
[----:B------:R-:W-:Y:S01]  /*2190*/  IMAD R7, R24, R5, R7 ;  /* 0x0000000518077224 */ /* 0x000fe200078e0207 */
[----:B------:R-:W-:Y:S01]  /*21a0*/  LOP3.LUT R55, R3, 0xfffffff8, RZ, 0xc0, !PT ;  /* 0xfffffff803377812 */ /* 0x000fe200078ec0ff */
[----:B0-----:R-:W-:Y:S01]  /*21b0*/  VIADD R30, R30, 0xffffff80 ;  /* 0xffffff801e1e7836 */ /* 0x001fe20000000000 */
[----:B------:R-:W-:Y:S01]  /*21c0*/  LOP3.LUT R43, R6, 0x1c0, RZ, 0xc0, !PT ;  /* 0x000001c0062b7812 */ /* 0x000fe200078ec0ff */
[----:B------:R-:W-:Y:S01]  /*21d0*/  IMAD.WIDE.U32 R20, R190, R42, R192 ;  /* 0x0000002abe147225 */ /* 0x000fe200078e00c0 */
[----:B------:R-:W-:Y:S02]  /*21e0*/  SHF.R.S32.HI R60, RZ, 0x1f, R55 ;  /* 0x0000001fff3c7819 */ /* 0x000fe40000011437 */
[----:B------:R-:W-:Y:S01]  /*21f0*/  SHF.R.S32.HI R10, RZ, 0x1f, R30 ;  /* 0x0000001fff0a7819 */ /* 0x000fe2000001141e */
[----:B------:R-:W-:Y:S01]  /*2200*/  IMAD.WIDE.U32 R34, R24, R4, R34 ;  /* 0x0000000418227225 */ /* 0x000fe200078e0022 */
[----:B------:R-:W-:-:S02]  /*2210*/  SHF.R.U32.HI R46, RZ, 0x3, R43 ;  /* 0x00000003ff2e7819 */ /* 0x000fc4000001162b */
[----:B------:R-:W-:Y:S01]  /*2220*/  LOP3.LUT R5, R43, 0x18, R16, 0xf8, !PT ;  /* 0x000000182b057812 */ /* 0x000fe200078ef810 */
[----:B------:R-:W-:Y:S01]  /*2230*/  IMAD.WIDE.U32 R36, R24, R4, R36 ;  /* 0x0000000418247225 */ /* 0x000fe200078e0024 */
[----:B------:R-:W-:-:S03]  /*2240*/  LEA.HI R10, R10, R30, RZ, 0x2 ;  /* 0x0000001e0a0a7211 */ /* 0x000fc600078f10ff */
[----:B------:R-:W-:Y:S01]  /*2250*/  IMAD.SHL.U32 R45, R4, 0x40, RZ ;  /* 0x00000040042d7824 */ /* 0x000fe200078e00ff */
[----:B------:R-:W-:Y:S01]  /*2260*/  LOP3.LUT R4, R5, R46, RZ, 0x3c, !PT ;  /* 0x0000002e05047212 */ /* 0x000fe200078e3cff */
[----:B------:R-:W-:Y:S01]  /*2270*/  IMAD.IADD R21, R21, 0x1, R9 ;  /* 0x0000000115157824 */ /* 0x000fe200078e0209 */
[----:B------:R-:W-:Y:S01]  /*2280*/  LOP3.LUT R10, R10, 0xfffffffc, RZ, 0xc0, !PT ;  /* 0xfffffffc0a0a7812 */ /* 0x000fe200078ec0ff */
[----:B------:R-:W-:Y:S01]  /*2290*/  IMAD.IADD R33, R9, 0x1, R33 ;  /* 0x0000000109217824 */ /* 0x000fe200078e0221 */
[----:B------:R-:W-:Y:S01]  /*22a0*/  LOP3.LUT R5, R43, 0x38, R3, 0xf8, !PT ;  /* 0x000000382b057812 */ /* 0x000fe200078ef803 */
[----:B------:R-:W-:Y:S02]  /*22b0*/  IMAD R51, R227, 0x200, R4 ;  /* 0x00000200e3337824 */ /* 0x000fe400078e0204 */
[----:B------:R-:W-:Y:S01]  /*22c0*/  IMAD.WIDE.U32 R20, R24, R42, R20 ;  /* 0x0000002a18147225 */ /* 0x000fe200078e0014 */
[----:B------:R-:W-:-:S03]  /*22d0*/  LOP3.LUT R4, R5, R46, RZ, 0x3c, !PT ;  /* 0x0000002e05047212 */ /* 0x000fc600078e3cff */
[----:B------:R-:W-:Y:S02]  /*22e0*/  IMAD.IADD R10, R30, 0x1, -R10 ;  /* 0x000000011e0a7824 */ /* 0x000fe400078e0a0a */
[----:B------:R-:W-:-:S03]  /*22f0*/  IMAD.WIDE.U32 R32, R24, R42, R32 ;  /* 0x0000002a18207225 */ /* 0x000fc600078e0020 */
[----:B------:R-:W-:Y:S01]  /*2300*/  LEA R48, R10, R190, 0x6 ;  /* 0x000000be0a307211 */ /* 0x000fe200078e30ff */
[----:B------:R-:W-:Y:S02]  /*2310*/  IMAD.IADD R52, R21, 0x1, R53 ;  /* 0x0000000115347824 */ /* 0x000fe400078e0235 */
[----:B------:R-:W-:Y:S02]  /*2320*/  IMAD.SHL.U32 R42, R42, 0x40, RZ ;  /* 0x000000402a2a7824 */ /* 0x000fe400078e00ff */
[----:B------:R-:W-:Y:S02]  /*2330*/  IMAD.SHL.U32 R50, R13, 0x2, RZ ;  /* 0x000000020d327824 */ /* 0x000fe400078e00ff */
[----:B------:R-:W-:Y:S02]  /*2340*/  IMAD.IADD R53, R53, 0x1, R33 ;  /* 0x0000000135357824 */ /* 0x000fe400078e0221 */
[----:B------:R-:W-:Y:S02]  /*2350*/  IMAD.IADD R54, R35, 0x1, R7 ;  /* 0x0000000123367824 */ /* 0x000fe400078e0207 */
[----:B------:R-:W-:-:S02]  /*2360*/  IMAD.IADD R58, R7, 0x1, R37 ;  /* 0x00000001073a7824 */ /* 0x000fc400078e0225 */
[----:B------:R-:W-:Y:S01]  /*2370*/  IMAD R61, R227, 0x200, R4 ;  /* 0x00000200e33d7824 */ /* 0x000fe200078e0204 */
[----:B------:R-:W-:-:S07]  /*2380*/  SHF.R.S32.HI R59, RZ, 0x1f, R38 ;  /* 0x0000001fff3b7819 */ /* 0x000fce0000011426 */
.L_x_4558:
[----:B0-----:R-:W0:Y:S01]  /*2390*/  LDC R64, c[0x0][0x430] ;  /* 0x00010c00ff407b82 */ /* 0x001e220000000800 */
[----:B------:R-:W-:Y:S02]  /*23a0*/  VIADD R25, R25, 0xffffffff ;  /* 0xffffffff19197836 */ /* 0x000fe40000000000 */
[----:B------:R-:W-:Y:S02]  /*23b0*/  IMAD.MOV.U32 R63, RZ, RZ, RZ ;  /* 0x000000ffff3f7224 */ /* 0x000fe400078e00ff */
[----:B------:R-:W-:-:S03]  /*23c0*/  IMAD R4, R25, 0x40, R48 ;  /* 0x0000004019047824 */ /* 0x000fc600078e0230 */
[----:B-1----:R-:W1:Y:S02]  /*23d0*/  LDC R75, c[0x0][0x3f4] ;  /* 0x0000fd00ff4b7b82 */ /* 0x002e640000000800 */
[----:B------:R-:W-:Y:S02]  /*23e0*/  ISETP.GE.AND P0, PT, R4, R27, PT ;  /* 0x0000001b0400720c */ /* 0x000fe40003f06270 */
[----:B------:R-:W-:Y:S02]  /*23f0*/  IADD3 R12, R0, R4, RZ ;  /* 0x00000004000c7210 */ /* 0x000fe40007ffe0ff */
[----:B------:R-:W-:-:S03]  /*2400*/  ISETP.GT.OR P0, PT, R48, 0x3f, P0 ;  /* 0x0000003f3000780c */ /* 0x000fc60000704670 */
[----:B------:R-:W-:Y:S01]  /*2410*/  IMAD.MOV.U32 R8, RZ, RZ, R12 ;  /* 0x000000ffff087224 */ /* 0x000fe200078e000c */
[----:B0-----:R-:W-:-:S09]  /*2420*/  ISETP.NE.AND P4, PT, R64, 0x1, PT ;  /* 0x000000014000780c */ /* 0x001fd20003f85270 */
        /* <DEDUP_REMOVED lines=46> */
[----:B------:R-:W-:Y:S01]  /*2710*/  IMAD.WIDE.U32 R4, R42, R25, RZ ;  /* 0x000000192a047225 */ /* 0x000fe200078e00ff */
[----:B------:R-:W-:Y:S02]  /*2720*/  LEA R69, P5, R6, UR4, 0x1 ;  /* 0x0000000406457c11 */ /* 0x000fe4000f8a08ff */
[----:B------:R-:W-:Y:S01]  /*2730*/  IADD3 R7, R7, R9, RZ ;  /* 0x0000000907077210 */ /* 0x000fe20007ffe0ff */
[----:B------:R-:W-:-:S03]  /*2740*/  IMAD.IADD R11, R5, 0x1, R11 ;  /* 0x00000001050b7824 */ /* 0x000fc600078e020b */
[----:B------:R-:W-:Y:S01]  /*2750*/  LEA.HI.X R68, R6, UR5, R7, 0x1, P5 ;  /* 0x0000000506447c11 */ /* 0x000fe2000a8f0c07 */
        /* <DEDUP_REMOVED lines=11> */
[----:B------:R-:W-:Y:S01]  /*2810*/  ULDC.64 UR4, c[0x0][0x3e8] ;  /* 0x0000fa0000047ab9 */ /* 0x000fe20000000a00 */
[----:B------:R-:W-:Y:S01]  /*2820*/  IMAD.MOV.U32 R6, RZ, RZ, R34 ;  /* 0x000000ffff067224 */ /* 0x000fe200078e0022 */
[----:B------:R-:W-:Y:S01]  /*2830*/  ULDC.64 UR6, c[0x0][0x400] ;  /* 0x0001000000067ab9 */ /* 0x000fe20000000a00 */
[----:B------:R-:W-:Y:S01]  /*2840*/  IMAD.MOV.U32 R7, RZ, RZ, R54 ;  /* 0x000000ffff077224 */ /* 0x000fe200078e0036 */
[----:B------:R-:W-:Y:S01]  /*2850*/  CS2R R28, SRZ ;  /* 0x00000000001c7805 */ /* 0x000fe2000001ff00 */
[-C--:B------:R-:W-:Y:S02]  /*2860*/  IMAD R5, R10, R45.reuse, R8 ;  /* 0x0000002d0a057224 */ /* 0x080fe400078e0208 */
[----:B------:R-:W-:Y:S01]  /*2870*/  IMAD.WIDE.U32 R8, R25, R45, R6 ;  /* 0x0000002d19087225 */ /* 0x000fe200078e0006 */
[----:B------:R-:W-:-:S03]  /*2880*/  IADD3 R7, P5, R20, R4, RZ ;  /* 0x0000000414077210 */ /* 0x000fc60007fbe0ff */
[----:B------:R-:W-:Y:S01]  /*2890*/  IMAD.IADD R5, R9, 0x1, R5 ;  /* 0x0000000109057824 */ /* 0x000fe200078e0205 */
[C---:B------:R-:W-:Y:S01]  /*28a0*/  LEA R4, P6, R8.reuse, UR6, 0x1 ;  /* 0x0000000608047c11 */ /* 0x040fe2000f8c08ff */
[----:B------:R-:W-:Y:S01]  /*28b0*/  IMAD.X R10, R11, 0x1, R52, P5 ;  /* 0x000000010b0a7824 */ /* 0x000fe200028e0634 */
[C---:B------:R-:W-:Y:S02]  /*28c0*/  LEA R6, P5, R7.reuse, UR4, 0x1 ;  /* 0x0000000407067c11 */ /* 0x040fe4000f8a08ff */
[----:B------:R-:W-:Y:S02]  /*28d0*/  LEA.HI.X R5, R8, UR7, R5, 0x1, P6 ;  /* 0x0000000708057c11 */ /* 0x000fe4000b0f0c05 */
[----:B------:R-:W-:Y:S02]  /*28e0*/  CS2R R8, SRZ ;  /* 0x0000000000087805 */ /* 0x000fe4000001ff00 */
[----:B------:R-:W-:Y:S02]  /*28f0*/  LEA.HI.X R7, R7, UR5, R10, 0x1, P5 ;  /* 0x0000000507077c11 */ /* 0x000fe4000a8f0c0a */
[----:B------:R-:W-:-:S02]  /*2900*/  ISETP.GE.AND P6, PT, R192, R75, PT ;  /* 0x0000004bc000720c */ /* 0x000fc40003fc6270 */
[----:B------:R-:W-:-:S11]  /*2910*/  ISETP.GE.AND P5, PT, R199, R75, PT ;  /* 0x0000004bc700720c */ /* 0x000fd60003fa6270 */
[----:B------:R0:W5:Y:S04]  /*2920*/  @!P6 LDG.E.64 R30, desc[UR40][R6.64] ;  /* 0x00000028061ee981 */ /* 0x000168000c1e1b00 */
[----:B------:R0:W5:Y:S04]  /*2930*/  @!P5 LDG.E.64 R8, desc[UR40][R6.64+0x20] ;  /* 0x000020280608d981 */ /* 0x000168000c1e1b00 */
[----:B------:R0:W5:Y:S04]  /*2940*/  @!P6 LDG.E.64 R56, desc[UR40][R4.64] ;  /* 0x000000280438e981 */ /* 0x000168000c1e1b00 */
[----:B------:R0:W5:Y:S02]  /*2950*/  @!P5 LDG.E.64 R28, desc[UR40][R4.64+0x20] ;  /* 0x00002028041cd981 */ /* 0x000164000c1e1b00 */
.L_x_4530:
[----:B------:R-:W-:Y:S05]  /*2960*/  BSYNC B1 ;  /* 0x0000000000017941 */ /* 0x000fea0003800000 */
.L_x_4529:
[----:B------:R-:W-:Y:S01]  /*2970*/  ISETP.NE.AND P5, PT, R189, 0x3, PT ;  /* 0x00000003bd00780c */ /* 0x000fe20003fa5270 */
[----:B0----5:R-:W-:Y:S02]  /*2980*/  IMAD.MOV.U32 R4, RZ, RZ, R8 ;  /* 0x000000ffff047224 */ /* 0x021fe400078e0008 */
[----:B------:R-:W-:Y:S02]  /*2990*/  IMAD.MOV.U32 R5, RZ, RZ, R9 ;  /* 0x000000ffff057224 */ /* 0x000fe400078e0009 */
[----:B------:R-:W-:Y:S02]  /*29a0*/  IMAD.MOV.U32 R6, RZ, RZ, R30 ;  /* 0x000000ffff067224 */ /* 0x000fe400078e001e */
[----:B------:R-:W-:Y:S01]  /*29b0*/  IMAD.MOV.U32 R7, RZ, RZ, R31 ;  /* 0x000000ffff077224 */ /* 0x000fe200078e001f */
[----:B------:R-:W-:Y:S01]  /*29c0*/  PRMT R74, R4, 0x5410, R5 ;  /* 0x00005410044a7816 */ /* 0x000fe20000000005 */
[----:B------:R-:W-:Y:S01]  /*29d0*/  IMAD.MOV.U32 R5, RZ, RZ, R29 ;  /* 0x000000ffff057224 */ /* 0x000fe200078e001d */
[----:B------:R-:W-:-:S02]  /*29e0*/  MOV R4, R28 ;  /* 0x0000001c00047202 */ /* 0x000fc40000000f00 */
[----:B------:R-:W-:Y:S01]  /*29f0*/  PRMT R76, R6, 0x5410, R7 ;  /* 0x00005410064c7816 */ /* 0x000fe20000000007 */
[----:B------:R-:W-:Y:S01]  /*2a00*/  IMAD.MOV.U32 R6, RZ, RZ, R56 ;  /* 0x000000ffff067224 */ /* 0x000fe200078e0038 */
[----:B------:R-:W-:Y:S01]  /*2a10*/  PRMT R78, R4, 0x5410, R5 ;  /* 0x00005410044e7816 */ /* 0x000fe20000000005 */
[----:B------:R-:W-:-:S05]  /*2a20*/  IMAD.MOV.U32 R7, RZ, RZ, R57 ;  /* 0x000000ffff077224 */ /* 0x000fca00078e0039 */
[----:B------:R-:W-:Y:S01]  /*2a30*/  PRMT R79, R6, 0x5410, R7 ;  /* 0x00005410064f7816 */ /* 0x000fe20000000007 */
[----:B------:R-:W-:Y:S06]  /*2a40*/  @!P5 BRA `(.L_x_4531) ;  /* 0x000000000004d947 */ /* 0x000fec0003800000 */
[----:B------:R-:W-:Y:S01]  /*2a50*/  BPT.TRAP 0x1 ;  /* 0x000000040000795c */ /* 0x000fe20000300000 */
.L_x_4531:
[----:B------:R-:W-:Y:S01]  /*2a60*/  IMAD R62, R188, 0x8, R2 ;  /* 0x00000008bc3e7824 */ /* 0x000fe200078e0202 */
[----:B------:R-:W-:Y:S01]  /*2a70*/  SHF.L.U32 R73, R194, 0x1f, RZ ;  /* 0x0000001fc2497819 */ /* 0x000fe200000006ff */
[----:B------:R-:W-:Y:S03]  /*2a80*/  BSSY B1, `(.L_x_4532) ;  /* 0x0000003000017945 */ /* 0x000fe60003800000 */
[----:B------:R-:W0:Y:S02]  /*2a90*/  SYNCS.PHASECHK.TRANS64.TRYWAIT P6, [R62+URZ+0x28c90], R73 ;  /* 0x028c90493e0075a7 */ /* 0x000e2400080c017f */
[----:B0-----:R-:W-:Y:S05]  /*2aa0*/  @!P6 BRA `(.L_x_4533) ;  /* 0x0000017800ece947 */ /* 0x001fea0003800000 */
.L_x_4793:
[----:B------:R-:W-:Y:S05]  /*2ab0*/  BSYNC B1 ;  /* 0x0000000000017941 */ /* 0x000fea0003800000 */
.L_x_4532:
[----:B------:R-:W-:-:S03]  /*2ac0*/  UMOV UR4, 0xffffffff ;  /* 0xffffffff00047882 */ /* 0x000fc60000000000 */
[----:B------:R-:W-:Y:S05]  /*2ad0*/  BRA.DIV UR4, `(.L_x_4534) ;  /* 0x0000017a04f47947 */ /* 0x000fea000b800000 */
[----:B------:R1:W2:Y:S04]  /*2ae0*/  SHFL.IDX PT, R71, R68, RZ, 0x1c1f ;  /* 0x001c1fff44477589 */ /* 0x0002a800000e0000 */
[----:B------:R1:W3:Y:S02]  /*2af0*/  SHFL.IDX PT, R14, R69, RZ, 0x1c1f ;  /* 0x001c1fff450e7589 */ /* 0x0002e400000e0000 */
.L_x_4797:
        /* <DEDUP_REMOVED lines=50> */
.L_x_4539:
[----:B------:R-:W-:Y:S05]  /*2e20*/  BSYNC B2 ;  /* 0x0000000000027941 */ /* 0x000fea0003800000 */
.L_x_4538:
[----:B0-----:R4:W-:Y:S02]  /*2e30*/  ST.E.128 desc[UR40][R10.64], R4 ;  /* 0x000000040a007985 */ /* 0x0019e4000c101d28 */
.L_x_4537:
[----:B------:R-:W-:Y:S05]  /*2e40*/  BSYNC B1 ;  /* 0x0000000000017941 */ /* 0x000fea0003800000 */
.L_x_4536:
[----:B------:R-:W-:Y:S05]  /*2e50*/  @P1 BRA `(.L_x_4535) ;  /* 0x0000001000481947 */ /* 0x000fea0003800000 */
[----:B----4-:R-:W-:Y:S01]  /*2e60*/  IMAD.MOV.U32 R5, RZ, RZ, 0x20 ;  /* 0x00000020ff057424 */ /* 0x010fe200078e00ff */
[----:B------:R-:W-:Y:S01]  /*2e70*/  LOP3.LUT P0, RZ, R195, 0x4, RZ, 0xc0, !PT ;  /* 0x00000004c3ff7812 */ /* 0x000fe2000780c0ff */
[----:B------:R-:W-:Y:S01]  /*2e80*/  BSSY B1, `(.L_x_4540) ;  /* 0x0000032000017945 */ /* 0x000fe20003800000 */
[----:B------:R-:W-:Y:S02]  /*2e90*/  ISETP.GE.AND P6, PT, R199, R75, PT ;  /* 0x0000004bc700720c */ /* 0x000fe40003fc6270 */
[----:B------:R-:W-:Y:S02]  /*2ea0*/  SEL R5, R5, 0xffffffe0, !P0 ;  /* 0xffffffe005057807 */ /* 0x000fe40004000000 */
[----:B---3--:R-:W-:Y:S02]  /*2eb0*/  LEA R10, P0, R23, R14, 0x1 ;  /* 0x0000000e170a7211 */ /* 0x008fe400078008ff */
        /* <DEDUP_REMOVED lines=46> */
.L_x_4541:
[----:B------:R-:W-:Y:S05]  /*31a0*/  BSYNC B1 ;  /* 0x0000000000017941 */ /* 0x000fea0003800000 */
.L_x_4540:
[----:B--2---:R2:W-:Y:S01]  /*31b0*/  ST.E.128 desc[UR40][R10.64], R4 ;  /* 0x000000040a007985 */ /* 0x0045e2000c101d28 */
[----:B------:R-:W-:Y:S05]  /*31c0*/  BRA `(.L_x_4535) ;  /* 0x0000000c006c7947 */ /* 0x000fea0003800000 */
.L_x_4528:
        /* <DEDUP_REMOVED lines=8> */
[----:B------:R-:W-:Y:S01]  /*3250*/  @!P5 IMAD R15, R10, R45, R4 ;  /* 0x0000002d0a0fd224 */ /* 0x000fe200078e0204 */
[----:B------:R-:W-:Y:S01]  /*3260*/  @!P5 MOV R4, R36 ;  /* 0x000000240004d202 */ /* 0x000fe20000000f00 */
[----:B------:R-:W1:Y:S01]  /*3270*/  @!P5 LDC.64 R8, c[0x0][0x400] ;  /* 0x00010000ff08db82 */ /* 0x000e620000000a00 */
[----:B------:R-:W-:-:S03]  /*3280*/  @!P5 IMAD.X R7, R11, 0x1, R53, P6 ;  /* 0x000000010b07d824 */ /* 0x000fc600030e0635 */
        /* <DEDUP_REMOVED lines=23> */
[----:B------:R-:W-:-:S02]  /*3400*/  MOV R11, R29 ;  /* 0x0000001d000b7202 */ /* 0x000fc40000000f00 */
[----:B------:R-:W-:Y:S02]  /*3410*/  PRMT R79, R8, 0x7610, R79 ;  /* 0x00007610084f7816 */ /* 0x000fe4000000004f */
[----:B------:R-:W-:Y:S02]  /*3420*/  PRMT R84, R10, 0x5410, R9 ;  /* 0x000054100a547816 */ /* 0x000fe40000000009 */
[----:B------:R-:W-:Y:S01]  /*3430*/  PRMT R74, R11, 0x7610, R74 ;  /* 0x000076100b4a7816 */ /* 0x000fe2000000004a */
[----:B------:R-:W-:Y:S06]  /*3440*/  @!P5 BRA `(.L_x_4542) ;  /* 0x000000000004d947 */ /* 0x000fec0003800000 */
[----:B------:R-:W-:Y:S01]  /*3450*/  BPT.TRAP 0x1 ;  /* 0x000000040000795c */ /* 0x000fe20000300000 */
.L_x_4542:
[----:B------:R-:W-:Y:S01]  /*3460*/  IMAD R62, R188, 0x8, R2 ;  /* 0x00000008bc3e7824 */ /* 0x000fe200078e0202 */
[----:B------:R-:W-:Y:S01]  /*3470*/  SHF.L.U32 R73, R194, 0x1f, RZ ;  /* 0x0000001fc2497819 */ /* 0x000fe200000006ff */
[----:B------:R-:W-:Y:S03]  /*3480*/  BSSY B1, `(.L_x_4543) ;  /* 0x0000003000017945 */ /* 0x000fe60003800000 */
[----:B------:R-:W0:Y:S02]  /*3490*/  SYNCS.PHASECHK.TRANS64.TRYWAIT P6, [R62+URZ+0x28c90], R73 ;  /* 0x028c90493e0075a7 */ /* 0x000e2400080c017f */
[----:B0-----:R-:W-:Y:S05]  /*34a0*/  @!P6 BRA `(.L_x_4544) ;  /* 0x0000017000c8e947 */ /* 0x001fea0003800000 */
.L_x_4798:
[----:B------:R-:W-:Y:S05]  /*34b0*/  BSYNC B1 ;  /* 0x0000000000017941 */ /* 0x000fea0003800000 */
.L_x_4543:
[----:B------:R-:W-:-:S03]  /*34c0*/  UMOV UR4, 0xffffffff ;  /* 0xffffffff00047882 */ /* 0x000fc60000000000 */
[----:B------:R-:W-:Y:S05]  /*34d0*/  BRA.DIV UR4, `(.L_x_4545) ;  /* 0x0000017204d07947 */ /* 0x000fea000b800000 */
[----:B------:R-:W1:Y:S04]  /*34e0*/  SHFL.IDX PT, R68, R68, RZ, 0x1c1f ;  /* 0x001c1fff44447589 */ /* 0x000e6800000e0000 */
[----:B------:R-:W2:Y:S02]  /*34f0*/  SHFL.IDX PT, R69, R69, RZ, 0x1c1f ;  /* 0x001c1fff45457589 */ /* 0x000ea400000e0000 */
.L_x_4802:
        /* <DEDUP_REMOVED lines=14> */
[----:B------:R-:W-:Y:S01]  /*35e0*/  LOP3.LUT R8, R9, R46, RZ, 0x3c, !PT ;  /* 0x0000002e09087212 */ /* 0x000fe200078e3cff */
[----:B------:R-:W-:-:S04]  /*35f0*/  IMAD.IADD R9, R61, 0x1, R70 ;  /* 0x000000013d097824 */ /* 0x000fc800078e0246 */
[----:B------:R-:W-:Y:S02]  /*3600*/  IMAD R11, R227, 0x200, R8 ;  /* 0x00000200e30b7824 */ /* 0x000fe400078e0208 */
[----:B------:R-:W-:Y:S02]  /*3610*/  IMAD R9, R9, 0x2, R2 ;  /* 0x0000000209097824 */ /* 0x000fe400078e0202 */
[----:B------:R-:W-:-:S04]  /*3620*/  IMAD.IADD R11, R70, 0x1, R11 ;  /* 0x00000001460b7824 */ /* 0x000fc800078e020b */
[----:B------:R-:W-:Y:S02]  /*3630*/  IMAD R12, R11, 0x2, R2 ;  /* 0x000000020b0c7824 */ /* 0x000fe400078e0202 */
[----:B------:R-:W1:Y:S04]  /*3640*/  LDS.128 R8, [R9+0x22400] ;  /* 0x0224000009087984 */ /* 0x000e680000000c00 */
[----:B------:R-:W2:Y:S01]  /*3650*/  LDS.128 R12, [R12+0x22400] ;  /* 0x022400000c0c7984 */ /* 0x000ea20000000c00 */
[----:B------:R-:W-:Y:S05]  /*3660*/  @P0 BRA `(.L_x_4547) ;  /* 0x0000000400480947 */ /* 0x000fea0003800000 */
[--C-:B------:R-:W-:Y:S02]  /*3670*/  SHF.R.U64 R82, R28, 0x10, R29.reuse ;  /* 0x000000101c527819 */ /* 0x100fe4000000121d */
[----:B------:R-:W-:Y:S01]  /*3680*/  SHF.R.U32.HI R28, RZ, 0x10, R29 ;  /* 0x00000010ff1c7819 */ /* 0x000fe2000001161d */
[----:B------:R-:W-:Y:S01]  /*3690*/  HADD2.F32 R29, -RZ, R74.H0_H0 ;  /* 0x2000004aff1d7230 */ /* 0x000fe20000004100 */
[--C-:B------:R-:W-:Y:S02]  /*36a0*/  SHF.R.U64 R83, R4, 0x10, R5.reuse ;  /* 0x0000001004537819 */ /* 0x100fe40000001205 */
[----:B------:R-:W-:Y:S01]  /*36b0*/  SHF.R.U32.HI R70, RZ, 0x10, R5 ;  /* 0x00000010ff467819 */ /* 0x000fe20000011605 */
[----:B-1----:R-:W-:Y:S01]  /*36c0*/  HADD2.F32 R5, -RZ, R9.H0_H0 ;  /* 0x20000009ff057230 */ /* 0x002fe20000004100 */
[----:B------:R-:W-:Y:S01]  /*36d0*/  SHF.R.U64 R4, R6, 0x10, R7 ;  /* 0x0000001006047819 */ /* 0x000fe20000001207 */
[--C-:B--2---:R-:W-:Y:S01]  /*36e0*/  HADD2.F32 R6, -RZ, R13.reuse.H0_H0 ;  /* 0x2000000dff067230 */ /* 0x104fe20000004100 */
[----:B------:R-:W-:Y:S01]  /*36f0*/  SHF.R.U64 R77, R30, 0x10, R31 ;  /* 0x000000101e4d7819 */ /* 0x000fe2000000121f */
[----:B------:R-:W-:Y:S01]  /*3700*/  HADD2.F32 R13, -RZ, R13.H1_H1 ;  /* 0x3000000dff0d7230 */ /* 0x000fe20000004100 */
[----:B------:R-:W-:Y:S01]  /*3710*/  SHF.R.U32.HI R78, RZ, 0x10, R7 ;  /* 0x00000010ff4e7819 */ /* 0x000fe20000011607 */
[----:B------:R-:W-:Y:S01]  /*3720*/  HADD2.F32 R30, -RZ, R28.H0_H0 ;  /* 0x2000001cff1e7230 */ /* 0x000fe20000004100 */
[----:B------:R-:W-:Y:S01]  /*3730*/  SHF.R.U32.HI R76, RZ, 0x10, R31 ;  /* 0x00000010ff4c7819 */ /* 0x000fe2000001161f */
[----:B------:R-:W-:-:S02]  /*3740*/  HADD2.F32 R9, -RZ, R9.H1_H1 ;  /* 0x30000009ff097230 */ /* 0x000fc40000004100 */
[----:B------:R-:W-:Y:S02]  /*3750*/  HADD2.F32 R28, -RZ, R70.H0_H0 ;  /* 0x20000046ff1c7230 */ /* 0x000fe40000004100 */
[CC--:B------:R-:W-:Y:S01]  /*3760*/  FMUL.FTZ R70, R6.reuse, R29.reuse ;  /* 0x0000001d06467220 */ /* 0x0c0fe20000410000 */
[----:B------:R-:W-:Y:S02]  /*3770*/  HADD2.F32 R7, -RZ, R74.H1_H1 ;  /* 0x3000004aff077230 */ /* 0x000fe40000004100 */
[----:B------:R-:W-:Y:S01]  /*3780*/  FMUL.FTZ R29, R5, R29 ;  /* 0x0000001d051d7220 */ /* 0x000fe20000410000 */
[-C--:B------:R-:W-:Y:S01]  /*3790*/  FMUL.FTZ R74, R13, R30.reuse ;  /* 0x0000001e0d4a7220 */ /* 0x080fe20000410000 */
[C---:B------:R-:W-:Y:S02]  /*37a0*/  FMUL.FTZ R30, R9.reuse, R30 ;  /* 0x0000001e091e7220 */ /* 0x040fe40000410000 */
[-C--:B------:R-:W-:Y:S01]  /*37b0*/  FFMA.FTZ R31, R6, R7.reuse, R29 ;  /* 0x00000007061f7223 */ /* 0x080fe2000001001d */
[-C--:B------:R-:W-:Y:S01]  /*37c0*/  FFMA.FTZ R75, R9, R28.reuse, -R74 ;  /* 0x0000001c094b7223 */ /* 0x080fe2000001084a */
[----:B------:R-:W-:Y:S01]  /*37d0*/  FFMA.FTZ R70, R5, R7, -R70 ;  /* 0x0000000705467223 */ /* 0x000fe20000010846 */
[----:B------:R-:W-:Y:S01]  /*37e0*/  FFMA.FTZ R74, R13, R28, R30 ;  /* 0x0000001c0d4a7223 */ /* 0x000fe2000001001e */
[----:B------:R-:W-:-:S02]  /*37f0*/  HADD2.F32 R9, -RZ, R79.H0_H0 ;  /* 0x2000004fff097230 */ /* 0x000fc40000004100 */
[--C-:B------:R-:W-:Y:S02]  /*3800*/  HADD2.F32 R6, -RZ, R15.reuse.H0_H0 ;  /* 0x2000000fff067230 */ /* 0x100fe40000004100 */
[----:B------:R-:W-:Y:S01]  /*3810*/  HADD2.F32 R15, -RZ, R15.H1_H1 ;  /* 0x3000000fff0f7230 */ /* 0x000fe20000004100 */
[----:B------:R-:W-:Y:S01]  /*3820*/  F2FP.F16.F32.PACK_AB R31, R74, R31 ;  /* 0x0000001f4a1f723e */ /* 0x000fe200000000ff */
[--C-:B------:R-:W-:Y:S02]  /*3830*/  HADD2.F32 R5, -RZ, R11.reuse.H0_H0 ;  /* 0x2000000bff057230 */ /* 0x100fe40000004100 */
[----:B------:R-:W-:Y:S02]  /*3840*/  HADD2.F32 R30, -RZ, R76.H0_H0 ;  /* 0x2000004cff1e7230 */ /* 0x000fe40000004100 */
[-C--:B------:R-:W-:Y:S01]  /*3850*/  FMUL.FTZ R76, R6, R9.reuse ;  /* 0x00000009064c7220 */ /* 0x080fe20000410000 */
[----:B------:R-:W-:Y:S02]  /*3860*/  HADD2.F32 R11, -RZ, R11.H1_H1 ;  /* 0x3000000bff0b7230 */ /* 0x000fe40000004100 */
[----:B------:R-:W-:Y:S01]  /*3870*/  FMUL.FTZ R9, R5, R9 ;  /* 0x0000000905097220 */ /* 0x000fe20000410000 */
[----:B------:R-:W-:-:S02]  /*3880*/  HADD2.F32 R7, -RZ, R79.H1_H1 ;  /* 0x3000004fff077230 */ /* 0x000fc40000004100 */
[----:B------:R-:W-:Y:S02]  /*3890*/  HADD2.F32 R28, -RZ, R78.H0_H0 ;  /* 0x2000004eff1c7230 */ /* 0x000fe40000004100 */
[-C--:B------:R-:W-:Y:S01]  /*38a0*/  FMUL.FTZ R78, R15, R30.reuse ;  /* 0x0000001e0f4e7220 */ /* 0x080fe20000410000 */
[----:B------:R-:W-:Y:S01]  /*38b0*/  FMUL.FTZ R80, R11, R30 ;  /* 0x0000001e0b507220 */ /* 0x000fe20000410000 */
[-C--:B------:R-:W-:Y:S01]  /*38c0*/  FFMA.FTZ R30, R6, R7.reuse, R9 ;  /* 0x00000007061e7223 */ /* 0x080fe20000010009 */
[----:B------:R-:W-:Y:S01]  /*38d0*/  FFMA.FTZ R76, R5, R7, -R76 ;  /* 0x00000007054c7223 */ /* 0x000fe2000001084c */
[-C--:B------:R-:W-:Y:S01]  /*38e0*/  FFMA.FTZ R79, R11, R28.reuse, -R78 ;  /* 0x0000001c0b4f7223 */ /* 0x080fe2000001084e */
[----:B------:R-:W-:Y:S02]  /*38f0*/  HADD2.F32 R11, -RZ, R84.H1_H1 ;  /* 0x30000054ff0b7230 */ /* 0x000fe40000004100 */
[----:B------:R-:W-:Y:S01]  /*3900*/  FFMA.FTZ R81, R15, R28, R80 ;  /* 0x0000001c0f517223 */ /* 0x000fe20000010050 */
[----:B------:R-:W-:-:S02]  /*3910*/  HADD2.F32 R6, -RZ, R12.H0_H0 ;  /* 0x2000000cff067230 */ /* 0x000fc40000004100 */
[----:B------:R-:W-:Y:S02]  /*3920*/  HADD2.F32 R5, -RZ, R8.H0_H0 ;  /* 0x20000008ff057230 */ /* 0x000fe40000004100 */
[----:B------:R-:W-:Y:S02]  /*3930*/  HADD2.F32 R13, -RZ, R82.H0_H0 ;  /* 0x20000052ff0d7230 */ /* 0x000fe40000004100 */
[-C--:B------:R-:W-:Y:S01]  /*3940*/  FMUL.FTZ R28, R6, R11.reuse ;  /* 0x0000000b061c7220 */ /* 0x080fe20000410000 */
[----:B------:R-:W-:Y:S02]  /*3950*/  HADD2.F32 R12, -RZ, R12.H1_H1 ;  /* 0x3000000cff0c7230 */ /* 0x000fe40000004100 */
[----:B------:R-:W-:Y:S01]  /*3960*/  FMUL.FTZ R11, R5, R11 ;  /* 0x0000000b050b7220 */ /* 0x000fe20000410000 */
[----:B------:R-:W-:Y:S01]  /*3970*/  HADD2.F32 R8, -RZ, R8.H1_H1 ;  /* 0x30000008ff087230 */ /* 0x000fe20000004100 */
[----:B------:R-:W-:Y:S01]  /*3980*/  F2FP.F16.F32.PACK_AB R30, R81, R30 ;  /* 0x0000001e511e723e */ /* 0x000fe200000000ff */
[----:B------:R-:W-:-:S02]  /*3990*/  HADD2.F32 R7, -RZ, R85.H1_H1 ;  /* 0x30000055ff077230 */ /* 0x000fc40000004100 */
[-C--:B------:R-:W-:Y:S01]  /*39a0*/  FMUL.FTZ R15, R12, R13.reuse ;  /* 0x0000000d0c0f7220 */ /* 0x080fe20000410000 */
[----:B------:R-:W-:Y:S02]  /*39b0*/  HADD2.F32 R9, -RZ, R83.H0_H0 ;  /* 0x20000053ff097230 */ /* 0x000fe40000004100 */
[----:B------:R-:W-:Y:S01]  /*39c0*/  FMUL.FTZ R29, R8, R13 ;  /* 0x0000000d081d7220 */ /* 0x000fe20000410000 */
        /* <DEDUP_REMOVED lines=24> */
[----:B------:R-:W-:Y:S02]  /*3b50*/  F2FP.F16.F32.PACK_AB R11, R79, R76 ;  /* 0x0000004c4f0b723e */ /* 0x000fe400000000ff */
[----:B------:R-:W-:-:S02]  /*3b60*/  F2FP.F16.F32.PACK_AB R10, R77, R4 ;  /* 0x000000044d0a723e */ /* 0x000fc400000000ff */
[----:B------:R-:W-:Y:S02]  /*3b70*/  F2FP.F16.F32.PACK_AB R14, R14, R29 ;  /* 0x0000001d0e0e723e */ /* 0x000fe400000000ff */
[----:B------:R-:W-:-:S07]  /*3b80*/  MOV R15, R30 ;  /* 0x0000001e000f7202 */ /* 0x000fce0000000f00 */
.L_x_4547:
[----:B------:R-:W-:Y:S05]  /*3b90*/  BSYNC B1 ;  /* 0x0000000000017941 */ /* 0x000fea0003800000 */
.L_x_4546:
        /* <DEDUP_REMOVED lines=8> */
.L_x_4527:
[----:B------:R-:W-:-:S13]  /*3c20*/  ISETP.NE.AND P5, PT, R189, 0x3, PT ;  /* 0x00000003bd00780c */ /* 0x000fda0003fa5270 */
[----:B------:R-:W-:Y:S05]  /*3c30*/  @!P5 BRA `(.L_x_4548) ;  /* 0x000000000004d947 */ /* 0x000fea0003800000 */
[----:B------:R-:W-:Y:S01]  /*3c40*/  BPT.TRAP 0x1 ;  /* 0x000000040000795c */ /* 0x000fe20000300000 */
.L_x_4548:
[----:B------:R-:W-:Y:S01]  /*3c50*/  IMAD R62, R188, 0x8, R2 ;  /* 0x00000008bc3e7824 */ /* 0x000fe200078e0202 */
[----:B------:R-:W-:Y:S01]  /*3c60*/  SHF.L.U32 R73, R194, 0x1f, RZ ;  /* 0x0000001fc2497819 */ /* 0x000fe200000006ff */
[----:B------:R-:W-:Y:S01]  /*3c70*/  BSSY B1, `(.L_x_4549) ;  /* 0x0000004000017945 */ /* 0x000fe20003800000 */
[----:B------:R-:W-:Y:S02]  /*3c80*/  SHF.R.S32.HI R66, RZ, 0x1f, R64 ;  /* 0x0000001fff427819 */ /* 0x000fe40000011440 */
[----:B------:R-:W0:Y:S02]  /*3c90*/  SYNCS.PHASECHK.TRANS64.TRYWAIT P0, [R62+URZ+0x28c90], R73 ;  /* 0x028c90493e0075a7 */ /* 0x000e24000800017f */
[----:B0-----:R-:W-:Y:S05]  /*3ca0*/  @!P0 BRA `(.L_x_4550) ;  /* 0x0000016c00288947 */ /* 0x001fea0003800000 */
.L_x_4803:
[----:B------:R-:W-:Y:S05]  /*3cb0*/  BSYNC B1 ;  /* 0x0000000000017941 */ /* 0x000fea0003800000 */
.L_x_4549:
        /* <DEDUP_REMOVED lines=26> */
.L_x_4807:
        /* <DEDUP_REMOVED lines=14> */
[----:B------:R-:W-:-:S04]  /*3f40*/  LEA.HI.X R9, R23, R29, R198, 0x1, P0 ;  /* 0x0000001d17097211 */ /* 0x000fc800000f0cc6 */
[----:B------:R-:W-:-:S06]  /*3f50*/  LEA R5, R5, R2, 0x1 ;  /* 0x0000000205057211 */ /* 0x000fcc00078e08ff */
[----:B------:R-:W1:Y:S04]  /*3f60*/  LDS.128 R4, [R5+0x22400] ;  /* 0x0224000005047984 */ /* 0x000e680000000c00 */
[----:B-1----:R1:W-:Y:S02]  /*3f70*/  ST.E.128 desc[UR40][R8.64], R4 ;  /* 0x0000000408007985 */ /* 0x0023e4000c101d28 */
.L_x_4535:
[----:B------:R-:W-:Y:S05]  /*3f80*/  BSYNC B0 ;  /* 0x0000000000007941 */ /* 0x000fea0003800000 */
.L_x_4526:
        /* <DEDUP_REMOVED lines=17> */
.L_x_4553:
[----:B------:R-:W-:Y:S05]  /*40a0*/  BSYNC B0 ;  /* 0x0000000000007941 */ /* 0x000fea0003800000 */
.L_x_4552:
[----:B------:R-:W2:Y:S01]  /*40b0*/  SYNCS.PHASECHK.TRANS64.TRYWAIT P5, [R62+URZ+0x28cb0], R73 ;  /* 0x028cb0493e0075a7 */ /* 0x000ea200080a017f */
[----:B------:R-:W-:Y:S04]  /*40c0*/  BSSY B0, `(.L_x_4554) ;  /* 0x0000002000007945 */ /* 0x000fe80003800000 */
[----:B--2---:R-:W-:Y:S05]  /*40d0*/  @!P5 BRA `(.L_x_4555) ;  /* 0x000001680074d947 */ /* 0x004fea0003800000 */
.L_x_4808:
[----:B------:R-:W-:Y:S05]  /*40e0*/  BSYNC B0 ;  /* 0x0000000000007941 */ /* 0x000fea0003800000 */
.L_x_4554:
        /* <DEDUP_REMOVED lines=21> */
[----:B------:R-:W4:Y:S08]  /*4240*/  SHFL.IDX PT, R10, R10, RZ, 0x1c1f ;  /* 0x001c1fff0a0a7589 */ /* 0x000f3000000e0000 */
[----:B------:R-:W-:Y:S05]  /*4250*/  @!P5 BRA `(.L_x_4557) ;  /* 0x000000040090d947 */ /* 0x000fea0003800000 */
[----:B------:R-:W5:Y:S01]  /*4260*/  LDL R31, [R1] ;  /* 0x00000000011f7983 */ /* 0x000f620000100800 */
[----:B------:R-:W-:-:S03]  /*4270*/  ULDC UR4, c[0x0][0x320] ;  /* 0x0000c80000047ab9 */ /* 0x000fc60000000800 */
[----:B------:R-:W2:Y:S04]  /*4280*/  LDL R30, [R1+0x4] ;  /* 0x00000400011e7983 */ /* 0x000ea80000100800 */
[----:B------:R-:W2:Y:S04]  /*4290*/  LDL R29, [R1+0x8] ;  /* 0x00000800011d7983 */ /* 0x000ea80000100800 */
[----:B------:R-:W2:Y:S01]  /*42a0*/  LDL R28, [R1+0xc] ;  /* 0x00000c00011c7983 */ /* 0x000ea20000100800 */
[----:B------:R-:W-:Y:S01]  /*42b0*/  ISETP.GE.AND P6, PT, R16, UR4, PT ;  /* 0x0000000410007c0c */ /* 0x000fe2000bfc6270 */
[----:B------:R-:W-:-:S02]  /*42c0*/  IMAD R9, R188, 0x8000, R51 ;  /* 0x00008000bc097824 */ /* 0x000fc400078e0233 */
[----:B------:R-:W2:Y:S02]  /*42d0*/  LDL R15, [R1+0x10] ;  /* 0x00001000010f7983 */ /* 0x000ea40000100800 */
[----:B------:R-:W-:Y:S01]  /*42e0*/  IMAD R12, R9, 0x2, R2 ;  /* 0x00000002090c7824 */ /* 0x000fe200078e0202 */
[----:B------:R-:W-:Y:S01]  /*42f0*/  LOP3.LUT P5, RZ, R195, 0x4, RZ, 0xc0, !PT ;  /* 0x00000004c3ff7812 */ /* 0x000fe200078ac0ff */
[----:B---3--:R-:W3:Y:S01]  /*4300*/  LDL R14, [R1+0x14] ;  /* 0x00001400010e7983 */ /* 0x008ee20000100800 */
[----:B------:R-:W-:-:S03]  /*4310*/  VIADD R13, R9, 0x20 ;  /* 0x00000020090d7836 */ /* 0x000fc60000000000 */
[----:B------:R-:W3:Y:S04]  /*4320*/  LDL R56, [R1+0x18] ;  /* 0x0000180001387983 */ /* 0x000ee80000100800 */
[----:B------:R-:W0:Y:S04]  /*4330*/  @!P6 LDS.128 R4, [R12+0x400] ;  /* 0x000400000c04e984 */ /* 0x000e280000000c00 */
[----:B------:R-:W-:Y:S01]  /*4340*/  @P5 VIADD R13, R9, 0xffffffe0 ;  /* 0xffffffe0090d5836 */ /* 0x000fe20000000000 */
[----:B-1----:R-:W-:-:S03]  /*4350*/  @!P6 LEA R8, P5, R16, R11, 0x1 ;  /* 0x0000000b1008e211 */ /* 0x002fc600078a08ff */
[----:B------:R-:W-:Y:S01]  /*4360*/  IMAD R13, R13, 0x2, R2 ;  /* 0x000000020d0d7824 */ /* 0x000fe200078e0202 */
[----:B----4-:R-:W-:Y:S02]  /*4370*/  @!P6 LEA.HI.X R9, R16, R10, R17, 0x1, P5 ;  /* 0x0000000a1009e211 */ /* 0x010fe400028f0c11 */
        /* <DEDUP_REMOVED lines=14> */
[----:B-----5:R-:W-:Y:S01]  /*4460*/  @!P5 IMAD.X R9, R10, 0x1, R31, P6 ;  /* 0x000000010a09d824 */ /* 0x020fe200030e061f */
[C---:B------:R-:W-:Y:S01]  /*4470*/  ISETP.GE.AND P6, PT, R211.reuse, UR4, PT ;  /* 0x00000004d3007c0c */ /* 0x040fe2000bfc6270 */
[----:B------:R-:W4:Y:S04]  /*4480*/  LDL R31, [R1+0x1c] ;  /* 0x00001c00011f7983 */ /* 0x000f280000100800 */
        /* <DEDUP_REMOVED lines=47> */
[----:B0-----:R-:W-:-:S04]  /*4780*/  @!P6 LEA R8, P5, R203, R11, 0x1 ;  /* 0x0000000bcb08e211 */ /* 0x001fc800078a08ff */
[----:B-----5:R-:W-:Y:S02]  /*4790*/  @!P6 IADD3.X R9, R10, R29, RZ, P5, !PT ;  /* 0x0000001d0a09e210 */ /* 0x020fe40002ffe4ff */
        /* <DEDUP_REMOVED lines=14> */
[----:B---3--:R-:W-:-:S05]  /*4880*/  @!P5 IMAD.X R9, R10, 0x1, R14, P6 ;  /* 0x000000010a09d824 */ /* 0x008fca00030e060e */
[----:B-1----:R0:W-:Y:S03]  /*4890*/  @!P5 ST.E.128 desc[UR40][R8.64], R4 ;  /* 0x000000040800d985 */ /* 0x0021e6000c101d28 */
.L_x_4557:
[----:B------:R-:W-:Y:S05]  /*48a0*/  BSYNC B0 ;  /* 0x0000000000007941 */ /* 0x000fea0003800000 */
.L_x_4556:
        /* <DEDUP_REMOVED lines=11> */
[----:B------:R-:W-:Y:S02]  /*4960*/  SEL R5, RZ, 0x1, P5 ;  /* 0x00000001ff057807 */ /* 0x000fe40002800000 */
[----:B------:R-:W-:Y:S02]  /*4970*/  SEL R188, R188, RZ, P5 ;  /* 0x000000ffbcbc7207 */ /* 0x000fe40002800000 */
[----:B------:R-:W-:Y:S01]  /*4980*/  LOP3.LUT R194, R194, R5, RZ, 0x3c, !PT ;  /* 0x00000005c2c27212 */ /* 0x000fe200078e3cff */
[----:B------:R0:W-:Y:S01]  /*4990*/  @!P0 SYNCS.ARRIVE.TRANS64.RED.A1T0 RZ, [R62+URZ], RZ ;  /* 0x000000ff3eff89a7 */ /* 0x0001e2000810043f */
[----:B------:R-:W-:Y:S01]  /*49a0*/  PLOP3.LUT P0, PT, PT, PT, PT, 0x8, 0x0 ;  /* 0x000000000000781c */ /* 0x000fe20003f0e170 */
[----:B------:R-:W-:-:S12]  /*49b0*/  @P4 BRA `(.L_x_4558) ;  /* 0xffffffd800744947 */ /* 0x000fd8000383ffff */
.L_x_4521:
[----:B------:R-:W2:Y:S01]  /*49c0*/  LDL R4, [R1+0x54] ;  /* 0x0000540001047983 */ /* 0x000ea20000100800 */
[----:B------:R-:W-:Y:S01]  /*49d0*/  BSSY B0, `(.L_x_4559) ;  /* 0x0000005000007945 */ /* 0x000fe20003800000 */
[----:B--2---:R-:W-:-:S03]  /*49e0*/  ISETP.NE.AND P1, PT, R4, 0x1, PT ;  /* 0x000000010400780c */ /* 0x004fc60003f25270 */
[----:B------:R-:W-:Y:S10]  /*49f0*/  @P0 BRA `(.L_x_4560) ;  /* 0x0000000000080947 */ /* 0x000ff40003800000 */
[----:B------:R-:W2:Y:S02]  /*4a00*/  FENCE.VIEW.ASYNC.G ;  /* 0x00000000000073c6 */ /* 0x000ea40000000100 */
[----:B--2---:R-:W-:Y:S06]  /*4a10*/  BAR.ARV 0xc, 0x180 ;  /* 0x0306000000007b1d */ /* 0x004fec0000002000 */
.L_x_4560:
[----:B------:R-:W-:Y:S05]  /*4a20*/  BSYNC B0 ;  /* 0x0000000000007941 */ /* 0x000fea0003800000 */
.L_x_4559:
[----:B------:R-:W-:Y:S04]  /*4a30*/  BSSY B7, `(.L_x_4561) ;  /* 0x0000b37000077945 */ /* 0x000fe80003800000 */
[----:B------:R-:W-:Y:S05]  /*4a40*/  @!P1 BRA `(.L_x_4562) ;  /* 0x0000002000009947 */ /* 0x000fea0003800000 */
[----:B------:R-:W2:Y:S01]  /*4a50*/  LDC R0, c[0x0][0x448] ;  /* 0x00011200ff007b82 */ /* 0x000ea20000000800 */
[----:B------:R-:W-:Y:S01]  /*4a60*/  VIADD R3, R201, 0x3f ;  /* 0x0000003fc9037836 */ /* 0x000fe20000000000 */
        /* <DEDUP_REMOVED lines=22> */
[----:B--2---:R-:W-:-:S02]  /*4bd0*/  ISETP.NE.AND P0, PT, R0, 0x1, PT ;  /* 0x000000010000780c */ /* 0x004fc40003f05270 */
[----:B------:R-:W-:Y:S02]  /*4be0*/  CS2R R106, SRZ ;  /* 0x00000000006a7805 */ /* 0x000fe4000001ff00 */
[----:B------:R-:W-:Y:S02]  /*4bf0*/  CS2R R104, SRZ ;  /* 0x0000000000687805 */ /* 0x000fe4000001ff00 */
[----:B------:R-:W-:Y:S02]  /*4c00*/  CS2R R102, SRZ ;  /* 0x0000000000667805 */ /* 0x000fe4000001ff00 */
[----:B------:R-:W-:Y:S02]  /*4c10*/  CS2R R100, SRZ ;  /* 0x0000000000647805 */ /* 0x000fe4000001ff00 */
[----:B------:R-:W-:Y:S01]  /*4c20*/  MOV R99, RZ ;  /* 0x000000ff00637202 */ /* 0x000fe20000000f00 */
[----:B------:R-:W-:Y:S01]  /*4c30*/  IMAD.MOV.U32 R96, RZ, RZ, RZ ;  /* 0x000000ffff607224 */ /* 0x000fe200078e00ff */
[----:B------:R-:W-:-:S02]  /*4c40*/  CS2R R94, SRZ ;  /* 0x00000000005e7805 */ /* 0x000fc4000001ff00 */
[----:B------:R-:W-:Y:S01]  /*4c50*/  CS2R R92, SRZ ;  /* 0x00000000005c7805 */ /* 0x000fe2000001ff00 */
[----:B------:R-:W-:Y:S01]  /*4c60*/  IMAD.MOV.U32 R91, RZ, RZ, RZ ;  /* 0x000000ffff5b7224 */ /* 0x000fe200078e00ff */
[----:B------:R-:W-:Y:S02]  /*4c70*/  CS2R R36, SRZ ;  /* 0x0000000000247805 */ /* 0x000fe4000001ff00 */
[----:B------:R-:W-:Y:S02]  /*4c80*/  CS2R R88, SRZ ;  /* 0x0000000000587805 */ /* 0x000fe4000001ff00 */
[----:B------:R-:W-:Y:S01]  /*4c90*/  CS2R R86, SRZ ;  /* 0x0000000000567805 */ /* 0x000fe2000001ff00 */
[----:B------:R-:W2:Y:S01]  /*4ca0*/  @P0 LDC R0, c[0x0][0x44c] ;  /* 0x00011300ff000b82 */ /* 0x000ea20000000800 */
[----:B------:R-:W-:Y:S01]  /*4cb0*/  CS2R R84, SRZ ;  /* 0x0000000000547805 */ /* 0x000fe2000001ff00 */
[----:B------:R-:W-:Y:S01]  /*4cc0*/  IMAD.MOV.U32 R83, RZ, RZ, RZ ;  /* 0x000000ffff537224 */ /* 0x000fe200078e00ff */
[----:B------:R-:W-:-:S02]  /*4cd0*/  CS2R R32, SRZ ;  /* 0x0000000000207805 */ /* 0x000fc4000001ff00 */
[----:B------:R-:W-:Y:S02]  /*4ce0*/  CS2R R80, SRZ ;  /* 0x0000000000507805 */ /* 0x000fe4000001ff00 */
[----:B------:R-:W-:Y:S02]  /*4cf0*/  CS2R R78, SRZ ;  /* 0x00000000004e7805 */ /* 0x000fe4000001ff00 */
[----:B------:R-:W-:Y:S01]  /*4d00*/  CS2R R76, SRZ ;  /* 0x00000000004c7805 */ /* 0x000fe2000001ff00 */
[----:B------:R-:W-:Y:S01]  /*4d10*/  IMAD.MOV.U32 R75, RZ, RZ, RZ ;  /* 0x000000ffff4b7224 */ /* 0x000fe200078e00ff */
[----:B------:R-:W1:Y:S01]  /*4d20*/  @P0 LDC R5, c[0x0][0x450] ;  /* 0x00011400ff050b82 */ /* 0x000e620000000800 */
[----:B------:R-:W-:Y:S02]  /*4d30*/  CS2R R28, SRZ ;  /* 0x00000000001c7805 */ /* 0x000fe4000001ff00 */
[----:B------:R-:W-:Y:S01]  /*4d40*/  CS2R R72, SRZ ;  /* 0x0000000000487805 */ /* 0x000fe2000001ff00 */
[----:B------:R-:W-:Y:S01]  /*4d50*/  IMAD.MOV.U32 R71, RZ, RZ, RZ ;  /* 0x000000ffff477224 */ /* 0x000fe200078e00ff */
[----:B---3--:R-:W-:-:S02]  /*4d60*/  CS2R R14, SRZ ;  /* 0x00000000000e7805 */ /* 0x008fc4000001ff00 */
[----:B------:R-:W-:Y:S01]  /*4d70*/  CS2R R68, SRZ ;  /* 0x0000000000447805 */ /* 0x000fe2000001ff00 */
[----:B------:R-:W-:Y:S01]  /*4d80*/  IMAD.MOV.U32 R67, RZ, RZ, RZ ;  /* 0x000000ffff437224 */ /* 0x000fe200078e00ff */
[----:B------:R-:W-:Y:S01]  /*4d90*/  CS2R R64, SRZ ;  /* 0x0000000000407805 */ /* 0x000fe2000001ff00 */
[----:B------:R-:W-:Y:S01]  /*4da0*/  IMAD.MOV.U32 R13, RZ, RZ, RZ ;  /* 0x000000ffff0d7224 */ /* 0x000fe200078e00ff */
[----:B0-----:R-:W-:Y:S02]  /*4db0*/  CS2R R62, SRZ ;  /* 0x00000000003e7805 */ /* 0x001fe4000001ff00 */
[----:B------:R-:W-:Y:S02]  /*4dc0*/  CS2R R60, SRZ ;  /* 0x00000000003c7805 */ /* 0x000fe4000001ff00 */
[----:B------:R-:W-:Y:S02]  /*4dd0*/  CS2R R58, SRZ ;  /* 0x00000000003a7805 */ /* 0x000fe4000001ff00 */
[----:B------:R-:W-:-:S02]  /*4de0*/  CS2R R158, SRZ ;  /* 0x00000000009e7805 */ /* 0x000fc4000001ff00 */
[----:B------:R-:W-:Y:S02]  /*4df0*/  CS2R R160, SRZ ;  /* 0x0000000000a07805 */ /* 0x000fe4000001ff00 */
[----:B------:R-:W-:Y:S02]  /*4e00*/  CS2R R54, SRZ ;  /* 0x0000000000367805 */ /* 0x000fe4000001ff00 */
[----:B------:R-:W-:Y:S01]  /*4e10*/  CS2R R162, SRZ ;  /* 0x0000000000a27805 */ /* 0x000fe2000001ff00 */
[----:B--2---:R-:W-:Y:S01]  /*4e20*/  @P0 IMAD.HI.U32 R0, R3, R0, RZ ;  /* 0x0000000003000227 */ /* 0x004fe200078e00ff */
[----:B------:R-:W-:Y:S02]  /*4e30*/  CS2R R50, SRZ ;  /* 0x0000000000327805 */ /* 0x000fe4000001ff00 */
[----:B------:R-:W-:Y:S02]  /*4e40*/  CS2R R46, SRZ ;  /* 0x00000000002e7805 */ /* 0x000fe4000001ff00 */
[----:B------:R-:W-:-:S02]  /*4e50*/  CS2R R152, SRZ ;  /* 0x0000000000987805 */ /* 0x000fc4000001ff00 */
[----:B------:R-:W-:Y:S02]  /*4e60*/  CS2R R156, SRZ ;  /* 0x00000000009c7805 */ /* 0x000fe4000001ff00 */
[----:B------:R-:W-:Y:S02]  /*4e70*/  CS2R R42, SRZ ;  /* 0x00000000002a7805 */ /* 0x000fe4000001ff00 */
[----:B------:R-:W-:Y:S01]  /*4e80*/  CS2R R154, SRZ ;  /* 0x00000000009a7805 */ /* 0x000fe2000001ff00 */
[----:B------:R-:W-:Y:S01]  /*4e90*/  IMAD.MOV.U32 R39, RZ, RZ, RZ ;  /* 0x000000ffff277224 */ /* 0x000fe200078e00ff */
[----:B-1----:R-:W-:Y:S02]  /*4ea0*/  @P0 SHF.R.U32.HI R3, RZ, R5, R0 ;  /* 0x00000005ff030219 */ /* 0x002fe40000011600 */
[----:B----4-:R-:W-:Y:S02]  /*4eb0*/  CS2R R10, SRZ ;  /* 0x00000000000a7805 */ /* 0x010fe4000001ff00 */
[----:B------:R-:W-:Y:S01]  /*4ec0*/  PLOP3.LUT P0, PT, PT, PT, PT, 0x80, 0x0 ;  /* 0x000000000000781c */ /* 0x000fe20003f0f070 */
[----:B------:R-:W-:Y:S01]  /*4ed0*/  IMAD.MOV.U32 R35, RZ, RZ, RZ ;  /* 0x000000ffff237224 */ /* 0x000fe200078e00ff */
[----:B------:R-:W-:Y:S01]  /*4ee0*/  CS2R R8, SRZ ;  /* 0x0000000000087805 */ /* 0x000fe2000001ff00 */
[----:B------:R-:W-:Y:S01]  /*4ef0*/  IMAD.IADD R3, R40, 0x1, R3 ;  /* 0x0000000128037824 */ /* 0x000fe200078e0203 */
[----:B------:R-:W-:-:S02]  /*4f00*/  CS2R R40, SRZ ;  /* 0x0000000000287805 */ /* 0x000fc4000001ff00 */
[----:B------:R-:W-:Y:S02]  /*4f10*/  MOV R31, RZ ;  /* 0x000000ff001f7202 */ /* 0x000fe40000000f00 */
        /* <DEDUP_REMOVED lines=20> */
[----:B------:R-:W-:-:S04]  /*5060*/  IMAD R3, R3, 0x8000, R2 ;  /* 0x0000800003037824 */ /* 0x000fc800078e0202 */
[----:B------:R-:W-:-:S05]  /*5070*/  VIADD R3, R3, 0x400 ;  /* 0x0000040003037836 */ /* 0x000fca0000000000 */
[----:B------:R-:W-:-:S04]  /*5080*/  SHF.R.U32.HI R3, RZ, 0x4, R3 ;  /* 0x00000004ff037819 */ /* 0x000fc80000011603 */
[----:B------:R-:W-:-:S04]  /*5090*/  LOP3.LUT R0, R3, 0x3fff, RZ, 0xc0, !PT ;  /* 0x00003fff03007812 */ /* 0x000fc800078ec0ff */
[----:B------:R-:W-:Y:S01]  /*50a0*/  LOP3.LUT R0, R0, 0x2000000, RZ, 0xfc, !PT ;  /* 0x0200000000007812 */ /* 0x000fe200078efcff */
[----:B------:R-:W-:Y:S06]  /*50b0*/  @!P0 BRA `(.L_x_4564) ;  /* 0x0000000000048947 */ /* 0x000fec0003800000 */
[----:B------:R-:W-:Y:S01]  /*50c0*/  BPT.TRAP 0x1 ;  /* 0x000000040000795c */ /* 0x000fe20000300000 */
.L_x_4564:
        /* <DEDUP_REMOVED lines=11> */
.L_x_4809:
[----:B------:R-:W-:Y:S05]  /*5180*/  BSYNC B0 ;  /* 0x0000000000007941 */ /* 0x000fea0003800000 */
.L_x_4565:
[----:B------:R-:W-:Y:S01]  /*5190*/  BAR.SYNC.DEFER_BLOCKING 0xe, 0x100 ;  /* 0x0384000000007b1d */ /* 0x000fe20000010000 */
[----:B------:R-:W-:Y:S01]  /*51a0*/  MOV R5, 0x40000040 ;  /* 0x4000004000057802 */ /* 0x000fe20000000f00 */
[C---:B0-----:R-:W-:Y:S01]  /*51b0*/  VIADD R8, R6.reuse, 0x80 ;  /* 0x0000008006087836 */ /* 0x041fe20000000000 */
[----:B------:R-:W-:Y:S01]  /*51c0*/  R2UR UR6, R6 ;  /* 0x00000000060672ca */ /* 0x000fe200000e0000 */
[----:B------:R-:W-:Y:S01]  /*51d0*/  IMAD.MOV.U32 R9, RZ, RZ, 0x40000040 ;  /* 0x40000040ff097424 */ /* 0x000fe200078e00ff */
[----:B------:R-:W-:Y:S01]  /*51e0*/  R2UR UR7, R7 ;  /* 0x00000000070772ca */ /* 0x000fe200000e0000 */
[C---:B------:R-:W-:Y:S01]  /*51f0*/  VIADD R10, R4.reuse, 0x2 ;  /* 0x00000002040a7836 */ /* 0x040fe20000000000 */
[----:B------:R-:W-:Y:S01]  /*5200*/  R2UR UR4, R4 ;  /* 0x00000000040472ca */ /* 0x000fe200000e0000 */
[----:B------:R-:W-:Y:S01]  /*5210*/  IMAD.MOV.U32 R11, RZ, RZ, 0x40000040 ;  /* 0x40000040ff0b7424 */ /* 0x000fe200078e00ff */
[----:B------:R-:W-:Y:S01]  /*5220*/  R2UR UR5, R5 ;  /* 0x00000000050572ca */ /* 0x000fe200000e0000 */
[----:B------:R-:W-:Y:S01]  /*5230*/  IMAD.MOV.U32 R7, RZ, RZ, 0x40000040 ;  /* 0x40000040ff077424 */ /* 0x000fe200078e00ff */
[----:B-----5:R-:W-:-:S11]  /*5240*/  WARPGROUP.ARRIVE ;  /* 0x00000000000079c5 */ /* 0x020fd60000000000 */
[----:B------:R-:W-:Y:S01]  /*5250*/  HGMMA.64x256x16.F32 R24, gdesc[UR4].tnspB, RZ, !UPT, gsb0 ;  /* 0x43e00000041879f0 */ /* 0x000fe2000c0008ff */
[----:B------:R-:W-:Y:S01]  /*5260*/  R2UR UR6, R8 ;  /* 0x00000000080672ca */ /* 0x000fe200000e0000 */
[----:B------:R-:W-:Y:S01]  /*5270*/  VIADD R8, R6, 0x100 ;  /* 0x0000010006087836 */ /* 0x000fe20000000000 */
[----:B------:R-:W-:Y:S01]  /*5280*/  R2UR UR7, R9 ;  /* 0x00000000090772ca */ /* 0x000fe200000e0000 */
[----:B------:R-:W-:Y:S01]  /*5290*/  IMAD.MOV.U32 R9, RZ, RZ, 0x40000040 ;  /* 0x40000040ff097424 */ /* 0x000fe200078e00ff */
[----:B------:R-:W-:Y:S01]  /*52a0*/  R2UR UR4, R10 ;  /* 0x000000000a0472ca */ /* 0x000fe200000e0000 */
[----:B------:R-:W-:Y:S01]  /*52b0*/  VIADD R6, R6, 0x180 ;  /* 0x0000018006067836 */ /* 0x000fe20000000000 */
[----:B------:R-:W-:Y:S02]  /*52c0*/  R2UR UR5, R11 ;  /* 0x000000000b0572ca */ /* 0x000fe400000e0000 */
[----:B------:R-:W-:Y:S01]  /*52d0*/  R2UR UR10, R8 ;  /* 0x00000000080a72ca */ /* 0x000fe200000e0000 */
[----:B------:R-:W-:Y:S01]  /*52e0*/  VIADD R8, R4, 0x4 ;  /* 0x0000000404087836 */ /* 0x000fe20000000000 */
[----:B------:R-:W-:-:S02]  /*52f0*/  R2UR UR11, R9 ;  /* 0x00000000090b72ca */ /* 0x000fc400000e0000 */
[----:B------:R-:W-:Y:S02]  /*5300*/  MOV R9, 0x40000040 ;  /* 0x4000004000097802 */ /* 0x000fe40000000f00 */
[----:B------:R-:W-:Y:S02]  /*5310*/  R2UR UR8, R8 ;  /* 0x00000000080872ca */ /* 0x000fe400000e0000 */
[----:B------:R-:W-:Y:S01]  /*5320*/  R2UR UR9, R9 ;  /* 0x00000000090972ca */ /* 0x000fe200000e0000 */
[----:B------:R-:W-:Y:S02]  /*5330*/  WARPGROUP.DEPBAR.LE gsb0, 0x0 ;  /* 0x00008000000079c5 */ /* 0x000fe40000010000 */
[----:B------:R-:W-:-:S08]  /*5340*/  WARPGROUP.ARRIVE ;  /* 0x00000000000079c5 */ /* 0x000fd00000000000 */
        /* <DEDUP_REMOVED lines=19> */
.L_x_4567:
[----:B------:R-:W-:Y:S01]  /*5480*/  ISETP.GE.AND P1, PT, R12, 0x2, PT ;  /* 0x000000020c00780c */ /* 0x000fe20003f26270 */
[----:B------:R-:W-:Y:S01]  /*5490*/  VIADD R14, R3, 0x28c60 ;  /* 0x00028c60030e7836 */ /* 0x000fe20000000000 */
[----:B------:R-:W-:Y:S04]  /*54a0*/  BSSY B0, `(.L_x_4568) ;  /* 0x00000cb000007945 */ /* 0x000fe80003800000 */
[----:B------:R-:W-:-:S04]  /*54b0*/  PRMT R14, R191, 0x654, R14 ;  /* 0x00000654bf0e7816 */ /* 0x000fc8000000000e */
[----:B------:R0:W-:Y:S03]  /*54c0*/  SYNCS.ARRIVE.TRANS64.RED.A1T0 RZ, [R14+URZ], RZ ;  /* 0x000000ff0eff79a7 */ /* 0x0001e6000810043f */
[----:B------:R-:W-:Y:S05]  /*54d0*/  @!P1 BRA `(.L_x_4569) ;  /* 0x0000000c001c9947 */ /* 0x000fea0003800000 */
[----:B------:R-:W-:-:S07]  /*54e0*/  VIADD R3, R12, 0xfffffffe ;  /* 0xfffffffe0c037836 */ /* 0x000fce0000000000 */
.L_x_4576:
        /* <DEDUP_REMOVED lines=8> */
[----:B-1----:R-:W1:Y:S04]  /*5570*/  LDS R13, [R12+0x28800] ;  /* 0x028800000c0d7984 */ /* 0x002e680000000800 */
[----:B------:R-:W2:Y:S01]  /*5580*/  LDS R12, [R12+0x28820] ;  /* 0x028820000c0c7984 */ /* 0x000ea20000000800 */
[-C--:B-1----:R-:W-:Y:S01]  /*5590*/  FMUL.FTZ R24, R24, R13.reuse ;  /* 0x0000000d18187220 */ /* 0x082fe20000410000 */
[-C--:B------:R-:W-:Y:S01]  /*55a0*/  FMUL.FTZ R25, R25, R13.reuse ;  /* 0x0000000d19197220 */ /* 0x080fe20000410000 */
[-C--:B------:R-:W-:Y:S01]  /*55b0*/  FMUL.FTZ R28, R28, R13.reuse ;  /* 0x0000000d1c1c7220 */ /* 0x080fe20000410000 */
[-C--:B------:R-:W-:Y:S01]  /*55c0*/  FMUL.FTZ R29, R29, R13.reuse ;  /* 0x0000000d1d1d7220 */ /* 0x080fe20000410000 */
        /* <DEDUP_REMOVED lines=128> */
.L_x_4570:
[----:B------:R-:W-:Y:S01]  /*5dd0*/  IMAD R20, R18, 0x8, R2 ;  /* 0x0000000812147824 */ /* 0x000fe200078e0202 */
[----:B------:R-:W-:-:S04]  /*5de0*/  SHF.L.U32 R12, R19, 0x1f, RZ ;  /* 0x0000001f130c7819 */ /* 0x000fc800000006ff */
[----:B------:R1:W2:Y:S01]  /*5df0*/  SYNCS.PHASECHK.TRANS64.TRYWAIT P1, [R20+URZ+0x28c50], R12 ;  /* 0x028c500c140075a7 */ /* 0x0002a2000802017f */
[----:B------:R-:W-:Y:S05]  /*5e00*/  @!P0 BRA `(.L_x_4571) ;  /* 0x0000000000048947 */ /* 0x000fea0003800000 */
[----:B------:R-:W-:Y:S01]  /*5e10*/  BPT.TRAP 0x1 ;  /* 0x000000040000795c */ /* 0x000fe20000300000 */
.L_x_4571:
[----:B------:R-:W-:Y:S04]  /*5e20*/  BSSY B1, `(.L_x_4572) ;  /* 0x0000004000017945 */ /* 0x000fe80003800000 */
[----:B--2---:R-:W-:Y:S05]  /*5e30*/  @P1 BRA `(.L_x_4573) ;  /* 0x0000000000081947 */ /* 0x004fea0003800000 */
[----:B------:R-:W2:Y:S02]  /*5e40*/  SYNCS.PHASECHK.TRANS64.TRYWAIT P1, [R20+URZ+0x28c50], R12 ;  /* 0x028c500c140075a7 */ /* 0x000ea4000802017f */
[----:B--2---:R-:W-:Y:S05]  /*5e50*/  @!P1 BRA `(.L_x_4574) ;  /* 0x0000014c003c9947 */ /* 0x004fea0003800000 */
.L_x_4573:
[----:B------:R-:W-:Y:S05]  /*5e60*/  BSYNC B1 ;  /* 0x0000000000017941 */ /* 0x000fea0003800000 */
.L_x_4572:
[----:B------:R-:W-:Y:S01]  /*5e70*/  IMAD.MOV.U32 R13, RZ, RZ, 0x40000040 ;  /* 0x40000040ff0d7424 */ /* 0x000fe200078e00ff */
[----:B-12---:R-:W-:Y:S01]  /*5e80*/  LEA R12, R18, R0, 0xc ;  /* 0x00000000120c7211 */ /* 0x006fe200078e60ff */
[----:B------:R-:W-:Y:S01]  /*5e90*/  WARPGROUP.ARRIVE ;  /* 0x00000000000079c5 */ /* 0x000fe20000000000 */
[----:B------:R-:W-:Y:S01]  /*5ea0*/  R2UR UR4, R4 ;  /* 0x00000000040472ca */ /* 0x000fe200000e0000 */
[----:B------:R-:W-:Y:S01]  /*5eb0*/  IMAD.MOV.U32 R15, RZ, RZ, 0x40000040 ;  /* 0x40000040ff0f7424 */ /* 0x000fe200078e00ff */
[C---:B------:R-:W-:Y:S01]  /*5ec0*/  R2UR UR6, R12.reuse ;  /* 0x000000000c0672ca */ /* 0x040fe200000e0000 */
[----:B0-----:R-:W-:Y:S01]  /*5ed0*/  VIADD R14, R12, 0x80 ;  /* 0x000000800c0e7836 */ /* 0x001fe20000000000 */
[----:B------:R-:W-:Y:S01]  /*5ee0*/  R2UR UR7, R13 ;  /* 0x000000000d0772ca */ /* 0x000fe200000e0000 */
[----:B------:R-:W-:Y:S01]  /*5ef0*/  IMAD.MOV.U32 R13, RZ, RZ, 0x40000040 ;  /* 0x40000040ff0d7424 */ /* 0x000fe200078e00ff */
[----:B------:R-:W-:-:S13]  /*5f00*/  R2UR UR5, R5 ;  /* 0x00000000050572ca */ /* 0x000fda00000e0000 */
        /* <DEDUP_REMOVED lines=32> */
.L_x_4575:
[----:B------:R-:W-:-:S05]  /*6110*/  VIADD R20, R20, 0x28c60 ;  /* 0x00028c6014147836 */ /* 0x000fca0000000000 */
[----:B------:R-:W-:-:S04]  /*6120*/  PRMT R20, R191, 0x654, R20 ;  /* 0x00000654bf147816 */ /* 0x000fc80000000014 */
[----:B------:R1:W-:Y:S01]  /*6130*/  SYNCS.ARRIVE.TRANS64.RED.A1T0 RZ, [R20+URZ], RZ ;  /* 0x000000ff14ff79a7 */ /* 0x0003e2000810043f */
[----:B------:R-:W-:Y:S05]  /*6140*/  @P2 BRA `(.L_x_4576) ;  /* 0xfffffff000e82947 */ /* 0x000fea000383ffff */
.L_x_4569:
[----:B------:R-:W-:Y:S05]  /*6150*/  BSYNC B0 ;  /* 0x0000000000007941 */ /* 0x000fea0003800000 */
.L_x_4568:
[----:B------:R-:W-:Y:S01]  /*6160*/  BAR.SYNC.DEFER_BLOCKING 0xe, 0x100 ;  /* 0x0384000000007b1d */ /* 0x000fe20000010000 */
[C---:B------:R-:W-:Y:S01]  /*6170*/  IMAD R3, R18.reuse, 0x40, R197 ;  /* 0x0000004012037824 */ /* 0x040fe200078e02c5 */
[----:B------:R-:W-:Y:S01]  /*6180*/  PLOP3.LUT P0, PT, PT, PT, PT, 0x8, 0x0 ;  /* 0x000000000000781c */ /* 0x000fe20003f0e170 */
[----:B------:R-:W-:-:S03]  /*6190*/  VIADD R18, R18, 0x1 ;  /* 0x0000000112127836 */ /* 0x000fc60000000000 */
[----:B------:R-:W-:Y:S02]  /*61a0*/  LEA R3, R3, R2, 0x2 ;  /* 0x0000000203037211 */ /* 0x000fe400078e10ff */
[----:B------:R-:W-:-:S04]  /*61b0*/  ISETP.NE.AND P1, PT, R18, 0x2, PT ;  /* 0x000000021200780c */ /* 0x000fc80003f25270 */
[----:B------:R-:W-:Y:S01]  /*61c0*/  SEL R18, R18, RZ, P1 ;  /* 0x000000ff12127207 */ /* 0x000fe20000800000 */
[----:B------:R-:W2:Y:S04]  /*61d0*/  LDS R2, [R3+0x28800] ;  /* 0x0288000003027984 */ /* 0x000ea80000000800 */
[----:B------:R3:W4:Y:S02]  /*61e0*/  LDS R0, [R3+0x28820] ;  /* 0x0288200003007984 */ /* 0x0007240000000800 */
[----:B---3--:R-:W-:Y:S02]  /*61f0*/  IMAD.MOV.U32 R3, RZ, RZ, RZ ;  /* 0x000000ffff037224 */ /* 0x008fe400078e00ff */
[-C--:B--2---:R-:W-:Y:S01]  /*6200*/  FMUL.FTZ R154, R28, R2.reuse ;  /* 0x000000021c9a7220 */ /* 0x084fe20000410000 */
[-C--:B------:R-:W-:Y:S01]  /*6210*/  FMUL.FTZ R152, R29, R2.reuse ;  /* 0x000000021d987220 */ /* 0x080fe20000410000 */
[-C--:B0-----:R-:W-:Y:S01]  /*6220*/  FMUL.FTZ R14, R33, R2.reuse ;  /* 0x00000002210e7220 */ /* 0x081fe20000410000 */
[-C--:B------:R-:W-:Y:S01]  /*6230*/  FMUL.FTZ R28, R37, R2.reuse ;  /* 0x00000002251c7220 */ /* 0x080fe20000410000 */
[----:B------:R-:W-:Y:S01]  /*6240*/  FMUL.FTZ R155, R41, R2 ;  /* 0x00000002299b7220 */ /* 0x000fe20000410000 */
        /* <DEDUP_REMOVED lines=128> */
.L_x_4562:
        /* <DEDUP_REMOVED lines=33> */
[----:B------:R-:W-:Y:S02]  /*6c60*/  MOV R91, RZ ;  /* 0x000000ff005b7202 */ /* 0x000fe40000000f00 */
        /* <DEDUP_REMOVED lines=54> */
[----:B------:R-:W-:Y:S01]  /*6fd0*/  BSSY B6, `(.L_x_4577) ;  /* 0x0000020000067945 */ /* 0x000fe20003800000 */
[----:B0-----:R-:W-:-:S04]  /*6fe0*/  IADD3 R12, R12, -0x80, RZ ;  /* 0xffffff800c0c7810 */ /* 0x001fc80007ffe0ff */
        /* <DEDUP_REMOVED lines=30> */
.L_x_4578:
[----:B------:R-:W-:Y:S05]  /*71d0*/  BSYNC B6 ;  /* 0x0000000000067941 */ /* 0x000fea0003800000 */
.L_x_4577:
        /* <DEDUP_REMOVED lines=13> */
.L_x_4582:
[----:B-1----:R1:W2:Y:S02]  /*72b0*/  SYNCS.PHASECHK.TRANS64.TRYWAIT P0, [R2+URZ+0x28c00], R3 ;  /* 0x028c0003020075a7 */ /* 0x0022a4000800017f */
[----:B--2---:R-:W-:Y:S05]  /*72c0*/  @!P0 NANOSLEEP.SYNCS 0x989680 ;  /* 0x009896800000895d */ /* 0x004fea0003900000 */
[----:B------:R-:W2:Y:S02]  /*72d0*/  @!P0 SYNCS.PHASECHK.TRANS64 P0, [R2+URZ+0x28c00], R3 ;  /* 0x028c0003020085a7 */ /* 0x000ea4000800007f */
[----:B--2---:R-:W-:Y:S05]  /*72e0*/  @!P0 BRA `(.L_x_4582) ;  /* 0xfffffffc00f08947 */ /* 0x004fea000383ffff */
.L_x_4581:
[----:B------:R-:W-:Y:S05]  /*72f0*/  BSYNC B0 ;  /* 0x0000000000007941 */ /* 0x000fea0003800000 */
.L_x_4580:
[----:B------:R-:W-:Y:S05]  /*7300*/  BRA `(.L_x_4583) ;  /* 0x0000002c00407947 */ /* 0x000fea0003800000 */
.L_x_4579:
        /* <DEDUP_REMOVED lines=31> */
.L_x_4585:
[----:B------:R-:W-:Y:S05]  /*7500*/  BSYNC B6 ;  /* 0x0000000000067941 */ /* 0x000fea0003800000 */
.L_x_4584:
        /* <DEDUP_REMOVED lines=20> */
[----:B------:R-:W-:-:S05]  /*7650*/  IMAD.IADD R20, R28, 0x1, -R20 ;  /* 0x000000011c147824 */ /* 0x000fca00078e0a14 */
[----:B------:R-:W-:-:S05]  /*7660*/  LEA R3, R20, R37, 0x5 ;  /* 0x0000002514037211 */ /* 0x000fca00078e28ff */
        /* <DEDUP_REMOVED lines=23> */
.L_x_4815:
        /* <DEDUP_REMOVED lines=13> */
[----:B------:R-:W-:Y:S02]  /*78b0*/  ISETP.GE.AND P2, PT, R192, UR4, PT ;  /* 0x00000004c0007c0c */ /* 0x000fe4000bf46270 */
[----:B------:R-:W-:Y:S02]  /*78c0*/  CS2R R28, SRZ ;  /* 0x00000000001c7805 */ /* 0x000fe4000001ff00 */
[----:B---3--:R-:W-:-:S07]  /*78d0*/  MOV R15, R5 ;  /* 0x00000005000f7202 */ /* 0x008fce0000000f00 */
[C---:B------:R-:W-:Y:S01]  /*78e0*/  @!P3 IMAD.SHL.U32 R33, R199.reuse, 0x2, RZ ;  /* 0x00000002c721b824 */ /* 0x040fe200078e00ff */
        /* <DEDUP_REMOVED lines=14> */
.L_x_4590:
[----:B------:R-:W-:Y:S05]  /*79d0*/  BSYNC B1 ;  /* 0x0000000000017941 */ /* 0x000fea0003800000 */
.L_x_4589:
[----:B-1---5:R-:W-:Y:S01]  /*79e0*/  IMAD.MOV.U32 R3, RZ, RZ, R27 ;  /* 0x000000ffff037224 */ /* 0x022fe200078e001b */
[----:B------:R-:W-:Y:S01]  /*79f0*/  UMOV UR4, 0xffffffff ;  /* 0xffffffff00047882 */ /* 0x000fe20000000000 */
[----:B---3--:R-:W-:Y:S02]  /*7a00*/  IMAD.MOV.U32 R5, RZ, RZ, R24 ;  /* 0x000000ffff057224 */ /* 0x008fe400078e0018 */
[----:B--2---:R-:W-:Y:S02]  /*7a10*/  IMAD.MOV.U32 R0, RZ, RZ, R26 ;  /* 0x000000ffff007224 */ /* 0x004fe400078e001a */
[----:B------:R-:W-:Y:S01]  /*7a20*/  IMAD.MOV.U32 R8, RZ, RZ, R25 ;  /* 0x000000ffff087224 */ /* 0x000fe200078e0019 */
[----:B------:R-:W-:Y:S01]  /*7a30*/  PRMT R42, R3, 0x5410, R5 ;  /* 0x00005410032a7816 */ /* 0x000fe20000000005 */
[----:B------:R-:W-:Y:S01]  /*7a40*/  IMAD.MOV.U32 R5, RZ, RZ, R20 ;  /* 0x000000ffff057224 */ /* 0x000fe200078e0014 */
[----:B------:R-:W-:Y:S01]  /*7a50*/  PRMT R38, R0, 0x7610, R38 ;  /* 0x0000761000267816 */ /* 0x000fe20000000026 */
[----:B------:R-:W-:Y:S01]  /*7a60*/  IMAD.MOV.U32 R0, RZ, RZ, R28 ;  /* 0x000000ffff007224 */ /* 0x000fe200078e001c */
[----:B------:R-:W-:Y:S01]  /*7a70*/  PRMT R44, R8, 0x7610, R44 ;  /* 0x00007610082c7816 */ /* 0x000fe2000000002c */
[----:B------:R-:W-:Y:S01]  /*7a80*/  IMAD.MOV.U32 R3, RZ, RZ, R29 ;  /* 0x000000ffff037224 */ /* 0x000fe200078e001d */
[----:B------:R-:W-:-:S02]  /*7a90*/  MOV R8, R21 ;  /* 0x0000001500087202 */ /* 0x000fc40000000f00 */
[----:B------:R-:W-:Y:S02]  /*7aa0*/  PRMT R38, R38, 0x5410, R0 ;  /* 0x0000541026267816 */ /* 0x000fe40000000000 */
[----:B------:R-:W-:Y:S02]  /*7ab0*/  PRMT R45, R5, 0x5410, R8 ;  /* 0x00005410052d7816 */ /* 0x000fe40000000008 */
[----:B------:R-:W-:Y:S02]  /*7ac0*/  CS2R R8, SRZ ;  /* 0x0000000000087805 */ /* 0x000fe4000001ff00 */
[----:B------:R-:W-:Y:S01]  /*7ad0*/  PRMT R44, R44, 0x5410, R3 ;  /* 0x000054102c2c7816 */ /* 0x000fe20000000003 */
[----:B------:R-:W-:Y:S06]  /*7ae0*/  BRA.DIV UR4, `(.L_x_4591) ;  /* 0x00000132049c7947 */ /* 0x000fec000b800000 */
[----:B------:R1:W2:Y:S04]  /*7af0*/  SHFL.IDX PT, R3, R6, 0x1, 0x1c1f ;  /* 0x003c1f0006037f89 */ /* 0x0002a800000e0000 */
[----:B------:R1:W3:Y:S04]  /*7b00*/  SHFL.IDX PT, R0, R4, 0x1, 0x1c1f ;  /* 0x003c1f0004007f89 */ /* 0x0002e800000e0000 */
[----:B------:R1:W0:Y:S04]  /*7b10*/  SHFL.IDX PT, R5, R10, 0x1, 0x1c1f ;  /* 0x003c1f000a057f89 */ /* 0x00022800000e0000 */
[----:B----4-:R1:W4:Y:S02]  /*7b20*/  SHFL.IDX PT, R14, R7, 0x1, 0x1c1f ;  /* 0x003c1f00070e7f89 */ /* 0x01032400000e0000 */
.L_x_4821:
        /* <DEDUP_REMOVED lines=15> */
[----:B---3--:R-:W-:Y:S01]  /*7c20*/  IMAD.MOV.U32 R6, RZ, RZ, R0 ;  /* 0x000000ffff067224 */ /* 0x008fe200078e0000 */
[----:B------:R-:W-:Y:S01]  /*7c30*/  ISETP.GE.AND P2, PT, R192, UR4, PT ;  /* 0x00000004c0007c0c */ /* 0x000fe2000bf46270 */
[----:B--2---:R-:W-:Y:S01]  /*7c40*/  IMAD.MOV.U32 R7, RZ, RZ, R3 ;  /* 0x000000ffff077224 */ /* 0x004fe200078e0003 */
[----:B------:R-:W-:Y:S02]  /*7c50*/  ISETP.GE.AND P3, PT, R199, UR4, PT ;  /* 0x00000004c7007c0c */ /* 0x000fe4000bf66270 */
[----:B------:R-:W-:-:S09]  /*7c60*/  CS2R R30, SRZ ;  /* 0x00000000001e7805 */ /* 0x000fd2000001ff00 */
        /* <DEDUP_REMOVED lines=16> */
.L_x_4593:
[----:B------:R-:W-:Y:S05]  /*7d70*/  BSYNC B1 ;  /* 0x0000000000017941 */ /* 0x000fea0003800000 */
.L_x_4592:
[----:B------:R-:W1:Y:S01]  /*7d80*/  SYNCS.PHASECHK.TRANS64.TRYWAIT P0, [R2+URZ+0x28c00], R35 ;  /* 0x028c0023020075a7 */ /* 0x000e62000800017f */
[----:B--2---:R-:W-:Y:S01]  /*7d90*/  LOP3.LUT R3, R36, 0x1c0, RZ, 0xc0, !PT ;  /* 0x000001c024037812 */ /* 0x004fe200078ec0ff */
[----:B0----5:R-:W-:Y:S01]  /*7da0*/  IMAD.MOV.U32 R6, RZ, RZ, R30 ;  /* 0x000000ffff067224 */ /* 0x021fe200078e001e */
[----:B------:R-:W-:Y:S01]  /*7db0*/  MOV R4, R8 ;  /* 0x0000000800047202 */ /* 0x000fe20000000f00 */
[----:B------:R-:W-:Y:S01]  /*7dc0*/  IMAD.MOV.U32 R5, RZ, RZ, R11 ;  /* 0x000000ffff057224 */ /* 0x000fe200078e000b */
[----:B---3--:R-:W-:Y:S01]  /*7dd0*/  LOP3.LUT R0, R3, 0x18, R16, 0xf8, !PT ;  /* 0x0000001803007812 */ /* 0x008fe200078ef810 */
[----:B------:R-:W-:Y:S01]  /*7de0*/  BSSY B1, `(.L_x_4594) ;  /* 0x0000015000017945 */ /* 0x000fe20003800000 */
[----:B------:R-:W-:Y:S02]  /*7df0*/  SHF.R.U32.HI R3, RZ, 0x3, R3 ;  /* 0x00000003ff037819 */ /* 0x000fe40000011603 */
[----:B------:R-:W-:Y:S01]  /*7e00*/  PRMT R15, R15, 0x5410, R4 ;  /* 0x000054100f0f7816 */ /* 0x000fe20000000004 */
[----:B------:R-:W-:Y:S01]  /*7e10*/  IMAD.MOV.U32 R4, RZ, RZ, R10 ;  /* 0x000000ffff047224 */ /* 0x000fe200078e000a */
[----:B------:R-:W-:Y:S01]  /*7e20*/  LOP3.LUT R0, R0, R3, RZ, 0x3c, !PT ;  /* 0x0000000300007212 */ /* 0x000fe200078e3cff */
[----:B------:R-:W-:Y:S01]  /*7e30*/  IMAD.MOV.U32 R3, RZ, RZ, R9 ;  /* 0x000000ffff037224 */ /* 0x000fe200078e0009 */
[----:B------:R-:W-:-:S02]  /*7e40*/  VIADDMNMX R43, R34, -R201, 0x40, PT ;  /* 0x00000040222b7446 */ /* 0x000fc400038009c9 */
[----:B------:R-:W-:Y:S01]  /*7e50*/  PRMT R15, R4, 0x7610, R15 ;  /* 0x00007610040f7816 */ /* 0x000fe2000000000f */
[----:B------:R-:W-:Y:S01]  /*7e60*/  IMAD.MOV.U32 R4, RZ, RZ, R12 ;  /* 0x000000ffff047224 */ /* 0x000fe200078e000c */
[----:B------:R-:W-:Y:S01]  /*7e70*/  PRMT R46, R3, 0x5410, R6 ;  /* 0x00005410032e7816 */ /* 0x000fe20000000006 */
[----:B------:R-:W-:Y:S01]  /*7e80*/  IMAD R3, R227, 0x200, R0 ;  /* 0x00000200e3037824 */ /* 0x000fe200078e0200 */
[----:B----4-:R-:W-:Y:S01]  /*7e90*/  PRMT R14, R5, 0x7610, R14 ;  /* 0x00007610050e7816 */ /* 0x010fe2000000000e */
[----:B------:R-:W-:Y:S01]  /*7ea0*/  IMAD.MOV.U32 R0, RZ, RZ, R31 ;  /* 0x000000ffff007224 */ /* 0x000fe200078e001f */
[----:B------:R-:W-:Y:S01]  /*7eb0*/  LOP3.LUT P2, RZ, R195, 0x4, RZ, 0xc0, !PT ;  /* 0x00000004c3ff7812 */ /* 0x000fe2000784c0ff */
[----:B------:R-:W-:Y:S01]  /*7ec0*/  IMAD R3, R3, 0x2, R2 ;  /* 0x0000000203037824 */ /* 0x000fe200078e0202 */
[----:B------:R-:W-:Y:S01]  /*7ed0*/  ISETP.GE.AND P1, PT, R190, R43, PT ;  /* 0x0000002bbe00720c */ /* 0x000fe20003f26270 */
[----:B------:R-:W-:Y:S01]  /*7ee0*/  IMAD.MOV.U32 R5, RZ, RZ, R13 ;  /* 0x000000ffff057224 */ /* 0x000fe200078e000d */
[----:B------:R-:W-:Y:S01]  /*7ef0*/  PRMT R47, R0, 0x5410, R4 ;  /* 0x00005410002f7816 */ /* 0x000fe20000000004 */
[C---:B------:R-:W-:Y:S01]  /*7f00*/  VIADD R0, R3.reuse, 0x20440 ;  /* 0x0002044003007836 */ /* 0x040fe20000000000 */
[----:B------:R-:W-:Y:S01]  /*7f10*/  IADD3 R4, R3, 0x20400, RZ ;  /* 0x0002040003047810 */ /* 0x000fe20007ffe0ff */
[----:B-1----:R-:W-:Y:S08]  /*7f20*/  @!P0 BRA `(.L_x_4595) ;  /* 0x0000012c00fc8947 */ /* 0x002ff00003800000 */
.L_x_4822:
[----:B------:R-:W-:Y:S05]  /*7f30*/  BSYNC B1 ;  /* 0x0000000000017941 */ /* 0x000fea0003800000 */
.L_x_4594:
        /* <DEDUP_REMOVED lines=11> */
[--C-:B------:R-:W-:Y:S01]  /*7ff0*/  HADD2.F32 R34, -RZ, R38.reuse.H0_H0 ;  /* 0x20000026ff227230 */ /* 0x100fe20000004100 */
[----:B0-----:R-:W-:Y:S01]  /*8000*/  SHF.R.U32.HI R35, RZ, 0x10, R27 ;  /* 0x00000010ff237819 */ /* 0x001fe2000001161b */
[----:B------:R-:W-:Y:S01]  /*8010*/  HADD2.F32 R32, -RZ, R38.H1_H1 ;  /* 0x30000026ff207230 */ /* 0x000fe20000004100 */
[----:B------:R-:W-:Y:S01]  /*8020*/  SHF.R.U64 R41, R28, 0x10, R29 ;  /* 0x000000101c297819 */ /* 0x000fe2000000121d */
[----:B------:R-:W-:Y:S01]  /*8030*/  HADD2.F32 R33, -RZ, R33.H0_H0 ;  /* 0x20000021ff217230 */ /* 0x000fe20000004100 */
[----:B------:R-:W-:Y:S01]  /*8040*/  SHF.R.U64 R39, R26, 0x10, R27 ;  /* 0x000000101a277819 */ /* 0x000fe2000000121b */
[----:B------:R-:W-:Y:S02]  /*8050*/  HADD2.F32 R35, -RZ, R35.H0_H0 ;  /* 0x20000023ff237230 */ /* 0x000fe40000004100 */
[----:B-1----:R-:W-:-:S02]  /*8060*/  HADD2.F32 R28, -RZ, R7.H0_H0 ;  /* 0x20000007ff1c7230 */ /* 0x002fc40000004100 */
        /* <DEDUP_REMOVED lines=13> */
[----:B------:R-:W-:Y:S02]  /*8140*/  HADD2.F32 R32, -RZ, R42.H0_H0 ;  /* 0x2000002aff207230 */ /* 0x000fe40000004100 */
[----:B------:R-:W-:Y:S01]  /*8150*/  FFMA.FTZ R33, R7, R34, R38 ;  /* 0x0000002207217223 */ /* 0x000fe20000010026 */
[----:B------:R-:W-:Y:S02]  /*8160*/  HADD2.F32 R5, -RZ, R5.H1_H1 ;  /* 0x30000005ff057230 */ /* 0x000fe40000004100 */
[----:B------:R-:W-:-:S02]  /*8170*/  HADD2.F32 R28, -RZ, R44.H1_H1 ;  /* 0x3000002cff1c7230 */ /* 0x000fc40000004100 */
        /* <DEDUP_REMOVED lines=15> */
.L_x_4599:
[----:B------:R-:W-:Y:S05]  /*8270*/  BSYNC B2 ;  /* 0x0000000000027941 */ /* 0x000fea0003800000 */
.L_x_4598:
[----:B------:R-:W-:Y:S05]  /*8280*/  @P1 BRA `(.L_x_4597) ;  /* 0x0000000000a81947 */ /* 0x000fea0003800000 */
[----:B-1----:R-:W1:Y:S01]  /*8290*/  LDS.128 R4, [R0] ;  /* 0x0000000000047984 */ /* 0x002e620000000c00 */
[----:B------:R-:W-:Y:S01]  /*82a0*/  SHF.R.U32.HI R27, RZ, 0x10, R21 ;  /* 0x00000010ff1b7819 */ /* 0x000fe20000011615 */
[----:B------:R-:W-:Y:S01]  /*82b0*/  HADD2.F32 R28, -RZ, R42.H1_H1 ;  /* 0x3000002aff1c7230 */ /* 0x000fe20000004100 */
[--C-:B------:R-:W-:Y:S01]  /*82c0*/  SHF.R.U32.HI R29, RZ, 0x10, R25.reuse ;  /* 0x00000010ff1d7819 */ /* 0x100fe20000011619 */
[----:B------:R-:W-:Y:S01]  /*82d0*/  HADD2.F32 R26, -RZ, R45.H0_H0 ;  /* 0x2000002dff1a7230 */ /* 0x000fe20000004100 */
[----:B0-----:R-:W-:Y:S01]  /*82e0*/  SHF.R.U64 R35, R24, 0x10, R25 ;  /* 0x0000001018237819 */ /* 0x001fe20000001219 */
        /* <DEDUP_REMOVED lines=35> */
[----:B------:R2:W-:Y:S02]  /*8520*/  STS.128 [R0], R4 ;  /* 0x0000000400007388 */ /* 0x0005e40000000c00 */
.L_x_4597:
[----:B------:R-:W-:Y:S05]  /*8530*/  BSYNC B1 ;  /* 0x0000000000017941 */ /* 0x000fea0003800000 */
.L_x_4596:
        /* <DEDUP_REMOVED lines=10> */
[----:B------:R-:W-:Y:S01]  /*85e0*/  HADD2.F32 R26, -RZ, R15.H1_H1 ;  /* 0x3000000fff1a7230 */ /* 0x000fe20000004100 */
[----:B------:R-:W-:Y:S01]  /*85f0*/  SHF.R.U32.HI R27, RZ, 0x10, R9 ;  /* 0x00000010ff1b7819 */ /* 0x000fe20000011609 */
        /* <DEDUP_REMOVED lines=38> */
.L_x_4602:
[----:B------:R-:W-:Y:S05]  /*8860*/  BSYNC B1 ;  /* 0x0000000000017941 */ /* 0x000fea0003800000 */
.L_x_4601:
[----:B------:R-:W-:Y:S05]  /*8870*/  @P1 BRA `(.L_x_4600) ;  /* 0x0000001400c01947 */ /* 0x000fea0003800000 */
[----:B-1----:R-:W1:Y:S01]  /*8880*/  LDS.128 R4, [R0+0x1000] ;  /* 0x0010000000047984 */ /* 0x002e620000000c00 */
[--C-:B------:R-:W-:Y:S01]  /*8890*/  SHF.R.U64 R26, R12, 0x10, R13.reuse ;  /* 0x000000100c1a7819 */ /* 0x100fe2000000120d */
[----:B------:R-:W-:Y:S01]  /*88a0*/  HADD2.F32 R15, -RZ, R15.H0_H0 ;  /* 0x2000000fff0f7230 */ /* 0x000fe20000004100 */
[----:B------:R-:W-:Y:S02]  /*88b0*/  SHF.R.U32.HI R12, RZ, 0x10, R13 ;  /* 0x00000010ff0c7819 */ /* 0x000fe4000001160d */
[--C-:B------:R-:W-:Y:S02]  /*88c0*/  SHF.R.U32.HI R13, RZ, 0x10, R11.reuse ;  /* 0x00000010ff0d7819 */ /* 0x100fe4000001160b */
[----:B------:R-:W-:Y:S01]  /*88d0*/  SHF.R.U64 R25, R10, 0x10, R11 ;  /* 0x000000100a197819 */ /* 0x000fe2000000120b */
[----:B------:R-:W-:Y:S02]  /*88e0*/  HADD2.F32 R12, -RZ, R12.H0_H0 ;  /* 0x2000000cff0c7230 */ /* 0x000fe40000004100 */
[----:B------:R-:W-:-:S02]  /*88f0*/  HADD2.F32 R13, -RZ, R13.H0_H0 ;  /* 0x2000000dff0d7230 */ /* 0x000fc40000004100 */
[----:B------:R-:W-:Y:S02]  /*8900*/  HADD2.F32 R11, -RZ, R47.H1_H1 ;  /* 0x3000002fff0b7230 */ /* 0x000fe40000004100 */
        /* <DEDUP_REMOVED lines=34> */
.L_x_4587:
[----:B------:R-:W0:Y:S01]  /*8b30*/  S2R R0, SR_TID.X ;  /* 0x0000000000007919 */ /* 0x000e220000002100 */
[----:B------:R-:W1:Y:S01]  /*8b40*/  LDC R21, c[0x0][0x448] ;  /* 0x00011200ff157b82 */ /* 0x000e620000000800 */
[----:B------:R-:W-:Y:S01]  /*8b50*/  ULDC.64 UR4, c[0x0][0x3f8] ;  /* 0x0000fe0000047ab9 */ /* 0x000fe20000000a00 */
[----:B------:R-:W-:Y:S01]  /*8b60*/  ULDC.64 UR6, c[0x0][0x408] ;  /* 0x0001020000067ab9 */ /* 0x000fe20000000a00 */
[----:B------:R-:W-:Y:S01]  /*8b70*/  MOV R7, R31 ;  /* 0x0000001f00077202 */ /* 0x000fe20000000f00 */
        /* <DEDUP_REMOVED lines=42> */
[----:B--2---:R-:W-:-:S05]  /*8e20*/  @!P1 IMAD.X R7, R0, 0x1, R21, P2 ;  /* 0x0000000100079824 */ /* 0x004fca00010e0615 */
        /* <DEDUP_REMOVED lines=13> */
[----:B------:R-:W-:Y:S01]  /*8f00*/  @!P1 IMAD.MOV.U32 R32, RZ, RZ, R10 ;  /* 0x000000ffff209224 */ /* 0x000fe200078e000a */
[----:B------:R-:W-:Y:S01]  /*8f10*/  MOV R3, R31 ;  /* 0x0000001f00037202 */ /* 0x000fe20000000f00 */
[----:B------:R-:W-:Y:S02]  /*8f20*/  IMAD.MOV.U32 R0, RZ, RZ, R30 ;  /* 0x000000ffff007224 */ /* 0x000fe400078e001e */
[----:B------:R-:W-:Y:S01]  /*8f30*/  @!P1 IMAD.MOV.U32 R33, RZ, RZ, R11 ;  /* 0x000000ffff219224 */ /* 0x000fe200078e000b */
[----:B------:R-:W-:Y:S01]  /*8f40*/  PRMT R38, R38, 0x5410, R3 ;  /* 0x0000541026267816 */ /* 0x000fe20000000003 */
[----:B------:R-:W-:Y:S01]  /*8f50*/  IMAD.MOV.U32 R8, RZ, RZ, R32 ;  /* 0x000000ffff087224 */ /* 0x000fe200078e0020 */
[----:B------:R-:W-:Y:S01]  /*8f60*/  PRMT R51, R51, 0x5410, R0 ;  /* 0x0000541033337816 */ /* 0x000fe20000000000 */
[----:B------:R0:W2:Y:S01]  /*8f70*/  SHFL.IDX PT, R3, R25, 0x1, 0x1c1f ;  /* 0x003c1f0019037f89 */ /* 0x0000a200000e0000 */
[----:B------:R-:W-:-:S02]  /*8f80*/  IMAD.MOV.U32 R9, RZ, RZ, R33 ;  /* 0x000000ffff097224 */ /* 0x000fc400078e0021 */
[----:B---3--:R-:W-:Y:S01]  /*8f90*/  @!P1 IMAD.MOV.U32 R20, RZ, RZ, R4 ;  /* 0x000000ffff149224 */ /* 0x008fe200078e0004 */
[----:B------:R0:W3:Y:S01]  /*8fa0*/  SHFL.IDX PT, R0, R26, 0x1, 0x1c1f ;  /* 0x003c1f001a007f89 */ /* 0x0000e200000e0000 */
[----:B------:R-:W-:Y:S01]  /*8fb0*/  @!P1 IMAD.MOV.U32 R21, RZ, RZ, R5 ;  /* 0x000000ffff159224 */ /* 0x000fe200078e0005 */
[----:B------:R-:W-:Y:S01]  /*8fc0*/  PRMT R35, R8, 0x5410, R9 ;  /* 0x0000541008237816 */ /* 0x000fe20000000009 */
[----:B------:R-:W-:Y:S02]  /*8fd0*/  @!P1 IMAD.MOV.U32 R29, RZ, RZ, R7 ;  /* 0x000000ffff1d9224 */ /* 0x000fe400078e0007 */
[----:B------:R-:W-:Y:S01]  /*8fe0*/  @!P1 IMAD.MOV.U32 R28, RZ, RZ, R6 ;  /* 0x000000ffff1c9224 */ /* 0x000fe200078e0006 */
[----:B------:R-:W-:Y:S01]  /*8ff0*/  MOV R5, R21 ;  /* 0x0000001500057202 */ /* 0x000fe20000000f00 */
[----:B------:R-:W-:Y:S02]  /*9000*/  IMAD.MOV.U32 R4, RZ, RZ, R20 ;  /* 0x000000ffff047224 */ /* 0x000fe400078e0014 */
[----:B------:R-:W-:Y:S01]  /*9010*/  IMAD.MOV.U32 R7, RZ, RZ, R29 ;  /* 0x000000ffff077224 */ /* 0x000fe200078e001d */
[----:B------:R-:W-:Y:S01]  /*9020*/  PRMT R38, R5, 0x7610, R38 ;  /* 0x0000761005267816 */ /* 0x000fe20000000026 */
[----:B------:R-:W-:-:S03]  /*9030*/  IMAD.MOV.U32 R6, RZ, RZ, R28 ;  /* 0x000000ffff067224 */ /* 0x000fc600078e001c */
[----:B------:R-:W-:Y:S02]  /*9040*/  PRMT R44, R4, 0x5410, R7 ;  /* 0x00005410042c7816 */ /* 0x000fe40000000007 */
[----:B------:R-:W-:Y:S02]  /*9050*/  CS2R R4, SRZ ;  /* 0x0000000000047805 */ /* 0x000fe4000001ff00 */
[----:B01--4-:R-:W-:-:S07]  /*9060*/  PRMT R51, R6, 0x7610, R51 ;  /* 0x0000761006337816 */ /* 0x013fce0000000033 */
.L_x_4832:
[----:B------:R-:W4:Y:S01]  /*9070*/  LDL R7, [R1+0x44] ;  /* 0x0000440001077983 */ /* 0x000f220000100800 */
[----:B------:R-:W-:Y:S01]  /*9080*/  VIADD R37, R37, 0x20 ;  /* 0x0000002025257836 */ /* 0x000fe20000000000 */
[----:B------:R-:W-:Y:S01]  /*9090*/  BSSY B1, `(.L_x_4604) ;  /* 0x0000016000017945 */ /* 0x000fe20003800000 */
[----:B------:R-:W-:Y:S02]  /*90a0*/  CS2R R8, SRZ ;  /* 0x0000000000087805 */ /* 0x000fe4000001ff00 */
[----:B------:R-:W-:Y:S02]  /*90b0*/  CS2R R10, SRZ ;  /* 0x00000000000a7805 */ /* 0x000fe4000001ff00 */
[----:B------:R-:W-:Y:S02]  /*90c0*/  ISETP.GE.AND P1, PT, R37, R34, PT ;  /* 0x000000222500720c */ /* 0x000fe40003f26270 */
[----:B----4-:R-:W-:-:S04]  /*90d0*/  LEA.HI R6, R7, R7, RZ, 0x1 ;  /* 0x0000000707067211 */ /* 0x010fc800078f08ff */
        /* <DEDUP_REMOVED lines=11> */
[-C--:B--2---:R-:W-:Y:S02]  /*9190*/  IADD3 R8, P1, R3, R4.reuse, RZ ;  /* 0x0000000403087210 */ /* 0x084fe40007f3e0ff */
[----:B------:R-:W-:-:S03]  /*91a0*/  IADD3 R4, P2, R14, R4, RZ ;  /* 0x000000040e047210 */ /* 0x000fc60007f5e0ff */
[--C-:B---3--:R-:W-:Y:S02]  /*91b0*/  IMAD.X R9, R0, 0x1, R5.reuse, P1 ;  /* 0x0000000100097824 */ /* 0x108fe400008e0605 */
[----:B------:R-:W-:-:S04]  /*91c0*/  IMAD.X R5, R24, 0x1, R5, P2 ;  /* 0x0000000118057824 */ /* 0x000fc800010e0605 */
[----:B------:R-:W5:Y:S04]  /*91d0*/  LD.E.128 R8, desc[UR40][R8.64] ;  /* 0x0000002808087980 */ /* 0x000f68000c101d00 */
[----:B------:R-:W5:Y:S02]  /*91e0*/  LD.E.128 R4, desc[UR40][R4.64] ;  /* 0x0000002804047980 */ /* 0x000f64000c101d00 */
.L_x_4605:
[----:B------:R-:W-:Y:S05]  /*91f0*/  BSYNC B1 ;  /* 0x0000000000017941 */ /* 0x000fea0003800000 */
.L_x_4604:
[----:B------:R-:W0:Y:S01]  /*9200*/  SYNCS.PHASECHK.TRANS64.TRYWAIT P1, [R2+URZ+0x28c00], R13 ;  /* 0x028c000d020075a7 */ /* 0x000e22000802017f */
[----:B--2---:R-:W-:Y:S01]  /*9210*/  VIADDMNMX R3, R34, -R201, 0x40, PT ;  /* 0x0000004022037446 */ /* 0x004fe200038009c9 */
[C---:B------:R-:W-:Y:S01]  /*9220*/  VIADD R14, R190.reuse, 0x20 ;  /* 0x00000020be0e7836 */ /* 0x040fe20000000000 */
[----:B-----5:R-:W-:Y:S01]  /*9230*/  MOV R12, R5 ;  /* 0x00000005000c7202 */ /* 0x020fe20000000f00 */
[----:B---3--:R-:W-:Y:S01]  /*9240*/  IMAD.MOV.U32 R0, RZ, RZ, R4 ;  /* 0x000000ffff007224 */ /* 0x008fe200078e0004 */
[-C--:B------:R-:W-:Y:S01]  /*9250*/  ISETP.GE.OR P2, PT, R190, R3.reuse, P0 ;  /* 0x00000003be00720c */ /* 0x080fe20000746670 */
[----:B------:R-:W-:Y:S01]  /*9260*/  BSSY B1, `(.L_x_4606) ;  /* 0x000000b000017945 */ /* 0x000fe20003800000 */
[----:B------:R-:W-:Y:S01]  /*9270*/  ISETP.GE.OR P0, PT, R14, R3, P0 ;  /* 0x000000030e00720c */ /* 0x000fe20000706670 */
[----:B------:R-:W-:Y:S01]  /*9280*/  IMAD.MOV.U32 R3, RZ, RZ, R7 ;  /* 0x000000ffff037224 */ /* 0x000fe200078e0007 */
[----:B------:R-:W-:Y:S01]  /*9290*/  PRMT R52, R0, 0x5410, R12 ;  /* 0x0000541000347816 */ /* 0x000fe2000000000c */
[----:B------:R-:W-:-:S02]  /*92a0*/  IMAD.MOV.U32 R0, RZ, RZ, R6 ;  /* 0x000000ffff007224 */ /* 0x000fc400078e0006 */
[----:B------:R-:W-:Y:S02]  /*92b0*/  IMAD.MOV.U32 R12, RZ, RZ, R8 ;  /* 0x000000ffff0c7224 */ /* 0x000fe400078e0008 */
[----:B------:R-:W-:Y:S01]  /*92c0*/  IMAD.MOV.U32 R14, RZ, RZ, R9 ;  /* 0x000000ffff0e7224 */ /* 0x000fe200078e0009 */
[----:B------:R-:W-:Y:S01]  /*92d0*/  PRMT R0, R3, 0x5410, R0 ;  /* 0x0000541003007816 */ /* 0x000fe20000000000 */
[----:B------:R-:W-:-:S03]  /*92e0*/  IMAD.IADD R3, R16, 0x1, R39 ;  /* 0x0000000110037824 */ /* 0x000fc600078e0227 */
[----:B------:R-:W-:Y:S01]  /*92f0*/  PRMT R53, R12, 0x5410, R14 ;  /* 0x000054100c357816 */ /* 0x000fe2000000000e */
[----:B0-----:R-:W-:Y:S06]  /*9300*/  @!P1 BRA `(.L_x_4607) ;  /* 0x0000012000809947 */ /* 0x001fec0003800000 */
.L_x_4833:
[----:B------:R-:W-:Y:S05]  /*9310*/  BSYNC B1 ;  /* 0x0000000000017941 */ /* 0x000fea0003800000 */
.L_x_4606:
[----:B------:R-:W-:Y:S01]  /*9320*/  BSSY B1, `(.L_x_4608) ;  /* 0x0000063000017945 */ /* 0x000fe20003800000 */
[----:B------:R-:W-:Y:S01]  /*9330*/  IMAD.MOV.U32 R54, RZ, RZ, R10 ;  /* 0x000000ffff367224 */ /* 0x000fe200078e000a */
[----:B------:R-:W-:Y:S01]  /*9340*/  LOP3.LUT R3, R3, 0x38, RZ, 0xc0, !PT ;  /* 0x0000003803037812 */ /* 0x000fe200078ec0ff */
[----:B------:R-:W-:Y:S01]  /*9350*/  IMAD.MOV.U32 R55, RZ, RZ, R11 ;  /* 0x000000ffff377224 */ /* 0x000fe200078e000b */
[----:B------:R-:W-:Y:S06]  /*9360*/  @P2 BRA `(.L_x_4609) ;  /* 0x0000000400782947 */ /* 0x000fec0003800000 */
        /* <DEDUP_REMOVED lines=8> */
[----:B------:R-:W-:Y:S02]  /*93f0*/  SHF.R.U32.HI R15, RZ, 0x3, R24 ;  /* 0x00000003ff0f7819 */ /* 0x000fe40000011618 */
[----:B------:R-:W-:-:S02]  /*9400*/  LOP3.LUT R12, R24, 0x38, R16, 0xf8, !PT ;  /* 0x00000038180c7812 */ /* 0x000fc400078ef810 */
[----:B------:R-:W-:Y:S02]  /*9410*/  LOP3.LUT R24, R15, R3, R24, 0x1e, !PT ;  /* 0x000000030f187212 */ /* 0x000fe400078e1e18 */
[----:B------:R-:W-:Y:S02]  /*9420*/  LOP3.LUT R12, R12, R15, RZ, 0x3c, !PT ;  /* 0x0000000f0c0c7212 */ /* 0x000fe400078e3cff */
[----:B------:R-:W-:Y:S01]  /*9430*/  SHF.R.U32.HI R36, RZ, 0x10, R31 ;  /* 0x00000010ff247819 */ /* 0x000fe2000001161f */
[C---:B------:R-:W-:Y:S01]  /*9440*/  IMAD R25, R227.reuse, 0x200, R24 ;  /* 0x00000200e3197824 */ /* 0x040fe200078e0218 */
[----:B0-----:R-:W-:Y:S02]  /*9450*/  LEA R13, R227, R12, 0x9 ;  /* 0x0000000ce30d7211 */ /* 0x001fe400078e48ff */
[----:B------:R-:W-:Y:S01]  /*9460*/  SHF.R.U64 R49, R32, 0x10, R33 ;  /* 0x0000001020317819 */ /* 0x000fe20000001221 */
[--C-:B------:R-:W-:Y:S01]  /*9470*/  IMAD R46, R25, 0x2, R2.reuse ;  /* 0x00000002192e7824 */ /* 0x100fe200078e0202 */
[--C-:B------:R-:W-:Y:S01]  /*9480*/  SHF.R.U32.HI R40, RZ, 0x10, R29.reuse ;  /* 0x00000010ff287819 */ /* 0x100fe2000001161d */
[----:B------:R-:W-:Y:S01]  /*9490*/  IMAD R45, R13, 0x2, R2 ;  /* 0x000000020d2d7824 */ /* 0x000fe200078e0202 */
[----:B------:R-:W-:-:S02]  /*94a0*/  SHF.R.U64 R47, R28, 0x10, R29 ;  /* 0x000000101c2f7819 */ /* 0x000fc4000000121d */
[----:B------:R-:W0:Y:S01]  /*94b0*/  LDS.128 R24, [R46+0x20400] ;  /* 0x020400002e187984 */ /* 0x000e220000000c00 */
[----:B------:R-:W-:-:S03]  /*94c0*/  SHF.R.U32.HI R42, RZ, 0x10, R33 ;  /* 0x00000010ff2a7819 */ /* 0x000fc60000011621 */
[----:B------:R-:W1:Y:S01]  /*94d0*/  LDS.128 R12, [R45+0x20400] ;  /* 0x020400002d0c7984 */ /* 0x000e620000000c00 */
[--C-:B0-----:R-:W-:Y:S02]  /*94e0*/  HADD2.F32 R30, -RZ, R25.reuse.H0_H0 ;  /* 0x20000019ff1e7230 */ /* 0x101fe40000004100 */
[----:B------:R-:W-:Y:S02]  /*94f0*/  HADD2.F32 R31, -RZ, R25.H1_H1 ;  /* 0x30000019ff1f7230 */ /* 0x000fe40000004100 */
[--C-:B-1----:R-:W-:Y:S02]  /*9500*/  HADD2.F32 R20, -RZ, R13.reuse.H0_H0 ;  /* 0x2000000dff147230 */ /* 0x102fe40000004100 */
[C---:B------:R-:W-:Y:S01]  /*9510*/  FMUL.FTZ R41, R30.reuse, R39 ;  /* 0x000000271e297220 */ /* 0x040fe20000410000 */
[-C--:B------:R-:W-:Y:S01]  /*9520*/  FMUL.FTZ R43, R30, R37.reuse ;  /* 0x000000251e2b7220 */ /* 0x080fe20000410000 */
[----:B------:R-:W-:Y:S02]  /*9530*/  HADD2.F32 R30, -RZ, R36.H0_H0 ;  /* 0x20000024ff1e7230 */ /* 0x000fe40000004100 */
[----:B------:R-:W-:Y:S01]  /*9540*/  FMUL.FTZ R36, R31, R34 ;  /* 0x000000221f247220 */ /* 0x000fe20000410000 */
[----:B------:R-:W-:Y:S01]  /*9550*/  FFMA.FTZ R38, R20, R37, -R41 ;  /* 0x0000002514267223 */ /* 0x000fe20000010829 */
[----:B------:R-:W-:-:S02]  /*9560*/  HADD2.F32 R21, -RZ, R13.H1_H1 ;  /* 0x3000000dff157230 */ /* 0x000fc40000004100 */
[----:B------:R-:W-:Y:S01]  /*9570*/  FFMA.FTZ R43, R20, R39, R43 ;  /* 0x00000027142b7223 */ /* 0x000fe2000001002b */
[----:B------:R-:W-:Y:S02]  /*9580*/  HADD2.F32 R32, -RZ, R27.H0_H0 ;  /* 0x2000001bff207230 */ /* 0x000fe40000004100 */
[-C--:B------:R-:W-:Y:S01]  /*9590*/  FMUL.FTZ R20, R31, R30.reuse ;  /* 0x0000001e1f147220 */ /* 0x080fe20000410000 */
[----:B------:R-:W-:Y:S02]  /*95a0*/  HADD2.F32 R41, -RZ, R44.H1_H1 ;  /* 0x3000002cff297230 */ /* 0x000fe40000004100 */
[----:B------:R-:W-:Y:S01]  /*95b0*/  FFMA.FTZ R39, R21, R30, -R36 ;  /* 0x0000001e15277223 */ /* 0x000fe20000010824 */
[----:B------:R-:W-:Y:S02]  /*95c0*/  HADD2.F32 R37, -RZ, R35.H1_H1 ;  /* 0x30000023ff257230 */ /* 0x000fe40000004100 */
[----:B------:R-:W-:Y:S02]  /*95d0*/  HADD2.F32 R28, -RZ, R15.H0_H0 ;  /* 0x2000000fff1c7230 */ /* 0x000fe40000004100 */
[----:B------:R-:W-:Y:S01]  /*95e0*/  FMUL.FTZ R31, R32, R41 ;  /* 0x00000029201f7220 */ /* 0x000fe20000410000 */
[----:B------:R-:W-:-:S02]  /*95f0*/  HADD2.F32 R33, -RZ, R27.H1_H1 ;  /* 0x3000001bff217230 */ /* 0x000fc40000004100 */
[-C--:B------:R-:W-:Y:S01]  /*9600*/  FMUL.FTZ R32, R32, R37.reuse ;  /* 0x0000002520207220 */ /* 0x080fe20000410000 */
[----:B------:R-:W-:Y:S02]  /*9610*/  HADD2.F32 R36, -RZ, R40.H0_H0 ;  /* 0x20000028ff247230 */ /* 0x000fe40000004100 */
[C---:B------:R-:W-:Y:S01]  /*9620*/  FFMA.FTZ R37, R28.reuse, R37, -R31 ;  /* 0x000000251c257223 */ /* 0x040fe2000001081f */
[----:B------:R-:W-:Y:S02]  /*9630*/  HADD2.F32 R29, -RZ, R15.H1_H1 ;  /* 0x3000000fff1d7230 */ /* 0x000fe40000004100 */
[----:B------:R-:W-:Y:S01]  /*9640*/  FFMA.FTZ R41, R28, R41, R32 ;  /* 0x000000291c297223 */ /* 0x000fe20000010020 */
[----:B------:R-:W-:Y:S02]  /*9650*/  HADD2.F32 R30, -RZ, R42.H0_H0 ;  /* 0x2000002aff1e7230 */ /* 0x000fe40000004100 */
[----:B------:R-:W-:Y:S01]  /*9660*/  FFMA.FTZ R40, R21, R34, R20 ;  /* 0x0000002215287223 */ /* 0x000fe20000010014 */
[----:B------:R-:W-:-:S02]  /*9670*/  HADD2.F32 R25, -RZ, R24.H0_H0 ;  /* 0x20000018ff197230 */ /* 0x000fc40000004100 */
[C---:B------:R-:W-:Y:S01]  /*9680*/  FMUL.FTZ R28, R33.reuse, R36 ;  /* 0x00000024211c7220 */ /* 0x040fe20000410000 */
[----:B------:R-:W-:Y:S02]  /*9690*/  HADD2.F32 R32, -RZ, R44.H0_H0 ;  /* 0x2000002cff207230 */ /* 0x000fe40000004100 */
[-C--:B------:R-:W-:Y:S01]  /*96a0*/  FMUL.FTZ R44, R33, R30.reuse ;  /* 0x0000001e212c7220 */ /* 0x080fe20000410000 */
[----:B------:R-:W-:Y:S02]  /*96b0*/  HADD2.F32 R20, -RZ, R51.H1_H1 ;  /* 0x30000033ff147230 */ /* 0x000fe40000004100 */
[----:B------:R-:W-:Y:S01]  /*96c0*/  FFMA.FTZ R42, R29, R30, -R28 ;  /* 0x0000001e1d2a7223 */ /* 0x000fe2000001081c */
[----:B------:R-:W-:Y:S02]  /*96d0*/  HADD2.F32 R13, -RZ, R12.H0_H0 ;  /* 0x2000000cff0d7230 */ /* 0x000fe40000004100 */
[----:B------:R-:W-:Y:S01]  /*96e0*/  FMUL.FTZ R34, R25, R32 ;  /* 0x0000002019227220 */ /* 0x000fe20000410000 */
[----:B------:R-:W-:-:S02]  /*96f0*/  HADD2.F32 R27, -RZ, R26.H0_H0 ;  /* 0x2000001aff1b7230 */ /* 0x000fc40000004100 */
[----:B------:R-:W-:Y:S01]  /*9700*/  FMUL.FTZ R25, R25, R20 ;  /* 0x0000001419197220 */ /* 0x000fe20000410000 */
[----:B------:R-:W-:Y:S02]  /*9710*/  HADD2.F32 R30, -RZ, R51.H0_H0 ;  /* 0x20000033ff1e7230 */ /* 0x000fe40000004100 */
[----:B------:R-:W-:Y:S01]  /*9720*/  FFMA.FTZ R44, R29, R36, R44 ;  /* 0x000000241d2c7223 */ /* 0x000fe2000001002c */
[----:B------:R-:W-:Y:S02]  /*9730*/  HADD2.F32 R28, -RZ, R35.H0_H0 ;  /* 0x20000023ff1c7230 */ /* 0x000fe40000004100 */
[----:B------:R-:W-:Y:S01]  /*9740*/  FFMA.FTZ R34, R13, R20, -R34 ;  /* 0x000000140d227223 */ /* 0x000fe20000010822 */
[----:B------:R-:W-:Y:S02]  /*9750*/  HADD2.F32 R15, -RZ, R14.H0_H0 ;  /* 0x2000000eff0f7230 */ /* 0x000fe40000004100 */
[----:B------:R-:W-:Y:S01]  /*9760*/  FMUL.FTZ R36, R27, R30 ;  /* 0x0000001e1b247220 */ /* 0x000fe20000410000 */
[----:B------:R-:W-:Y:S01]  /*9770*/  FFMA.FTZ R32, R13, R32, R25 ;  /* 0x000000200d207223 */ /* 0x000fe20000010019 */
[----:B------:R-:W-:Y:S01]  /*9780*/  FMUL.FTZ R20, R27, R28 ;  /* 0x0000001c1b147220 */ /* 0x000fe20000410000 */
[----:B------:R-:W-:-:S02]  /*9790*/  HADD2.F32 R24, -RZ, R24.H1_H1 ;  /* 0x30000018ff187230 */ /* 0x000fc40000004100 */
[C---:B------:R-:W-:Y:S01]  /*97a0*/  FFMA.FTZ R36, R15.reuse, R28, -R36 ;  /* 0x0000001c0f247223 */ /* 0x040fe20000010824 */
[----:B------:R-:W-:Y:S02]  /*97b0*/  HADD2.F32 R26, -RZ, R26.H1_H1 ;  /* 0x3000001aff1a7230 */ /* 0x000fe40000004100 */
[----:B------:R-:W-:Y:S01]  /*97c0*/  FFMA.FTZ R20, R15, R30, R20 ;  /* 0x0000001e0f147223 */ /* 0x000fe20000010014 */
[----:B------:R-:W-:Y:S02]  /*97d0*/  HADD2.F32 R25, -RZ, R48.H0_H0 ;  /* 0x20000030ff197230 */ /* 0x000fe40000004100 */
[----:B------:R-:W-:Y:S02]  /*97e0*/  HADD2.F32 R27, -RZ, R47.H0_H0 ;  /* 0x2000002fff1b7230 */ /* 0x000fe40000004100 */
[----:B------:R-:W-:Y:S02]  /*97f0*/  HADD2.F32 R13, -RZ, R50.H0_H0 ;  /* 0x20000032ff0d7230 */ /* 0x000fe40000004100 */
[----:B------:R-:W-:Y:S01]  /*9800*/  FMUL.FTZ R15, R24, R25 ;  /* 0x00000019180f7220 */ /* 0x000fe20000410000 */
[----:B------:R-:W-:-:S02]  /*9810*/  HADD2.F32 R21, -RZ, R49.H0_H0 ;  /* 0x20000031ff157230 */ /* 0x000fc40000004100 */
[----:B------:R-:W-:Y:S01]  /*9820*/  FMUL.FTZ R33, R26, R27 ;  /* 0x0000001b1a217220 */ /* 0x000fe20000410000 */
[----:B------:R-:W-:Y:S02]  /*9830*/  HADD2.F32 R12, -RZ, R12.H1_H1 ;  /* 0x3000000cff0c7230 */ /* 0x000fe40000004100 */
[----:B------:R-:W-:Y:S01]  /*9840*/  FMUL.FTZ R24, R24, R13 ;  /* 0x0000000d18187220 */ /* 0x000fe20000410000 */
[----:B------:R-:W-:Y:S02]  /*9850*/  HADD2.F32 R14, -RZ, R14.H1_H1 ;  /* 0x3000000eff0e7230 */ /* 0x000fe40000004100 */
[----:B------:R-:W-:Y:S01]  /*9860*/  FMUL.FTZ R26, R26, R21 ;  /* 0x000000151a1a7220 */ /* 0x000fe20000410000 */
        /* <DEDUP_REMOVED lines=14> */
.L_x_4609:
[----:B------:R-:W-:Y:S05]  /*9950*/  BSYNC B1 ;  /* 0x0000000000017941 */ /* 0x000fea0003800000 */
.L_x_4608:
        /* <DEDUP_REMOVED lines=12> */
[----:B------:R-:W-:Y:S01]  /*9a20*/  HADD2.F32 R28, -RZ, R52.H1_H1 ;  /* 0x30000034ff1c7230 */ /* 0x000fe20000004100 */
        /* <DEDUP_REMOVED lines=23> */
[----:B------:R-:W-:-:S02]  /*9ba0*/  HADD2.F32 R9, -RZ, R52.H0_H0 ;  /* 0x20000034ff097230 */ /* 0x000fc40000004100 */
        /* <DEDUP_REMOVED lines=13> */
[--C-:B------:R-:W-:Y:S02]  /*9c80*/  HADD2.F32 R21, -RZ, R0.reuse.H1_H1 ;  /* 0x30000000ff157230 */ /* 0x100fe40000004100 */
        /* <DEDUP_REMOVED lines=47> */
.L_x_4600:
[----:B------:R-:W-:Y:S05]  /*9f80*/  BSYNC B0 ;  /* 0x0000000000007941 */ /* 0x000fea0003800000 */
.L_x_4586:
        /* <DEDUP_REMOVED lines=8> */
.L_x_4583:
[----:B------:R-:W-:-:S13]  /*a010*/  ISETP.NE.AND P0, PT, R189, 0x3, PT ;  /* 0x00000003bd00780c */ /* 0x000fda0003f05270 */
[----:B------:R-:W-:Y:S05]  /*a020*/  @!P0 BRA `(.L_x_4610) ;  /* 0x0000000000048947 */ /* 0x000fea0003800000 */
[----:B------:R-:W-:Y:S01]  /*a030*/  BPT.TRAP 0x1 ;  /* 0x000000040000795c */ /* 0x000fe20000300000 */
.L_x_4610:
[----:B------:R-:W-:Y:S01]  /*a040*/  IMAD R21, R18, 0x8, R2 ;  /* 0x0000000812157824 */ /* 0x000fe200078e0202 */
[----:B------:R-:W-:-:S04]  /*a050*/  SHF.L.U32 R58, R19, 0x1f, RZ ;  /* 0x0000001f133a7819 */ /* 0x000fc800000006ff */
[----:B------:R4:W0:Y:S01]  /*a060*/  SYNCS.PHASECHK.TRANS64.TRYWAIT P1, [R21+URZ+0x28c30], R58 ;  /* 0x028c303a150075a7 */ /* 0x000822000802017f */
[----:B------:R-:W-:Y:S05]  /*a070*/  @!P0 BRA `(.L_x_4611) ;  /* 0x0000000000048947 */ /* 0x000fea0003800000 */
[----:B------:R-:W-:Y:S01]  /*a080*/  BPT.TRAP 0x1 ;  /* 0x000000040000795c */ /* 0x000fe20000300000 */
.L_x_4611:
[C---:B--2---:R-:W-:Y:S02]  /*a090*/  VIADD R0, R2.reuse, 0x22400 ;  /* 0x0002240002007836 */ /* 0x044fe40000000000 */
        /* <DEDUP_REMOVED lines=9> */
.L_x_4612:
        /* <DEDUP_REMOVED lines=13> */
[----:B------:R-:W-:Y:S01]  /*a200*/  MOV R11, 0x40000040 ;  /* 0x40000040000b7802 */ /* 0x000fe20000000f00 */
[----:B------:R-:W-:Y:S01]  /*a210*/  VIADD R8, R4, 0x4 ;  /* 0x0000000404087836 */ /* 0x000fe20000000000 */
[----:B------:R-:W-:Y:S01]  /*a220*/  MOV R13, 0x40000040 ;  /* 0x40000040000d7802 */ /* 0x000fe20000000f00 */
[----:B------:R-:W-:-:S08]  /*a230*/  IMAD.MOV.U32 R9, RZ, RZ, 0x40000040 ;  /* 0x40000040ff097424 */ /* 0x000fd000078e00ff */
[----:B------:R-:W-:Y:S01]  /*a240*/  HGMMA.64x64x16.F32 R24, gdesc[UR4], RZ, !UPT, gsb0 ;  /* 0x00e00000041879f0 */ /* 0x000fe2000c0008ff */
[----:B------:R-:W-:Y:S02]  /*a250*/  R2UR UR4, R10 ;  /* 0x000000000a0472ca */ /* 0x000fe400000e0000 */
[----:B------:R-:W-:Y:S02]  /*a260*/  R2UR UR5, R11 ;  /* 0x000000000b0572ca */ /* 0x000fe400000e0000 */
[----:B------:R-:W-:Y:S01]  /*a270*/  R2UR UR6, R6 ;  /* 0x00000000060672ca */ /* 0x000fe200000e0000 */
[C---:B------:R-:W-:Y:S01]  /*a280*/  VIADD R6, R12.reuse, 0x4 ;  /* 0x000000040c067836 */ /* 0x040fe20000000000 */
[----:B------:R-:W-:Y:S01]  /*a290*/  R2UR UR7, R7 ;  /* 0x00000000070772ca */ /* 0x000fe200000e0000 */
[----:B------:R-:W-:Y:S02]  /*a2a0*/  IMAD.MOV.U32 R7, RZ, RZ, 0x40000040 ;  /* 0x40000040ff077424 */ /* 0x000fe400078e00ff */
[----:B------:R-:W-:Y:S01]  /*a2b0*/  VIADD R12, R12, 0x6 ;  /* 0x000000060c0c7836 */ /* 0x000fe20000000000 */
[----:B------:R-:W-:-:S02]  /*a2c0*/  WARPGROUP.DEPBAR.LE gsb0, 0x0 ;  /* 0x00008000000079c5 */ /* 0x000fc40000010000 */
[----:B------:R-:W-:-:S07]  /*a2d0*/  WARPGROUP.ARRIVE ;  /* 0x00000000000079c5 */ /* 0x000fce0000000000 */
        /* <DEDUP_REMOVED lines=20> */
.L_x_4614:
[----:B------:R-:W1:Y:S01]  /*a420*/  LDC R0, c[0x0][0x448] ;  /* 0x00011200ff007b82 */ /* 0x000e620000000800 */
[----:B------:R-:W-:Y:S01]  /*a430*/  LOP3.LUT R22, R22, 0xffffffef, RZ, 0xc0, !PT ;  /* 0xffffffef16167812 */ /* 0x000fe200078ec0ff */
[----:B------:R-:W-:Y:S01]  /*a440*/  ULDC UR4, c[0x0][0x988] ;  /* 0x0002620000047ab9 */ /* 0x000fe20000000800 */
[----:B-1----:R-:W-:Y:S01]  /*a450*/  ISETP.NE.AND P1, PT, R0, 0x1, PT ;  /* 0x000000010000780c */ /* 0x002fe20003f25270 */
[----:B------:R-:W-:-:S12]  /*a460*/  IMAD.IADD R0, R228, 0x1, R201 ;  /* 0x00000001e4007824 */ /* 0x000fd800078e02c9 */
[----:B------:R-:W1:Y:S01]  /*a470*/  @P1 LDC R3, c[0x0][0x44c] ;  /* 0x00011300ff031b82 */ /* 0x000e620000000800 */
[----:B------:R-:W-:-:S07]  /*a480*/  @P1 LOP3.LUT R22, R22, 0x10, RZ, 0xfc, !PT ;  /* 0x0000001016161812 */ /* 0x000fce00078efcff */
[----:B------:R-:W2:Y:S01]  /*a490*/  @P1 LDC R12, c[0x0][0x450] ;  /* 0x00011400ff0c1b82 */ /* 0x000ea20000000800 */
[----:B-1----:R-:W-:-:S05]  /*a4a0*/  @P1 IMAD.HI.U32 R3, R0, R3, RZ ;  /* 0x0000000300031227 */ /* 0x002fca00078e00ff */
[----:B--2---:R-:W-:Y:S01]  /*a4b0*/  @P1 SHF.R.U32.HI R0, RZ, R12, R3 ;  /* 0x0000000cff001219 */ /* 0x004fe20000011603 */
[----:B------:R-:W-:-:S04]  /*a4c0*/  IMAD.MOV.U32 R12, RZ, RZ, -0x40 ;  /* 0xffffffc0ff0c7424 */ /* 0x000fc800078e00ff */
[----:B------:R-:W1:Y:S01]  /*a4d0*/  SHFL.IDX PT, R13, R0, 0x1, 0x1c1f ;  /* 0x003c1f00000d7f89 */ /* 0x000e6200000e0000 */
[----:B------:R-:W-:-:S03]  /*a4e0*/  IMAD R12, R213, R12, 0x40 ;  /* 0x00000040d50c7424 */ /* 0x000fc600078e020c */
[----:B------:R-:W2:Y:S02]  /*a4f0*/  SHFL.IDX PT, R0, R0, RZ, 0x1c1f ;  /* 0x001c1fff00007589 */ /* 0x000ea400000e0000 */
[----:B------:R-:W-:Y:S02]  /*a500*/  IADD3 R3, R185, 0x1, R12 ;  /* 0x00000001b9037810 */ /* 0x000fe40007ffe00c */
[----:B------:R-:W-:Y:S02]  /*a510*/  IADD3 R12, -R196, R12, R185 ;  /* 0x0000000cc40c7210 */ /* 0x000fe40007ffe1b9 */
[----:B------:R-:W-:-:S04]  /*a520*/  IADD3 R3, -R184, R3, -R196 ;  /* 0x00000003b8037210 */ /* 0x000fc80007ffe9c4 */
[----:B-1----:R-:W-:-:S04]  /*a530*/  VIADDMNMX R13, R13, R3, R12, PT ;  /* 0x000000030d0d7246 */ /* 0x002fc8000380010c */
        /* <DEDUP_REMOVED lines=46> */
[----:B--2---:R-:W-:Y:S02]  /*a820*/  VIADDMNMX R3, R0, R3, R12, PT ;  /* 0x0000000300037246 */ /* 0x004fe4000380010c */
[----:B------:R-:W-:-:S02]  /*a830*/  FMNMX.FTZ R26, R55, R26, !PT ;  /* 0x0000001a371a7209 */ /* 0x000fc40007810000 */
[C---:B------:R-:W-:Y:S02]  /*a840*/  ISETP.GT.AND P1, PT, R3.reuse, RZ, PT ;  /* 0x000000ff0300720c */ /* 0x040fe40003f24270 */
[C---:B------:R-:W-:Y:S01]  /*a850*/  ISETP.GT.AND P2, PT, R3.reuse, 0x1, PT ;  /* 0x000000010300780c */ /* 0x040fe20003f44270 */
[----:B------:R-:W1:Y:S01]  /*a860*/  SHFL.BFLY PT, R13, R26, 0x2, 0x1f ;  /* 0x0c401f001a0d7f89 */ /* 0x000e6200000e0000 */
        /* <DEDUP_REMOVED lines=15> */
[----:B------:R-:W1:Y:S01]  /*a960*/  SHFL.BFLY PT, R12, R13, 0x1, 0x1f ;  /* 0x0c201f000d0c7f89 */ /* 0x000e6200000e0000 */
        /* <DEDUP_REMOVED lines=19> */
[----:B-1----:R-:W-:Y:S01]  /*aaa0*/  FMNMX.FTZ R13, R13, R12, !PT ;  /* 0x0000000c0d0d7209 */ /* 0x002fe20007810000 */
[----:B------:R-:W-:Y:S01]  /*aab0*/  IMAD.U32 R12, RZ, RZ, UR4 ;  /* 0x00000004ff0c7e24 */ /* 0x000fe2000f8e00ff */
[----:B------:R-:W-:Y:S02]  /*aac0*/  ISETP.GT.AND P2, PT, R3, 0x31, PT ;  /* 0x000000310300780c */ /* 0x000fe40003f44270 */
[----:B------:R-:W-:Y:S01]  /*aad0*/  FSEL R51, R48, -INF , P1 ;  /* 0xff80000030337808 */ /* 0x000fe20000800000 */
[----:B------:R-:W-:Y:S01]  /*aae0*/  FMUL.FTZ R24, R13, R12 ;  /* 0x0000000c0d187220 */ /* 0x000fe20000410000 */
[----:B------:R-:W-:Y:S02]  /*aaf0*/  FMNMX.FTZ R0, R45, R0, !PT ;  /* 0x000000002d007209 */ /* 0x000fe40007810000 */
[----:B------:R-:W-:Y:S02]  /*ab00*/  ISETP.GT.AND P1, PT, R3, 0x38, PT ;  /* 0x000000380300780c */ /* 0x000fe40003f24270 */
[----:B------:R-:W-:-:S02]  /*ab10*/  FSEL R49, R49, -INF , P2 ;  /* 0xff80000031317808 */ /* 0x000fc40001000000 */
[----:B------:R-:W-:Y:S02]  /*ab20*/  FMNMX.FTZ R0, R51, R0, !PT ;  /* 0x0000000033007209 */ /* 0x000fe40007810000 */
[----:B------:R-:W-:Y:S02]  /*ab30*/  FSETP.NEU.FTZ.AND P4, PT, R13, -INF , PT ;  /* 0xff8000000d00780b */ /* 0x000fe40003f9d000 */
[----:B------:R-:W-:Y:S02]  /*ab40*/  ISETP.GT.AND P2, PT, R3, 0x39, PT ;  /* 0x000000390300780c */ /* 0x000fe40003f44270 */
[----:B------:R-:W-:Y:S02]  /*ab50*/  FSEL R3, R52, -INF , P1 ;  /* 0xff80000034037808 */ /* 0x000fe40000800000 */
[----:B------:R-:W-:Y:S02]  /*ab60*/  FMNMX.FTZ R0, R49, R0, !PT ;  /* 0x0000000031007209 */ /* 0x000fe40007810000 */
[----:B------:R-:W-:-:S02]  /*ab70*/  FSEL R24, R24, RZ, P4 ;  /* 0x000000ff18187208 */ /* 0x000fc40002000000 */
[----:B------:R-:W-:Y:S02]  /*ab80*/  FSEL R53, R53, -INF , P2 ;  /* 0xff80000035357808 */ /* 0x000fe40001000000 */
        /* <DEDUP_REMOVED lines=9> */
[-CC-:B------:R-:W-:Y:S01]  /*ac20*/  FFMA.FTZ R65, R65, R12.reuse, -R24.reuse ;  /* 0x0000000c41417223 */ /* 0x180fe20000010818 */
[-CC-:B------:R-:W-:Y:S01]  /*ac30*/  FFMA.FTZ R67, R67, R12.reuse, -R24.reuse ;  /* 0x0000000c43437223 */ /* 0x180fe20000010818 */
[-CC-:B------:R-:W-:Y:S01]  /*ac40*/  FFMA.FTZ R69, R69, R12.reuse, -R24.reuse ;  /* 0x0000000c45457223 */ /* 0x180fe20000010818 */
[-CC-:B------:R-:W-:Y:S01]  /*ac50*/  FFMA.FTZ R71, R71, R12.reuse, -R24.reuse ;  /* 0x0000000c47477223 */ /* 0x180fe20000010818 */
[----:B------:R2:W-:Y:S01]  /*ac60*/  MUFU.EX2 R26, R14 ;  /* 0x0000000e001a7308 */ /* 0x0005e20000000800 */
[----:B-1----:R-:W2:Y:S01]  /*ac70*/  SHFL.BFLY PT, R15, R0, 0x2, 0x1f ;  /* 0x0c401f00000f7f89 */ /* 0x002ea200000e0000 */
[-CC-:B------:R-:W-:Y:S01]  /*ac80*/  FFMA.FTZ R73, R73, R12.reuse, -R24.reuse ;  /* 0x0000000c49497223 */ /* 0x180fe20000010818 */
[-CC-:B------:R-:W-:Y:S01]  /*ac90*/  FFMA.FTZ R75, R75, R12.reuse, -R24.reuse ;  /* 0x0000000c4b4b7223 */ /* 0x180fe20000010818 */
[-CC-:B------:R-:W-:Y:S01]  /*aca0*/  FFMA.FTZ R77, R77, R12.reuse, -R24.reuse ;  /* 0x0000000c4d4d7223 */ /* 0x180fe20000010818 */
[-CC-:B------:R-:W-:Y:S01]  /*acb0*/  FFMA.FTZ R79, R79, R12.reuse, -R24.reuse ;  /* 0x0000000c4f4f7223 */ /* 0x180fe20000010818 */
[-CC-:B------:R-:W-:Y:S01]  /*acc0*/  FFMA.FTZ R81, R81, R12.reuse, -R24.reuse ;  /* 0x0000000c51517223 */ /* 0x180fe20000010818 */
[----:B------:R-:W-:Y:S01]  /*acd0*/  FFMA.FTZ R24, R55, R12, -R24 ;  /* 0x0000000c37187223 */ /* 0x000fe20000010818 */
[----:B------:R-:W-:Y:S08]  /*ace0*/  MUFU.EX2 R57, R57 ;  /* 0x0000003900397308 */ /* 0x000ff00000000800 */
[----:B------:R-:W1:Y:S08]  /*acf0*/  MUFU.EX2 R28, R59 ;  /* 0x0000003b001c7308 */ /* 0x000e700000000800 */
[----:B------:R-:W-:Y:S01]  /*ad00*/  MUFU.EX2 R61, R61 ;  /* 0x0000003d003d7308 */ /* 0x000fe20000000800 */
[----:B--2---:R-:W-:-:S05]  /*ad10*/  FMNMX.FTZ R14, R0, R15, !PT ;  /* 0x0000000f000e7209 */ /* 0x004fca0007810000 */
[----:B------:R-:W2:Y:S02]  /*ad20*/  SHFL.BFLY PT, R15, R14, 0x1, 0x1f ;  /* 0x0c201f000e0f7f89 */ /* 0x000ea400000e0000 */
[----:B------:R-:W3:Y:S01]  /*ad30*/  MUFU.EX2 R30, R63 ;  /* 0x0000003f001e7308 */ /* 0x000ee20000000800 */
[----:B-1----:R-:W-:-:S07]  /*ad40*/  F2FP.F16.F32.PACK_AB R167, R28, R57 ;  /* 0x000000391ca7723e */ /* 0x002fce00000000ff */
[----:B------:R-:W-:Y:S08]  /*ad50*/  MUFU.EX2 R65, R65 ;  /* 0x0000004100417308 */ /* 0x000ff00000000800 */
[----:B------:R-:W1:Y:S01]  /*ad60*/  MUFU.EX2 R32, R67 ;  /* 0x0000004300207308 */ /* 0x000e620000000800 */
[----:B---3--:R-:W-:Y:S02]  /*ad70*/  F2FP.F16.F32.PACK_AB R161, R30, R61 ;  /* 0x0000003d1ea1723e */ /* 0x008fe400000000ff */
[----:B--2---:R-:W-:-:S05]  /*ad80*/  FMNMX.FTZ R15, R14, R15, !PT ;  /* 0x0000000f0e0f7209 */ /* 0x004fca0007810000 */
[----:B------:R-:W-:Y:S01]  /*ad90*/  MUFU.EX2 R69, R69 ;  /* 0x0000004500457308 */ /* 0x000fe20000000800 */
[C---:B------:R-:W-:Y:S01]  /*ada0*/  FSETP.NEU.FTZ.AND P1, PT, R15.reuse, -INF , PT ;  /* 0xff8000000f00780b */ /* 0x040fe20003f3d000 */
[----:B------:R-:W-:-:S05]  /*adb0*/  FMUL.FTZ R0, R15, R12 ;  /* 0x0000000c0f007220 */ /* 0x000fca0000410000 */
[----:B------:R-:W-:Y:S01]  /*adc0*/  FSEL R14, R0, RZ, P1 ;  /* 0x000000ff000e7208 */ /* 0x000fe20000800000 */
[----:B------:R-:W-:Y:S01]  /*add0*/  FADD.FTZ R0, R165, R26 ;  /* 0x0000001aa5007221 */ /* 0x000fe20000010000 */
[----:B------:R-:W2:Y:S01]  /*ade0*/  MUFU.EX2 R34, R71 ;  /* 0x0000004700227308 */ /* 0x000ea20000000800 */
[----:B------:R-:W-:Y:S02]  /*adf0*/  F2FP.F16.F32.PACK_AB R165, R26, R165 ;  /* 0x000000a51aa5723e */ /* 0x000fe400000000ff */
[-CC-:B------:R-:W-:Y:S01]  /*ae00*/  FFMA.FTZ R27, R27, R12.reuse, -R14.reuse ;  /* 0x0000000c1b1b7223 */ /* 0x180fe2000001080e */
[-CC-:B------:R-:W-:Y:S01]  /*ae10*/  FFMA.FTZ R25, R25, R12.reuse, -R14.reuse ;  /* 0x0000000c19197223 */ /* 0x180fe2000001080e */
[-CC-:B------:R-:W-:Y:S01]  /*ae20*/  FFMA.FTZ R31, R31, R12.reuse, -R14.reuse ;  /* 0x0000000c1f1f7223 */ /* 0x180fe2000001080e */
[-CC-:B------:R-:W-:Y:S01]  /*ae30*/  FFMA.FTZ R29, R29, R12.reuse, -R14.reuse ;  /* 0x0000000c1d1d7223 */ /* 0x180fe2000001080e */
[-CC-:B------:R-:W-:Y:S01]  /*ae40*/  FFMA.FTZ R35, R35, R12.reuse, -R14.reuse ;  /* 0x0000000c23237223 */ /* 0x180fe2000001080e */
[----:B------:R3:W-:Y:S01]  /*ae50*/  MUFU.EX2 R164, R25 ;  /* 0x0000001900a47308 */ /* 0x0007e20000000800 */
[-CC-:B------:R-:W-:Y:S01]  /*ae60*/  FFMA.FTZ R33, R33, R12.reuse, -R14.reuse ;  /* 0x0000000c21217223 */ /* 0x180fe2000001080e */
[-CC-:B------:R-:W-:Y:S01]  /*ae70*/  FFMA.FTZ R39, R39, R12.reuse, -R14.reuse ;  /* 0x0000000c27277223 */ /* 0x180fe2000001080e */
[-CC-:B------:R-:W-:Y:S01]  /*ae80*/  FFMA.FTZ R37, R37, R12.reuse, -R14.reuse ;  /* 0x0000000c25257223 */ /* 0x180fe2000001080e */
[-CC-:B------:R-:W-:Y:S01]  /*ae90*/  FFMA.FTZ R43, R43, R12.reuse, -R14.reuse ;  /* 0x0000000c2b2b7223 */ /* 0x180fe2000001080e */
[-CC-:B------:R-:W-:Y:S01]  /*aea0*/  FFMA.FTZ R41, R41, R12.reuse, -R14.reuse ;  /* 0x0000000c29297223 */ /* 0x180fe2000001080e */
[-CC-:B------:R-:W-:Y:S01]  /*aeb0*/  FFMA.FTZ R47, R47, R12.reuse, -R14.reuse ;  /* 0x0000000c2f2f7223 */ /* 0x180fe2000001080e */
[----:B------:R-:W-:Y:S01]  /*aec0*/  FFMA.FTZ R45, R45, R12, -R14 ;  /* 0x0000000c2d2d7223 */ /* 0x000fe2000001080e */
[----:B------:R-:W5:Y:S01]  /*aed0*/  MUFU.EX2 R27, R27 ;  /* 0x0000001b001b7308 */ /* 0x000f620000000800 */
[----:B---3--:R-:W-:Y:S01]  /*aee0*/  FADD.FTZ R25, R57, R0 ;  /* 0x0000000039197221 */ /* 0x008fe20000010000 */
[----:B------:R-:W-:-:S02]  /*aef0*/  VIADD R0, R21, 0x28c40 ;  /* 0x00028c4015007836 */ /* 0x000fc40000000000 */
[-CC-:B------:R-:W-:Y:S01]  /*af00*/  FFMA.FTZ R51, R51, R12.reuse, -R14.reuse ;  /* 0x0000000c33337223 */ /* 0x180fe2000001080e */
[-CC-:B------:R-:W-:Y:S01]  /*af10*/  FFMA.FTZ R49, R49, R12.reuse, -R14.reuse ;  /* 0x0000000c31317223 */ /* 0x180fe2000001080e */
[----:B------:R-:W-:Y:S01]  /*af20*/  FADD.FTZ R44, R28, R25 ;  /* 0x000000191c2c7221 */ /* 0x000fe20000010000 */
[-C--:B------:R-:W-:Y:S01]  /*af30*/  FFMA.FTZ R3, R3, R12.reuse, -R14 ;  /* 0x0000000c03037223 */ /* 0x080fe2000001080e */
[----:B------:R-:W-:Y:S01]  /*af40*/  PRMT R0, R191, 0x654, R0 ;  /* 0x00000654bf007816 */ /* 0x000fe20000000000 */
[----:B------:R-:W3:Y:S01]  /*af50*/  MUFU.EX2 R31, R31 ;  /* 0x0000001f001f7308 */ /* 0x000ee20000000800 */
[----:B------:R-:W-:Y:S01]  /*af60*/  FFMA.FTZ R14, R53, R12, -R14 ;  /* 0x0000000c350e7223 */ /* 0x000fe2000001080e */
[----:B-1----:R-:W-:Y:S01]  /*af70*/  F2FP.F16.F32.PACK_AB R163, R32, R65 ;  /* 0x0000004120a3723e */ /* 0x002fe200000000ff */
[----:B------:R1:W-:Y:S01]  /*af80*/  SYNCS.ARRIVE.TRANS64.RED.A1T0 RZ, [R0+URZ], RZ ;  /* 0x000000ff00ff79a7 */ /* 0x0003e2000810043f */
[----:B--2---:R-:W-:-:S04]  /*af90*/  F2FP.F16.F32.PACK_AB R157, R34, R69 ;  /* 0x00000045229d723e */ /* 0x004fc800000000ff */
[----:B------:R2:W0:Y:S01]  /*afa0*/  MUFU.EX2 R166, R29 ;  /* 0x0000001d00a67308 */ /* 0x0004220000000800 */
[----:B-----5:R-:W-:Y:S01]  /*afb0*/  FADD.FTZ R42, R27, R164 ;  /* 0x000000a41b2a7221 */ /* 0x020fe20000010000 */
[----:B------:R-:W-:-:S06]  /*afc0*/  F2FP.F16.F32.PACK_AB R164, R164, R27 ;  /* 0x0000001ba4a4723e */ /* 0x000fcc00000000ff */
[----:B------:R-:W5:Y:S01]  /*afd0*/  MUFU.EX2 R35, R35 ;  /* 0x0000002300237308 */ /* 0x000f620000000800 */
[----:B---3--:R-:W-:Y:S01]  /*afe0*/  FADD.FTZ R25, R31, R42 ;  /* 0x0000002a1f197221 */ /* 0x008fe20000010000 */
[----:B--2---:R-:W-:-:S04]  /*aff0*/  FADD.FTZ R29, R61, R44 ;  /* 0x0000002c3d1d7221 */ /* 0x004fc80000010000 */
[----:B------:R-:W-:Y:S02]  /*b000*/  FADD.FTZ R44, R30, R29 ;  /* 0x0000001d1e2c7221 */ /* 0x000fe40000010000 */
[----:B------:R-:W2:Y:S01]  /*b010*/  MUFU.EX2 R160, R33 ;  /* 0x0000002100a07308 */ /* 0x000ea20000000800 */
[C---:B0-----:R-:W-:Y:S01]  /*b020*/  FADD.FTZ R42, R166.reuse, R25 ;  /* 0x00000019a62a7221 */ /* 0x041fe20000010000 */
[----:B------:R-:W-:Y:S01]  /*b030*/  FADD.FTZ R29, R65, R44 ;  /* 0x0000002c411d7221 */ /* 0x000fe20000010000 */
[----:B------:R-:W-:Y:S01]  /*b040*/  F2FP.F16.F32.PACK_AB R166, R166, R31 ;  /* 0x0000001fa6a6723e */ /* 0x000fe200000000ff */
[----:B------:R-:W-:Y:S01]  /*b050*/  BAR.SYNC.DEFER_BLOCKING 0xf, 0x100 ;  /* 0x03c4000000007b1d */ /* 0x000fe20000010000 */
[----:B-----5:R-:W-:-:S05]  /*b060*/  FADD.FTZ R25, R35, R42 ;  /* 0x0000002a23197221 */ /* 0x020fca0000010000 */
[----:B------:R-:W0:Y:S01]  /*b070*/  MUFU.EX2 R39, R39 ;  /* 0x0000002700277308 */ /* 0x000e220000000800 */
[----:B------:R-:W-:-:S04]  /*b080*/  FADD.FTZ R42, R32, R29 ;  /* 0x0000001d202a7221 */ /* 0x000fc80000010000 */
[----:B------:R-:W-:Y:S01]  /*b090*/  FADD.FTZ R29, R69, R42 ;  /* 0x0000002a451d7221 */ /* 0x000fe20000010000 */
[----:B--2---:R-:W-:Y:S02]  /*b0a0*/  FADD.FTZ R26, R160, R25 ;  /* 0x00000019a01a7221 */ /* 0x004fe40000010000 */
[----:B------:R-:W2:Y:S01]  /*b0b0*/  MUFU.EX2 R162, R37 ;  /* 0x0000002500a27308 */ /* 0x000ea20000000800 */
[----:B------:R-:W-:Y:S01]  /*b0c0*/  FADD.FTZ R28, R34, R29 ;  /* 0x0000001d221c7221 */ /* 0x000fe20000010000 */
[----:B------:R-:W-:-:S06]  /*b0d0*/  F2FP.F16.F32.PACK_AB R160, R160, R35 ;  /* 0x00000023a0a0723e */ /* 0x000fcc00000000ff */
[----:B------:R-:W3:Y:S01]  /*b0e0*/  MUFU.EX2 R43, R43 ;  /* 0x0000002b002b7308 */ /* 0x000ee20000000800 */
[----:B0-----:R-:W-:Y:S01]  /*b0f0*/  FADD.FTZ R25, R39, R26 ;  /* 0x0000001a27197221 */ /* 0x001fe20000010000 */
[----:B------:R0:W-:Y:S06]  /*b100*/  STSM.16.M88.4 [R216+0x26800], R164 ;  /* 0x026800a4d8007844 */ /* 0x0001ec0000000200 */
[----:B------:R-:W5:Y:S01]  /*b110*/  MUFU.EX2 R156, R41 ;  /* 0x00000029009c7308 */ /* 0x000f620000000800 */
[C---:B--2---:R-:W-:Y:S01]  /*b120*/  FADD.FTZ R26, R162.reuse, R25 ;  /* 0x00000019a21a7221 */ /* 0x044fe20000010000 */
[----:B------:R-:W-:-:S05]  /*b130*/  F2FP.F16.F32.PACK_AB R162, R162, R39 ;  /* 0x00000027a2a2723e */ /* 0x000fca00000000ff */
[----:B------:R0:W-:Y:S01]  /*b140*/  STSM.16.M88.4 [R218], R160 ;  /* 0x000000a0da007844 */ /* 0x0001e20000000200 */
[----:B------:R-:W2:Y:S01]  /*b150*/  MUFU.EX2 R73, R73 ;  /* 0x0000004900497308 */ /* 0x000ea20000000800 */
[----:B---3--:R-:W-:-:S07]  /*b160*/  FADD.FTZ R25, R43, R26 ;  /* 0x0000001a2b197221 */ /* 0x008fce0000010000 */
[----:B------:R-:W3:Y:S01]  /*b170*/  MUFU.EX2 R47, R47 ;  /* 0x0000002f002f7308 */ /* 0x000ee20000000800 */
[C---:B-----5:R-:W-:Y:S01]  /*b180*/  FADD.FTZ R26, R156.reuse, R25 ;  /* 0x000000199c1a7221 */ /* 0x060fe20000010000 */
[----:B------:R-:W-:-:S06]  /*b190*/  F2FP.F16.F32.PACK_AB R156, R156, R43 ;  /* 0x0000002b9c9c723e */ /* 0x000fcc00000000ff */
[----:B------:R-:W-:Y:S01]  /*b1a0*/  MUFU.EX2 R40, R24 ;  /* 0x0000001800287308 */ /* 0x000fe20000000800 */
[----:B--2---:R-:W-:-:S07]  /*b1b0*/  FADD.FTZ R27, R73, R28 ;  /* 0x0000001c491b7221 */ /* 0x004fce0000010000 */
[----:B------:R-:W2:Y:S01]  /*b1c0*/  MUFU.EX2 R36, R75 ;  /* 0x0000004b00247308 */ /* 0x000ea20000000800 */
[----:B---3--:R-:W-:-:S07]  /*b1d0*/  FADD.FTZ R25, R47, R26 ;  /* 0x0000001a2f197221 */ /* 0x008fce0000010000 */
[----:B------:R-:W3:Y:S08]  /*b1e0*/  MUFU.EX2 R24, R45 ;  /* 0x0000002d00187308 */ /* 0x000ef00000000800 */
[----:B------:R-:W-:Y:S01]  /*b1f0*/  MUFU.EX2 R77, R77 ;  /* 0x0000004d004d7308 */ /* 0x000fe20000000800 */
[C---:B--2---:R-:W-:Y:S01]  /*b200*/  F2FP.F16.F32.PACK_AB R159, R36.reuse, R73 ;  /* 0x00000049249f723e */ /* 0x044fe200000000ff */
[----:B------:R-:W-:-:S06]  /*b210*/  FADD.FTZ R36, R36, R27 ;  /* 0x0000001b24247221 */ /* 0x000fcc0000010000 */
[----:B------:R-:W2:Y:S01]  /*b220*/  MUFU.EX2 R38, R79 ;  /* 0x0000004f00267308 */ /* 0x000ea20000000800 */
[C---:B---3--:R-:W-:Y:S01]  /*b230*/  F2FP.F16.F32.PACK_AB R158, R24.reuse, R47 ;  /* 0x0000002f189e723e */ /* 0x048fe200000000ff */
[----:B------:R-:W-:-:S04]  /*b240*/  FADD.FTZ R24, R24, R25 ;  /* 0x0000001918187221 */ /* 0x000fc80000010000 */
[----:B------:R0:W-:Y:S02]  /*b250*/  STSM.16.M88.4 [R222], R156 ;  /* 0x0000009cde007844 */ /* 0x0001e40000000200 */
[----:B------:R-:W-:Y:S08]  /*b260*/  MUFU.EX2 R51, R51 ;  /* 0x0000003300337308 */ /* 0x000ff00000000800 */
[----:B-1----:R-:W1:Y:S01]  /*b270*/  MUFU.EX2 R0, R49 ;  /* 0x0000003100007308 */ /* 0x002e620000000800 */
[----:B--2---:R-:W-:Y:S01]  /*b280*/  F2FP.F16.F32.PACK_AB R153, R38, R77 ;  /* 0x0000004d2699723e */ /* 0x004fe200000000ff */
[----:B------:R-:W-:-:S04]  /*b290*/  FADD.FTZ R77, R77, R36 ;  /* 0x000000244d4d7221 */ /* 0x000fc80000010000 */
[----:B------:R-:W-:Y:S02]  /*b2a0*/  FADD.FTZ R38, R38, R77 ;  /* 0x0000004d26267221 */ /* 0x000fe40000010000 */
[----:B------:R-:W2:Y:S08]  /*b2b0*/  MUFU.EX2 R81, R81 ;  /* 0x0000005100517308 */ /* 0x000eb00000000800 */
[----:B------:R-:W3:Y:S01]  /*b2c0*/  MUFU.EX2 R3, R3 ;  /* 0x0000000300037308 */ /* 0x000ee20000000800 */
[----:B-1----:R-:W-:Y:S01]  /*b2d0*/  F2FP.F16.F32.PACK_AB R152, R0, R51 ;  /* 0x000000330098723e */ /* 0x002fe200000000ff */
[----:B------:R-:W-:-:S04]  /*b2e0*/  FADD.FTZ R51, R51, R24 ;  /* 0x0000001833337221 */ /* 0x000fc80000010000 */
[----:B------:R-:W-:Y:S02]  /*b2f0*/  FADD.FTZ R0, R0, R51 ;  /* 0x0000003300007221 */ /* 0x000fe40000010000 */
[----:B------:R-:W1:Y:S01]  /*b300*/  MUFU.EX2 R14, R14 ;  /* 0x0000000e000e7308 */ /* 0x000e620000000800 */
[----:B--2---:R-:W-:Y:S01]  /*b310*/  F2FP.F16.F32.PACK_AB R155, R40, R81 ;  /* 0x00000051289b723e */ /* 0x004fe200000000ff */
[----:B------:R-:W-:Y:S01]  /*b320*/  FADD.FTZ R81, R81, R38 ;  /* 0x0000002651517221 */ /* 0x000fe20000010000 */
[----:B---3--:R-:W-:Y:S01]  /*b330*/  FADD.FTZ R25, R3, R0 ;  /* 0x0000000003197221 */ /* 0x008fe20000010000 */
[----:B-1----:R-:W-:Y:S02]  /*b340*/  F2FP.F16.F32.PACK_AB R154, R14, R3 ;  /* 0x000000030e9a723e */ /* 0x002fe400000000ff */
[----:B------:R-:W-:Y:S01]  /*b350*/  FADD.FTZ R3, R40, R81 ;  /* 0x0000005128037221 */ /* 0x000fe20000010000 */
[----:B------:R-:W-:Y:S02]  /*b360*/  FADD.FTZ R0, R14, R25 ;  /* 0x000000190e007221 */ /* 0x000fe40000010000 */
[----:B------:R0:W-:Y:S01]  /*b370*/  STSM.16.M88.4 [R221], R152 ;  /* 0x00000098dd007844 */ /* 0x0001e20000000200 */
[----:B------:R-:W-:Y:S05]  /*b380*/  @!P0 BRA `(.L_x_4615) ;  /* 0x0000000000048947 */ /* 0x000fea0003800000 */
[----:B------:R-:W-:Y:S01]  /*b390*/  BPT.TRAP 0x1 ;  /* 0x000000040000795c */ /* 0x000fe20000300000 */
.L_x_4615:
[----:B------:R1:W2:Y:S01]  /*b3a0*/  SYNCS.PHASECHK.TRANS64.TRYWAIT P1, [R21+URZ+0x28c50], R58 ;  /* 0x028c503a150075a7 */ /* 0x0002a2000802017f */
[----:B------:R-:W-:Y:S05]  /*b3b0*/  @!P0 BRA `(.L_x_4616) ;  /* 0x0000000000048947 */ /* 0x000fea0003800000 */
[----:B------:R-:W-:Y:S01]  /*b3c0*/  BPT.TRAP 0x1 ;  /* 0x000000040000795c */ /* 0x000fe20000300000 */
.L_x_4616:
[----:B------:R-:W-:Y:S01]  /*b3d0*/  LOP3.LUT R14, R56, 0x2000000, RZ, 0xfc, !PT ;  /* 0x02000000380e7812 */ /* 0x000fe200078efcff */
[----:B------:R-:W-:Y:S01]  /*b3e0*/  ULDC UR36, c[0x0][0x988] ;  /* 0x0002620000247ab9 */ /* 0x000fe20000000800 */
[----:B------:R-:W-:Y:S01]  /*b3f0*/  ULDC UR37, c[0x0][0x988] ;  /* 0x0002620000257ab9 */ /* 0x000fe20000000800 */
[----:B------:R-:W-:Y:S01]  /*b400*/  BSSY B0, `(.L_x_4617) ;  /* 0x0000006000007945 */ /* 0x000fe20003800000 */
[----:B------:R-:W-:Y:S02]  /*b410*/  IMAD.MOV.U32 R29, RZ, RZ, 0x40000040 ;  /* 0x40000040ff1d7424 */ /* 0x000fe400078e00ff */
[----:B------:R-:W-:Y:S01]  /*b420*/  IMAD R28, R18, 0x1000, R14 ;  /* 0x00001000121c7824 */ /* 0x000fe200078e020e */
[----:B--2---:R-:W-:Y:S06]  /*b430*/  @P1 BRA `(.L_x_4618) ;  /* 0x0000000000081947 */ /* 0x004fec0003800000 */
[----:B------:R-:W2:Y:S02]  /*b440*/  SYNCS.PHASECHK.TRANS64.TRYWAIT P1, [R21+URZ+0x28c50], R58 ;  /* 0x028c503a150075a7 */ /* 0x000ea4000802017f */
[----:B--2---:R-:W-:Y:S05]  /*b450*/  @!P1 BRA `(.L_x_4619) ;  /* 0x0000010000549947 */ /* 0x004fea0003800000 */
.L_x_4618:
[----:B------:R-:W-:Y:S05]  /*b460*/  BSYNC B0 ;  /* 0x0000000000007941 */ /* 0x000fea0003800000 */
.L_x_4617:
[C---:B------:R-:W-:Y:S01]  /*b470*/  R2UR UR6, R28.reuse ;  /* 0x000000001c0672ca */ /* 0x040fe200000e0000 */
[C---:B------:R-:W-:Y:S01]  /*b480*/  VIADD R26, R28.reuse, 0x80 ;  /* 0x000000801c1a7836 */ /* 0x040fe20000000000 */
[----:B------:R-:W-:Y:S01]  /*b490*/  R2UR UR7, R29 ;  /* 0x000000001d0772ca */ /* 0x000fe200000e0000 */
[C---:B------:R-:W-:Y:S01]  /*b4a0*/  VIADD R24, R28.reuse, 0x100 ;  /* 0x000001001c187836 */ /* 0x040fe20000000000 */
[----:B------:R-:W-:Y:S01]  /*b4b0*/  IADD3 R28, R28, 0x180, RZ ;  /* 0x000001801c1c7810 */ /* 0x000fe20007ffe0ff */
        /* <DEDUP_REMOVED lines=9> */
[----:B-12-4-:R-:W-:-:S06]  /*b550*/  WARPGROUP.ARRIVE ;  /* 0x00000000000079c5 */ /* 0x016fcc0000000000 */
        /* <DEDUP_REMOVED lines=22> */
[----:B------:R-:W-:Y:S05]  /*b6c0*/  @!P0 BRA `(.L_x_4620) ;  /* 0x0000000000048947 */ /* 0x000fea0003800000 */
[----:B------:R-:W-:Y:S01]  /*b6d0*/  BPT.TRAP 0x1 ;  /* 0x000000040000795c */ /* 0x000fe20000300000 */
.L_x_4620:
[----:B0-----:R-:W0:Y:S01]  /*b6e0*/  LDC R152, c[0x0][0x448] ;  /* 0x00011200ff987b82 */ /* 0x001e220000000800 */
[----:B------:R-:W-:Y:S01]  /*b6f0*/  VIADD R21, R21, 0x28c60 ;  /* 0x00028c6015157836 */ /* 0x000fe20000000000 */
[----:B------:R-:W-:Y:S01]  /*b700*/  BSSY B1, `(.L_x_4621) ;  /* 0x0000217000017945 */ /* 0x000fe20003800000 */
[----:B------:R-:W-:Y:S02]  /*b710*/  IMAD.MOV.U32 R153, RZ, RZ, R201 ;  /* 0x000000ffff997224 */ /* 0x000fe400078e00c9 */
[----:B------:R-:W-:Y:S01]  /*b720*/  VIADD R213, R213, 0xfffffffe ;  /* 0xfffffffed5d57836 */ /* 0x000fe20000000000 */
[----:B------:R-:W-:-:S04]  /*b730*/  PRMT R21, R191, 0x654, R21 ;  /* 0x00000654bf157816 */ /* 0x000fc80000000015 */
[----:B------:R1:W-:Y:S01]  /*b740*/  SYNCS.ARRIVE.TRANS64.RED.A1T0 RZ, [R21+URZ], RZ ;  /* 0x000000ff15ff79a7 */ /* 0x0003e2000810043f */
[----:B0-----:R-:W-:-:S13]  /*b750*/  ISETP.NE.AND P1, PT, R152, 0x1, PT ;  /* 0x000000019800780c */ /* 0x001fda0003f25270 */
[----:B------:R-:W0:Y:S08]  /*b760*/  @P1 LDC R152, c[0x0][0x44c] ;  /* 0x00011300ff981b82 */ /* 0x000e300000000800 */
[----:B-1----:R-:W1:Y:S01]  /*b770*/  @P1 LDC R21, c[0x0][0x450] ;  /* 0x00011400ff151b82 */ /* 0x002e620000000800 */
[----:B0-----:R-:W-:-:S05]  /*b780*/  @P1 IMAD.HI.U32 R152, R201, R152, RZ ;  /* 0x00000098c9981227 */ /* 0x001fca00078e00ff */
[----:B-1----:R-:W-:-:S04]  /*b790*/  @P1 SHF.R.U32.HI R153, RZ, R21, R152 ;  /* 0x00000015ff991219 */ /* 0x002fc80000011698 */
[----:B------:R-:W-:-:S04]  /*b7a0*/  IADD3 R21, R153, R185, -R184 ;  /* 0x000000b999157210 */ /* 0x000fc80007ffe8b8 */
[----:B------:R-:W-:-:S04]  /*b7b0*/  SHF.R.S32.HI R152, RZ, 0x1f, R21 ;  /* 0x0000001fff987819 */ /* 0x000fc80000011415 */
[----:B------:R-:W-:-:S04]  /*b7c0*/  LEA.HI R21, R152, R21, RZ, 0x6 ;  /* 0x0000001598157211 */ /* 0x000fc800078f30ff */
[----:B------:R-:W-:-:S04]  /*b7d0*/  SHF.R.S32.HI R21, RZ, 0x6, R21 ;  /* 0x00000006ff157819 */ /* 0x000fc80000011415 */
[----:B------:R-:W-:-:S04]  /*b7e0*/  VIMNMX R21, RZ, R21, !PT ;  /* 0x00000015ff157248 */ /* 0x000fc80007fe0100 */
[----:B------:R-:W-:-:S13]  /*b7f0*/  ISETP.GE.AND P1, PT, R213, R21, PT ;  /* 0x00000015d500720c */ /* 0x000fda0003f26270 */
[----:B------:R-:W-:Y:S05]  /*b800*/  @!P1 BRA `(.L_x_4622) ;  /* 0x0000002000189947 */ /* 0x000fea0003800000 */
[----:B------:R-:W-:Y:S01]  /*b810*/  BSSY B0, `(.L_x_4623) ;  /* 0x0000204000007945 */ /* 0x000fe20003800000 */
[----:B------:R-:W-:Y:S01]  /*b820*/  IMAD.MOV.U32 R220, RZ, RZ, R13 ;  /* 0x000000ffffdc7224 */ /* 0x000fe200078e000d */
[----:B------:R-:W-:Y:S01]  /*b830*/  MOV R186, R213 ;  /* 0x000000d500ba7202 */ /* 0x000fe20000000f00 */
[----:B------:R-:W-:Y:S02]  /*b840*/  IMAD.MOV.U32 R217, RZ, RZ, R15 ;  /* 0x000000ffffd97224 */ /* 0x000fe400078e000f */
[----:B------:R-:W-:-:S07]  /*b850*/  IMAD.MOV.U32 R219, RZ, RZ, R18 ;  /* 0x000000ffffdb7224 */ /* 0x000fce00078e0012 */
.L_x_4636:
[----:B------:R-:W-:-:S05]  /*b860*/  VIADD R18, R219, 0x1 ;  /* 0x00000001db127836 */ /* 0x000fca0000000000 */
[----:B------:R-:W-:-:S04]  /*b870*/  ISETP.NE.AND P1, PT, R18, 0x2, PT ;  /* 0x000000021200780c */ /* 0x000fc80003f25270 */
[----:B------:R-:W-:Y:S02]  /*b880*/  SEL R12, RZ, 0x1, P1 ;  /* 0x00000001ff0c7807 */ /* 0x000fe40000800000 */
[----:B------:R-:W-:Y:S02]  /*b890*/  SEL R18, R18, RZ, P1 ;  /* 0x000000ff12127207 */ /* 0x000fe40000800000 */
[----:B------:R-:W-:Y:S01]  /*b8a0*/  LOP3.LUT R19, R19, R12, RZ, 0x3c, !PT ;  /* 0x0000000c13137212 */ /* 0x000fe200078e3cff */
[----:B0-----:R-:W-:Y:S06]  /*b8b0*/  @!P0 BRA `(.L_x_4624) ;  /* 0x0000000000048947 */ /* 0x001fec0003800000 */
[----:B------:R-:W-:Y:S01]  /*b8c0*/  BPT.TRAP 0x1 ;  /* 0x000000040000795c */ /* 0x000fe20000300000 */
.L_x_4624:
[----:B------:R-:W-:Y:S01]  /*b8d0*/  IMAD R187, R18, 0x8, R2 ;  /* 0x0000000812bb7824 */ /* 0x000fe200078e0202 */
[----:B------:R-:W-:-:S04]  /*b8e0*/  SHF.L.U32 R213, R19, 0x1f, RZ ;  /* 0x0000001f13d57819 */ /* 0x000fc800000006ff */
[----:B------:R0:W1:Y:S01]  /*b8f0*/  SYNCS.PHASECHK.TRANS64.TRYWAIT P1, [R187+URZ+0x28c30], R213 ;  /* 0x028c30d5bb0075a7 */ /* 0x000062000802017f */
[----:B------:R-:W-:Y:S05]  /*b900*/  @!P0 BRA `(.L_x_4625) ;  /* 0x0000000000048947 */ /* 0x000fea0003800000 */
[----:B------:R-:W-:Y:S01]  /*b910*/  BPT.TRAP 0x1 ;  /* 0x000000040000795c */ /* 0x000fe20000300000 */
.L_x_4625:
[----:B------:R-:W-:Y:S01]  /*b920*/  BSSY B2, `(.L_x_4626) ;  /* 0x0000006000027945 */ /* 0x000fe20003800000 */
[----:B------:R-:W-:Y:S02]  /*b930*/  IMAD R154, R18, 0x200, R20 ;  /* 0x00000200129a7824 */ /* 0x000fe400078e0214 */
[----:B------:R-:W-:Y:S01]  /*b940*/  IMAD.MOV.U32 R155, RZ, RZ, 0x40000040 ;  /* 0x40000040ff9b7424 */ /* 0x000fe200078e00ff */
[----:B-1----:R-:W-:Y:S06]  /*b950*/  @P1 BRA `(.L_x_4627) ;  /* 0x0000000000081947 */ /* 0x002fec0003800000 */
[----:B------:R-:W1:Y:S02]  /*b960*/  SYNCS.PHASECHK.TRANS64.TRYWAIT P1, [R187+URZ+0x28c30], R213 ;  /* 0x028c30d5bb0075a7 */ /* 0x000e64000802017f */
[----:B-1----:R-:W-:Y:S05]  /*b970*/  @!P1 BRA `(.L_x_4628) ;  /* 0x000000fc00209947 */ /* 0x002fea0003800000 */
.L_x_4627:
[----:B------:R-:W-:Y:S05]  /*b980*/  BSYNC B2 ;  /* 0x0000000000027941 */ /* 0x000fea0003800000 */
.L_x_4626:
        /* <DEDUP_REMOVED lines=8> */
[----:B------:R-:W-:Y:S01]  /*ba10*/  MOV R153, 0x40000040 ;  /* 0x4000004000997802 */ /* 0x000fe20000000f00 */
        /* <DEDUP_REMOVED lines=27> */
.L_x_4629:
[----:B------:R-:W2:Y:S01]  /*bbd0*/  LDC R12, c[0x0][0x448] ;  /* 0x00011200ff0c7b82 */ /* 0x000ea20000000800 */
[----:B------:R-:W-:-:S04]  /*bbe0*/  LOP3.LUT R22, R22, 0xffffdfff, RZ, 0xc0, !PT ;  /* 0xffffdfff16167812 */ /* 0x000fc800078ec0ff */
[----:B------:R-:W-:-:S04]  /*bbf0*/  @P0 LOP3.LUT R22, R22, 0x2000, RZ, 0xfc, !PT ;  /* 0x0000200016160812 */ /* 0x000fc800078efcff */
[----:B------:R-:W-:Y:S02]  /*bc00*/  LOP3.LUT R22, R22, 0xffffbfff, RZ, 0xc0, !PT ;  /* 0xffffbfff16167812 */ /* 0x000fe400078ec0ff */
[----:B--2---:R-:W-:Y:S01]  /*bc10*/  ISETP.NE.AND P1, PT, R12, 0x1, PT ;  /* 0x000000010c00780c */ /* 0x004fe20003f25270 */
[----:B------:R-:W-:-:S12]  /*bc20*/  IMAD.IADD R12, R228, 0x1, R201 ;  /* 0x00000001e40c7824 */ /* 0x000fd800078e02c9 */
[----:B------:R-:W2:Y:S08]  /*bc30*/  @P1 LDC R15, c[0x0][0x44c] ;  /* 0x00011300ff0f1b82 */ /* 0x000eb00000000800 */
[----:B------:R-:W3:Y:S01]  /*bc40*/  @P1 LDC R13, c[0x0][0x450] ;  /* 0x00011400ff0d1b82 */ /* 0x000ee20000000800 */
[----:B--2---:R-:W-:-:S05]  /*bc50*/  @P1 IMAD.HI.U32 R15, R12, R15, RZ ;  /* 0x0000000f0c0f1227 */ /* 0x004fca00078e00ff */
[----:B---3--:R-:W-:Y:S01]  /*bc60*/  @P1 SHF.R.U32.HI R12, RZ, R13, R15 ;  /* 0x0000000dff0c1219 */ /* 0x008fe2000001160f */
[----:B------:R-:W-:-:S04]  /*bc70*/  IMAD.MOV.U32 R13, RZ, RZ, -0x40 ;  /* 0xffffffc0ff0d7424 */ /* 0x000fc800078e00ff */
[----:B------:R-:W2:Y:S01]  /*bc80*/  SHFL.IDX PT, R15, R12, RZ, 0x1c1f ;  /* 0x001c1fff0c0f7589 */ /* 0x000ea200000e0000 */
[----:B------:R-:W-:-:S03]  /*bc90*/  IMAD R13, R186, R13, 0x1 ;  /* 0x00000001ba0d7424 */ /* 0x000fc600078e020d */
[----:B------:R-:W3:Y:S02]  /*bca0*/  SHFL.IDX PT, R12, R12, 0x1, 0x1c1f ;  /* 0x003c1f000c0c7f89 */ /* 0x000ee400000e0000 */
[----:B------:R-:W-:-:S05]  /*bcb0*/  IADD3 R13, R185, R13, -R196 ;  /* 0x0000000db90d7210 */ /* 0x000fca0007ffe8c4 */
[----:B------:R-:W-:-:S04]  /*bcc0*/  IMAD.IADD R13, R13, 0x1, -R184 ;  /* 0x000000010d0d7824 */ /* 0x000fc800078e0ab8 */
[C---:B--2---:R-:W-:Y:S02]  /*bcd0*/  IMAD.IADD R15, R13.reuse, 0x1, R15 ;  /* 0x000000010d0f7824 */ /* 0x044fe400078e020f */
[----:B---3--:R-:W-:-:S03]  /*bce0*/  IMAD.IADD R12, R13, 0x1, R12 ;  /* 0x000000010d0c7824 */ /* 0x008fc600078e020c */
[C---:B------:R-:W-:Y:S02]  /*bcf0*/  ISETP.GT.AND P0, PT, R15.reuse, 0x21, PT ;  /* 0x000000210f00780c */ /* 0x040fe40003f04270 */
[----:B------:R-:W-:Y:S02]  /*bd00*/  ISETP.GT.AND P5, PT, R15, 0x8, PT ;  /* 0x000000080f00780c */ /* 0x000fe40003fa4270 */
[----:B------:R-:W-:Y:S02]  /*bd10*/  ISETP.GT.AND P6, PT, R12, RZ, PT ;  /* 0x000000ff0c00720c */ /* 0x000fe40003fc4270 */
[----:B------:R-:W-:Y:S02]  /*bd20*/  FSEL R156, R156, -INF , P5 ;  /* 0xff8000009c9c7808 */ /* 0x000fe40002800000 */
[----:B------:R-:W-:Y:S02]  /*bd30*/  FSEL R154, R154, -INF , P6 ;  /* 0xff8000009a9a7808 */ /* 0x000fe40003000000 */
[----:B------:R-:W-:-:S02]  /*bd40*/  ISETP.GT.AND P6, PT, R12, 0x1, PT ;  /* 0x000000010c00780c */ /* 0x000fc40003fc4270 */
[----:B------:R-:W-:Y:S02]  /*bd50*/  ISETP.GT.AND P5, PT, R15, 0x29, PT ;  /* 0x000000290f00780c */ /* 0x000fe40003fa4270 */
[----:B------:R-:W-:Y:S02]  /*bd60*/  FSEL R155, R155, -INF , P6 ;  /* 0xff8000009b9b7808 */ /* 0x000fe40003000000 */
[----:B------:R-:W-:Y:S02]  /*bd70*/  ISETP.GT.AND P6, PT, R12, 0x8, PT ;  /* 0x000000080c00780c */ /* 0x000fe40003fc4270 */
[----:B------:R-:W-:Y:S02]  /*bd80*/  ISETP.GT.AND P1, PT, R15, 0x1, PT ;  /* 0x000000010f00780c */ /* 0x000fe40003f24270 */
[----:B------:R-:W-:Y:S02]  /*bd90*/  FSEL R158, R158, -INF , P6 ;  /* 0xff8000009e9e7808 */ /* 0x000fe40003000000 */
[----:B------:R-:W-:-:S02]  /*bda0*/  ISETP.GT.AND P6, PT, R12, 0x9, PT ;  /* 0x000000090c00780c */ /* 0x000fc40003fc4270 */
[----:B------:R-:W-:Y:S02]  /*bdb0*/  ISETP.GT.AND P2, PT, R15, RZ, PT ;  /* 0x000000ff0f00720c */ /* 0x000fe40003f44270 */
[----:B------:R-:W-:Y:S02]  /*bdc0*/  FSEL R159, R159, -INF , P6 ;  /* 0xff8000009f9f7808 */ /* 0x000fe40003000000 */
[----:B------:R-:W-:Y:S02]  /*bdd0*/  ISETP.GT.AND P6, PT, R12, 0x10, PT ;  /* 0x000000100c00780c */ /* 0x000fe40003fc4270 */
[----:B------:R-:W-:Y:S02]  /*bde0*/  @P0 LOP3.LUT R22, R22, 0x4000, RZ, 0xfc, !PT ;  /* 0x0000400016160812 */ /* 0x000fe400078efcff */
[----:B------:R-:W-:Y:S02]  /*bdf0*/  FSEL R162, R162, -INF , P6 ;  /* 0xff800000a2a27808 */ /* 0x000fe40003000000 */
[----:B------:R-:W-:-:S02]  /*be00*/  ISETP.GT.AND P6, PT, R12, 0x11, PT ;  /* 0x000000110c00780c */ /* 0x000fc40003fc4270 */
[----:B------:R-:W-:Y:S02]  /*be10*/  FSEL R224, R153, -INF , P1 ;  /* 0xff80000099e07808 */ /* 0x000fe40000800000 */
[----:B------:R-:W-:Y:S02]  /*be20*/  FSEL R163, R163, -INF , P6 ;  /* 0xff800000a3a37808 */ /* 0x000fe40003000000 */
[----:B------:R-:W-:Y:S02]  /*be30*/  ISETP.GT.AND P6, PT, R12, 0x18, PT ;  /* 0x000000180c00780c */ /* 0x000fe40003fc4270 */
        /* <DEDUP_REMOVED lines=15> */
[----:B------:R-:W-:Y:S02]  /*bf30*/  LOP3.LUT R22, R22, 0xffff7fff, RZ, 0xc0, !PT ;  /* 0xffff7fff16167812 */ /* 0x000fe400078ec0ff */
[----:B------:R-:W-:Y:S02]  /*bf40*/  FSEL R175, R175, -INF , P6 ;  /* 0xff800000afaf7808 */ /* 0x000fe40003000000 */
[----:B------:R-:W-:Y:S02]  /*bf50*/  ISETP.GT.AND P6, PT, R12, 0x30, PT ;  /* 0x000000300c00780c */ /* 0x000fe40003fc4270 */
[----:B------:R-:W-:Y:S02]  /*bf60*/  FSEL R157, R157, -INF , P4 ;  /* 0xff8000009d9d7808 */ /* 0x000fe40002000000 */
        /* <DEDUP_REMOVED lines=8> */
[----:B------:R-:W-:Y:S02]  /*bff0*/  FMNMX.FTZ R12, R154, R220, !PT ;  /* 0x000000dc9a0c7209 */ /* 0x000fe40007810000 */
[----:B------:R-:W-:Y:S02]  /*c000*/  FSEL R183, R183, -INF , P6 ;  /* 0xff800000b7b77808 */ /* 0x000fe40003000000 */
[----:B------:R-:W-:Y:S02]  /*c010*/  FMNMX.FTZ R12, R155, R12, !PT ;  /* 0x0000000c9b0c7209 */ /* 0x000fe40007810000 */
[----:B------:R-:W-:Y:S02]  /*c020*/  FSEL R164, R164, -INF , P1 ;  /* 0xff800000a4a47808 */ /* 0x000fe40000800000 */
[----:B------:R-:W-:Y:S02]  /*c030*/  FMNMX.FTZ R12, R158, R12, !PT ;  /* 0x0000000c9e0c7209 */ /* 0x000fe40007810000 */
[----:B------:R-:W-:-:S02]  /*c040*/  @P5 LOP3.LUT R22, R22, 0x8000, RZ, 0xfc, !PT ;  /* 0x0000800016165812 */ /* 0x000fc400078efcff */
[----:B------:R-:W-:Y:S02]  /*c050*/  FMNMX.FTZ R12, R159, R12, !PT ;  /* 0x0000000c9f0c7209 */ /* 0x000fe40007810000 */
[C---:B------:R-:W-:Y:S02]  /*c060*/  ISETP.GT.AND P4, PT, R15.reuse, 0x30, PT ;  /* 0x000000300f00780c */ /* 0x040fe40003f84270 */
[----:B------:R-:W-:Y:S02]  /*c070*/  FMNMX.FTZ R12, R162, R12, !PT ;  /* 0x0000000ca20c7209 */ /* 0x000fe40007810000 */
[----:B------:R-:W-:Y:S02]  /*c080*/  ISETP.GT.AND P3, PT, R15, 0x31, PT ;  /* 0x000000310f00780c */ /* 0x000fe40003f64270 */
[----:B------:R-:W-:Y:S02]  /*c090*/  FMNMX.FTZ R12, R163, R12, !PT ;  /* 0x0000000ca30c7209 */ /* 0x000fe40007810000 */
[----:B------:R-:W-:-:S02]  /*c0a0*/  ISETP.GT.AND P2, PT, R15, 0x38, PT ;  /* 0x000000380f00780c */ /* 0x000fc40003f44270 */
[----:B------:R-:W-:Y:S02]  /*c0b0*/  FMNMX.FTZ R12, R166, R12, !PT ;  /* 0x0000000ca60c7209 */ /* 0x000fe40007810000 */
[----:B------:R-:W-:Y:S02]  /*c0c0*/  ISETP.GT.AND P1, PT, R15, 0x39, PT ;  /* 0x000000390f00780c */ /* 0x000fe40003f24270 */
[----:B------:R-:W-:Y:S02]  /*c0d0*/  FMNMX.FTZ R12, R167, R12, !PT ;  /* 0x0000000ca70c7209 */ /* 0x000fe40007810000 */
[C---:B------:R-:W-:Y:S02]  /*c0e0*/  ISETP.GT.AND P5, PT, R15.reuse, 0x19, PT ;  /* 0x000000190f00780c */ /* 0x040fe40003fa4270 */
[----:B------:R-:W-:Y:S02]  /*c0f0*/  FMNMX.FTZ R12, R170, R12, !PT ;  /* 0x0000000caa0c7209 */ /* 0x000fe40007810000 */
[----:B------:R-:W-:-:S02]  /*c100*/  ISETP.GT.AND P0, PT, R15, 0x20, PT ;  /* 0x000000200f00780c */ /* 0x000fc40003f04270 */
[----:B------:R-:W-:Y:S02]  /*c110*/  FMNMX.FTZ R12, R171, R12, !PT ;  /* 0x0000000cab0c7209 */ /* 0x000fe40007810000 */
[----:B------:R-:W-:Y:S02]  /*c120*/  FSEL R165, R165, -INF , P5 ;  /* 0xff800000a5a57808 */ /* 0x000fe40002800000 */
[----:B------:R-:W-:Y:S02]  /*c130*/  FMNMX.FTZ R12, R174, R12, !PT ;  /* 0x0000000cae0c7209 */ /* 0x000fe40007810000 */
[----:B------:R-:W-:Y:S02]  /*c140*/  FSEL R168, R168, -INF , P0 ;  /* 0xff800000a8a87808 */ /* 0x000fe40000000000 */
[----:B------:R-:W-:Y:S02]  /*c150*/  FMNMX.FTZ R12, R175, R12, !PT ;  /* 0x0000000caf0c7209 */ /* 0x000fe40007810000 */
[----:B------:R-:W-:-:S02]  /*c160*/  LOP3.LUT P0, RZ, R22, 0x4000, RZ, 0xc0, !PT ;  /* 0x0000400016ff7812 */ /* 0x000fc4000780c0ff */
[----:B------:R-:W-:Y:S02]  /*c170*/  FMNMX.FTZ R12, R178, R12, !PT ;  /* 0x0000000cb20c7209 */ /* 0x000fe40007810000 */
[----:B------:R-:W-:Y:S02]  /*c180*/  FSEL R169, R169, -INF , P0 ;  /* 0xff800000a9a97808 */ /* 0x000fe40000000000 */
[----:B------:R-:W-:Y:S02]  /*c190*/  FMNMX.FTZ R12, R179, R12, !PT ;  /* 0x0000000cb30c7209 */ /* 0x000fe40007810000 */
[----:B------:R-:W-:Y:S02]  /*c1a0*/  LOP3.LUT P5, RZ, R22, 0x8000, RZ, 0xc0, !PT ;  /* 0x0000800016ff7812 */ /* 0x000fe400078ac0ff */
[----:B------:R-:W-:Y:S02]  /*c1b0*/  FMNMX.FTZ R12, R182, R12, !PT ;  /* 0x0000000cb60c7209 */ /* 0x000fe40007810000 */
[----:B------:R-:W-:-:S02]  /*c1c0*/  FSEL R176, R176, -INF , P4 ;  /* 0xff800000b0b07808 */ /* 0x000fc40002000000 */
[----:B------:R-:W-:Y:S02]  /*c1d0*/  FMNMX.FTZ R12, R183, R12, !PT ;  /* 0x0000000cb70c7209 */ /* 0x000fe40007810000 */
[----:B------:R-:W-:Y:S02]  /*c1e0*/  FSEL R177, R177, -INF , P3 ;  /* 0xff800000b1b17808 */ /* 0x000fe40001800000 */
[----:B------:R-:W-:Y:S01]  /*c1f0*/  FSEL R180, R180, -INF , P2 ;  /* 0xff800000b4b47808 */ /* 0x000fe20001000000 */
[----:B------:R-:W2:Y:S01]  /*c200*/  SHFL.BFLY PT, R13, R12, 0x2, 0x1f ;  /* 0x0c401f000c0d7f89 */ /* 0x000ea200000e0000 */
[----:B------:R-:W-:Y:S02]  /*c210*/  FSEL R181, R181, -INF , P1 ;  /* 0xff800000b5b57808 */ /* 0x000fe40000800000 */
[----:B------:R-:W-:Y:S02]  /*c220*/  LOP3.LUT P0, RZ, R22, 0x2000, RZ, 0xc0, !PT ;  /* 0x0000200016ff7812 */ /* 0x000fe4000780c0ff */
[----:B--2---:R-:W-:-:S05]  /*c230*/  FMNMX.FTZ R13, R12, R13, !PT ;  /* 0x0000000d0c0d7209 */ /* 0x004fca0007810000 */
[----:B------:R-:W2:Y:S02]  /*c240*/  SHFL.BFLY PT, R12, R13, 0x1, 0x1f ;  /* 0x0c201f000d0c7f89 */ /* 0x000ea400000e0000 */
[----:B--2---:R-:W-:-:S04]  /*c250*/  FMNMX.FTZ R13, R13, R12, !PT ;  /* 0x0000000c0d0d7209 */ /* 0x004fc80007810000 */
[----:B------:R-:W-:-:S04]  /*c260*/  FSETP.NEU.FTZ.AND P6, PT, R13, -INF , PT ;  /* 0xff8000000d00780b */ /* 0x000fc80003fdd000 */
[----:B------:R-:W-:-:S05]  /*c270*/  FSEL R12, R13, RZ, P6 ;  /* 0x000000ff0d0c7208 */ /* 0x000fca0003000000 */
[----:B------:R-:W-:Y:S01]  /*c280*/  FADD.FTZ R220, -R12, R220 ;  /* 0x000000dc0cdc7221 */ /* 0x000fe20000010100 */
[----:B------:R-:W-:-:S04]  /*c290*/  IMAD.U32 R12, RZ, RZ, UR37 ;  /* 0x00000025ff0c7e24 */ /* 0x000fc8000f8e00ff */
[----:B------:R-:W-:-:S05]  /*c2a0*/  FMUL.FTZ R153, R13, R12 ;  /* 0x0000000c0d997220 */ /* 0x000fca0000410000 */
[----:B------:R-:W-:Y:S02]  /*c2b0*/  FSEL R153, R153, RZ, P6 ;  /* 0x000000ff99997208 */ /* 0x000fe40003000000 */
[----:B------:R-:W-:Y:S02]  /*c2c0*/  ISETP.GT.AND P6, PT, R15, 0x28, PT ;  /* 0x000000280f00780c */ /* 0x000fe40003fc4270 */
[----:B------:R-:W-:Y:S01]  /*c2d0*/  IADD3 R15, R187, 0x28c40, RZ ;  /* 0x00028c40bb0f7810 */ /* 0x000fe20007ffe0ff */
[-CC-:B------:R-:W-:Y:S01]  /*c2e0*/  FFMA.FTZ R154, R154, R12.reuse, -R153.reuse ;  /* 0x0000000c9a9a7223 */ /* 0x180fe20000010899 */
[-C--:B------:R-:W-:Y:S01]  /*c2f0*/  FFMA.FTZ R225, R170, R12.reuse, -R153 ;  /* 0x0000000caae17223 */ /* 0x080fe20000010899 */
[----:B------:R-:W-:Y:S01]  /*c300*/  FSEL R172, R172, -INF , P6 ;  /* 0xff800000acac7808 */ /* 0x000fe20003000000 */
[-C--:B------:R-:W-:Y:S01]  /*c310*/  FMUL.FTZ R170, R220, R12.reuse ;  /* 0x0000000cdcaa7220 */ /* 0x080fe20000410000 */
[----:B------:R-:W-:Y:S01]  /*c320*/  PRMT R15, R191, 0x654, R15 ;  /* 0x00000654bf0f7816 */ /* 0x000fe2000000000f */
[-CC-:B------:R-:W-:Y:S01]  /*c330*/  FFMA.FTZ R155, R155, R12.reuse, -R153.reuse ;  /* 0x0000000c9b9b7223 */ /* 0x180fe20000010899 */
[-CC-:B------:R-:W-:Y:S01]  /*c340*/  FFMA.FTZ R158, R158, R12.reuse, -R153.reuse ;  /* 0x0000000c9e9e7223 */ /* 0x180fe20000010899 */
[-CC-:B------:R-:W-:Y:S01]  /*c350*/  FFMA.FTZ R159, R159, R12.reuse, -R153.reuse ;  /* 0x0000000c9f9f7223 */ /* 0x180fe20000010899 */
[----:B------:R2:W-:Y:S01]  /*c360*/  SYNCS.ARRIVE.TRANS64.RED.A1T0 RZ, [R15+URZ], RZ ;  /* 0x000000ff0fff79a7 */ /* 0x0005e2000810043f */
[-CC-:B------:R-:W-:Y:S01]  /*c370*/  FFMA.FTZ R162, R162, R12.reuse, -R153.reuse ;  /* 0x0000000ca2a27223 */ /* 0x180fe20000010899 */
[-CC-:B------:R-:W-:Y:S01]  /*c380*/  FFMA.FTZ R163, R163, R12.reuse, -R153.reuse ;  /* 0x0000000ca3a37223 */ /* 0x180fe20000010899 */
[-CC-:B------:R-:W-:Y:S01]  /*c390*/  FFMA.FTZ R166, R166, R12.reuse, -R153.reuse ;  /* 0x0000000ca6a67223 */ /* 0x180fe20000010899 */
[-CC-:B------:R-:W-:Y:S01]  /*c3a0*/  FFMA.FTZ R167, R167, R12.reuse, -R153.reuse ;  /* 0x0000000ca7a77223 */ /* 0x180fe20000010899 */
[-CC-:B------:R-:W-:Y:S01]  /*c3b0*/  FFMA.FTZ R171, R171, R12.reuse, -R153.reuse ;  /* 0x0000000cabab7223 */ /* 0x180fe20000010899 */
[-CC-:B------:R-:W-:Y:S01]  /*c3c0*/  FFMA.FTZ R174, R174, R12.reuse, -R153.reuse ;  /* 0x0000000caeae7223 */ /* 0x180fe20000010899 */
[-CC-:B------:R-:W-:Y:S01]  /*c3d0*/  FFMA.FTZ R175, R175, R12.reuse, -R153.reuse ;  /* 0x0000000cafaf7223 */ /* 0x180fe20000010899 */
[----:B--2---:R-:W-:Y:S01]  /*c3e0*/  FMNMX.FTZ R15, R152, R217, !PT ;  /* 0x000000d9980f7209 */ /* 0x004fe20007810000 */
[-CC-:B------:R-:W-:Y:S01]  /*c3f0*/  FFMA.FTZ R178, R178, R12.reuse, -R153.reuse ;  /* 0x0000000cb2b27223 */ /* 0x180fe20000010899 */
[-CC-:B------:R-:W-:Y:S01]  /*c400*/  FFMA.FTZ R179, R179, R12.reuse, -R153.reuse ;  /* 0x0000000cb3b37223 */ /* 0x180fe20000010899 */
[-CC-:B------:R-:W-:Y:S01]  /*c410*/  FFMA.FTZ R182, R182, R12.reuse, -R153.reuse ;  /* 0x0000000cb6b67223 */ /* 0x180fe20000010899 */
[----:B------:R-:W-:Y:S01]  /*c420*/  FMNMX.FTZ R15, R224, R15, !PT ;  /* 0x0000000fe00f7209 */ /* 0x000fe20007810000 */
[----:B------:R-:W-:Y:S01]  /*c430*/  FFMA.FTZ R183, R183, R12, -R153 ;  /* 0x0000000cb7b77223 */ /* 0x000fe20000010899 */
[----:B------:R-:W2:Y:S02]  /*c440*/  MUFU.EX2 R170, R170 ;  /* 0x000000aa00aa7308 */ /* 0x000ea40000000800 */
[----:B------:R-:W-:-:S04]  /*c450*/  FMNMX.FTZ R15, R156, R15, !PT ;  /* 0x0000000f9c0f7209 */ /* 0x000fc80007810000 */
[----:B------:R-:W-:Y:S02]  /*c460*/  FMNMX.FTZ R15, R157, R15, !PT ;  /* 0x0000000f9d0f7209 */ /* 0x000fe40007810000 */
[----:B------:R3:W4:Y:S02]  /*c470*/  MUFU.EX2 R153, R154 ;  /* 0x0000009a00997308 */ /* 0x0007240000000800 */
[----:B------:R-:W-:-:S04]  /*c480*/  FMNMX.FTZ R15, R160, R15, !PT ;  /* 0x0000000fa00f7209 */ /* 0x000fc80007810000 */
[----:B------:R-:W-:Y:S02]  /*c490*/  FMNMX.FTZ R15, R161, R15, !PT ;  /* 0x0000000fa10f7209 */ /* 0x000fe40007810000 */
[----:B------:R-:W5:Y:S01]  /*c4a0*/  MUFU.EX2 R155, R155 ;  /* 0x0000009b009b7308 */ /* 0x000f620000000800 */
[----:B---3--:R-:W-:Y:S01]  /*c4b0*/  FSEL R154, R173, -INF , P5 ;  /* 0xff800000ad9a7808 */ /* 0x008fe20002800000 */
[-C--:B--2---:R-:W-:Y:S01]  /*c4c0*/  FMUL.FTZ R26, R26, R170.reuse ;  /* 0x000000aa1a1a7220 */ /* 0x084fe20000410000 */
[----:B------:R-:W-:Y:S01]  /*c4d0*/  FMNMX.FTZ R15, R164, R15, !PT ;  /* 0x0000000fa40f7209 */ /* 0x000fe20007810000 */
[-C--:B------:R-:W-:Y:S01]  /*c4e0*/  FMUL.FTZ R27, R27, R170.reuse ;  /* 0x000000aa1b1b7220 */ /* 0x080fe20000410000 */
[-C--:B------:R-:W-:Y:S01]  /*c4f0*/  FMUL.FTZ R30, R30, R170.reuse ;  /* 0x000000aa1e1e7220 */ /* 0x080fe20000410000 */
[-C--:B------:R-:W-:Y:S01]  /*c500*/  FMUL.FTZ R31, R31, R170.reuse ;  /* 0x000000aa1f1f7220 */ /* 0x080fe20000410000 */
[----:B------:R-:W-:Y:S01]  /*c510*/  FMNMX.FTZ R15, R165, R15, !PT ;  /* 0x0000000fa50f7209 */ /* 0x000fe20007810000 */
[----:B------:R-:W-:Y:S01]  /*c520*/  MUFU.EX2 R159, R159 ;  /* 0x0000009f009f7308 */ /* 0x000fe20000000800 */
[----:B----4-:R-:W-:Y:S01]  /*c530*/  FFMA.FTZ R3, R170, R3, R153 ;  /* 0x00000003aa037223 */ /* 0x010fe20000010099 */
[-C--:B------:R-:W-:Y:S01]  /*c540*/  FMUL.FTZ R34, R34, R170.reuse ;  /* 0x000000aa22227220 */ /* 0x080fe20000410000 */
[----:B------:R-:W-:Y:S01]  /*c550*/  FMNMX.FTZ R15, R168, R15, !PT ;  /* 0x0000000fa80f7209 */ /* 0x000fe20007810000 */
[-C--:B------:R-:W-:Y:S01]  /*c560*/  FMUL.FTZ R35, R35, R170.reuse ;  /* 0x000000aa23237220 */ /* 0x080fe20000410000 */
[-C--:B------:R-:W-:Y:S01]  /*c570*/  FMUL.FTZ R38, R38, R170.reuse ;  /* 0x000000aa26267220 */ /* 0x080fe20000410000 */
[-C--:B------:R-:W-:Y:S01]  /*c580*/  FMUL.FTZ R39, R39, R170.reuse ;  /* 0x000000aa27277220 */ /* 0x080fe20000410000 */
[----:B------:R-:W-:Y:S01]  /*c590*/  FMNMX.FTZ R15, R169, R15, !PT ;  /* 0x0000000fa90f7209 */ /* 0x000fe20007810000 */
[----:B------:R-:W-:Y:S01]  /*c5a0*/  MUFU.EX2 R162, R162 ;  /* 0x000000a200a27308 */ /* 0x000fe20000000800 */
[C---:B-----5:R-:W-:Y:S01]  /*c5b0*/  FADD.FTZ R3, R155.reuse, R3 ;  /* 0x000000039b037221 */ /* 0x060fe20000010000 */
[----:B------:R-:W-:Y:S01]  /*c5c0*/  F2FP.F16.F32.PACK_AB R153, R155, R153 ;  /* 0x000000999b99723e */ /* 0x000fe200000000ff */
[-C--:B------:R-:W-:Y:S01]  /*c5d0*/  FMUL.FTZ R42, R42, R170.reuse ;  /* 0x000000aa2a2a7220 */ /* 0x080fe20000410000 */
[----:B------:R-:W-:Y:S01]  /*c5e0*/  FMNMX.FTZ R15, R172, R15, !PT ;  /* 0x0000000fac0f7209 */ /* 0x000fe20007810000 */
[-C--:B------:R-:W-:Y:S01]  /*c5f0*/  FMUL.FTZ R43, R43, R170.reuse ;  /* 0x000000aa2b2b7220 */ /* 0x080fe20000410000 */
[-C--:B------:R-:W-:Y:S01]  /*c600*/  FMUL.FTZ R46, R46, R170.reuse ;  /* 0x000000aa2e2e7220 */ /* 0x080fe20000410000 */
[-C--:B------:R-:W-:Y:S01]  /*c610*/  FMUL.FTZ R47, R47, R170.reuse ;  /* 0x000000aa2f2f7220 */ /* 0x080fe20000410000 */
[----:B------:R-:W-:Y:S01]  /*c620*/  FMNMX.FTZ R15, R154, R15, !PT ;  /* 0x0000000f9a0f7209 */ /* 0x000fe20007810000 */
[----:B------:R-:W2:Y:S01]  /*c630*/  MUFU.EX2 R155, R158 ;  /* 0x0000009e009b7308 */ /* 0x000ea20000000800 */
        /* <DEDUP_REMOVED lines=16> */
[----:B--2---:R-:W-:Y:S01]  /*c740*/  FADD.FTZ R3, R155, R3 ;  /* 0x000000039b037221 */ /* 0x004fe20000010000 */
[C---:B------:R-:W-:Y:S01]  /*c750*/  F2FP.F16.F32.PACK_AB R155, R159.reuse, R155 ;  /* 0x0000009b9f9b723e */ /* 0x040fe200000000ff */
[-C--:B------:R-:W-:Y:S01]  /*c760*/  FMUL.FTZ R70, R70, R170.reuse ;  /* 0x000000aa46467220 */ /* 0x080fe20000410000 */
[----:B------:R-:W2:Y:S01]  /*c770*/  SHFL.BFLY PT, R158, R15, 0x2, 0x1f ;  /* 0x0c401f000f9e7f89 */ /* 0x000ea200000e0000 */
[----:B------:R-:W-:Y:S01]  /*c780*/  FADD.FTZ R3, R159, R3 ;  /* 0x000000039f037221 */ /* 0x000fe20000010000 */
[-C--:B------:R-:W-:Y:S01]  /*c790*/  FMUL.FTZ R71, R71, R170.reuse ;  /* 0x000000aa47477220 */ /* 0x080fe20000410000 */
[-C--:B------:R-:W-:Y:S01]  /*c7a0*/  FMUL.FTZ R74, R74, R170.reuse ;  /* 0x000000aa4a4a7220 */ /* 0x080fe20000410000 */
[----:B------:R-:W-:Y:S01]  /*c7b0*/  MUFU.EX2 R171, R171 ;  /* 0x000000ab00ab7308 */ /* 0x000fe20000000800 */
[----:B------:R-:W-:Y:S01]  /*c7c0*/  FADD.FTZ R3, R162, R3 ;  /* 0x00000003a2037221 */ /* 0x000fe20000010000 */
        /* <DEDUP_REMOVED lines=19> */
[-C--:B------:R-:W-:Y:S01]  /*c900*/  FMUL.FTZ R107, R107, R170.reuse ;  /* 0x000000aa6b6b7220 */ /* 0x080fe20000410000 */
[-C--:B------:R-:W-:Y:S01]  /*c910*/  FMUL.FTZ R110, R110, R170.reuse ;  /* 0x000000aa6e6e7220 */ /* 0x080fe20000410000 */
[-C--:B------:R-:W-:Y:S01]  /*c920*/  FMUL.FTZ R111, R111, R170.reuse ;  /* 0x000000aa6f6f7220 */ /* 0x080fe20000410000 */
[----:B------:R2:W3:Y:S01]  /*c930*/  MUFU.EX2 R158, R163 ;  /* 0x000000a3009e7308 */ /* 0x0004e20000000800 */
[----:B------:R-:W4:Y:S01]  /*c940*/  SHFL.BFLY PT, R159, R15, 0x1, 0x1f ;  /* 0x0c201f000f9f7f89 */ /* 0x000f2200000e0000 */
[-C--:B------:R-:W-:Y:S01]  /*c950*/  FMUL.FTZ R114, R114, R170.reuse ;  /* 0x000000aa72727220 */ /* 0x080fe20000410000 */
[-C--:B------:R-:W-:Y:S01]  /*c960*/  FMUL.FTZ R115, R115, R170.reuse ;  /* 0x000000aa73737220 */ /* 0x080fe20000410000 */
[-C--:B------:R-:W-:Y:S01]  /*c970*/  FMUL.FTZ R118, R118, R170.reuse ;  /* 0x000000aa76767220 */ /* 0x080fe20000410000 */
[-C--:B------:R-:W-:Y:S01]  /*c980*/  FMUL.FTZ R119, R119, R170.reuse ;  /* 0x000000aa77777220 */ /* 0x080fe20000410000 */
[-C--:B------:R-:W-:Y:S01]  /*c990*/  FMUL.FTZ R122, R122, R170.reuse ;  /* 0x000000aa7a7a7220 */ /* 0x080fe20000410000 */
[----:B------:R-:W-:Y:S01]  /*c9a0*/  FMUL.FTZ R123, R123, R170 ;  /* 0x000000aa7b7b7220 */ /* 0x000fe20000410000 */
[----:B------:R-:W-:Y:S01]  /*c9b0*/  MUFU.EX2 R179, R179 ;  /* 0x000000b300b37308 */ /* 0x000fe20000000800 */
[----:B--2---:R-:W-:-:S02]  /*c9c0*/  IMAD.MOV R163, RZ, RZ, -R215 ;  /* 0x000000ffffa37224 */ /* 0x004fc400078e0ad7 */
[-C--:B------:R-:W-:Y:S01]  /*c9d0*/  FMUL.FTZ R126, R126, R170.reuse ;  /* 0x000000aa7e7e7220 */ /* 0x080fe20000410000 */
[-C--:B------:R-:W-:Y:S01]  /*c9e0*/  FMUL.FTZ R127, R127, R170.reuse ;  /* 0x000000aa7f7f7220 */ /* 0x080fe20000410000 */
[-C--:B------:R-:W-:Y:S01]  /*c9f0*/  FMUL.FTZ R130, R130, R170.reuse ;  /* 0x000000aa82827220 */ /* 0x080fe20000410000 */
[-C--:B------:R-:W-:Y:S01]  /*ca00*/  FMUL.FTZ R131, R131, R170.reuse ;  /* 0x000000aa83837220 */ /* 0x080fe20000410000 */
[----:B------:R-:W-:Y:S01]  /*ca10*/  ISETP.NE.AND P1, PT, R196, R163, PT ;  /* 0x000000a3c400720c */ /* 0x000fe20003f25270 */
[-C--:B------:R-:W-:Y:S01]  /*ca20*/  FMUL.FTZ R134, R134, R170.reuse ;  /* 0x000000aa86867220 */ /* 0x080fe20000410000 */
[----:B------:R-:W-:Y:S01]  /*ca30*/  MUFU.EX2 R182, R182 ;  /* 0x000000b600b67308 */ /* 0x000fe20000000800 */
        /* <DEDUP_REMOVED lines=8> */
[----:B----4-:R-:W-:Y:S01]  /*cac0*/  FMNMX.FTZ R15, R15, R159, !PT ;  /* 0x0000009f0f0f7209 */ /* 0x010fe20007810000 */
[-C--:B------:R-:W-:Y:S01]  /*cad0*/  FMUL.FTZ R150, R150, R170.reuse ;  /* 0x000000aa96967220 */ /* 0x080fe20000410000 */
[----:B------:R2:W3:Y:S01]  /*cae0*/  MUFU.EX2 R159, R166 ;  /* 0x000000a6009f7308 */ /* 0x0004e20000000800 */
[----:B------:R-:W-:Y:S01]  /*caf0*/  FMUL.FTZ R151, R151, R170 ;  /* 0x000000aa97977220 */ /* 0x000fe20000410000 */
[----:B------:R-:W-:-:S04]  /*cb00*/  FSETP.NEU.FTZ.AND P2, PT, R15, -INF , PT ;  /* 0xff8000000f00780b */ /* 0x000fc80003f5d000 */
[----:B------:R-:W-:Y:S01]  /*cb10*/  FSEL R163, R15, RZ, P2 ;  /* 0x000000ff0fa37208 */ /* 0x000fe20001000000 */
[----:B--2---:R-:W-:-:S04]  /*cb20*/  @!P1 IMAD R166, R219, 0x40, R197 ;  /* 0x00000040dba69824 */ /* 0x004fc800078e02c5 */
[----:B------:R-:W-:Y:S01]  /*cb30*/  FADD.FTZ R163, -R163, R217 ;  /* 0x000000d9a3a37221 */ /* 0x000fe20000010100 */
[-C--:B------:R-:W-:Y:S01]  /*cb40*/  FMUL.FTZ R217, R15, R12.reuse ;  /* 0x0000000c0fd97220 */ /* 0x080fe20000410000 */
[----:B------:R-:W-:Y:S02]  /*cb50*/  @!P1 IMAD R166, R166, 0x4, R2 ;  /* 0x00000004a6a69824 */ /* 0x000fe400078e0202 */
[-C--:B------:R-:W-:Y:S02]  /*cb60*/  FMUL.FTZ R163, R163, R12.reuse ;  /* 0x0000000ca3a37220 */ /* 0x080fe40000410000 */
[----:B------:R-:W-:Y:S01]  /*cb70*/  FSEL R217, R217, RZ, P2 ;  /* 0x000000ffd9d97208 */ /* 0x000fe20001000000 */
[----:B------:R-:W-:Y:S01]  /*cb80*/  @!P1 STS [R166+0x28820], R170 ;  /* 0x028820aaa6009388 */ /* 0x000fe20000000800 */
[----:B------:R-:W2:Y:S01]  /*cb90*/  MUFU.EX2 R173, R163 ;  /* 0x000000a300ad7308 */ /* 0x000ea20000000800 */
[----:B---3--:R-:W-:Y:S01]  /*cba0*/  FADD.FTZ R3, R159, R3 ;  /* 0x000000039f037221 */ /* 0x008fe20000010000 */
[----:B------:R-:W-:Y:S01]  /*cbb0*/  F2FP.F16.F32.PACK_AB R159, R167, R159 ;  /* 0x0000009fa79f723e */ /* 0x000fe200000000ff */
        /* <DEDUP_REMOVED lines=10> */
[-CC-:B------:R-:W-:Y:S01]  /*cc60*/  FFMA.FTZ R169, R169, R12.reuse, -R217.reuse ;  /* 0x0000000ca9a97223 */ /* 0x180fe200000108d9 */
[-CC-:B------:R-:W-:Y:S01]  /*cc70*/  FFMA.FTZ R172, R172, R12.reuse, -R217.reuse ;  /* 0x0000000cacac7223 */ /* 0x180fe200000108d9 */
[-CC-:B------:R-:W-:Y:S01]  /*cc80*/  FFMA.FTZ R154, R154, R12.reuse, -R217.reuse ;  /* 0x0000000c9a9a7223 */ /* 0x180fe200000108d9 */
[-CC-:B------:R-:W-:Y:S01]  /*cc90*/  FFMA.FTZ R176, R176, R12.reuse, -R217.reuse ;  /* 0x0000000cb0b07223 */ /* 0x180fe200000108d9 */
[----:B------:R-:W4:Y:S01]  /*cca0*/  MUFU.EX2 R224, R224 ;  /* 0x000000e000e07308 */ /* 0x000f220000000800 */
[----:B--2---:R2:W-:Y:S01]  /*ccb0*/  @!P1 STS [R166+0x28800], R173 ;  /* 0x028800ada6009388 */ /* 0x0045e20000000800 */
[-CC-:B------:R-:W-:Y:S01]  /*ccc0*/  FFMA.FTZ R177, R177, R12.reuse, -R217.reuse ;  /* 0x0000000cb1b17223 */ /* 0x180fe200000108d9 */
[-CC-:B------:R-:W-:Y:S01]  /*ccd0*/  FFMA.FTZ R181, R181, R12.reuse, -R217.reuse ;  /* 0x0000000cb5b57223 */ /* 0x180fe200000108d9 */
[----:B------:R-:W-:Y:S01]  /*cce0*/  FFMA.FTZ R180, R180, R12, -R217 ;  /* 0x0000000cb4b47223 */ /* 0x000fe200000108d9 */
[-C--:B------:R-:W-:Y:S01]  /*ccf0*/  FMUL.FTZ R24, R24, R173.reuse ;  /* 0x000000ad18187220 */ /* 0x080fe20000410000 */
[-C--:B------:R-:W-:Y:S01]  /*cd00*/  FMUL.FTZ R25, R25, R173.reuse ;  /* 0x000000ad19197220 */ /* 0x080fe20000410000 */
[-C--:B------:R-:W-:Y:S01]  /*cd10*/  FMUL.FTZ R28, R28, R173.reuse ;  /* 0x000000ad1c1c7220 */ /* 0x080fe20000410000 */
[----:B------:R-:W5:Y:S01]  /*cd20*/  MUFU.EX2 R156, R156 ;  /* 0x0000009c009c7308 */ /* 0x000f620000000800 */
[-C--:B------:R-:W-:Y:S01]  /*cd30*/  FMUL.FTZ R29, R29, R173.reuse ;  /* 0x000000ad1d1d7220 */ /* 0x080fe20000410000 */
[-C--:B------:R-:W-:Y:S01]  /*cd40*/  FMUL.FTZ R32, R32, R173.reuse ;  /* 0x000000ad20207220 */ /* 0x080fe20000410000 */
[-C--:B------:R-:W-:Y:S01]  /*cd50*/  FMUL.FTZ R33, R33, R173.reuse ;  /* 0x000000ad21217220 */ /* 0x080fe20000410000 */
[-C--:B------:R-:W-:Y:S01]  /*cd60*/  FMUL.FTZ R36, R36, R173.reuse ;  /* 0x000000ad24247220 */ /* 0x080fe20000410000 */
[-C--:B------:R-:W-:Y:S01]  /*cd70*/  FMUL.FTZ R37, R37, R173.reuse ;  /* 0x000000ad25257220 */ /* 0x080fe20000410000 */
[-C--:B------:R-:W-:Y:S01]  /*cd80*/  FMUL.FTZ R40, R40, R173.reuse ;  /* 0x000000ad28287220 */ /* 0x080fe20000410000 */
[-C--:B------:R-:W-:Y:S01]  /*cd90*/  FMUL.FTZ R41, R41, R173.reuse ;  /* 0x000000ad29297220 */ /* 0x080fe20000410000 */
[----:B--2---:R2:W0:Y:S01]  /*cda0*/  MUFU.EX2 R166, R157 ;  /* 0x0000009d00a67308 */ /* 0x0044220000000800 */
        /* <DEDUP_REMOVED lines=9> */
[----:B---3--:R-:W-:Y:S01]  /*ce40*/  FFMA.FTZ R158, R173, R0, R152 ;  /* 0x00000000ad9e7223 */ /* 0x008fe20000010098 */
[----:B------:R-:W-:Y:S01]  /*ce50*/  FADD.FTZ R0, R167, R3 ;  /* 0x00000003a7007221 */ /* 0x000fe20000010000 */
[C---:B----4-:R-:W-:Y:S01]  /*ce60*/  F2FP.F16.F32.PACK_AB R152, R224.reuse, R152 ;  /* 0x00000098e098723e */ /* 0x050fe200000000ff */
[-C--:B------:R-:W-:Y:S01]  /*ce70*/  FMUL.FTZ R57, R57, R173.reuse ;  /* 0x000000ad39397220 */ /* 0x080fe20000410000 */
[----:B------:R-:W-:Y:S01]  /*ce80*/  FADD.FTZ R158, R224, R158 ;  /* 0x0000009ee09e7221 */ /* 0x000fe20000010000 */
[-C--:B------:R-:W-:Y:S01]  /*ce90*/  FMUL.FTZ R60, R60, R173.reuse ;  /* 0x000000ad3c3c7220 */ /* 0x080fe20000410000 */
[----:B------:R-:W2:Y:S01]  /*cea0*/  MUFU.EX2 R161, R161 ;  /* 0x000000a100a17308 */ /* 0x000ea20000000800 */
[-C--:B------:R-:W-:Y:S01]  /*ceb0*/  FMUL.FTZ R61, R61, R173.reuse ;  /* 0x000000ad3d3d7220 */ /* 0x080fe20000410000 */
[----:B-----5:R-:W-:Y:S01]  /*cec0*/  FADD.FTZ R158, R156, R158 ;  /* 0x0000009e9c9e7221 */ /* 0x020fe20000010000 */
[-C--:B------:R-:W-:Y:S01]  /*ced0*/  FMUL.FTZ R64, R64, R173.reuse ;  /* 0x000000ad40407220 */ /* 0x080fe20000410000 */
[-C--:B------:R-:W-:Y:S01]  /*cee0*/  FMUL.FTZ R65, R65, R173.reuse ;  /* 0x000000ad41417220 */ /* 0x080fe20000410000 */
[-C--:B------:R-:W-:Y:S01]  /*cef0*/  FMUL.FTZ R68, R68, R173.reuse ;  /* 0x000000ad44447220 */ /* 0x080fe20000410000 */
[----:B0-----:R-:W-:Y:S01]  /*cf00*/  FADD.FTZ R158, R166, R158 ;  /* 0x0000009ea69e7221 */ /* 0x001fe20000010000 */
[-C--:B------:R-:W-:Y:S01]  /*cf10*/  FMUL.FTZ R69, R69, R173.reuse ;  /* 0x000000ad45457220 */ /* 0x080fe20000410000 */
[----:B------:R-:W0:Y:S01]  /*cf20*/  MUFU.EX2 R164, R164 ;  /* 0x000000a400a47308 */ /* 0x000e220000000800 */
[-C--:B------:R-:W-:Y:S01]  /*cf30*/  FMUL.FTZ R72, R72, R173.reuse ;  /* 0x000000ad48487220 */ /* 0x080fe20000410000 */
[----:B-1----:R-:W-:Y:S01]  /*cf40*/  FADD.FTZ R158, R160, R158 ;  /* 0x0000009ea09e7221 */ /* 0x002fe20000010000 */
[-C--:B------:R-:W-:Y:S01]  /*cf50*/  FMUL.FTZ R73, R73, R173.reuse ;  /* 0x000000ad49497220 */ /* 0x080fe20000410000 */
[-C--:B------:R-:W-:Y:S01]  /*cf60*/  FMUL.FTZ R76, R76, R173.reuse ;  /* 0x000000ad4c4c7220 */ /* 0x080fe20000410000 */
[-C--:B------:R-:W-:Y:S01]  /*cf70*/  FMUL.FTZ R77, R77, R173.reuse ;  /* 0x000000ad4d4d7220 */ /* 0x080fe20000410000 */
        /* <DEDUP_REMOVED lines=35> */
[-C--:B------:R-:W-:Y:S01]  /*d1b0*/  FMUL.FTZ R136, R136, R173.reuse ;  /* 0x000000ad88887220 */ /* 0x080fe20000410000 */
[-C--:B------:R-:W-:Y:S01]  /*d1c0*/  FMUL.FTZ R137, R137, R173.reuse ;  /* 0x000000ad89897220 */ /* 0x080fe20000410000 */
[-C--:B------:R-:W-:Y:S01]  /*d1d0*/  FMUL.FTZ R140, R140, R173.reuse ;  /* 0x000000ad8c8c7220 */ /* 0x080fe20000410000 */
[-C--:B------:R-:W-:Y:S01]  /*d1e0*/  FMUL.FTZ R141, R141, R173.reuse ;  /* 0x000000ad8d8d7220 */ /* 0x080fe20000410000 */
[-C--:B------:R-:W-:Y:S01]  /*d1f0*/  FMUL.FTZ R144, R144, R173.reuse ;  /* 0x000000ad90907220 */ /* 0x080fe20000410000 */
[-C--:B------:R-:W-:Y:S01]  /*d200*/  FMUL.FTZ R145, R145, R173.reuse ;  /* 0x000000ad91917220 */ /* 0x080fe20000410000 */
[-C--:B------:R-:W-:Y:S01]  /*d210*/  FMUL.FTZ R148, R148, R173.reuse ;  /* 0x000000ad94947220 */ /* 0x080fe20000410000 */
[----:B------:R5:W4:Y:S01]  /*d220*/  MUFU.EX2 R3, R154 ;  /* 0x0000009a00037308 */ /* 0x000b220000000800 */
[----:B------:R-:W-:-:S07]  /*d230*/  FMUL.FTZ R149, R149, R173 ;  /* 0x000000ad95957220 */ /* 0x000fce0000410000 */
[----:B------:R-:W4:Y:S01]  /*d240*/  MUFU.EX2 R176, R176 ;  /* 0x000000b000b07308 */ /* 0x000f220000000800 */
[----:B-----5:R-:W-:Y:S01]  /*d250*/  F2FP.F16.F32.PACK_AB R154, R166, R156 ;  /* 0x0000009ca69a723e */ /* 0x020fe200000000ff */
[----:B------:R-:W-:Y:S01]  /*d260*/  BAR.SYNC.DEFER_BLOCKING 0xf, 0x100 ;  /* 0x03c4000000007b1d */ /* 0x000fe20000010000 */
[----:B------:R-:W-:Y:S01]  /*d270*/  F2FP.F16.F32.PACK_AB R156, R161, R160 ;  /* 0x000000a0a19c723e */ /* 0x000fe200000000ff */
[----:B-1----:R-:W-:Y:S01]  /*d280*/  FADD.FTZ R160, R165, R158 ;  /* 0x0000009ea5a07221 */ /* 0x002fe20000010000 */
[----:B------:R-:W-:Y:S01]  /*d290*/  FADD.FTZ R161, R225, R0 ;  /* 0x00000000e1a17221 */ /* 0x000fe20000010000 */
[----:B------:R-:W-:Y:S02]  /*d2a0*/  F2FP.F16.F32.PACK_AB R158, R165, R164 ;  /* 0x000000a4a59e723e */ /* 0x000fe400000000ff */
[----:B--2---:R-:W-:Y:S01]  /*d2b0*/  FADD.FTZ R160, R168, R160 ;  /* 0x000000a0a8a07221 */ /* 0x004fe20000010000 */
[C---:B------:R-:W-:Y:S01]  /*d2c0*/  FADD.FTZ R164, R171.reuse, R161 ;  /* 0x000000a1aba47221 */ /* 0x040fe20000010000 */
[----:B------:R-:W1:Y:S01]  /*d2d0*/  MUFU.EX2 R177, R177 ;  /* 0x000000b100b17308 */ /* 0x000e620000000800 */
[----:B------:R-:W-:Y:S01]  /*d2e0*/  F2FP.F16.F32.PACK_AB R161, R171, R225 ;  /* 0x000000e1aba1723e */ /* 0x000fe200000000ff */
[----:B0-----:R-:W-:Y:S01]  /*d2f0*/  FADD.FTZ R0, R169, R160 ;  /* 0x000000a0a9007221 */ /* 0x001fe20000010000 */
[----:B---3--:R-:W-:Y:S01]  /*d300*/  FADD.FTZ R164, R163, R164 ;  /* 0x000000a4a3a47221 */ /* 0x008fe20000010000 */
[----:B------:R-:W-:-:S02]  /*d310*/  F2FP.F16.F32.PACK_AB R160, R169, R168 ;  /* 0x000000a8a9a0723e */ /* 0x000fc400000000ff */
[----:B----4-:R-:W-:Y:S01]  /*d320*/  FADD.FTZ R0, R162, R0 ;  /* 0x00000000a2007221 */ /* 0x010fe20000010000 */
[----:B------:R-:W-:Y:S01]  /*d330*/  FADD.FTZ R164, R175, R164 ;  /* 0x000000a4afa47221 */ /* 0x000fe20000010000 */
[----:B------:R-:W0:Y:S01]  /*d340*/  MUFU.EX2 R166, R180 ;  /* 0x000000b400a67308 */ /* 0x000e220000000800 */
[C---:B------:R-:W-:Y:S01]  /*d350*/  F2FP.F16.F32.PACK_AB R162, R3.reuse, R162 ;  /* 0x000000a203a2723e */ /* 0x040fe200000000ff */
[----:B------:R-:W-:Y:S01]  /*d360*/  FADD.FTZ R0, R3, R0 ;  /* 0x0000000003007221 */ /* 0x000fe20000010000 */
[----:B------:R-:W-:Y:S01]  /*d370*/  FADD.FTZ R3, R178, R164 ;  /* 0x000000a4b2037221 */ /* 0x000fe20000010000 */
[----:B------:R-:W-:Y:S02]  /*d380*/  F2FP.F16.F32.PACK_AB R163, R175, R163 ;  /* 0x000000a3afa3723e */ /* 0x000fe400000000ff */
[----:B------:R-:W-:Y:S01]  /*d390*/  FADD.FTZ R0, R176, R0 ;  /* 0x00000000b0007221 */ /* 0x000fe20000010000 */
[----:B------:R-:W-:Y:S01]  /*d3a0*/  FADD.FTZ R3, R179, R3 ;  /* 0x00000003b3037221 */ /* 0x000fe20000010000 */
[----:B------:R-:W2:Y:S01]  /*d3b0*/  MUFU.EX2 R167, R183 ;  /* 0x000000b700a77308 */ /* 0x000ea20000000800 */
[C---:B-1----:R-:W-:Y:S01]  /*d3c0*/  F2FP.F16.F32.PACK_AB R164, R177.reuse, R176 ;  /* 0x000000b0b1a4723e */ /* 0x042fe200000000ff */
[----:B------:R-:W-:Y:S01]  /*d3d0*/  FADD.FTZ R0, R177, R0 ;  /* 0x00000000b1007221 */ /* 0x000fe20000010000 */
[----:B------:R-:W-:Y:S01]  /*d3e0*/  FADD.FTZ R3, R182, R3 ;  /* 0x00000003b6037221 */ /* 0x000fe20000010000 */
[----:B------:R-:W-:Y:S01]  /*d3f0*/  F2FP.F16.F32.PACK_AB R165, R179, R178 ;  /* 0x000000b2b3a5723e */ /* 0x000fe200000000ff */
[----:B------:R1:W-:Y:S03]  /*d400*/  STSM.16.M88.4 [R216+0x26800], R152 ;  /* 0x02680098d8007844 */ /* 0x0003e60000000200 */
[----:B------:R-:W3:Y:S01]  /*d410*/  MUFU.EX2 R181, R181 ;  /* 0x000000b500b57308 */ /* 0x000ee20000000800 */
[----:B0-----:R-:W-:Y:S01]  /*d420*/  FADD.FTZ R0, R166, R0 ;  /* 0x00000000a6007221 */ /* 0x001fe20000010000 */
[----:B------:R1:W-:Y:S04]  /*d430*/  STSM.16.M88.4 [R218], R156 ;  /* 0x0000009cda007844 */ /* 0x0003e80000000200 */
[----:B------:R1:W-:Y:S01]  /*d440*/  STSM.16.M88.4 [R222], R160 ;  /* 0x000000a0de007844 */ /* 0x0003e20000000200 */
[C---:B--2---:R-:W-:Y:S01]  /*d450*/  FADD.FTZ R3, R167.reuse, R3 ;  /* 0x00000003a7037221 */ /* 0x044fe20000010000 */
[----:B------:R-:W-:-:S02]  /*d460*/  F2FP.F16.F32.PACK_AB R167, R167, R182 ;  /* 0x000000b6a7a7723e */ /* 0x000fc400000000ff */
[C---:B---3--:R-:W-:Y:S01]  /*d470*/  F2FP.F16.F32.PACK_AB R166, R181.reuse, R166 ;  /* 0x000000a6b5a6723e */ /* 0x048fe200000000ff */
[----:B------:R-:W-:-:S04]  /*d480*/  FADD.FTZ R0, R181, R0 ;  /* 0x00000000b5007221 */ /* 0x000fc80000010000 */
[----:B------:R1:W-:Y:S01]  /*d490*/  STSM.16.M88.4 [R221], R164 ;  /* 0x000000a4dd007844 */ /* 0x0003e20000000200 */
[----:B------:R-:W-:Y:S05]  /*d4a0*/  @!P0 BRA `(.L_x_4630) ;  /* 0x0000000000048947 */ /* 0x000fea0003800000 */
[----:B------:R-:W-:Y:S01]  /*d4b0*/  BPT.TRAP 0x1 ;  /* 0x000000040000795c */ /* 0x000fe20000300000 */
.L_x_4630:
[----:B------:R0:W2:Y:S01]  /*d4c0*/  SYNCS.PHASECHK.TRANS64.TRYWAIT P1, [R187+URZ+0x28c50], R213 ;  /* 0x028c50d5bb0075a7 */ /* 0x0000a2000802017f */
[----:B------:R-:W-:Y:S05]  /*d4d0*/  @!P0 BRA `(.L_x_4631) ;  /* 0x0000000000048947 */ /* 0x000fea0003800000 */
[----:B------:R-:W-:Y:S01]  /*d4e0*/  BPT.TRAP 0x1 ;  /* 0x000000040000795c */ /* 0x000fe20000300000 */
.L_x_4631:
[----:B------:R-:W-:Y:S04]  /*d4f0*/  BSSY B2, `(.L_x_4632) ;  /* 0x0000004000027945 */ /* 0x000fe80003800000 */
[----:B--2---:R-:W-:Y:S05]  /*d500*/  @P1 BRA `(.L_x_4633) ;  /* 0x0000000000081947 */ /* 0x004fea0003800000 */
[----:B------:R-:W2:Y:S02]  /*d510*/  SYNCS.PHASECHK.TRANS64.TRYWAIT P1, [R187+URZ+0x28c50], R213 ;  /* 0x028c50d5bb0075a7 */ /* 0x000ea4000802017f */
[----:B--2---:R-:W-:Y:S05]  /*d520*/  @!P1 BRA `(.L_x_4634) ;  /* 0x000000e000489947 */ /* 0x004fea0003800000 */
.L_x_4633:
[----:B------:R-:W-:Y:S05]  /*d530*/  BSYNC B2 ;  /* 0x0000000000027941 */ /* 0x000fea0003800000 */
.L_x_4632:
        /* <DEDUP_REMOVED lines=14> */
[----:B------:R-:W-:Y:S01]  /*d620*/  VIADD R168, R168, 0x180 ;  /* 0x00000180a8a87836 */ /* 0x000fe20000000000 */
[----:B------:R-:W-:-:S14]  /*d630*/  MOV R153, 0x40000040 ;  /* 0x4000004000997802 */ /* 0x000fdc0000000f00 */
        /* <DEDUP_REMOVED lines=24> */
.L_x_4635:
[C---:B------:R-:W-:Y:S01]  /*d7c0*/  ISETP.GT.AND P1, PT, R186.reuse, R21, PT ;  /* 0x00000015ba00720c */ /* 0x040fe20003f24270 */
[----:B0-2---:R-:W-:Y:S02]  /*d7d0*/  VIADD R187, R187, 0x28c60 ;  /* 0x00028c60bbbb7836 */ /* 0x005fe40000000000 */
        /* <DEDUP_REMOVED lines=8> */
.L_x_4623:
[----:B------:R-:W-:-:S07]  /*d860*/  IMAD.MOV.U32 R213, RZ, RZ, R186 ;  /* 0x000000ffffd57224 */ /* 0x000fce00078e00ba */
.L_x_4622:
[----:B------:R-:W-:Y:S05]  /*d870*/  BSYNC B1 ;  /* 0x0000000000017941 */ /* 0x000fea0003800000 */
.L_x_4621:
[----:B------:R-:W-:Y:S01]  /*d880*/  ISETP.GE.AND P1, PT, R213, RZ, PT ;  /* 0x000000ffd500720c */ /* 0x000fe20003f26270 */
[----:B------:R-:W-:-:S12]  /*d890*/  BSSY B0, `(.L_x_4637) ;  /* 0x00001a7000007945 */ /* 0x000fd80003800000 */
[----:B------:R-:W-:Y:S05]  /*d8a0*/  @!P1 BRA `(.L_x_4638) ;  /* 0x0000001800949947 */ /* 0x000fea0003800000 */
[----:B------:R-:W-:Y:S01]  /*d8b0*/  MOV R185, R13 ;  /* 0x0000000d00b97202 */ /* 0x000fe20000000f00 */
[----:B------:R-:W-:Y:S02]  /*d8c0*/  IMAD.MOV.U32 R184, RZ, RZ, R15 ;  /* 0x000000ffffb87224 */ /* 0x000fe400078e000f */
[----:B0-----:R-:W-:-:S07]  /*d8d0*/  IMAD.MOV.U32 R187, RZ, RZ, R18 ;  /* 0x000000ffffbb7224 */ /* 0x001fce00078e0012 */
.L_x_4651:
[----:B------:R-:W-:-:S05]  /*d8e0*/  VIADD R18, R187, 0x1 ;  /* 0x00000001bb127836 */ /* 0x000fca0000000000 */
[----:B------:R-:W-:-:S04]  /*d8f0*/  ISETP.NE.AND P1, PT, R18, 0x2, PT ;  /* 0x000000021200780c */ /* 0x000fc80003f25270 */
[----:B------:R-:W-:Y:S02]  /*d900*/  SEL R12, RZ, 0x1, P1 ;  /* 0x00000001ff0c7807 */ /* 0x000fe40000800000 */
[----:B------:R-:W-:Y:S02]  /*d910*/  SEL R18, R18, RZ, P1 ;  /* 0x000000ff12127207 */ /* 0x000fe40000800000 */
[----:B------:R-:W-:Y:S01]  /*d920*/  LOP3.LUT R19, R19, R12, RZ, 0x3c, !PT ;  /* 0x0000000c13137212 */ /* 0x000fe200078e3cff */
[----:B-1----:R-:W-:Y:S06]  /*d930*/  @!P0 BRA `(.L_x_4639) ;  /* 0x0000000000048947 */ /* 0x002fec0003800000 */
[----:B------:R-:W-:Y:S01]  /*d940*/  BPT.TRAP 0x1 ;  /* 0x000000040000795c */ /* 0x000fe20000300000 */
.L_x_4639:
[----:B------:R-:W-:Y:S01]  /*d950*/  IMAD R21, R18, 0x8, R2 ;  /* 0x0000000812157824 */ /* 0x000fe200078e0202 */
[----:B------:R-:W-:-:S04]  /*d960*/  SHF.L.U32 R217, R19, 0x1f, RZ ;  /* 0x0000001f13d97819 */ /* 0x000fc800000006ff */
[----:B------:R0:W1:Y:S01]  /*d970*/  SYNCS.PHASECHK.TRANS64.TRYWAIT P1, [R21+URZ+0x28c30], R217 ;  /* 0x028c30d9150075a7 */ /* 0x000062000802017f */
[----:B------:R-:W-:Y:S05]  /*d980*/  @!P0 BRA `(.L_x_4640) ;  /* 0x0000000000048947 */ /* 0x000fea0003800000 */
[----:B------:R-:W-:Y:S01]  /*d990*/  BPT.TRAP 0x1 ;  /* 0x000000040000795c */ /* 0x000fe20000300000 */
.L_x_4640:
[----:B------:R-:W-:Y:S01]  /*d9a0*/  BSSY B1, `(.L_x_4641) ;  /* 0x0000006000017945 */ /* 0x000fe20003800000 */
[----:B------:R-:W-:Y:S02]  /*d9b0*/  IMAD R154, R18, 0x200, R20 ;  /* 0x00000200129a7824 */ /* 0x000fe400078e0214 */
[----:B------:R-:W-:Y:S01]  /*d9c0*/  IMAD.MOV.U32 R155, RZ, RZ, 0x40000040 ;  /* 0x40000040ff9b7424 */ /* 0x000fe200078e00ff */
[----:B-1----:R-:W-:Y:S06]  /*d9d0*/  @P1 BRA `(.L_x_4642) ;  /* 0x0000000000081947 */ /* 0x002fec0003800000 */
[----:B------:R-:W1:Y:S02]  /*d9e0*/  SYNCS.PHASECHK.TRANS64.TRYWAIT P1, [R21+URZ+0x28c30], R217 ;  /* 0x028c30d9150075a7 */ /* 0x000e64000802017f */
[----:B-1----:R-:W-:Y:S05]  /*d9f0*/  @!P1 BRA `(.L_x_4643) ;  /* 0x000000dc00289947 */ /* 0x002fea0003800000 */
.L_x_4642:
[----:B------:R-:W-:Y:S05]  /*da00*/  BSYNC B1 ;  /* 0x0000000000017941 */ /* 0x000fea0003800000 */
.L_x_4641:
        /* <DEDUP_REMOVED lines=8> */
[----:B------:R-:W-:Y:S01]  /*da90*/  IADD3 R154, R154, 0x6, RZ ;  /* 0x000000069a9a7810 */ /* 0x000fe20007ffe0ff */
        /* <DEDUP_REMOVED lines=27> */
.L_x_4644:
        /* <DEDUP_REMOVED lines=17> */
[----:B--2---:R-:W-:Y:S01]  /*dd60*/  FMNMX.FTZ R13, R12, R13, !PT ;  /* 0x0000000d0c0d7209 */ /* 0x004fe20007810000 */
[----:B------:R-:W-:-:S04]  /*dd70*/  IMAD.U32 R12, RZ, RZ, UR36 ;  /* 0x00000024ff0c7e24 */ /* 0x000fc8000f8e00ff */
[----:B------:R-:W2:Y:S02]  /*dd80*/  SHFL.BFLY PT, R15, R13, 0x1, 0x1f ;  /* 0x0c201f000d0f7f89 */ /* 0x000ea400000e0000 */
[----:B--2---:R-:W-:-:S05]  /*dd90*/  FMNMX.FTZ R15, R13, R15, !PT ;  /* 0x0000000f0d0f7209 */ /* 0x004fca0007810000 */
        /* <DEDUP_REMOVED lines=32> */
[-C--:B------:R-:W-:Y:S01]  /*dfa0*/  FMUL.FTZ R25, R25, R164.reuse ;  /* 0x000000a419197220 */ /* 0x080fe20000410000 */
[----:B------:R-:W-:Y:S01]  /*dfb0*/  FMNMX.FTZ R13, R158, R13, !PT ;  /* 0x0000000d9e0d7209 */ /* 0x000fe20007810000 */
[-C--:B------:R-:W-:Y:S01]  /*dfc0*/  FMUL.FTZ R28, R28, R164.reuse ;  /* 0x000000a41c1c7220 */ /* 0x080fe20000410000 */
[----:B------:R-:W-:Y:S01]  /*dfd0*/  FMUL.FTZ R29, R29, R164 ;  /* 0x000000a41d1d7220 */ /* 0x000fe20000410000 */
[----:B------:R-:W2:Y:S01]  /*dfe0*/  MUFU.EX2 R157, R157 ;  /* 0x0000009d009d7308 */ /* 0x000ea20000000800 */
[----:B------:R-:W-:Y:S01]  /*dff0*/  FMNMX.FTZ R13, R159, R13, !PT ;  /* 0x0000000d9f0d7209 */ /* 0x000fe20007810000 */
[C---:B----4-:R-:W-:Y:S01]  /*e000*/  FADD.FTZ R0, R153.reuse, R0 ;  /* 0x0000000099007221 */ /* 0x050fe20000010000 */
[----:B------:R-:W-:Y:S01]  /*e010*/  F2FP.F16.F32.PACK_AB R184, R153, R152 ;  /* 0x0000009899b8723e */ /* 0x000fe200000000ff */
[-C--:B------:R-:W-:Y:S01]  /*e020*/  FMUL.FTZ R32, R32, R164.reuse ;  /* 0x000000a420207220 */ /* 0x080fe20000410000 */
[----:B------:R-:W-:Y:S01]  /*e030*/  FMNMX.FTZ R13, R162, R13, !PT ;  /* 0x0000000da20d7209 */ /* 0x000fe20007810000 */
[-C--:B------:R-:W-:Y:S01]  /*e040*/  FMUL.FTZ R33, R33, R164.reuse ;  /* 0x000000a421217220 */ /* 0x080fe20000410000 */
[-C--:B------:R-:W-:Y:S01]  /*e050*/  FMUL.FTZ R36, R36, R164.reuse ;  /* 0x000000a424247220 */ /* 0x080fe20000410000 */
[----:B------:R-:W4:Y:S01]  /*e060*/  MUFU.EX2 R152, R160 ;  /* 0x000000a000987308 */ /* 0x000f220000000800 */
[----:B------:R-:W-:Y:S01]  /*e070*/  FMNMX.FTZ R13, R163, R13, !PT ;  /* 0x0000000da30d7209 */ /* 0x000fe20007810000 */
[----:B---3--:R-:W-:Y:S01]  /*e080*/  FADD.FTZ R0, R156, R0 ;  /* 0x000000009c007221 */ /* 0x008fe20000010000 */
[-C--:B------:R-:W-:Y:S01]  /*e090*/  FMUL.FTZ R37, R37, R164.reuse ;  /* 0x000000a425257220 */ /* 0x080fe20000410000 */
[-C--:B------:R-:W-:Y:S01]  /*e0a0*/  FMUL.FTZ R40, R40, R164.reuse ;  /* 0x000000a428287220 */ /* 0x080fe20000410000 */
[----:B------:R-:W-:Y:S01]  /*e0b0*/  FMNMX.FTZ R13, R166, R13, !PT ;  /* 0x0000000da60d7209 */ /* 0x000fe20007810000 */
[-C--:B------:R-:W-:Y:S01]  /*e0c0*/  FMUL.FTZ R41, R41, R164.reuse ;  /* 0x000000a429297220 */ /* 0x080fe20000410000 */
[----:B------:R-:W-:Y:S01]  /*e0d0*/  FMUL.FTZ R44, R44, R164 ;  /* 0x000000a42c2c7220 */ /* 0x000fe20000410000 */
[----:B------:R-:W3:Y:S01]  /*e0e0*/  MUFU.EX2 R219, R219 ;  /* 0x000000db00db7308 */ /* 0x000ee20000000800 */
[----:B------:R-:W-:Y:S01]  /*e0f0*/  FMNMX.FTZ R13, R167, R13, !PT ;  /* 0x0000000da70d7209 */ /* 0x000fe20007810000 */
[C---:B--2---:R-:W-:Y:S01]  /*e100*/  FADD.FTZ R0, R157.reuse, R0 ;  /* 0x000000009d007221 */ /* 0x044fe20000010000 */
[----:B------:R-:W-:Y:S01]  /*e110*/  F2FP.F16.F32.PACK_AB R186, R157, R156 ;  /* 0x0000009c9dba723e */ /* 0x000fe200000000ff */
[-C--:B------:R-:W-:Y:S01]  /*e120*/  FMUL.FTZ R45, R45, R164.reuse ;  /* 0x000000a42d2d7220 */ /* 0x080fe20000410000 */
[----:B------:R-:W-:Y:S01]  /*e130*/  FMNMX.FTZ R13, R170, R13, !PT ;  /* 0x0000000daa0d7209 */ /* 0x000fe20007810000 */
[-C--:B------:R-:W-:Y:S01]  /*e140*/  FMUL.FTZ R48, R48, R164.reuse ;  /* 0x000000a430307220 */ /* 0x080fe20000410000 */
[-C--:B------:R-:W-:Y:S01]  /*e150*/  FMUL.FTZ R49, R49, R164.reuse ;  /* 0x000000a431317220 */ /* 0x080fe20000410000 */
[----:B------:R-:W-:Y:S01]  /*e160*/  MUFU.EX2 R157, R165 ;  /* 0x000000a5009d7308 */ /* 0x000fe20000000800 */
[----:B------:R-:W-:Y:S01]  /*e170*/  FMNMX.FTZ R13, R171, R13, !PT ;  /* 0x0000000dab0d7209 */ /* 0x000fe20007810000 */
[----:B----4-:R-:W-:Y:S01]  /*e180*/  FADD.FTZ R0, R152, R0 ;  /* 0x0000000098007221 */ /* 0x010fe20000010000 */
[-C--:B------:R-:W-:Y:S01]  /*e190*/  FMUL.FTZ R52, R52, R164.reuse ;  /* 0x000000a434347220 */ /* 0x080fe20000410000 */
[-C--:B------:R-:W-:Y:S01]  /*e1a0*/  FMUL.FTZ R53, R53, R164.reuse ;  /* 0x000000a435357220 */ /* 0x080fe20000410000 */
[----:B------:R-:W-:Y:S01]  /*e1b0*/  FMNMX.FTZ R13, R174, R13, !PT ;  /* 0x0000000dae0d7209 */ /* 0x000fe20007810000 */
[-C--:B------:R-:W-:Y:S01]  /*e1c0*/  FMUL.FTZ R56, R56, R164.reuse ;  /* 0x000000a438387220 */ /* 0x080fe20000410000 */
[----:B------:R-:W-:Y:S01]  /*e1d0*/  FMUL.FTZ R57, R57, R164 ;  /* 0x000000a439397220 */ /* 0x000fe20000410000 */
[----:B------:R-:W2:Y:S01]  /*e1e0*/  MUFU.EX2 R161, R161 ;  /* 0x000000a100a17308 */ /* 0x000ea20000000800 */
[----:B------:R-:W-:Y:S01]  /*e1f0*/  FMNMX.FTZ R13, R175, R13, !PT ;  /* 0x0000000daf0d7209 */ /* 0x000fe20007810000 */
[C---:B---3--:R-:W-:Y:S01]  /*e200*/  FADD.FTZ R0, R219.reuse, R0 ;  /* 0x00000000db007221 */ /* 0x048fe20000010000 */
[----:B------:R-:W-:Y:S01]  /*e210*/  F2FP.F16.F32.PACK_AB R152, R219, R152 ;  /* 0x00000098db98723e */ /* 0x000fe200000000ff */
[-C--:B------:R-:W-:Y:S01]  /*e220*/  FMUL.FTZ R60, R60, R164.reuse ;  /* 0x000000a43c3c7220 */ /* 0x080fe20000410000 */
[----:B------:R-:W-:Y:S01]  /*e230*/  FMNMX.FTZ R13, R178, R13, !PT ;  /* 0x0000000db20d7209 */ /* 0x000fe20007810000 */
[-C--:B------:R-:W-:Y:S01]  /*e240*/  FMUL.FTZ R61, R61, R164.reuse ;  /* 0x000000a43d3d7220 */ /* 0x080fe20000410000 */
[-C--:B------:R-:W-:Y:S01]  /*e250*/  FMUL.FTZ R64, R64, R164.reuse ;  /* 0x000000a440407220 */ /* 0x080fe20000410000 */
[----:B------:R-:W3:Y:S01]  /*e260*/  MUFU.EX2 R156, R168 ;  /* 0x000000a8009c7308 */ /* 0x000ee20000000800 */
[----:B------:R-:W-:Y:S01]  /*e270*/  FMNMX.FTZ R13, R179, R13, !PT ;  /* 0x0000000db30d7209 */ /* 0x000fe20007810000 */
[-C--:B------:R-:W-:Y:S01]  /*e280*/  FMUL.FTZ R65, R65, R164.reuse ;  /* 0x000000a441417220 */ /* 0x080fe20000410000 */
[-C--:B------:R-:W-:Y:S01]  /*e290*/  FMUL.FTZ R68, R68, R164.reuse ;  /* 0x000000a444447220 */ /* 0x080fe20000410000 */
[-C--:B------:R-:W-:Y:S01]  /*e2a0*/  FMUL.FTZ R69, R69, R164.reuse ;  /* 0x000000a445457220 */ /* 0x080fe20000410000 */
[----:B------:R-:W-:Y:S01]  /*e2b0*/  FMNMX.FTZ R13, R182, R13, !PT ;  /* 0x0000000db60d7209 */ /* 0x000fe20007810000 */
[-C--:B------:R-:W-:Y:S01]  /*e2c0*/  FMUL.FTZ R72, R72, R164.reuse ;  /* 0x000000a448487220 */ /* 0x080fe20000410000 */
[-C--:B------:R-:W-:Y:S01]  /*e2d0*/  FMUL.FTZ R73, R73, R164.reuse ;  /* 0x000000a449497220 */ /* 0x080fe20000410000 */
        /* <DEDUP_REMOVED lines=30> */
[----:B--2---:R-:W-:Y:S01]  /*e4c0*/  FMNMX.FTZ R13, R13, R153, !PT ;  /* 0x000000990d0d7209 */ /* 0x004fe20007810000 */
[-C--:B------:R-:W-:Y:S01]  /*e4d0*/  FMUL.FTZ R112, R112, R164.reuse ;  /* 0x000000a470707220 */ /* 0x080fe20000410000 */
[----:B------:R-:W2:Y:S01]  /*e4e0*/  MUFU.EX2 R177, R177 ;  /* 0x000000b100b17308 */ /* 0x000ea20000000800 */
        /* <DEDUP_REMOVED lines=25> */
[-C--:B------:R-:W-:Y:S01]  /*e680*/  FMUL.FTZ R148, R148, R164.reuse ;  /* 0x000000a494947220 */ /* 0x080fe20000410000 */
[----:B---3--:R-:W-:Y:S01]  /*e690*/  FMNMX.FTZ R13, R13, R153, !PT ;  /* 0x000000990d0d7209 */ /* 0x008fe20007810000 */
[----:B------:R-:W-:-:S04]  /*e6a0*/  FMUL.FTZ R149, R149, R164 ;  /* 0x000000a495957220 */ /* 0x000fc80000410000 */
[----:B------:R-:W-:Y:S01]  /*e6b0*/  FADD.FTZ R153, -R13, R185 ;  /* 0x000000b90d997221 */ /* 0x000fe20000010100 */
[----:B----4-:R-:W-:-:S03]  /*e6c0*/  FADD.FTZ R0, R181, R0 ;  /* 0x00000000b5007221 */ /* 0x010fc60000010000 */
[----:B------:R-:W-:-:S04]  /*e6d0*/  FMUL.FTZ R153, R153, R12 ;  /* 0x0000000c99997220 */ /* 0x000fc80000410000 */
[----:B------:R2:W3:Y:S02]  /*e6e0*/  MUFU.EX2 R165, R153 ;  /* 0x0000009900a57308 */ /* 0x0004e40000000800 */
[----:B--2---:R-:W-:-:S04]  /*e6f0*/  @!P1 IMAD R153, R187, 0x40, R197 ;  /* 0x00000040bb999824 */ /* 0x004fc800078e02c5 */
[----:B------:R-:W-:Y:S02]  /*e700*/  @!P1 IMAD R153, R153, 0x4, R2 ;  /* 0x0000000499999824 */ /* 0x000fe400078e0202 */
[----:B---3--:R-:W-:-:S03]  /*e710*/  FMUL.FTZ R26, R26, R165 ;  /* 0x000000a51a1a7220 */ /* 0x008fc60000410000 */
        /* <DEDUP_REMOVED lines=14> */
[-C--:B--2---:R-:W-:Y:S01]  /*e800*/  FMUL.FTZ R153, R13, R12.reuse ;  /* 0x0000000c0d997220 */ /* 0x084fe20000410000 */
[-C--:B------:R-:W-:Y:S01]  /*e810*/  FMUL.FTZ R51, R51, R165.reuse ;  /* 0x000000a533337220 */ /* 0x080fe20000410000 */
[-C--:B------:R-:W-:Y:S01]  /*e820*/  FMUL.FTZ R54, R54, R165.reuse ;  /* 0x000000a536367220 */ /* 0x080fe20000410000 */
[-C--:B------:R-:W-:Y:S01]  /*e830*/  FMUL.FTZ R55, R55, R165.reuse ;  /* 0x000000a537377220 */ /* 0x080fe20000410000 */
        /* <DEDUP_REMOVED lines=91> */
[----:B------:R-:W-:-:S04]  /*edf0*/  FMUL.FTZ R151, R151, R165 ;  /* 0x000000a597977220 */ /* 0x000fc80000410000 */
        /* <DEDUP_REMOVED lines=22> */
.L_x_4645:
[----:B------:R3:W4:Y:S01]  /*ef60*/  SYNCS.PHASECHK.TRANS64.TRYWAIT P1, [R21+URZ+0x28c50], R217 ;  /* 0x028c50d9150075a7 */ /* 0x000722000802017f */
[----:B------:R-:W-:Y:S05]  /*ef70*/  @!P0 BRA `(.L_x_4646) ;  /* 0x0000000000048947 */ /* 0x000fea0003800000 */
[----:B------:R-:W-:Y:S01]  /*ef80*/  BPT.TRAP 0x1 ;  /* 0x000000040000795c */ /* 0x000fe20000300000 */
.L_x_4646:
[----:B------:R-:W-:Y:S04]  /*ef90*/  BSSY B1, `(.L_x_4647) ;  /* 0x0000004000017945 */ /* 0x000fe80003800000 */
[----:B----4-:R-:W-:Y:S05]  /*efa0*/  @P1 BRA `(.L_x_4648) ;  /* 0x0000000000081947 */ /* 0x010fea0003800000 */
[----:B------:R-:W4:Y:S02]  /*efb0*/  SYNCS.PHASECHK.TRANS64.TRYWAIT P1, [R21+URZ+0x28c50], R217 ;  /* 0x028c50d9150075a7 */ /* 0x000f24000802017f */
[----:B----4-:R-:W-:Y:S05]  /*efc0*/  @!P1 BRA `(.L_x_4649) ;  /* 0x000000c400c89947 */ /* 0x010fea0003800000 */
.L_x_4648:
[----:B------:R-:W-:Y:S05]  /*efd0*/  BSYNC B1 ;  /* 0x0000000000017941 */ /* 0x000fea0003800000 */
.L_x_4647:
[----:B------:R-:W-:Y:S01]  /*efe0*/  IMAD.MOV.U32 R165, RZ, RZ, 0x40000040 ;  /* 0x40000040ffa57424 */ /* 0x000fe200078e00ff */
[----:B------:R-:W-:Y:S01]  /*eff0*/  LEA R164, R18, R14, 0xc ;  /* 0x0000000e12a47211 */ /* 0x000fe200078e60ff */
[----:B------:R-:W-:Y:S01]  /*f000*/  WARPGROUP.ARRIVE ;  /* 0x00000000000079c5 */ /* 0x000fe20000000000 */
[----:B------:R-:W-:Y:S02]  /*f010*/  IMAD.MOV.U32 R167, RZ, RZ, 0x40000040 ;  /* 0x40000040ffa77424 */ /* 0x000fe400078e00ff */
[C---:B------:R-:W-:Y:S01]  /*f020*/  R2UR UR6, R164.reuse ;  /* 0x00000000a40672ca */ /* 0x040fe200000e0000 */
[----:B------:R-:W-:Y:S01]  /*f030*/  VIADD R166, R164, 0x80 ;  /* 0x00000080a4a67836 */ /* 0x000fe20000000000 */
        /* <DEDUP_REMOVED lines=35> */
.L_x_4650:
[----:B------:R-:W-:Y:S01]  /*f270*/  ISETP.GT.AND P1, PT, R213, RZ, PT ;  /* 0x000000ffd500720c */ /* 0x000fe20003f24270 */
[----:B01-34-:R-:W-:Y:S01]  /*f280*/  VIADD R21, R21, 0x28c60 ;  /* 0x00028c6015157836 */ /* 0x01bfe20000000000 */
[----:B------:R-:W-:Y:S01]  /*f290*/  IADD3 R213, R213, -0x1, RZ ;  /* 0xffffffffd5d57810 */ /* 0x000fe20007ffe0ff */
[----:B------:R-:W-:Y:S02]  /*f2a0*/  IMAD.MOV.U32 R185, RZ, RZ, R13 ;  /* 0x000000ffffb97224 */ /* 0x000fe400078e000d */
[----:B------:R-:W-:Y:S01]  /*f2b0*/  IMAD.MOV.U32 R184, RZ, RZ, R15 ;  /* 0x000000ffffb87224 */ /* 0x000fe200078e000f */
[----:B------:R-:W-:Y:S01]  /*f2c0*/  PRMT R21, R191, 0x654, R21 ;  /* 0x00000654bf157816 */ /* 0x000fe20000000015 */
[----:B------:R-:W-:-:S03]  /*f2d0*/  IMAD.MOV.U32 R187, RZ, RZ, R18 ;  /* 0x000000ffffbb7224 */ /* 0x000fc600078e0012 */
[----:B------:R1:W-:Y:S03]  /*f2e0*/  SYNCS.ARRIVE.TRANS64.RED.A1T0 RZ, [R21+URZ], RZ ;  /* 0x000000ff15ff79a7 */ /* 0x0003e6000810043f */
[----:B------:R-:W-:Y:S05]  /*f2f0*/  @P1 BRA `(.L_x_4651) ;  /* 0xffffffe400781947 */ /* 0x000fea000383ffff */
.L_x_4638:
[----:B------:R-:W-:Y:S05]  /*f300*/  BSYNC B0 ;  /* 0x0000000000007941 */ /* 0x000fea0003800000 */
.L_x_4637:
[----:B-1----:R-:W2:Y:S04]  /*f310*/  LDL.LU R21, [R1+0x44] ;  /* 0x0000440001157983 */ /* 0x002ea80000300800 */
[----:B------:R-:W1:Y:S04]  /*f320*/  SHFL.BFLY PT, R5, R0, 0x2, 0x1f ;  /* 0x0c401f0000057f89 */ /* 0x000e6800000e0000 */
[----:B------:R-:W3:Y:S01]  /*f330*/  SHFL.BFLY PT, R4, R3, 0x2, 0x1f ;  /* 0x0c401f0003047f89 */ /* 0x000ee200000e0000 */
[----:B-1----:R-:W-:Y:S01]  /*f340*/  FADD.FTZ R5, R5, R0 ;  /* 0x0000000005057221 */ /* 0x002fe20000010000 */
[----:B------:R-:W-:-:S02]  /*f350*/  IMAD.MOV.U32 R0, RZ, RZ, -0x800000 ;  /* 0xff800000ff007424 */ /* 0x000fc400078e00ff */
[----:B---3--:R-:W-:Y:S02]  /*f360*/  FADD.FTZ R4, R4, R3 ;  /* 0x0000000304047221 */ /* 0x008fe40000010000 */
        /* <DEDUP_REMOVED lines=8> */
[----:B------:R-:W1:Y:S02]  /*f3f0*/  @P0 MUFU.LG2 R8, R6 ;  /* 0x0000000600080308 */ /* 0x000e640000000c00 */
[----:B------:R-:W-:-:S06]  /*f400*/  @P1 FMUL.FTZ R5, R12, 0.69314718246459960938 ;  /* 0x3f3172180c051820 */ /* 0x000fcc0000410000 */
[----:B------:R-:W3:Y:S01]  /*f410*/  @P1 MUFU.LG2 R9, R7 ;  /* 0x0000000700091308 */ /* 0x000ee20000000c00 */
[----:B-1----:R-:W-:Y:S01]  /*f420*/  @P0 FMUL.FTZ R3, R8, 0.69314718246459960938 ;  /* 0x3f31721808030820 */ /* 0x002fe20000410000 */
[----:B------:R-:W-:-:S04]  /*f430*/  @P0 FMUL.FTZ R8, R12, 0.69314718246459960938 ;  /* 0x3f3172180c080820 */ /* 0x000fc80000410000 */
[----:B------:R-:W-:Y:S01]  /*f440*/  @P0 FFMA.FTZ R0, R8, R15, R3 ;  /* 0x0000000f08000223 */ /* 0x000fe20000010003 */
[----:B------:R-:W-:Y:S02]  /*f450*/  IMAD.MOV.U32 R3, RZ, RZ, -0x800000 ;  /* 0xff800000ff037424 */ /* 0x000fe400078e00ff */
[----:B---3--:R-:W-:-:S04]  /*f460*/  @P1 FMUL.FTZ R4, R9, 0.69314718246459960938 ;  /* 0x3f31721809041820 */ /* 0x008fc80000410000 */
[----:B------:R-:W-:Y:S01]  /*f470*/  @P1 FFMA.FTZ R3, R5, R13, R4 ;  /* 0x0000000d05031223 */ /* 0x000fe20000010004 */
[----:B------:R-:W-:-:S05]  /*f480*/  IMAD.MOV R5, RZ, RZ, -R215 ;  /* 0x000000ffff057224 */ /* 0x000fca00078e0ad7 */
[----:B------:R-:W-:Y:S02]  /*f490*/  ISETP.NE.AND P2, PT, R196, R5, PT ;  /* 0x00000005c400720c */ /* 0x000fe40003f45270 */
[----:B------:R-:W-:-:S06]  /*f4a0*/  CS2R R4, SRZ ;  /* 0x0000000000047805 */ /* 0x000fcc000001ff00 */
[----:B------:R-:W1:Y:S01]  /*f4b0*/  @P0 MUFU.RCP R5, R6 ;  /* 0x0000000600050308 */ /* 0x000e620000001000 */
[----:B------:R-:W-:-:S04]  /*f4c0*/  PLOP3.LUT P0, PT, PT, PT, PT, 0x8, 0x0 ;  /* 0x000000000000781c */ /* 0x000fc80003f0e170 */
[C---:B------:R-:W-:Y:S01]  /*f4d0*/  @!P2 IMAD R9, R18.reuse, 0x40, R197 ;  /* 0x000000401209a824 */ /* 0x040fe200078e02c5 */
[----:B------:R-:W-:Y:S02]  /*f4e0*/  IADD3 R18, R18, 0x1, RZ ;  /* 0x0000000112127810 */ /* 0x000fe40007ffe0ff */
[----:B------:R-:W3:Y:S01]  /*f4f0*/  @P1 MUFU.RCP R4, R7 ;  /* 0x0000000700041308 */ /* 0x000ee20000001000 */
[----:B------:R-:W-:Y:S01]  /*f500*/  @!P2 IMAD R9, R9, 0x4, R2 ;  /* 0x000000040909a824 */ /* 0x000fe200078e0202 */
[----:B------:R-:W-:-:S04]  /*f510*/  ISETP.NE.AND P1, PT, R18, 0x2, PT ;  /* 0x000000021200780c */ /* 0x000fc80003f25270 */
[----:B------:R-:W-:Y:S01]  /*f520*/  SEL R2, RZ, 0x1, P1 ;  /* 0x00000001ff027807 */ /* 0x000fe20000800000 */
        /* <DEDUP_REMOVED lines=8> */
[----:B---3--:R3:W-:Y:S01]  /*f5b0*/  @!P2 STS [R9+0x28820], R4 ;  /* 0x028820040900a388 */ /* 0x0087e20000000800 */
        /* <DEDUP_REMOVED lines=126> */
.L_x_4563:
[----:B------:R-:W-:Y:S05]  /*fda0*/  BSYNC B7 ;  /* 0x0000000000077941 */ /* 0x000fea0003800000 */
.L_x_4561:
        /* <DEDUP_REMOVED lines=10> */
[----:B------:R-:W0:Y:S01]  /*fe50*/  S2R R45, SR_SWINHI ;  /* 0x00000000002d7919 */ /* 0x000e220000002f00 */
[----:B------:R-:W-:Y:S01]  /*fe60*/  F2FP.F16.F32.PACK_AB R7, R31, R7 ;  /* 0x000000071f07723e */ /* 0x000fe200000000ff */
[----:B------:R-:W-:Y:S01]  /*fe70*/  ULDC.64 UR4, c[0x0][0xc00] ;  /* 0x0003000000047ab9 */ /* 0x000fe20000000a00 */
[----:B------:R-:W-:Y:S01]  /*fe80*/  F2FP.F16.F32.PACK_AB R4, R8, R10 ;  /* 0x0000000a0804723e */ /* 0x000fe200000000ff */
[----:B------:R-:W2:Y:S04]  /*fe90*/  LDL.LU R82, [R1+0x38] ;  /* 0x0000380001527983 */ /* 0x000ea80000300800 */
[----:B------:R-:W2:Y:S01]  /*fea0*/  LDL.LU R74, [R1+0x3c] ;  /* 0x00003c00014a7983 */ /* 0x000ea20000300800 */
[----:B-1----:R-:W-:-:S02]  /*feb0*/  MOV R20, R2 ;  /* 0x0000000200147202 */ /* 0x002fc40000000f00 */
[----:B0-----:R-:W-:Y:S02]  /*fec0*/  MOV R21, R45 ;  /* 0x0000002d00157202 */ /* 0x001fe40000000f00 */
        /* <DEDUP_REMOVED lines=13> */
[----:B------:R-:W-:Y:S01]  /*ffa0*/  IMAD.MOV.U32 R80, RZ, RZ, RZ ;  /* 0x000000ffff507224 */ /* 0x000fe200078e00ff */
[----:B------:R-:W-:Y:S01]  /*ffb0*/  BAR.SYNC.DEFER_BLOCKING 0x1, 0x100 ;  /* 0x0044000000007b1d */ /* 0x000fe20000010000 */
[----:B----4-:R-:W-:-:S03]  /*ffc0*/  IMAD.WIDE R44, R12, 0x2, R20 ;  /* 0x000000020c2c7825 */ /* 0x010fc600078e0214 */
[----:B------:R-:W-:Y:S01]  /*ffd0*/  LOP3.LUT R49, R44, 0x380, RZ, 0xc0, !PT ;  /* 0x000003802c317812 */ /* 0x000fe200078ec0ff */
[----:B------:R-:W-:-:S03]  /*ffe0*/  IMAD.MOV.U32 R31, RZ, RZ, R45 ;  /* 0x000000ffff1f7224 */ /* 0x000fc600078e002d */
[----:B------:R-:W-:-:S04]  /*fff0*/  SHF.R.U64 R49, R49, 0x3, RZ ;  /* 0x0000000331317819 */ /* 0x000fc800000012ff */
[----:B------:R-:W-:-:S04]  /*10000*/  LOP3.LUT R30, R49, R44, RZ, 0x3c, !PT ;  /* 0x0000002c311e7212 */ /* 0x000fc800078e3cff */
[----:B------:R-:W-:Y:S02]  /*10010*/  MOV R30, R30 ;  /* 0x0000001e001e7202 */ /* 0x000fe40000000f00 */
[----:B------:R-:W-:-:S04]  /*10020*/  IADD3 R31, P0, R44, 0x20, RZ ;  /* 0x000000202c1f7810 */ /* 0x000fc80007f1e0ff */
[----:B------:R-:W-:Y:S01]  /*10030*/  LOP3.LUT R10, R31, 0x380, RZ, 0xc0, !PT ;  /* 0x000003801f0a7812 */ /* 0x000fe200078ec0ff */
[----:B------:R0:W-:Y:S03]  /*10040*/  STSM.16.M88.4 [R30], R4 ;  /* 0x000000041e007844 */ /* 0x0001e60000000200 */
[----:B------:R-:W-:Y:S01]  /*10050*/  SHF.R.U64 R10, R10, 0x3, RZ ;  /* 0x000000030a0a7819 */ /* 0x000fe200000012ff */
[----:B0-----:R-:W-:-:S03]  /*10060*/  IMAD.X R5, RZ, RZ, R45, P0 ;  /* 0x000000ffff057224 */ /* 0x001fc600000e062d */
[----:B------:R-:W-:-:S04]  /*10070*/  LOP3.LUT R4, R10, R31, RZ, 0x3c, !PT ;  /* 0x0000001f0a047212 */ /* 0x000fc800078e3cff */
[----:B------:R-:W-:Y:S02]  /*10080*/  MOV R12, R4 ;  /* 0x00000004000c7202 */ /* 0x000fe40000000f00 */
[----:B------:R-:W-:-:S04]  /*10090*/  IADD3 R5, P0, R44, 0x40, RZ ;  /* 0x000000402c057810 */ /* 0x000fc80007f1e0ff */
[----:B------:R-:W-:Y:S02]  /*100a0*/  LOP3.LUT R4, R5, 0x380, RZ, 0xc0, !PT ;  /* 0x0000038005047812 */ /* 0x000fe400078ec0ff */
[----:B------:R-:W-:Y:S02]  /*100b0*/  IADD3 R6, P4, R44, 0x60, RZ ;  /* 0x000000602c067810 */ /* 0x000fe40007f9e0ff */
[----:B------:R-:W-:-:S04]  /*100c0*/  SHF.R.U64 R4, R4, 0x3, RZ ;  /* 0x0000000304047819 */ /* 0x000fc800000012ff */
[----:B------:R-:W-:Y:S02]  /*100d0*/  LOP3.LUT R4, R4, R5, RZ, 0x3c, !PT ;  /* 0x0000000504047212 */ /* 0x000fe400078e3cff */
[----:B------:R-:W-:Y:S02]  /*100e0*/  LOP3.LUT R5, R6, 0x380, RZ, 0xc0, !PT ;  /* 0x0000038006057812 */ /* 0x000fe400078ec0ff */
[----:B------:R-:W-:Y:S02]  /*100f0*/  F2FP.F16.F32.PACK_AB R10, R28, R36 ;  /* 0x000000241c0a723e */ /* 0x000fe400000000ff */
[----:B------:R-:W-:Y:S02]  /*10100*/  SHF.R.U64 R5, R5, 0x3, RZ ;  /* 0x0000000305057819 */ /* 0x000fe400000012ff */
[----:B------:R-:W-:Y:S01]  /*10110*/  IADD3 R14, P5, R44, 0x2000, RZ ;  /* 0x000020002c0e7810 */ /* 0x000fe20007fbe0ff */
[----:B------:R0:W-:Y:S03]  /*10120*/  STSM.16.M88.4 [R12], R8 ;  /* 0x000000080c007844 */ /* 0x0001e60000000200 */
[----:B------:R-:W-:-:S04]  /*10130*/  LOP3.LUT R7, R14, 0x380, RZ, 0xc0, !PT ;  /* 0x000003800e077812 */ /* 0x000fc800078ec0ff */
[----:B------:R-:W-:Y:S02]  /*10140*/  SHF.R.U64 R7, R7, 0x3, RZ ;  /* 0x0000000307077819 */ /* 0x000fe400000012ff */
[----:B0-----:R-:W-:Y:S01]  /*10150*/  LOP3.LUT R8, R5, R6, RZ, 0x3c, !PT ;  /* 0x0000000605087212 */ /* 0x001fe200078e3cff */
[----:B------:R-:W-:Y:S01]  /*10160*/  IMAD.X R5, RZ, RZ, R45, P0 ;  /* 0x000000ffff057224 */ /* 0x000fe200000e062d */
[----:B------:R-:W-:-:S04]  /*10170*/  IADD3 R57, P0, R44, 0x2040, RZ ;  /* 0x000020402c397810 */ /* 0x000fc80007f1e0ff */
[----:B------:R-:W-:Y:S02]  /*10180*/  LOP3.LUT R56, R57, 0x380, RZ, 0xc0, !PT ;  /* 0x0000038039387812 */ /* 0x000fe400078ec0ff */
[----:B------:R-:W-:Y:S02]  /*10190*/  LOP3.LUT R10, R7, R14, RZ, 0x3c, !PT ;  /* 0x0000000e070a7212 */ /* 0x000fe400078e3cff */
[----:B------:R-:W-:Y:S02]  /*101a0*/  MOV R9, R4 ;  /* 0x0000000400097202 */ /* 0x000fe40000000f00 */
[----:B------:R-:W-:Y:S02]  /*101b0*/  F2FP.F16.F32.PACK_AB R4, R155, R157 ;  /* 0x0000009d9b04723e */ /* 0x000fe400000000ff */
[----:B------:R-:W-:Y:S02]  /*101c0*/  IADD3 R31, P6, R44, 0x2020, RZ ;  /* 0x000020202c1f7810 */ /* 0x000fe40007fde0ff */
[----:B------:R-:W-:-:S02]  /*101d0*/  F2FP.F16.F32.PACK_AB R5, R43, R42 ;  /* 0x0000002a2b05723e */ /* 0x000fc400000000ff */
[----:B------:R-:W-:Y:S02]  /*101e0*/  F2FP.F16.F32.PACK_AB R6, R153, R156 ;  /* 0x0000009c9906723e */ /* 0x000fe400000000ff */
[----:B------:R-:W-:Y:S02]  /*101f0*/  F2FP.F16.F32.PACK_AB R7, R47, R46 ;  /* 0x0000002e2f07723e */ /* 0x000fe400000000ff */
[----:B------:R-:W-:Y:S02]  /*10200*/  SHF.R.U64 R56, R56, 0x3, RZ ;  /* 0x0000000338387819 */ /* 0x000fe400000012ff */
[C---:B------:R-:W-:Y:S02]  /*10210*/  IADD3 R53, P1, R44.reuse, 0x2060, RZ ;  /* 0x000020602c357810 */ /* 0x040fe40007f3e0ff */
[----:B------:R-:W-:Y:S01]  /*10220*/  IADD3 R49, P2, R44, 0x4000, RZ ;  /* 0x000040002c317810 */ /* 0x000fe20007f5e0ff */
[----:B------:R0:W-:Y:S01]  /*10230*/  STSM.16.M88.4 [R9], R4 ;  /* 0x0000000409007844 */ /* 0x0001e20000000200 */
[----:B------:R-:W-:-:S02]  /*10240*/  LOP3.LUT R30, R31, 0x380, RZ, 0xc0, !PT ;  /* 0x000003801f1e7812 */ /* 0x000fc400078ec0ff */
[----:B------:R-:W-:Y:S02]  /*10250*/  LOP3.LUT R56, R56, R57, RZ, 0x3c, !PT ;  /* 0x0000003938387212 */ /* 0x000fe400078e3cff */
[----:B------:R-:W-:Y:S02]  /*10260*/  LOP3.LUT R52, R53, 0x380, RZ, 0xc0, !PT ;  /* 0x0000038035347812 */ /* 0x000fe400078ec0ff */
[----:B------:R-:W-:Y:S02]  /*10270*/  LOP3.LUT R48, R49, 0x380, RZ, 0xc0, !PT ;  /* 0x0000038031307812 */ /* 0x000fe400078ec0ff */
[----:B------:R-:W-:Y:S02]  /*10280*/  IADD3.X R57, RZ, R45, RZ, P0, !PT ;  /* 0x0000002dff397210 */ /* 0x000fe400007fe4ff */
[----:B------:R-:W-:Y:S02]  /*10290*/  SHF.R.U64 R30, R30, 0x3, RZ ;  /* 0x000000031e1e7819 */ /* 0x000fe400000012ff */
[----:B------:R-:W-:-:S02]  /*102a0*/  SHF.R.U64 R52, R52, 0x3, RZ ;  /* 0x0000000334347819 */ /* 0x000fc400000012ff */
[----:B0-----:R-:W-:Y:S02]  /*102b0*/  IADD3 R7, P0, R44, 0x6020, RZ ;  /* 0x000060202c077810 */ /* 0x001fe40007f1e0ff */
[----:B------:R-:W-:Y:S02]  /*102c0*/  SHF.R.U64 R48, R48, 0x3, RZ ;  /* 0x0000000330307819 */ /* 0x000fe400000012ff */
[----:B------:R-:W-:Y:S01]  /*102d0*/  LOP3.LUT R6, R7, 0x380, RZ, 0xc0, !PT ;  /* 0x0000038007067812 */ /* 0x000fe200078ec0ff */
[--C-:B------:R-:W-:Y:S01]  /*102e0*/  IMAD.X R9, RZ, RZ, R45.reuse, P4 ;  /* 0x000000ffff097224 */ /* 0x100fe200020e062d */
[----:B------:R-:W-:Y:S01]  /*102f0*/  LOP3.LUT R30, R30, R31, RZ, 0x3c, !PT ;  /* 0x0000001f1e1e7212 */ /* 0x000fe200078e3cff */
[--C-:B------:R-:W-:Y:S01]  /*10300*/  IMAD.X R11, RZ, RZ, R45.reuse, P5 ;  /* 0x000000ffff0b7224 */ /* 0x100fe200028e062d */
[----:B------:R-:W-:Y:S01]  /*10310*/  LOP3.LUT R52, R52, R53, RZ, 0x3c, !PT ;  /* 0x0000003534347212 */ /* 0x000fe200078e3cff */
[--C-:B------:R-:W-:Y:S01]  /*10320*/  IMAD.X R31, RZ, RZ, R45.reuse, P6 ;  /* 0x000000ffff1f7224 */ /* 0x100fe200030e062d */
[----:B------:R-:W-:Y:S01]  /*10330*/  LOP3.LUT R48, R48, R49, RZ, 0x3c, !PT ;  /* 0x0000003130307212 */ /* 0x000fe200078e3cff */
[--C-:B------:R-:W-:Y:S01]  /*10340*/  IMAD.X R53, RZ, RZ, R45.reuse, P1 ;  /* 0x000000ffff357224 */ /* 0x100fe200008e062d */
[C---:B------:R-:W-:Y:S01]  /*10350*/  IADD3 R35, P3, R44.reuse, 0x4020, RZ ;  /* 0x000040202c237810 */ /* 0x040fe20007f7e0ff */
[----:B------:R-:W-:Y:S01]  /*10360*/  IMAD.X R49, RZ, RZ, R45, P2 ;  /* 0x000000ffff317224 */ /* 0x000fe200010e062d */
[----:B------:R-:W-:-:S02]  /*10370*/  IADD3 R47, P4, R44, 0x4040, RZ ;  /* 0x000040402c2f7810 */ /* 0x000fc40007f9e0ff */
[C---:B------:R-:W-:Y:S02]  /*10380*/  IADD3 R43, P5, R44.reuse, 0x4060, RZ ;  /* 0x000040602c2b7810 */ /* 0x040fe40007fbe0ff */
[----:B------:R-:W-:Y:S02]  /*10390*/  IADD3 R39, P6, R44, 0x6000, RZ ;  /* 0x000060002c277810 */ /* 0x000fe40007fde0ff */
[----:B------:R-:W-:Y:S02]  /*103a0*/  SHF.R.U64 R6, R6, 0x3, RZ ;  /* 0x0000000306067819 */ /* 0x000fe400000012ff */
[C---:B------:R-:W-:Y:S02]  /*103b0*/  IADD3 R4, P1, R44.reuse, 0x6040, RZ ;  /* 0x000060402c047810 */ /* 0x040fe40007f3e0ff */
[----:B------:R-:W-:Y:S02]  /*103c0*/  IADD3 R44, P2, R44, 0x6060, RZ ;  /* 0x000060602c2c7810 */ /* 0x000fe40007f5e0ff */
[----:B------:R-:W-:-:S02]  /*103d0*/  LOP3.LUT R46, R47, 0x380, RZ, 0xc0, !PT ;  /* 0x000003802f2e7812 */ /* 0x000fc400078ec0ff */
[----:B------:R-:W-:Y:S02]  /*103e0*/  LOP3.LUT R6, R6, R7, RZ, 0x3c, !PT ;  /* 0x0000000706067212 */ /* 0x000fe400078e3cff */
[----:B------:R-:W-:Y:S02]  /*103f0*/  LOP3.LUT R7, R4, 0x380, RZ, 0xc0, !PT ;  /* 0x0000038004077812 */ /* 0x000fe400078ec0ff */
[----:B------:R-:W-:Y:S02]  /*10400*/  LOP3.LUT R5, R44, 0x380, RZ, 0xc0, !PT ;  /* 0x000003802c057812 */ /* 0x000fe400078ec0ff */
[----:B------:R-:W-:Y:S02]  /*10410*/  SHF.R.U64 R46, R46, 0x3, RZ ;  /* 0x000000032e2e7819 */ /* 0x000fe400000012ff */
[----:B------:R-:W-:Y:S02]  /*10420*/  SHF.R.U64 R7, R7, 0x3, RZ ;  /* 0x0000000307077819 */ /* 0x000fe400000012ff */
[----:B------:R-:W-:-:S02]  /*10430*/  SHF.R.U64 R5, R5, 0x3, RZ ;  /* 0x0000000305057819 */ /* 0x000fc400000012ff */
[----:B------:R-:W-:Y:S02]  /*10440*/  LOP3.LUT R34, R35, 0x380, RZ, 0xc0, !PT ;  /* 0x0000038023227812 */ /* 0x000fe400078ec0ff */
[----:B------:R-:W-:Y:S02]  /*10450*/  LOP3.LUT R38, R39, 0x380, RZ, 0xc0, !PT ;  /* 0x0000038027267812 */ /* 0x000fe400078ec0ff */
[----:B------:R-:W-:Y:S02]  /*10460*/  LOP3.LUT R42, R43, 0x380, RZ, 0xc0, !PT ;  /* 0x000003802b2a7812 */ /* 0x000fe400078ec0ff */
        /* <DEDUP_REMOVED lines=8> */
[----:B------:R-:W-:Y:S02]  /*104f0*/  SHF.R.U64 R42, R42, 0x3, RZ ;  /* 0x000000032a2a7819 */ /* 0x000fe400000012ff */
[----:B------:R-:W-:Y:S01]  /*10500*/  LOP3.LUT R34, R34, R35, RZ, 0x3c, !PT ;  /* 0x0000002322227212 */ /* 0x000fe200078e3cff */
[--C-:B------:R-:W-:Y:S01]  /*10510*/  IMAD.X R35, RZ, RZ, R45.reuse, P3 ;  /* 0x000000ffff237224 */ /* 0x100fe200018e062d */
[----:B------:R-:W-:Y:S02]  /*10520*/  MOV R47, R46 ;  /* 0x0000002e002f7202 */ /* 0x000fe40000000f00 */
[----:B------:R-:W-:Y:S01]  /*10530*/  LOP3.LUT R38, R38, R39, RZ, 0x3c, !PT ;  /* 0x0000002726267212 */ /* 0x000fe200078e3cff */
[----:B------:R-:W-:Y:S01]  /*10540*/  IMAD.X R39, RZ, RZ, R45, P6 ;  /* 0x000000ffff277224 */ /* 0x000fe200030e062d */
[----:B---3--:R-:W-:-:S02]  /*10550*/  MOV R24, R6 ;  /* 0x0000000600187202 */ /* 0x008fc40000000f00 */
[----:B------:R-:W-:Y:S02]  /*10560*/  MOV R46, R4 ;  /* 0x00000004002e7202 */ /* 0x000fe40000000f00 */
[----:B------:R-:W-:Y:S01]  /*10570*/  LOP3.LUT R42, R42, R43, RZ, 0x3c, !PT ;  /* 0x0000002b2a2a7212 */ /* 0x000fe200078e3cff */
[----:B------:R-:W-:Y:S01]  /*10580*/  IMAD.X R43, RZ, RZ, R45, P5 ;  /* 0x000000ffff2b7224 */ /* 0x000fe200028e062d */
[----:B------:R-:W-:Y:S02]  /*10590*/  MOV R36, R8 ;  /* 0x0000000800247202 */ /* 0x000fe40000000f00 */
[----:B------:R-:W-:Y:S02]  /*105a0*/  F2FP.F16.F32.PACK_AB R4, R161, R163 ;  /* 0x000000a3a104723e */ /* 0x000fe400000000ff */
[----:B------:R-:W-:Y:S02]  /*105b0*/  F2FP.F16.F32.PACK_AB R5, R51, R50 ;  /* 0x000000323305723e */ /* 0x000fe400000000ff */
[----:B------:R-:W-:-:S02]  /*105c0*/  F2FP.F16.F32.PACK_AB R6, R159, R162 ;  /* 0x000000a29f06723e */ /* 0x000fc400000000ff */
[----:B------:R-:W-:Y:S02]  /*105d0*/  F2FP.F16.F32.PACK_AB R7, R55, R54 ;  /* 0x000000363707723e */ /* 0x000fe400000000ff */
[----:B------:R-:W-:Y:S02]  /*105e0*/  MOV R66, R10 ;  /* 0x0000000a00427202 */ /* 0x000fe40000000f00 */
[----:B------:R-:W-:Y:S02]  /*105f0*/  F2FP.F16.F32.PACK_AB R8, R158, R160 ;  /* 0x000000a09e08723e */ /* 0x000fe400000000ff */
[----:B------:R-:W-:Y:S02]  /*10600*/  F2FP.F16.F32.PACK_AB R9, R59, R58 ;  /* 0x0000003a3b09723e */ /* 0x000fe400000000ff */
[----:B------:R-:W-:Y:S02]  /*10610*/  F2FP.F16.F32.PACK_AB R10, R61, R60 ;  /* 0x0000003c3d0a723e */ /* 0x000fe400000000ff */
[----:B------:R-:W-:-:S02]  /*10620*/  F2FP.F16.F32.PACK_AB R11, R63, R62 ;  /* 0x0000003e3f0b723e */ /* 0x000fc400000000ff */
[----:B------:R-:W-:Y:S02]  /*10630*/  MOV R70, R30 ;  /* 0x0000001e00467202 */ /* 0x000fe40000000f00 */
[----:B------:R-:W-:Y:S02]  /*10640*/  MOV R56, R56 ;  /* 0x0000003800387202 */ /* 0x000fe40000000f00 */
[----:B------:R-:W-:Y:S02]  /*10650*/  MOV R48, R48 ;  /* 0x0000003000307202 */ /* 0x000fe40000000f00 */
[----:B------:R-:W-:Y:S02]  /*10660*/  F2FP.F16.F32.PACK_AB R12, R65, R64 ;  /* 0x00000040410c723e */ /* 0x000fe400000000ff */
[----:B------:R-:W-:Y:S01]  /*10670*/  F2FP.F16.F32.PACK_AB R14, R69, R68 ;  /* 0x00000044450e723e */ /* 0x000fe200000000ff */
[----:B------:R0:W-:Y:S01]  /*10680*/  STSM.16.M88.4 [R36], R4 ;  /* 0x0000000424007844 */ /* 0x0001e20000000200 */
[----:B------:R-:W-:-:S02]  /*10690*/  MOV R57, R52 ;  /* 0x0000003400397202 */ /* 0x000fc40000000f00 */
[----:B------:R-:W-:Y:S02]  /*106a0*/  MOV R49, R34 ;  /* 0x0000002200317202 */ /* 0x000fe40000000f00 */
[----:B------:R-:W-:Y:S02]  /*106b0*/  F2FP.F16.F32.PACK_AB R28, R73, R72 ;  /* 0x00000048491c723e */ /* 0x000fe400000000ff */
[----:B------:R-:W-:Y:S02]  /*106c0*/  F2FP.F16.F32.PACK_AB R30, R77, R76 ;  /* 0x0000004c4d1e723e */ /* 0x000fe400000000ff */
[----:B------:R-:W-:Y:S02]  /*106d0*/  F2FP.F16.F32.PACK_AB R31, R79, R78 ;  /* 0x0000004e4f1f723e */ /* 0x000fe400000000ff */
[----:B------:R-:W-:Y:S02]  /*106e0*/  MOV R53, R38 ;  /* 0x0000002600357202 */ /* 0x000fe40000000f00 */
[----:B------:R-:W-:-:S02]  /*106f0*/  F2FP.F16.F32.PACK_AB R34, R85, R84 ;  /* 0x000000545522723e */ /* 0x000fc400000000ff */
[----:B------:R-:W-:Y:S01]  /*10700*/  F2FP.F16.F32.PACK_AB R35, R87, R86 ;  /* 0x000000565723723e */ /* 0x000fe200000000ff */
[----:B------:R1:W-:Y:S01]  /*10710*/  STSM.16.M88.4 [R66], R8 ;  /* 0x0000000842007844 */ /* 0x0003e20000000200 */
[----:B------:R-:W-:Y:S02]  /*10720*/  MOV R52, R42 ;  /* 0x0000002a00347202 */ /* 0x000fe40000000f00 */
[----:B0-----:R-:W-:Y:S02]  /*10730*/  F2FP.F16.F32.PACK_AB R36, R89, R88 ;  /* 0x000000585924723e */ /* 0x001fe400000000ff */
[----:B------:R-:W-:Y:S02]  /*10740*/  F2FP.F16.F32.PACK_AB R38, R93, R92 ;  /* 0x0000005c5d26723e */ /* 0x000fe400000000ff */
[----:B------:R-:W-:Y:S01]  /*10750*/  F2FP.F16.F32.PACK_AB R39, R95, R94 ;  /* 0x0000005e5f27723e */ /* 0x000fe200000000ff */
[----:B------:R0:W-:Y:S01]  /*10760*/  STSM.16.M88.4 [R70], R12 ;  /* 0x0000000c46007844 */ /* 0x0001e20000000200 */
[----:B------:R-:W-:-:S02]  /*10770*/  F2FP.F16.F32.PACK_AB R42, R101, R100 ;  /* 0x00000064652a723e */ /* 0x000fc400000000ff */
[----:B------:R-:W-:Y:S01]  /*10780*/  F2FP.F16.F32.PACK_AB R43, R103, R102 ;  /* 0x00000066672b723e */ /* 0x000fe200000000ff */
[----:B------:R-:W-:Y:S01]  /*10790*/  STSM.16.M88.4 [R56], R28 ;  /* 0x0000001c38007844 */ /* 0x000fe20000000200 */
[----:B------:R-:W-:Y:S02]  /*107a0*/  F2FP.F16.F32.PACK_AB R4, R105, R104 ;  /* 0x000000686904723e */ /* 0x000fe400000000ff */
[----:B------:R-:W-:Y:S02]  /*107b0*/  F2FP.F16.F32.PACK_AB R5, R107, R106 ;  /* 0x0000006a6b05723e */ /* 0x000fe400000000ff */
[----:B------:R-:W-:Y:S02]  /*107c0*/  F2FP.F16.F32.PACK_AB R6, R109, R108 ;  /* 0x0000006c6d06723e */ /* 0x000fe400000000ff */
[----:B------:R-:W-:Y:S01]  /*107d0*/  F2FP.F16.F32.PACK_AB R7, R111, R110 ;  /* 0x0000006e6f07723e */ /* 0x000fe200000000ff */
[----:B------:R3:W-:Y:S01]  /*107e0*/  STSM.16.M88.4 [R57], R32 ;  /* 0x0000002039007844 */ /* 0x0007e20000000200 */
[----:B-1----:R-:W-:-:S02]  /*107f0*/  F2FP.F16.F32.PACK_AB R8, R113, R112 ;  /* 0x000000707108723e */ /* 0x002fc400000000ff */
[----:B------:R-:W-:Y:S02]  /*10800*/  F2FP.F16.F32.PACK_AB R9, R115, R114 ;  /* 0x000000727309723e */ /* 0x000fe400000000ff */
[----:B------:R-:W-:Y:S02]  /*10810*/  F2FP.F16.F32.PACK_AB R10, R117, R116 ;  /* 0x00000074750a723e */ /* 0x000fe400000000ff */
[----:B------:R-:W-:Y:S01]  /*10820*/  F2FP.F16.F32.PACK_AB R11, R119, R118 ;  /* 0x00000076770b723e */ /* 0x000fe200000000ff */
[----:B------:R-:W-:Y:S01]  /*10830*/  STSM.16.M88.4 [R48], R36 ;  /* 0x0000002430007844 */ /* 0x000fe20000000200 */
[----:B------:R-:W-:-:S03]  /*10840*/  IADD3.X R45, RZ, R45, RZ, P2, !PT ;  /* 0x0000002dff2d7210 */ /* 0x000fc600017fe4ff */
[----:B------:R-:W-:Y:S01]  /*10850*/  STSM.16.M88.4 [R49], R40 ;  /* 0x0000002831007844 */ /* 0x000fe20000000200 */
[----:B0-----:R-:W-:-:S03]  /*10860*/  F2FP.F16.F32.PACK_AB R12, R121, R120 ;  /* 0x00000078790c723e */ /* 0x001fc600000000ff */
[----:B------:R-:W-:Y:S01]  /*10870*/  STSM.16.M88.4 [R47], R4 ;  /* 0x000000042f007844 */ /* 0x000fe20000000200 */
[----:B------:R-:W-:Y:S02]  /*10880*/  F2FP.F16.F32.PACK_AB R13, R123, R122 ;  /* 0x0000007a7b0d723e */ /* 0x000fe400000000ff */
[----:B------:R-:W-:Y:S01]  /*10890*/  F2FP.F16.F32.PACK_AB R14, R125, R124 ;  /* 0x0000007c7d0e723e */ /* 0x000fe200000000ff */
[----:B------:R2:W-:Y:S01]  /*108a0*/  STSM.16.M88.4 [R52], R8 ;  /* 0x0000000834007844 */ /* 0x0005e20000000200 */
[----:B------:R-:W-:Y:S02]  /*108b0*/  F2FP.F16.F32.PACK_AB R15, R127, R126 ;  /* 0x0000007e7f0f723e */ /* 0x000fe400000000ff */
[----:B------:R-:W-:Y:S02]  /*108c0*/  ISETP.NE.U32.AND P0, PT, RZ, UR4, PT ;  /* 0x00000004ff007c0c */ /* 0x000fe4000bf05070 */
[----:B---3--:R-:W-:Y:S02]  /*108d0*/  F2FP.F16.F32.PACK_AB R32, R129, R128 ;  /* 0x000000808120723e */ /* 0x008fe400000000ff */
        /* <DEDUP_REMOVED lines=22> */
[----:B------:R-:W-:Y:S09]  /*10a40*/  BAR.SYNC.DEFER_BLOCKING 0x1, 0x100 ;  /* 0x0044000000007b1d */ /* 0x000ff20000010000 */
[----:B0-----:R-:W-:Y:S01]  /*10a50*/  @P6 IADD3 R4, P4, R82, UR4, RZ ;  /* 0x0000000452046c10 */ /* 0x001fe2000ff9e0ff */
[----:B------:R-:W-:-:S02]  /*10a60*/  ULDC UR4, c[0x0][0xa88] ;  /* 0x0002a20000047ab9 */ /* 0x000fc40000000800 */
[----:B------:R-:W-:Y:S01]  /*10a70*/  IMAD.U32 R24, RZ, RZ, UR4 ;  /* 0x00000004ff187e24 */ /* 0x000fe2000f8e00ff */
[----:B------:R-:W-:Y:S01]  /*10a80*/  @P6 IADD3.X R5, R74, UR5, RZ, P4, !PT ;  /* 0x000000054a056c10 */ /* 0x000fe2000a7fe4ff */
[----:B------:R0:W5:Y:S04]  /*10a90*/  @P0 LDG.E R80, desc[UR40][R8.64] ;  /* 0x0000002808500981 */ /* 0x000168000c1e1900 */
[----:B------:R0:W5:Y:S01]  /*10aa0*/  @P6 LDG.E R24, desc[UR40][R4.64] ;  /* 0x0000002804186981 */ /* 0x000162000c1e1900 */
[----:B------:R-:W1:Y:S02]  /*10ab0*/  S2R R90, SR_TID.X ;  /* 0x00000000005a7919 */ /* 0x000e640000002100 */
[----:B-1----:R-:W-:-:S05]  /*10ac0*/  VIADD R90, R90, 0xffffff80 ;  /* 0xffffff805a5a7836 */ /* 0x002fca0000000000 */
        /* <DEDUP_REMOVED lines=54> */
[----:B--2---:R-:W-:-:S07]  /*10e30*/  IADD3 R24, -R5, R24, RZ ;  /* 0x0000001805187210 */ /* 0x004fce0007ffe1ff */
.L_x_4654:
[----:B------:R-:W2:Y:S01]  /*10e40*/  LDL.LU R9, [R1+0x40] ;  /* 0x0000400001097983 */ /* 0x000ea20000300800 */
[----:B------:R-:W-:-:S03]  /*10e50*/  ISETP.NE.AND P6, PT, R6, RZ, PT ;  /* 0x000000ff0600720c */ /* 0x000fc60003fc5270 */
[----:B------:R-:W3:Y:S01]  /*10e60*/  LDL.LU R8, [R1+0x48] ;  /* 0x0000480001087983 */ /* 0x000ee20000300800 */
[----:B------:R-:W0:Y:S01]  /*10e70*/  S2R R5, SR_TID.X ;  /* 0x0000000000057919 */ /* 0x000e220000002100 */
[--C-:B------:R-:W-:Y:S02]  /*10e80*/  IMAD.X R57, RZ, RZ, R21.reuse, P5 ;  /* 0x000000ffff397224 */ /* 0x100fe400028e0615 */
[----:B------:R-:W-:Y:S01]  /*10e90*/  IMAD.X R37, RZ, RZ, R21, P6 ;  /* 0x000000ffff257224 */ /* 0x000fe200030e0615 */
[----:B------:R-:W4:Y:S01]  /*10ea0*/  LDL R84, [R1+0x34] ;  /* 0x0000340001547983 */ /* 0x000f220000100800 */
        /* <DEDUP_REMOVED lines=30> */
[----:B------:R-:W-:Y:S02]  /*11090*/  LOP3.LUT R64, R64, R65, RZ, 0x3c, !PT ;  /* 0x0000004140407212 */ /* 0x000fe400078e3cff */
[----:B------:R-:W-:Y:S01]  /*110a0*/  LOP3.LUT R68, R68, R69, RZ, 0x3c, !PT ;  /* 0x0000004544447212 */ /* 0x000fe200078e3cff */
[--C-:B------:R-:W-:Y:S01]  /*110b0*/  IMAD.X R69, RZ, RZ, R21.reuse, P2 ;  /* 0x000000ffff457224 */ /* 0x100fe200010e0615 */
[----:B------:R-:W-:Y:S01]  /*110c0*/  LOP3.LUT R72, R72, R73, RZ, 0x3c, !PT ;  /* 0x0000004948487212 */ /* 0x000fe200078e3cff */
[--C-:B------:R-:W-:Y:S01]  /*110d0*/  IMAD.X R73, RZ, RZ, R21.reuse, P3 ;  /* 0x000000ffff497224 */ /* 0x100fe200018e0615 */
[----:B------:R-:W-:Y:S01]  /*110e0*/  LOP3.LUT R4, R5, R20, RZ, 0x3c, !PT ;  /* 0x0000001405047212 */ /* 0x000fe200078e3cff */
[----:B------:R-:W-:Y:S01]  /*110f0*/  IMAD.MOV.U32 R5, RZ, RZ, R21 ;  /* 0x000000ffff057224 */ /* 0x000fe200078e0015 */
[----:B------:R-:W-:-:S02]  /*11100*/  IADD3.X R65, RZ, R21, RZ, P1, !PT ;  /* 0x00000015ff417210 */ /* 0x000fc40000ffe4ff */
[----:B------:R-:W-:Y:S02]  /*11110*/  LOP3.LUT R76, R6, R7, RZ, 0x3c, !PT ;  /* 0x00000007064c7212 */ /* 0x000fe400078e3cff */
[----:B-----5:R-:W-:Y:S02]  /*11120*/  SHF.R.S32.HI R21, RZ, 0x1f, R80 ;  /* 0x0000001fff157819 */ /* 0x020fe40000011450 */
[----:B--2---:R-:W-:Y:S02]  /*11130*/  SEL R81, R9, RZ, !P0 ;  /* 0x000000ff09517207 */ /* 0x004fe40004000000 */
[----:B---3--:R-:W-:Y:S02]  /*11140*/  SEL R82, R8, RZ, !P0 ;  /* 0x000000ff08527207 */ /* 0x008fe40004000000 */
[----:B----4-:R-:W-:Y:S01]  /*11150*/  SHF.R.S32.HI R83, RZ, 0x1f, R84 ;  /* 0x0000001fff537819 */ /* 0x010fe20000011454 */
[----:B------:R-:W-:Y:S06]  /*11160*/  @P5 BRA `(.L_x_4655) ;  /* 0x0000000000b85947 */ /* 0x000fec0003800000 */
[----:B------:R-:W0:Y:S01]  /*11170*/  LDC R35, c[0x0][0xbe8] ;  /* 0x0002fa00ff237b82 */ /* 0x000e220000000800 */
[----:B------:R-:W-:Y:S01]  /*11180*/  ULDC.64 UR4, c[0x0][0xb90] ;  /* 0x0002e40000047ab9 */ /* 0x000fe20000000a00 */
[----:B------:R-:W-:Y:S02]  /*11190*/  IMAD.IADD R20, R228, 0x1, R201 ;  /* 0x00000001e4147824 */ /* 0x000fe400078e02c9 */
[----:B------:R-:W-:Y:S02]  /*111a0*/  IMAD R8, R83, UR4, RZ ;  /* 0x0000000453087c24 */ /* 0x000fe4000f8e02ff */
[----:B------:R-:W-:Y:S02]  /*111b0*/  IMAD.MOV.U32 R6, RZ, RZ, R80 ;  /* 0x000000ffff067224 */ /* 0x000fe400078e0050 */
[----:B------:R-:W-:Y:S02]  /*111c0*/  IMAD.MOV.U32 R7, RZ, RZ, R21 ;  /* 0x000000ffff077224 */ /* 0x000fe400078e0015 */
[----:B------:R-:W-:-:S02]  /*111d0*/  IMAD R15, R84, UR5, R8 ;  /* 0x00000005540f7c24 */ /* 0x000fc4000f8e0208 */
[----:B------:R-:W-:Y:S01]  /*111e0*/  IMAD.WIDE.U32 R6, R84, UR4, R6 ;  /* 0x0000000454067c25 */ /* 0x000fe2000f8e0006 */
[----:B------:R-:W-:-:S03]  /*111f0*/  ULDC.64 UR4, c[0x0][0xb98] ;  /* 0x0002e60000047ab9 */ /* 0x000fc60000000a00 */
[----:B------:R-:W-:Y:S01]  /*11200*/  IMAD.IADD R30, R197, 0x1, R201 ;  /* 0x00000001c51e7824 */ /* 0x000fe200078e02c9 */
[----:B------:R-:W-:-:S03]  /*11210*/  IADD3 R7, R7, R15, RZ ;  /* 0x0000000f07077210 */ /* 0x000fc60007ffe0ff */
        /* <DEDUP_REMOVED lines=35> */
.L_x_4655:
[----:B------:R-:W1:Y:S01]  /*11450*/  LDC R87, c[0x0][0xbe8] ;  /* 0x0002fa00ff577b82 */ /* 0x000e620000000800 */
[----:B------:R-:W-:Y:S01]  /*11460*/  ULDC.64 UR4, c[0x0][0xaa0] ;  /* 0x0002a80000047ab9 */ /* 0x000fe20000000a00 */
[----:B0-----:R-:W5:Y:S01]  /*11470*/  LD.E.128 R4, desc[UR40][R4.64] ;  /* 0x0000002804047980 */ /* 0x001f62000c101d00 */
[----:B------:R-:W-:Y:S01]  /*11480*/  IMAD R21, R21, UR4, RZ ;  /* 0x0000000415157c24 */ /* 0x000fe2000f8e02ff */
[----:B------:R-:W-:Y:S02]  /*11490*/  SHF.R.S32.HI R0, RZ, 0x1f, R90 ;  /* 0x0000001fff007819 */ /* 0x000fe4000001145a */
[----:B------:R-:W5:Y:S01]  /*114a0*/  LD.E.128 R8, desc[UR40][R10.64] ;  /* 0x000000280a087980 */ /* 0x000f62000c101d00 */
[C---:B------:R-:W-:Y:S02]  /*114b0*/  IMAD R3, R80.reuse, UR5, R21 ;  /* 0x0000000550037c24 */ /* 0x040fe4000f8e0215 */
[----:B------:R-:W-:Y:S01]  /*114c0*/  IMAD.WIDE.U32 R20, R80, UR4, RZ ;  /* 0x0000000450147c25 */ /* 0x000fe2000f8e00ff */
[----:B------:R-:W-:Y:S01]  /*114d0*/  LEA.HI R0, R0, R90, RZ, 0x3 ;  /* 0x0000005a00007211 */ /* 0x000fe200078f18ff */
        /* <DEDUP_REMOVED lines=8> */
[----:B------:R-:W-:Y:S01]  /*11560*/  LOP3.LUT R0, R0, 0xfffffff8, RZ, 0xc0, !PT ;  /* 0xfffffff800007812 */ /* 0x000fe200078ec0ff */
[----:B------:R-:W-:Y:S01]  /*11570*/  IMAD R83, R83, UR4, RZ ;  /* 0x0000000453537c24 */ /* 0x000fe2000f8e02ff */
[----:B------:R-:W5:Y:S04]  /*11580*/  LD.E.128 R40, desc[UR40][R40.64] ;  /* 0x0000002828287980 */ /* 0x000f68000c101d00 */
[----:B------:R-:W5:Y:S02]  /*11590*/  LD.E.128 R44, desc[UR40][R44.64] ;  /* 0x000000282c2c7980 */ /* 0x000f64000c101d00 */
[----:B------:R-:W1:Y:S01]  /*115a0*/  @P1 LDC R85, c[0x0][0xbec] ;  /* 0x0002fb00ff551b82 */ /* 0x000e620000000800 */
[----:B------:R-:W-:Y:S01]  /*115b0*/  IMAD.IADD R0, R90, 0x1, -R0 ;  /* 0x000000015a007824 */ /* 0x000fe200078e0a00 */
[----:B------:R-:W5:Y:S04]  /*115c0*/  LD.E.128 R48, desc[UR40][R48.64] ;  /* 0x0000002830307980 */ /* 0x000f68000c101d00 */
[----:B------:R-:W5:Y:S02]  /*115d0*/  LD.E.128 R52, desc[UR40][R52.64] ;  /* 0x0000002834347980 */ /* 0x000f64000c101d00 */
[----:B------:R-:W2:Y:S01]  /*115e0*/  @P1 LDC R89, c[0x0][0xbf0] ;  /* 0x0002fc00ff591b82 */ /* 0x000ea20000000800 */
[C---:B------:R-:W-:Y:S01]  /*115f0*/  IMAD R83, R84.reuse, UR5, R83 ;  /* 0x0000000554537c24 */ /* 0x040fe2000f8e0253 */
[----:B------:R-:W5:Y:S01]  /*11600*/  LD.E.128 R56, desc[UR40][R56.64] ;  /* 0x0000002838387980 */ /* 0x000f62000c101d00 */
[----:B------:R-:W-:Y:S01]  /*11610*/  IMAD.WIDE.U32 R20, R84, UR4, R20 ;  /* 0x0000000454147c25 */ /* 0x000fe2000f8e0014 */
[----:B------:R-:W-:Y:S01]  /*11620*/  ULDC.64 UR4, c[0x0][0xaf0] ;  /* 0x0002bc0000047ab9 */ /* 0x000fe20000000a00 */
[----:B------:R-:W-:Y:S01]  /*11630*/  LEA R0, R0, R98, 0x5 ;  /* 0x0000006200007211 */ /* 0x000fe200078e28ff */
[----:B------:R-:W5:Y:S01]  /*11640*/  LD.E.128 R60, desc[UR40][R60.64] ;  /* 0x000000283c3c7980 */ /* 0x000f62000c101d00 */
[----:B------:R-:W-:-:S02]  /*11650*/  IMAD R82, R82, UR4, RZ ;  /* 0x0000000452527c24 */ /* 0x000fc4000f8e02ff */
[----:B------:R-:W-:Y:S01]  /*11660*/  IMAD.IADD R21, R21, 0x1, R83 ;  /* 0x0000000115157824 */ /* 0x000fe200078e0253 */
[----:B------:R-:W5:Y:S01]  /*11670*/  LD.E.128 R64, desc[UR40][R64.64] ;  /* 0x0000002840407980 */ /* 0x000f62000c101d00 */
[----:B------:R-:W-:Y:S02]  /*11680*/  IMAD R83, R81, UR5, R82 ;  /* 0x0000000551537c24 */ /* 0x000fe4000f8e0252 */
[C---:B------:R-:W-:Y:S01]  /*11690*/  VIADD R99, R200.reuse, 0x40 ;  /* 0x00000040c8637836 */ /* 0x040fe20000000000 */
[----:B------:R-:W5:Y:S01]  /*116a0*/  LD.E.128 R68, desc[UR40][R68.64] ;  /* 0x0000002844447980 */ /* 0x000f62000c101d00 */
[----:B------:R-:W-:Y:S02]  /*116b0*/  IMAD.IADD R82, R201, 0x1, R0 ;  /* 0x00000001c9527824 */ /* 0x000fe400078e0200 */
[----:B------:R-:W-:Y:S01]  /*116c0*/  VIADD R97, R200, 0x80 ;  /* 0x00000080c8617836 */ /* 0x000fe20000000000 */
[----:B0-----:R-:W-:Y:S01]  /*116d0*/  ISETP.GE.AND P0, PT, R99, R3, PT ;  /* 0x000000036300720c */ /* 0x001fe20003f06270 */
[----:B-1----:R-:W-:Y:S01]  /*116e0*/  @P1 IMAD.HI.U32 R0, R82, R85, RZ ;  /* 0x0000005552001227 */ /* 0x002fe200078e00ff */
[----:B------:R-:W5:Y:S02]  /*116f0*/  LD.E.128 R72, desc[UR40][R72.64] ;  /* 0x0000002848487980 */ /* 0x000f64000c101d00 */
[----:B------:R-:W-:Y:S01]  /*11700*/  SEL R80, RZ, 0xffffffff, P0 ;  /* 0xffffffffff507807 */ /* 0x000fe20000000000 */
[----:B------:R-:W-:Y:S01]  /*11710*/  IMAD.WIDE.U32 R20, R81, UR4, R20 ;  /* 0x0000000451147c25 */ /* 0x000fe2000f8e0014 */
[----:B------:R-:W-:Y:S01]  /*11720*/  ISETP.GE.AND P0, PT, R97, R3, PT ;  /* 0x000000036100720c */ /* 0x000fe20003f06270 */
[----:B------:R-:W-:Y:S01]  /*11730*/  ULDC.64 UR4, c[0x0][0xae0] ;  /* 0x0002b80000047ab9 */ /* 0x000fe20000000a00 */
[----:B------:R-:W5:Y:S01]  /*11740*/  LD.E.128 R76, desc[UR40][R76.64] ;  /* 0x000000284c4c7980 */ /* 0x000f62000c101d00 */
[----:B------:R-:W-:Y:S01]  /*11750*/  IMAD.MOV.U32 R81, RZ, RZ, R82 ;  /* 0x000000ffff517224 */ /* 0x000fe200078e0052 */
[----:B--2---:R-:W-:Y:S01]  /*11760*/  @P1 SHF.R.U32.HI R81, RZ, R89, R0 ;  /* 0x00000059ff511219 */ /* 0x004fe20000011600 */
[C---:B------:R-:W-:Y:S01]  /*11770*/  VIADD R95, R200.reuse, 0xc0 ;  /* 0x000000c0c85f7836 */ /* 0x040fe20000000000 */
[-C--:B------:R-:W-:Y:S01]  /*11780*/  ISETP.GE.AND P1, PT, R200, R3.reuse, PT ;  /* 0x00000003c800720c */ /* 0x080fe20003f26270 */
[----:B------:R-:W-:Y:S01]  /*11790*/  IMAD.SHL.U32 R85, R80, 0x2, RZ ;  /* 0x0000000250557824 */ /* 0x000fe200078e00ff */
[----:B------:R-:W-:Y:S01]  /*117a0*/  SEL R80, RZ, 0xffffffff, P0 ;  /* 0xffffffffff507807 */ /* 0x000fe20000000000 */
[----:B------:R-:W-:Y:S01]  /*117b0*/  IMAD.IADD R21, R21, 0x1, R83 ;  /* 0x0000000115157824 */ /* 0x000fe200078e0253 */
[----:B------:R-:W-:Y:S01]  /*117c0*/  SEL R0, RZ, 0x1, P1 ;  /* 0x00000001ff007807 */ /* 0x000fe20000800000 */
[--C-:B------:R-:W-:Y:S01]  /*117d0*/  IMAD.MOV R83, RZ, RZ, -R81.reuse ;  /* 0x000000ffff537224 */ /* 0x100fe200078e0a51 */
[----:B------:R-:W-:Y:S01]  /*117e0*/  ISETP.GE.AND P0, PT, R95, R3, PT ;  /* 0x000000035f00720c */ /* 0x000fe20003f06270 */
[C---:B------:R-:W-:Y:S01]  /*117f0*/  VIADD R91, R200.reuse, 0x140 ;  /* 0x00000140c85b7836 */ /* 0x040fe20000000000 */
[----:B------:R-:W-:Y:S01]  /*11800*/  IADD3 R93, R200, 0x100, RZ ;  /* 0x00000100c85d7810 */ /* 0x000fe20007ffe0ff */
[----:B------:R-:W-:Y:S01]  /*11810*/  IMAD R83, R87, R83, R82 ;  /* 0x0000005357537224 */ /* 0x000fe200078e0252 */
[----:B------:R-:W-:Y:S01]  /*11820*/  LOP3.LUT R0, R85, 0x2, R0, 0xe2, !PT ;  /* 0x0000000255007812 */ /* 0x000fe200078ee200 */
[----:B------:R-:W-:Y:S01]  /*11830*/  IMAD.SHL.U32 R85, R80, 0x4, RZ ;  /* 0x0000000450557824 */ /* 0x000fe200078e00ff */
[----:B------:R-:W-:Y:S01]  /*11840*/  SEL R80, RZ, 0xffffffff, P0 ;  /* 0xffffffffff507807 */ /* 0x000fe20000000000 */
[----:B------:R-:W-:Y:S01]  /*11850*/  @!PT LDS RZ, [RZ] ;  /* 0x00000000fffff984 */ /* 0x000fe20000000800 */
[----:B------:R-:W-:Y:S01]  /*11860*/  @!PT LDS RZ, [RZ] ;  /* 0x00000000fffff984 */ /* 0x000fe20000000800 */
[----:B------:R-:W-:Y:S01]  /*11870*/  @!PT LDS RZ, [RZ] ;  /* 0x00000000fffff984 */ /* 0x000fe20000000800 */
[----:B------:R-:W-:Y:S01]  /*11880*/  @!PT LDS RZ, [RZ] ;  /* 0x00000000fffff984 */ /* 0x000fe20000000800 */
[----:B------:R0:W-:Y:S06]  /*11890*/  MEMBAR.ALL.CTA ;  /* 0x0000000000007992 */ /* 0x0001ec0000008000 */
[----:B0-----:R-:W0:Y:S01]  /*118a0*/  FENCE.VIEW.ASYNC.S ;  /* 0x00000000000073c6 */ /* 0x001e220000000000 */
[-C--:B------:R-:W-:Y:S01]  /*118b0*/  ISETP.GE.AND P0, PT, R93, R3.reuse, PT ;  /* 0x000000035d00720c */ /* 0x080fe20003f06270 */
[----:B------:R-:W-:Y:S01]  /*118c0*/  VIADD R90, R200, 0x180 ;  /* 0x00000180c85a7836 */ /* 0x000fe20000000000 */
[----:B------:R-:W-:Y:S01]  /*118d0*/  LOP3.LUT R0, R85, 0x4, R0, 0xe2, !PT ;  /* 0x0000000455007812 */ /* 0x000fe200078ee200 */
[----:B------:R-:W-:Y:S01]  /*118e0*/  IMAD.SHL.U32 R85, R80, 0x8, RZ ;  /* 0x0000000850557824 */ /* 0x000fe200078e00ff */
[----:B------:R-:W-:Y:S01]  /*118f0*/  SHF.R.S32.HI R82, RZ, 0x1f, R81 ;  /* 0x0000001fff527819 */ /* 0x000fe20000011451 */
[----:B------:R-:W-:Y:S01]  /*11900*/  IMAD.WIDE.U32 R20, R81, UR4, R20 ;  /* 0x0000000451147c25 */ /* 0x000fe2000f8e0014 */
[----:B------:R-:W-:Y:S01]  /*11910*/  SEL R80, RZ, 0xffffffff, P0 ;  /* 0xffffffffff507807 */ /* 0x000fe20000000000 */
[----:B------:R-:W-:Y:S01]  /*11920*/  BSSY B1, `(.L_x_4656) ;  /* 0x0000051000017945 */ /* 0x000fe20003800000 */
[-C--:B------:R-:W-:Y:S01]  /*11930*/  ISETP.GE.AND P0, PT, R91, R3.reuse, PT ;  /* 0x000000035b00720c */ /* 0x080fe20003f06270 */
[----:B------:R-:W-:Y:S01]  /*11940*/  IMAD R82, R82, UR4, RZ ;  /* 0x0000000452527c24 */ /* 0x000fe2000f8e02ff */
        /* <DEDUP_REMOVED lines=9> */
[----:B------:R-:W-:Y:S01]  /*119e0*/  IMAD R87, R24, R87, RZ ;  /* 0x0000005718577224 */ /* 0x000fe200078e02ff */
[----:B------:R-:W-:Y:S01]  /*119f0*/  IADD3 R201, R98, R201, RZ ;  /* 0x000000c962c97210 */ /* 0x000fe20007ffe0ff */
[----:B------:R-:W-:Y:S01]  /*11a00*/  IMAD.IADD R21, R21, 0x1, R85 ;  /* 0x0000000115157824 */ /* 0x000fe200078e0255 */
[----:B------:R-:W-:Y:S01]  /*11a10*/  LOP3.LUT R0, R89, 0x20, R0, 0xe2, !PT ;  /* 0x0000002059007812 */ /* 0x000fe200078ee200 */
[----:B------:R-:W-:Y:S01]  /*11a20*/  IMAD R24, R81, UR4, RZ ;  /* 0x0000000451187c24 */ /* 0x000fe2000f8e02ff */
[----:B------:R-:W-:Y:S01]  /*11a30*/  SEL R81, RZ, 0x40, P0 ;  /* 0x00000040ff517807 */ /* 0x000fe20000000000 */
[----:B------:R-:W-:Y:S01]  /*11a40*/  VIADD R86, R200, 0x1c0 ;  /* 0x000001c0c8567836 */ /* 0x000fe20000000000 */
[----:B------:R-:W-:Y:S01]  /*11a50*/  ISETP.GE.AND P1, PT, R201, R87, PT ;  /* 0x00000057c900720c */ /* 0x000fe20003f26270 */
[C---:B------:R-:W-:Y:S01]  /*11a60*/  IMAD R85, R83.reuse, UR5, R24 ;  /* 0x0000000553557c24 */ /* 0x040fe2000f8e0218 */
[----:B------:R-:W-:Y:S01]  /*11a70*/  LOP3.LUT R24, R0, R81, RZ, 0xfc, !PT ;  /* 0x0000005100187212 */ /* 0x000fe200078efcff */
[----:B------:R-:W-:Y:S01]  /*11a80*/  IMAD.WIDE.U32 R20, R83, UR4, R20 ;  /* 0x0000000453147c25 */ /* 0x000fe2000f8e0014 */
[----:B------:R-:W-:Y:S01]  /*11a90*/  ULDC.64 UR4, c[0x0][0xa80] ;  /* 0x0002a00000047ab9 */ /* 0x000fe20000000a00 */
[----:B------:R-:W-:-:S02]  /*11aa0*/  ISETP.GE.AND P0, PT, R86, R3, PT ;  /* 0x000000035600720c */ /* 0x000fc40003f06270 */
[----:B------:R-:W-:Y:S01]  /*11ab0*/  VIADD R0, R2, 0x28c20 ;  /* 0x00028c2002007836 */ /* 0x000fe20000000000 */
[----:B------:R-:W-:Y:S01]  /*11ac0*/  LEA R84, P2, R20, UR4, 0x1 ;  /* 0x0000000414547c11 */ /* 0x000fe2000f8408ff */
[----:B------:R-:W-:Y:S01]  /*11ad0*/  IMAD.IADD R81, R21, 0x1, R85 ;  /* 0x0000000115517824 */ /* 0x000fe200078e0255 */
[----:B------:R-:W-:Y:S01]  /*11ae0*/  SEL R21, RZ, 0x80, P0 ;  /* 0x00000080ff157807 */ /* 0x000fe20000000000 */
[C---:B------:R-:W-:Y:S01]  /*11af0*/  VIADD R88, R200.reuse, 0x1c0 ;  /* 0x000001c0c8587836 */ /* 0x040fe20000000000 */
[----:B------:R-:W-:Y:S01]  /*11b00*/  PRMT R0, RZ, 0x654, R0 ;  /* 0x00000654ff007816 */ /* 0x000fe20000000000 */
[----:B------:R-:W-:Y:S01]  /*11b10*/  VIADD R89, R200, 0x180 ;  /* 0x00000180c8597836 */ /* 0x000fe20000000000 */
[----:B------:R-:W-:Y:S01]  /*11b20*/  LEA.HI.X R85, R20, UR5, R81, 0x1, P2 ;  /* 0x0000000514557c11 */ /* 0x000fe200090f0c51 */
[C---:B------:R-:W-:Y:S01]  /*11b30*/  VIADD R92, R200.reuse, 0x140 ;  /* 0x00000140c85c7836 */ /* 0x040fe20000000000 */
[----:B0-----:R0:W-:Y:S01]  /*11b40*/  SYNCS.ARRIVE.TRANS64.RED.A1T0 RZ, [R0+URZ], RZ ;  /* 0x000000ff00ff79a7 */ /* 0x0011e2000810043f */
[C---:B------:R-:W-:Y:S01]  /*11b50*/  VIADD R94, R200.reuse, 0x100 ;  /* 0x00000100c85e7836 */ /* 0x040fe20000000000 */
[C---:B------:R-:W-:Y:S01]  /*11b60*/  IADD3 R100, R200.reuse, 0x40, RZ ;  /* 0x00000040c8647810 */ /* 0x040fe20007ffe0ff */
[C---:B------:R-:W-:Y:S01]  /*11b70*/  VIADD R96, R200.reuse, 0xc0 ;  /* 0x000000c0c8607836 */ /* 0x040fe20000000000 */
[----:B------:R1:W2:Y:S01]  /*11b80*/  SHFL.IDX PT, R20, R84, RZ, 0x181f ;  /* 0x00181fff54147589 */ /* 0x0002a200000e0000 */
[----:B------:R-:W-:Y:S01]  /*11b90*/  VIADD R98, R200, 0x80 ;  /* 0x00000080c8627836 */ /* 0x000fe20000000000 */
[----:B------:R-:W-:-:S02]  /*11ba0*/  SHF.R.S32.HI R88, RZ, 0x1f, R88 ;  /* 0x0000001fff587819 */ /* 0x000fc40000011458 */
[----:B0-----:R-:W-:Y:S02]  /*11bb0*/  LOP3.LUT R0, R24, R21, RZ, 0xfc, !PT ;  /* 0x0000001518007212 */ /* 0x001fe400078efcff */
[----:B------:R1:W0:Y:S01]  /*11bc0*/  SHFL.IDX PT, R21, R85, RZ, 0x181f ;  /* 0x00181fff55157589 */ /* 0x00022200000e0000 */
[----:B------:R-:W-:Y:S02]  /*11bd0*/  SHF.R.S32.HI R89, RZ, 0x1f, R89 ;  /* 0x0000001fff597819 */ /* 0x000fe40000011459 */
[----:B------:R-:W-:Y:S02]  /*11be0*/  SHF.R.S32.HI R92, RZ, 0x1f, R92 ;  /* 0x0000001fff5c7819 */ /* 0x000fe4000001145c */
[----:B------:R-:W-:Y:S02]  /*11bf0*/  SHF.R.S32.HI R94, RZ, 0x1f, R94 ;  /* 0x0000001fff5e7819 */ /* 0x000fe4000001145e */
[----:B------:R-:W-:Y:S02]  /*11c00*/  SHF.R.S32.HI R96, RZ, 0x1f, R96 ;  /* 0x0000001fff607819 */ /* 0x000fe40000011460 */
[----:B------:R-:W-:-:S02]  /*11c10*/  SHF.R.S32.HI R98, RZ, 0x1f, R98 ;  /* 0x0000001fff627819 */ /* 0x000fc40000011462 */
[----:B------:R-:W-:Y:S01]  /*11c20*/  SHF.R.S32.HI R100, RZ, 0x1f, R100 ;  /* 0x0000001fff647819 */ /* 0x000fe20000011464 */
[----:B-1----:R-:W-:Y:S06]  /*11c30*/  @P1 BRA `(.L_x_4657) ;  /* 0x00000000007c1947 */ /* 0x002fec0003800000 */
[-C--:B------:R-:W-:Y:S02]  /*11c40*/  ISETP.GE.AND P1, PT, R99, R3.reuse, PT ;  /* 0x000000036300720c */ /* 0x080fe40003f26270 */
[-C--:B------:R-:W-:Y:S02]  /*11c50*/  ISETP.GE.AND P0, PT, R200, R3.reuse, PT ;  /* 0x00000003c800720c */ /* 0x080fe40003f06270 */
[-C--:B------:R-:W-:Y:S02]  /*11c60*/  ISETP.GE.AND P5, PT, R97, R3.reuse, PT ;  /* 0x000000036100720c */ /* 0x080fe40003fa6270 */
[----:B------:R-:W-:-:S07]  /*11c70*/  ISETP.GE.AND P3, PT, R95, R3, PT ;  /* 0x000000035f00720c */ /* 0x000fce0003f66270 */
[C---:B--2---:R-:W-:Y:S02]  /*11c80*/  @!P1 LEA R80, P2, R99.reuse, R20, 0x1 ;  /* 0x0000001463509211 */ /* 0x044fe400078408ff */
[----:B0-----:R-:W-:Y:S02]  /*11c90*/  @!P0 IMAD.WIDE R82, R200, 0x2, R20 ;  /* 0x00000002c8528825 */ /* 0x001fe400078e0214 */
        /* <DEDUP_REMOVED lines=13> */
[-C--:B-1----:R-:W-:Y:S01]  /*11d70*/  @!P1 LEA R12, P6, R91, R20.reuse, 0x1 ;  /* 0x000000145b0c9211 */ /* 0x082fe200078c08ff */
        /* <DEDUP_REMOVED lines=11> */
.L_x_4657:
[----:B------:R-:W-:Y:S05]  /*11e30*/  BSYNC B1 ;  /* 0x0000000000017941 */ /* 0x000fea0003800000 */
.L_x_4656:
[----:B---3-5:R-:W-:Y:S01]  /*11e40*/  VIADD R6, R201, 0x20 ;  /* 0x00000020c9067836 */ /* 0x028fe20000000000 */
[----:B------:R1:W3:Y:S04]  /*11e50*/  SHFL.IDX PT, R5, R85, 0x1, 0x181f ;  /* 0x00381f0055057f89 */ /* 0x0002e800000e0000 */
        /* <DEDUP_REMOVED lines=21> */
[-C--:B0-----:R-:W-:Y:S02]  /*11fb0*/  @!P2 LEA.HI.X R21, R95, R5.reuse, R96, 0x1, P5 ;  /* 0x000000055f15a211 */ /* 0x081fe400028f0c60 */
        /* <DEDUP_REMOVED lines=14> */
.L_x_4653:
[----:B------:R-:W4:Y:S01]  /*120a0*/  LDL.LU R6, [R1+0x38] ;  /* 0x0000380001067983 */ /* 0x000f220000300800 */
[----:B------:R-:W-:Y:S01]  /*120b0*/  ULDC.64 UR4, c[0x0][0xc00] ;  /* 0x0003000000047ab9 */ /* 0x000fe20000000a00 */
[----:B------:R-:W-:Y:S01]  /*120c0*/  IMAD.MOV.U32 R3, RZ, RZ, RZ ;  /* 0x000000ffff037224 */ /* 0x000fe200078e00ff */
[----:B-1----:R-:W1:Y:S01]  /*120d0*/  LDC R21, c[0x0][0xbe8] ;  /* 0x0002fa00ff157b82 */ /* 0x002e620000000800 */
[----:B------:R-:W2:Y:S01]  /*120e0*/  LDL.LU R0, [R1+0x3c] ;  /* 0x00003c0001007983 */ /* 0x000ea20000300800 */
[----:B------:R-:W-:-:S04]  /*120f0*/  ISETP.NE.U32.AND P0, PT, RZ, UR4, PT ;  /* 0x00000004ff007c0c */ /* 0x000fc8000bf05070 */
[----:B------:R-:W-:Y:S02]  /*12100*/  ISETP.NE.AND.EX P0, PT, RZ, UR5, PT, P0 ;  /* 0x00000005ff007c0c */ /* 0x000fe4000bf05300 */
[----:B----4-:R-:W-:-:S04]  /*12110*/  IADD3 R4, P1, R6, UR4, RZ ;  /* 0x0000000406047c10 */ /* 0x010fc8000ff3e0ff */
[----:B--2---:R-:W-:Y:S01]  /*12120*/  IADD3.X R5, R0, UR5, RZ, P1, !PT ;  /* 0x0000000500057c10 */ /* 0x004fe20008ffe4ff */
[----:B------:R-:W-:Y:S02]  /*12130*/  ULDC.64 UR4, c[0x0][0xc08] ;  /* 0x0003020000047ab9 */ /* 0x000fe40000000a00 */
[----:B------:R-:W-:-:S04]  /*12140*/  ISETP.NE.U32.AND P1, PT, RZ, UR4, PT ;  /* 0x00000004ff007c0c */ /* 0x000fc8000bf25070 */
[----:B------:R2:W5:Y:S01]  /*12150*/  @P0 LDG.E R3, desc[UR40][R4.64] ;  /* 0x0000002804030981 */ /* 0x000562000c1e1900 */
[----:B------:R-:W-:Y:S01]  /*12160*/  ISETP.NE.AND.EX P1, PT, RZ, UR5, PT, P1 ;  /* 0x00000005ff007c0c */ /* 0x000fe2000bf25310 */
[----:B---3--:R-:W3:-:S12]  /*12170*/  S2R R24, SR_TID.X ;  /* 0x0000000000187919 */ /* 0x008ed80000002100 */
[----:B------:R-:W-:Y:S01]  /*12180*/  @P1 IADD3 R6, P2, R6, UR4, RZ ;  /* 0x0000000406061c10 */ /* 0x000fe2000ff5e0ff */
[----:B------:R-:W-:-:S03]  /*12190*/  ULDC UR4, c[0x0][0xa88] ;  /* 0x0002a20000047ab9 */ /* 0x000fc60000000800 */
[----:B------:R-:W-:Y:S01]  /*121a0*/  @P1 IADD3.X R7, R0, UR5, RZ, P2, !PT ;  /* 0x0000000500071c10 */ /* 0x000fe200097fe4ff */
[----:B------:R-:W-:-:S06]  /*121b0*/  IMAD.U32 R0, RZ, RZ, UR4 ;  /* 0x00000004ff007e24 */ /* 0x000fcc000f8e00ff */
[----:B------:R2:W5:Y:S01]  /*121c0*/  @P1 LDG.E R0, desc[UR40][R6.64] ;  /* 0x0000002806001981 */ /* 0x000562000c1e1900 */
[----:B---3--:R-:W-:-:S05]  /*121d0*/  VIADD R24, R24, 0xffffff80 ;  /* 0xffffff8018187836 */ /* 0x008fca0000000000 */
[----:B------:R-:W-:Y:S01]  /*121e0*/  ISETP.GE.AND P2, PT, R24, 0x40, PT ;  /* 0x000000401800780c */ /* 0x000fe20003f46270 */
[----:B-12---:R-:W-:-:S12]  /*121f0*/  @P1 BRA `(.L_x_4659) ;  /* 0x0000000000101947 */ /* 0x006fd80003800000 */
[----:B------:R-:W-:Y:S05]  /*12200*/  @!P0 BRA `(.L_x_4659) ;  /* 0x00000000000c8947 */ /* 0x000fea0003800000 */
[----:B------:R-:W2:Y:S04]  /*12210*/  LDG.E R7, desc[UR40][R4.64] ;  /* 0x0000002804077981 */ /* 0x000ea8000c1e1900 */
[----:B-----5:R-:W2:Y:S02]  /*12220*/  LDG.E R0, desc[UR40][R4.64+0x4] ;  /* 0x0000042804007981 */ /* 0x020ea4000c1e1900 */
[----:B--2---:R-:W-:-:S07]  /*12230*/  IMAD.IADD R0, R0, 0x1, -R7 ;  /* 0x0000000100007824 */ /* 0x004fce00078e0a07 */
.L_x_4659:
[----:B------:R-:W2:Y:S04]  /*12240*/  LDL.LU R5, [R1+0x40] ;  /* 0x0000400001057983 */ /* 0x000ea80000300800 */
[----:B------:R-:W3:Y:S04]  /*12250*/  LDL.LU R4, [R1+0x48] ;  /* 0x0000480001047983 */ /* 0x000ee80000300800 */
[----:B------:R-:W4:Y:S01]  /*12260*/  LDL R28, [R1+0x34] ;  /* 0x00003400011c7983 */ /* 0x000f220000100800 */
[----:B------:R-:W-:Y:S01]  /*12270*/  BSSY B1, `(.L_x_4660) ;  /* 0x000002d000017945 */ /* 0x000fe20003800000 */
[----:B-----5:R-:W-:-:S02]  /*12280*/  SHF.R.S32.HI R10, RZ, 0x1f, R3 ;  /* 0x0000001fff0a7819 */ /* 0x020fc40000011403 */
[----:B--2---:R-:W-:Y:S02]  /*12290*/  SEL R13, R5, RZ, !P0 ;  /* 0x000000ff050d7207 */ /* 0x004fe40004000000 */
[----:B---3--:R-:W-:Y:S02]  /*122a0*/  SEL R14, R4, RZ, !P0 ;  /* 0x000000ff040e7207 */ /* 0x008fe40004000000 */
[----:B----4-:R-:W-:Y:S01]  /*122b0*/  SHF.R.S32.HI R12, RZ, 0x1f, R28 ;  /* 0x0000001fff0c7819 */ /* 0x010fe2000001141c */
[----:B------:R-:W-:Y:S06]  /*122c0*/  @P2 BRA `(.L_x_4661) ;  /* 0x00000000009c2947 */ /* 0x000fec0003800000 */
[----:B------:R-:W1:Y:S01]  /*122d0*/  S2R R6, SR_TID.X ;  /* 0x0000000000067919 */ /* 0x000e620000002100 */
        /* <DEDUP_REMOVED lines=14> */
[----:B------:R-:W-:-:S04]  /*123c0*/  ULDC.64 UR4, c[0x0][0xb98] ;  /* 0x0002e60000047ab9 */ /* 0x000fc80000000a00 */
[----:B------:R-:W-:Y:S02]  /*123d0*/  IADD3 R5, R5, R9, RZ ;  /* 0x0000000905057210 */ /* 0x000fe40007ffe0ff */
[----:B------:R-:W2:Y:S01]  /*123e0*/  @P0 LDC R15, c[0x0][0xbf0] ;  /* 0x0002fc00ff0f0b82 */ /* 0x000ea20000000800 */
[----:B------:R-:W-:-:S04]  /*123f0*/  IMAD.WIDE.U32 R4, R13, UR4, R4 ;  /* 0x000000040d047c25 */ /* 0x000fc8000f8e0004 */
[----:B-1----:R-:W-:-:S05]  /*12400*/  @P0 IMAD.HI.U32 R6, R11, R6, RZ ;  /* 0x000000060b060227 */ /* 0x002fca00078e00ff */
[----:B--2---:R-:W-:Y:S01]  /*12410*/  @P0 SHF.R.U32.HI R7, RZ, R15, R6 ;  /* 0x0000000fff070219 */ /* 0x004fe20000011606 */
        /* <DEDUP_REMOVED lines=18> */
.L_x_4661:
[----:B------:R-:W-:Y:S05]  /*12540*/  BSYNC B1 ;  /* 0x0000000000017941 */ /* 0x000fea0003800000 */
.L_x_4660:
[----:B------:R-:W-:Y:S01]  /*12550*/  ISETP.NE.AND P0, PT, R21, 0x1, PT ;  /* 0x000000011500780c */ /* 0x000fe20003f05270 */
[----:B------:R-:W2:Y:S01]  /*12560*/  LDC R29, c[0x0][0xac8] ;  /* 0x0002b200ff1d7b82 */ /* 0x000ea20000000800 */
[----:B------:R-:W-:Y:S01]  /*12570*/  ULDC.64 UR4, c[0x0][0xaa0] ;  /* 0x0002a80000047ab9 */ /* 0x000fe20000000a00 */
[--C-:B------:R-:W-:Y:S01]  /*12580*/  SHF.R.S32.HI R8, RZ, 0x1f, R24.reuse ;  /* 0x0000001fff087819 */ /* 0x100fe20000011418 */
[----:B-1----:R-:W-:Y:S01]  /*12590*/  IMAD R6, R10, UR4, RZ ;  /* 0x000000040a067c24 */ /* 0x002fe2000f8e02ff */
[----:B------:R-:W-:Y:S01]  /*125a0*/  SHF.R.S32.HI R15, RZ, 0x1f, R24 ;  /* 0x0000001fff0f7819 */ /* 0x000fe20000011418 */
[----:B------:R-:W-:Y:S01]  /*125b0*/  IMAD.WIDE.U32 R4, R3, UR4, RZ ;  /* 0x0000000403047c25 */ /* 0x000fe2000f8e00ff */
[-C--:B------:R-:W-:Y:S01]  /*125c0*/  LEA.HI R8, R8, R24.reuse, RZ, 0x3 ;  /* 0x0000001808087211 */ /* 0x080fe200078f18ff */
[----:B------:R-:W-:Y:S01]  /*125d0*/  BSSY B1, `(.L_x_4662) ;  /* 0x000007f000017945 */ /* 0x000fe20003800000 */
[----:B------:R-:W-:Y:S01]  /*125e0*/  LEA.HI R15, R15, R24, RZ, 0x3 ;  /* 0x000000180f0f7211 */ /* 0x000fe200078f18ff */
[----:B------:R-:W-:Y:S01]  /*125f0*/  IMAD R3, R3, UR5, R6 ;  /* 0x0000000503037c24 */ /* 0x000fe2000f8e0206 */
[----:B------:R-:W-:Y:S01]  /*12600*/  ULDC.64 UR4, c[0x0][0xae8] ;  /* 0x0002ba0000047ab9 */ /* 0x000fe20000000a00 */
[----:B------:R-:W-:Y:S01]  /*12610*/  LOP3.LUT R8, R8, 0xfffffff8, RZ, 0xc0, !PT ;  /* 0xfffffff808087812 */ /* 0x000fe200078ec0ff */
[----:B------:R-:W1:Y:S01]  /*12620*/  @P0 LDC R7, c[0x0][0xbec] ;  /* 0x0002fb00ff070b82 */ /* 0x000e620000000800 */
[----:B------:R-:W-:Y:S01]  /*12630*/  IMAD.IADD R5, R5, 0x1, R3 ;  /* 0x0000000105057824 */ /* 0x000fe200078e0203 */
[----:B------:R-:W-:Y:S01]  /*12640*/  SHF.R.S32.HI R15, RZ, 0x3, R15 ;  /* 0x00000003ff0f7819 */ /* 0x000fe2000001140f */
[----:B------:R-:W-:Y:S01]  /*12650*/  IMAD R3, R12, UR4, RZ ;  /* 0x000000040c037c24 */ /* 0x000fe2000f8e02ff */
[C---:B------:R-:W-:Y:S01]  /*12660*/  IADD3 R32, R200.reuse, 0x1c0, RZ ;  /* 0x000001c0c8207810 */ /* 0x040fe20007ffe0ff */
[----:B------:R-:W-:-:S02]  /*12670*/  VIADD R43, R200, 0x40 ;  /* 0x00000040c82b7836 */ /* 0x000fc40000000000 */
[----:B------:R-:W-:Y:S01]  /*12680*/  IMAD.IADD R8, R24, 0x1, -R8 ;  /* 0x0000000118087824 */ /* 0x000fe200078e0a08 */
[----:B------:R-:W3:Y:S01]  /*12690*/  @P0 LDC R9, c[0x0][0xbf0] ;  /* 0x0002fc00ff090b82 */ /* 0x000ee20000000800 */
[C---:B------:R-:W-:Y:S01]  /*126a0*/  IMAD R3, R28.reuse, UR5, R3 ;  /* 0x000000051c037c24 */ /* 0x040fe2000f8e0203 */
[----:B------:R-:W-:Y:S01]  /*126b0*/  SHF.R.S32.HI R32, RZ, 0x1f, R32 ;  /* 0x0000001fff207819 */ /* 0x000fe20000011420 */
[----:B------:R-:W-:Y:S01]  /*126c0*/  IMAD.WIDE.U32 R4, R28, UR4, R4 ;  /* 0x000000041c047c25 */ /* 0x000fe2000f8e0004 */
[----:B------:R-:W-:Y:S01]  /*126d0*/  ULDC.64 UR4, c[0x0][0xaf0] ;  /* 0x0002bc0000047ab9 */ /* 0x000fe20000000a00 */
[-C--:B--2---:R-:W-:Y:S02]  /*126e0*/  ISETP.GE.AND P1, PT, R43, R29.reuse, PT ;  /* 0x0000001d2b00720c */ /* 0x084fe40003f26270 */
        /* <DEDUP_REMOVED lines=9> */
[----:B------:R-:W-:Y:S01]  /*12780*/  VIADD R41, R200, 0x80 ;  /* 0x00000080c8297836 */ /* 0x000fe20000000000 */
[----:B------:R-:W-:Y:S01]  /*12790*/  IADD3 R5, R5, R3, RZ ;  /* 0x0000000305057210 */ /* 0x000fe20007ffe0ff */
[----:B-1----:R-:W-:Y:S01]  /*127a0*/  @P0 IMAD.HI.U32 R6, R8, R7, RZ ;  /* 0x0000000708060227 */ /* 0x002fe200078e00ff */
[----:B------:R-:W-:Y:S02]  /*127b0*/  SEL R7, RZ, 0x1, P2 ;  /* 0x00000001ff077807 */ /* 0x000fe40001000000 */
[----:B------:R-:W-:Y:S01]  /*127c0*/  ISETP.GE.AND P2, PT, R41, R29, PT ;  /* 0x0000001d2900720c */ /* 0x000fe20003f46270 */
[----:B------:R-:W-:Y:S02]  /*127d0*/  IMAD.SHL.U32 R10, R10, 0x2, RZ ;  /* 0x000000020a0a7824 */ /* 0x000fe400078e00ff */
[----:B------:R-:W-:Y:S01]  /*127e0*/  IMAD.MOV.U32 R3, RZ, RZ, R8 ;  /* 0x000000ffff037224 */ /* 0x000fe200078e0008 */
[----:B---3--:R-:W-:Y:S01]  /*127f0*/  @P0 SHF.R.U32.HI R3, RZ, R9, R6 ;  /* 0x00000009ff030219 */ /* 0x008fe20000011606 */
[----:B------:R-:W-:Y:S01]  /*12800*/  VIADD R39, R200, 0xc0 ;  /* 0x000000c0c8277836 */ /* 0x000fe20000000000 */
[----:B------:R-:W-:Y:S01]  /*12810*/  LOP3.LUT R9, R10, 0x2, R7, 0xe2, !PT ;  /* 0x000000020a097812 */ /* 0x000fe200078ee207 */
[----:B------:R-:W-:Y:S01]  /*12820*/  VIADD R37, R200, 0x100 ;  /* 0x00000100c8257836 */ /* 0x000fe20000000000 */
[----:B------:R-:W-:Y:S01]  /*12830*/  SEL R10, RZ, 0xffffffff, P2 ;  /* 0xffffffffff0a7807 */ /* 0x000fe20001000000 */
[--C-:B------:R-:W-:Y:S01]  /*12840*/  IMAD.MOV R7, RZ, RZ, -R3.reuse ;  /* 0x000000ffff077224 */ /* 0x100fe200078e0a03 */
[----:B------:R-:W-:Y:S01]  /*12850*/  ISETP.GE.AND P1, PT, R39, R29, PT ;  /* 0x0000001d2700720c */ /* 0x000fe20003f26270 */
[----:B------:R-:W-:Y:S01]  /*12860*/  IMAD R31, R0, R21, RZ ;  /* 0x00000015001f7224 */ /* 0x000fe200078e02ff */
[----:B------:R-:W-:Y:S01]  /*12870*/  SHF.R.S32.HI R6, RZ, 0x1f, R3 ;  /* 0x0000001fff067819 */ /* 0x000fe20000011403 */
[----:B------:R-:W-:Y:S01]  /*12880*/  IMAD.SHL.U32 R10, R10, 0x4, RZ ;  /* 0x000000040a0a7824 */ /* 0x000fe200078e00ff */
[----:B------:R-:W-:Y:S01]  /*12890*/  SEL R11, RZ, 0xffffffff, P1 ;  /* 0xffffffffff0b7807 */ /* 0x000fe20000800000 */
[----:B------:R-:W-:Y:S01]  /*128a0*/  IMAD R7, R21, R7, R8 ;  /* 0x0000000715077224 */ /* 0x000fe200078e0208 */
[-C--:B------:R-:W-:Y:S01]  /*128b0*/  ISETP.GE.AND P0, PT, R37, R29.reuse, PT ;  /* 0x0000001d2500720c */ /* 0x080fe20003f06270 */
[----:B------:R-:W-:Y:S01]  /*128c0*/  IMAD R6, R6, UR4, RZ ;  /* 0x0000000406067c24 */ /* 0x000fe2000f8e02ff */
[----:B------:R-:W-:Y:S01]  /*128d0*/  LOP3.LUT R0, R10, 0x4, R9, 0xe2, !PT ;  /* 0x000000040a007812 */ /* 0x000fe200078ee209 */
[C---:B------:R-:W-:Y:S01]  /*128e0*/  VIADD R35, R200.reuse, 0x140 ;  /* 0x00000140c8237836 */ /* 0x040fe20000000000 */
[----:B------:R-:W-:Y:S01]  /*128f0*/  SHF.L.U32 R11, R11, 0x3, RZ ;  /* 0x000000030b0b7819 */ /* 0x000fe200000006ff */
        /* <DEDUP_REMOVED lines=76> */
.L_x_4663:
[----:B------:R-:W-:Y:S05]  /*12dc0*/  BSYNC B1 ;  /* 0x0000000000017941 */ /* 0x000fea0003800000 */
.L_x_4662:
        /* <DEDUP_REMOVED lines=36> */
.L_x_4658:
[----:B------:R-:W-:Y:S05]  /*13010*/  BSYNC B0 ;  /* 0x0000000000007941 */ /* 0x000fea0003800000 */
.L_x_4652:
[----:B------:R-:W-:Y:S02]  /*13020*/  ULDC UR4, c[0x0][0xc3c] ;  /* 0x00030f0000047ab9 */ /* 0x000fe40000000800 */
[----:B------:R-:W-:-:S13]  /*13030*/  ISETP.GE.AND P0, PT, R27, UR4, PT ;  /* 0x000000041b007c0c */ /* 0x000fda000bf06270 */
[----:B------:R-:W-:Y:S05]  /*13040*/  @!P0 BRA `(.L_x_4664) ;  /* 0xfffffee4003c8947 */ /* 0x000fea000383ffff */
[----:B------:R-:W-:Y:S05]  /*13050*/  BRA `(.L_x_4517) ;  /* 0x0000007400787947 */ /* 0x000fea0003800000 */
.L_x_4515:
        /* <DEDUP_REMOVED lines=16> */
.L_x_4665:
        /* <DEDUP_REMOVED lines=41> */
.L_x_4671:
[----:B------:R-:W-:Y:S01]  /*133f0*/  UIADD3 UR4, UR4, 0x1f, URZ ;  /* 0x0000001f04047890 */ /* 0x000fe2000fffe03f */
[----:B------:R-:W-:-:S05]  /*13400*/  IMAD.U32 R19, RZ, RZ, UR7 ;  /* 0x00000007ff137e24 */ /* 0x000fca000f8e00ff */
[----:B0-----:R-:W-:-:S13]  /*13410*/  ISETP.LE.AND P6, PT, R10, UR4, PT ;  /* 0x000000040a007c0c */ /* 0x001fda000bfc3270 */
[----:B------:R-:W-:Y:S05]  /*13420*/  @P6 BRA `(.L_x_4668) ;  /* 0x0000000400b06947 */ /* 0x000fea0003800000 */
[----:B------:R-:W-:Y:S01]  /*13430*/  IADD3 R7, R5, UR4, RZ ;  /* 0x0000000405077c10 */ /* 0x000fe2000fffe0ff */
[----:B------:R-:W-:Y:S01]  /*13440*/  BSSY B0, `(.L_x_4669) ;  /* 0x0000007000007945 */ /* 0x000fe20003800000 */
[----:B------:R-:W-:Y:S02]  /*13450*/  IMAD.MOV.U32 R4, RZ, RZ, RZ ;  /* 0x000000ffff047224 */ /* 0x000fe400078e00ff */
[----:B------:R-:W-:-:S13]  /*13460*/  ISETP.GE.OR P6, PT, R7, R10, !P0 ;  /* 0x0000000a0700720c */ /* 0x000fda00047c6670 */
[----:B------:R-:W-:Y:S05]  /*13470*/  @P6 BRA `(.L_x_4670) ;  /* 0x00000000000c6947 */ /* 0x000fea0003800000 */
[----:B------:R-:W0:Y:S02]  /*13480*/  LDC.64 R2, c[0x0][0xc80] ;  /* 0x00032000ff027b82 */ /* 0x000e240000000a00 */
[----:B0-----:R-:W-:-:S05]  /*13490*/  IMAD.WIDE R2, R7, 0x4, R2 ;  /* 0x0000000407027825 */ /* 0x001fca00078e0202 */
[----:B------:R0:W5:Y:S02]  /*134a0*/  LDG.E R4, desc[UR40][R2.64] ;  /* 0x0000002802047981 */ /* 0x000164000c1e1900 */
.L_x_4670:
[----:B------:R-:W-:Y:S05]  /*134b0*/  BSYNC B0 ;  /* 0x0000000000007941 */ /* 0x000fea0003800000 */
.L_x_4669:
        /* <DEDUP_REMOVED lines=20> */
.L_x_4667:
[----:B------:R-:W-:-:S04]  /*13600*/  IMAD.IADD R13, R6, 0x1, -R3 ;  /* 0x00000001060d7824 */ /* 0x000fc800078e0a03 */
[----:B------:R-:W-:-:S05]  /*13610*/  IMAD R2, R8, UR5, R13 ;  /* 0x0000000508027c24 */ /* 0x000fca000f8e020d */
[----:B------:R-:W-:Y:S02]  /*13620*/  ISETP.GT.AND P0, PT, R2, UR6, PT ;  /* 0x0000000602007c0c */ /* 0x000fe4000bf04270 */
[----:B------:R-:W0:Y:S11]  /*13630*/  LDC.64 R2, c[0x0][0xc90] ;  /* 0x00032400ff027b82 */ /* 0x000e360000000a00 */
[----:B------:R-:W-:-:S04]  /*13640*/  VOTE.ANY R9, PT, !P0 ;  /* 0x0000000000097806 */ /* 0x000fc800040e0100 */
[----:B------:R-:W1:Y:S02]  /*13650*/  POPC R15, R9 ;  /* 0x00000009000f7309 */ /* 0x000e640000000000 */
[----:B-1----:R-:W-:-:S05]  /*13660*/  IADD3 R19, R15, UR4, RZ ;  /* 0x000000040f137c10 */ /* 0x002fca000fffe0ff */
        /* <DEDUP_REMOVED lines=13> */
.L_x_4672:
        /* <DEDUP_REMOVED lines=14> */
[----:B------:R-:W-:Y:S01]  /*13820*/  @!P1 IMAD.IADD R3, R3, 0x1, -R12 ;  /* 0x0000000103039824 */ /* 0x000fe200078e0a0c */
[----:B------:R-:W-:Y:S02]  /*13830*/  @!P1 IADD3 R2, R2, 0x1, RZ ;  /* 0x0000000102029810 */ /* 0x000fe40007ffe0ff */
        /* <DEDUP_REMOVED lines=12> */
[----:B------:R-:W-:-:S04]  /*13900*/  VIADDMNMX R18, R10, UR5, R7, PT ;  /* 0x000000050a127c46 */ /* 0x000fc8000b800107 */
[-C--:B------:R-:W-:Y:S02]  /*13910*/  IABS R10, R18.reuse ;  /* 0x00000012000a7213 */ /* 0x080fe40000000000 */
[----:B------:R-:W-:Y:S02]  /*13920*/  IABS R6, R18 ;  /* 0x0000001200067213 */ /* 0x000fe40000000000 */
        /* <DEDUP_REMOVED lines=22> */
[----:B------:R-:W-:Y:S01]  /*13a90*/  @!P1 LOP3.LUT R2, RZ, R18, RZ, 0x33, !PT ;  /* 0x00000012ff029212 */ /* 0x000fe200078e33ff */
[----:B------:R-:W-:-:S03]  /*13aa0*/  IMAD.MOV R18, RZ, RZ, -R18 ;  /* 0x000000ffff127224 */ /* 0x000fc600078e0a12 */
[----:B------:R-:W-:Y:S01]  /*13ab0*/  LOP3.LUT R17, RZ, R2, RZ, 0x33, !PT ;  /* 0x00000002ff117212 */ /* 0x000fe200078e33ff */
[----:B------:R-:W-:-:S04]  /*13ac0*/  IMAD R18, R2, R18, R3 ;  /* 0x0000001202127224 */ /* 0x000fc800078e0203 */
[----:B------:R-:W-:Y:S01]  /*13ad0*/  IMAD.IADD R17, R4, 0x1, R17 ;  /* 0x0000000104117824 */ /* 0x000fe200078e0211 */
[----:B------:R-:W-:Y:S06]  /*13ae0*/  BRA `(.L_x_4673) ;  /* 0x00000000000c7947 */ /* 0x000fec0003800000 */
.L_x_4668:
[----:B------:R-:W-:Y:S01]  /*13af0*/  IMAD.MOV.U32 R17, RZ, RZ, RZ ;  /* 0x000000ffff117224 */ /* 0x000fe200078e00ff */
[----:B------:R-:W-:Y:S01]  /*13b00*/  MOV R16, UR6 ;  /* 0x0000000600107c02 */ /* 0x000fe20008000f00 */
[----:B------:R-:W-:-:S07]  /*13b10*/  IMAD.MOV.U32 R18, RZ, RZ, RZ ;  /* 0x000000ffff127224 */ /* 0x000fce00078e00ff */
.L_x_4673:
[----:B------:R-:W-:-:S13]  /*13b20*/  ISETP.NE.AND P0, PT, R5, RZ, PT ;  /* 0x000000ff0500720c */ /* 0x000fda0003f05270 */
[----:B------:R-:W0:Y:S01]  /*13b30*/  @!P0 S2R R3, SR_CgaCtaId ;  /* 0x0000000000038919 */ /* 0x000e220000008800 */
[----:B------:R-:W-:-:S04]  /*13b40*/  @!P0 MOV R2, 0x400 ;  /* 0x0000040000028802 */ /* 0x000fc80000000f00 */
[----:B0-----:R-:W-:-:S05]  /*13b50*/  @!P0 LEA R2, R3, R2, 0x18 ;  /* 0x0000000203028211 */ /* 0x001fca00078ec0ff */
[----:B------:R0:W-:Y:S01]  /*13b60*/  @!P0 STS.128 [R2+0x28cd0], R16 ;  /* 0x028cd01002008388 */ /* 0x0001e20000000c00 */
[----:B------:R-:W-:Y:S06]  /*13b70*/  BAR.ARV 0x5, 0x180 ;  /* 0x0146000000007b1d */ /* 0x000fec0000002000 */
.L_x_4666:
        /* <DEDUP_REMOVED lines=12> */
[C---:B------:R-:W-:Y:S01]  /*13c40*/  LOP3.LUT R3, R2.reuse, 0x1f8, RZ, 0xc0, !PT ;  /* 0x000001f802037812 */ /* 0x040fe200078ec0ff */
[----:B------:R-:W-:Y:S01]  /*13c50*/  IMAD.SHL.U32 R35, R5, 0x8, RZ ;  /* 0x0000000805237824 */ /* 0x000fe200078e00ff */
[----:B------:R-:W-:Y:S01]  /*13c60*/  LOP3.LUT R2, R2, 0x38, RZ, 0xc0, !PT ;  /* 0x0000003802027812 */ /* 0x000fe200078ec0ff */
[----:B------:R-:W-:Y:S01]  /*13c70*/  IMAD.MOV.U32 R26, RZ, RZ, 0x1 ;  /* 0x00000001ff1a7424 */ /* 0x000fe200078e00ff */
[----:B------:R-:W-:Y:S01]  /*13c80*/  LOP3.LUT R4, R3, 0x38, R0, 0x78, !PT ;  /* 0x0000003803047812 */ /* 0x000fe200078e7800 */
[----:B------:R-:W-:Y:S01]  /*13c90*/  IMAD.SHL.U32 R0, R0, 0x10, RZ ;  /* 0x0000001000007824 */ /* 0x000fe200078e00ff */
[----:B------:R-:W-:-:S02]  /*13ca0*/  SHF.R.U32.HI R3, RZ, 0x3, R5 ;  /* 0x00000003ff037819 */ /* 0x000fc40000011605 */
[----:B------:R-:W-:Y:S02]  /*13cb0*/  CS2R R24, SRZ ;  /* 0x0000000000187805 */ /* 0x000fe4000001ff00 */
[----:B------:R-:W-:Y:S01]  /*13cc0*/  LOP3.LUT R35, R4, 0x200, R35, 0xf8, !PT ;  /* 0x0000020004237812 */ /* 0x000fe200078ef823 */
[----:B------:R-:W-:Y:S01]  /*13cd0*/  IMAD.MOV.U32 R28, RZ, RZ, 0x1 ;  /* 0x00000001ff1c7424 */ /* 0x000fe200078e00ff */
[----:B------:R-:W-:Y:S01]  /*13ce0*/  LOP3.LUT R0, R3, 0x70, R0, 0xf8, !PT ;  /* 0x0000007003007812 */ /* 0x000fe200078ef800 */
[----:B------:R-:W-:Y:S01]  /*13cf0*/  ULDC.64 UR38, c[0x0][0x198] ;  /* 0x0000660000267ab9 */ /* 0x000fe20000000a00 */
[C---:B------:R-:W-:Y:S01]  /*13d00*/  LOP3.LUT R0, R2.reuse, 0xc0, RZ, 0xfc, !PT ;  /* 0x000000c002007812 */ /* 0x040fe200078efcff */
[----:B------:R-:W-:Y:S01]  /*13d10*/  ULDC UR36, c[0x0][0xc] ;  /* 0x0000030000247ab9 */ /* 0x000fe20000000800 */
[C---:B------:R-:W-:Y:S02]  /*13d20*/  LOP3.LUT R0, R2.reuse, 0x140, RZ, 0xfc, !PT ;  /* 0x0000014002007812 */ /* 0x040fe400078efcff */
[----:B------:R-:W-:Y:S01]  /*13d30*/  LOP3.LUT R3, R2, 0x40, RZ, 0xfc, !PT ;  /* 0x0000004002037812 */ /* 0x000fe200078efcff */
[----:B-1----:R-:W-:Y:S01]  /*13d40*/  ULEA UR4, UR5, UR4, 0x18 ;  /* 0x0000000405047291 */ /* 0x002fe2000f8ec03f */
[----:B------:R-:W-:-:S02]  /*13d50*/  LOP3.LUT R4, R37, 0x2, RZ, 0xfc, !PT ;  /* 0x0000000225047812 */ /* 0x000fc400078efcff */
[C---:B------:R-:W-:Y:S02]  /*13d60*/  LOP3.LUT R3, R2.reuse, 0x100, RZ, 0xfc, !PT ;  /* 0x0000010002037812 */ /* 0x040fe400078efcff */
[C---:B------:R-:W-:Y:S02]  /*13d70*/  LOP3.LUT R4, R2.reuse, 0x80, RZ, 0xfc, !PT ;  /* 0x0000008002047812 */ /* 0x040fe400078efcff */
[----:B------:R-:W-:Y:S02]  /*13d80*/  MOV R23, UR4 ;  /* 0x0000000400177c02 */ /* 0x000fe40008000f00 */
[C---:B------:R-:W-:Y:S02]  /*13d90*/  LOP3.LUT R3, R2.reuse, 0x180, RZ, 0xfc, !PT ;  /* 0x0000018002037812 */ /* 0x040fe400078efcff */
[----:B------:R-:W-:Y:S01]  /*13da0*/  LOP3.LUT R2, R2, 0x1c0, RZ, 0xfc, !PT ;  /* 0x000001c002027812 */ /* 0x000fe200078efcff */
[----:B------:R-:W-:-:S05]  /*13db0*/  IMAD R0, R35, 0x2, R23 ;  /* 0x0000000223007824 */ /* 0x000fca00078e0217 */
[----:B------:R0:W-:Y:S02]  /*13dc0*/  STL [R1+0x38], R0 ;  /* 0x0000380001007387 */ /* 0x0001e40000100800 */
.L_x_4781:
[----:B-1----:R-:W1:Y:S02]  /*13dd0*/  LDC.64 R32, c[0x0][0xc88] ;  /* 0x00032200ff207b82 */ /* 0x002e640000000a00 */
[----:B-1----:R-:W-:-:S06]  /*13de0*/  IMAD.WIDE R32, R19, 0x4, R32 ;  /* 0x0000000413207825 */ /* 0x002fcc00078e0220 */
[----:B------:R1:W0:Y:S01]  /*13df0*/  LDG.E R32, desc[UR40][R32.64] ;  /* 0x0000002820207981 */ /* 0x000222000c1e1900 */
[----:B------:R-:W-:Y:S05]  /*13e00*/  YIELD ;  /* 0x0000000000007946 */ /* 0x000fea0003800000 */
[----:B------:R-:W-:Y:S01]  /*13e10*/  ULDC.64 UR4, c[0x0][0xa28] ;  /* 0x00028a0000047ab9 */ /* 0x000fe20000000a00 */
[----:B--23--:R-:W-:Y:S01]  /*13e20*/  IMAD.MOV.U32 R6, RZ, RZ, RZ ;  /* 0x000000ffff067224 */ /* 0x00cfe200078e00ff */
[----:B------:R-:W-:Y:S01]  /*13e30*/  ISETP.NE.U32.AND P0, PT, RZ, UR4, PT ;  /* 0x00000004ff007c0c */ /* 0x000fe2000bf05070 */
[----:B------:R-:W-:Y:S01]  /*13e40*/  ULDC.64 UR8, c[0x0][0xa18] ;  /* 0x0002860000087ab9 */ /* 0x000fe20000000a00 */
[----:B-1----:R-:W-:Y:S01]  /*13e50*/  IMAD.MOV.U32 R33, RZ, RZ, RZ ;  /* 0x000000ffff217224 */ /* 0x002fe200078e00ff */
[----:B------:R-:W-:Y:S01]  /*13e60*/  ULDC.64 UR6, c[0x0][0xa10] ;  /* 0x0002840000067ab9 */ /* 0x000fe20000000a00 */
[----:B------:R-:W-:-:S02]  /*13e70*/  ISETP.NE.AND.EX P0, PT, RZ, UR5, PT, P0 ;  /* 0x00000005ff007c0c */ /* 0x000fc4000bf05300 */
[----:B0-----:R-:W-:-:S11]  /*13e80*/  SHF.R.S32.HI R0, RZ, 0x1f, R32 ;  /* 0x0000001fff007819 */ /* 0x001fd60000011420 */
        /* <DEDUP_REMOVED lines=34> */
[----:B0-----:R-:W-:Y:S01]  /*140b0*/  IMAD.U32 R6, RZ, RZ, UR5 ;  /* 0x00000005ff067e24 */ /* 0x001fe2000f8e00ff */
[----:B------:R-:W-:Y:S01]  /*140c0*/  MOV R7, UR4 ;  /* 0x0000000400077c02 */ /* 0x000fe20008000f00 */
[----:B--2---:R0:W-:Y:S01]  /*140d0*/  STL [R1+0x10], R8 ;  /* 0x0000100801007387 */ /* 0x0041e20000100800 */
[----:B------:R-:W-:Y:S01]  /*140e0*/  IMAD.MOV.U32 R9, RZ, RZ, R8 ;  /* 0x000000ffff097224 */ /* 0x000fe200078e0008 */
[----:B----4-:R-:W-:Y:S06]  /*140f0*/  @P2 BRA `(.L_x_4675) ;  /* 0x0000000000142947 */ /* 0x010fec0003800000 */
[----:B------:R-:W-:Y:S05]  /*14100*/  @!P0 BRA `(.L_x_4675) ;  /* 0x0000000000108947 */ /* 0x000fea0003800000 */
[----:B0-----:R-:W2:Y:S04]  /*14110*/  LDG.E R8, desc[UR40][R2.64] ;  /* 0x0000002802087981 */ /* 0x001ea8000c1e1900 */
[----:B------:R-:W2:Y:S02]  /*14120*/  LDG.E R2, desc[UR40][R2.64+0x4] ;  /* 0x0000042802027981 */ /* 0x000ea4000c1e1900 */
[----:B--2---:R-:W-:-:S05]  /*14130*/  IMAD.IADD R9, R2, 0x1, -R8 ;  /* 0x0000000102097824 */ /* 0x004fca00078e0a08 */
[----:B------:R1:W-:Y:S02]  /*14140*/  STL [R1+0x10], R9 ;  /* 0x0000100901007387 */ /* 0x0003e40000100800 */
.L_x_4675:
        /* <DEDUP_REMOVED lines=9> */
.L_x_4676:
        /* <DEDUP_REMOVED lines=9> */
.L_x_4677:
[----:B--2---:R-:W2:Y:S01]  /*14270*/  @P1 LDG.E R2, desc[UR40][R4.64] ;  /* 0x0000002804021981 */ /* 0x004ea2000c1e1900 */
[----:B------:R-:W3:Y:S03]  /*14280*/  LDC R3, c[0x0][0x448] ;  /* 0x00011200ff037b82 */ /* 0x000ee60000000800 */
[----:B------:R4:W2:Y:S01]  /*14290*/  @P1 LDG.E R5, desc[UR40][R4.64+0x4] ;  /* 0x0000042804051981 */ /* 0x0008a2000c1e1900 */
[----:B-----5:R-:W-:Y:S01]  /*142a0*/  IMAD.IADD R7, R7, 0x1, -R33 ;  /* 0x0000000107077824 */ /* 0x020fe200078e0a21 */
[----:B------:R-:W-:Y:S01]  /*142b0*/  BSSY B0, `(.L_x_4678) ;  /* 0x00001ba000007945 */ /* 0x000fe20003800000 */
[----:B---3--:R-:W-:-:S13]  /*142c0*/  ISETP.NE.AND P0, PT, R3, 0x1, PT ;  /* 0x000000010300780c */ /* 0x008fda0003f05270 */
[----:B----4-:R-:W3:Y:S08]  /*142d0*/  @P0 LDC R4, c[0x0][0x44c] ;  /* 0x00011300ff040b82 */ /* 0x010ef00000000800 */
[----:B------:R-:W4:Y:S01]  /*142e0*/  @P0 LDC R3, c[0x0][0x450] ;  /* 0x00011400ff030b82 */ /* 0x000f220000000800 */
[----:B--2---:R-:W-:Y:S02]  /*142f0*/  @P1 IMAD.IADD R6, R5, 0x1, -R2 ;  /* 0x0000000105061824 */ /* 0x004fe400078e0a02 */
[----:B------:R-:W-:-:S02]  /*14300*/  IMAD.SHL.U32 R2, R17, 0x40, RZ ;  /* 0x0000004011027824 */ /* 0x000fc400078e00ff */
[----:B------:R-:W-:Y:S02]  /*14310*/  IMAD.IADD R31, R7, 0x1, R6 ;  /* 0x00000001071f7824 */ /* 0x000fe400078e0206 */
[----:B------:R-:W-:-:S03]  /*14320*/  VIADD R2, R2, 0x3f ;  /* 0x0000003f02027836 */ /* 0x000fc60000000000 */
[----:B------:R-:W-:Y:S01]  /*14330*/  IADD3 R5, R31, 0x3f, RZ ;  /* 0x0000003f1f057810 */ /* 0x000fe20007ffe0ff */
[----:B---3--:R-:W-:-:S05]  /*14340*/  @P0 IMAD.HI.U32 R4, R2, R4, RZ ;  /* 0x0000000402040227 */ /* 0x008fca00078e00ff */
[----:B----4-:R-:W-:Y:S02]  /*14350*/  @P0 SHF.R.U32.HI R2, RZ, R3, R4 ;  /* 0x00000003ff020219 */ /* 0x010fe40000011604 */
[----:B------:R-:W-:Y:S02]  /*14360*/  IADD3 R4, R31, 0x40, -R9 ;  /* 0x000000401f047810 */ /* 0x000fe40007ffe809 */
[----:B------:R-:W-:-:S03]  /*14370*/  SHF.R.S32.HI R3, RZ, 0x1f, R5 ;  /* 0x0000001fff037819 */ /* 0x000fc60000011405 */
[----:B------:R-:W-:Y:S01]  /*14380*/  IMAD.IADD R2, R4, 0x1, R2 ;  /* 0x0000000104027824 */ /* 0x000fe200078e0202 */
[----:B------:R-:W-:-:S04]  /*14390*/  LEA.HI R5, R3, R5, RZ, 0x6 ;  /* 0x0000000503057211 */ /* 0x000fc800078f30ff */
[----:B------:R-:W-:Y:S02]  /*143a0*/  SHF.R.S32.HI R3, RZ, 0x1f, R2 ;  /* 0x0000001fff037819 */ /* 0x000fe40000011402 */
[----:B------:R-:W-:Y:S02]  /*143b0*/  SHF.R.S32.HI R5, RZ, 0x6, R5 ;  /* 0x00000006ff057819 */ /* 0x000fe40000011405 */
[----:B------:R-:W-:-:S04]  /*143c0*/  LEA.HI R3, R3, R2, RZ, 0x6 ;  /* 0x0000000203037211 */ /* 0x000fc800078f30ff */
[----:B------:R-:W-:-:S04]  /*143d0*/  SHF.R.S32.HI R3, RZ, 0x6, R3 ;  /* 0x00000006ff037819 */ /* 0x000fc80000011403 */
[----:B------:R-:W-:-:S05]  /*143e0*/  VIMNMX R2, R5, R3, PT ;  /* 0x0000000305027248 */ /* 0x000fca0003fe0100 */
[--C-:B------:R-:W-:Y:S02]  /*143f0*/  IMAD R2, R2, 0x40, -R7.reuse ;  /* 0x0000004002027824 */ /* 0x100fe400078e0a07 */
[----:B------:R-:W-:-:S03]  /*14400*/  IMAD.MOV R7, RZ, RZ, -R7 ;  /* 0x000000ffff077224 */ /* 0x000fc600078e0a07 */
[----:B------:R-:W-:Y:S02]  /*14410*/  VIMNMX R2, R2, R6, PT ;  /* 0x0000000602027248 */ /* 0x000fe40003fe0100 */
[----:B------:R-:W-:-:S04]  /*14420*/  VIMNMX R7, RZ, R7, !PT ;  /* 0x00000007ff077248 */ /* 0x000fc80007fe0100 */
        /* <DEDUP_REMOVED lines=13> */
[----:B------:R-:W2:Y:S02]  /*14500*/  S2R R3, SR_TID.X ;  /* 0x0000000000037919 */ /* 0x000ea40000002100 */
[----:B--2---:R-:W-:-:S04]  /*14510*/  SHF.R.U32.HI R3, RZ, 0x5, R3 ;  /* 0x00000005ff037819 */ /* 0x004fc80000011603 */
[----:B------:R-:W-:-:S05]  /*14520*/  LOP3.LUT R3, R3, 0x3, RZ, 0xc0, !PT ;  /* 0x0000000303037812 */ /* 0x000fca00078ec0ff */
[----:B------:R2:W3:Y:S02]  /*14530*/  SHFL.IDX PT, R14, R3, RZ, 0x1f ;  /* 0x00001fff030e7589 */ /* 0x0004e400000e0000 */
.L_x_4836:
[----:B---3--:R-:W-:Y:S02]  /*14540*/  ISETP.NE.AND P0, PT, R14, RZ, PT ;  /* 0x000000ff0e00720c */ /* 0x008fe40003f05270 */
[----:B------:R-:W-:-:S11]  /*14550*/  PLOP3.LUT P6, PT, PT, PT, PT, 0x8, 0x0 ;  /* 0x000000000000781c */ /* 0x000fd60003fce170 */
[----:B------:R-:W-:Y:S05]  /*14560*/  @P0 BRA `(.L_x_4681) ;  /* 0x00000000000c0947 */ /* 0x000fea0003800000 */
[----:B------:R-:W-:-:S03]  /*14570*/  UMOV UR4, 0xffffffff ;  /* 0xffffffff00047882 */ /* 0x000fc60000000000 */
[----:B------:R-:W-:Y:S05]  /*14580*/  BRA.DIV UR4, `(.L_x_4682) ;  /* 0x0000007204a07947 */ /* 0x000fea000b800000 */
[----:B------:R-:W-:-:S13]  /*14590*/  ELECT P6, URZ, PT ;  /* 0x00000000003f782f */ /* 0x000fda00038c0000 */
.L_x_4681:
[----:B--2---:R-:W2:Y:S01]  /*145a0*/  LDL R3, [R1+0x20] ;  /* 0x0000200001037983 */ /* 0x004ea20000100800 */
[----:B------:R-:W-:Y:S01]  /*145b0*/  BSSY B1, `(.L_x_4683) ;  /* 0x0000008000017945 */ /* 0x000fe20003800000 */
[----:B--2---:R-:W-:-:S05]  /*145c0*/  VIADD R3, R3, 0x1 ;  /* 0x0000000103037836 */ /* 0x004fca0000000000 */
[----:B0-----:R-:W-:-:S04]  /*145d0*/  LEA.HI R8, R3, R3, RZ, 0x1 ;  /* 0x0000000303087211 */ /* 0x001fc800078f08ff */
[----:B------:R-:W-:-:S05]  /*145e0*/  LOP3.LUT R8, R8, 0xfffffffe, RZ, 0xc0, !PT ;  /* 0xfffffffe08087812 */ /* 0x000fca00078ec0ff */
[----:B------:R-:W-:-:S05]  /*145f0*/  IMAD.IADD R3, R3, 0x1, -R8 ;  /* 0x0000000103037824 */ /* 0x000fca00078e0a08 */
[----:B------:R-:W-:-:S04]  /*14600*/  SHF.L.U32 R3, R3, 0x1f, RZ ;  /* 0x0000001f03037819 */ /* 0x000fc800000006ff */
[----:B------:R-:W0:Y:S02]  /*14610*/  SYNCS.PHASECHK.TRANS64.TRYWAIT P0, [R23+URZ+0x28c20], R3 ;  /* 0x028c2003170075a7 */ /* 0x000e24000800017f */
[----:B0-----:R-:W-:Y:S05]  /*14620*/  @!P0 BRA `(.L_x_4684) ;  /* 0x0000007000988947 */ /* 0x001fea0003800000 */
.L_x_4839:
[----:B------:R-:W-:Y:S05]  /*14630*/  BSYNC B1 ;  /* 0x0000000000017941 */ /* 0x000fea0003800000 */
.L_x_4683:
[----:B------:R-:W-:Y:S04]  /*14640*/  BSSY B1, `(.L_x_4685) ;  /* 0x00000b7000017945 */ /* 0x000fe80003800000 */
[----:B------:R-:W-:Y:S05]  /*14650*/  @!P6 BRA `(.L_x_4686) ;  /* 0x0000000800d4e947 */ /* 0x000fea0003800000 */
[----:B0-----:R-:W-:Y:S01]  /*14660*/  IMAD R3, R24, 0x8, R23 ;  /* 0x0000000818037824 */ /* 0x001fe200078e0217 */
[----:B------:R-:W-:Y:S01]  /*14670*/  SHF.L.U32 R8, R28, 0x1f, RZ ;  /* 0x0000001f1c087819 */ /* 0x000fe200000006ff */
[----:B-1----:R-:W0:Y:S01]  /*14680*/  S2R R9, SR_TID.X ;  /* 0x0000000000097919 */ /* 0x002e220000002100 */
[----:B------:R-:W-:Y:S02]  /*14690*/  BSSY B2, `(.L_x_4687) ;  /* 0x0000005000027945 */ /* 0x000fe40003800000 */
[----:B------:R-:W1:Y:S01]  /*146a0*/  SYNCS.PHASECHK.TRANS64.TRYWAIT P0, [R3+URZ+0x28ca0], R8 ;  /* 0x028ca008030075a7 */ /* 0x000e62000800017f */
[----:B0-----:R-:W-:-:S04]  /*146b0*/  LOP3.LUT R9, R9, 0x7f, RZ, 0xc0, !PT ;  /* 0x0000007f09097812 */ /* 0x001fc800078ec0ff */
[----:B------:R-:W-:Y:S01]  /*146c0*/  ISETP.NE.AND P1, PT, R9, RZ, PT ;  /* 0x000000ff0900720c */ /* 0x000fe20003f25270 */
[----:B-1----:R-:W-:-:S12]  /*146d0*/  @!P0 BRA `(.L_x_4688) ;  /* 0x0000007000808947 */ /* 0x002fd80003800000 */
.L_x_4840:
[----:B------:R-:W-:Y:S05]  /*146e0*/  BSYNC B2 ;  /* 0x0000000000027941 */ /* 0x000fea0003800000 */
.L_x_4687:
[----:B------:R-:W-:Y:S04]  /*146f0*/  BSSY B2, `(.L_x_4689) ;  /* 0x0000009000027945 */ /* 0x000fe80003800000 */
[----:B------:R-:W-:Y:S05]  /*14700*/  @P1 BRA `(.L_x_4690) ;  /* 0x00000000001c1947 */ /* 0x000fea0003800000 */
[----:B------:R-:W1:Y:S01]  /*14710*/  S2R R10, SR_TID.X ;  /* 0x00000000000a7919 */ /* 0x000e620000002100 */
[----:B------:R-:W-:-:S04]  /*14720*/  MOV R9, 0x2000 ;  /* 0x0000200000097802 */ /* 0x000fc80000000f00 */
[----:B------:R2:W-:Y:S01]  /*14730*/  SYNCS.ARRIVE.TRANS64 RZ, [R3+URZ+0x28c90], R9 ;  /* 0x028c900903ff79a7 */ /* 0x0005e2000800003f */
[----:B-1----:R-:W-:-:S04]  /*14740*/  LOP3.LUT R10, R10, 0x1f, RZ, 0xc0, !PT ;  /* 0x0000001f0a0a7812 */ /* 0x002fc800078ec0ff */
[----:B------:R-:W-:-:S13]  /*14750*/  ISETP.NE.AND P0, PT, R10, RZ, PT ;  /* 0x000000ff0a00720c */ /* 0x000fda0003f05270 */
[----:B--2---:R-:W-:Y:S05]  /*14760*/  @!P0 BRA `(.L_x_4690) ;  /* 0x0000000000048947 */ /* 0x004fea0003800000 */
[----:B------:R-:W-:Y:S01]  /*14770*/  BPT.TRAP 0x1 ;  /* 0x000000040000795c */ /* 0x000fe20000300000 */
.L_x_4690:
[----:B------:R-:W-:Y:S05]  /*14780*/  BSYNC B2 ;  /* 0x0000000000027941 */ /* 0x000fea0003800000 */
.L_x_4689:
        /* <DEDUP_REMOVED lines=12> */
.L_x_4691:
        /* <DEDUP_REMOVED lines=13> */
.L_x_4841:
[----:B------:R-:W-:Y:S05]  /*14920*/  BSYNC B2 ;  /* 0x0000000000027941 */ /* 0x000fea0003800000 */
.L_x_4692:
[----:B------:R-:W-:Y:S01]  /*14930*/  BSSY B2, `(.L_x_4694) ;  /* 0x000000b000027945 */ /* 0x000fe20003800000 */
[----:B------:R-:W-:Y:S02]  /*14940*/  IMAD.MOV.U32 R12, RZ, RZ, 0x0 ;  /* 0x00000000ff0c7424 */ /* 0x000fe400078e00ff */
[----:B------:R-:W-:Y:S01]  /*14950*/  IMAD.MOV.U32 R13, RZ, RZ, 0x12f00000 ;  /* 0x12f00000ff0d7424 */ /* 0x000fe200078e00ff */
[----:B------:R-:W-:Y:S06]  /*14960*/  @P1 BRA `(.L_x_4695) ;  /* 0x00000000001c1947 */ /* 0x000fec0003800000 */
[----:B------:R-:W2:Y:S01]  /*14970*/  S2R R10, SR_TID.X ;  /* 0x00000000000a7919 */ /* 0x000ea20000002100 */
[----:B01----:R-:W-:-:S04]  /*14980*/  MOV R8, 0x10000 ;  /* 0x0001000000087802 */ /* 0x003fc80000000f00 */
[----:B------:R3:W-:Y:S01]  /*14990*/  SYNCS.ARRIVE.TRANS64 RZ, [R3+URZ+0x28cb0], R8 ;  /* 0x028cb00803ff79a7 */ /* 0x0007e2000800003f */
[----:B--2---:R-:W-:-:S04]  /*149a0*/  LOP3.LUT R10, R10, 0x1f, RZ, 0xc0, !PT ;  /* 0x0000001f0a0a7812 */ /* 0x004fc800078ec0ff */
[----:B------:R-:W-:-:S13]  /*149b0*/  ISETP.NE.AND P0, PT, R10, RZ, PT ;  /* 0x000000ff0a00720c */ /* 0x000fda0003f05270 */
[----:B---3--:R-:W-:Y:S05]  /*149c0*/  @!P0 BRA `(.L_x_4695) ;  /* 0x0000000000048947 */ /* 0x008fea0003800000 */
[----:B------:R-:W-:Y:S01]  /*149d0*/  BPT.TRAP 0x1 ;  /* 0x000000040000795c */ /* 0x000fe20000300000 */
.L_x_4695:
[----:B------:R-:W-:Y:S05]  /*149e0*/  BSYNC B2 ;  /* 0x0000000000027941 */ /* 0x000fea0003800000 */
.L_x_4694:
        /* <DEDUP_REMOVED lines=9> */
.L_x_4696:
        /* <DEDUP_REMOVED lines=15> */
.L_x_4697:
        /* <DEDUP_REMOVED lines=15> */
.L_x_4698:
        /* <DEDUP_REMOVED lines=15> */
.L_x_4699:
        /* <DEDUP_REMOVED lines=15> */
.L_x_4700:
        /* <DEDUP_REMOVED lines=15> */
.L_x_4701:
        /* <DEDUP_REMOVED lines=15> */
.L_x_4702:
        /* <DEDUP_REMOVED lines=15> */
.L_x_4703:
        /* <DEDUP_REMOVED lines=10> */
.L_x_4686:
[----:B------:R-:W-:Y:S05]  /*151b0*/  BSYNC B1 ;  /* 0x0000000000017941 */ /* 0x000fea0003800000 */
.L_x_4685:
        /* <DEDUP_REMOVED lines=9> */
.L_x_4723:
[----:B------:R-:W-:Y:S05]  /*15250*/  YIELD ;  /* 0x0000000000007946 */ /* 0x000fea0003800000 */
[----:B------:R-:W-:Y:S04]  /*15260*/  BSSY B1, `(.L_x_4704) ;  /* 0x00000b6000017945 */ /* 0x000fe80003800000 */
[----:B------:R-:W-:Y:S05]  /*15270*/  @!P6 BRA `(.L_x_4705) ;  /* 0x0000000800d0e947 */ /* 0x000fea0003800000 */
[----:B------:R-:W-:Y:S01]  /*15280*/  IMAD R8, R24, 0x8, R23 ;  /* 0x0000000818087824 */ /* 0x000fe200078e0217 */
[----:B------:R-:W-:Y:S01]  /*15290*/  SHF.L.U32 R2, R28, 0x1f, RZ ;  /* 0x0000001f1c027819 */ /* 0x000fe200000006ff */
[----:B0-----:R-:W0:Y:S01]  /*152a0*/  S2R R3, SR_TID.X ;  /* 0x0000000000037919 */ /* 0x001e220000002100 */
[----:B------:R-:W-:Y:S02]  /*152b0*/  BSSY B2, `(.L_x_4706) ;  /* 0x0000005000027945 */ /* 0x000fe40003800000 */
[----:B------:R-:W2:Y:S01]  /*152c0*/  SYNCS.PHASECHK.TRANS64.TRYWAIT P1, [R8+URZ+0x28ca0], R2 ;  /* 0x028ca002080075a7 */ /* 0x000ea2000802017f */
[----:B0-----:R-:W-:-:S04]  /*152d0*/  LOP3.LUT R3, R3, 0x7f, RZ, 0xc0, !PT ;  /* 0x0000007f03037812 */ /* 0x001fc800078ec0ff */
[----:B------:R-:W-:Y:S01]  /*152e0*/  ISETP.NE.AND P2, PT, R3, RZ, PT ;  /* 0x000000ff0300720c */ /* 0x000fe20003f45270 */
[----:B--2---:R-:W-:-:S12]  /*152f0*/  @!P1 BRA `(.L_x_4707) ;  /* 0x0000006400a09947 */ /* 0x004fd80003800000 */
.L_x_4842:
[----:B------:R-:W-:Y:S05]  /*15300*/  BSYNC B2 ;  /* 0x0000000000027941 */ /* 0x000fea0003800000 */
.L_x_4706:
[----:B------:R-:W-:Y:S04]  /*15310*/  BSSY B2, `(.L_x_4708) ;  /* 0x0000009000027945 */ /* 0x000fe80003800000 */
[----:B------:R-:W-:Y:S05]  /*15320*/  @P2 BRA `(.L_x_4709) ;  /* 0x00000000001c2947 */ /* 0x000fea0003800000 */
[----:B-1----:R-:W1:Y:S01]  /*15330*/  S2R R9, SR_TID.X ;  /* 0x0000000000097919 */ /* 0x002e620000002100 */
[----:B------:R-:W-:-:S04]  /*15340*/  IMAD.MOV.U32 R3, RZ, RZ, 0x2000 ;  /* 0x00002000ff037424 */ /* 0x000fc800078e00ff */
[----:B------:R2:W-:Y:S01]  /*15350*/  SYNCS.ARRIVE.TRANS64 RZ, [R8+URZ+0x28c90], R3 ;  /* 0x028c900308ff79a7 */ /* 0x0005e2000800003f */
[----:B-1----:R-:W-:-:S04]  /*15360*/  LOP3.LUT R9, R9, 0x1f, RZ, 0xc0, !PT ;  /* 0x0000001f09097812 */ /* 0x002fc800078ec0ff */
[----:B------:R-:W-:-:S13]  /*15370*/  ISETP.NE.AND P1, PT, R9, RZ, PT ;  /* 0x000000ff0900720c */ /* 0x000fda0003f25270 */
[----:B--2---:R-:W-:Y:S05]  /*15380*/  @!P1 BRA `(.L_x_4709) ;  /* 0x0000000000049947 */ /* 0x004fea0003800000 */
[----:B------:R-:W-:Y:S01]  /*15390*/  BPT.TRAP 0x1 ;  /* 0x000000040000795c */ /* 0x000fe20000300000 */
.L_x_4709:
[----:B------:R-:W-:Y:S05]  /*153a0*/  BSYNC B2 ;  /* 0x0000000000027941 */ /* 0x000fea0003800000 */
.L_x_4708:
[----:B------:R-:W-:Y:S01]  /*153b0*/  IMAD.MOV.U32 R12, RZ, RZ, RZ ;  /* 0x000000ffff0c7224 */ /* 0x000fe200078e00ff */
[----:B------:R-:W-:Y:S01]  /*153c0*/  UIADD3 UR4, UP0, UR38, 0x570, URZ ;  /* 0x0000057026047890 */ /* 0x000fe2000ff1e03f */
[----:B------:R-:W-:Y:S01]  /*153d0*/  IMAD R3, R24, 0x2000, R23 ;  /* 0x0000200018037824 */ /* 0x000fe200078e0217 */
[----:B------:R-:W-:Y:S01]  /*153e0*/  PLOP3.LUT P1, PT, PT, PT, PT, 0x80, 0x0 ;  /* 0x000000000000781c */ /* 0x000fe20003f2f070 */
[----:B-1----:R-:W-:Y:S01]  /*153f0*/  VIADD R9, R8, 0x28c90 ;  /* 0x00028c9008097836 */ /* 0x002fe20000000000 */
[----:B------:R-:W-:Y:S01]  /*15400*/  R2UR UR10, R12 ;  /* 0x000000000c0a72ca */ /* 0x000fe200000e0000 */
[----:B------:R-:W-:Y:S01]  /*15410*/  VIADD R3, R3, 0x22400 ;  /* 0x0002240003037836 */ /* 0x000fe20000000000 */
[----:B------:R-:W-:Y:S01]  /*15420*/  LEA R10, R11, R0, 0x6 ;  /* 0x000000000b0a7211 */ /* 0x000fe200078e30ff */
[----:B------:R-:W-:Y:S01]  /*15430*/  UIADD3.X UR5, URZ, UR39, URZ, UP0, !UPT ;  /* 0x000000273f057290 */ /* 0x000fe200087fe43f */
[----:B------:R-:W-:Y:S01]  /*15440*/  UMOV UR6, 0x0 ;  /* 0x0000000000067882 */ /* 0x000fe20000000000 */
[----:B------:R-:W-:-:S10]  /*15450*/  UMOV UR7, 0x12f00000 ;  /* 0x12f0000000077882 */ /* 0x000fd40000000000 */
.L_x_4710:
        /* <DEDUP_REMOVED lines=13> */
.L_x_4843:
[----:B------:R-:W-:Y:S05]  /*15530*/  BSYNC B2 ;  /* 0x0000000000027941 */ /* 0x000fea0003800000 */
.L_x_4711:
        /* <DEDUP_REMOVED lines=11> */
.L_x_4714:
[----:B------:R-:W-:Y:S05]  /*155f0*/  BSYNC B2 ;  /* 0x0000000000027941 */ /* 0x000fea0003800000 */
.L_x_4713:
        /* <DEDUP_REMOVED lines=9> */
.L_x_4715:
        /* <DEDUP_REMOVED lines=15> */
.L_x_4716:
        /* <DEDUP_REMOVED lines=15> */
.L_x_4717:
        /* <DEDUP_REMOVED lines=15> */
.L_x_4718:
        /* <DEDUP_REMOVED lines=15> */
.L_x_4719:
        /* <DEDUP_REMOVED lines=15> */
.L_x_4720:
        /* <DEDUP_REMOVED lines=15> */
.L_x_4721:
        /* <DEDUP_REMOVED lines=15> */
.L_x_4722:
        /* <DEDUP_REMOVED lines=10> */
.L_x_4705:
[----:B------:R-:W-:Y:S05]  /*15dc0*/  BSYNC B1 ;  /* 0x0000000000017941 */ /* 0x000fea0003800000 */
.L_x_4704:
        /* <DEDUP_REMOVED lines=8> */
.L_x_4679:
[----:B------:R-:W-:Y:S05]  /*15e50*/  BSYNC B0 ;  /* 0x0000000000007941 */ /* 0x000fea0003800000 */
.L_x_4678:
[----:B------:R-:W2:Y:S01]  /*15e60*/  LDC R0, c[0x0][0x448] ;  /* 0x00011200ff007b82 */ /* 0x000ea20000000800 */
[----:B------:R-:W-:Y:S01]  /*15e70*/  LEA R2, R17, 0x3f, 0x6 ;  /* 0x0000003f11027811 */ /* 0x000fe200078e30ff */
[----:B------:R-:W-:Y:S05]  /*15e80*/  @!P0 WARPSYNC.ALL ;  /* 0x0000000000008948 */ /* 0x000fea0003800000 */
[----:B------:R-:W-:Y:S01]  /*15e90*/  BSSY B7, `(.L_x_4724) ;  /* 0x0000382000077945 */ /* 0x000fe20003800000 */
[----:B------:R-:W-:Y:S01]  /*15ea0*/  @!P0 BAR.SYNC.DEFER_BLOCKING 0xc, 0x180 ;  /* 0x0306000000008b1d */ /* 0x000fe20000010000 */
[----:B--2---:R-:W-:-:S13]  /*15eb0*/  ISETP.NE.AND P1, PT, R0, 0x1, PT ;  /* 0x000000010000780c */ /* 0x004fda0003f25270 */
[----:B0-----:R-:W0:Y:S08]  /*15ec0*/  @P1 LDC R3, c[0x0][0x44c] ;  /* 0x00011300ff031b82 */ /* 0x001e300000000800 */
[----:B------:R-:W2:Y:S01]  /*15ed0*/  @P1 LDC R0, c[0x0][0x450] ;  /* 0x00011400ff001b82 */ /* 0x000ea20000000800 */
[----:B0-----:R-:W-:-:S05]  /*15ee0*/  @P1 IMAD.HI.U32 R3, R2, R3, RZ ;  /* 0x0000000302031227 */ /* 0x001fca00078e00ff */
[----:B--2---:R-:W-:-:S05]  /*15ef0*/  @P1 SHF.R.U32.HI R2, RZ, R0, R3 ;  /* 0x00000000ff021219 */ /* 0x004fca0000011603 */
[----:B------:R-:W-:-:S05]  /*15f00*/  IMAD.IADD R2, R4, 0x1, R2 ;  /* 0x0000000104027824 */ /* 0x000fca00078e0202 */
        /* <DEDUP_REMOVED lines=13> */
[----:B------:R-:W2:Y:S01]  /*15fe0*/  LDC.64 R2, c[0x0][0xc60] ;  /* 0x00031800ff027b82 */ /* 0x000ea20000000a00 */
[----:B------:R-:W0:Y:S02]  /*15ff0*/  FLO.U32 R0, UR4 ;  /* 0x0000000400007d00 */ /* 0x000e2400080e0000 */
[----:B0-----:R-:W-:-:S06]  /*16000*/  ISETP.EQ.U32.AND P0, PT, R0, R5, PT ;  /* 0x000000050000720c */ /* 0x001fcc0003f02070 */
        /* <DEDUP_REMOVED lines=8> */
.L_x_4725:
        /* <DEDUP_REMOVED lines=20> */
.L_x_4728:
[----:B------:R-:W-:Y:S05]  /*161d0*/  BSYNC B6 ;  /* 0x0000000000067941 */ /* 0x000fea0003800000 */
.L_x_4727:
        /* <DEDUP_REMOVED lines=19> */
[----:B-12---:R-:W-:Y:S05]  /*16310*/  CALL.ABS.NOINC R2 ;  /* 0x0000000002007343 */ /* 0x006fea0003c00000 */
.L_x_4731:
        /* <DEDUP_REMOVED lines=15> */
.L_x_4730:
[----:B------:R-:W-:Y:S05]  /*16410*/  BSYNC B6 ;  /* 0x0000000000067941 */ /* 0x000fea0003800000 */
.L_x_4729:
[----:B------:R-:W2:Y:S01]  /*16420*/  LDL R21, [R1+0x14] ;  /* 0x0000140001157983 */ /* 0x000ea20000100800 */
[----:B------:R-:W-:Y:S01]  /*16430*/  ULDC.64 UR4, c[0x0][0x9f8] ;  /* 0x00027e0000047ab9 */ /* 0x000fe20000000a00 */
[----:B------:R-:W0:Y:S01]  /*16440*/  LDC R10, c[0x0][0x430] ;  /* 0x00010c00ff0a7b82 */ /* 0x000e220000000800 */
[----:B------:R-:W-:Y:S01]  /*16450*/  ISETP.NE.U32.AND P0, PT, RZ, UR4, PT ;  /* 0x00000004ff007c0c */ /* 0x000fe2000bf05070 */
[----:B------:R-:W3:Y:S03]  /*16460*/  S2R R20, SR_TID.X ;  /* 0x0000000000147919 */ /* 0x000ee60000002100 */
[----:B------:R-:W-:-:S13]  /*16470*/  ISETP.NE.AND.EX P0, PT, RZ, UR5, PT, P0 ;  /* 0x00000005ff007c0c */ /* 0x000fda000bf05300 */
[----:B------:R-:W-:Y:S01]  /*16480*/  @P0 IADD3 R2, P1, R27, UR4, RZ ;  /* 0x000000041b020c10 */ /* 0x000fe2000ff3e0ff */
[----:B------:R-:W4:Y:S01]  /*16490*/  S2R R11, SR_TID.X ;  /* 0x00000000000b7919 */ /* 0x000f220000002100 */
[----:B------:R-:W-:Y:S02]  /*164a0*/  ULDC UR4, c[0x0][0x320] ;  /* 0x0000c80000047ab9 */ /* 0x000fe40000000800 */
[----:B------:R-:W-:-:S05]  /*164b0*/  @P0 IADD3.X R3, R29, UR5, RZ, P1, !PT ;  /* 0x000000051d030c10 */ /* 0x000fca0008ffe4ff */
[----:B------:R1:W2:Y:S01]  /*164c0*/  @P0 LDG.E R30, desc[UR40][R2.64] ;  /* 0x00000028021e0981 */ /* 0x0002a2000c1e1900 */
[----:B---3--:R-:W-:-:S04]  /*164d0*/  LOP3.LUT R20, R20, 0x7f, RZ, 0xc0, !PT ;  /* 0x0000007f14147812 */ /* 0x008fc800078ec0ff */
[----:B------:R-:W-:Y:S02]  /*164e0*/  SHF.R.U32.HI R34, RZ, 0x3, R20 ;  /* 0x00000003ff227819 */ /* 0x000fe40000011614 */
[----:B------:R-:W3:Y:S01]  /*164f0*/  S2R R20, SR_TID.X ;  /* 0x0000000000147919 */ /* 0x000ee20000002100 */
[----:B0-----:R-:W-:-:S13]  /*16500*/  ISETP.NE.AND P1, PT, R10, 0x1, PT ;  /* 0x000000010a00780c */ /* 0x001fda0003f25270 */
[----:B-1----:R-:W0:Y:S08]  /*16510*/  @P1 LDC R3, c[0x0][0x434] ;  /* 0x00010d00ff031b82 */ /* 0x002e300000000800 */
[----:B------:R-:W1:Y:S01]  /*16520*/  @P1 LDC R2, c[0x0][0x438] ;  /* 0x00010e00ff021b82 */ /* 0x000e620000000800 */
[----:B---3--:R-:W-:-:S05]  /*16530*/  IMAD.SHL.U32 R20, R20, 0x10, RZ ;  /* 0x0000001014147824 */ /* 0x008fca00078e00ff */
[----:B------:R-:W-:Y:S01]  /*16540*/  LOP3.LUT R20, R34, 0x70, R20, 0xf8, !PT ;  /* 0x0000007022147812 */ /* 0x000fe200078ef814 */
[----:B----4-:R-:W-:-:S05]  /*16550*/  IMAD.SHL.U32 R11, R11, 0x8, RZ ;  /* 0x000000080b0b7824 */ /* 0x010fca00078e00ff */
[----:B------:R-:W-:Y:S02]  /*16560*/  LOP3.LUT R11, R11, 0x38, RZ, 0xc0, !PT ;  /* 0x000000380b0b7812 */ /* 0x000fe400078ec0ff */
[----:B------:R-:W-:Y:S01]  /*16570*/  LOP3.LUT R22, R22, 0xffffffbf, RZ, 0xc0, !PT ;  /* 0xffffffbf16167812 */ /* 0x000fe200078ec0ff */
[----:B------:R-:W-:Y:S01]  /*16580*/  IMAD.MOV.U32 R36, RZ, RZ, RZ ;  /* 0x000000ffff247224 */ /* 0x000fe200078e00ff */
[----:B------:R-:W-:Y:S02]  /*16590*/  LOP3.LUT R13, R11, 0x1c0, RZ, 0xfc, !PT ;  /* 0x000001c00b0d7812 */ /* 0x000fe400078efcff */
[----:B--2---:R-:W-:Y:S02]  /*165a0*/  LEA R27, R21, 0xffffffc0, 0x6 ;  /* 0xffffffc0151b7811 */ /* 0x004fe400078e30ff */
[----:B------:R-:W2:Y:S02]  /*165b0*/  S2R R21, SR_TID.X ;  /* 0x0000000000157919 */ /* 0x000ea40000002100 */
[----:B--2---:R-:W-:-:S05]  /*165c0*/  IMAD.SHL.U32 R21, R21, 0x8, RZ ;  /* 0x0000000815157824 */ /* 0x004fca00078e00ff */
[----:B------:R-:W-:-:S04]  /*165d0*/  LOP3.LUT R21, R21, 0x38, RZ, 0xc0, !PT ;  /* 0x0000003815157812 */ /* 0x000fc800078ec0ff */
[----:B------:R-:W-:-:S04]  /*165e0*/  LOP3.LUT R21, R21, 0x40, RZ, 0xfc, !PT ;  /* 0x0000004015157812 */ /* 0x000fc800078efcff */
[----:B------:R-:W-:Y:S02]  /*165f0*/  ISETP.GE.AND P2, PT, R21, UR4, PT ;  /* 0x0000000415007c0c */ /* 0x000fe4000bf46270 */
[----:B------:R-:W2:Y:S01]  /*16600*/  S2R R21, SR_TID.X ;  /* 0x0000000000157919 */ /* 0x000ea20000002100 */
[----:B------:R-:W-:-:S04]  /*16610*/  IMAD.IADD R4, R20, 0x1, R27 ;  /* 0x0000000114047824 */ /* 0x000fc800078e021b */
[----:B------:R-:W-:-:S04]  /*16620*/  IMAD.IADD R0, R4, 0x1, R33 ;  /* 0x0000000104007824 */ /* 0x000fc800078e0221 */
[----:B0-----:R-:W-:Y:S01]  /*16630*/  @P1 IMAD.HI.U32 R3, R0, R3, RZ ;  /* 0x0000000300031227 */ /* 0x001fe200078e00ff */
[----:B------:R-:W-:-:S03]  /*16640*/  ISETP.GE.AND P0, PT, R4, R31, PT ;  /* 0x0000001f0400720c */ /* 0x000fc60003f06270 */
[----:B------:R-:W-:Y:S01]  /*16650*/  IMAD.MOV.U32 R8, RZ, RZ, R0 ;  /* 0x000000ffff087224 */ /* 0x000fe200078e0000 */
[----:B-1----:R-:W-:Y:S02]  /*16660*/  @P1 SHF.R.U32.HI R8, RZ, R2, R3 ;  /* 0x00000002ff081219 */ /* 0x002fe40000011603 */
[----:B------:R-:W-:Y:S02]  /*16670*/  ISETP.GE.AND P1, PT, R11, UR4, PT ;  /* 0x000000040b007c0c */ /* 0x000fe4000bf26270 */
[----:B------:R-:W-:Y:S02]  /*16680*/  ISETP.GT.U32.OR P0, PT, R20, 0x3f, P0 ;  /* 0x0000003f1400780c */ /* 0x000fe40000704470 */
[----:B------:R-:W-:Y:S02]  /*16690*/  @P2 LOP3.LUT R22, R22, 0x40, RZ, 0xfc, !PT ;  /* 0x0000004016162812 */ /* 0x000fe400078efcff */
[----:B--2---:R-:W-:-:S09]  /*166a0*/  SHF.L.U32 R21, R21, 0x3, RZ ;  /* 0x0000000315157819 */ /* 0x004fd200000006ff */
[----:B------:R-:W0:Y:S01]  /*166b0*/  @!P0 LDC.64 R2, c[0x0][0x428] ;  /* 0x00010a00ff028b82 */ /* 0x000e220000000a00 */
[----:B------:R-:W-:Y:S02]  /*166c0*/  LOP3.LUT R21, R21, 0x38, RZ, 0xc0, !PT ;  /* 0x0000003815157812 */ /* 0x000fe400078ec0ff */
[----:B------:R-:W-:Y:S02]  /*166d0*/  LOP3.LUT R22, R22, 0xffffff7f, RZ, 0xc0, !PT ;  /* 0xffffff7f16167812 */ /* 0x000fe400078ec0ff */
[C---:B------:R-:W-:Y:S02]  /*166e0*/  LOP3.LUT R34, R21.reuse, 0x80, RZ, 0xfc, !PT ;  /* 0x0000008015227812 */ /* 0x040fe400078efcff */
[----:B------:R-:W-:Y:S02]  /*166f0*/  LOP3.LUT R21, R21, 0xc0, RZ, 0xfc, !PT ;  /* 0x000000c015157812 */ /* 0x000fe400078efcff */
[----:B------:R-:W-:Y:S02]  /*16700*/  @P1 LOP3.LUT R22, R22, 0x80, RZ, 0xfc, !PT ;  /* 0x0000008016161812 */ /* 0x000fe400078efcff */
[----:B------:R-:W-:-:S02]  /*16710*/  SEL R4, RZ, 0x1, P1 ;  /* 0x00000001ff047807 */ /* 0x000fc40000800000 */
[----:B------:R-:W-:Y:S02]  /*16720*/  ISETP.GE.AND P1, PT, R21, UR4, PT ;  /* 0x0000000415007c0c */ /* 0x000fe4000bf26270 */
[----:B------:R-:W-:Y:S01]  /*16730*/  SEL R9, RZ, 0xffffffff, P2 ;  /* 0xffffffffff097807 */ /* 0x000fe20001000000 */
[----:B------:R-:W1:Y:S04]  /*16740*/  S2R R21, SR_TID.X ;  /* 0x0000000000157919 */ /* 0x000e680000002100 */
[----:B------:R-:W-:Y:S01]  /*16750*/  IMAD.SHL.U32 R9, R9, 0x2, RZ ;  /* 0x0000000209097824 */ /* 0x000fe200078e00ff */
[----:B------:R-:W-:-:S04]  /*16760*/  ISETP.GE.AND P2, PT, R34, UR4, PT ;  /* 0x0000000422007c0c */ /* 0x000fc8000bf46270 */
[----:B------:R-:W-:Y:S02]  /*16770*/  LOP3.LUT R9, R9, 0x2, R4, 0xe2, !PT ;  /* 0x0000000209097812 */ /* 0x000fe400078ee204 */
[----:B------:R-:W2:Y:S01]  /*16780*/  @!P0 LDC.64 R4, c[0x0][0x418] ;  /* 0x00010600ff048b82 */ /* 0x000ea20000000a00 */
[----:B------:R-:W-:Y:S02]  /*16790*/  SEL R6, RZ, 0x4, P2 ;  /* 0x00000004ff067807 */ /* 0x000fe40001000000 */
[----:B------:R-:W-:Y:S02]  /*167a0*/  SEL R7, RZ, 0x8, P1 ;  /* 0x00000008ff077807 */ /* 0x000fe40000800000 */
[----:B------:R-:W-:Y:S02]  /*167b0*/  SHF.R.S32.HI R34, RZ, 0x1f, R30 ;  /* 0x0000001fff227819 */ /* 0x000fe4000001141e */
[----:B------:R-:W-:Y:S01]  /*167c0*/  LOP3.LUT R9, R7, R9, R6, 0xfe, !PT ;  /* 0x0000000907097212 */ /* 0x000fe200078efe06 */
[--C-:B------:R-:W-:Y:S01]  /*167d0*/  @!P0 IMAD.MOV.U32 R6, RZ, RZ, R8.reuse ;  /* 0x000000ffff068224 */ /* 0x100fe200078e0008 */
[----:B------:R-:W-:-:S02]  /*167e0*/  @!P0 SHF.R.S32.HI R7, RZ, 0x1f, R8 ;  /* 0x0000001fff078819 */ /* 0x000fc40000011408 */
[----:B------:R-:W-:Y:S01]  /*167f0*/  LOP3.LUT R22, R22, 0xffffffdf, RZ, 0xc0, !PT ;  /* 0xffffffdf16167812 */ /* 0x000fe200078ec0ff */
[----:B0-----:R-:W-:-:S03]  /*16800*/  @!P0 IMAD.WIDE.U32 R6, R30, R2, R6 ;  /* 0x000000021e068225 */ /* 0x001fc600078e0006 */
[----:B------:R-:W-:Y:S01]  /*16810*/  @P2 LOP3.LUT R22, R22, 0x20, RZ, 0xfc, !PT ;  /* 0x0000002016162812 */ /* 0x000fe200078efcff */
[----:B------:R-:W-:-:S03]  /*16820*/  @!P0 IMAD R2, R34, R2, RZ ;  /* 0x0000000222028224 */ /* 0x000fc600078e02ff */
[----:B------:R-:W-:Y:S01]  /*16830*/  LOP3.LUT R22, R22, 0xffffffef, RZ, 0xc0, !PT ;  /* 0xffffffef16167812 */ /* 0x000fe200078ec0ff */
[----:B------:R-:W-:Y:S02]  /*16840*/  @!P0 IMAD R3, R30, R3, R2 ;  /* 0x000000031e038224 */ /* 0x000fe400078e0202 */
[----:B-1----:R-:W-:Y:S01]  /*16850*/  IMAD.SHL.U32 R21, R21, 0x8, RZ ;  /* 0x0000000815157824 */ /* 0x002fe200078e00ff */
[----:B------:R-:W-:Y:S01]  /*16860*/  @P1 LOP3.LUT R22, R22, 0x10, RZ, 0xfc, !PT ;  /* 0x0000001016161812 */ /* 0x000fe200078efcff */
[----:B------:R-:W-:Y:S01]  /*16870*/  @!P0 IMAD.IADD R3, R7, 0x1, R3 ;  /* 0x0000000107038824 */ /* 0x000fe200078e0203 */
[C---:B--2---:R-:W-:Y:S02]  /*16880*/  @!P0 LEA R4, P1, R6.reuse, R4, 0x2 ;  /* 0x0000000406048211 */ /* 0x044fe400078210ff */
        /* <DEDUP_REMOVED lines=12> */
[----:B------:R-:W-:-:S04]  /*16950*/  LOP3.LUT R4, R5, R9, R4, 0xfe, !PT ;  /* 0x0000000905047212 */ /* 0x000fc800078efe04 */
[----:B------:R-:W-:Y:S01]  /*16960*/  LOP3.LUT R6, R4, R3, RZ, 0xfc, !PT ;  /* 0x0000000304067212 */ /* 0x000fe200078efcff */
[----:B------:R-:W-:-:S04]  /*16970*/  IMAD.MOV R3, RZ, RZ, -R8 ;  /* 0x000000ffff037224 */ /* 0x000fc800078e0a08 */
[----:B------:R-:W-:Y:S01]  /*16980*/  IMAD R0, R10, R3, R0 ;  /* 0x000000030a007224 */ /* 0x000fe200078e0200 */
        /* <DEDUP_REMOVED lines=10> */
.L_x_4846:
        /* <DEDUP_REMOVED lines=12> */
.L_x_4733:
[----:B------:R-:W0:Y:S01]  /*16af0*/  S2R R0, SR_TID.X ;  /* 0x0000000000007919 */ /* 0x000e220000002100 */
[----:B------:R-:W-:Y:S01]  /*16b00*/  BSSY B0, `(.L_x_4734) ;  /* 0x0000008000007945 */ /* 0x000fe20003800000 */
[----:B0-----:R-:W-:-:S04]  /*16b10*/  LOP3.LUT R0, R0, 0x7f, RZ, 0xc0, !PT ;  /* 0x0000007f00007812 */ /* 0x001fc800078ec0ff */
[----:B------:R-:W-:-:S04]  /*16b20*/  SHF.R.U32.HI R0, RZ, 0x3, R0 ;  /* 0x00000003ff007819 */ /* 0x000fc80000011600 */
[----:B------:R-:W-:Y:S01]  /*16b30*/  IADD3 R27, -R0, R31, -R27 ;  /* 0x0000001f001b7210 */ /* 0x000fe20007ffe91b */
[----:B------:R-:W-:Y:S01]  /*16b40*/  IMAD R31, R25, 0x8, R23 ;  /* 0x00000008191f7824 */ /* 0x000fe200078e0217 */
[----:B------:R-:W-:-:S04]  /*16b50*/  SHF.L.U32 R0, R26, 0x1f, RZ ;  /* 0x0000001f1a007819 */ /* 0x000fc800000006ff */
[----:B------:R-:W0:Y:S02]  /*16b60*/  SYNCS.PHASECHK.TRANS64.TRYWAIT P0, [R31+URZ+0x28c40], R0 ;  /* 0x028c40001f0075a7 */ /* 0x000e24000800017f */
[----:B0-----:R-:W-:Y:S05]  /*16b70*/  @!P0 BRA `(.L_x_4735) ;  /* 0x0000004c00dc8947 */ /* 0x001fea0003800000 */
.L_x_4847:
[----:B------:R-:W-:Y:S05]  /*16b80*/  BSYNC B0 ;  /* 0x0000000000007941 */ /* 0x000fea0003800000 */
.L_x_4734:
        /* <DEDUP_REMOVED lines=24> */
[----:B------:R-:W-:-:S04]  /*16d10*/  ULDC.64 UR4, c[0x0][0x2e8] ;  /* 0x0000ba0000047ab9 */ /* 0x000fc80000000a00 */
[----:B-1----:R-:W-:Y:S02]  /*16d20*/  IADD3 R4, R3, R0, RZ ;  /* 0x0000000003047210 */ /* 0x002fe40007ffe0ff */
        /* <DEDUP_REMOVED lines=40> */
.L_x_4857:
[----:B------:R-:W-:-:S13]  /*16fb0*/  ISETP.GE.AND P0, PT, R27, 0x31, PT ;  /* 0x000000311b00780c */ /* 0x000fda0003f06270 */
[----:B01----:R-:W-:Y:S01]  /*16fc0*/  @P0 LEA R2, P1, R7, R0, 0x1 ;  /* 0x0000000007020211 */ /* 0x003fe200078208ff */
        /* <DEDUP_REMOVED lines=8> */
.L_x_4737:
        /* <DEDUP_REMOVED lines=11> */
.L_x_4738:
        /* <DEDUP_REMOVED lines=21> */
[----:B------:R-:W-:Y:S01]  /*17250*/  IMAD.IADD R0, R5, 0x1, R0 ;  /* 0x0000000105007824 */ /* 0x000fe200078e0200 */
[----:B------:R0:W-:Y:S01]  /*17260*/  STL.64 [R1+0x18], R4 ;  /* 0x0000180401007387 */ /* 0x0001e20000100a00 */
[----:B--2---:R-:W-:-:S03]  /*17270*/  VIADD R2, R23, 0x20400 ;  /* 0x0002040017027836 */ /* 0x004fc60000000000 */
[----:B------:R0:W-:Y:S02]  /*17280*/  STL [R1+0x8], R0 ;  /* 0x0000080001007387 */ /* 0x0001e40000100800 */
[----:B------:R-:W-:-:S13]  /*17290*/  LOP3.LUT P0, RZ, R2, 0x3ff, RZ, 0xc0, !PT ;  /* 0x000003ff02ff7812 */ /* 0x000fda000780c0ff */
[----:B0-----:R-:W-:Y:S05]  /*172a0*/  @!P0 BRA `(.L_x_4740) ;  /* 0x0000000000408947 */ /* 0x001fea0003800000 */
        /* <DEDUP_REMOVED lines=16> */
.L_x_4740:
[----:B------:R-:W-:Y:S05]  /*173b0*/  BSYNC B6 ;  /* 0x0000000000067941 */ /* 0x000fea0003800000 */
.L_x_4739:
        /* <DEDUP_REMOVED lines=30> */
[----:B0-----:R-:W-:Y:S01]  /*175a0*/  @P0 IMAD.HI.U32 R5, R0, R5, RZ ;  /* 0x0000000500050227 */ /* 0x001fe200078e00ff */
[----:B------:R-:W-:-:S04]  /*175b0*/  MOV R4, R0 ;  /* 0x0000000000047202 */ /* 0x000fc80000000f00 */
        /* <DEDUP_REMOVED lines=17> */
[----:B------:R-:W-:Y:S01]  /*176d0*/  IMAD.IADD R3, R3, 0x1, R4 ;  /* 0x0000000103037824 */ /* 0x000fe200078e0204 */
[----:B------:R-:W-:Y:S02]  /*176e0*/  ULDC UR4, c[0x0][0x2b8] ;  /* 0x0000ae0000047ab9 */ /* 0x000fe40000000800 */
        /* <DEDUP_REMOVED lines=29> */
[----:B0-----:R-:W-:Y:S02]  /*178c0*/  IADD3 R4, R17, 0x20, RZ ;  /* 0x0000002011047810 */ /* 0x001fe40007ffe0ff */
[----:B------:R-:W0:Y:S02]  /*178d0*/  SHFL.IDX PT, R5, R0, 0x2, 0x181f ;  /* 0x00581f0000057f89 */ /* 0x000e2400000e0000 */
[----:B------:R-:W-:Y:S02]  /*178e0*/  ISETP.GE.AND P0, PT, R4, R3, PT ;  /* 0x000000030400720c */ /* 0x000fe40003f06270 */
[----:B------:R-:W-:Y:S04]  /*178f0*/  SHFL.IDX PT, R0, R0, 0x3, 0x181f ;  /* 0x00781f0000007f89 */ /* 0x000fe800000e0000 */
[----:B------:R-:W1:Y:S07]  /*17900*/  SHFL.IDX PT, R4, R2, 0x2, 0x181f ;  /* 0x00581f0002047f89 */ /* 0x000e6e00000e0000 */
[----:B0-----:R-:W-:-:S05]  /*17910*/  @!P0 LEA R5, P2, R9, R5, 0x1 ;  /* 0x0000000509058211 */ /* 0x001fca00078408ff */
[----:B-1----:R-:W-:-:S05]  /*17920*/  @!P0 IMAD.X R4, RZ, RZ, R4, P2 ;  /* 0x000000ffff048224 */ /* 0x002fca00010e0604 */
[----:B------:R-:W-:-:S04]  /*17930*/  @!P0 LOP3.LUT R5, R5, R4, RZ, 0x3c, !PT ;  /* 0x0000000405058212 */ /* 0x000fc800078e3cff */
[----:B------:R-:W-:-:S04]  /*17940*/  @!P0 LOP3.LUT R4, R5, R4, RZ, 0x3c, !PT ;  /* 0x0000000405048212 */ /* 0x000fc800078e3cff */
[----:B------:R-:W-:-:S05]  /*17950*/  @!P0 LOP3.LUT R5, R5, R4, RZ, 0x3c, !PT ;  /* 0x0000000405058212 */ /* 0x000fca00078e3cff */
[----:B------:R0:W-:Y:S04]  /*17960*/  @!P0 LDGSTS.E.BYPASS.LTC128B.128 [R8+0x21400], desc[UR40][R4.64], !P1 ;  /* 0x2140000004088fae */ /* 0x0001e8000c901d68 */
[----:B0-----:R0:W1:Y:S02]  /*17970*/  SHFL.IDX PT, R4, R2, 0x3, 0x181f ;  /* 0x00781f0002047f89 */ /* 0x00106400000e0000 */
.L_x_4866:
        /* <DEDUP_REMOVED lines=10> */
.L_x_4742:
        /* <DEDUP_REMOVED lines=18> */
.L_x_4867:
[----:B------:R-:W-:Y:S05]  /*17b40*/  BSYNC B0 ;  /* 0x0000000000007941 */ /* 0x000fea0003800000 */
.L_x_4743:
[----:B------:R-:W-:-:S04]  /*17b50*/  LOP3.LUT R2, R37, 0x2, RZ, 0xfc, !PT ;  /* 0x0000000225027812 */ /* 0x000fc800078efcff */
[----:B------:R-:W-:-:S13]  /*17b60*/  ISETP.NE.AND P0, PT, R2, 0x3, PT ;  /* 0x000000030200780c */ /* 0x000fda0003f05270 */
[----:B------:R-:W-:Y:S05]  /*17b70*/  @!P0 BRA `(.L_x_4745) ;  /* 0x0000000000048947 */ /* 0x000fea0003800000 */
[----:B------:R-:W-:Y:S01]  /*17b80*/  BPT.TRAP 0x1 ;  /* 0x000000040000795c */ /* 0x000fe20000300000 */
.L_x_4745:
[----:B0-----:R-:W-:Y:S01]  /*17b90*/  SHF.L.U32 R0, R26, 0x1f, RZ ;  /* 0x0000001f1a007819 */ /* 0x001fe200000006ff */
[----:B------:R-:W-:Y:S03]  /*17ba0*/  BSSY B0, `(.L_x_4746) ;  /* 0x0000003000007945 */ /* 0x000fe60003800000 */
[----:B------:R-:W0:Y:S02]  /*17bb0*/  SYNCS.PHASECHK.TRANS64.TRYWAIT P0, [R31+URZ+0x28c60], R0 ;  /* 0x028c60001f0075a7 */ /* 0x000e24000800017f */
[----:B0-----:R-:W-:Y:S05]  /*17bc0*/  @!P0 BRA `(.L_x_4747) ;  /* 0x0000004800848947 */ /* 0x001fea0003800000 */
.L_x_4868:
[----:B------:R-:W-:Y:S05]  /*17bd0*/  BSYNC B0 ;  /* 0x0000000000007941 */ /* 0x000fea0003800000 */
.L_x_4746:
        /* <DEDUP_REMOVED lines=9> */
[----:B---3--:R-:W-:Y:S01]  /*17c70*/  IMAD R0, R4, UR4, RZ ;  /* 0x0000000404007c24 */ /* 0x008fe2000f8e02ff */
[----:B------:R-:W-:Y:S01]  /*17c80*/  LEA R4, R25, R35, 0xf ;  /* 0x0000002319047211 */ /* 0x000fe200078e78ff */
        /* <DEDUP_REMOVED lines=101> */
.L_x_4878:
        /* <DEDUP_REMOVED lines=34> */
.L_x_4749:
        /* <DEDUP_REMOVED lines=11> */
.L_x_4750:
[----:B------:R-:W2:Y:S01]  /*185b0*/  LDL R2, [R1+0x14] ;  /* 0x0000140001027983 */ /* 0x000ea20000100800 */
[----:B------:R1:W-:Y:S01]  /*185c0*/  SYNCS.ARRIVE.TRANS64.A1T0 RZ, [R31+URZ+0x28c50], RZ ;  /* 0x028c50ff1fff79a7 */ /* 0x0003e2000810003f */
[----:B------:R-:W-:Y:S01]  /*185d0*/  BSSY B0, `(.L_x_4751) ;  /* 0x00000f6000007945 */ /* 0x000fe20003800000 */
[----:B--2---:R-:W-:-:S13]  /*185e0*/  ISETP.GE.AND P0, PT, R2, 0x2, PT ;  /* 0x000000020200780c */ /* 0x004fda0003f06270 */
[----:B-1----:R-:W-:Y:S05]  /*185f0*/  @!P0 BRA `(.L_x_4752) ;  /* 0x0000000c00cc8947 */ /* 0x002fea0003800000 */
[----:B------:R-:W2:Y:S04]  /*18600*/  LDL.LU R4, [R1+0x34] ;  /* 0x0000340001047983 */ /* 0x000ea80000300800 */
[----:B------:R-:W3:Y:S01]  /*18610*/  LDL.LU R3, [R1+0xc] ;  /* 0x00000c0001037983 */ /* 0x000ee20000300800 */
[----:B------:R-:W-:Y:S02]  /*18620*/  IADD3 R7, R2, -0x2, RZ ;  /* 0xfffffffe02077810 */ /* 0x000fe40007ffe0ff */
[----:B--2---:R-:W-:Y:S02]  /*18630*/  LOP3.LUT R32, R4, 0x40, RZ, 0xc0, !PT ;  /* 0x0000004004207812 */ /* 0x004fe400078ec0ff */
[----:B---3--:R-:W-:Y:S02]  /*18640*/  LOP3.LUT R31, R3, 0x80, RZ, 0xc0, !PT ;  /* 0x00000080031f7812 */ /* 0x008fe400078ec0ff */
[----:B------:R-:W-:-:S02]  /*18650*/  SHF.R.U32.HI R32, RZ, 0x2, R32 ;  /* 0x00000002ff207819 */ /* 0x000fc40000011620 */
[----:B------:R-:W-:-:S07]  /*18660*/  SHF.R.U32.HI R31, RZ, 0x3, R31 ;  /* 0x00000003ff1f7819 */ /* 0x000fce000001161f */
.L_x_4765:
        /* <DEDUP_REMOVED lines=35> */
[----:B------:R-:W-:Y:S02]  /*188a0*/  LOP3.LUT R26, R26, R2, RZ, 0x3c, !PT ;  /* 0x000000021a1a7212 */ /* 0x000fe400078e3cff */
[----:B------:R-:W-:Y:S01]  /*188b0*/  MOV R2, R7 ;  /* 0x0000000700027202 */ /* 0x000fe20000000f00 */
[----:B------:R-:W-:Y:S01]  /*188c0*/  VIADD R7, R7, 0xffffffff ;  /* 0xffffffff07077836 */ /* 0x000fe20000000000 */
[----:B------:R-:W-:-:S02]  /*188d0*/  SEL R25, R25, RZ, P0 ;  /* 0x000000ff19197207 */ /* 0x000fc40000000000 */
[----:B------:R-:W-:Y:S01]  /*188e0*/  ISETP.GT.AND P3, PT, R2, RZ, PT ;  /* 0x000000ff0200720c */ /* 0x000fe20003f64270 */
[----:B0-----:R-:W-:-:S12]  /*188f0*/  @!P1 BRA `(.L_x_4753) ;  /* 0x0000000000049947 */ /* 0x001fd80003800000 */
[----:B------:R-:W-:Y:S01]  /*18900*/  BPT.TRAP 0x1 ;  /* 0x000000040000795c */ /* 0x000fe20000300000 */
.L_x_4753:
[----:B------:R-:W-:Y:S01]  /*18910*/  IMAD R6, R25, 0x8, R23 ;  /* 0x0000000819067824 */ /* 0x000fe200078e0217 */
[----:B------:R-:W-:Y:S01]  /*18920*/  SHF.L.U32 R17, R26, 0x1f, RZ ;  /* 0x0000001f1a117819 */ /* 0x000fe200000006ff */
[----:B------:R-:W-:Y:S01]  /*18930*/  BSSY B1, `(.L_x_4754) ;  /* 0x0000004000017945 */ /* 0x000fe20003800000 */
[----:B------:R-:W-:Y:S02]  /*18940*/  SHF.R.S32.HI R9, RZ, 0x1f, R5 ;  /* 0x0000001fff097819 */ /* 0x000fe40000011405 */
[----:B------:R-:W0:Y:S02]  /*18950*/  SYNCS.PHASECHK.TRANS64.TRYWAIT P0, [R6+URZ+0x28c40], R17 ;  /* 0x028c4011060075a7 */ /* 0x000e24000800017f */
[----:B0-----:R-:W-:Y:S05]  /*18960*/  @!P0 BRA `(.L_x_4755) ;  /* 0x00000044005c8947 */ /* 0x001fea0003800000 */
.L_x_4879:
[----:B------:R-:W-:Y:S05]  /*18970*/  BSYNC B1 ;  /* 0x0000000000017941 */ /* 0x000fea0003800000 */
.L_x_4754:
        /* <DEDUP_REMOVED lines=32> */
[----:B-1----:R-:W-:-:S04]  /*18b80*/  IADD3 R2, P0, R2, R0, RZ ;  /* 0x0000000002027210 */ /* 0x002fc80007f1e0ff */
[----:B--2---:R-:W-:-:S05]  /*18b90*/  IADD3.X R3, RZ, R3, RZ, P0, !PT ;  /* 0x00000003ff037210 */ /* 0x004fca00007fe4ff */
        /* <DEDUP_REMOVED lines=8> */
.L_x_4889:
        /* <DEDUP_REMOVED lines=8> */
.L_x_4757:
        /* <DEDUP_REMOVED lines=11> */
.L_x_4758:
[----:B------:R2:W-:Y:S01]  /*18d50*/  SYNCS.ARRIVE.TRANS64.A1T0 RZ, [R6+URZ+0x28c30], RZ ;  /* 0x028c30ff06ff79a7 */ /* 0x0005e2000810003f */
[----:B------:R-:W-:Y:S05]  /*18d60*/  @!P2 BRA `(.L_x_4759) ;  /* 0x000000000004a947 */ /* 0x000fea0003800000 */
[----:B------:R-:W-:Y:S01]  /*18d70*/  BPT.TRAP 0x1 ;  /* 0x000000040000795c */ /* 0x000fe20000300000 */
.L_x_4759:
[----:B------:R-:W3:Y:S01]  /*18d80*/  SYNCS.PHASECHK.TRANS64.TRYWAIT P0, [R6+URZ+0x28c60], R17 ;  /* 0x028c6011060075a7 */ /* 0x000ee2000800017f */
[----:B------:R-:W-:Y:S04]  /*18d90*/  BSSY B1, `(.L_x_4760) ;  /* 0x0000002000017945 */ /* 0x000fe80003800000 */
[----:B---3--:R-:W-:Y:S05]  /*18da0*/  @!P0 BRA `(.L_x_4761) ;  /* 0x00000044007c8947 */ /* 0x008fea0003800000 */
.L_x_4890:
[----:B------:R-:W-:Y:S05]  /*18db0*/  BSYNC B1 ;  /* 0x0000000000017941 */ /* 0x000fea0003800000 */
.L_x_4760:
        /* <DEDUP_REMOVED lines=52> */
[----:B------:R-:W-:Y:S04]  /*19100*/  LDGSTS.E.BYPASS.LTC128B.128 [R17+0xc400], desc[UR40][R2.64+0x300], P0 ;  /* 0x0c40030002117fae */ /* 0x000fe80008101d68 */
[----:B------:R-:W0:Y:S04]  /*19110*/  SHFL.IDX PT, R14, R9, 0x2, 0x181f ;  /* 0x00581f00090e7f89 */ /* 0x000e2800000e0000 */
[----:B------:R0:W-:Y:S04]  /*19120*/  LDGSTS.E.BYPASS.LTC128B.128 [R17+0xe400], desc[UR40][R2.64+0x380], P1 ;  /* 0x0e40038002117fae */ /* 0x0001e80008901d68 */
[----:B------:R3:W-:Y:S01]  /*19130*/  LDGSTS.E.BYPASS.LTC128B.128 [R17+0xc00], desc[UR40][R4.64], !P3 ;  /* 0x00c0000004117fae */ /* 0x0007e2000d901d68 */
[----:B------:R-:W-:-:S02]  /*19140*/  LOP3.LUT P3, RZ, R22, 0x8000, RZ, 0xc0, !PT ;  /* 0x0000800016ff7812 */ /* 0x000fc4000786c0ff */
[----:B------:R-:W-:Y:S01]  /*19150*/  LOP3.LUT R22, R22, 0xffffbfff, RZ, 0xc0, !PT ;  /* 0xffffbfff16167812 */ /* 0x000fe200078ec0ff */
[----:B------:R3:W-:Y:S10]  /*19160*/  LDGSTS.E.BYPASS.LTC128B.128 [R17+0x2c00], desc[UR40][R4.64+0x80], !P2 ;  /* 0x02c0008004117fae */ /* 0x0007f4000d101d68 */
[----:B------:R-:W-:Y:S01]  /*19170*/  @P3 LOP3.LUT R22, R22, 0x4000, RZ, 0xfc, !PT ;  /* 0x0000400016163812 */ /* 0x000fe200078efcff */
[----:B------:R3:W-:Y:S01]  /*19180*/  LDGSTS.E.BYPASS.LTC128B.128 [R17+0x4c00], desc[UR40][R4.64+0x100], !P3 ;  /* 0x04c0010004117fae */ /* 0x0007e2000d901d68 */
[----:B0-----:R-:W-:-:S02]  /*19190*/  IADD3 R2, P2, R14, R0, RZ ;  /* 0x000000000e027210 */ /* 0x001fc40007f5e0ff */
[C---:B------:R-:W-:Y:S01]  /*191a0*/  LOP3.LUT P3, RZ, R22.reuse, 0x80, RZ, 0xc0, !PT ;  /* 0x0000008016ff7812 */ /* 0x040fe2000786c0ff */
[----:B------:R3:W-:Y:S01]  /*191b0*/  LDGSTS.E.BYPASS.LTC128B.128 [R17+0x6c00], desc[UR40][R4.64+0x180], !P6 ;  /* 0x06c0018004117fae */ /* 0x0007e2000f101d68 */
[----:B------:R-:W-:Y:S02]  /*191c0*/  IADD3.X R3, RZ, R8, RZ, P2, !PT ;  /* 0x00000008ff037210 */ /* 0x000fe400017fe4ff */
[C---:B------:R-:W-:Y:S01]  /*191d0*/  LOP3.LUT P2, RZ, R22.reuse, 0x40, RZ, 0xc0, !PT ;  /* 0x0000004016ff7812 */ /* 0x040fe2000784c0ff */
        /* <DEDUP_REMOVED lines=15> */
.L_x_4900:
        /* <DEDUP_REMOVED lines=25> */
.L_x_4763:
        /* <DEDUP_REMOVED lines=11> */
.L_x_4764:
[----:B------:R3:W-:Y:S01]  /*19510*/  SYNCS.ARRIVE.TRANS64.A1T0 RZ, [R6+URZ+0x28c50], RZ ;  /* 0x028c50ff06ff79a7 */ /* 0x0007e2000810003f */
[----:B------:R-:W-:Y:S05]  /*19520*/  @P3 BRA `(.L_x_4765) ;  /* 0xfffffff000503947 */ /* 0x000fea000383ffff */
.L_x_4752:
[----:B------:R-:W-:Y:S05]  /*19530*/  BSYNC B0 ;  /* 0x0000000000007941 */ /* 0x000fea0003800000 */
.L_x_4751:
        /* <DEDUP_REMOVED lines=21> */
.L_x_4767:
[----:B------:R-:W-:Y:S05]  /*19690*/  BSYNC B0 ;  /* 0x0000000000007941 */ /* 0x000fea0003800000 */
.L_x_4766:
[----:B------:R-:W-:-:S07]  /*196a0*/  SEL R25, R25, RZ, P0 ;  /* 0x000000ff19197207 */ /* 0x000fce0000000000 */
.L_x_4726:
[----:B------:R-:W-:Y:S05]  /*196b0*/  BSYNC B7 ;  /* 0x0000000000077941 */ /* 0x000fea0003800000 */
.L_x_4724:
        /* <DEDUP_REMOVED lines=11> */
.L_x_4768:
        /* <DEDUP_REMOVED lines=23> */
[----:B------:R-:W0:Y:S02]  /*198e0*/  SHFL.UP PT, R14, R4, 0x2, RZ ;  /* 0x04400000040e7989 */ /* 0x000e2400000e00ff */
[----:B0-----:R-:W-:-:S05]  /*198f0*/  SEL R5, R14, RZ, P2 ;  /* 0x000000ff0e057207 */ /* 0x001fca0001000000 */
[----:B------:R-:W-:-:S05]  /*19900*/  IMAD.IADD R5, R4, 0x1, R5 ;  /* 0x0000000104057824 */ /* 0x000fca00078e0205 */
[----:B------:R-:W2:Y:S02]  /*19910*/  SHFL.UP PT, R14, R5, 0x4, RZ ;  /* 0x04800000050e7989 */ /* 0x000ea400000e00ff */
[----:B--23--:R-:W-:-:S04]  /*19920*/  SEL R6, R14, RZ, P3 ;  /* 0x000000ff0e067207 */ /* 0x00cfc80001800000 */
        /* <DEDUP_REMOVED lines=8> */
.L_x_4910:
[----:B------:R-:W-:Y:S02]  /*199b0*/  ULDC UR4, c[0x0][0xc38] ;  /* 0x00030e0000047ab9 */ /* 0x000fe40000000800 */
[----:B------:R-:W-:-:S04]  /*199c0*/  IMAD.U32 R4, RZ, RZ, UR4 ;  /* 0x00000004ff047e24 */ /* 0x000fc8000f8e00ff */
[----:B--2---:R-:W-:-:S04]  /*199d0*/  IMAD R5, R14, R4, RZ ;  /* 0x000000040e057224 */ /* 0x004fc800078e02ff */
[----:B------:R-:W-:-:S05]  /*199e0*/  IMAD.IADD R16, R16, 0x1, R5 ;  /* 0x0000000110107824 */ /* 0x000fca00078e0205 */
[----:B------:R-:W-:-:S13]  /*199f0*/  ISETP.GT.AND P6, PT, R16, R0, PT ;  /* 0x000000001000720c */ /* 0x000fda0003fc4270 */
[----:B------:R-:W-:Y:S05]  /*19a00*/  @P6 BRA `(.L_x_4771) ;  /* 0x00000000009c6947 */ /* 0x000fea0003800000 */
.L_x_4776:
[----:B------:R-:W2:Y:S01]  /*19a10*/  LDC R4, c[0x0][0xc3c] ;  /* 0x00030f00ff047b82 */ /* 0x000ea20000000800 */
[----:B------:R-:W-:-:S05]  /*19a20*/  VIADD R19, R19, 0x1f ;  /* 0x0000001f13137836 */ /* 0x000fca0000000000 */
[----:B--2---:R-:W-:-:S13]  /*19a30*/  ISETP.GE.AND P6, PT, R19, R4, PT ;  /* 0x000000041300720c */ /* 0x004fda0003fc6270 */
[----:B------:R-:W-:Y:S05]  /*19a40*/  @P6 BRA `(.L_x_4772) ;  /* 0x0000000400d06947 */ /* 0x000fea0003800000 */
[----:B------:R-:W2:Y:S01]  /*19a50*/  S2R R2, SR_TID.X ;  /* 0x0000000000027919 */ /* 0x000ea20000002100 */
[----:B------:R-:W-:Y:S01]  /*19a60*/  BSSY B0, `(.L_x_4773) ;  /* 0x0000009000007945 */ /* 0x000fe20003800000 */
[----:B--2---:R-:W-:-:S05]  /*19a70*/  LOP3.LUT R2, R2, 0x1f, RZ, 0xc0, !PT ;  /* 0x0000001f02027812 */ /* 0x004fca00078ec0ff */
[----:B------:R-:W-:Y:S02]  /*19a80*/  IMAD.IADD R5, R19, 0x1, R2 ;  /* 0x0000000113057824 */ /* 0x000fe400078e0202 */
[----:B------:R-:W-:-:S03]  /*19a90*/  IMAD.MOV.U32 R2, RZ, RZ, RZ ;  /* 0x000000ffff027224 */ /* 0x000fc600078e00ff */
[----:B------:R-:W-:-:S13]  /*19aa0*/  ISETP.GE.OR P6, PT, R5, R4, !P0 ;  /* 0x000000040500720c */ /* 0x000fda00047c6670 */
[----:B------:R-:W-:Y:S05]  /*19ab0*/  @P6 BRA `(.L_x_4774) ;  /* 0x00000000000c6947 */ /* 0x000fea0003800000 */
[----:B0-----:R-:W0:Y:S02]  /*19ac0*/  LDC.64 R2, c[0x0][0xc80] ;  /* 0x00032000ff027b82 */ /* 0x001e240000000a00 */
[----:B0-----:R-:W-:-:S06]  /*19ad0*/  IMAD.WIDE R2, R5, 0x4, R2 ;  /* 0x0000000405027825 */ /* 0x001fcc00078e0202 */
[----:B------:R2:W5:Y:S02]  /*19ae0*/  LDG.E R2, desc[UR40][R2.64] ;  /* 0x0000002802027981 */ /* 0x000564000c1e1900 */
.L_x_4774:
[----:B------:R-:W-:Y:S05]  /*19af0*/  BSYNC B0 ;  /* 0x0000000000007941 */ /* 0x000fea0003800000 */
.L_x_4773:
[----:B------:R-:W-:-:S03]  /*19b00*/  UMOV UR4, 0xffffffff ;  /* 0xffffffff00047882 */ /* 0x000fc60000000000 */
[----:B------:R-:W-:Y:S05]  /*19b10*/  BRA.DIV UR4, `(.L_x_4775) ;  /* 0x0000004604347947 */ /* 0x000fea000b800000 */
[----:B-----5:R-:W3:Y:S02]  /*19b20*/  SHFL.UP PT, R14, R2, 0x1, RZ ;  /* 0x04200000020e7989 */ /* 0x020ee400000e00ff */
[----:B---3--:R-:W-:-:S05]  /*19b30*/  SEL R13, R14, RZ, P1 ;  /* 0x000000ff0e0d7207 */ /* 0x008fca0000800000 */
[----:B------:R-:W-:-:S05]  /*19b40*/  IMAD.IADD R13, R2, 0x1, R13 ;  /* 0x00000001020d7824 */ /* 0x000fca00078e020d */
[----:B------:R-:W3:Y:S02]  /*19b50*/  SHFL.UP PT, R14, R13, 0x2, RZ ;  /* 0x044000000d0e7989 */ /* 0x000ee400000e00ff */
[----:B---3--:R-:W-:-:S04]  /*19b60*/  SEL R14, R14, RZ, P2 ;  /* 0x000000ff0e0e7207 */ /* 0x008fc80001000000 */
[----:B0-2---:R-:W-:-:S05]  /*19b70*/  IADD3 R3, R13, R14, RZ ;  /* 0x0000000e0d037210 */ /* 0x005fca0007ffe0ff */
        /* <DEDUP_REMOVED lines=10> */
.L_x_4918:
[----:B------:R-:W-:Y:S02]  /*19c20*/  ULDC UR4, c[0x0][0xc38] ;  /* 0x00030e0000047ab9 */ /* 0x000fe40000000800 */
[----:B------:R-:W-:-:S04]  /*19c30*/  IMAD.U32 R4, RZ, RZ, UR4 ;  /* 0x00000004ff047e24 */ /* 0x000fc8000f8e00ff */
[----:B--2---:R-:W-:-:S04]  /*19c40*/  IMAD R5, R14, R4, RZ ;  /* 0x000000040e057224 */ /* 0x004fc800078e02ff */
[----:B------:R-:W-:-:S05]  /*19c50*/  IMAD.IADD R16, R5, 0x1, R16 ;  /* 0x0000000105107824 */ /* 0x000fca00078e0210 */
[----:B------:R-:W-:-:S13]  /*19c60*/  ISETP.GT.AND P6, PT, R16, R0, PT ;  /* 0x000000001000720c */ /* 0x000fda0003fc4270 */
[----:B------:R-:W-:Y:S05]  /*19c70*/  @!P6 BRA `(.L_x_4776) ;  /* 0xfffffffc0064e947 */ /* 0x000fea000383ffff */
.L_x_4771:
        /* <DEDUP_REMOVED lines=8> */
.L_x_4922:
[----:B------:R-:W-:Y:S01]  /*19d00*/  ISETP.NE.AND P0, PT, R6, RZ, PT ;  /* 0x000000ff0600720c */ /* 0x000fe20003f05270 */
[----:B------:R-:W-:-:S12]  /*19d10*/  IMAD.MOV.U32 R6, RZ, RZ, RZ ;  /* 0x000000ffff067224 */ /* 0x000fd800078e00ff */
[----:B------:R-:W-:Y:S05]  /*19d20*/  @!P0 BRA `(.L_x_4778) ;  /* 0x0000000000108947 */ /* 0x000fea0003800000 */
[----:B------:R-:W-:Y:S01]  /*19d30*/  UMOV UR4, 0xffffffff ;  /* 0xffffffff00047882 */ /* 0x000fe20000000000 */
[----:B------:R-:W-:Y:S02]  /*19d40*/  VIADD R12, R5, 0xffffffff ;  /* 0xffffffff050c7836 */ /* 0x000fe40000000000 */
[----:B------:R-:W-:Y:S05]  /*19d50*/  BRA.DIV UR4, `(.L_x_4779) ;  /* 0x0000004604a87947 */ /* 0x000fea000b800000 */
[----:B------:R4:W0:Y:S02]  /*19d60*/  SHFL.IDX PT, R6, R3, R12, 0x1f ;  /* 0x00001f0c03067589 */ /* 0x00082400000e0000 */
.L_x_4778:
[----:B0-2-4-:R-:W0:Y:S01]  /*19d70*/  LDC.64 R2, c[0x0][0xc90] ;  /* 0x00032400ff027b82 */ /* 0x015e220000000a00 */
[----:B------:R-:W-:-:S05]  /*19d80*/  IADD3 R19, R5, R19, RZ ;  /* 0x0000001305137210 */ /* 0x000fca0007ffe0ff */
[----:B0-----:R-:W-:-:S05]  /*19d90*/  IMAD.WIDE R2, R19, 0x4, R2 ;  /* 0x0000000413027825 */ /* 0x001fca00078e0202 */
[----:B------:R0:W3:Y:S01]  /*19da0*/  LDG.E R7, desc[UR40][R2.64] ;  /* 0x0000002802077981 */ /* 0x0000e2000c1e1900 */
[----:B------:R-:W-:-:S04]  /*19db0*/  IMAD R16, R6, R4, R16 ;  /* 0x0000000406107224 */ /* 0x000fc800078e0210 */
[----:B------:R-:W-:Y:S02]  /*19dc0*/  IMAD.IADD R0, R0, 0x1, -R16 ;  /* 0x0000000100007824 */ /* 0x000fe400078e0a10 */
[----:B0-----:R-:W-:Y:S02]  /*19dd0*/  IMAD.MOV.U32 R2, RZ, RZ, RZ ;  /* 0x000000ffff027224 */ /* 0x001fe400078e00ff */
[----:B---3--:R-:W-:-:S05]  /*19de0*/  IMAD R5, R17, R7, RZ ;  /* 0x0000000711057224 */ /* 0x008fca00078e02ff */
[-C--:B------:R-:W-:Y:S02]  /*19df0*/  IABS R8, R5.reuse ;  /* 0x0000000500087213 */ /* 0x080fe40000000000 */
[----:B------:R-:W-:Y:S02]  /*19e00*/  IABS R6, R5 ;  /* 0x0000000500067213 */ /* 0x000fe40000000000 */
[----:B-1----:R-:W0:Y:S03]  /*19e10*/  I2F.RP R9, R8 ;  /* 0x0000000800097306 */ /* 0x002e260000209400 */
[----:B------:R-:W-:-:S05]  /*19e20*/  IMAD.MOV R6, RZ, RZ, -R6 ;  /* 0x000000ffff067224 */ /* 0x000fca00078e0a06 */
[----:B0-----:R-:W0:Y:S02]  /*19e30*/  MUFU.RCP R9, R9 ;  /* 0x0000000900097308 */ /* 0x001e240000001000 */
[----:B0-----:R-:W-:-:S06]  /*19e40*/  VIADD R10, R9, 0xffffffe ;  /* 0x0ffffffe090a7836 */ /* 0x001fcc0000000000 */
[----:B------:R-:W0:Y:S02]  /*19e50*/  F2I.FTZ.U32.TRUNC.NTZ R3, R10 ;  /* 0x0000000a00037305 */ /* 0x000e24000021f000 */
        /* <DEDUP_REMOVED lines=14> */
[----:B------:R-:W-:Y:S02]  /*19f40*/  @!P2 IADD3 R2, -R2, RZ, RZ ;  /* 0x000000ff0202a210 */ /* 0x000fe40007ffe1ff */
[----:B------:R-:W-:-:S05]  /*19f50*/  @!P1 LOP3.LUT R2, RZ, R5, RZ, 0x33, !PT ;  /* 0x00000005ff029212 */ /* 0x000fca00078e33ff */
[----:B------:R-:W-:Y:S02]  /*19f60*/  IMAD R6, R7, R2, RZ ;  /* 0x0000000207067224 */ /* 0x000fe400078e02ff */
[----:B------:R-:W-:Y:S02]  /*19f70*/  IMAD.MOV R2, RZ, RZ, -R2 ;  /* 0x000000ffff027224 */ /* 0x000fe400078e0a02 */
[----:B------:R-:W-:Y:S02]  /*19f80*/  IMAD.MOV R3, RZ, RZ, -R6 ;  /* 0x000000ffff037224 */ /* 0x000fe400078e0a06 */
[----:B------:R-:W-:Y:S02]  /*19f90*/  IMAD R5, R5, R2, R0 ;  /* 0x0000000205057224 */ /* 0x000fe400078e0200 */
[----:B------:R-:W-:Y:S01]  /*19fa0*/  IMAD.MOV.U32 R2, RZ, RZ, RZ ;  /* 0x000000ffff027224 */ /* 0x000fe200078e00ff */
[----:B------:R-:W-:-:S04]  /*19fb0*/  VIADDMNMX R4, R3, R4, R7, PT ;  /* 0x0000000403047246 */ /* 0x000fc80003800107 */
[----:B------:R-:W-:-:S04]  /*19fc0*/  IABS R7, R4 ;  /* 0x0000000400077213 */ /* 0x000fc80000000000 */
[----:B------:R-:W0:Y:S08]  /*19fd0*/  I2F.RP R8, R7 ;  /* 0x0000000700087306 */ /* 0x000e300000209400 */
[----:B0-----:R-:W0:Y:S02]  /*19fe0*/  MUFU.RCP R8, R8 ;  /* 0x0000000800087308 */ /* 0x001e240000001000 */
[----:B0-----:R-:W-:-:S06]  /*19ff0*/  VIADD R3, R8, 0xffffffe ;  /* 0x0ffffffe08037836 */ /* 0x001fcc0000000000 */
[----:B------:R-:W0:Y:S02]  /*1a000*/  F2I.FTZ.U32.TRUNC.NTZ R3, R3 ;  /* 0x0000000300037305 */ /* 0x000e24000021f000 */
[----:B0-----:R-:W-:-:S04]  /*1a010*/  IMAD.MOV R0, RZ, RZ, -R3 ;  /* 0x000000ffff007224 */ /* 0x001fc800078e0a03 */
[----:B------:R-:W-:Y:S01]  /*1a020*/  IMAD R9, R0, R7, RZ ;  /* 0x0000000700097224 */ /* 0x000fe200078e02ff */
[----:B------:R-:W-:-:S03]  /*1a030*/  IABS R0, R4 ;  /* 0x0000000400007213 */ /* 0x000fc60000000000 */
[----:B------:R-:W-:Y:S01]  /*1a040*/  IMAD.HI.U32 R2, R3, R9, R2 ;  /* 0x0000000903027227 */ /* 0x000fe200078e0002 */
[----:B------:R-:W-:-:S03]  /*1a050*/  IABS R9, R5 ;  /* 0x0000000500097213 */ /* 0x000fc60000000000 */
        /* <DEDUP_REMOVED lines=8> */
[C---:B------:R-:W-:Y:S01]  /*1a0e0*/  LOP3.LUT R0, R5.reuse, R4, RZ, 0x3c, !PT ;  /* 0x0000000405007212 */ /* 0x040fe200078e3cff */
[----:B------:R-:W-:-:S03]  /*1a0f0*/  IMAD.IADD R5, R5, 0x1, R6 ;  /* 0x0000000105057824 */ /* 0x000fc600078e0206 */
[----:B------:R-:W-:-:S07]  /*1a100*/  ISETP.GE.AND P2, PT, R0, RZ, PT ;  /* 0x000000ff0000720c */ /* 0x000fce0003f46270 */
[----:B------:R-:W-:-:S06]  /*1a110*/  @P0 IADD3 R2, R2, 0x1, RZ ;  /* 0x0000000102020810 */ /* 0x000fcc0007ffe0ff */
[----:B------:R-:W-:Y:S01]  /*1a120*/  @!P2 IMAD.MOV R2, RZ, RZ, -R2 ;  /* 0x000000ffff02a224 */ /* 0x000fe200078e0a02 */
[----:B------:R-:W-:Y:S01]  /*1a130*/  @!P1 LOP3.LUT R2, RZ, R4, RZ, 0x33, !PT ;  /* 0x00000004ff029212 */ /* 0x000fe200078e33ff */
[----:B------:R-:W-:-:S04]  /*1a140*/  IMAD.MOV R4, RZ, RZ, -R4 ;  /* 0x000000ffff047224 */ /* 0x000fc800078e0a04 */
[----:B------:R-:W-:Y:S01]  /*1a150*/  IMAD R18, R2, R4, R5 ;  /* 0x0000000402127224 */ /* 0x000fe200078e0205 */
[----:B------:R-:W-:-:S05]  /*1a160*/  LOP3.LUT R2, RZ, R2, RZ, 0x33, !PT ;  /* 0x00000002ff027212 */ /* 0x000fca00078e33ff */
[----:B------:R-:W-:Y:S01]  /*1a170*/  IMAD.IADD R17, R17, 0x1, R2 ;  /* 0x0000000111117824 */ /* 0x000fe200078e0202 */
[----:B------:R-:W-:Y:S06]  /*1a180*/  BRA `(.L_x_4780) ;  /* 0x00000000001c7947 */ /* 0x000fec0003800000 */
.L_x_4772:
[----:B------:R-:W-:Y:S01]  /*1a190*/  UMOV UR4, URZ ;  /* 0x0000003f00047c82 */ /* 0x000fe20008000000 */
[----:B------:R-:W-:Y:S01]  /*1a1a0*/  UMOV UR5, URZ ;  /* 0x0000003f00057c82 */ /* 0x000fe20008000000 */
[----:B------:R-:W-:Y:S01]  /*1a1b0*/  ULDC UR6, c[0x0][0xc3c] ;  /* 0x00030f0000067ab9 */ /* 0x000fe20000000800 */
[----:B------:R-:W-:Y:S02]  /*1a1c0*/  IMAD.MOV.U32 R16, RZ, RZ, R0 ;  /* 0x000000ffff107224 */ /* 0x000fe400078e0000 */
[----:B------:R-:W-:Y:S02]  /*1a1d0*/  IMAD.U32 R17, RZ, RZ, UR4 ;  /* 0x00000004ff117e24 */ /* 0x000fe4000f8e00ff */
[----:B------:R-:W-:Y:S02]  /*1a1e0*/  IMAD.U32 R18, RZ, RZ, UR5 ;  /* 0x00000005ff127e24 */ /* 0x000fe4000f8e00ff */
[----:B------:R-:W-:-:S07]  /*1a1f0*/  IMAD.U32 R19, RZ, RZ, UR6 ;  /* 0x00000006ff137e24 */ /* 0x000fce000f8e00ff */
.L_x_4780:
        /* <DEDUP_REMOVED lines=10> */
.L_x_4769:
[----:B------:R-:W-:Y:S02]  /*1a2a0*/  ULDC UR4, c[0x0][0xc3c] ;  /* 0x00030f0000047ab9 */ /* 0x000fe40000000800 */
[----:B0-----:R-:W-:-:S13]  /*1a2b0*/  ISETP.GE.AND P0, PT, R19, UR4, PT ;  /* 0x0000000413007c0c */ /* 0x001fda000bf06270 */
[----:B------:R-:W-:Y:S05]  /*1a2c0*/  @!P0 BRA `(.L_x_4781) ;  /* 0xffffff9800c08947 */ /* 0x000fea000383ffff */
[----:B------:R-:W-:Y:S05]  /*1a2d0*/  BSYNC B8 ;  /* 0x0000000000087941 */ /* 0x000fea0003800000 */
.L_x_4674:
[----:B------:R-:W5:Y:S01]  /*1a2e0*/  LDL.LU R0, [R1+0x20] ;  /* 0x0000200001007983 */ /* 0x000f620000300800 */
[----:B------:R-:W-:Y:S01]  /*1a2f0*/  BSSY B0, `(.L_x_4782) ;  /* 0x000000b000007945 */ /* 0x000fe20003800000 */
[----:B------:R-:W1:Y:S01]  /*1a300*/  S2R R5, SR_CgaCtaId ;  /* 0x0000000000057919 */ /* 0x000e620000008800 */
[----:B-----5:R-:W-:-:S04]  /*1a310*/  IADD3 R0, R0, 0x1, RZ ;  /* 0x0000000100007810 */ /* 0x020fc80007ffe0ff */
        /* <DEDUP_REMOVED lines=8> */
.L_x_4925:
[----:B------:R-:W-:Y:S05]  /*1a3a0*/  BSYNC B0 ;  /* 0x0000000000007941 */ /* 0x000fea0003800000 */
.L_x_4782:
[----:B------:R-:W-:-:S03]  /*1a3b0*/  UMOV UR4, 0xffffffff ;  /* 0xffffffff00047882 */ /* 0x000fc60000000000 */
[----:B------:R-:W-:Y:S05]  /*1a3c0*/  BRA.DIV UR4, `(.L_x_4784) ;  /* 0x0000004204487947 */ /* 0x000fea000b800000 */
[----:B0-----:R-:W0:Y:S02]  /*1a3d0*/  S2R R0, SR_TID.X ;  /* 0x0000000000007919 */ /* 0x001e240000002100 */
[----:B0-----:R-:W-:-:S04]  /*1a3e0*/  SHF.R.U32.HI R0, RZ, 0x5, R0 ;  /* 0x00000005ff007819 */ /* 0x001fc80000011600 */
[----:B------:R-:W-:-:S05]  /*1a3f0*/  LOP3.LUT R0, R0, 0x3, RZ, 0xc0, !PT ;  /* 0x0000000300007812 */ /* 0x000fca00078ec0ff */
[----:B------:R0:W1:Y:S02]  /*1a400*/  SHFL.IDX PT, R14, R0, RZ, 0x1f ;  /* 0x00001fff000e7589 */ /* 0x00006400000e0000 */
.L_x_4928:
[----:B-1----:R-:W-:-:S13]  /*1a410*/  ISETP.NE.AND P0, PT, R14, RZ, PT ;  /* 0x000000ff0e00720c */ /* 0x002fda0003f05270 */
[----:B------:R-:W-:Y:S05]  /*1a420*/  @P0 BRA `(.L_x_4517) ;  /* 0x0000000000840947 */ /* 0x000fea0003800000 */
[----:B------:R-:W-:-:S03]  /*1a430*/  UMOV UR4, 0xffffffff ;  /* 0xffffffff00047882 */ /* 0x000fc60000000000 */
[----:B------:R-:W-:Y:S05]  /*1a440*/  BRA.DIV UR4, `(.L_x_4785) ;  /* 0x00000042045c7947 */ /* 0x000fea000b800000 */
[----:B------:R-:W-:-:S13]  /*1a450*/  ELECT P6, URZ, PT ;  /* 0x00000000003f782f */ /* 0x000fda00038c0000 */
.L_x_4931:
[----:B------:R-:W-:Y:S05]  /*1a460*/  @!P6 BRA `(.L_x_4517) ;  /* 0x000000000074e947 */ /* 0x000fea0003800000 */
[----:B------:R-:W-:-:S04]  /*1a470*/  LOP3.LUT R37, R37, 0x2, RZ, 0xfc, !PT ;  /* 0x0000000225257812 */ /* 0x000fc800078efcff */
[----:B------:R-:W-:-:S13]  /*1a480*/  ISETP.NE.AND P0, PT, R37, 0x3, PT ;  /* 0x000000032500780c */ /* 0x000fda0003f05270 */
[----:B------:R-:W-:Y:S05]  /*1a490*/  @!P0 BRA `(.L_x_4786) ;  /* 0x0000000000048947 */ /* 0x000fea0003800000 */
[----:B------:R-:W-:Y:S01]  /*1a4a0*/  BPT.TRAP 0x1 ;  /* 0x000000040000795c */ /* 0x000fe20000300000 */
.L_x_4786:
[C---:B------:R-:W-:Y:S01]  /*1a4b0*/  IMAD R5, R25.reuse, 0x8, R4 ;  /* 0x0000000819057824 */ /* 0x040fe200078e0204 */
[----:B0-----:R-:W-:Y:S01]  /*1a4c0*/  SHF.L.U32 R0, R26, 0x1f, RZ ;  /* 0x0000001f1a007819 */ /* 0x001fe200000006ff */
[----:B------:R-:W-:-:S03]  /*1a4d0*/  VIADD R25, R25, 0x1 ;  /* 0x0000000119197836 */ /* 0x000fc60000000000 */
[----:B------:R-:W0:Y:S02]  /*1a4e0*/  SYNCS.PHASECHK.TRANS64.TRYWAIT P1, [R5+URZ+0x28c40], R0 ;  /* 0x028c4000050075a7 */ /* 0x000e24000802017f */
[----:B------:R-:W-:-:S04]  /*1a4f0*/  ISETP.NE.AND P2, PT, R25, 0x2, PT ;  /* 0x000000021900780c */ /* 0x000fc80003f45270 */
[----:B------:R-:W-:Y:S01]  /*1a500*/  SEL R3, RZ, 0x1, P2 ;  /* 0x00000001ff037807 */ /* 0x000fe20001000000 */
[----:B0-----:R-:W-:Y:S08]  /*1a510*/  @!P1 BRA `(.L_x_4787) ;  /* 0x0000004000489947 */ /* 0x001ff00003800000 */
.L_x_4932:
[----:B------:R-:W-:Y:S02]  /*1a520*/  SEL R25, R25, RZ, P2 ;  /* 0x000000ff19197207 */ /* 0x000fe40001000000 */
[----:B------:R-:W-:Y:S01]  /*1a530*/  LOP3.LUT R2, R26, R3, RZ, 0x3c, !PT ;  /* 0x000000031a027212 */ /* 0x000fe200078e3cff */
[----:B------:R-:W-:Y:S06]  /*1a540*/  @!P0 BRA `(.L_x_4788) ;  /* 0x0000000000048947 */ /* 0x000fec0003800000 */
[----:B------:R-:W-:Y:S01]  /*1a550*/  BPT.TRAP 0x1 ;  /* 0x000000040000795c */ /* 0x000fe20000300000 */
.L_x_4788:
[----:B------:R-:W-:Y:S01]  /*1a560*/  IMAD R25, R25, 0x8, R4 ;  /* 0x0000000819197824 */ /* 0x000fe200078e0204 */
[----:B------:R-:W-:-:S04]  /*1a570*/  SHF.L.U32 R2, R2, 0x1f, RZ ;  /* 0x0000001f02027819 */ /* 0x000fc800000006ff */
[----:B------:R-:W1:Y:S02]  /*1a580*/  SYNCS.PHASECHK.TRANS64.TRYWAIT P1, [R25+URZ+0x28c40], R2 ;  /* 0x028c4002190075a7 */ /* 0x000e64000802017f */
[----:B-1----:R-:W-:Y:S05]  /*1a590*/  @!P1 BRA `(.L_x_4789) ;  /* 0x00000040003c9947 */ /* 0x002fea0003800000 */
.L_x_4933:
[----:B------:R-:W-:Y:S05]  /*1a5a0*/  @!P0 BRA `(.L_x_4790) ;  /* 0x0000000000048947 */ /* 0x000fea0003800000 */
[----:B------:R-:W-:Y:S01]  /*1a5b0*/  BPT.TRAP 0x1 ;  /* 0x000000040000795c */ /* 0x000fe20000300000 */
.L_x_4790:
[----:B------:R-:W5:Y:S02]  /*1a5c0*/  SYNCS.PHASECHK.TRANS64.TRYWAIT P1, [R5+URZ+0x28c60], R0 ;  /* 0x028c6000050075a7 */ /* 0x000f64000802017f */
[----:B-----5:R-:W-:Y:S05]  /*1a5d0*/  @!P1 BRA `(.L_x_4791) ;  /* 0x0000004000409947 */ /* 0x020fea0003800000 */
.L_x_4934:
[----:B------:R-:W-:Y:S05]  /*1a5e0*/  @!P0 BRA `(.L_x_4792) ;  /* 0x0000000000048947 */ /* 0x000fea0003800000 */
[----:B------:R-:W-:Y:S01]  /*1a5f0*/  BPT.TRAP 0x1 ;  /* 0x000000040000795c */ /* 0x000fe20000300000 */
.L_x_4792:
[----:B------:R0:W0:Y:S02]  /*1a600*/  SYNCS.PHASECHK.TRANS64.TRYWAIT P0, [R25+URZ+0x28c60], R2 ;  /* 0x028c6002190075a7 */ /* 0x000024000800017f */
[----:B0-----:R-:W-:Y:S05]  /*1a610*/  @!P0 NANOSLEEP.SYNCS 0x989680 ;  /* 0x009896800000895d */ /* 0x001fea0003900000 */
[----:B------:R-:W0:Y:S02]  /*1a620*/  @!P0 SYNCS.PHASECHK.TRANS64 P0, [R25+URZ+0x28c60], R2 ;  /* 0x028c6002190085a7 */ /* 0x000e24000800007f */
[----:B0-----:R-:W-:Y:S05]  /*1a630*/  @!P0 BRA `(.L_x_4792) ;  /* 0xfffffffc00f08947 */ /* 0x001fea000383ffff */
.L_x_4517:
[----:B------:R-:W-:Y:S05]  /*1a640*/  BSYNC B9 ;  /* 0x0000000000097941 */ /* 0x000fea0003800000 */
.L_x_4514:
[----:B------:R-:W-:Y:S05]  /*1a650*/  EXIT ;  /* 0x000000000000794d */ /* 0x000fea0003800000 */
.L_x_4533:
[----:B0-----:R0:W1:Y:S02]  /*1a660*/  SYNCS.PHASECHK.TRANS64.TRYWAIT P6, [R62+URZ+0x28c90], R73 ;  /* 0x028c90493e0075a7 */ /* 0x00106400080c017f */
[----:B-1----:R-:W-:Y:S05]  /*1a670*/  @!P6 NANOSLEEP.SYNCS 0x989680 ;  /* 0x009896800000e95d */ /* 0x002fea0003900000 */
[----:B------:R-:W1:Y:S02]  /*1a680*/  @!P6 SYNCS.PHASECHK.TRANS64 P6, [R62+URZ+0x28c90], R73 ;  /* 0x028c90493e00e5a7 */ /* 0x000e6400080c007f */
[----:B-1----:R-:W-:Y:S05]  /*1a690*/  @!P6 BRA `(.L_x_4533) ;  /* 0xfffffffc00f0e947 */ /* 0x002fea000383ffff */
[----:B------:R-:W-:Y:S05]  /*1a6a0*/  BRA `(.L_x_4793) ;  /* 0xfffffe8400007947 */ /* 0x000fea000383ffff */
.L_x_4534:
        /* <DEDUP_REMOVED lines=8> */
.L_x_4795:
[----:B------:R-:W-:Y:S05]  /*1a730*/  BSYNC B1 ;  /* 0x0000000000017941 */ /* 0x000fea0003800000 */
.L_x_4794:
        /* <DEDUP_REMOVED lines=8> */
.L_x_4796:
[----:B------:R-:W-:Y:S05]  /*1a7c0*/  BRA `(.L_x_4797) ;  /* 0xfffffe8000cc7947 */ /* 0x000fea000383ffff */
.L_x_4544:
[----:B0-----:R0:W1:Y:S02]  /*1a7d0*/  SYNCS.PHASECHK.TRANS64.TRYWAIT P6, [R62+URZ+0x28c90], R73 ;  /* 0x028c90493e0075a7 */ /* 0x00106400080c017f */
[----:B-1----:R-:W-:Y:S05]  /*1a7e0*/  @!P6 NANOSLEEP.SYNCS 0x989680 ;  /* 0x009896800000e95d */ /* 0x002fea0003900000 */
[----:B------:R-:W1:Y:S02]  /*1a7f0*/  @!P6 SYNCS.PHASECHK.TRANS64 P6, [R62+URZ+0x28c90], R73 ;  /* 0x028c90493e00e5a7 */ /* 0x000e6400080c007f */
[----:B-1----:R-:W-:Y:S05]  /*1a800*/  @!P6 BRA `(.L_x_4544) ;  /* 0xfffffffc00f0e947 */ /* 0x002fea000383ffff */
[----:B------:R-:W-:Y:S05]  /*1a810*/  BRA `(.L_x_4798) ;  /* 0xfffffe8c00247947 */ /* 0x000fea000383ffff */
.L_x_4545:
        /* <DEDUP_REMOVED lines=8> */
.L_x_4800:
[----:B------:R-:W-:Y:S05]  /*1a8a0*/  BSYNC B1 ;  /* 0x0000000000017941 */ /* 0x000fea0003800000 */
.L_x_4799:
        /* <DEDUP_REMOVED lines=8> */
.L_x_4801:
[----:B------:R-:W-:Y:S01]  /*1a930*/  IMAD.MOV.U32 R69, RZ, RZ, R14 ;  /* 0x000000ffff457224 */ /* 0x000fe200078e000e */
[----:B------:R-:W-:Y:S06]  /*1a940*/  BRA `(.L_x_4802) ;  /* 0xfffffe8800ec7947 */ /* 0x000fec000383ffff */
.L_x_4550:
[----:B0-----:R0:W1:Y:S02]  /*1a950*/  SYNCS.PHASECHK.TRANS64.TRYWAIT P0, [R62+URZ+0x28c90], R73 ;  /* 0x028c90493e0075a7 */ /* 0x001064000800017f */
[----:B-1----:R-:W-:Y:S05]  /*1a960*/  @!P0 NANOSLEEP.SYNCS 0x989680 ;  /* 0x009896800000895d */ /* 0x002fea0003900000 */
[----:B------:R-:W1:Y:S02]  /*1a970*/  @!P0 SYNCS.PHASECHK.TRANS64 P0, [R62+URZ+0x28c90], R73 ;  /* 0x028c90493e0085a7 */ /* 0x000e64000800007f */
[----:B-1----:R-:W-:Y:S05]  /*1a980*/  @!P0 BRA `(.L_x_4550) ;  /* 0xfffffffc00f08947 */ /* 0x002fea000383ffff */
[----:B------:R-:W-:Y:S05]  /*1a990*/  BRA `(.L_x_4803) ;  /* 0xfffffe9000c47947 */ /* 0x000fea000383ffff */
.L_x_4551:
[----:B------:R-:W-:Y:S01]  /*1a9a0*/  BSSY B1, `(.L_x_4804) ;  /* 0x0000007000017945 */ /* 0x000fe20003800000 */
[----:B------:R-:W-:Y:S02]  /*1a9b0*/  IMAD.MOV.U32 R12, RZ, RZ, RZ ;  /* 0x000000ffff0c7224 */ /* 0x000fe400078e00ff */
[----:B------:R-:W-:Y:S02]  /*1a9c0*/  IMAD.MOV.U32 R11, RZ, RZ, 0x1c1f ;  /* 0x00001c1fff0b7424 */ /* 0x000fe400078e00ff */
[----:B------:R-:W-:-:S07]  /*1a9d0*/  IMAD.MOV.U32 R15, RZ, RZ, -0x1 ;  /* 0xffffffffff0f7424 */ /* 0x000fce00078e00ff */
[----:B0-----:R-:W-:Y:S05]  /*1a9e0*/  WARPSYNC.COLLECTIVE R15, `(.L_x_4805) ;  /* 0x000000000f087348 */ /* 0x001fea0003c00000 */
[----:B------:R1:W2:Y:S02]  /*1a9f0*/  SHFL.IDX P6, R14, R13, R12, R11 ;  /* 0x0000000c0d0e7389 */ /* 0x0002a400000c000b */
[----:B012---:R-:W-:Y:S01]  /*1aa00*/  ENDCOLLECTIVE ;  /* 0x000000000000791b */ /* 0x007fe20003800000 */
.L_x_4805:
[----:B------:R-:W-:Y:S05]  /*1aa10*/  BSYNC B1 ;  /* 0x0000000000017941 */ /* 0x000fea0003800000 */
.L_x_4804:
        /* <DEDUP_REMOVED lines=8> */
.L_x_4806:
[----:B------:R-:W-:Y:S05]  /*1aaa0*/  BRA `(.L_x_4807) ;  /* 0xfffffe9000ec7947 */ /* 0x000fea000383ffff */
.L_x_4555:
[----:B--2---:R2:W4:Y:S02]  /*1aab0*/  SYNCS.PHASECHK.TRANS64.TRYWAIT P5, [R62+URZ+0x28cb0], R73 ;  /* 0x028cb0493e0075a7 */ /* 0x00452400080a017f */
[----:B----4-:R-:W-:Y:S05]  /*1aac0*/  @!P5 NANOSLEEP.SYNCS 0x989680 ;  /* 0x009896800000d95d */ /* 0x010fea0003900000 */
[----:B------:R-:W4:Y:S02]  /*1aad0*/  @!P5 SYNCS.PHASECHK.TRANS64 P5, [R62+URZ+0x28cb0], R73 ;  /* 0x028cb0493e00d5a7 */ /* 0x000f2400080a007f */
[----:B----4-:R-:W-:Y:S05]  /*1aae0*/  @!P5 BRA `(.L_x_4555) ;  /* 0xfffffffc00f0d947 */ /* 0x010fea000383ffff */
[----:B------:R-:W-:Y:S05]  /*1aaf0*/  BRA `(.L_x_4808) ;  /* 0xfffffe9400787947 */ /* 0x000fea000383ffff */
.L_x_4566:
[----:B0-----:R0:W1:Y:S02]  /*1ab00*/  SYNCS.PHASECHK.TRANS64.TRYWAIT P1, [R3+URZ+0x28c50], R8 ;  /* 0x028c5008030075a7 */ /* 0x001064000802017f */
[----:B-1----:R-:W-:Y:S05]  /*1ab10*/  @!P1 NANOSLEEP.SYNCS 0x989680 ;  /* 0x009896800000995d */ /* 0x002fea0003900000 */
[----:B------:R-:W1:Y:S02]  /*1ab20*/  @!P1 SYNCS.PHASECHK.TRANS64 P1, [R3+URZ+0x28c50], R8 ;  /* 0x028c5008030095a7 */ /* 0x000e64000802007f */
[----:B-1----:R-:W-:Y:S05]  /*1ab30*/  @!P1 BRA `(.L_x_4566) ;  /* 0xfffffffc00f09947 */ /* 0x002fea000383ffff */
[----:B------:R-:W-:Y:S05]  /*1ab40*/  BRA `(.L_x_4809) ;  /* 0xfffffea4008c7947 */ /* 0x000fea000383ffff */
.L_x_4574:
[----:B--2---:R2:W3:Y:S02]  /*1ab50*/  SYNCS.PHASECHK.TRANS64.TRYWAIT P1, [R20+URZ+0x28c50], R12 ;  /* 0x028c500c140075a7 */ /* 0x0044e4000802017f */
[----:B---3--:R-:W-:Y:S05]  /*1ab60*/  @!P1 NANOSLEEP.SYNCS 0x989680 ;  /* 0x009896800000995d */ /* 0x008fea0003900000 */
[----:B------:R-:W3:Y:S02]  /*1ab70*/  @!P1 SYNCS.PHASECHK.TRANS64 P1, [R20+URZ+0x28c50], R12 ;  /* 0x028c500c140095a7 */ /* 0x000ee4000802007f */
[----:B---3--:R-:W-:Y:S05]  /*1ab80*/  @!P1 BRA `(.L_x_4574) ;  /* 0xfffffffc00f09947 */ /* 0x008fea000383ffff */
[----:B------:R-:W-:Y:S05]  /*1ab90*/  BRA `(.L_x_4573) ;  /* 0xfffffeb000b07947 */ /* 0x000fea000383ffff */
.L_x_4588:
        /* <DEDUP_REMOVED lines=8> */
.L_x_4811:
[----:B------:R-:W-:Y:S05]  /*1ac20*/  BSYNC B1 ;  /* 0x0000000000017941 */ /* 0x000fea0003800000 */
.L_x_4810:
        /* <DEDUP_REMOVED lines=8> */
.L_x_4812:
[----:B------:R-:W-:Y:S02]  /*1acb0*/  IMAD.MOV.U32 R13, RZ, RZ, R10 ;  /* 0x000000ffff0d7224 */ /* 0x000fe400078e000a */
[----:B------:R-:W-:-:S07]  /*1acc0*/  IMAD.MOV.U32 R0, RZ, RZ, R14 ;  /* 0x000000ffff007224 */ /* 0x000fce00078e000e */
[----:B------:R-:W-:Y:S05]  /*1acd0*/  WARPSYNC.COLLECTIVE R15, `(.L_x_4813) ;  /* 0x000000000f087348 */ /* 0x000fea0003c00000 */
[----:B------:R0:W1:Y:S02]  /*1ace0*/  SHFL.IDX P6, R14, R13, R12, R11 ;  /* 0x0000000c0d0e7389 */ /* 0x00006400000c000b */
[----:B01----:R-:W-:Y:S01]  /*1acf0*/  ENDCOLLECTIVE ;  /* 0x000000000000791b */ /* 0x003fe20003800000 */
.L_x_4813:
[----:B------:R-:W-:Y:S02]  /*1ad00*/  IMAD.MOV.U32 R13, RZ, RZ, R7 ;  /* 0x000000ffff0d7224 */ /* 0x000fe400078e0007 */
[----:B------:R-:W-:-:S07]  /*1ad10*/  IMAD.MOV.U32 R5, RZ, RZ, R14 ;  /* 0x000000ffff057224 */ /* 0x000fce00078e000e */
[----:B------:R-:W-:Y:S05]  /*1ad20*/  WARPSYNC.COLLECTIVE R15, `(.L_x_4814) ;  /* 0x000000000f087348 */ /* 0x000fea0003c00000 */
[----:B------:R0:W1:Y:S02]  /*1ad30*/  SHFL.IDX P6, R14, R13, R12, R11 ;  /* 0x0000000c0d0e7389 */ /* 0x00006400000c000b */
[----:B01----:R-:W-:Y:S01]  /*1ad40*/  ENDCOLLECTIVE ;  /* 0x000000000000791b */ /* 0x003fe20003800000 */
.L_x_4814:
[----:B------:R-:W-:Y:S05]  /*1ad50*/  BRA `(.L_x_4815) ;  /* 0xfffffec800a07947 */ /* 0x000fea000383ffff */
.L_x_4591:
[----:B------:R-:W-:Y:S01]  /*1ad60*/  BSSY B1, `(.L_x_4816) ;  /* 0x0000008000017945 */ /* 0x000fe20003800000 */
[----:B------:R-:W-:Y:S01]  /*1ad70*/  MOV R13, R6 ;  /* 0x00000006000d7202 */ /* 0x000fe20000000f00 */
[----:B------:R-:W-:Y:S02]  /*1ad80*/  IMAD.MOV.U32 R12, RZ, RZ, 0x1 ;  /* 0x00000001ff0c7424 */ /* 0x000fe400078e00ff */
[----:B------:R-:W-:Y:S02]  /*1ad90*/  IMAD.MOV.U32 R11, RZ, RZ, 0x1c1f ;  /* 0x00001c1fff0b7424 */ /* 0x000fe400078e00ff */
[----:B------:R-:W-:-:S07]  /*1ada0*/  IMAD.MOV.U32 R15, RZ, RZ, -0x1 ;  /* 0xffffffffff0f7424 */ /* 0x000fce00078e00ff */
[----:B0---4-:R-:W-:Y:S05]  /*1adb0*/  WARPSYNC.COLLECTIVE R15, `(.L_x_4817) ;  /* 0x000000000f087348 */ /* 0x011fea0003c00000 */
[----:B----4-:R1:W2:Y:S02]  /*1adc0*/  SHFL.IDX P6, R14, R13, R12, R11 ;  /* 0x0000000c0d0e7389 */ /* 0x0102a400000c000b */
[----:B012---:R-:W-:Y:S01]  /*1add0*/  ENDCOLLECTIVE ;  /* 0x000000000000791b */ /* 0x007fe20003800000 */
.L_x_4817:
[----:B------:R-:W-:Y:S05]  /*1ade0*/  BSYNC B1 ;  /* 0x0000000000017941 */ /* 0x000fea0003800000 */
.L_x_4816:
        /* <DEDUP_REMOVED lines=8> */
.L_x_4818:
[----:B------:R-:W-:Y:S01]  /*1ae70*/  IMAD.MOV.U32 R13, RZ, RZ, R10 ;  /* 0x000000ffff0d7224 */ /* 0x000fe200078e000a */
[----:B------:R-:W-:-:S07]  /*1ae80*/  MOV R0, R14 ;  /* 0x0000000e00007202 */ /* 0x000fce0000000f00 */
[----:B------:R-:W-:Y:S05]  /*1ae90*/  WARPSYNC.COLLECTIVE R15, `(.L_x_4819) ;  /* 0x000000000f087348 */ /* 0x000fea0003c00000 */
[----:B------:R0:W1:Y:S02]  /*1aea0*/  SHFL.IDX P6, R14, R13, R12, R11 ;  /* 0x0000000c0d0e7389 */ /* 0x00006400000c000b */
[----:B01----:R-:W-:Y:S01]  /*1aeb0*/  ENDCOLLECTIVE ;  /* 0x000000000000791b */ /* 0x003fe20003800000 */
.L_x_4819:
[----:B------:R-:W-:Y:S02]  /*1aec0*/  IMAD.MOV.U32 R13, RZ, RZ, R7 ;  /* 0x000000ffff0d7224 */ /* 0x000fe400078e0007 */
[----:B------:R-:W-:-:S07]  /*1aed0*/  IMAD.MOV.U32 R5, RZ, RZ, R14 ;  /* 0x000000ffff057224 */ /* 0x000fce00078e000e */
[----:B------:R-:W-:Y:S05]  /*1aee0*/  WARPSYNC.COLLECTIVE R15, `(.L_x_4820) ;  /* 0x000000000f087348 */ /* 0x000fea0003c00000 */
[----:B------:R0:W1:Y:S02]  /*1aef0*/  SHFL.IDX P6, R14, R13, R12, R11 ;  /* 0x0000000c0d0e7389 */ /* 0x00006400000c000b */
[----:B01----:R-:W-:Y:S01]  /*1af00*/  ENDCOLLECTIVE ;  /* 0x000000000000791b */ /* 0x003fe20003800000 */
.L_x_4820:
[----:B------:R-:W-:Y:S05]  /*1af10*/  BRA `(.L_x_4821) ;  /* 0xfffffecc00047947 */ /* 0x000fea000383ffff */
.L_x_4595:
[----:B0-----:R0:W1:Y:S02]  /*1af20*/  SYNCS.PHASECHK.TRANS64.TRYWAIT P0, [R2+URZ+0x28c00], R35 ;  /* 0x028c0023020075a7 */ /* 0x001064000800017f */
[----:B-1----:R-:W-:Y:S05]  /*1af30*/  @!P0 NANOSLEEP.SYNCS 0x989680 ;  /* 0x009896800000895d */ /* 0x002fea0003900000 */
[----:B------:R-:W1:Y:S02]  /*1af40*/  @!P0 SYNCS.PHASECHK.TRANS64 P0, [R2+URZ+0x28c00], R35 ;  /* 0x028c0023020085a7 */ /* 0x000e64000800007f */
[----:B-1----:R-:W-:Y:S05]  /*1af50*/  @!P0 BRA `(.L_x_4595) ;  /* 0xfffffffc00f08947 */ /* 0x002fea000383ffff */
[----:B------:R-:W-:Y:S05]  /*1af60*/  BRA `(.L_x_4822) ;  /* 0xfffffecc00f07947 */ /* 0x000fea000383ffff */
.L_x_4603:
        /* <DEDUP_REMOVED lines=9> */
.L_x_4824:
[----:B------:R-:W-:Y:S05]  /*1b000*/  BSYNC B1 ;  /* 0x0000000000017941 */ /* 0x000fea0003800000 */
.L_x_4823:
[----:B------:R-:W-:Y:S01]  /*1b010*/  MOV R13, R25 ;  /* 0x00000019000d7202 */ /* 0x000fe20000000f00 */
[----:B------:R-:W-:Y:S01]  /*1b020*/  IMAD.MOV.U32 R12, RZ, RZ, RZ ;  /* 0x000000ffff0c7224 */ /* 0x000fe200078e00ff */
[----:B------:R-:W-:Y:S01]  /*1b030*/  ISETP.GE.AND P0, PT, R16, R39, PT ;  /* 0x000000271000720c */ /* 0x000fe20003f06270 */
[----:B------:R-:W-:Y:S02]  /*1b040*/  IMAD.MOV.U32 R11, RZ, RZ, 0x1c1f ;  /* 0x00001c1fff0b7424 */ /* 0x000fe400078e00ff */
[----:B------:R-:W-:Y:S02]  /*1b050*/  IMAD.MOV.U32 R15, RZ, RZ, -0x1 ;  /* 0xffffffffff0f7424 */ /* 0x000fe400078e00ff */
[----:B------:R-:W-:Y:S02]  /*1b060*/  IMAD.MOV.U32 R0, RZ, RZ, R14 ;  /* 0x000000ffff007224 */ /* 0x000fe400078e000e */
[----:B------:R-:W-:-:S07]  /*1b070*/  IMAD R34, R184, R21, RZ ;  /* 0x00000015b8227224 */ /* 0x000fce00078e02ff */
[----:B------:R-:W-:Y:S05]  /*1b080*/  WARPSYNC.COLLECTIVE R15, `(.L_x_4825) ;  /* 0x000000000f087348 */ /* 0x000fea0003c00000 */
[----:B------:R0:W1:Y:S02]  /*1b090*/  SHFL.IDX P6, R14, R13, R12, R11 ;  /* 0x0000000c0d0e7389 */ /* 0x00006400000c000b */
[----:B01----:R-:W-:Y:S01]  /*1b0a0*/  ENDCOLLECTIVE ;  /* 0x000000000000791b */ /* 0x003fe20003800000 */
.L_x_4825:
        /* <DEDUP_REMOVED lines=8> */
.L_x_4826:
[----:B------:R-:W-:-:S04]  /*1b130*/  @!P1 IADD3 R6, P2, R3, R5, RZ ;  /* 0x0000000503069210 */ /* 0x000fc80007f5e0ff */
[----:B------:R-:W-:Y:S01]  /*1b140*/  @!P1 IADD3.X R7, R0, R21, RZ, P2, !PT ;  /* 0x0000001500079210 */ /* 0x000fe200017fe4ff */
[----:B------:R-:W-:Y:S02]  /*1b150*/  IMAD.MOV.U32 R13, RZ, RZ, R27 ;  /* 0x000000ffff0d7224 */ /* 0x000fe400078e001b */
[----:B------:R-:W-:-:S07]  /*1b160*/  IMAD.MOV.U32 R4, RZ, RZ, R14 ;  /* 0x000000ffff047224 */ /* 0x000fce00078e000e */
[----:B------:R-:W-:Y:S05]  /*1b170*/  WARPSYNC.COLLECTIVE R15, `(.L_x_4827) ;  /* 0x000000000f087348 */ /* 0x000fea0003c00000 */
[----:B------:R0:W1:Y:S02]  /*1b180*/  SHFL.IDX P6, R14, R13, R12, R11 ;  /* 0x0000000c0d0e7389 */ /* 0x00006400000c000b */
[----:B01----:R-:W-:Y:S01]  /*1b190*/  ENDCOLLECTIVE ;  /* 0x000000000000791b */ /* 0x003fe20003800000 */
.L_x_4827:
[----:B------:R-:W2:Y:S01]  /*1b1a0*/  @!P1 LD.E.128 R8, desc[UR40][R6.64] ;  /* 0x0000002806089980 */ /* 0x000ea2000c101d00 */
[----:B------:R-:W-:-:S05]  /*1b1b0*/  @!P1 IADD3 R14, P2, R14, R5, RZ ;  /* 0x000000050e0e9210 */ /* 0x000fca0007f5e0ff */
[----:B------:R-:W-:-:S04]  /*1b1c0*/  @!P1 IMAD.X R3, R4, 0x1, R21, P2 ;  /* 0x0000000104039824 */ /* 0x000fc800010e0615 */
[----:B------:R-:W-:-:S05]  /*1b1d0*/  @!P1 IMAD.MOV.U32 R15, RZ, RZ, R3 ;  /* 0x000000ffff0f9224 */ /* 0x000fca00078e0003 */
[----:B------:R0:W5:Y:S01]  /*1b1e0*/  @!P1 LD.E.128 R4, desc[UR40][R14.64] ;  /* 0x000000280e049980 */ /* 0x000162000c101d00 */
[----:B------:R-:W-:Y:S02]  /*1b1f0*/  CS2R R32, SRZ ;  /* 0x0000000000207805 */ /* 0x000fe4000001ff00 */
[----:B------:R-:W-:Y:S01]  /*1b200*/  MOV R13, R26 ;  /* 0x0000001a000d7202 */ /* 0x000fe20000000f00 */
[----:B------:R-:W-:Y:S01]  /*1b210*/  IMAD.MOV.U32 R12, RZ, RZ, 0x1 ;  /* 0x00000001ff0c7424 */ /* 0x000fe200078e00ff */
[----:B------:R-:W-:Y:S02]  /*1b220*/  CS2R R30, SRZ ;  /* 0x00000000001e7805 */ /* 0x000fe4000001ff00 */
[----:B------:R-:W-:Y:S02]  /*1b230*/  CS2R R20, SRZ ;  /* 0x0000000000147805 */ /* 0x000fe4000001ff00 */
[----:B------:R-:W-:Y:S01]  /*1b240*/  CS2R R28, SRZ ;  /* 0x00000000001c7805 */ /* 0x000fe2000001ff00 */
[----:B0-----:R-:W-:-:S02]  /*1b250*/  IMAD.MOV.U32 R15, RZ, RZ, -0x1 ;  /* 0xffffffffff0f7424 */ /* 0x001fc400078e00ff */
[----:B--2---:R-:W-:Y:S02]  /*1b260*/  @!P1 IMAD.MOV.U32 R33, RZ, RZ, R11 ;  /* 0x000000ffff219224 */ /* 0x004fe400078e000b */
[----:B------:R-:W-:Y:S02]  /*1b270*/  IMAD.MOV.U32 R11, RZ, RZ, 0x1c1f ;  /* 0x00001c1fff0b7424 */ /* 0x000fe400078e00ff */
[----:B------:R-:W-:Y:S02]  /*1b280*/  @!P1 IMAD.MOV.U32 R30, RZ, RZ, R8 ;  /* 0x000000ffff1e9224 */ /* 0x000fe400078e0008 */
[----:B------:R-:W-:-:S07]  /*1b290*/  @!P1 IMAD.MOV.U32 R31, RZ, RZ, R9 ;  /* 0x000000ffff1f9224 */ /* 0x000fce00078e0009 */
[----:B-----5:R-:W-:Y:S05]  /*1b2a0*/  WARPSYNC.COLLECTIVE R15, `(.L_x_4828) ;  /* 0x000000000f087348 */ /* 0x020fea0003c00000 */
[----:B------:R0:W1:Y:S02]  /*1b2b0*/  SHFL.IDX P6, R14, R13, R12, R11 ;  /* 0x0000000c0d0e7389 */ /* 0x00006400000c000b */
[----:B01---5:R-:W-:Y:S01]  /*1b2c0*/  ENDCOLLECTIVE ;  /* 0x000000000000791b */ /* 0x023fe20003800000 */
.L_x_4828:
        /* <DEDUP_REMOVED lines=17> */
.L_x_4829:
[----:B------:R-:W-:Y:S01]  /*1b3e0*/  IMAD.MOV.U32 R4, RZ, RZ, R20 ;  /* 0x000000ffff047224 */ /* 0x000fe200078e0014 */
[----:B------:R-:W-:Y:S01]  /*1b3f0*/  MOV R6, R28 ;  /* 0x0000001c00067202 */ /* 0x000fe20000000f00 */
[----:B------:R-:W-:Y:S02]  /*1b400*/  IMAD.MOV.U32 R5, RZ, RZ, R21 ;  /* 0x000000ffff057224 */ /* 0x000fe400078e0015 */
[----:B------:R-:W-:Y:S01]  /*1b410*/  IMAD.MOV.U32 R7, RZ, RZ, R29 ;  /* 0x000000ffff077224 */ /* 0x000fe200078e001d */
[----:B------:R-:W-:Y:S02]  /*1b420*/  PRMT R51, R6, 0x7610, R51 ;  /* 0x0000761006337816 */ /* 0x000fe40000000033 */
[----:B------:R-:W-:Y:S02]  /*1b430*/  PRMT R38, R5, 0x7610, R38 ;  /* 0x0000761005267816 */ /* 0x000fe40000000026 */
[----:B------:R-:W-:Y:S02]  /*1b440*/  PRMT R44, R4, 0x5410, R7 ;  /* 0x00005410042c7816 */ /* 0x000fe40000000007 */
[----:B------:R-:W-:Y:S01]  /*1b450*/  CS2R R4, SRZ ;  /* 0x0000000000047805 */ /* 0x000fe2000001ff00 */
[----:B------:R-:W-:-:S02]  /*1b460*/  IMAD.MOV.U32 R13, RZ, RZ, R24 ;  /* 0x000000ffff0d7224 */ /* 0x000fc400078e0018 */
[----:B------:R-:W-:-:S07]  /*1b470*/  IMAD.MOV.U32 R3, RZ, RZ, R14 ;  /* 0x000000ffff037224 */ /* 0x000fce00078e000e */
[----:B------:R-:W-:Y:S05]  /*1b480*/  WARPSYNC.COLLECTIVE R15, `(.L_x_4830) ;  /* 0x000000000f087348 */ /* 0x000fea0003c00000 */
[----:B------:R0:W1:Y:S02]  /*1b490*/  SHFL.IDX P6, R14, R13, R12, R11 ;  /* 0x0000000c0d0e7389 */ /* 0x00006400000c000b */
[----:B01----:R-:W-:Y:S01]  /*1b4a0*/  ENDCOLLECTIVE ;  /* 0x000000000000791b */ /* 0x003fe20003800000 */
.L_x_4830:
[----:B------:R-:W-:Y:S01]  /*1b4b0*/  MOV R13, R27 ;  /* 0x0000001b000d7202 */ /* 0x000fe20000000f00 */
[----:B------:R-:W-:-:S07]  /*1b4c0*/  IMAD.MOV.U32 R24, RZ, RZ, R14 ;  /* 0x000000ffff187224 */ /* 0x000fce00078e000e */
[----:B------:R-:W-:Y:S05]  /*1b4d0*/  WARPSYNC.COLLECTIVE R15, `(.L_x_4831) ;  /* 0x000000000f087348 */ /* 0x000fea0003c00000 */
[----:B------:R0:W1:Y:S02]  /*1b4e0*/  SHFL.IDX P6, R14, R13, R12, R11 ;  /* 0x0000000c0d0e7389 */ /* 0x00006400000c000b */
[----:B01----:R-:W-:Y:S01]  /*1b4f0*/  ENDCOLLECTIVE ;  /* 0x000000000000791b */ /* 0x003fe20003800000 */
.L_x_4831:
[----:B------:R-:W-:Y:S05]  /*1b500*/  BRA `(.L_x_4832) ;  /* 0xfffffed800d87947 */ /* 0x000fea000383ffff */
.L_x_4607:
[----:B0-----:R0:W1:Y:S02]  /*1b510*/  SYNCS.PHASECHK.TRANS64.TRYWAIT P1, [R2+URZ+0x28c00], R13 ;  /* 0x028c000d020075a7 */ /* 0x001064000802017f */
[----:B-1----:R-:W-:Y:S05]  /*1b520*/  @!P1 NANOSLEEP.SYNCS 0x989680 ;  /* 0x009896800000995d */ /* 0x002fea0003900000 */
[----:B------:R-:W1:Y:S02]  /*1b530*/  @!P1 SYNCS.PHASECHK.TRANS64 P1, [R2+URZ+0x28c00], R13 ;  /* 0x028c000d020095a7 */ /* 0x000e64000802007f */
[----:B-1----:R-:W-:Y:S05]  /*1b540*/  @!P1 BRA `(.L_x_4607) ;  /* 0xfffffffc00f09947 */ /* 0x002fea000383ffff */
[----:B------:R-:W-:Y:S05]  /*1b550*/  BRA `(.L_x_4833) ;  /* 0xfffffedc006c7947 */ /* 0x000fea000383ffff */
.L_x_4613:
[----:B0-----:R0:W1:Y:S02]  /*1b560*/  SYNCS.PHASECHK.TRANS64.TRYWAIT P1, [R21+URZ+0x28c30], R58 ;  /* 0x028c303a150075a7 */ /* 0x001064000802017f */
[----:B-1----:R-:W-:Y:S05]  /*1b570*/  @!P1 NANOSLEEP.SYNCS 0x989680 ;  /* 0x009896800000995d */ /* 0x002fea0003900000 */
[----:B------:R-:W1:Y:S02]  /*1b580*/  @!P1 SYNCS.PHASECHK.TRANS64 P1, [R21+URZ+0x28c30], R58 ;  /* 0x028c303a150095a7 */ /* 0x000e64000802007f */
[----:B-1----:R-:W-:Y:S05]  /*1b590*/  @!P1 BRA `(.L_x_4613) ;  /* 0xfffffffc00f09947 */ /* 0x002fea000383ffff */
[----:B------:R-:W-:Y:S05]  /*1b5a0*/  BRA `(.L_x_4612) ;  /* 0xfffffee800e07947 */ /* 0x000fea000383ffff */
.L_x_4619:
[----:B--2---:R2:W3:Y:S02]  /*1b5b0*/  SYNCS.PHASECHK.TRANS64.TRYWAIT P1, [R21+URZ+0x28c50], R58 ;  /* 0x028c503a150075a7 */ /* 0x0044e4000802017f */
[----:B---3--:R-:W-:Y:S05]  /*1b5c0*/  @!P1 NANOSLEEP.SYNCS 0x989680 ;  /* 0x009896800000995d */ /* 0x008fea0003900000 */
[----:B------:R-:W3:Y:S02]  /*1b5d0*/  @!P1 SYNCS.PHASECHK.TRANS64 P1, [R21+URZ+0x28c50], R58 ;  /* 0x028c503a150095a7 */ /* 0x000ee4000802007f */
[----:B---3--:R-:W-:Y:S05]  /*1b5e0*/  @!P1 BRA `(.L_x_4619) ;  /* 0xfffffffc00f09947 */ /* 0x008fea000383ffff */
[----:B------:R-:W-:Y:S05]  /*1b5f0*/  BRA `(.L_x_4618) ;  /* 0xfffffefc00987947 */ /* 0x000fea000383ffff */
.L_x_4628:
[----:B-1----:R1:W2:Y:S02]  /*1b600*/  SYNCS.PHASECHK.TRANS64.TRYWAIT P1, [R187+URZ+0x28c30], R213 ;  /* 0x028c30d5bb0075a7 */ /* 0x0022a4000802017f */
[----:B--2---:R-:W-:Y:S05]  /*1b610*/  @!P1 NANOSLEEP.SYNCS 0x989680 ;  /* 0x009896800000995d */ /* 0x004fea0003900000 */
[----:B------:R-:W2:Y:S02]  /*1b620*/  @!P1 SYNCS.PHASECHK.TRANS64 P1, [R187+URZ+0x28c30], R213 ;  /* 0x028c30d5bb0095a7 */ /* 0x000ea4000802007f */
[----:B--2---:R-:W-:Y:S05]  /*1b630*/  @!P1 BRA `(.L_x_4628) ;  /* 0xfffffffc00f09947 */ /* 0x004fea000383ffff */
[----:B------:R-:W-:Y:S05]  /*1b640*/  BRA `(.L_x_4627) ;  /* 0xffffff0000cc7947 */ /* 0x000fea000383ffff */
.L_x_4634:
[----:B--2---:R2:W3:Y:S02]  /*1b650*/  SYNCS.PHASECHK.TRANS64.TRYWAIT P1, [R187+URZ+0x28c50], R213 ;  /* 0x028c50d5bb0075a7 */ /* 0x0044e4000802017f */
[----:B---3--:R-:W-:Y:S05]  /*1b660*/  @!P1 NANOSLEEP.SYNCS 0x989680 ;  /* 0x009896800000995d */ /* 0x008fea0003900000 */
[----:B------:R-:W3:Y:S02]  /*1b670*/  @!P1 SYNCS.PHASECHK.TRANS64 P1, [R187+URZ+0x28c50], R213 ;  /* 0x028c50d5bb0095a7 */ /* 0x000ee4000802007f */
[----:B---3--:R-:W-:Y:S05]  /*1b680*/  @!P1 BRA `(.L_x_4634) ;  /* 0xfffffffc00f09947 */ /* 0x008fea000383ffff */
[----:B------:R-:W-:Y:S05]  /*1b690*/  BRA `(.L_x_4633) ;  /* 0xffffff1c00a47947 */ /* 0x000fea000383ffff */
.L_x_4643:
[----:B-1----:R1:W2:Y:S02]  /*1b6a0*/  SYNCS.PHASECHK.TRANS64.TRYWAIT P1, [R21+URZ+0x28c30], R217 ;  /* 0x028c30d9150075a7 */ /* 0x0022a4000802017f */
[----:B--2---:R-:W-:Y:S05]  /*1b6b0*/  @!P1 NANOSLEEP.SYNCS 0x989680 ;  /* 0x009896800000995d */ /* 0x004fea0003900000 */
[----:B------:R-:W2:Y:S02]  /*1b6c0*/  @!P1 SYNCS.PHASECHK.TRANS64 P1, [R21+URZ+0x28c30], R217 ;  /* 0x028c30d9150095a7 */ /* 0x000ea4000802007f */
[----:B--2---:R-:W-:Y:S05]  /*1b6d0*/  @!P1 BRA `(.L_x_4643) ;  /* 0xfffffffc00f09947 */ /* 0x004fea000383ffff */
[----:B------:R-:W-:Y:S05]  /*1b6e0*/  BRA `(.L_x_4642) ;  /* 0xffffff2000c47947 */ /* 0x000fea000383ffff */
.L_x_4649:
[----:B----4-:R4:W0:Y:S02]  /*1b6f0*/  SYNCS.PHASECHK.TRANS64.TRYWAIT P1, [R21+URZ+0x28c50], R217 ;  /* 0x028c50d9150075a7 */ /* 0x010824000802017f */
[----:B0-----:R-:W-:Y:S05]  /*1b700*/  @!P1 NANOSLEEP.SYNCS 0x989680 ;  /* 0x009896800000995d */ /* 0x001fea0003900000 */
[----:B------:R-:W0:Y:S02]  /*1b710*/  @!P1 SYNCS.PHASECHK.TRANS64 P1, [R21+URZ+0x28c50], R217 ;  /* 0x028c50d9150095a7 */ /* 0x000e24000802007f */
[----:B0-----:R-:W-:Y:S05]  /*1b720*/  @!P1 BRA `(.L_x_4649) ;  /* 0xfffffffc00f09947 */ /* 0x001fea000383ffff */
[----:B------:R-:W-:Y:S05]  /*1b730*/  BRA `(.L_x_4648) ;  /* 0xffffff3800247947 */ /* 0x000fea000383ffff */
.L_x_4680:
        /* <DEDUP_REMOVED lines=8> */
[----:B-1----:R-:W-:Y:S05]  /*1b7c0*/  WARPSYNC.COLLECTIVE R15, `(.L_x_4835) ;  /* 0x000000000f087348 */ /* 0x002fea0003c00000 */
[----:B------:R0:W2:Y:S02]  /*1b7d0*/  SHFL.IDX P6, R14, R13, R12, R11 ;  /* 0x0000000c0d0e7389 */ /* 0x0000a400000c000b */
[----:B012---:R-:W-:Y:S01]  /*1b7e0*/  ENDCOLLECTIVE ;  /* 0x000000000000791b */ /* 0x007fe20003800000 */
.L_x_4835:
[----:B------:R-:W-:Y:S05]  /*1b7f0*/  BSYNC B1 ;  /* 0x0000000000017941 */ /* 0x000fea0003800000 */
.L_x_4834:
[----:B------:R-:W-:Y:S05]  /*1b800*/  BRA `(.L_x_4836) ;  /* 0xffffff8c004c7947 */ /* 0x000fea000383ffff */
.L_x_4682:
[----:B------:R-:W-:Y:S01]  /*1b810*/  BSSY B1, `(.L_x_4837) ;  /* 0x0000006000017945 */ /* 0x000fe20003800000 */
[----:B------:R-:W-:-:S07]  /*1b820*/  IMAD.MOV.U32 R15, RZ, RZ, -0x1 ;  /* 0xffffffffff0f7424 */ /* 0x000fce00078e00ff */
[----:B012---:R-:W-:Y:S05]  /*1b830*/  WARPSYNC.COLLECTIVE R15, `(.L_x_4838) ;  /* 0x000000000f0c7348 */ /* 0x007fea0003c00000 */
[----:B------:R-:W-:Y:S02]  /*1b840*/  ELECT P6, UR62, PT ;  /* 0x00000000003e782f */ /* 0x000fe400038c0000 */
[----:B------:R-:W-:Y:S01]  /*1b850*/  MOV R14, UR62 ;  /* 0x0000003e000e7c02 */ /* 0x000fe20008000f00 */
[----:B012---:R-:W-:Y:S10]  /*1b860*/  ENDCOLLECTIVE ;  /* 0x000000000000791b */ /* 0x007ff40003800000 */
.L_x_4838:
[----:B------:R-:W-:Y:S05]  /*1b870*/  BSYNC B1 ;  /* 0x0000000000017941 */ /* 0x000fea0003800000 */
.L_x_4837:
[----:B------:R-:W-:Y:S05]  /*1b880*/  BRA `(.L_x_4681) ;  /* 0xffffff8c00447947 */ /* 0x000fea000383ffff */
.L_x_4684:
[----:B0-----:R0:W2:Y:S02]  /*1b890*/  SYNCS.PHASECHK.TRANS64.TRYWAIT P0, [R23+URZ+0x28c20], R3 ;  /* 0x028c2003170075a7 */ /* 0x0010a4000800017f */
[----:B--2---:R-:W-:Y:S05]  /*1b8a0*/  @!P0 NANOSLEEP.SYNCS 0x989680 ;  /* 0x009896800000895d */ /* 0x004fea0003900000 */
[----:B------:R-:W2:Y:S02]  /*1b8b0*/  @!P0 SYNCS.PHASECHK.TRANS64 P0, [R23+URZ+0x28c20], R3 ;  /* 0x028c2003170085a7 */ /* 0x000ea4000800007f */
[----:B--2---:R-:W-:Y:S05]  /*1b8c0*/  @!P0 BRA `(.L_x_4684) ;  /* 0xfffffffc00f08947 */ /* 0x004fea000383ffff */
[----:B------:R-:W-:Y:S05]  /*1b8d0*/  BRA `(.L_x_4839) ;  /* 0xffffff8c00547947 */ /* 0x000fea000383ffff */
.L_x_4688:
[----:B0-----:R0:W1:Y:S02]  /*1b8e0*/  SYNCS.PHASECHK.TRANS64.TRYWAIT P0, [R3+URZ+0x28ca0], R8 ;  /* 0x028ca008030075a7 */ /* 0x001064000800017f */
[----:B-1----:R-:W-:Y:S05]  /*1b8f0*/  @!P0 NANOSLEEP.SYNCS 0x989680 ;  /* 0x009896800000895d */ /* 0x002fea0003900000 */
[----:B------:R-:W1:Y:S02]  /*1b900*/  @!P0 SYNCS.PHASECHK.TRANS64 P0, [R3+URZ+0x28ca0], R8 ;  /* 0x028ca008030085a7 */ /* 0x000e64000800007f */
[----:B-1----:R-:W-:Y:S05]  /*1b910*/  @!P0 BRA `(.L_x_4688) ;  /* 0xfffffffc00f08947 */ /* 0x002fea000383ffff */
[----:B------:R-:W-:Y:S05]  /*1b920*/  BRA `(.L_x_4840) ;  /* 0xffffff8c006c7947 */ /* 0x000fea000383ffff */
.L_x_4693:
[----:B-1----:R1:W2:Y:S02]  /*1b930*/  SYNCS.PHASECHK.TRANS64.TRYWAIT P0, [R3+URZ+0x28cc0], R8 ;  /* 0x028cc008030075a7 */ /* 0x0022a4000800017f */
[----:B--2---:R-:W-:Y:S05]  /*1b940*/  @!P0 NANOSLEEP.SYNCS 0x989680 ;  /* 0x009896800000895d */ /* 0x004fea0003900000 */
[----:B------:R-:W2:Y:S02]  /*1b950*/  @!P0 SYNCS.PHASECHK.TRANS64 P0, [R3+URZ+0x28cc0], R8 ;  /* 0x028cc008030085a7 */ /* 0x000ea4000800007f */
[----:B--2---:R-:W-:Y:S05]  /*1b960*/  @!P0 BRA `(.L_x_4693) ;  /* 0xfffffffc00f08947 */ /* 0x004fea000383ffff */
[----:B------:R-:W-:Y:S05]  /*1b970*/  BRA `(.L_x_4841) ;  /* 0xffffff8c00e87947 */ /* 0x000fea000383ffff */
.L_x_4707:
[----:B0-----:R0:W2:Y:S02]  /*1b980*/  SYNCS.PHASECHK.TRANS64.TRYWAIT P1, [R8+URZ+0x28ca0], R2 ;  /* 0x028ca002080075a7 */ /* 0x0010a4000802017f */
[----:B--2---:R-:W-:Y:S05]  /*1b990*/  @!P1 NANOSLEEP.SYNCS 0x989680 ;  /* 0x009896800000995d */ /* 0x004fea0003900000 */
[----:B------:R-:W2:Y:S02]  /*1b9a0*/  @!P1 SYNCS.PHASECHK.TRANS64 P1, [R8+URZ+0x28ca0], R2 ;  /* 0x028ca002080095a7 */ /* 0x000ea4000802007f */
[----:B--2---:R-:W-:Y:S05]  /*1b9b0*/  @!P1 BRA `(.L_x_4707) ;  /* 0xfffffffc00f09947 */ /* 0x004fea000383ffff */
[----:B------:R-:W-:Y:S05]  /*1b9c0*/  BRA `(.L_x_4842) ;  /* 0xffffff98004c7947 */ /* 0x000fea000383ffff */
.L_x_4712:
[----:B-1----:R1:W2:Y:S02]  /*1b9d0*/  SYNCS.PHASECHK.TRANS64.TRYWAIT P1, [R8+URZ+0x28cc0], R2 ;  /* 0x028cc002080075a7 */ /* 0x0022a4000802017f */
[----:B--2---:R-:W-:Y:S05]  /*1b9e0*/  @!P1 NANOSLEEP.SYNCS 0x989680 ;  /* 0x009896800000995d */ /* 0x004fea0003900000 */
[----:B------:R-:W2:Y:S02]  /*1b9f0*/  @!P1 SYNCS.PHASECHK.TRANS64 P1, [R8+URZ+0x28cc0], R2 ;  /* 0x028cc002080095a7 */ /* 0x000ea4000802007f */
[----:B--2---:R-:W-:Y:S05]  /*1ba00*/  @!P1 BRA `(.L_x_4712) ;  /* 0xfffffffc00f09947 */ /* 0x004fea000383ffff */
[----:B------:R-:W-:Y:S05]  /*1ba10*/  BRA `(.L_x_4843) ;  /* 0xffffff9800c47947 */ /* 0x000fea000383ffff */
.L_x_4732:
[----:B------:R-:W0:Y:S01]  /*1ba20*/  S2R R11, SR_TID.X ;  /* 0x00000000000b7919 */ /* 0x000e220000002100 */
[----:B------:R-:W-:Y:S01]  /*1ba30*/  BSSY B0, `(.L_x_4844) ;  /* 0x000000a000007945 */ /* 0x000fe20003800000 */
[----:B------:R-:W-:Y:S02]  /*1ba40*/  IMAD.MOV.U32 R12, RZ, RZ, RZ ;  /* 0x000000ffff0c7224 */ /* 0x000fe400078e00ff */
[----:B------:R-:W-:Y:S01]  /*1ba50*/  IMAD.MOV.U32 R15, RZ, RZ, -0x1 ;  /* 0xffffffffff0f7424 */ /* 0x000fe200078e00ff */
[----:B0-----:R-:W-:-:S04]  /*1ba60*/  SHF.R.U32.HI R11, RZ, 0x5, R11 ;  /* 0x00000005ff0b7819 */ /* 0x001fc8000001160b */
[----:B------:R-:W-:-:S05]  /*1ba70*/  LOP3.LUT R11, R11, 0x3, RZ, 0xc0, !PT ;  /* 0x000000030b0b7812 */ /* 0x000fca00078ec0ff */
[----:B------:R-:W-:Y:S01]  /*1ba80*/  IMAD.MOV.U32 R13, RZ, RZ, R11 ;  /* 0x000000ffff0d7224 */ /* 0x000fe200078e000b */
[----:B------:R-:W-:-:S07]  /*1ba90*/  MOV R11, 0x1f ;  /* 0x0000001f000b7802 */ /* 0x000fce0000000f00 */
[----:B-----5:R-:W-:Y:S05]  /*1baa0*/  WARPSYNC.COLLECTIVE R15, `(.L_x_4845) ;  /* 0x000000000f087348 */ /* 0x020fea0003c00000 */
[----:B------:R0:W1:Y:S02]  /*1bab0*/  SHFL.IDX P6, R14, R13, R12, R11 ;  /* 0x0000000c0d0e7389 */ /* 0x00006400000c000b */
[----:B01---5:R-:W-:Y:S01]  /*1bac0*/  ENDCOLLECTIVE ;  /* 0x000000000000791b */ /* 0x023fe20003800000 */
.L_x_4845:
[----:B------:R-:W-:Y:S05]  /*1bad0*/  BSYNC B0 ;  /* 0x0000000000007941 */ /* 0x000fea0003800000 */
.L_x_4844:
[----:B------:R-:W-:Y:S05]  /*1bae0*/  BRA `(.L_x_4846) ;  /* 0xffffffac00d07947 */ /* 0x000fea000383ffff */
.L_x_4735:
[----:B0-----:R0:W1:Y:S02]  /*1baf0*/  SYNCS.PHASECHK.TRANS64.TRYWAIT P0, [R31+URZ+0x28c40], R0 ;  /* 0x028c40001f0075a7 */ /* 0x001064000800017f */
[----:B-1----:R-:W-:Y:S05]  /*1bb00*/  @!P0 NANOSLEEP.SYNCS 0x989680 ;  /* 0x009896800000895d */ /* 0x002fea0003900000 */
[----:B------:R-:W1:Y:S02]  /*1bb10*/  @!P0 SYNCS.PHASECHK.TRANS64 P0, [R31+URZ+0x28c40], R0 ;  /* 0x028c40001f0085a7 */ /* 0x000e64000800007f */
[----:B-1----:R-:W-:Y:S05]  /*1bb20*/  @!P0 BRA `(.L_x_4735) ;  /* 0xfffffffc00f08947 */ /* 0x002fea000383ffff */
[----:B------:R-:W-:Y:S05]  /*1bb30*/  BRA `(.L_x_4847) ;  /* 0xffffffb000107947 */ /* 0x000fea000383ffff */
.L_x_4736:
        /* <DEDUP_REMOVED lines=8> */
.L_x_4849:
[----:B------:R-:W-:Y:S05]  /*1bbc0*/  BSYNC B0 ;  /* 0x0000000000007941 */ /* 0x000fea0003800000 */
.L_x_4848:
[----:B------:R-:W-:Y:S01]  /*1bbd0*/  IMAD.MOV.U32 R13, RZ, RZ, R0 ;  /* 0x000000ffff0d7224 */ /* 0x000fe200078e0000 */
[----:B------:R-:W-:Y:S01]  /*1bbe0*/  MOV R11, 0x181f ;  /* 0x0000181f000b7802 */ /* 0x000fe20000000f00 */
[----:B------:R-:W-:Y:S02]  /*1bbf0*/  IMAD.MOV.U32 R12, RZ, RZ, RZ ;  /* 0x000000ffff0c7224 */ /* 0x000fe400078e00ff */
[----:B------:R-:W-:Y:S02]  /*1bc00*/  IMAD.MOV.U32 R15, RZ, RZ, -0x1 ;  /* 0xffffffffff0f7424 */ /* 0x000fe400078e00ff */
[----:B------:R-:W-:Y:S02]  /*1bc10*/  IMAD.MOV.U32 R2, RZ, RZ, R14 ;  /* 0x000000ffff027224 */ /* 0x000fe400078e000e */
[----:B------:R-:W-:-:S07]  /*1bc20*/  @P0 IMAD R6, R5, 0x2, R23 ;  /* 0x0000000205060824 */ /* 0x000fce00078e0217 */
[----:B------:R-:W-:Y:S05]  /*1bc30*/  WARPSYNC.COLLECTIVE R15, `(.L_x_4850) ;  /* 0x000000000f087348 */ /* 0x000fea0003c00000 */
[----:B------:R0:W1:Y:S02]  /*1bc40*/  SHFL.IDX P6, R14, R13, R12, R11 ;  /* 0x0000000c0d0e7389 */ /* 0x00006400000c000b */
[----:B01----:R-:W-:Y:S01]  /*1bc50*/  ENDCOLLECTIVE ;  /* 0x000000000000791b */ /* 0x003fe20003800000 */
.L_x_4850:
[----:B------:R-:W-:Y:S02]  /*1bc60*/  IMAD.MOV.U32 R13, RZ, RZ, R4 ;  /* 0x000000ffff0d7224 */ /* 0x000fe400078e0004 */
[----:B------:R-:W-:Y:S02]  /*1bc70*/  IMAD.MOV.U32 R12, RZ, RZ, 0x1 ;  /* 0x00000001ff0c7424 */ /* 0x000fe400078e00ff */
[----:B------:R-:W-:-:S07]  /*1bc80*/  IMAD.MOV.U32 R3, RZ, RZ, R14 ;  /* 0x000000ffff037224 */ /* 0x000fce00078e000e */
[----:B------:R-:W-:Y:S05]  /*1bc90*/  WARPSYNC.COLLECTIVE R15, `(.L_x_4851) ;  /* 0x000000000f087348 */ /* 0x000fea0003c00000 */
[----:B------:R0:W1:Y:S02]  /*1bca0*/  SHFL.IDX P6, R14, R13, R12, R11 ;  /* 0x0000000c0d0e7389 */ /* 0x00006400000c000b */
[----:B01----:R-:W-:Y:S01]  /*1bcb0*/  ENDCOLLECTIVE ;  /* 0x000000000000791b */ /* 0x003fe20003800000 */
.L_x_4851:
        /* <DEDUP_REMOVED lines=15> */
.L_x_4852:
[----:B------:R-:W-:Y:S02]  /*1bdb0*/  @P0 IMAD R6, R5, 0x2, R23 ;  /* 0x0000000205060824 */ /* 0x000fe400078e0217 */
[----:B------:R-:W-:Y:S02]  /*1bdc0*/  IMAD.MOV.U32 R13, RZ, RZ, R4 ;  /* 0x000000ffff0d7224 */ /* 0x000fe400078e0004 */
[----:B------:R-:W-:Y:S01]  /*1bdd0*/  IMAD.MOV.U32 R12, RZ, RZ, 0x2 ;  /* 0x00000002ff0c7424 */ /* 0x000fe200078e00ff */
[----:B------:R-:W-:-:S07]  /*1bde0*/  MOV R3, R14 ;  /* 0x0000000e00037202 */ /* 0x000fce0000000f00 */
[----:B------:R-:W-:Y:S05]  /*1bdf0*/  WARPSYNC.COLLECTIVE R15, `(.L_x_4853) ;  /* 0x000000000f087348 */ /* 0x000fea0003c00000 */
[----:B------:R0:W1:Y:S02]  /*1be00*/  SHFL.IDX P6, R14, R13, R12, R11 ;  /* 0x0000000c0d0e7389 */ /* 0x00006400000c000b */
[----:B01----:R-:W-:Y:S01]  /*1be10*/  ENDCOLLECTIVE ;  /* 0x000000000000791b */ /* 0x003fe20003800000 */
.L_x_4853:
        /* <DEDUP_REMOVED lines=15> */
.L_x_4854:
[----:B------:R-:W-:Y:S01]  /*1bf10*/  @P0 LEA R6, R5, R23, 0x1 ;  /* 0x0000001705060211 */ /* 0x000fe200078e08ff */
[----:B------:R-:W-:Y:S02]  /*1bf20*/  IMAD.MOV.U32 R13, RZ, RZ, R4 ;  /* 0x000000ffff0d7224 */ /* 0x000fe400078e0004 */
[----:B------:R-:W-:Y:S02]  /*1bf30*/  IMAD.MOV.U32 R12, RZ, RZ, 0x3 ;  /* 0x00000003ff0c7424 */ /* 0x000fe400078e00ff */
[----:B------:R-:W-:-:S07]  /*1bf40*/  IMAD.MOV.U32 R3, RZ, RZ, R14 ;  /* 0x000000ffff037224 */ /* 0x000fce00078e000e */
[----:B------:R-:W-:Y:S05]  /*1bf50*/  WARPSYNC.COLLECTIVE R15, `(.L_x_4855) ;  /* 0x000000000f087348 */ /* 0x000fea0003c00000 */
[----:B------:R0:W1:Y:S02]  /*1bf60*/  SHFL.IDX P6, R14, R13, R12, R11 ;  /* 0x0000000c0d0e7389 */ /* 0x00006400000c000b */
[----:B01----:R-:W-:Y:S01]  /*1bf70*/  ENDCOLLECTIVE ;  /* 0x000000000000791b */ /* 0x003fe20003800000 */
.L_x_4855:
        /* <DEDUP_REMOVED lines=10> */
.L_x_4856:
[----:B------:R-:W-:Y:S01]  /*1c020*/  @!PT LDS RZ, [RZ] ;  /* 0x00000000fffff984 */ /* 0x000fe20000000800 */
[----:B------:R-:W-:Y:S01]  /*1c030*/  @!PT LDS RZ, [RZ] ;  /* 0x00000000fffff984 */ /* 0x000fe20000000800 */
[----:B------:R-:W-:Y:S01]  /*1c040*/  @!PT LDS RZ, [RZ] ;  /* 0x00000000fffff984 */ /* 0x000fe20000000800 */
[----:B------:R0:W-:Y:S01]  /*1c050*/  @P0 LDGSTS.E.BYPASS.LTC128B.128 [R6+0x23400], desc[UR40][R2.64], !P2 ;  /* 0x2340000002060fae */ /* 0x0001e2000d101d68 */
[----:B------:R-:W-:Y:S01]  /*1c060*/  IMAD.MOV.U32 R0, RZ, RZ, R14 ;  /* 0x000000ffff007224 */ /* 0x000fe200078e000e */
[----:B------:R-:W-:Y:S06]  /*1c070*/  BRA `(.L_x_4857) ;  /* 0xffffffac00cc7947 */ /* 0x000fec000383ffff */
.L_x_4741:
        /* <DEDUP_REMOVED lines=9> */
.L_x_4858:
[C---:B------:R-:W-:Y:S01]  /*1c110*/  VIADD R6, R17.reuse, 0x10 ;  /* 0x0000001011067836 */ /* 0x040fe20000000000 */
[----:B------:R-:W-:Y:S01]  /*1c120*/  ISETP.GE.AND P0, PT, R17, R3, PT ;  /* 0x000000031100720c */ /* 0x000fe20003f06270 */
[----:B------:R-:W-:Y:S02]  /*1c130*/  IMAD.MOV.U32 R13, RZ, RZ, R0 ;  /* 0x000000ffff0d7224 */ /* 0x000fe400078e0000 */
[----:B------:R-:W-:-:S10]  /*1c140*/  IMAD.MOV.U32 R4, RZ, RZ, R14 ;  /* 0x000000ffff047224 */ /* 0x000fd400078e000e */
[----:B------:R-:W-:Y:S05]  /*1c150*/  WARPSYNC.COLLECTIVE R15, `(.L_x_4859) ;  /* 0x000000000f087348 */ /* 0x000fea0003c00000 */
[----:B------:R0:W1:Y:S02]  /*1c160*/  SHFL.IDX P6, R14, R13, R12, R11 ;  /* 0x0000000c0d0e7389 */ /* 0x00006400000c000b */
[----:B01----:R-:W-:Y:S01]  /*1c170*/  ENDCOLLECTIVE ;  /* 0x000000000000791b */ /* 0x003fe20003800000 */
.L_x_4859:
[----:B------:R-:W-:Y:S02]  /*1c180*/  IMAD.MOV.U32 R13, RZ, RZ, R2 ;  /* 0x000000ffff0d7224 */ /* 0x000fe400078e0002 */
[----:B------:R-:W-:Y:S02]  /*1c190*/  IMAD.MOV.U32 R12, RZ, RZ, 0x1 ;  /* 0x00000001ff0c7424 */ /* 0x000fe400078e00ff */
[----:B------:R-:W-:-:S07]  /*1c1a0*/  IMAD.MOV.U32 R5, RZ, RZ, R14 ;  /* 0x000000ffff057224 */ /* 0x000fce00078e000e */
[----:B------:R-:W-:Y:S05]  /*1c1b0*/  WARPSYNC.COLLECTIVE R15, `(.L_x_4860) ;  /* 0x000000000f087348 */ /* 0x000fea0003c00000 */
[----:B------:R0:W1:Y:S02]  /*1c1c0*/  SHFL.IDX P6, R14, R13, R12, R11 ;  /* 0x0000000c0d0e7389 */ /* 0x00006400000c000b */
[----:B01----:R-:W-:Y:S01]  /*1c1d0*/  ENDCOLLECTIVE ;  /* 0x000000000000791b */ /* 0x003fe20003800000 */
.L_x_4860:
        /* <DEDUP_REMOVED lines=15> */
.L_x_4861:
[----:B------:R-:W-:Y:S02]  /*1c2d0*/  IMAD.MOV.U32 R13, RZ, RZ, R2 ;  /* 0x000000ffff0d7224 */ /* 0x000fe400078e0002 */
[----:B------:R-:W-:Y:S02]  /*1c2e0*/  IMAD.MOV.U32 R12, RZ, RZ, 0x2 ;  /* 0x00000002ff0c7424 */ /* 0x000fe400078e00ff */
[----:B------:R-:W-:-:S07]  /*1c2f0*/  IMAD.MOV.U32 R5, RZ, RZ, R14 ;  /* 0x000000ffff057224 */ /* 0x000fce00078e000e */
[----:B------:R-:W-:Y:S05]  /*1c300*/  WARPSYNC.COLLECTIVE R15, `(.L_x_4862) ;  /* 0x000000000f087348 */ /* 0x000fea0003c00000 */
[----:B------:R0:W1:Y:S02]  /*1c310*/  SHFL.IDX P6, R14, R13, R12, R11 ;  /* 0x0000000c0d0e7389 */ /* 0x00006400000c000b */
[----:B01----:R-:W-:Y:S01]  /*1c320*/  ENDCOLLECTIVE ;  /* 0x000000000000791b */ /* 0x003fe20003800000 */
.L_x_4862:
        /* <DEDUP_REMOVED lines=16> */
.L_x_4863:
[----:B------:R-:W-:Y:S02]  /*1c430*/  IMAD.MOV.U32 R13, RZ, RZ, R2 ;  /* 0x000000ffff0d7224 */ /* 0x000fe400078e0002 */
[----:B------:R-:W-:Y:S01]  /*1c440*/  IMAD.MOV.U32 R12, RZ, RZ, 0x3 ;  /* 0x00000003ff0c7424 */ /* 0x000fe200078e00ff */
[----:B------:R-:W-:-:S07]  /*1c450*/  MOV R5, R14 ;  /* 0x0000000e00057202 */ /* 0x000fce0000000f00 */
[----:B------:R-:W-:Y:S05]  /*1c460*/  WARPSYNC.COLLECTIVE R15, `(.L_x_4864) ;  /* 0x000000000f087348 */ /* 0x000fea0003c00000 */
[----:B------:R0:W1:Y:S02]  /*1c470*/  SHFL.IDX P6, R14, R13, R12, R11 ;  /* 0x0000000c0d0e7389 */ /* 0x00006400000c000b */
[----:B01----:R-:W-:Y:S01]  /*1c480*/  ENDCOLLECTIVE ;  /* 0x000000000000791b */ /* 0x003fe20003800000 */
.L_x_4864:
        /* <DEDUP_REMOVED lines=14> */
.L_x_4865:
[----:B------:R-:W-:Y:S01]  /*1c570*/  IMAD.MOV.U32 R0, RZ, RZ, R14 ;  /* 0x000000ffff007224 */ /* 0x000fe200078e000e */
[----:B------:R-:W-:Y:S06]  /*1c580*/  BRA `(.L_x_4866) ;  /* 0xffffffb000fc7947 */ /* 0x000fec000383ffff */
.L_x_4744:
[----:B0-----:R0:W1:Y:S02]  /*1c590*/  SYNCS.PHASECHK.TRANS64.TRYWAIT P0, [R23+URZ+0x28c20], R0 ;  /* 0x028c2000170075a7 */ /* 0x001064000800017f */
[----:B-1----:R-:W-:Y:S05]  /*1c5a0*/  @!P0 NANOSLEEP.SYNCS 0x989680 ;  /* 0x009896800000895d */ /* 0x002fea0003900000 */
[----:B------:R-:W1:Y:S02]  /*1c5b0*/  @!P0 SYNCS.PHASECHK.TRANS64 P0, [R23+URZ+0x28c20], R0 ;  /* 0x028c2000170085a7 */ /* 0x000e64000800007f */
[----:B-1----:R-:W-:Y:S05]  /*1c5c0*/  @!P0 BRA `(.L_x_4744) ;  /* 0xfffffffc00f08947 */ /* 0x002fea000383ffff */
[----:B------:R-:W-:Y:S05]  /*1c5d0*/  BRA `(.L_x_4867) ;  /* 0xffffffb400587947 */ /* 0x000fea000383ffff */
.L_x_4747:
[----:B0-----:R0:W1:Y:S02]  /*1c5e0*/  SYNCS.PHASECHK.TRANS64.TRYWAIT P0, [R31+URZ+0x28c60], R0 ;  /* 0x028c60001f0075a7 */ /* 0x001064000800017f */
[----:B-1----:R-:W-:Y:S05]  /*1c5f0*/  @!P0 NANOSLEEP.SYNCS 0x989680 ;  /* 0x009896800000895d */ /* 0x002fea0003900000 */
[----:B------:R-:W1:Y:S02]  /*1c600*/  @!P0 SYNCS.PHASECHK.TRANS64 P0, [R31+URZ+0x28c60], R0 ;  /* 0x028c60001f0085a7 */ /* 0x000e64000800007f */
[----:B-1----:R-:W-:Y:S05]  /*1c610*/  @!P0 BRA `(.L_x_4747) ;  /* 0xfffffffc00f08947 */ /* 0x002fea000383ffff */
[----:B------:R-:W-:Y:S05]  /*1c620*/  BRA `(.L_x_4868) ;  /* 0xffffffb400687947 */ /* 0x000fea000383ffff */
.L_x_4748:
        /* <DEDUP_REMOVED lines=8> */
.L_x_4870:
[----:B------:R-:W-:Y:S05]  /*1c6b0*/  BSYNC B0 ;  /* 0x0000000000007941 */ /* 0x000fea0003800000 */
.L_x_4869:
        /* <DEDUP_REMOVED lines=15> */
.L_x_4871:
[----:B------:R-:W-:Y:S01]  /*1c7b0*/  LOP3.LUT P2, RZ, R32, 0x10, RZ, 0xc0, !PT ;  /* 0x0000001020ff7812 */ /* 0x000fe2000784c0ff */
[----:B------:R-:W-:Y:S02]  /*1c7c0*/  IMAD.MOV.U32 R13, RZ, RZ, R6 ;  /* 0x000000ffff0d7224 */ /* 0x000fe400078e0006 */
[----:B------:R-:W-:Y:S02]  /*1c7d0*/  IMAD.MOV.U32 R12, RZ, RZ, 0x1 ;  /* 0x00000001ff0c7424 */ /* 0x000fe400078e00ff */
[----:B------:R-:W-:Y:S02]  /*1c7e0*/  IMAD.SHL.U32 R7, R7, 0x8, RZ ;  /* 0x0000000807077824 */ /* 0x000fe400078e00ff */
[----:B------:R-:W-:-:S03]  /*1c7f0*/  IMAD.MOV.U32 R2, RZ, RZ, R14 ;  /* 0x000000ffff027224 */ /* 0x000fc600078e000e */
[----:B------:R-:W-:-:S04]  /*1c800*/  LOP3.LUT R7, R7, 0x38, RZ, 0xc0, !PT ;  /* 0x0000003807077812 */ /* 0x000fc800078ec0ff */
[----:B------:R-:W-:Y:S02]  /*1c810*/  SHF.L.U32 R0, R7, 0x1, RZ ;  /* 0x0000000107007819 */ /* 0x000fe400000006ff */
[----:B------:R-:W-:Y:S02]  /*1c820*/  LOP3.LUT R7, R32, 0x1, RZ, 0xc0, !PT ;  /* 0x0000000120077812 */ /* 0x000fe400078ec0ff */
        /* <DEDUP_REMOVED lines=32> */
.L_x_4872:
[----:B------:R-:W-:Y:S02]  /*1ca30*/  IMAD.MOV.U32 R13, RZ, RZ, R5 ;  /* 0x000000ffff0d7224 */ /* 0x000fe400078e0005 */
[----:B------:R-:W-:-:S07]  /*1ca40*/  IMAD.MOV.U32 R3, RZ, RZ, R14 ;  /* 0x000000ffff037224 */ /* 0x000fce00078e000e */
[----:B------:R-:W-:Y:S05]  /*1ca50*/  WARPSYNC.COLLECTIVE R15, `(.L_x_4873) ;  /* 0x000000000f087348 */ /* 0x000fea0003c00000 */
[----:B------:R0:W1:Y:S02]  /*1ca60*/  SHFL.IDX P6, R14, R13, R12, R11 ;  /* 0x0000000c0d0e7389 */ /* 0x00006400000c000b */
[----:B01----:R-:W-:Y:S01]  /*1ca70*/  ENDCOLLECTIVE ;  /* 0x000000000000791b */ /* 0x003fe20003800000 */
.L_x_4873:
        /* <DEDUP_REMOVED lines=29> */
.L_x_4874:
[----:B------:R-:W-:Y:S02]  /*1cc50*/  IMAD.MOV.U32 R13, RZ, RZ, R5 ;  /* 0x000000ffff0d7224 */ /* 0x000fe400078e0005 */
[----:B------:R-:W-:-:S07]  /*1cc60*/  IMAD.MOV.U32 R7, RZ, RZ, R14 ;  /* 0x000000ffff077224 */ /* 0x000fce00078e000e */
[----:B------:R-:W-:Y:S05]  /*1cc70*/  WARPSYNC.COLLECTIVE R15, `(.L_x_4875) ;  /* 0x000000000f087348 */ /* 0x000fea0003c00000 */
[----:B------:R0:W1:Y:S02]  /*1cc80*/  SHFL.IDX P6, R14, R13, R12, R11 ;  /* 0x0000000c0d0e7389 */ /* 0x00006400000c000b */
[----:B01----:R-:W-:Y:S01]  /*1cc90*/  ENDCOLLECTIVE ;  /* 0x000000000000791b */ /* 0x003fe20003800000 */
.L_x_4875:
        /* <DEDUP_REMOVED lines=29> */
.L_x_4876:
[----:B------:R-:W-:Y:S01]  /*1ce70*/  MOV R13, R5 ;  /* 0x00000005000d7202 */ /* 0x000fe20000000f00 */
[----:B------:R-:W-:-:S07]  /*1ce80*/  IMAD.MOV.U32 R6, RZ, RZ, R14 ;  /* 0x000000ffff067224 */ /* 0x000fce00078e000e */
[----:B------:R-:W-:Y:S05]  /*1ce90*/  WARPSYNC.COLLECTIVE R15, `(.L_x_4877) ;  /* 0x000000000f087348 */ /* 0x000fea0003c00000 */
[----:B------:R0:W1:Y:S02]  /*1cea0*/  SHFL.IDX P6, R14, R13, R12, R11 ;  /* 0x0000000c0d0e7389 */ /* 0x00006400000c000b */
[----:B01----:R-:W-:Y:S01]  /*1ceb0*/  ENDCOLLECTIVE ;  /* 0x000000000000791b */ /* 0x003fe20003800000 */
.L_x_4877:
[----:B------:R-:W-:Y:S01]  /*1cec0*/  IMAD.MOV.U32 R2, RZ, RZ, R14 ;  /* 0x000000ffff027224 */ /* 0x000fe200078e000e */
[----:B------:R-:W-:Y:S06]  /*1ced0*/  BRA `(.L_x_4878) ;  /* 0xffffffb400007947 */ /* 0x000fec000383ffff */
.L_x_4755:
[----:B0-----:R0:W1:Y:S02]  /*1cee0*/  SYNCS.PHASECHK.TRANS64.TRYWAIT P0, [R6+URZ+0x28c40], R17 ;  /* 0x028c4011060075a7 */ /* 0x001064000800017f */
[----:B-1----:R-:W-:Y:S05]  /*1cef0*/  @!P0 NANOSLEEP.SYNCS 0x989680 ;  /* 0x009896800000895d */ /* 0x002fea0003900000 */
[----:B------:R-:W1:Y:S02]  /*1cf00*/  @!P0 SYNCS.PHASECHK.TRANS64 P0, [R6+URZ+0x28c40], R17 ;  /* 0x028c4011060085a7 */ /* 0x000e64000800007f */
[----:B-1----:R-:W-:Y:S05]  /*1cf10*/  @!P0 BRA `(.L_x_4755) ;  /* 0xfffffffc00f08947 */ /* 0x002fea000383ffff */
[----:B------:R-:W-:Y:S05]  /*1cf20*/  BRA `(.L_x_4879) ;  /* 0xffffffb800907947 */ /* 0x000fea000383ffff */
.L_x_4756:
        /* <DEDUP_REMOVED lines=8> */
.L_x_4881:
[----:B------:R-:W-:Y:S05]  /*1cfb0*/  BSYNC B1 ;  /* 0x0000000000017941 */ /* 0x000fea0003800000 */
.L_x_4880:
[----:B------:R-:W-:Y:S01]  /*1cfc0*/  IMAD.MOV.U32 R13, RZ, RZ, R20 ;  /* 0x000000ffff0d7224 */ /* 0x000fe200078e0014 */
[----:B------:R-:W-:Y:S01]  /*1cfd0*/  MOV R11, 0x181f ;  /* 0x0000181f000b7802 */ /* 0x000fe20000000f00 */
[----:B------:R-:W-:Y:S02]  /*1cfe0*/  IMAD.MOV.U32 R12, RZ, RZ, RZ ;  /* 0x000000ffff0c7224 */ /* 0x000fe400078e00ff */
[----:B------:R-:W-:Y:S02]  /*1cff0*/  IMAD.MOV.U32 R15, RZ, RZ, -0x1 ;  /* 0xffffffffff0f7424 */ /* 0x000fe400078e00ff */
[----:B------:R-:W-:Y:S02]  /*1d000*/  IMAD.MOV.U32 R3, RZ, RZ, R14 ;  /* 0x000000ffff037224 */ /* 0x000fe400078e000e */
[----:B------:R-:W-:-:S07]  /*1d010*/  IMAD R21, R8, 0x2, R23 ;  /* 0x0000000208157824 */ /* 0x000fce00078e0217 */
[----:B------:R-:W-:Y:S05]  /*1d020*/  WARPSYNC.COLLECTIVE R15, `(.L_x_4882) ;  /* 0x000000000f087348 */ /* 0x000fea0003c00000 */
[----:B------:R0:W1:Y:S02]  /*1d030*/  SHFL.IDX P6, R14, R13, R12, R11 ;  /* 0x0000000c0d0e7389 */ /* 0x00006400000c000b */
[----:B01----:R-:W-:Y:S01]  /*1d040*/  ENDCOLLECTIVE ;  /* 0x000000000000791b */ /* 0x003fe20003800000 */
.L_x_4882:
[----:B------:R-:W-:Y:S02]  /*1d050*/  IMAD.MOV.U32 R13, RZ, RZ, R27 ;  /* 0x000000ffff0d7224 */ /* 0x000fe400078e001b */
[----:B------:R-:W-:Y:S02]  /*1d060*/  IMAD.MOV.U32 R12, RZ, RZ, 0x1 ;  /* 0x00000001ff0c7424 */ /* 0x000fe400078e00ff */
[----:B------:R-:W-:-:S07]  /*1d070*/  IMAD.MOV.U32 R2, RZ, RZ, R14 ;  /* 0x000000ffff027224 */ /* 0x000fce00078e000e */
[----:B------:R-:W-:Y:S05]  /*1d080*/  WARPSYNC.COLLECTIVE R15, `(.L_x_4883) ;  /* 0x000000000f087348 */ /* 0x000fea0003c00000 */
[----:B------:R0:W1:Y:S02]  /*1d090*/  SHFL.IDX P6, R14, R13, R12, R11 ;  /* 0x0000000c0d0e7389 */ /* 0x00006400000c000b */
[----:B01----:R-:W-:Y:S01]  /*1d0a0*/  ENDCOLLECTIVE ;  /* 0x000000000000791b */ /* 0x003fe20003800000 */
.L_x_4883:
        /* <DEDUP_REMOVED lines=11> */
.L_x_4884:
[----:B------:R-:W-:Y:S02]  /*1d160*/  IMAD.MOV.U32 R13, RZ, RZ, R27 ;  /* 0x000000ffff0d7224 */ /* 0x000fe400078e001b */
[----:B------:R-:W-:Y:S01]  /*1d170*/  IMAD.MOV.U32 R12, RZ, RZ, 0x2 ;  /* 0x00000002ff0c7424 */ /* 0x000fe200078e00ff */
[----:B------:R-:W-:-:S07]  /*1d180*/  MOV R2, R14 ;  /* 0x0000000e00027202 */ /* 0x000fce0000000f00 */
[----:B------:R-:W-:Y:S05]  /*1d190*/  WARPSYNC.COLLECTIVE R15, `(.L_x_4885) ;  /* 0x000000000f087348 */ /* 0x000fea0003c00000 */
[----:B------:R0:W1:Y:S02]  /*1d1a0*/  SHFL.IDX P6, R14, R13, R12, R11 ;  /* 0x0000000c0d0e7389 */ /* 0x00006400000c000b */
[----:B01----:R-:W-:Y:S01]  /*1d1b0*/  ENDCOLLECTIVE ;  /* 0x000000000000791b */ /* 0x003fe20003800000 */
.L_x_4885:
        /* <DEDUP_REMOVED lines=11> */
.L_x_4886:
[----:B------:R-:W-:Y:S01]  /*1d270*/  IMAD.MOV.U32 R13, RZ, RZ, R27 ;  /* 0x000000ffff0d7224 */ /* 0x000fe200078e001b */
[----:B------:R-:W-:Y:S01]  /*1d280*/  MOV R12, 0x3 ;  /* 0x00000003000c7802 */ /* 0x000fe20000000f00 */
[----:B------:R-:W-:-:S07]  /*1d290*/  IMAD.MOV.U32 R2, RZ, RZ, R14 ;  /* 0x000000ffff027224 */ /* 0x000fce00078e000e */
[----:B------:R-:W-:Y:S05]  /*1d2a0*/  WARPSYNC.COLLECTIVE R15, `(.L_x_4887) ;  /* 0x000000000f087348 */ /* 0x000fea0003c00000 */
[----:B------:R0:W1:Y:S02]  /*1d2b0*/  SHFL.IDX P6, R14, R13, R12, R11 ;  /* 0x0000000c0d0e7389 */ /* 0x00006400000c000b */
[----:B01----:R-:W-:Y:S01]  /*1d2c0*/  ENDCOLLECTIVE ;  /* 0x000000000000791b */ /* 0x003fe20003800000 */
.L_x_4887:
        /* <DEDUP_REMOVED lines=11> */
.L_x_4888:
[----:B------:R-:W-:Y:S01]  /*1d380*/  IMAD.MOV.U32 R2, RZ, RZ, R14 ;  /* 0x000000ffff027224 */ /* 0x000fe200078e000e */
[----:B------:R-:W-:Y:S06]  /*1d390*/  BRA `(.L_x_4889) ;  /* 0xffffffb800207947 */ /* 0x000fec000383ffff */
.L_x_4761:
[----:B---3--:R3:W4:Y:S02]  /*1d3a0*/  SYNCS.PHASECHK.TRANS64.TRYWAIT P0, [R6+URZ+0x28c60], R17 ;  /* 0x028c6011060075a7 */ /* 0x008724000800017f */
[----:B----4-:R-:W-:Y:S05]  /*1d3b0*/  @!P0 NANOSLEEP.SYNCS 0x989680 ;  /* 0x009896800000895d */ /* 0x010fea0003900000 */
[----:B------:R-:W4:Y:S02]  /*1d3c0*/  @!P0 SYNCS.PHASECHK.TRANS64 P0, [R6+URZ+0x28c60], R17 ;  /* 0x028c6011060085a7 */ /* 0x000f24000800007f */
[----:B----4-:R-:W-:Y:S05]  /*1d3d0*/  @!P0 BRA `(.L_x_4761) ;  /* 0xfffffffc00f08947 */ /* 0x010fea000383ffff */
[----:B------:R-:W-:Y:S05]  /*1d3e0*/  BRA `(.L_x_4890) ;  /* 0xffffffb800707947 */ /* 0x000fea000383ffff */
.L_x_4762:
        /* <DEDUP_REMOVED lines=8> */
.L_x_4892:
[----:B------:R-:W-:Y:S05]  /*1d470*/  BSYNC B1 ;  /* 0x0000000000017941 */ /* 0x000fea0003800000 */
.L_x_4891:
[----:B------:R-:W-:Y:S01]  /*1d480*/  MOV R13, R9 ;  /* 0x00000009000d7202 */ /* 0x000fe20000000f00 */
[----:B------:R-:W-:Y:S01]  /*1d490*/  IMAD.MOV.U32 R12, RZ, RZ, RZ ;  /* 0x000000ffff0c7224 */ /* 0x000fe200078e00ff */
[C---:B------:R-:W-:Y:S01]  /*1d4a0*/  LOP3.LUT P2, RZ, R22.reuse, 0x40, RZ, 0xc0, !PT ;  /* 0x0000004016ff7812 */ /* 0x040fe2000784c0ff */
[----:B------:R-:W-:Y:S01]  /*1d4b0*/  IMAD.MOV.U32 R11, RZ, RZ, 0x181f ;  /* 0x0000181fff0b7424 */ /* 0x000fe200078e00ff */
[C---:B------:R-:W-:Y:S01]  /*1d4c0*/  LOP3.LUT P1, RZ, R22.reuse, 0x20, RZ, 0xc0, !PT ;  /* 0x0000002016ff7812 */ /* 0x040fe2000782c0ff */
[----:B------:R-:W-:Y:S01]  /*1d4d0*/  IMAD.MOV.U32 R15, RZ, RZ, -0x1 ;  /* 0xffffffffff0f7424 */ /* 0x000fe200078e00ff */
[----:B------:R-:W-:Y:S01]  /*1d4e0*/  LOP3.LUT R22, R22, 0xffffdfff, RZ, 0xc0, !PT ;  /* 0xffffdfff16167812 */ /* 0x000fe200078ec0ff */
[----:B------:R-:W-:Y:S02]  /*1d4f0*/  IMAD.MOV.U32 R3, RZ, RZ, R14 ;  /* 0x000000ffff037224 */ /* 0x000fe400078e000e */
[----:B------:R-:W-:-:S08]  /*1d500*/  IMAD R17, R17, 0x2, R23 ;  /* 0x0000000211117824 */ /* 0x000fd000078e0217 */
[----:B------:R-:W-:Y:S05]  /*1d510*/  WARPSYNC.COLLECTIVE R15, `(.L_x_4893) ;  /* 0x000000000f087348 */ /* 0x000fea0003c00000 */
[----:B------:R0:W1:Y:S02]  /*1d520*/  SHFL.IDX P6, R14, R13, R12, R11 ;  /* 0x0000000c0d0e7389 */ /* 0x00006400000c000b */
[----:B01----:R-:W-:Y:S01]  /*1d530*/  ENDCOLLECTIVE ;  /* 0x000000000000791b */ /* 0x003fe20003800000 */
.L_x_4893:
        /* <DEDUP_REMOVED lines=18> */
.L_x_4894:
        /* <DEDUP_REMOVED lines=16> */
.L_x_4895:
        /* <DEDUP_REMOVED lines=19> */
.L_x_4896:
        /* <DEDUP_REMOVED lines=14> */
.L_x_4897:
        /* <DEDUP_REMOVED lines=16> */
.L_x_4898:
        /* <DEDUP_REMOVED lines=14> */
.L_x_4899:
[----:B------:R-:W-:Y:S05]  /*1db50*/  BRA `(.L_x_4900) ;  /* 0xffffffb400dc7947 */ /* 0x000fea000383ffff */
.L_x_4770:
        /* <DEDUP_REMOVED lines=8> */
.L_x_4902:
[----:B------:R-:W-:Y:S05]  /*1dbe0*/  BSYNC B0 ;  /* 0x0000000000007941 */ /* 0x000fea0003800000 */
.L_x_4901:
        /* <DEDUP_REMOVED lines=9> */
.L_x_4903:
        /* <DEDUP_REMOVED lines=18> */
.L_x_4904:
[----:B------:R-:W-:Y:S01]  /*1dda0*/  IMAD.MOV.U32 R12, RZ, RZ, 0x2 ;  /* 0x00000002ff0c7424 */ /* 0x000fe200078e00ff */
[----:B------:R-:W-:-:S04]  /*1ddb0*/  SEL R5, R14, RZ, P1 ;  /* 0x000000ff0e057207 */ /* 0x000fc80000800000 */
[----:B------:R-:W-:-:S05]  /*1ddc0*/  IADD3 R4, R2, R5, RZ ;  /* 0x0000000502047210 */ /* 0x000fca0007ffe0ff */
[----:B------:R-:W-:-:S07]  /*1ddd0*/  IMAD.MOV.U32 R13, RZ, RZ, R4 ;  /* 0x000000ffff0d7224 */ /* 0x000fce00078e0004 */
[----:B------:R-:W-:Y:S05]  /*1dde0*/  WARPSYNC.COLLECTIVE R15, `(.L_x_4905) ;  /* 0x000000000f087348 */ /* 0x000fea0003c00000 */
[----:B------:R0:W1:Y:S02]  /*1ddf0*/  SHFL.UP P6, R14, R13, R12, R11 ;  /* 0x0400000c0d0e7389 */ /* 0x00006400000c000b */
[----:B01----:R-:W-:Y:S01]  /*1de00*/  ENDCOLLECTIVE ;  /* 0x000000000000791b */ /* 0x003fe20003800000 */
.L_x_4905:
[----:B------:R-:W-:Y:S01]  /*1de10*/  IMAD.MOV.U32 R12, RZ, RZ, 0x4 ;  /* 0x00000004ff0c7424 */ /* 0x000fe200078e00ff */
[----:B------:R-:W-:-:S05]  /*1de20*/  SEL R5, R14, RZ, P2 ;  /* 0x000000ff0e057207 */ /* 0x000fca0001000000 */
[----:B------:R-:W-:-:S04]  /*1de30*/  IMAD.IADD R5, R4, 0x1, R5 ;  /* 0x0000000104057824 */ /* 0x000fc800078e0205 */
[----:B------:R-:W-:-:S07]  /*1de40*/  IMAD.MOV.U32 R13, RZ, RZ, R5 ;  /* 0x000000ffff0d7224 */ /* 0x000fce00078e0005 */
[----:B------:R-:W-:Y:S05]  /*1de50*/  WARPSYNC.COLLECTIVE R15, `(.L_x_4906) ;  /* 0x000000000f087348 */ /* 0x000fea0003c00000 */
[----:B------:R0:W1:Y:S02]  /*1de60*/  SHFL.UP P6, R14, R13, R12, R11 ;  /* 0x0400000c0d0e7389 */ /* 0x00006400000c000b */
[----:B01----:R-:W-:Y:S01]  /*1de70*/  ENDCOLLECTIVE ;  /* 0x000000000000791b */ /* 0x003fe20003800000 */
.L_x_4906:
[----:B------:R-:W-:Y:S01]  /*1de80*/  IMAD.MOV.U32 R12, RZ, RZ, 0x8 ;  /* 0x00000008ff0c7424 */ /* 0x000fe200078e00ff */
[----:B------:R-:W-:-:S05]  /*1de90*/  SEL R6, R14, RZ, P3 ;  /* 0x000000ff0e067207 */ /* 0x000fca0001800000 */
[----:B------:R-:W-:-:S04]  /*1dea0*/  IMAD.IADD R6, R5, 0x1, R6 ;  /* 0x0000000105067824 */ /* 0x000fc800078e0206 */
[----:B------:R-:W-:-:S07]  /*1deb0*/  IMAD.MOV.U32 R13, RZ, RZ, R6 ;  /* 0x000000ffff0d7224 */ /* 0x000fce00078e0006 */
[----:B------:R-:W-:Y:S05]  /*1dec0*/  WARPSYNC.COLLECTIVE R15, `(.L_x_4907) ;  /* 0x000000000f087348 */ /* 0x000fea0003c00000 */
[----:B------:R0:W1:Y:S02]  /*1ded0*/  SHFL.UP P6, R14, R13, R12, R11 ;  /* 0x0400000c0d0e7389 */ /* 0x00006400000c000b */
[----:B01----:R-:W-:Y:S01]  /*1dee0*/  ENDCOLLECTIVE ;  /* 0x000000000000791b */ /* 0x003fe20003800000 */
.L_x_4907:
[----:B------:R-:W-:Y:S01]  /*1def0*/  IMAD.MOV.U32 R12, RZ, RZ, 0x10 ;  /* 0x00000010ff0c7424 */ /* 0x000fe200078e00ff */
[----:B------:R-:W-:-:S04]  /*1df00*/  SEL R3, R14, RZ, P4 ;  /* 0x000000ff0e037207 */ /* 0x000fc80002000000 */
[----:B------:R-:W-:-:S05]  /*1df10*/  IADD3 R4, R6, R3, RZ ;  /* 0x0000000306047210 */ /* 0x000fca0007ffe0ff */
[----:B------:R-:W-:-:S07]  /*1df20*/  IMAD.MOV.U32 R13, RZ, RZ, R4 ;  /* 0x000000ffff0d7224 */ /* 0x000fce00078e0004 */
[----:B------:R-:W-:Y:S05]  /*1df30*/  WARPSYNC.COLLECTIVE R15, `(.L_x_4908) ;  /* 0x000000000f087348 */ /* 0x000fea0003c00000 */
[----:B------:R0:W1:Y:S02]  /*1df40*/  SHFL.UP P6, R14, R13, R12, R11 ;  /* 0x0400000c0d0e7389 */ /* 0x00006400000c000b */
[----:B01----:R-:W-:Y:S01]  /*1df50*/  ENDCOLLECTIVE ;  /* 0x000000000000791b */ /* 0x003fe20003800000 */
.L_x_4908:
        /* <DEDUP_REMOVED lines=8> */
.L_x_4909:
[----:B------:R-:W-:Y:S05]  /*1dfe0*/  BRA `(.L_x_4910) ;  /* 0xffffffb800707947 */ /* 0x000fea000383ffff */
.L_x_4775:
[----:B------:R-:W-:Y:S01]  /*1dff0*/  BSSY B0, `(.L_x_4911) ;  /* 0x0000008000007945 */ /* 0x000fe20003800000 */
[----:B-----5:R-:W-:Y:S01]  /*1e000*/  IMAD.MOV.U32 R13, RZ, RZ, R2 ;  /* 0x000000ffff0d7224 */ /* 0x020fe200078e0002 */
[----:B------:R-:W-:Y:S01]  /*1e010*/  MOV R11, RZ ;  /* 0x000000ff000b7202 */ /* 0x000fe20000000f00 */
[----:B------:R-:W-:Y:S02]  /*1e020*/  IMAD.MOV.U32 R12, RZ, RZ, 0x1 ;  /* 0x00000001ff0c7424 */ /* 0x000fe400078e00ff */
[----:B------:R-:W-:-:S07]  /*1e030*/  IMAD.MOV.U32 R15, RZ, RZ, -0x1 ;  /* 0xffffffffff0f7424 */ /* 0x000fce00078e00ff */
[----:B012---:R-:W-:Y:S05]  /*1e040*/  WARPSYNC.COLLECTIVE R15, `(.L_x_4912) ;  /* 0x000000000f087348 */ /* 0x007fea0003c00000 */
[----:B------:R3:W4:Y:S02]  /*1e050*/  SHFL.UP P6, R14, R13, R12, R11 ;  /* 0x0400000c0d0e7389 */ /* 0x00072400000c000b */
[----:B01234-:R-:W-:Y:S01]  /*1e060*/  ENDCOLLECTIVE ;  /* 0x000000000000791b */ /* 0x01ffe20003800000 */
.L_x_4912:
[----:B------:R-:W-:Y:S05]  /*1e070*/  BSYNC B0 ;  /* 0x0000000000007941 */ /* 0x000fea0003800000 */
.L_x_4911:
        /* <DEDUP_REMOVED lines=8> */
.L_x_4913:
[----:B------:R-:W-:Y:S01]  /*1e100*/  IMAD.MOV.U32 R12, RZ, RZ, 0x4 ;  /* 0x00000004ff0c7424 */ /* 0x000fe200078e00ff */
[----:B------:R-:W-:-:S05]  /*1e110*/  SEL R14, R14, RZ, P2 ;  /* 0x000000ff0e0e7207 */ /* 0x000fca0001000000 */
[----:B------:R-:W-:-:S04]  /*1e120*/  IMAD.IADD R3, R13, 0x1, R14 ;  /* 0x000000010d037824 */ /* 0x000fc800078e020e */
[----:B------:R-:W-:-:S07]  /*1e130*/  IMAD.MOV.U32 R13, RZ, RZ, R3 ;  /* 0x000000ffff0d7224 */ /* 0x000fce00078e0003 */
[----:B------:R-:W-:Y:S05]  /*1e140*/  WARPSYNC.COLLECTIVE R15, `(.L_x_4914) ;  /* 0x000000000f087348 */ /* 0x000fea0003c00000 */
[----:B------:R0:W1:Y:S02]  /*1e150*/  SHFL.UP P6, R14, R13, R12, R11 ;  /* 0x0400000c0d0e7389 */ /* 0x00006400000c000b */
[----:B01----:R-:W-:Y:S01]  /*1e160*/  ENDCOLLECTIVE ;  /* 0x000000000000791b */ /* 0x003fe20003800000 */
.L_x_4914:
[----:B------:R-:W-:Y:S01]  /*1e170*/  IMAD.MOV.U32 R12, RZ, RZ, 0x8 ;  /* 0x00000008ff0c7424 */ /* 0x000fe200078e00ff */
[----:B------:R-:W-:-:S04]  /*1e180*/  SEL R4, R14, RZ, P3 ;  /* 0x000000ff0e047207 */ /* 0x000fc80001800000 */
[----:B------:R-:W-:-:S05]  /*1e190*/  IADD3 R4, R3, R4, RZ ;  /* 0x0000000403047210 */ /* 0x000fca0007ffe0ff */
[----:B------:R-:W-:-:S07]  /*1e1a0*/  IMAD.MOV.U32 R13, RZ, RZ, R4 ;  /* 0x000000ffff0d7224 */ /* 0x000fce00078e0004 */
[----:B------:R-:W-:Y:S05]  /*1e1b0*/  WARPSYNC.COLLECTIVE R15, `(.L_x_4915) ;  /* 0x000000000f087348 */ /* 0x000fea0003c00000 */
[----:B------:R0:W1:Y:S02]  /*1e1c0*/  SHFL.UP P6, R14, R13, R12, R11 ;  /* 0x0400000c0d0e7389 */ /* 0x00006400000c000b */
[----:B01----:R-:W-:Y:S01]  /*1e1d0*/  ENDCOLLECTIVE ;  /* 0x000000000000791b */ /* 0x003fe20003800000 */
.L_x_4915:
[----:B------:R-:W-:Y:S01]  /*1e1e0*/  IMAD.MOV.U32 R12, RZ, RZ, 0x10 ;  /* 0x00000010ff0c7424 */ /* 0x000fe200078e00ff */
[----:B------:R-:W-:-:S05]  /*1e1f0*/  SEL R5, R14, RZ, P4 ;  /* 0x000000ff0e057207 */ /* 0x000fca0002000000 */
[----:B------:R-:W-:-:S04]  /*1e200*/  IMAD.IADD R5, R4, 0x1, R5 ;  /* 0x0000000104057824 */ /* 0x000fc800078e0205 */
[----:B------:R-:W-:-:S07]  /*1e210*/  IMAD.MOV.U32 R13, RZ, RZ, R5 ;  /* 0x000000ffff0d7224 */ /* 0x000fce00078e0005 */
[----:B------:R-:W-:Y:S05]  /*1e220*/  WARPSYNC.COLLECTIVE R15, `(.L_x_4916) ;  /* 0x000000000f087348 */ /* 0x000fea0003c00000 */
[----:B------:R0:W1:Y:S02]  /*1e230*/  SHFL.UP P6, R14, R13, R12, R11 ;  /* 0x0400000c0d0e7389 */ /* 0x00006400000c000b */
[----:B01----:R-:W-:Y:S01]  /*1e240*/  ENDCOLLECTIVE ;  /* 0x000000000000791b */ /* 0x003fe20003800000 */
.L_x_4916:
[----:B------:R-:W-:Y:S01]  /*1e250*/  IMAD.MOV.U32 R12, RZ, RZ, 0x1f ;  /* 0x0000001fff0c7424 */ /* 0x000fe200078e00ff */
[----:B------:R-:W-:Y:S02]  /*1e260*/  MOV R11, 0x1f ;  /* 0x0000001f000b7802 */ /* 0x000fe40000000f00 */
[----:B------:R-:W-:-:S05]  /*1e270*/  SEL R14, R14, RZ, P5 ;  /* 0x000000ff0e0e7207 */ /* 0x000fca0002800000 */
[----:B------:R-:W-:-:S04]  /*1e280*/  IMAD.IADD R3, R5, 0x1, R14 ;  /* 0x0000000105037824 */ /* 0x000fc800078e020e */
[----:B------:R-:W-:-:S07]  /*1e290*/  IMAD.MOV.U32 R13, RZ, RZ, R3 ;  /* 0x000000ffff0d7224 */ /* 0x000fce00078e0003 */
[----:B------:R-:W-:Y:S05]  /*1e2a0*/  WARPSYNC.COLLECTIVE R15, `(.L_x_4917) ;  /* 0x000000000f087348 */ /* 0x000fea0003c00000 */
[----:B------:R0:W1:Y:S02]  /*1e2b0*/  SHFL.IDX P6, R14, R13, R12, R11 ;  /* 0x0000000c0d0e7389 */ /* 0x00006400000c000b */
[----:B01----:R-:W-:Y:S01]  /*1e2c0*/  ENDCOLLECTIVE ;  /* 0x000000000000791b */ /* 0x003fe20003800000 */
.L_x_4917:
[----:B------:R-:W-:Y:S05]  /*1e2d0*/  BRA `(.L_x_4918) ;  /* 0xffffffb800507947 */ /* 0x000fea000383ffff */
.L_x_4777:
[----:B------:R-:W-:Y:S01]  /*1e2e0*/  BSSY B0, `(.L_x_4919) ;  /* 0x0000006000007945 */ /* 0x000fe20003800000 */
[----:B------:R-:W-:Y:S01]  /*1e2f0*/  PLOP3.LUT P6, PT, P6, PT, PT, 0x8, 0x0 ;  /* 0x000000000000781c */ /* 0x000fe200037ce170 */
[----:B------:R-:W-:-:S12]  /*1e300*/  IMAD.MOV.U32 R15, RZ, RZ, -0x1 ;  /* 0xffffffffff0f7424 */ /* 0x000fd800078e00ff */
[----:B01----:R-:W-:Y:S05]  /*1e310*/  WARPSYNC.COLLECTIVE R15, `(.L_x_4920) ;  /* 0x000000000f087348 */ /* 0x003fea0003c00000 */
[----:B------:R-:W-:Y:S01]  /*1e320*/  VOTE.ANY R14, PT, P6 ;  /* 0x00000000000e7806 */ /* 0x000fe200030e0100 */
[----:B01----:R-:W-:Y:S06]  /*1e330*/  ENDCOLLECTIVE ;  /* 0x000000000000791b */ /* 0x003fec0003800000 */
.L_x_4920:
[----:B------:R-:W-:Y:S05]  /*1e340*/  BSYNC B0 ;  /* 0x0000000000007941 */ /* 0x000fea0003800000 */
.L_x_4919:
        /* <DEDUP_REMOVED lines=9> */
.L_x_4921:
[----:B------:R-:W-:Y:S01]  /*1e3e0*/  IMAD.MOV.U32 R17, RZ, RZ, R14 ;  /* 0x000000ffff117224 */ /* 0x000fe200078e000e */
[----:B------:R-:W-:Y:S06]  /*1e3f0*/  BRA `(.L_x_4922) ;  /* 0xffffffb800407947 */ /* 0x000fec000383ffff */
.L_x_4779:
[----:B------:R-:W-:Y:S01]  /*1e400*/  BSSY B0, `(.L_x_4923) ;  /* 0x0000007000007945 */ /* 0x000fe20003800000 */
[----:B------:R-:W-:Y:S01]  /*1e410*/  IMAD.MOV.U32 R13, RZ, RZ, R3 ;  /* 0x000000ffff0d7224 */ /* 0x000fe200078e0003 */
[----:B------:R-:W-:Y:S01]  /*1e420*/  MOV R11, 0x1f ;  /* 0x0000001f000b7802 */ /* 0x000fe20000000f00 */
[----:B------:R-:W-:-:S07]  /*1e430*/  IMAD.MOV.U32 R15, RZ, RZ, -0x1 ;  /* 0xffffffffff0f7424 */ /* 0x000fce00078e00ff */
[----:B0123--:R-:W-:Y:S05]  /*1e440*/  WARPSYNC.COLLECTIVE R15, `(.L_x_4924) ;  /* 0x000000000f087348 */ /* 0x00ffea0003c00000 */
[----:B------:R4:W0:Y:S02]  /*1e450*/  SHFL.IDX P6, R14, R13, R12, R11 ;  /* 0x0000000c0d0e7389 */ /* 0x00082400000c000b */
[----:B01234-:R-:W-:Y:S01]  /*1e460*/  ENDCOLLECTIVE ;  /* 0x000000000000791b */ /* 0x01ffe20003800000 */
.L_x_4924:
[----:B------:R-:W-:Y:S05]  /*1e470*/  BSYNC B0 ;  /* 0x0000000000007941 */ /* 0x000fea0003800000 */
.L_x_4923:
[----:B------:R-:W-:Y:S01]  /*1e480*/  IMAD.MOV.U32 R6, RZ, RZ, R14 ;  /* 0x000000ffff067224 */ /* 0x000fe200078e000e */
[----:B------:R-:W-:Y:S06]  /*1e490*/  BRA `(.L_x_4778) ;  /* 0xffffffb800347947 */ /* 0x000fec000383ffff */
.L_x_4783:
[----:B0-----:R0:W1:Y:S02]  /*1e4a0*/  SYNCS.PHASECHK.TRANS64.TRYWAIT P0, [R4+URZ+0x28c20], R0 ;  /* 0x028c2000040075a7 */ /* 0x001064000800017f */
[----:B-1----:R-:W-:Y:S05]  /*1e4b0*/  @!P0 NANOSLEEP.SYNCS 0x989680 ;  /* 0x009896800000895d */ /* 0x002fea0003900000 */
[----:B------:R-:W1:Y:S02]  /*1e4c0*/  @!P0 SYNCS.PHASECHK.TRANS64 P0, [R4+URZ+0x28c20], R0 ;  /* 0x028c2000040085a7 */ /* 0x000e64000800007f */
[----:B-1----:R-:W-:Y:S05]  /*1e4d0*/  @!P0 BRA `(.L_x_4783) ;  /* 0xfffffffc00f08947 */ /* 0x002fea000383ffff */
[----:B------:R-:W-:Y:S05]  /*1e4e0*/  BRA `(.L_x_4925) ;  /* 0xffffffbc00ac7947 */ /* 0x000fea000383ffff */
.L_x_4784:
        /* <DEDUP_REMOVED lines=11> */
.L_x_4927:
[----:B------:R-:W-:Y:S05]  /*1e5a0*/  BSYNC B0 ;  /* 0x0000000000007941 */ /* 0x000fea0003800000 */
.L_x_4926:
[----:B------:R-:W-:Y:S05]  /*1e5b0*/  BRA `(.L_x_4928) ;  /* 0xffffffbc00947947 */ /* 0x000fea000383ffff */
.L_x_4785:
[----:B------:R-:W-:Y:S01]  /*1e5c0*/  BSSY B0, `(.L_x_4929) ;  /* 0x0000006000007945 */ /* 0x000fe20003800000 */
[----:B------:R-:W-:-:S07]  /*1e5d0*/  IMAD.MOV.U32 R15, RZ, RZ, -0x1 ;  /* 0xffffffffff0f7424 */ /* 0x000fce00078e00ff */
[----:B0-234-:R-:W-:Y:S05]  /*1e5e0*/  WARPSYNC.COLLECTIVE R15, `(.L_x_4930) ;  /* 0x000000000f0c7348 */ /* 0x01dfea0003c00000 */
[----:B------:R-:W-:Y:S02]  /*1e5f0*/  ELECT P6, UR62, PT ;  /* 0x00000000003e782f */ /* 0x000fe400038c0000 */
[----:B------:R-:W-:Y:S01]  /*1e600*/  MOV R14, UR62 ;  /* 0x0000003e000e7c02 */ /* 0x000fe20008000f00 */
[----:B0-234-:R-:W-:Y:S10]  /*1e610*/  ENDCOLLECTIVE ;  /* 0x000000000000791b */ /* 0x01dff40003800000 */
.L_x_4930:
[----:B------:R-:W-:Y:S05]  /*1e620*/  BSYNC B0 ;  /* 0x0000000000007941 */ /* 0x000fea0003800000 */
.L_x_4929:
[----:B------:R-:W-:Y:S05]  /*1e630*/  BRA `(.L_x_4931) ;  /* 0xffffffbc00887947 */ /* 0x000fea000383ffff */
.L_x_4787:
[----:B0-----:R0:W1:Y:S02]  /*1e640*/  SYNCS.PHASECHK.TRANS64.TRYWAIT P1, [R5+URZ+0x28c40], R0 ;  /* 0x028c4000050075a7 */ /* 0x001064000802017f */
[----:B-1----:R-:W-:Y:S05]  /*1e650*/  @!P1 NANOSLEEP.SYNCS 0x989680 ;  /* 0x009896800000995d */ /* 0x002fea0003900000 */
[----:B------:R-:W1:Y:S02]  /*1e660*/  @!P1 SYNCS.PHASECHK.TRANS64 P1, [R5+URZ+0x28c40], R0 ;  /* 0x028c4000050095a7 */ /* 0x000e64000802007f */
[----:B-1----:R-:W-:Y:S05]  /*1e670*/  @!P1 BRA `(.L_x_4787) ;  /* 0xfffffffc00f09947 */ /* 0x002fea000383ffff */
[----:B------:R-:W-:Y:S05]  /*1e680*/  BRA `(.L_x_4932) ;  /* 0xffffffbc00a47947 */ /* 0x000fea000383ffff */
.L_x_4789:
[----:B-1----:R1:W0:Y:S02]  /*1e690*/  SYNCS.PHASECHK.TRANS64.TRYWAIT P1, [R25+URZ+0x28c40], R2 ;  /* 0x028c4002190075a7 */ /* 0x002224000802017f */
[----:B0-----:R-:W-:Y:S05]  /*1e6a0*/  @!P1 NANOSLEEP.SYNCS 0x989680 ;  /* 0x009896800000995d */ /* 0x001fea0003900000 */
[----:B------:R-:W0:Y:S02]  /*1e6b0*/  @!P1 SYNCS.PHASECHK.TRANS64 P1, [R25+URZ+0x28c40], R2 ;  /* 0x028c4002190095a7 */ /* 0x000e24000802007f */
[----:B0-----:R-:W-:Y:S05]  /*1e6c0*/  @!P1 BRA `(.L_x_4789) ;  /* 0xfffffffc00f09947 */ /* 0x001fea000383ffff */
[----:B------:R-:W-:Y:S05]  /*1e6d0*/  BRA `(.L_x_4933) ;  /* 0xffffffbc00b07947 */ /* 0x000fea000383ffff */
.L_x_4791:
[----:B------:R0:W0:Y:S02]  /*1e6e0*/  SYNCS.PHASECHK.TRANS64.TRYWAIT P1, [R5+URZ+0x28c60], R0 ;  /* 0x028c6000050075a7 */ /* 0x000024000802017f */
[----:B0-----:R-:W-:Y:S05]  /*1e6f0*/  @!P1 NANOSLEEP.SYNCS 0x989680 ;  /* 0x009896800000995d */ /* 0x001fea0003900000 */
[----:B------:R-:W0:Y:S02]  /*1e700*/  @!P1 SYNCS.PHASECHK.TRANS64 P1, [R5+URZ+0x28c60], R0 ;  /* 0x028c6000050095a7 */ /* 0x000e24000802007f */
[----:B0-----:R-:W-:Y:S05]  /*1e710*/  @!P1 BRA `(.L_x_4791) ;  /* 0xfffffffc00f09947 */ /* 0x001fea000383ffff */
[----:B------:R-:W-:Y:S05]  /*1e720*/  BRA `(.L_x_4934) ;  /* 0xffffffbc00ac7947 */ /* 0x000fea000383ffff */
.L_x_4935:
        /* <DEDUP_REMOVED lines=13> */
.L_x_5648:


//--------------------- .text._ZN7cutlass13device_kernelIN5flash11enable_sm90INS1_16FlashAttnFwdSm90INS1_25CollectiveMainloopFwdSm90ILi2EN4cute5tupleIJNS5_1CILi1EEES8_S8_EEENS6_IJNS7_ILi64EEESA_SA_EEELi512ENS_6half_tEfNS_4arch4Sm90ELb1ELb0ELb0ELb1ELb1ELb0ELb1ELb0ELb0ELb1ELb0ELb0EEENS1_21CollectiveEpilogueFwdINS6_IJSA_NS7_ILi512EEESA_EEES9_SC_SE_Li256ELb1ELb1ELb0ELb0EEENS1_36VarlenDynamicPersistentTileSchedulerILi64ELi64ELi256ELi128ELb0ELb1ELb1ELb1ELb1ELb1EEEEEEEEEvNT_6ParamsE --------------------------
	.section	.text._ZN7cutlass13device_kernelIN5flash11enable_sm90INS1_16FlashAttnFwdSm90INS1_25CollectiveMainloopFwdSm90ILi2EN4cute5tupleIJNS5_1CILi1EEES8_S8_EEENS6_IJNS7_ILi64EEESA_SA_EEELi512ENS_6half_tEfNS_4arch4Sm90ELb1ELb0ELb0ELb1ELb1ELb0ELb1ELb0ELb0ELb1ELb0ELb0EEENS1_21CollectiveEpilogueFwdINS6_IJSA_NS7_ILi512EEESA_EEES9_SC_SE_Li256ELb1ELb1ELb0ELb0EEENS1_36VarlenDynamicPersistentTileSchedulerILi64ELi64ELi256ELi128ELb0ELb1ELb1ELb1ELb1ELb1EEEEEEEEEvNT_6ParamsE,"ax",@progbits
	.align	128
.text._ZN7cutlass13device_kernelIN5flash11enable_sm90INS1_16FlashAttnFwdSm90INS1_25CollectiveMainloopFwdSm90ILi2EN4cute5tupleIJNS5_1CILi1EEES8_S8_EEENS6_IJNS7_ILi64EEESA_SA_EEELi512ENS_6half_tEfNS_4arch4Sm90ELb1ELb0ELb0ELb1ELb1ELb0ELb1ELb0ELb0ELb1ELb0ELb0EEENS1_21CollectiveEpilogueFwdINS6_IJSA_NS7_ILi512EEESA_EEES9_SC_SE_Li256ELb1ELb1ELb0ELb0EEENS1_36VarlenDynamicPersistentTileSchedulerILi64ELi64ELi256ELi128ELb0ELb1ELb1ELb1ELb1ELb1EEEEEEEEEvNT_6ParamsE:
        .type           _ZN7cutlass13device_kernelIN5flash11enable_sm90INS1_16FlashAttnFwdSm90INS1_25CollectiveMainloopFwdSm90ILi2EN4cute5tupleIJNS5_1CILi1EEES8_S8_EEENS6_IJNS7_ILi64EEESA_SA_EEELi512ENS_6half_tEfNS_4arch4Sm90ELb1ELb0ELb0ELb1ELb1ELb0ELb1ELb0ELb0ELb1ELb0ELb0EEENS1_21CollectiveEpilogueFwdINS6_IJSA_NS7_ILi512EEESA_EEES9_SC_SE_Li256ELb1ELb1ELb0ELb0EEENS1_36VarlenDynamicPersistentTileSchedulerILi64ELi64ELi256ELi128ELb0ELb1ELb1ELb1ELb1ELb1EEEEEEEEEvNT_6ParamsE,@function
        .size           _ZN7cutlass13device_kernelIN5flash11enable_sm90INS1_16FlashAttnFwdSm90INS1_25CollectiveMainloopFwdSm90ILi2EN4cute5tupleIJNS5_1CILi1EEES8_S8_EEENS6_IJNS7_ILi64EEESA_SA_EEELi512ENS_6half_tEfNS_4arch4Sm90ELb1ELb0ELb0ELb1ELb1ELb0ELb1ELb0ELb0ELb1ELb0ELb0EEENS1_21CollectiveEpilogueFwdINS6_IJSA_NS7_ILi512EEESA_EEES9_SC_SE_Li256ELb1ELb1ELb0ELb0EEENS1_36VarlenDynamicPersistentTileSchedulerILi64ELi64ELi256ELi128ELb0ELb1ELb1ELb1ELb1ELb1EEEEEEEEEvNT_6ParamsE,(.L_x_5649 - _ZN7cutlass13device_kernelIN5flash11enable_sm90INS1_16FlashAttnFwdSm90INS1_25CollectiveMainloopFwdSm90ILi2EN4cute5tupleIJNS5_1CILi1EEES8_S8_EEENS6_IJNS7_ILi64EEESA_SA_EEELi512ENS_6half_tEfNS_4arch4Sm90ELb1ELb0ELb0ELb1ELb1ELb0ELb1ELb0ELb0ELb1ELb0ELb0EEENS1_21CollectiveEpilogueFwdINS6_IJSA_NS7_ILi512EEESA_EEES9_SC_SE_Li256ELb1ELb1ELb0ELb0EEENS1_36VarlenDynamicPersistentTileSchedulerILi64ELi64ELi256ELi128ELb0ELb1ELb1ELb1ELb1ELb1EEEEEEEEEvNT_6ParamsE)
        .other          _ZN7cutlass13device_kernelIN5flash11enable_sm90INS1_16FlashAttnFwdSm90INS1_25CollectiveMainloopFwdSm90ILi2EN4cute5tupleIJNS5_1CILi1EEES8_S8_EEENS6_IJNS7_ILi64EEESA_SA_EEELi512ENS_6half_tEfNS_4arch4Sm90ELb1ELb0ELb0ELb1ELb1ELb0ELb1ELb0ELb0ELb1ELb0ELb0EEENS1_21CollectiveEpilogueFwdINS6_IJSA_NS7_ILi512EEESA_EEES9_SC_SE_Li256ELb1ELb1ELb0ELb0EEENS1_36VarlenDynamicPersistentTileSchedulerILi64ELi64ELi256ELi128ELb0ELb1ELb1ELb1ELb1ELb1EEEEEEEEEvNT_6ParamsE,@"STO_CUDA_ENTRY STV_DEFAULT"
_ZN7cutlass13device_kernelIN5flash11enable_sm90INS1_16FlashAttnFwdSm90INS1_25CollectiveMainloopFwdSm90ILi2EN4cute5tupleIJNS5_1CILi1EEES8_S8_EEENS6_IJNS7_ILi64EEESA_SA_EEELi512ENS_6half_tEfNS_4arch4Sm90ELb1ELb0ELb0ELb1ELb1ELb0ELb1ELb0ELb0ELb1ELb0ELb0EEENS1_21CollectiveEpilogueFwdINS6_IJSA_NS7_ILi512EEESA_EEES9_SC_SE_Li256ELb1ELb1ELb0ELb0EEENS1_36VarlenDynamicPersistentTileSchedulerILi64ELi64ELi256ELi128ELb0ELb1ELb1ELb1ELb1ELb1EEEEEEEEEvNT_6ParamsE:
        /* <DEDUP_REMOVED lines=43> */
.L_x_4936:
        /* <DEDUP_REMOVED lines=22> */
.L_x_4937:
        /* <DEDUP_REMOVED lines=18> */
.L_x_4938:
        /* <DEDUP_REMOVED lines=22> */
.L_x_4939:
        /* <DEDUP_REMOVED lines=23> */
.L_x_4940:
        /* <DEDUP_REMOVED lines=8> */
.L_x_4942:
[----:B------:R-:W-:-:S08]  /*0880*/  NOP ;  /* 0x0000000000007918 */ /* 0x000fd00000000000 */
[----:B------:R-:W0:Y:S02]  /*0890*/  USETMAXREG.TRY_ALLOC.CTAPOOL UP0, 0xe8 ;  /* 0x000000e8000079c8 */ /* 0x000e240008000600 */
[----:B0-----:R-:W-:-:S13]  /*08a0*/  PLOP3.LUT P0, PT, PT, PT, UP0, 0x80, 0x0 ;  /* 0x000000000000781c */ /* 0x001fda0003f0f008 */
[----:B------:R-:W-:Y:S05]  /*08b0*/  @!P0 BRA `(.L_x_4942) ;  /* 0xfffffffc00f08947 */ /* 0x000fea000383ffff */
[----:B------:R-:W0:Y:S01]  /*08c0*/  S2R R2, SR_TID.X ;  /* 0x0000000000027919 */ /* 0x000e220000002100 */
[----:B------:R-:W-:Y:S01]  /*08d0*/  MOV R17, 0x400 ;  /* 0x0000040000117802 */ /* 0x000fe20000000f00 */
[----:B------:R-:W-:Y:S01]  /*08e0*/  ULDC UR4, c[0x0][0xd3c] ;  /* 0x00034f0000047ab9 */ /* 0x000fe20000000800 */
[----:B------:R-:W1:Y:S01]  /*08f0*/  S2R R202, SR_CgaCtaId ;  /* 0x0000000000ca7919 */ /* 0x000e620000008800 */
[----:B0-----:R-:W-:-:S04]  /*0900*/  LOP3.LUT R0, R2, 0xffffff80, RZ, 0xc0, !PT ;  /* 0xffffff8002007812 */ /* 0x001fc800078ec0ff */
[----:B------:R-:W-:Y:S02]  /*0910*/  ISETP.NE.AND P0, PT, R0, 0x80, PT ;  /* 0x000000800000780c */ /* 0x000fe40003f05270 */
[----:B-1----:R-:W-:-:S11]  /*0920*/  LEA R17, R202, R17, 0x18 ;  /* 0x00000011ca117211 */ /* 0x002fd600078ec0ff */
[----:B------:R-:W-:Y:S06]  /*0930*/  @!P0 BAR.ARV 0x8, 0x100 ;  /* 0x0204000000008b1d */ /* 0x000fec0000002000 */
[----:B------:R-:W-:-:S13]  /*0940*/  ISETP.GE.U32.AND P0, PT, R2, 0x100, PT ;  /* 0x000001000200780c */ /* 0x000fda0003f06070 */
[----:B------:R-:W-:Y:S08]  /*0950*/  @P0 BAR.ARV 0xf, 0x100 ;  /* 0x03c4000000000b1d */ /* 0x000ff00000002000 */
[----:B------:R-:W-:Y:S06]  /*0960*/  BAR.SYNC.DEFER_BLOCKING 0x5, 0x180 ;  /* 0x0146000000007b1d */ /* 0x000fec0000010000 */
[----:B------:R-:W0:Y:S02]  /*0970*/  LDS.128 R12, [R17+0x388d0] ;  /* 0x0388d000110c7984 */ /* 0x000e240000000c00 */
        /* <DEDUP_REMOVED lines=15> */
[----:B------:R-:W-:-:S03]  /*0a70*/  LEA.HI R4, R3, R2, RZ, 0x1 ;  /* 0x0000000203047211 */ /* 0x000fc600078f08ff */
[----:B------:R-:W-:Y:S01]  /*0a80*/  IMAD.IADD R6, R205, 0x1, -R6 ;  /* 0x00000001cd067824 */ /* 0x000fe200078e0a06 */
[----:B------:R-:W-:Y:S02]  /*0a90*/  LOP3.LUT R5, R4, 0x1ffffffe, RZ, 0xc0, !PT ;  /* 0x1ffffffe04057812 */ /* 0x000fe400078ec0ff */
[----:B------:R-:W-:-:S03]  /*0aa0*/  LEA.HI R4, R0, R205, RZ, 0x5 ;  /* 0x000000cd00047211 */ /* 0x000fc600078f28ff */
[----:B------:R-:W-:Y:S01]  /*0ab0*/  IMAD.IADD R8, R2, 0x1, -R5 ;  /* 0x0000000102087824 */ /* 0x000fe200078e0a05 */
[-C--:B------:R-:W-:Y:S02]  /*0ac0*/  LEA.HI R2, R0, R205.reuse, RZ, 0x7 ;  /* 0x000000cd00027211 */ /* 0x080fe400078f38ff */
[--C-:B------:R-:W-:Y:S01]  /*0ad0*/  SHF.R.S32.HI R10, RZ, 0x5, R4.reuse ;  /* 0x00000005ff0a7819 */ /* 0x100fe20000011404 */
[----:B------:R-:W-:Y:S01]  /*0ae0*/  IMAD.SHL.U32 R8, R8, 0x8, RZ ;  /* 0x0000000808087824 */ /* 0x000fe200078e00ff */
[----:B------:R-:W-:Y:S02]  /*0af0*/  SHF.R.S32.HI R3, RZ, 0x1f, R4 ;  /* 0x0000001fff037819 */ /* 0x000fe40000011404 */
        /* <DEDUP_REMOVED lines=13> */
[-C--:B------:R-:W-:Y:S01]  /*0bd0*/  LEA.HI R5, R3, R4.reuse, RZ, 0x2 ;  /* 0x0000000403057211 */ /* 0x080fe200078f10ff */
[----:B------:R-:W-:Y:S01]  /*0be0*/  IMAD R203, R11, 0x10, R14 ;  /* 0x000000100bcb7824 */ /* 0x000fe200078e020e */
[C---:B------:R-:W-:Y:S01]  /*0bf0*/  LOP3.LUT R9, R7.reuse, 0xfffffff8, RZ, 0xc0, !PT ;  /* 0xfffffff807097812 */ /* 0x040fe200078ec0ff */
[----:B------:R-:W-:Y:S01]  /*0c00*/  IMAD.SHL.U32 R7, R7, 0x40, RZ ;  /* 0x0000004007077824 */ /* 0x000fe200078e00ff */
[----:B------:R-:W-:Y:S01]  /*0c10*/  LOP3.LUT R11, R5, 0x7ffffffc, RZ, 0xc0, !PT ;  /* 0x7ffffffc050b7812 */ /* 0x000fe200078ec0ff */
[----:B------:R-:W-:Y:S01]  /*0c20*/  IMAD.U32 R203, R203, 0x40, R8 ;  /* 0x00000040cbcb7824 */ /* 0x000fe200078e0008 */
[----:B------:R-:W-:Y:S01]  /*0c30*/  LOP3.LUT R0, R198, 0xfffffff8, RZ, 0xc0, !PT ;  /* 0xfffffff8c6007812 */ /* 0x000fe200078ec0ff */
[----:B------:R-:W-:Y:S01]  /*0c40*/  IMAD.IADD R9, R6, 0x1, -R9 ;  /* 0x0000000106097824 */ /* 0x000fe200078e0a09 */
[----:B------:R-:W-:Y:S01]  /*0c50*/  LEA.HI R6, R3, R4, RZ, 0x5 ;  /* 0x0000000403067211 */ /* 0x000fe200078f28ff */
[----:B------:R-:W-:Y:S01]  /*0c60*/  IMAD.IADD R11, R4, 0x1, -R11 ;  /* 0x00000001040b7824 */ /* 0x000fe200078e0a0b */
[--C-:B------:R-:W-:Y:S01]  /*0c70*/  SHF.R.S32.HI R3, RZ, 0x2, R5.reuse ;  /* 0x00000002ff037819 */ /* 0x100fe20000011405 */
[----:B------:R-:W-:Y:S01]  /*0c80*/  IMAD.IADD R197, R205, 0x1, -R0 ;  /* 0x00000001cdc57824 */ /* 0x000fe200078e0a00 */
[----:B------:R-:W-:Y:S01]  /*0c90*/  SHF.R.S32.HI R4, RZ, 0x1f, R5 ;  /* 0x0000001fff047819 */ /* 0x000fe20000011405 */
[----:B------:R-:W-:Y:S01]  /*0ca0*/  IMAD.SHL.U32 R5, R9, 0x40, RZ ;  /* 0x0000004009057824 */ /* 0x000fe200078e00ff */
[----:B------:R-:W-:Y:S01]  /*0cb0*/  LOP3.LUT R7, R7, 0x7ffffe00, RZ, 0xc0, !PT ;  /* 0x7ffffe0007077812 */ /* 0x000fe200078ec0ff */
[----:B------:R-:W-:Y:S01]  /*0cc0*/  IMAD.SHL.U32 R23, R197, 0x8, RZ ;  /* 0x00000008c5177824 */ /* 0x000fe200078e00ff */
[----:B------:R-:W-:Y:S01]  /*0cd0*/  LEA.HI R4, R4, R3, RZ, 0x3 ;  /* 0x0000000304047211 */ /* 0x000fe200078f18ff */
[----:B------:R-:W-:Y:S01]  /*0ce0*/  IMAD.SHL.U32 R18, R11, 0x2, RZ ;  /* 0x000000020b127824 */ /* 0x000fe200078e00ff */
[----:B------:R-:W-:Y:S01]  /*0cf0*/  LOP3.LUT R5, R5, 0x1c0, RZ, 0xc0, !PT ;  /* 0x000001c005057812 */ /* 0x000fe200078ec0ff */
[----:B------:R-:W-:Y:S01]  /*0d00*/  IMAD R7, R10, 0x400, R7 ;  /* 0x000004000a077824 */ /* 0x000fe200078e0207 */
[----:B------:R-:W-:Y:S01]  /*0d10*/  R2P PR, R9, 0x6 ;  /* 0x0000000609007804 */ /* 0x000fe20000000000 */
[----:B------:R-:W-:Y:S01]  /*0d20*/  VIADD R196, R23, 0x40 ;  /* 0x0000004017c47836 */ /* 0x000fe20000000000 */
[----:B------:R-:W-:Y:S01]  /*0d30*/  LOP3.LUT R8, R5, 0x8, R8, 0xf8, !PT ;  /* 0x0000000805087812 */ /* 0x000fe200078ef808 */
[C---:B------:R-:W-:Y:S01]  /*0d40*/  VIADD R195, R23.reuse, 0x80 ;  /* 0x0000008017c37836 */ /* 0x040fe20000000000 */
[----:B------:R-:W-:Y:S01]  /*0d50*/  SHF.R.U32.HI R5, RZ, 0x3, R5 ;  /* 0x00000003ff057819 */ /* 0x000fe20000011605 */
[C---:B------:R-:W-:Y:S01]  /*0d60*/  VIADD R194, R23.reuse, 0xc0 ;  /* 0x000000c017c27836 */ /* 0x040fe20000000000 */
        /* <DEDUP_REMOVED lines=8> */
[----:B------:R-:W-:Y:S01]  /*0df0*/  LOP3.LUT R13, R13, 0x1ffffffe, RZ, 0xc0, !PT ;  /* 0x1ffffffe0d0d7812 */ /* 0x000fe200078ec0ff */
[----:B------:R-:W-:Y:S01]  /*0e00*/  IMAD.IADD R3, R3, 0x1, -R4 ;  /* 0x0000000103037824 */ /* 0x000fe200078e0a04 */
[----:B------:R-:W-:Y:S01]  /*0e10*/  SHF.R.S32.HI R6, RZ, 0x5, R6 ;  /* 0x00000005ff067819 */ /* 0x000fe20000011406 */
[----:B------:R-:W-:Y:S01]  /*0e20*/  IMAD R187, R8, 0x2, R17 ;  /* 0x0000000208bb7824 */ /* 0x000fe200078e0211 */
[----:B------:R-:W-:Y:S01]  /*0e30*/  LOP3.LUT R0, R2, 0xfffffe, RZ, 0xc0, !PT ;  /* 0x00fffffe02007812 */ /* 0x000fe200078ec0ff */
[----:B------:R-:W-:Y:S01]  /*0e40*/  VIADD R200, R23, 0x1c0 ;  /* 0x000001c017c87836 */ /* 0x000fe20000000000 */
[----:B------:R-:W-:Y:S01]  /*0e50*/  SEL R189, R189, 0xffffffc0, !P2 ;  /* 0xffffffc0bdbd7807 */ /* 0x000fe20005000000 */
[C---:B------:R-:W-:Y:S01]  /*0e60*/  VIADD R190, R187.reuse, 0x36400 ;  /* 0x00036400bbbe7836 */ /* 0x040fe20000000000 */
[----:B------:R-:W-:Y:S01]  /*0e70*/  SHF.R.S32.HI R198, RZ, 0x3, R198 ;  /* 0x00000003ffc67819 */ /* 0x000fe200000114c6 */
[----:B------:R-:W-:Y:S01]  /*0e80*/  VIADD R188, R187, 0x36420 ;  /* 0x00036420bbbc7836 */ /* 0x000fe20000000000 */
[----:B------:R-:W-:Y:S01]  /*0e90*/  SHF.R.S32.HI R212, RZ, 0x1f, R196 ;  /* 0x0000001fffd47819 */ /* 0x000fe200000114c4 */
[----:B------:R-:W-:Y:S01]  /*0ea0*/  IMAD.IADD R13, R12, 0x1, -R13 ;  /* 0x000000010c0d7824 */ /* 0x000fe200078e0a0d */
        /* <DEDUP_REMOVED lines=9> */
[----:B------:R-:W-:Y:S01]  /*0f40*/  IMAD.MOV.U32 R7, RZ, RZ, R15 ;  /* 0x000000ffff077224 */ /* 0x000fe200078e000f */
[----:B------:R-:W-:Y:S01]  /*0f50*/  SHF.R.S32.HI R206, RZ, 0x1f, R200 ;  /* 0x0000001fffce7819 */ /* 0x000fe200000114c8 */
[----:B------:R-:W-:-:S02]  /*0f60*/  IMAD.MOV.U32 R2, RZ, RZ, RZ ;  /* 0x000000ffff027224 */ /* 0x000fc400078e00ff */
[----:B------:R-:W-:Y:S02]  /*0f70*/  IMAD.SHL.U32 R184, R0, 0x100, RZ ;  /* 0x0000010000b87824 */ /* 0x000fe400078e00ff */
[----:B------:R-:W-:Y:S02]  /*0f80*/  IMAD R191, R13, 0x8, R22 ;  /* 0x000000080dbf7824 */ /* 0x000fe400078e0216 */
[----:B------:R-:W-:-:S07]  /*0f90*/  IMAD.IADD R189, R189, 0x1, R188 ;  /* 0x00000001bdbd7824 */ /* 0x000fce00078e02bc */
.L_x_5001:
[----:B0-2-4-:R-:W0:Y:S01]  /*0fa0*/  LDC.64 R4, c[0x0][0xd88] ;  /* 0x00036200ff047b82 */ /* 0x015e220000000a00 */
[----:B------:R-:W-:Y:S01]  /*0fb0*/  ULDC.64 UR8, c[0x0][0xb20] ;  /* 0x0002c80000087ab9 */ /* 0x000fe20000000a00 */
[----:B------:R-:W-:-:S06]  /*0fc0*/  ULDC.64 UR10, c[0x0][0xb10] ;  /* 0x0002c400000a7ab9 */ /* 0x000fcc0000000a00 */
[----:B-1-3--:R-:W1:Y:S08]  /*0fd0*/  LDC.64 R8, c[0x0][0x418] ;  /* 0x00010600ff087b82 */ /* 0x00ae700000000a00 */
[----:B------:R-:W2:Y:S01]  /*0fe0*/  LDC R0, c[0x0][0x424] ;  /* 0x00010900ff007b82 */ /* 0x000ea20000000800 */
[----:B0-----:R-:W-:-:S07]  /*0ff0*/  IMAD.WIDE R4, R7, 0x4, R4 ;  /* 0x0000000407047825 */ /* 0x001fce00078e0204 */
[----:B------:R-:W0:Y:S01]  /*1000*/  LDC R11, c[0x0][0x2f0] ;  /* 0x0000bc00ff0b7b82 */ /* 0x000e220000000800 */
[----:B------:R-:W3:Y:S01]  /*1010*/  LDG.E R4, desc[UR44][R4.64] ;  /* 0x0000002c04047981 */ /* 0x000ee2000c1e1900 */
[----:B------:R-:W-:Y:S01]  /*1020*/  UISETP.NE.U32.AND UP0, UPT, UR8, URZ, UPT ;  /* 0x0000003f0800728c */ /* 0x000fe2000bf05070 */
[----:B------:R-:W-:Y:S01]  /*1030*/  IMAD.MOV.U32 R3, RZ, RZ, RZ ;  /* 0x000000ffff037224 */ /* 0x000fe200078e00ff */
[----:B------:R-:W-:Y:S02]  /*1040*/  UISETP.NE.U32.AND UP1, UPT, UR10, URZ, UPT ;  /* 0x0000003f0a00728c */ /* 0x000fe4000bf25070 */
[----:B------:R-:W-:Y:S02]  /*1050*/  UISETP.NE.AND.EX UP0, UPT, UR9, URZ, UPT, UP0 ;  /* 0x0000003f0900728c */ /* 0x000fe4000bf05300 */
[----:B------:R-:W-:-:S04]  /*1060*/  UISETP.NE.AND.EX UP1, UPT, UR11, URZ, UPT, UP1 ;  /* 0x0000003f0b00728c */ /* 0x000fc8000bf25310 */
[----:B------:R-:W-:Y:S02]  /*1070*/  PLOP3.LUT P0, PT, PT, PT, UP0, 0x80, 0x0 ;  /* 0x000000000000781c */ /* 0x000fe40003f0f008 */
[----:B------:R-:W-:Y:S02]  /*1080*/  PLOP3.LUT P2, PT, PT, PT, UP1, 0x80, 0x0 ;  /* 0x000000000000781c */ /* 0x000fe40003f4f018 */
[----:B---3--:R-:W-:-:S13]  /*1090*/  R2UR UR40, R4 ;  /* 0x00000000042872ca */ /* 0x008fda00000e0000 */
[----:B------:R-:W-:Y:S02]  /*10a0*/  USHF.R.S32.HI UR39, URZ, 0x1f, UR40 ;  /* 0x0000001f3f277899 */ /* 0x000fe40008011428 */
[----:B------:R-:W-:-:S04]  /*10b0*/  @UP0 ULEA UR8, UP2, UR40, UR8, 0x2 ;  /* 0x0000000828080291 */ /* 0x000fc8000f84103f */
[----:B------:R-:W-:Y:S02]  /*10c0*/  @UP0 ULEA.HI.X UR9, UR40, UR9, UR39, 0x2, UP2 ;  /* 0x0000000928090291 */ /* 0x000fe400090f1427 */
[----:B------:R-:W-:Y:S01]  /*10d0*/  @UP1 ULEA UR10, UP0, UR40, UR10, 0x2 ;  /* 0x0000000a280a1291 */ /* 0x000fe2000f80103f */
[----:B------:R-:W-:-:S03]  /*10e0*/  IMAD.U32 R4, RZ, RZ, UR8 ;  /* 0x00000008ff047e24 */ /* 0x000fc6000f8e00ff */
[----:B------:R-:W-:Y:S01]  /*10f0*/  @UP1 ULEA.HI.X UR11, UR40, UR11, UR39, 0x2, UP0 ;  /* 0x0000000b280b1291 */ /* 0x000fe200080f1427 */
[----:B------:R-:W-:Y:S01]  /*1100*/  IMAD.U32 R5, RZ, RZ, UR9 ;  /* 0x00000009ff057e24 */ /* 0x000fe2000f8e00ff */
[----:B------:R-:W-:Y:S01]  /*1110*/  ULDC.64 UR8, c[0x0][0xb18] ;  /* 0x0002c60000087ab9 */ /* 0x000fe20000000a00 */
[----:B------:R-:W-:-:S03]  /*1120*/  IMAD.U32 R6, RZ, RZ, UR10 ;  /* 0x0000000aff067e24 */ /* 0x000fc6000f8e00ff */
[----:B------:R-:W-:Y:S01]  /*1130*/  IMAD.U32 R7, RZ, RZ, UR11 ;  /* 0x0000000bff077e24 */ /* 0x000fe2000f8e00ff */
[----:B------:R3:W5:Y:S04]  /*1140*/  @P0 LDG.E R3, desc[UR44][R4.64] ;  /* 0x0000002c04030981 */ /* 0x000768000c1e1900 */
[----:B------:R3:W5:Y:S01]  /*1150*/  @P2 LDG.E R185, desc[UR44][R6.64] ;  /* 0x0000002c06b92981 */ /* 0x000762000c1e1900 */
[----:B-1----:R-:W-:Y:S01]  /*1160*/  ISETP.NE.U32.AND P0, PT, R8, RZ, PT ;  /* 0x000000ff0800720c */ /* 0x002fe20003f05070 */
[----:B------:R-:W-:Y:S01]  /*1170*/  UMOV UR38, UR6 ;  /* 0x0000000600267c82 */ /* 0x000fe20008000000 */
[----:B------:R-:W-:Y:S02]  /*1180*/  ISETP.NE.U32.AND P1, PT, RZ, UR8, PT ;  /* 0x00000008ff007c0c */ /* 0x000fe4000bf25070 */
[----:B------:R-:W-:-:S02]  /*1190*/  ISETP.NE.AND.EX P0, PT, R9, RZ, PT, P0 ;  /* 0x000000ff0900720c */ /* 0x000fc40003f05300 */
[----:B------:R-:W-:Y:S02]  /*11a0*/  ISETP.NE.AND.EX P1, PT, RZ, UR9, PT, P1 ;  /* 0x00000009ff007c0c */ /* 0x000fe4000bf25310 */
[----:B--2---:R-:W-:Y:S01]  /*11b0*/  SEL R0, R0, 0x1, P0 ;  /* 0x0000000100007807 */ /* 0x004fe20000000000 */
[----:B0--3--:R-:W-:Y:S10]  /*11c0*/  @P2 BRA `(.L_x_4943) ;  /* 0x0000000000302947 */ /* 0x009ff40003800000 */
[----:B------:R-:W-:Y:S01]  /*11d0*/  ULDC.64 UR6, c[0x0][0xaf8] ;  /* 0x0002be0000067ab9 */ /* 0x000fe20000000a00 */
[----:B-----5:R-:W0:Y:S01]  /*11e0*/  LDC R185, c[0x0][0x288] ;  /* 0x0000a200ffb97b82 */ /* 0x020e220000000800 */
[----:B------:R-:W-:-:S04]  /*11f0*/  ISETP.NE.U32.AND P0, PT, RZ, UR6, PT ;  /* 0x00000006ff007c0c */ /* 0x000fc8000bf05070 */
[----:B------:R-:W-:-:S13]  /*1200*/  ISETP.NE.AND.EX P0, PT, RZ, UR7, PT, P0 ;  /* 0x00000007ff007c0c */ /* 0x000fda000bf05300 */
[----:B------:R-:W-:Y:S05]  /*1210*/  @!P0 BRA `(.L_x_4943) ;  /* 0x00000000001c8947 */ /* 0x000fea0003800000 */
[----:B------:R-:W-:Y:S02]  /*1220*/  ULDC.64 UR6, c[0x0][0xaf8] ;  /* 0x0002be0000067ab9 */ /* 0x000fe40000000a00 */
[----:B------:R-:W-:-:S06]  /*1230*/  UIMAD.WIDE UR6, UR40, 0x4, UR6 ;  /* 0x00000004280678a5 */ /* 0x000fcc000f8e0206 */
[----:B------:R-:W-:Y:S02]  /*1240*/  IMAD.U32 R4, RZ, RZ, UR6 ;  /* 0x00000006ff047e24 */ /* 0x000fe4000f8e00ff */
[----:B------:R-:W-:-:S05]  /*1250*/  IMAD.U32 R5, RZ, RZ, UR7 ;  /* 0x00000007ff057e24 */ /* 0x000fca000f8e00ff */
[----:B0-----:R-:W2:Y:S04]  /*1260*/  LDG.E R185, desc[UR44][R4.64] ;  /* 0x0000002c04b97981 */ /* 0x001ea8000c1e1900 */
[----:B------:R-:W2:Y:S02]  /*1270*/  LDG.E R6, desc[UR44][R4.64+0x4] ;  /* 0x0000042c04067981 */ /* 0x000ea4000c1e1900 */
[----:B--2---:R-:W-:-:S07]  /*1280*/  IMAD.IADD R185, R6, 0x1, -R185 ;  /* 0x0000000106b97824 */ /* 0x004fce00078e0ab9 */
.L_x_4943:
[----:B------:R-:W-:Y:S01]  /*1290*/  IMAD R186, R0, R11, RZ ;  /* 0x0000000b00ba7224 */ /* 0x000fe200078e02ff */
[----:B------:R-:W-:Y:S06]  /*12a0*/  @!P1 BRA `(.L_x_4944) ;  /* 0x0000000000189947 */ /* 0x000fec0003800000 */
[----:B------:R-:W-:-:S04]  /*12b0*/  ULEA UR4, UP0, UR40, UR8, 0x2 ;  /* 0x0000000828047291 */ /* 0x000fc8000f80103f */
[----:B------:R-:W-:Y:S02]  /*12c0*/  ULEA.HI.X UR6, UR40, UR9, UR39, 0x2, UP0 ;  /* 0x0000000928067291 */ /* 0x000fe400080f1427 */
[----:B------:R-:W-:-:S04]  /*12d0*/  IMAD.U32 R4, RZ, RZ, UR4 ;  /* 0x00000004ff047e24 */ /* 0x000fc8000f8e00ff */
[----:B------:R-:W-:-:S05]  /*12e0*/  IMAD.U32 R5, RZ, RZ, UR6 ;  /* 0x00000006ff057e24 */ /* 0x000fca000f8e00ff */
[----:B------:R1:W5:Y:S01]  /*12f0*/  LDG.E R186, desc[UR44][R4.64] ;  /* 0x0000002c04ba7981 */ /* 0x000362000c1e1900 */
[----:B------:R-:W-:Y:S05]  /*1300*/  BRA `(.L_x_4945) ;  /* 0x00000000002c7947 */ /* 0x000fea0003800000 */
.L_x_4944:
        /* <DEDUP_REMOVED lines=9> */
[----:B------:R-:W2:Y:S02]  /*13a0*/  LDG.E R7, desc[UR44][R4.64+0x4] ;  /* 0x0000042c04077981 */ /* 0x000ea4000c1e1900 */
[----:B--2---:R-:W-:-:S07]  /*13b0*/  IMAD.IADD R186, R7, 0x1, -R186 ;  /* 0x0000000107ba7824 */ /* 0x004fce00078e0aba */
.L_x_4945:
[----:B------:R-:W-:Y:S01]  /*13c0*/  UISETP.NE.AND UP0, UPT, UR43, 0x1, UPT ;  /* 0x000000012b00788c */ /* 0x000fe2000bf05270 */
[----:B-----5:R-:W-:Y:S01]  /*13d0*/  IMAD.IADD R186, R186, 0x1, -R3 ;  /* 0x00000001baba7824 */ /* 0x020fe200078e0a03 */
[----:B------:R-:W-:-:S03]  /*13e0*/  USHF.L.U32 UR37, UR5, 0x6, URZ ;  /* 0x0000000605257899 */ /* 0x000fc6000800063f */
[----:B------:R-:W-:Y:S01]  /*13f0*/  VIADD R0, R186, 0x3f ;  /* 0x0000003fba007836 */ /* 0x000fe20000000000 */
[----:B------:R-:W-:-:S04]  /*1400*/  PLOP3.LUT P0, PT, PT, PT, UP0, 0x80, 0x0 ;  /* 0x000000000000781c */ /* 0x000fc80003f0f008 */
[----:B------:R-:W-:-:S04]  /*1410*/  SHF.R.S32.HI R3, RZ, 0x1f, R0 ;  /* 0x0000001fff037819 */ /* 0x000fc80000011400 */
[----:B------:R-:W-:-:S04]  /*1420*/  LEA.HI R3, R3, R0, RZ, 0x6 ;  /* 0x0000000003037211 */ /* 0x000fc800078f30ff */
[----:B------:R-:W-:Y:S01]  /*1430*/  SHF.R.S32.HI R168, RZ, 0x6, R3 ;  /* 0x00000006ffa87819 */ /* 0x000fe20000011403 */
[----:B------:R-:W-:Y:S06]  /*1440*/  @!P0 BRA `(.L_x_4946) ;  /* 0x0000001c00508947 */ /* 0x000fec0003800000 */
[----:B------:R-:W2:Y:S01]  /*1450*/  LDC R0, c[0x0][0x448] ;  /* 0x00011200ff007b82 */ /* 0x000ea20000000800 */
[----:B------:R-:W-:Y:S01]  /*1460*/  UIADD3 UR4, UR37, 0x3f, URZ ;  /* 0x0000003f25047890 */ /* 0x000fe2000fffe03f */
[----:B0-----:R-:W-:Y:S02]  /*1470*/  IADD3 R185, R186, 0x40, -R185 ;  /* 0x00000040bab97810 */ /* 0x001fe40007ffe8b9 */
        /* <DEDUP_REMOVED lines=21> */
[----:B--2---:R-:W-:Y:S01]  /*15d0*/  ISETP.NE.AND P0, PT, R0, 0x1, PT ;  /* 0x000000010000780c */ /* 0x004fe20003f05270 */
        /* <DEDUP_REMOVED lines=15> */
[----:B------:R-:W-:Y:S01]  /*16d0*/  CS2R R92, SRZ ;  /* 0x00000000005c7805 */ /* 0x000fe2000001ff00 */
[----:B------:R-:W-:Y:S01]  /*16e0*/  IMAD.MOV.U32 R19, RZ, RZ, RZ ;  /* 0x000000ffff137224 */ /* 0x000fe200078e00ff */
[----:B------:R-:W-:Y:S02]  /*16f0*/  CS2R R88, SRZ ;  /* 0x0000000000587805 */ /* 0x000fe4000001ff00 */
[----:B------:R-:W-:Y:S02]  /*1700*/  CS2R R86, SRZ ;  /* 0x0000000000567805 */ /* 0x000fe4000001ff00 */
[----:B------:R-:W-:Y:S01]  /*1710*/  CS2R R84, SRZ ;  /* 0x0000000000547805 */ /* 0x000fe2000001ff00 */
[----:B-1----:R-:W1:Y:S01]  /*1720*/  @P0 LDC R4, c[0x0][0x450] ;  /* 0x00011400ff040b82 */ /* 0x002e620000000800 */
        /* <DEDUP_REMOVED lines=15> */
[----:B0-----:R-:W-:Y:S01]  /*1820*/  @P0 IMAD.HI.U32 R3, R3, UR4, RZ ;  /* 0x0000000403030c27 */ /* 0x001fe2000f8e00ff */
[----:B------:R-:W-:Y:S02]  /*1830*/  CS2R R14, SRZ ;  /* 0x00000000000e7805 */ /* 0x000fe4000001ff00 */
[----:B------:R-:W-:Y:S02]  /*1840*/  CS2R R12, SRZ ;  /* 0x00000000000c7805 */ /* 0x000fe4000001ff00 */
[----:B------:R-:W-:Y:S02]  /*1850*/  CS2R R170, SRZ ;  /* 0x0000000000aa7805 */ /* 0x000fe4000001ff00 */
[----:B------:R-:W-:Y:S01]  /*1860*/  CS2R R38, SRZ ;  /* 0x0000000000267805 */ /* 0x000fe2000001ff00 */
[----:B------:R-:W-:Y:S01]  /*1870*/  IMAD.MOV.U32 R169, RZ, RZ, RZ ;  /* 0x000000ffffa97224 */ /* 0x000fe200078e00ff */
[----:B------:R-:W-:-:S02]  /*1880*/  CS2R R172, SRZ ;  /* 0x0000000000ac7805 */ /* 0x000fc4000001ff00 */
[----:B------:R-:W-:Y:S02]  /*1890*/  CS2R R34, SRZ ;  /* 0x0000000000227805 */ /* 0x000fe4000001ff00 */
[----:B-1----:R-:W-:Y:S01]  /*18a0*/  @P0 SHF.R.U32.HI R0, RZ, R4, R3 ;  /* 0x00000004ff000219 */ /* 0x002fe20000011603 */
[----:B------:R-:W-:Y:S01]  /*18b0*/  IMAD.MOV.U32 R31, RZ, RZ, RZ ;  /* 0x000000ffff1f7224 */ /* 0x000fe200078e00ff */
[----:B------:R-:W-:Y:S02]  /*18c0*/  PLOP3.LUT P0, PT, PT, PT, PT, 0x80, 0x0 ;  /* 0x000000000000781c */ /* 0x000fe40003f0f070 */
[----:B------:R-:W-:Y:S02]  /*18d0*/  CS2R R10, SRZ ;  /* 0x00000000000a7805 */ /* 0x000fe4000001ff00 */
[----:B------:R-:W-:Y:S01]  /*18e0*/  CS2R R174, SRZ ;  /* 0x0000000000ae7805 */ /* 0x000fe2000001ff00 */
[----:B------:R-:W-:Y:S02]  /*18f0*/  IMAD.IADD R0, R185, 0x1, R0 ;  /* 0x00000001b9007824 */ /* 0x000fe400078e0200 */
[----:B------:R-:W-:-:S02]  /*1900*/  IMAD.MOV.U32 R27, RZ, RZ, RZ ;  /* 0x000000ffff1b7224 */ /* 0x000fc400078e00ff */
[----:B------:R-:W-:Y:S01]  /*1910*/  IMAD.MOV.U32 R9, RZ, RZ, RZ ;  /* 0x000000ffff097224 */ /* 0x000fe200078e00ff */
[----:B------:R-:W-:Y:S01]  /*1920*/  SHF.R.S32.HI R3, RZ, 0x1f, R0 ;  /* 0x0000001fff037819 */ /* 0x000fe20000011400 */
[----:B------:R-:W-:-:S03]  /*1930*/  IMAD.MOV.U32 R20, RZ, RZ, RZ ;  /* 0x000000ffff147224 */ /* 0x000fc600078e00ff */
        /* <DEDUP_REMOVED lines=64> */
.L_x_4948:
[----:B------:R-:W-:Y:S01]  /*1d40*/  IMAD R0, R2, 0x8, R17 ;  /* 0x0000000802007824 */ /* 0x000fe200078e0211 */
[----:B------:R-:W-:-:S03]  /*1d50*/  ISETP.GE.AND P0, PT, R4, 0x2, PT ;  /* 0x000000020400780c */ /* 0x000fc60003f06270 */
[----:B------:R-:W-:-:S05]  /*1d60*/  VIADD R3, R0, 0x38860 ;  /* 0x0003886000037836 */ /* 0x000fca0000000000 */
[----:B------:R-:W-:-:S04]  /*1d70*/  PRMT R3, R202, 0x654, R3 ;  /* 0x00000654ca037816 */ /* 0x000fc80000000003 */
[----:B------:R0:W-:Y:S01]  /*1d80*/  SYNCS.ARRIVE.TRANS64.RED.A1T0 RZ, [R3+URZ], RZ ;  /* 0x000000ff03ff79a7 */ /* 0x0001e2000810043f */
[----:B------:R-:W-:Y:S05]  /*1d90*/  @!P0 BRA `(.L_x_4949) ;  /* 0x0000000800c08947 */ /* 0x000fea0003800000 */
[----:B------:R-:W-:-:S07]  /*1da0*/  VIADD R4, R4, 0xfffffffe ;  /* 0xfffffffe04047836 */ /* 0x000fce0000000000 */
.L_x_4951:
[----:B------:R-:W-:Y:S01]  /*1db0*/  BAR.SYNC.DEFER_BLOCKING 0xe, 0x100 ;  /* 0x0384000000007b1d */ /* 0x000fe20000010000 */
[----:B------:R-:W-:Y:S01]  /*1dc0*/  IMAD R0, R2, 0x40, R22 ;  /* 0x0000004002007824 */ /* 0x000fe200078e0216 */
        /* <DEDUP_REMOVED lines=10> */
[----:B01----:R-:W0:Y:S04]  /*1e70*/  LDS R3, [R0+0x38400] ;  /* 0x0384000000037984 */ /* 0x003e280000000800 */
        /* <DEDUP_REMOVED lines=157> */
.L_x_4950:
[----:B------:R-:W-:-:S04]  /*2850*/  IMAD R0, R2, 0x8, R17 ;  /* 0x0000000802007824 */ /* 0x000fc800078e0211 */
[----:B------:R-:W-:-:S05]  /*2860*/  VIADD R3, R0, 0x38860 ;  /* 0x0003886000037836 */ /* 0x000fca0000000000 */
[----:B------:R-:W-:-:S04]  /*2870*/  PRMT R3, R202, 0x654, R3 ;  /* 0x00000654ca037816 */ /* 0x000fc80000000003 */
[----:B------:R1:W-:Y:S01]  /*2880*/  SYNCS.ARRIVE.TRANS64.RED.A1T0 RZ, [R3+URZ], RZ ;  /* 0x000000ff03ff79a7 */ /* 0x0003e2000810043f */
[----:B------:R-:W-:Y:S05]  /*2890*/  @P1 BRA `(.L_x_4951) ;  /* 0xfffffff400441947 */ /* 0x000fea000383ffff */
.L_x_4949:
        /* <DEDUP_REMOVED lines=9> */
[----:B01----:R-:W0:Y:S04]  /*2930*/  LDS R3, [R17+0x38400] ;  /* 0x0384000011037984 */ /* 0x003e280000000800 */
        /* <DEDUP_REMOVED lines=133> */
.L_x_4946:
[----:B------:R-:W2:Y:S01]  /*3190*/  LDC R204, c[0x0][0x448] ;  /* 0x00011200ffcc7b82 */ /* 0x000ea20000000800 */
[----:B------:R-:W-:Y:S01]  /*31a0*/  UIADD3 UR4, UR37, 0x3f, URZ ;  /* 0x0000003f25047890 */ /* 0x000fe2000fffe03f */
[----:B01----:R-:W-:Y:S02]  /*31b0*/  IADD3 R5, R186, 0x40, -R185 ;  /* 0x00000040ba057810 */ /* 0x003fe40007ffe8b9 */
        /* <DEDUP_REMOVED lines=34> */
[----:B------:R-:W0:Y:S01]  /*33e0*/  @P0 LDC R0, c[0x0][0x44c] ;  /* 0x00011300ff000b82 */ /* 0x000e220000000800 */
[----:B------:R-:W-:-:S02]  /*33f0*/  CS2R R90, SRZ ;  /* 0x00000000005a7805 */ /* 0x000fc4000001ff00 */
[----:B------:R-:W-:Y:S01]  /*3400*/  CS2R R92, SRZ ;  /* 0x00000000005c7805 */ /* 0x000fe2000001ff00 */
[----:B------:R-:W-:Y:S01]  /*3410*/  IMAD.MOV.U32 R19, RZ, RZ, RZ ;  /* 0x000000ffff137224 */ /* 0x000fe200078e00ff */
        /* <DEDUP_REMOVED lines=23> */
[----:B------:R-:W-:Y:S01]  /*3590*/  CS2R R38, SRZ ;  /* 0x0000000000267805 */ /* 0x000fe2000001ff00 */
[----:B------:R-:W-:Y:S01]  /*35a0*/  IMAD.U32 R0, RZ, RZ, UR4 ;  /* 0x00000004ff007e24 */ /* 0x000fe2000f8e00ff */
[----:B------:R-:W-:Y:S01]  /*35b0*/  CS2R R172, SRZ ;  /* 0x0000000000ac7805 */ /* 0x000fe2000001ff00 */
[----:B------:R-:W-:Y:S01]  /*35c0*/  IMAD.MOV.U32 R169, RZ, RZ, RZ ;  /* 0x000000ffffa97224 */ /* 0x000fe200078e00ff */
[----:B------:R-:W-:-:S02]  /*35d0*/  CS2R R34, SRZ ;  /* 0x0000000000227805 */ /* 0x000fc4000001ff00 */
[----:B-1----:R-:W-:Y:S01]  /*35e0*/  @P0 SHF.R.U32.HI R0, RZ, R4, R3 ;  /* 0x00000004ff000219 */ /* 0x002fe20000011603 */
[----:B------:R-:W-:Y:S01]  /*35f0*/  IMAD.MOV.U32 R31, RZ, RZ, RZ ;  /* 0x000000ffff1f7224 */ /* 0x000fe200078e00ff */
[----:B------:R-:W-:Y:S02]  /*3600*/  PLOP3.LUT P0, PT, PT, PT, PT, 0x80, 0x0 ;  /* 0x000000000000781c */ /* 0x000fe40003f0f070 */
[----:B------:R-:W-:Y:S02]  /*3610*/  CS2R R10, SRZ ;  /* 0x00000000000a7805 */ /* 0x000fe4000001ff00 */
[----:B------:R-:W-:Y:S01]  /*3620*/  CS2R R174, SRZ ;  /* 0x0000000000ae7805 */ /* 0x000fe2000001ff00 */
[----:B------:R-:W-:Y:S02]  /*3630*/  IMAD.IADD R0, R5, 0x1, R0 ;  /* 0x0000000105007824 */ /* 0x000fe400078e0200 */
[----:B------:R-:W-:Y:S02]  /*3640*/  IMAD.MOV.U32 R27, RZ, RZ, RZ ;  /* 0x000000ffff1b7224 */ /* 0x000fe400078e00ff */
        /* <DEDUP_REMOVED lines=38> */
.L_x_4952:
        /* <DEDUP_REMOVED lines=9> */
.L_x_5092:
[----:B------:R-:W-:Y:S05]  /*3940*/  @!P0 BRA `(.L_x_4954) ;  /* 0x0000000000048947 */ /* 0x000fea0003800000 */
[----:B------:R-:W-:Y:S01]  /*3950*/  BPT.TRAP 0x1 ;  /* 0x000000040000795c */ /* 0x000fe20000300000 */
.L_x_4954:
[----:B------:R-:W-:Y:S01]  /*3960*/  IMAD R9, R2, 0x8, R17 ;  /* 0x0000000802097824 */ /* 0x000fe200078e0211 */
[----:B------:R-:W-:-:S04]  /*3970*/  SHF.L.U32 R6, R16, 0x1f, RZ ;  /* 0x0000001f10067819 */ /* 0x000fc800000006ff */
[----:B------:R1:W2:Y:S01]  /*3980*/  SYNCS.PHASECHK.TRANS64.TRYWAIT P1, [R9+URZ+0x38830], R6 ;  /* 0x03883006090075a7 */ /* 0x0002a2000802017f */
[----:B------:R-:W-:Y:S05]  /*3990*/  @!P0 BRA `(.L_x_4955) ;  /* 0x0000000000048947 */ /* 0x000fea0003800000 */
[----:B------:R-:W-:Y:S01]  /*39a0*/  BPT.TRAP 0x1 ;  /* 0x000000040000795c */ /* 0x000fe20000300000 */
.L_x_4955:
[----:B------:R-:W-:-:S05]  /*39b0*/  VIADD R0, R17, 0x22400 ;  /* 0x0002240011007836 */ /* 0x000fca0000000000 */
[----:B------:R-:W-:-:S04]  /*39c0*/  SHF.R.U32.HI R0, RZ, 0x4, R0 ;  /* 0x00000004ff007819 */ /* 0x000fc80000011600 */
[----:B------:R-:W-:Y:S01]  /*39d0*/  LOP3.LUT R0, R0, 0x3fff, RZ, 0xc0, !PT ;  /* 0x00003fff00007812 */ /* 0x000fe200078ec0ff */
[----:B--2---:R-:W-:Y:S06]  /*39e0*/  @P1 BRA `(.L_x_4956) ;  /* 0x0000000000081947 */ /* 0x004fec0003800000 */
[----:B------:R-:W2:Y:S02]  /*39f0*/  SYNCS.PHASECHK.TRANS64.TRYWAIT P1, [R9+URZ+0x38830], R6 ;  /* 0x03883006090075a7 */ /* 0x000ea4000802017f */
[----:B--2---:R-:W-:Y:S05]  /*3a00*/  @!P1 BRA `(.L_x_4957) ;  /* 0x0000012c00209947 */ /* 0x004fea0003800000 */
.L_x_4956:
        /* <DEDUP_REMOVED lines=40> */
.L_x_5093:
[----:B------:R-:W-:Y:S05]  /*3c90*/  @!P0 BRA `(.L_x_4959) ;  /* 0x0000000000048947 */ /* 0x000fea0003800000 */
[----:B------:R-:W-:Y:S01]  /*3ca0*/  BPT.TRAP 0x1 ;  /* 0x000000040000795c */ /* 0x000fe20000300000 */
.L_x_4959:
[----:B------:R4:W0:Y:S01]  /*3cb0*/  SYNCS.PHASECHK.TRANS64.TRYWAIT P1, [R9+URZ+0x38850], R6 ;  /* 0x03885006090075a7 */ /* 0x000822000802017f */
[----:B------:R-:W-:Y:S05]  /*3cc0*/  @!P0 BRA `(.L_x_4960) ;  /* 0x0000000000048947 */ /* 0x000fea0003800000 */
[----:B------:R-:W-:Y:S01]  /*3cd0*/  BPT.TRAP 0x1 ;  /* 0x000000040000795c */ /* 0x000fe20000300000 */
.L_x_4960:
        /* <DEDUP_REMOVED lines=12> */
.L_x_4961:
        /* <DEDUP_REMOVED lines=292> */
[----:B------:R-:W-:-:S02]  /*4fe0*/  IMAD.IADD R10, R10, 0x1, R11 ;  /* 0x000000010a0a7824 */ /* 0x000fc400078e020b */
[----:B------:R-:W-:Y:S01]  /*4ff0*/  IMAD.MOV.U32 R11, RZ, RZ, 0x40 ;  /* 0x00000040ff0b7424 */ /* 0x000fe200078e00ff */
[----:B------:R-:W-:Y:S02]  /*5000*/  WARPGROUP.DEPBAR.LE gsb0, 0x0 ;  /* 0x00008000000079c5 */ /* 0x000fe40000010000 */
        /* <DEDUP_REMOVED lines=33> */
.L_x_4963:
[----:B------:R-:W-:Y:S01]  /*5220*/  ISETP.NE.AND P5, PT, R204, 0x1, PT ;  /* 0x00000001cc00780c */ /* 0x000fe20003fa5270 */
[----:B------:R-:W-:Y:S01]  /*5230*/  VIADD R5, R191, UR37 ;  /* 0x00000025bf057c36 */ /* 0x000fe20008000000 */
[----:B------:R-:W-:Y:S01]  /*5240*/  ULDC UR28, c[0x0][0xa80] ;  /* 0x0002a000001c7ab9 */ /* 0x000fe20000000800 */
[----:B------:R-:W-:Y:S01]  /*5250*/  IMAD R217, R2, 0x1000, R19 ;  /* 0x0000100002d97824 */ /* 0x000fe200078e0213 */
[----:B------:R-:W-:-:S03]  /*5260*/  UMOV UR7, 0x40000040 ;  /* 0x4000004000077882 */ /* 0x000fc60000000000 */
[C---:B------:R-:W-:Y:S01]  /*5270*/  VIADD R221, R217.reuse, 0x80 ;  /* 0x00000080d9dd7836 */ /* 0x040fe20000000000 */
[----:B------:R-:W-:-:S05]  /*5280*/  R2UR UR6, R217 ;  /* 0x00000000d90672ca */ /* 0x000fca00000e0000 */
[----:B------:R-:W0:Y:S08]  /*5290*/  @P5 LDC R6, c[0x0][0x44c] ;  /* 0x00011300ff065b82 */ /* 0x000e300000000800 */
[----:B------:R-:W1:Y:S01]  /*52a0*/  @P5 LDC R7, c[0x0][0x450] ;  /* 0x00011400ff075b82 */ /* 0x000e620000000800 */
[----:B0-----:R-:W-:-:S05]  /*52b0*/  @P5 IMAD.HI.U32 R6, R5, R6, RZ ;  /* 0x0000000605065227 */ /* 0x001fca00078e00ff */
[----:B-1----:R-:W-:Y:S01]  /*52c0*/  @P5 SHF.R.U32.HI R5, RZ, R7, R6 ;  /* 0x00000007ff055219 */ /* 0x002fe20000011606 */
[----:B------:R-:W-:-:S04]  /*52d0*/  IMAD R7, R168, -0x40, R11 ;  /* 0xffffffc0a8077824 */ /* 0x000fc800078e020b */
[----:B------:R-:W0:Y:S01]  /*52e0*/  SHFL.IDX PT, R8, R5, RZ, 0x1c1f ;  /* 0x001c1fff05087589 */ /* 0x000e2200000e0000 */
[----:B------:R-:W-:Y:S02]  /*52f0*/  IADD3 R6, R186, 0x1, R7 ;  /* 0x00000001ba067810 */ /* 0x000fe40007ffe007 */
[----:B------:R-:W-:Y:S01]  /*5300*/  IADD3 R7, -R18, R7, R186 ;  /* 0x0000000712077210 */ /* 0x000fe20007ffe1ba */
[----:B------:R-:W1:Y:S01]  /*5310*/  SHFL.IDX PT, R5, R5, 0x1, 0x1c1f ;  /* 0x003c1f0005057f89 */ /* 0x000e6200000e0000 */
[----:B------:R-:W-:-:S04]  /*5320*/  IADD3 R6, -R185, R6, -R18 ;  /* 0x00000006b9067210 */ /* 0x000fc80007ffe912 */
        /* <DEDUP_REMOVED lines=92> */
[----:B------:R-:W-:Y:S02]  /*58f0*/  ISETP.GT.AND P1, PT, R6, 0x38, PT ;  /* 0x000000380600780c */ /* 0x000fe40003f24270 */
        /* <DEDUP_REMOVED lines=10> */
[----:B------:R-:W0:Y:S02]  /*59a0*/  SHFL.BFLY PT, R21, R8, 0x2, 0x1f ;  /* 0x0c401f0008157f89 */ /* 0x000e2400000e0000 */
        /* <DEDUP_REMOVED lines=16> */
[----:B0-----:R-:W-:Y:S01]  /*5ab0*/  FMNMX.FTZ R24, R8, R21, !PT ;  /* 0x0000001508187209 */ /* 0x001fe20007810000 */
[----:B------:R-:W-:-:S06]  /*5ac0*/  FFMA.FTZ R21, R41, UR28, -R56 ;  /* 0x0000001c29157c23 */ /* 0x000fcc0008010838 */
[----:B------:R-:W0:Y:S01]  /*5ad0*/  MUFU.EX2 R6, R6 ;  /* 0x0000000600067308 */ /* 0x000e220000000800 */
[----:B------:R-:W1:Y:S07]  /*5ae0*/  SHFL.BFLY PT, R25, R24, 0x1, 0x1f ;  /* 0x0c201f0018197f89 */ /* 0x000e6e00000e0000 */
[----:B------:R-:W-:Y:S08]  /*5af0*/  MUFU.EX2 R10, R10 ;  /* 0x0000000a000a7308 */ /* 0x000ff00000000800 */
[----:B------:R-:W2:Y:S01]  /*5b00*/  MUFU.EX2 R11, R11 ;  /* 0x0000000b000b7308 */ /* 0x000ea20000000800 */
[----:B0-----:R-:W-:Y:S01]  /*5b10*/  F2FP.F16.F32.PACK_AB R152, R6, R5 ;  /* 0x000000050698723e */ /* 0x001fe200000000ff */
[----:B------:R-:W-:-:S06]  /*5b20*/  FADD.FTZ R5, R5, R6 ;  /* 0x0000000605057221 */ /* 0x000fcc0000010000 */
[----:B------:R-:W-:Y:S01]  /*5b30*/  MUFU.EX2 R12, R12 ;  /* 0x0000000c000c7308 */ /* 0x000fe20000000800 */
[----:B-1----:R-:W-:Y:S01]  /*5b40*/  FMNMX.FTZ R8, R24, R25, !PT ;  /* 0x0000001918087209 */ /* 0x002fe20007810000 */
[----:B------:R-:W-:-:S03]  /*5b50*/  VIADD R25, R9, 0x38840 ;  /* 0x0003884009197836 */ /* 0x000fc60000000000 */
[C---:B------:R-:W-:Y:S01]  /*5b60*/  FSETP.NEU.FTZ.AND P1, PT, R8.reuse, -INF , PT ;  /* 0xff8000000800780b */ /* 0x040fe20003f3d000 */
[----:B------:R-:W-:Y:S01]  /*5b70*/  FMUL.FTZ R24, R8, UR28 ;  /* 0x0000001c08187c20 */ /* 0x000fe20008410000 */
[----:B------:R-:W-:Y:S01]  /*5b80*/  PRMT R25, R202, 0x654, R25 ;  /* 0x00000654ca197816 */ /* 0x000fe20000000019 */
[----:B------:R-:W0:Y:S01]  /*5b90*/  MUFU.EX2 R13, R13 ;  /* 0x0000000d000d7308 */ /* 0x000e220000000800 */
[C---:B--2---:R-:W-:Y:S01]  /*5ba0*/  F2FP.F16.F32.PACK_AB R154, R11.reuse, R10 ;  /* 0x0000000a0b9a723e */ /* 0x044fe200000000ff */
[----:B------:R-:W-:Y:S01]  /*5bb0*/  FADD.FTZ R10, R10, R5 ;  /* 0x000000050a0a7221 */ /* 0x000fe20000010000 */
[----:B------:R-:W-:Y:S01]  /*5bc0*/  FSEL R24, R24, RZ, P1 ;  /* 0x000000ff18187208 */ /* 0x000fe20000800000 */
[----:B------:R1:W-:Y:S02]  /*5bd0*/  SYNCS.ARRIVE.TRANS64.RED.A1T0 RZ, [R25+URZ], RZ ;  /* 0x000000ff19ff79a7 */ /* 0x0003e4000810043f */
[----:B------:R-:W-:Y:S02]  /*5be0*/  FADD.FTZ R11, R11, R10 ;  /* 0x0000000a0b0b7221 */ /* 0x000fe40000010000 */
        /* <DEDUP_REMOVED lines=46> */
[----:B------:R0:W-:Y:S01]  /*5ed0*/  STSM.16.M88.4 [R188], R156 ;  /* 0x0000009cbc007844 */ /* 0x0001e20000000200 */
[----:B------:R-:W-:Y:S01]  /*5ee0*/  FADD.FTZ R182, R182, R181 ;  /* 0x000000b5b6b67221 */ /* 0x000fe20000010000 */
        /* <DEDUP_REMOVED lines=21> */
[----:B------:R-:W3:Y:S08]  /*6040*/  MUFU.EX2 R173, R173 ;  /* 0x000000ad00ad7308 */ /* 0x000ef00000000800 */
[----:B------:R-:W4:Y:S01]  /*6050*/  MUFU.EX2 R174, R174 ;  /* 0x000000ae00ae7308 */ /* 0x000f220000000800 */
[----:B--2---:R-:W-:Y:S01]  /*6060*/  F2FP.F16.F32.PACK_AB R164, R172, R171 ;  /* 0x000000abaca4723e */ /* 0x004fe200000000ff */
[----:B------:R-:W-:-:S04]  /*6070*/  FADD.FTZ R171, R171, R170 ;  /* 0x000000aaabab7221 */ /* 0x000fc80000010000 */
[----:B------:R-:W-:Y:S02]  /*6080*/  FADD.FTZ R172, R172, R171 ;  /* 0x000000abacac7221 */ /* 0x000fe40000010000 */
[----:B------:R-:W-:Y:S02]  /*6090*/  MUFU.EX2 R215, R215 ;  /* 0x000000d700d77308 */ /* 0x000fe40000000800 */
[----:B---3--:R-:W-:-:S06]  /*60a0*/  FADD.FTZ R5, R173, R172 ;  /* 0x000000acad057221 */ /* 0x008fcc0000010000 */
[----:B------:R-:W2:Y:S01]  /*60b0*/  MUFU.EX2 R218, R218 ;  /* 0x000000da00da7308 */ /* 0x000ea20000000800 */
[C---:B----4-:R-:W-:Y:S01]  /*60c0*/  F2FP.F16.F32.PACK_AB R166, R174.reuse, R173 ;  /* 0x000000adaea6723e */ /* 0x050fe200000000ff */
[----:B------:R-:W-:-:S06]  /*60d0*/  FADD.FTZ R5, R174, R5 ;  /* 0x00000005ae057221 */ /* 0x000fcc0000010000 */
[----:B------:R-:W-:Y:S08]  /*60e0*/  MUFU.EX2 R219, R219 ;  /* 0x000000db00db7308 */ /* 0x000ff00000000800 */
[----:B------:R-:W3:Y:S01]  /*60f0*/  MUFU.EX2 R220, R220 ;  /* 0x000000dc00dc7308 */ /* 0x000ee20000000800 */
[----:B--2---:R-:W-:Y:S01]  /*6100*/  F2FP.F16.F32.PACK_AB R165, R218, R215 ;  /* 0x000000d7daa5723e */ /* 0x004fe200000000ff */
[----:B------:R-:W-:-:S04]  /*6110*/  FADD.FTZ R215, R215, R216 ;  /* 0x000000d8d7d77221 */ /* 0x000fc80000010000 */
[----:B------:R-:W-:Y:S01]  /*6120*/  FADD.FTZ R218, R218, R215 ;  /* 0x000000d7dada7221 */ /* 0x000fe20000010000 */
[----:B---3--:R-:W-:-:S03]  /*6130*/  F2FP.F16.F32.PACK_AB R167, R220, R219 ;  /* 0x000000dbdca7723e */ /* 0x008fc600000000ff */
[----:B------:R-:W-:Y:S02]  /*6140*/  FADD.FTZ R219, R219, R218 ;  /* 0x000000dadbdb7221 */ /* 0x000fe40000010000 */
[----:B------:R0:W-:Y:S01]  /*6150*/  STSM.16.M88.4 [R189], R164 ;  /* 0x000000a4bd007844 */ /* 0x0001e20000000200 */
[----:B-1----:R-:W-:Y:S01]  /*6160*/  WARPGROUP.ARRIVE ;  /* 0x00000000000079c5 */ /* 0x002fe20000000000 */
[----:B------:R-:W-:-:S05]  /*6170*/  FADD.FTZ R6, R220, R219 ;  /* 0x000000dbdc067221 */ /* 0x000fca0000010000 */
        /* <DEDUP_REMOVED lines=32> */
.L_x_4964:
[----:B------:R-:W0:Y:S01]  /*6380*/  @P5 LDC R11, c[0x0][0x44c] ;  /* 0x00011300ff0b5b82 */ /* 0x000e220000000800 */
[----:B------:R-:W-:Y:S02]  /*6390*/  IMAD.U32 R10, RZ, RZ, UR37 ;  /* 0x00000025ff0a7e24 */ /* 0x000fe4000f8e00ff */
[----:B------:R-:W-:Y:S02]  /*63a0*/  VIADD R168, R168, 0xfffffffe ;  /* 0xfffffffea8a87836 */ /* 0x000fe40000000000 */
[----:B------:R-:W-:-:S03]  /*63b0*/  VIADD R9, R9, 0x38860 ;  /* 0x0003886009097836 */ /* 0x000fc60000000000 */
[----:B------:R-:W1:Y:S01]  /*63c0*/  @P5 LDC R12, c[0x0][0x450] ;  /* 0x00011400ff0c5b82 */ /* 0x000e620000000800 */
[----:B------:R-:W-:Y:S02]  /*63d0*/  R2UR UR30, R168 ;  /* 0x00000000a81e72ca */ /* 0x000fe400000e0000 */
[----:B------:R-:W-:-:S04]  /*63e0*/  PRMT R9, R202, 0x654, R9 ;  /* 0x00000654ca097816 */ /* 0x000fc80000000009 */
[----:B------:R2:W-:Y:S01]  /*63f0*/  SYNCS.ARRIVE.TRANS64.RED.A1T0 RZ, [R9+URZ], RZ ;  /* 0x000000ff09ff79a7 */ /* 0x0005e2000810043f */
[----:B0-----:R-:W-:-:S05]  /*6400*/  @P5 IMAD.HI.U32 R11, R11, UR37, RZ ;  /* 0x000000250b0b5c27 */ /* 0x001fca000f8e00ff */
[----:B-1----:R-:W-:-:S04]  /*6410*/  @P5 SHF.R.U32.HI R10, RZ, R12, R11 ;  /* 0x0000000cff0a5219 */ /* 0x002fc8000001160b */
[----:B------:R-:W-:-:S04]  /*6420*/  IADD3 R10, R10, R186, -R185 ;  /* 0x000000ba0a0a7210 */ /* 0x000fc80007ffe8b9 */
[----:B------:R-:W-:-:S04]  /*6430*/  SHF.R.S32.HI R11, RZ, 0x1f, R10 ;  /* 0x0000001fff0b7819 */ /* 0x000fc8000001140a */
[----:B------:R-:W-:-:S04]  /*6440*/  LEA.HI R11, R11, R10, RZ, 0x6 ;  /* 0x0000000a0b0b7211 */ /* 0x000fc800078f30ff */
[----:B------:R-:W-:-:S04]  /*6450*/  SHF.R.S32.HI R11, RZ, 0x6, R11 ;  /* 0x00000006ff0b7819 */ /* 0x000fc8000001140b */
[----:B------:R-:W-:-:S13]  /*6460*/  R2UR UR29, R11 ;  /* 0x000000000b1d72ca */ /* 0x000fda00000e0000 */
[----:B------:R-:W-:-:S04]  /*6470*/  UISETP.LT.AND UP0, UPT, URZ, UR29, UPT ;  /* 0x0000001d3f00728c */ /* 0x000fc8000bf01270 */
[----:B------:R-:W-:-:S04]  /*6480*/  USEL UR29, URZ, UR29, !UP0 ;  /* 0x0000001d3f1d7287 */ /* 0x000fc8000c000000 */
[----:B------:R-:W-:-:S06]  /*6490*/  UISETP.GE.AND UP0, UPT, UR30, UR29, UPT ;  /* 0x0000001d1e00728c */ /* 0x000fcc000bf06270 */
[----:B------:R-:W-:-:S13]  /*64a0*/  PLOP3.LUT P1, PT, PT, PT, UP0, 0x80, 0x0 ;  /* 0x000000000000781c */ /* 0x000fda0003f2f008 */
[----:B--2---:R-:W-:Y:S05]  /*64b0*/  @!P1 BRA `(.L_x_4965) ;  /* 0x00000030009c9947 */ /* 0x004fea0003800000 */
[----:B------:R-:W-:Y:S01]  /*64c0*/  IMAD.MOV.U32 R11, RZ, RZ, R8 ;  /* 0x000000ffff0b7224 */ /* 0x000fe200078e0008 */
[----:B------:R-:W-:Y:S01]  /*64d0*/  ULDC UR28, c[0x0][0xa80] ;  /* 0x0002a000001c7ab9 */ /* 0x000fe20000000800 */
[----:B------:R-:W-:Y:S02]  /*64e0*/  IMAD.MOV.U32 R10, RZ, RZ, R7 ;  /* 0x000000ffff0a7224 */ /* 0x000fe400078e0007 */
[----:B------:R-:W-:-:S07]  /*64f0*/  IMAD.MOV.U32 R13, RZ, RZ, R2 ;  /* 0x000000ffff0d7224 */ /* 0x000fce00078e0002 */
.L_x_4976:
[----:B------:R-:W-:-:S05]  /*6500*/  VIADD R2, R13, 0x1 ;  /* 0x000000010d027836 */ /* 0x000fca0000000000 */
[----:B------:R-:W-:-:S04]  /*6510*/  ISETP.NE.AND P1, PT, R2, 0x2, PT ;  /* 0x000000020200780c */ /* 0x000fc80003f25270 */
[----:B------:R-:W-:Y:S02]  /*6520*/  SEL R7, RZ, 0x1, P1 ;  /* 0x00000001ff077807 */ /* 0x000fe40000800000 */
[----:B------:R-:W-:Y:S02]  /*6530*/  SEL R2, R2, RZ, P1 ;  /* 0x000000ff02027207 */ /* 0x000fe40000800000 */
[----:B------:R-:W-:Y:S01]  /*6540*/  LOP3.LUT R16, R16, R7, RZ, 0x3c, !PT ;  /* 0x0000000710107212 */ /* 0x000fe200078e3cff */
[----:B0-----:R-:W-:Y:S06]  /*6550*/  @!P0 BRA `(.L_x_4966) ;  /* 0x0000000000048947 */ /* 0x001fec0003800000 */
[----:B------:R-:W-:Y:S01]  /*6560*/  BPT.TRAP 0x1 ;  /* 0x000000040000795c */ /* 0x000fe20000300000 */
.L_x_4966:
[----:B------:R-:W-:Y:S01]  /*6570*/  IMAD R9, R2, 0x8, R17 ;  /* 0x0000000802097824 */ /* 0x000fe200078e0211 */
[----:B------:R-:W-:-:S04]  /*6580*/  SHF.L.U32 R8, R16, 0x1f, RZ ;  /* 0x0000001f10087819 */ /* 0x000fc800000006ff */
[----:B------:R0:W1:Y:S01]  /*6590*/  SYNCS.PHASECHK.TRANS64.TRYWAIT P1, [R9+URZ+0x38830], R8 ;  /* 0x03883008090075a7 */ /* 0x000062000802017f */
[----:B------:R-:W-:Y:S05]  /*65a0*/  @!P0 BRA `(.L_x_4967) ;  /* 0x0000000000048947 */ /* 0x000fea0003800000 */
[----:B------:R-:W-:Y:S01]  /*65b0*/  BPT.TRAP 0x1 ;  /* 0x000000040000795c */ /* 0x000fe20000300000 */
.L_x_4967:
[----:B------:R-:W-:Y:S01]  /*65c0*/  IMAD R7, R2, 0x200, R0 ;  /* 0x0000020002077824 */ /* 0x000fe200078e0200 */
[----:B-1----:R-:W-:Y:S06]  /*65d0*/  @P1 BRA `(.L_x_4968) ;  /* 0x0000000000081947 */ /* 0x002fec0003800000 */
[----:B------:R-:W1:Y:S02]  /*65e0*/  SYNCS.PHASECHK.TRANS64.TRYWAIT P1, [R9+URZ+0x38830], R8 ;  /* 0x03883008090075a7 */ /* 0x000e64000802017f */
[----:B-1----:R-:W-:Y:S05]  /*65f0*/  @!P1 BRA `(.L_x_4969) ;  /* 0x0000010000609947 */ /* 0x002fea0003800000 */
.L_x_4968:
        /* <DEDUP_REMOVED lines=22> */
.L_x_4970:
[----:B------:R2:W3:Y:S01]  /*6760*/  SYNCS.PHASECHK.TRANS64.TRYWAIT P1, [R9+URZ+0x38850], R8 ;  /* 0x03885008090075a7 */ /* 0x0004e2000802017f */
[----:B------:R-:W-:Y:S05]  /*6770*/  @!P0 BRA `(.L_x_4971) ;  /* 0x0000000000048947 */ /* 0x000fea0003800000 */
[----:B------:R-:W-:Y:S01]  /*6780*/  BPT.TRAP 0x1 ;  /* 0x000000040000795c */ /* 0x000fe20000300000 */
.L_x_4971:
[----:B------:R-:W-:Y:S01]  /*6790*/  IMAD R7, R2, 0x1000, R4 ;  /* 0x0000100002077824 */ /* 0x000fe200078e0204 */
[----:B---3--:R-:W-:Y:S06]  /*67a0*/  @P1 BRA `(.L_x_4972) ;  /* 0x0000000000081947 */ /* 0x008fec0003800000 */
[----:B------:R-:W3:Y:S02]  /*67b0*/  SYNCS.PHASECHK.TRANS64.TRYWAIT P1, [R9+URZ+0x38850], R8 ;  /* 0x03885008090075a7 */ /* 0x000ee4000802017f */
[----:B---3--:R-:W-:Y:S05]  /*67c0*/  @!P1 BRA `(.L_x_4973) ;  /* 0x0000010000009947 */ /* 0x008fea0003800000 */
.L_x_4972:
        /* <DEDUP_REMOVED lines=189> */
[----:B------:R-:W-:Y:S01]  /*73a0*/  IMAD.IADD R15, R21, 0x1, R8 ;  /* 0x00000001150f7824 */ /* 0x000fe200078e0208 */
[----:B------:R-:W-:Y:S02]  /*73b0*/  WARPGROUP.DEPBAR.LE gsb0, 0x0 ;  /* 0x00008000000079c5 */ /* 0x000fe40000010000 */
[----:B------:R-:W-:-:S08]  /*73c0*/  WARPGROUP.ARRIVE ;  /* 0x00000000000079c5 */ /* 0x000fd00000000000 */
[----:B------:R-:W-:Y:S01]  /*73d0*/  HGMMA.64x64x16.F32 R152, gdesc[UR24], R152, gsb0 ;  /* 0x00e00000189879f0 */ /* 0x000fe20008000898 */
[----:B------:R-:W-:Y:S01]  /*73e0*/  R2UR UR24, R15 ;  /* 0x000000000f1872ca */ /* 0x000fe200000e0000 */
[----:B------:R-:W-:Y:S01]  /*73f0*/  VIADD R15, R7, 0xa00 ;  /* 0x00000a00070f7836 */ /* 0x000fe20000000000 */
[----:B------:R-:W-:Y:S01]  /*7400*/  UMOV UR25, 0x40000040 ;  /* 0x4000004000197882 */ /* 0x000fe20000000000 */
[----:B------:R-:W-:Y:S02]  /*7410*/  UMOV UR27, 0x40000040 ;  /* 0x40000040001b7882 */ /* 0x000fe40000000000 */
[----:B------:R-:W-:-:S05]  /*7420*/  IMAD.IADD R20, R8, 0x1, R15 ;  /* 0x0000000108147824 */ /* 0x000fca00078e020f */
        /* <DEDUP_REMOVED lines=128> */
.L_x_4974:
        /* <DEDUP_REMOVED lines=9> */
[----:B------:R-:W-:-:S03]  /*7cc0*/  IADD3 R8, R186, UR6, -R18 ;  /* 0x00000006ba087c10 */ /* 0x000fc6000fffe812 */
[----:B------:R-:W0:Y:S02]  /*7cd0*/  SHFL.IDX PT, R15, R7, 0x1, 0x1c1f ;  /* 0x003c1f00070f7f89 */ /* 0x000e2400000e0000 */
[----:B------:R-:W-:Y:S02]  /*7ce0*/  IMAD.IADD R8, R8, 0x1, -R185 ;  /* 0x0000000108087824 */ /* 0x000fe400078e0ab9 */
[----:B------:R-:W1:Y:S02]  /*7cf0*/  SHFL.IDX PT, R7, R7, RZ, 0x1c1f ;  /* 0x001c1fff07077589 */ /* 0x000e6400000e0000 */
[----:B0-----:R-:W-:-:S05]  /*7d00*/  IMAD.IADD R12, R8, 0x1, R15 ;  /* 0x00000001080c7824 */ /* 0x001fca00078e020f */
        /* <DEDUP_REMOVED lines=47> */
[----:B------:R-:W-:Y:S01]  /*8000*/  FMNMX.FTZ R14, R183, R12, !PT ;  /* 0x0000000cb70e7209 */ /* 0x000fe20007810000 */
[----:B-1----:R-:W-:-:S04]  /*8010*/  IMAD.IADD R12, R8, 0x1, R7 ;  /* 0x00000001080c7824 */ /* 0x002fc800078e0207 */
        /* <DEDUP_REMOVED lines=70> */
[----:B------:R-:W-:Y:S01]  /*8480*/  FFMA.FTZ R181, R183, UR28, -R214 ;  /* 0x0000001cb7b57c23 */ /* 0x000fe200080108d6 */
[----:B------:R-:W0:Y:S01]  /*8490*/  SHFL.BFLY PT, R158, R7, 0x2, 0x1f ;  /* 0x0c401f00079e7f89 */ /* 0x000e2200000e0000 */
[----:B------:R-:W-:Y:S08]  /*84a0*/  MUFU.EX2 R15, R15 ;  /* 0x0000000f000f7308 */ /* 0x000ff00000000800 */
[----:B------:R-:W-:Y:S08]  /*84b0*/  MUFU.EX2 R12, R12 ;  /* 0x0000000c000c7308 */ /* 0x000ff00000000800 */
[----:B------:R-:W-:Y:S01]  /*84c0*/  MUFU.EX2 R14, R177 ;  /* 0x000000b1000e7308 */ /* 0x000fe20000000800 */
[----:B0-----:R-:W-:-:S07]  /*84d0*/  FMNMX.FTZ R158, R7, R158, !PT ;  /* 0x0000009e079e7209 */ /* 0x001fce0007810000 */
[----:B------:R-:W0:Y:S01]  /*84e0*/  MUFU.EX2 R169, R169 ;  /* 0x000000a900a97308 */ /* 0x000e220000000800 */
[----:B------:R-:W1:Y:S07]  /*84f0*/  SHFL.BFLY PT, R7, R158, 0x1, 0x1f ;  /* 0x0c201f009e077f89 */ /* 0x000e6e00000e0000 */
[----:B------:R-:W-:Y:S08]  /*8500*/  MUFU.EX2 R20, R20 ;  /* 0x0000001400147308 */ /* 0x000ff00000000800 */
[----:B------:R-:W2:Y:S08]  /*8510*/  MUFU.EX2 R173, R173 ;  /* 0x000000ad00ad7308 */ /* 0x000eb00000000800 */
        /* <DEDUP_REMOVED lines=9> */
[----:B------:R-:W-:Y:S01]  /*85b0*/  FSEL R153, R7, RZ, P2 ;  /* 0x000000ff07997208 */ /* 0x000fe20001000000 */
[--C-:B------:R-:W-:Y:S01]  /*85c0*/  FFMA.FTZ R221, R152, UR28, -R158.reuse ;  /* 0x0000001c98dd7c23 */ /* 0x100fe2000801089e */
[----:B------:R-:W-:Y:S01]  /*85d0*/  FSEL R152, R8, RZ, P1 ;  /* 0x000000ff08987208 */ /* 0x000fe20000800000 */
[----:B------:R-:W-:Y:S01]  /*85e0*/  FFMA.FTZ R214, R157, UR28, -R158 ;  /* 0x0000001c9dd67c23 */ /* 0x000fe2000801089e */
[----:B------:R-:W-:Y:S02]  /*85f0*/  IMAD.MOV R157, RZ, RZ, -R184 ;  /* 0x000000ffff9d7224 */ /* 0x000fe400078e0ab8 */
[----:B------:R-:W-:Y:S01]  /*8600*/  FADD.FTZ R153, -R153, R10 ;  /* 0x0000000a99997221 */ /* 0x000fe20000010100 */
[--C-:B------:R-:W-:Y:S01]  /*8610*/  FFMA.FTZ R222, R213, UR28, -R158.reuse ;  /* 0x0000001cd5de7c23 */ /* 0x100fe2000801089e */
[----:B------:R-:W-:Y:S01]  /*8620*/  FADD.FTZ R152, -R152, R11 ;  /* 0x0000000b98987221 */ /* 0x000fe20000010100 */
[--C-:B------:R-:W-:Y:S01]  /*8630*/  FFMA.FTZ R213, R215, UR28, -R158.reuse ;  /* 0x0000001cd7d57c23 */ /* 0x100fe2000801089e */
[----:B------:R-:W-:Y:S01]  /*8640*/  FMUL.FTZ R215, R153, UR28 ;  /* 0x0000001c99d77c20 */ /* 0x000fe20008410000 */
[----:B------:R-:W-:Y:S01]  /*8650*/  ISETP.NE.AND P1, PT, R18, R157, PT ;  /* 0x0000009d1200720c */ /* 0x000fe20003f25270 */
[----:B------:R-:W-:Y:S01]  /*8660*/  FMUL.FTZ R152, R152, UR28 ;  /* 0x0000001c98987c20 */ /* 0x000fe20008410000 */
[--C-:B------:R-:W-:Y:S01]  /*8670*/  FFMA.FTZ R183, R156, UR28, -R158.reuse ;  /* 0x0000001c9cb77c23 */ /* 0x100fe2000801089e */
[--C-:B------:R-:W-:Y:S01]  /*8680*/  FFMA.FTZ R156, R176, UR28, -R158.reuse ;  /* 0x0000001cb09c7c23 */ /* 0x100fe2000801089e */
[----:B------:R-:W-:Y:S01]  /*8690*/  FFMA.FTZ R224, R154, UR28, -R158 ;  /* 0x0000001c9ae07c23 */ /* 0x000fe2000801089e */
[----:B------:R-:W1:Y:S01]  /*86a0*/  MUFU.EX2 R10, R152 ;  /* 0x00000098000a7308 */ /* 0x000e620000000800 */
[----:B------:R-:W-:-:S02]  /*86b0*/  VIADD R153, R9, 0x38840 ;  /* 0x0003884009997836 */ /* 0x000fc40000000000 */
[--C-:B------:R-:W-:Y:S01]  /*86c0*/  FFMA.FTZ R217, R160, UR28, -R158.reuse ;  /* 0x0000001ca0d97c23 */ /* 0x100fe2000801089e */
[--C-:B------:R-:W-:Y:S01]  /*86d0*/  FFMA.FTZ R218, R161, UR28, -R158.reuse ;  /* 0x0000001ca1da7c23 */ /* 0x100fe2000801089e */
[--C-:B------:R-:W-:Y:S01]  /*86e0*/  FFMA.FTZ R219, R164, UR28, -R158.reuse ;  /* 0x0000001ca4db7c23 */ /* 0x100fe2000801089e */
[--C-:B------:R-:W-:Y:S01]  /*86f0*/  FFMA.FTZ R220, R165, UR28, -R158.reuse ;  /* 0x0000001ca5dc7c23 */ /* 0x100fe2000801089e */
[----:B------:R-:W-:Y:S01]  /*8700*/  PRMT R153, R202, 0x654, R153 ;  /* 0x00000654ca997816 */ /* 0x000fe20000000099 */
[----:B------:R-:W-:Y:S01]  /*8710*/  FFMA.FTZ R172, R172, UR28, -R158 ;  /* 0x0000001cacac7c23 */ /* 0x000fe2000801089e */
[----:B------:R-:W3:Y:S01]  /*8720*/  MUFU.EX2 R215, R215 ;  /* 0x000000d700d77308 */ /* 0x000ee20000000800 */
[----:B------:R-:W-:Y:S02]  /*8730*/  @!P1 IMAD R154, R13, 0x40, R22 ;  /* 0x000000400d9a9824 */ /* 0x000fe400078e0216 */
[--C-:B------:R-:W-:Y:S01]  /*8740*/  FFMA.FTZ R13, R216, UR28, -R158.reuse ;  /* 0x0000001cd80d7c23 */ /* 0x100fe2000801089e */
[----:B------:R4:W-:Y:S01]  /*8750*/  SYNCS.ARRIVE.TRANS64.RED.A1T0 RZ, [R153+URZ], RZ ;  /* 0x000000ff99ff79a7 */ /* 0x0009e2000810043f */
[----:B------:R-:W-:Y:S01]  /*8760*/  FFMA.FTZ R216, R155, UR28, -R158 ;  /* 0x0000001c9bd87c23 */ /* 0x000fe2000801089e */
[----:B------:R-:W-:Y:S01]  /*8770*/  IMAD R176, R2, 0x1000, R19 ;  /* 0x0000100002b07824 */ /* 0x000fe200078e0213 */
[----:B0-----:R-:W-:Y:S01]  /*8780*/  F2FP.F16.F32.PACK_AB R155, R169, R14 ;  /* 0x0000000ea99b723e */ /* 0x001fe200000000ff */
[----:B------:R0:W-:Y:S01]  /*8790*/  MUFU.EX2 R11, R156 ;  /* 0x0000009c000b7308 */ /* 0x0001e20000000800 */
[----:B--2---:R-:W-:Y:S01]  /*87a0*/  F2FP.F16.F32.PACK_AB R157, R173, R20 ;  /* 0x00000014ad9d723e */ /* 0x004fe200000000ff */
[-C--:B-1----:R-:W-:Y:S01]  /*87b0*/  FMUL.FTZ R26, R26, R10.reuse ;  /* 0x0000000a1a1a7220 */ /* 0x082fe20000410000 */
[----:B----4-:R-:W-:Y:S01]  /*87c0*/  F2FP.F16.F32.PACK_AB R153, R12, R15 ;  /* 0x0000000f0c99723e */ /* 0x010fe200000000ff */
[----:B------:R-:W-:Y:S01]  /*87d0*/  FMUL.FTZ R27, R27, R10 ;  /* 0x0000000a1b1b7220 */ /* 0x000fe20000410000 */
[----:B------:R-:W-:Y:S01]  /*87e0*/  F2FP.F16.F32.PACK_AB R159, R177, R168 ;  /* 0x000000a8b19f723e */ /* 0x000fe200000000ff */
[----:B------:R-:W-:Y:S01]  /*87f0*/  FMUL.FTZ R30, R30, R10 ;  /* 0x0000000a1e1e7220 */ /* 0x000fe20000410000 */
[----:B------:R-:W-:Y:S01]  /*8800*/  R2UR UR6, R176 ;  /* 0x00000000b00672ca */ /* 0x000fe200000e0000 */
[----:B------:R-:W-:Y:S01]  /*8810*/  MUFU.EX2 R182, R182 ;  /* 0x000000b600b67308 */ /* 0x000fe20000000800 */
[----:B0-----:R-:W-:-:S02]  /*8820*/  @!P1 IMAD R156, R154, 0x4, R17 ;  /* 0x000000049a9c9824 */ /* 0x001fc400078e0211 */
[-C--:B---3--:R-:W-:Y:S01]  /*8830*/  FMUL.FTZ R24, R24, R215.reuse ;  /* 0x000000d718187220 */ /* 0x088fe20000410000 */
[-C--:B------:R-:W-:Y:S01]  /*8840*/  FMUL.FTZ R25, R25, R215.reuse ;  /* 0x000000d719197220 */ /* 0x080fe20000410000 */
[-C--:B------:R-:W-:Y:S01]  /*8850*/  FMUL.FTZ R28, R28, R215.reuse ;  /* 0x000000d71c1c7220 */ /* 0x080fe20000410000 */
[-C--:B------:R-:W-:Y:S01]  /*8860*/  FMUL.FTZ R29, R29, R215.reuse ;  /* 0x000000d71d1d7220 */ /* 0x080fe20000410000 */
[----:B------:R-:W-:Y:S01]  /*8870*/  @!P1 STS [R156+0x38400], R215 ;  /* 0x038400d79c009388 */ /* 0x000fe20000000800 */
[-C--:B------:R-:W-:Y:S01]  /*8880*/  FMUL.FTZ R31, R31, R10.reuse ;  /* 0x0000000a1f1f7220 */ /* 0x080fe20000410000 */
[----:B------:R-:W0:Y:S01]  /*8890*/  MUFU.EX2 R21, R21 ;  /* 0x0000001500157308 */ /* 0x000e220000000800 */
[-C--:B------:R-:W-:Y:S01]  /*88a0*/  FMUL.FTZ R32, R32, R215.reuse ;  /* 0x000000d720207220 */ /* 0x080fe20000410000 */
[----:B------:R1:W-:Y:S01]  /*88b0*/  @!P1 STS [R156+0x38420], R10 ;  /* 0x0384200a9c009388 */ /* 0x0003e20000000800 */
        /* <DEDUP_REMOVED lines=59> */
[----:B------:R-:W-:Y:S01]  /*8c70*/  FMUL.FTZ R81, R81, R215 ;  /* 0x000000d751517220 */ /* 0x000fe20000410000 */
[-C--:B------:R-:W-:Y:S01]  /*8c80*/  FMUL.FTZ R82, R82, R10.reuse ;  /* 0x0000000a52527220 */ /* 0x080fe20000410000 */
[----:B------:R-:W-:Y:S01]  /*8c90*/  MUFU.EX2 R174, R174 ;  /* 0x000000ae00ae7308 */ /* 0x000fe20000000800 */
[----:B0-----:R-:W-:Y:S01]  /*8ca0*/  F2FP.F16.F32.PACK_AB R158, R220, R219 ;  /* 0x000000dbdc9e723e */ /* 0x001fe200000000ff */
        /* <DEDUP_REMOVED lines=81> */
[-C--:B------:R-:W-:Y:S01]  /*91c0*/  FMUL.FTZ R150, R150, R10.reuse ;  /* 0x0000000a96967220 */ /* 0x080fe20000410000 */
[----:B------:R-:W-:Y:S01]  /*91d0*/  FMUL.FTZ R151, R151, R10 ;  /* 0x0000000a97977220 */ /* 0x000fe20000410000 */
[----:B-1----:R-:W-:Y:S01]  /*91e0*/  F2FP.F16.F32.PACK_AB R165, R179, R178 ;  /* 0x000000b2b3a5723e */ /* 0x002fe200000000ff */
[----:B------:R1:W-:Y:S01]  /*91f0*/  STSM.16.M88.4 [R187+0x36400], R152 ;  /* 0x03640098bb007844 */ /* 0x0003e20000000200 */
[----:B------:R-:W-:Y:S01]  /*9200*/  VIADD R223, R176, 0x80 ;  /* 0x00000080b0df7836 */ /* 0x000fe20000000000 */
[----:B------:R-:W-:Y:S01]  /*9210*/  MUFU.EX2 R13, R13 ;  /* 0x0000000d000d7308 */ /* 0x000fe20000000800 */
[----:B0-----:R-:W-:Y:S01]  /*9220*/  F2FP.F16.F32.PACK_AB R167, R181, R180 ;  /* 0x000000b4b5a7723e */ /* 0x001fe200000000ff */
[----:B------:R1:W-:Y:S01]  /*9230*/  STSM.16.M88.4 [R188], R156 ;  /* 0x0000009cbc007844 */ /* 0x0003e20000000200 */
[----:B------:R-:W-:Y:S01]  /*9240*/  FFMA.FTZ R15, R10, R6, R15 ;  /* 0x000000060a0f7223 */ /* 0x000fe2000001000f */
[----:B------:R-:W-:-:S02]  /*9250*/  FFMA.FTZ R182, R215, R5, R182 ;  /* 0x00000005d7b67223 */ /* 0x000fc400000100b6 */
[----:B------:R1:W-:Y:S01]  /*9260*/  STSM.16.M88.4 [R190], R160 ;  /* 0x000000a0be007844 */ /* 0x0003e20000000200 */
[----:B------:R-:W-:Y:S01]  /*9270*/  FADD.FTZ R15, R12, R15 ;  /* 0x0000000f0c0f7221 */ /* 0x000fe20000010000 */
[----:B------:R-:W0:Y:S01]  /*9280*/  MUFU.EX2 R216, R216 ;  /* 0x000000d800d87308 */ /* 0x000e220000000800 */
        /* <DEDUP_REMOVED lines=64> */
.L_x_4975:
[----:B------:R-:W-:Y:S01]  /*9690*/  UISETP.GT.AND UP0, UPT, UR30, UR29, UPT ;  /* 0x0000001d1e00728c */ /* 0x000fe2000bf04270 */
[----:B------:R-:W-:Y:S01]  /*96a0*/  VIADD R9, R9, 0x38860 ;  /* 0x0003886009097836 */ /* 0x000fe20000000000 */
[----:B------:R-:W-:Y:S01]  /*96b0*/  UIADD3 UR30, UR30, -0x1, URZ ;  /* 0xffffffff1e1e7890 */ /* 0x000fe2000fffe03f */
[----:B------:R-:W-:Y:S02]  /*96c0*/  IMAD.MOV.U32 R11, RZ, RZ, R8 ;  /* 0x000000ffff0b7224 */ /* 0x000fe400078e0008 */
[----:B------:R-:W-:Y:S01]  /*96d0*/  IMAD.MOV.U32 R10, RZ, RZ, R7 ;  /* 0x000000ffff0a7224 */ /* 0x000fe200078e0007 */
[----:B------:R-:W-:Y:S01]  /*96e0*/  PLOP3.LUT P1, PT, PT, PT, UP0, 0x80, 0x0 ;  /* 0x000000000000781c */ /* 0x000fe20003f2f008 */
[----:B------:R-:W-:Y:S01]  /*96f0*/  IMAD.MOV.U32 R13, RZ, RZ, R2 ;  /* 0x000000ffff0d7224 */ /* 0x000fe200078e0002 */
[----:B------:R-:W-:-:S04]  /*9700*/  PRMT R9, R202, 0x654, R9 ;  /* 0x00000654ca097816 */ /* 0x000fc80000000009 */
[----:B------:R0:W-:Y:S07]  /*9710*/  SYNCS.ARRIVE.TRANS64.RED.A1T0 RZ, [R9+URZ], RZ ;  /* 0x000000ff09ff79a7 */ /* 0x0001ee000810043f */
[----:B------:R-:W-:Y:S05]  /*9720*/  @P1 BRA `(.L_x_4976) ;  /* 0xffffffcc00741947 */ /* 0x000fea000383ffff */
.L_x_4965:
[----:B------:R-:W-:-:S13]  /*9730*/  ISETP.LE.AND P1, PT, RZ, UR30, PT ;  /* 0x0000001eff007c0c */ /* 0x000fda000bf23270 */
[----:B------:R-:W-:Y:S05]  /*9740*/  @!P1 BRA `(.L_x_4977) ;  /* 0x0000002c004c9947 */ /* 0x000fea0003800000 */
[----:B------:R-:W-:Y:S01]  /*9750*/  IMAD.MOV.U32 R185, RZ, RZ, R8 ;  /* 0x000000ffffb97224 */ /* 0x000fe200078e0008 */
[----:B------:R-:W-:Y:S01]  /*9760*/  ULDC UR28, c[0x0][0xa80] ;  /* 0x0002a000001c7ab9 */ /* 0x000fe20000000800 */
[----:B------:R-:W-:Y:S02]  /*9770*/  IMAD.MOV.U32 R10, RZ, RZ, R7 ;  /* 0x000000ffff0a7224 */ /* 0x000fe400078e0007 */
[----:B------:R-:W-:-:S07]  /*9780*/  IMAD.MOV.U32 R213, RZ, RZ, R2 ;  /* 0x000000ffffd57224 */ /* 0x000fce00078e0002 */
.L_x_4988:
[----:B------:R-:W-:-:S05]  /*9790*/  VIADD R2, R213, 0x1 ;  /* 0x00000001d5027836 */ /* 0x000fca0000000000 */
[----:B------:R-:W-:-:S04]  /*97a0*/  ISETP.NE.AND P1, PT, R2, 0x2, PT ;  /* 0x000000020200780c */ /* 0x000fc80003f25270 */
[----:B------:R-:W-:Y:S02]  /*97b0*/  SEL R7, RZ, 0x1, P1 ;  /* 0x00000001ff077807 */ /* 0x000fe40000800000 */
[----:B------:R-:W-:Y:S02]  /*97c0*/  SEL R2, R2, RZ, P1 ;  /* 0x000000ff02027207 */ /* 0x000fe40000800000 */
[----:B------:R-:W-:Y:S01]  /*97d0*/  LOP3.LUT R16, R16, R7, RZ, 0x3c, !PT ;  /* 0x0000000710107212 */ /* 0x000fe200078e3cff */
[----:B-1----:R-:W-:Y:S06]  /*97e0*/  @!P0 BRA `(.L_x_4978) ;  /* 0x0000000000048947 */ /* 0x002fec0003800000 */
[----:B------:R-:W-:Y:S01]  /*97f0*/  BPT.TRAP 0x1 ;  /* 0x000000040000795c */ /* 0x000fe20000300000 */
.L_x_4978:
[----:B0-----:R-:W-:Y:S01]  /*9800*/  IMAD R9, R2, 0x8, R17 ;  /* 0x0000000802097824 */ /* 0x001fe200078e0211 */
[----:B------:R-:W-:-:S04]  /*9810*/  SHF.L.U32 R8, R16, 0x1f, RZ ;  /* 0x0000001f10087819 */ /* 0x000fc800000006ff */
[----:B------:R0:W1:Y:S01]  /*9820*/  SYNCS.PHASECHK.TRANS64.TRYWAIT P1, [R9+URZ+0x38830], R8 ;  /* 0x03883008090075a7 */ /* 0x000062000802017f */
[----:B------:R-:W-:Y:S05]  /*9830*/  @!P0 BRA `(.L_x_4979) ;  /* 0x0000000000048947 */ /* 0x000fea0003800000 */
[----:B------:R-:W-:Y:S01]  /*9840*/  BPT.TRAP 0x1 ;  /* 0x000000040000795c */ /* 0x000fe20000300000 */
.L_x_4979:
[----:B------:R-:W-:Y:S01]  /*9850*/  IMAD R7, R2, 0x200, R0 ;  /* 0x0000020002077824 */ /* 0x000fe200078e0200 */
[----:B-1----:R-:W-:Y:S06]  /*9860*/  @P1 BRA `(.L_x_4980) ;  /* 0x0000000000081947 */ /* 0x002fec0003800000 */
[----:B------:R-:W1:Y:S02]  /*9870*/  SYNCS.PHASECHK.TRANS64.TRYWAIT P1, [R9+URZ+0x38830], R8 ;  /* 0x03883008090075a7 */ /* 0x000e64000802017f */
[----:B-1----:R-:W-:Y:S05]  /*9880*/  @!P1 BRA `(.L_x_4981) ;  /* 0x000000cc00e49947 */ /* 0x002fea0003800000 */
.L_x_4980:
        /* <DEDUP_REMOVED lines=22> */
.L_x_4982:
[----:B------:R2:W3:Y:S01]  /*99f0*/  SYNCS.PHASECHK.TRANS64.TRYWAIT P1, [R9+URZ+0x38850], R8 ;  /* 0x03885008090075a7 */ /* 0x0004e2000802017f */
[----:B------:R-:W-:Y:S05]  /*9a00*/  @!P0 BRA `(.L_x_4983) ;  /* 0x0000000000048947 */ /* 0x000fea0003800000 */
[----:B------:R-:W-:Y:S01]  /*9a10*/  BPT.TRAP 0x1 ;  /* 0x000000040000795c */ /* 0x000fe20000300000 */
.L_x_4983:
[----:B------:R-:W-:Y:S01]  /*9a20*/  IMAD R7, R2, 0x1000, R4 ;  /* 0x0000100002077824 */ /* 0x000fe200078e0204 */
[----:B---3--:R-:W-:Y:S06]  /*9a30*/  @P1 BRA `(.L_x_4984) ;  /* 0x0000000000081947 */ /* 0x008fec0003800000 */
[----:B------:R-:W3:Y:S02]  /*9a40*/  SYNCS.PHASECHK.TRANS64.TRYWAIT P1, [R9+URZ+0x38850], R8 ;  /* 0x03885008090075a7 */ /* 0x000ee4000802017f */
[----:B---3--:R-:W-:Y:S05]  /*9a50*/  @!P1 BRA `(.L_x_4985) ;  /* 0x000000cc00849947 */ /* 0x008fea0003800000 */
.L_x_4984:
        /* <DEDUP_REMOVED lines=326> */
.L_x_4986:
[----:B------:R-:W-:Y:S01]  /*aec0*/  FMNMX.FTZ R8, R152, R10, !PT ;  /* 0x0000000a98087209 */ /* 0x000fe20007810000 */
[----:B------:R-:W-:Y:S01]  /*aed0*/  IMAD R220, R2, 0x1000, R19 ;  /* 0x0000100002dc7824 */ /* 0x000fe200078e0213 */
[----:B------:R-:W-:Y:S02]  /*aee0*/  UMOV UR7, 0x40000040 ;  /* 0x4000004000077882 */ /* 0x000fe40000000000 */
[----:B------:R-:W-:Y:S02]  /*aef0*/  FMNMX.FTZ R7, R153, R8, !PT ;  /* 0x0000000899077209 */ /* 0x000fe40007810000 */
        /* <DEDUP_REMOVED lines=109> */
[----:B------:R-:W-:Y:S01]  /*b5d0*/  FFMA.FTZ R153, R181, UR28, -R204 ;  /* 0x0000001cb5997c23 */ /* 0x000fe200080108cc */
[----:B------:R-:W-:Y:S01]  /*b5e0*/  MUFU.EX2 R186, R186 ;  /* 0x000000ba00ba7308 */ /* 0x000fe20000000800 */
[----:B-1----:R-:W-:Y:S01]  /*b5f0*/  F2FP.F16.F32.PACK_AB R156, R20, R15 ;  /* 0x0000000f149c723e */ /* 0x002fe200000000ff */
        /* <DEDUP_REMOVED lines=11> */
[--C-:B------:R-:W-:Y:S01]  /*b6b0*/  FFMA.FTZ R204, R154, UR28, -R152.reuse ;  /* 0x0000001c9acc7c23 */ /* 0x100fe20008010898 */
[--C-:B------:R-:W-:Y:S01]  /*b6c0*/  FFMA.FTZ R215, R155, UR28, -R152.reuse ;  /* 0x0000001c9bd77c23 */ /* 0x100fe20008010898 */
[----:B------:R-:W-:Y:S01]  /*b6d0*/  FFMA.FTZ R214, R158, UR28, -R152 ;  /* 0x0000001c9ed67c23 */ /* 0x000fe20008010898 */
[----:B------:R-:W1:Y:S01]  /*b6e0*/  MUFU.EX2 R181, R181 ;  /* 0x000000b500b57308 */ /* 0x000e620000000800 */
[----:B0-----:R-:W-:-:S02]  /*b6f0*/  IMAD.MOV R153, RZ, RZ, -R184 ;  /* 0x000000ffff997224 */ /* 0x001fc400078e0ab8 */
[--C-:B------:R-:W-:Y:S01]  /*b700*/  FFMA.FTZ R217, R159, UR28, -R152.reuse ;  /* 0x0000001c9fd97c23 */ /* 0x100fe20008010898 */
[--C-:B------:R-:W-:Y:S01]  /*b710*/  FFMA.FTZ R216, R162, UR28, -R152.reuse ;  /* 0x0000001ca2d87c23 */ /* 0x100fe20008010898 */
[--C-:B------:R-:W-:Y:S01]  /*b720*/  FFMA.FTZ R219, R163, UR28, -R152.reuse ;  /* 0x0000001ca3db7c23 */ /* 0x100fe20008010898 */
[--C-:B------:R-:W-:Y:S01]  /*b730*/  FFMA.FTZ R218, R166, UR28, -R152.reuse ;  /* 0x0000001ca6da7c23 */ /* 0x100fe20008010898 */
[----:B------:R-:W-:Y:S01]  /*b740*/  ISETP.NE.AND P1, PT, R18, R153, PT ;  /* 0x000000991200720c */ /* 0x000fe20003f25270 */
[----:B------:R-:W-:Y:S02]  /*b750*/  VIADD R153, R9, 0x38840 ;  /* 0x0003884009997836 */ /* 0x000fe40000000000 */
[--C-:B------:R-:W-:Y:S01]  /*b760*/  FFMA.FTZ R221, R167, UR28, -R152.reuse ;  /* 0x0000001ca7dd7c23 */ /* 0x100fe20008010898 */
[--C-:B------:R-:W-:Y:S01]  /*b770*/  FFMA.FTZ R170, R170, UR28, -R152.reuse ;  /* 0x0000001caaaa7c23 */ /* 0x100fe20008010898 */
[--C-:B------:R-:W-:Y:S01]  /*b780*/  FFMA.FTZ R171, R171, UR28, -R152.reuse ;  /* 0x0000001cabab7c23 */ /* 0x100fe20008010898 */
[--C-:B------:R-:W-:Y:S01]  /*b790*/  FFMA.FTZ R174, R174, UR28, -R152.reuse ;  /* 0x0000001caeae7c23 */ /* 0x100fe20008010898 */
[----:B------:R-:W-:Y:S01]  /*b7a0*/  PRMT R153, R202, 0x654, R153 ;  /* 0x00000654ca997816 */ /* 0x000fe20000000099 */
[--C-:B------:R-:W-:Y:S01]  /*b7b0*/  FFMA.FTZ R175, R175, UR28, -R152.reuse ;  /* 0x0000001cafaf7c23 */ /* 0x100fe20008010898 */
[--C-:B------:R-:W-:Y:S01]  /*b7c0*/  FFMA.FTZ R178, R178, UR28, -R152.reuse ;  /* 0x0000001cb2b27c23 */ /* 0x100fe20008010898 */
[--C-:B------:R-:W-:Y:S01]  /*b7d0*/  FFMA.FTZ R179, R179, UR28, -R152.reuse ;  /* 0x0000001cb3b37c23 */ /* 0x100fe20008010898 */
[----:B------:R0:W-:Y:S01]  /*b7e0*/  SYNCS.ARRIVE.TRANS64.RED.A1T0 RZ, [R153+URZ], RZ ;  /* 0x000000ff99ff79a7 */ /* 0x0001e2000810043f */
[--C-:B------:R-:W-:Y:S01]  /*b7f0*/  FFMA.FTZ R182, R182, UR28, -R152.reuse ;  /* 0x0000001cb6b67c23 */ /* 0x100fe20008010898 */
[----:B------:R-:W-:Y:S01]  /*b800*/  FFMA.FTZ R183, R183, UR28, -R152 ;  /* 0x0000001cb7b77c23 */ /* 0x000fe20008010898 */
[----:B------:R-:W-:Y:S01]  /*b810*/  @!P1 IMAD R154, R213, 0x40, R22 ;  /* 0x00000040d59a9824 */ /* 0x000fe200078e0216 */
[----:B------:R-:W-:Y:S01]  /*b820*/  MUFU.EX2 R204, R204 ;  /* 0x000000cc00cc7308 */ /* 0x000fe20000000800 */
[----:B------:R-:W-:Y:S01]  /*b830*/  F2FP.F16.F32.PACK_AB R152, R12, R11 ;  /* 0x0000000b0c98723e */ /* 0x000fe200000000ff */
[----:B-1----:R-:W-:Y:S01]  /*b840*/  FMUL.FTZ R26, R26, R181 ;  /* 0x000000b51a1a7220 */ /* 0x002fe20000410000 */
[----:B------:R-:W-:Y:S01]  /*b850*/  @!P1 IMAD R154, R154, 0x4, R17 ;  /* 0x000000049a9a9824 */ /* 0x000fe200078e0211 */
[----:B------:R-:W-:Y:S01]  /*b860*/  F2FP.F16.F32.PACK_AB R158, R186, R21 ;  /* 0x00000015ba9e723e */ /* 0x000fe200000000ff */
[-C--:B------:R-:W-:Y:S01]  /*b870*/  FMUL.FTZ R27, R27, R181.reuse ;  /* 0x000000b51b1b7220 */ /* 0x080fe20000410000 */
[-C--:B------:R-:W-:Y:S01]  /*b880*/  FMUL.FTZ R30, R30, R181.reuse ;  /* 0x000000b51e1e7220 */ /* 0x080fe20000410000 */
        /* <DEDUP_REMOVED lines=182> */
.L_x_4987:
[----:B------:R-:W-:Y:S01]  /*c3f0*/  ISETP.LT.AND P1, PT, RZ, UR30, PT ;  /* 0x0000001eff007c0c */ /* 0x000fe2000bf21270 */
[----:B------:R-:W-:Y:S01]  /*c400*/  VIADD R9, R9, 0x38860 ;  /* 0x0003886009097836 */ /* 0x000fe20000000000 */
[----:B------:R-:W-:Y:S01]  /*c410*/  UIADD3 UR30, UR30, -0x1, URZ ;  /* 0xffffffff1e1e7890 */ /* 0x000fe2000fffe03f */
[----:B------:R-:W-:Y:S02]  /*c420*/  IMAD.MOV.U32 R185, RZ, RZ, R8 ;  /* 0x000000ffffb97224 */ /* 0x000fe400078e0008 */
[----:B------:R-:W-:Y:S01]  /*c430*/  IMAD.MOV.U32 R10, RZ, RZ, R7 ;  /* 0x000000ffff0a7224 */ /* 0x000fe200078e0007 */
[----:B------:R-:W-:Y:S01]  /*c440*/  PRMT R9, R202, 0x654, R9 ;  /* 0x00000654ca097816 */ /* 0x000fe20000000009 */
[----:B------:R-:W-:-:S03]  /*c450*/  IMAD.MOV.U32 R213, RZ, RZ, R2 ;  /* 0x000000ffffd57224 */ /* 0x000fc600078e0002 */
[----:B------:R1:W-:Y:S03]  /*c460*/  SYNCS.ARRIVE.TRANS64.RED.A1T0 RZ, [R9+URZ], RZ ;  /* 0x000000ff09ff79a7 */ /* 0x0003e6000810043f */
[----:B------:R-:W-:Y:S05]  /*c470*/  @P1 BRA `(.L_x_4988) ;  /* 0xffffffd000c41947 */ /* 0x000fea000383ffff */
.L_x_4977:
[----:B------:R-:W2:Y:S01]  /*c480*/  SHFL.BFLY PT, R0, R5, 0x2, 0x1f ;  /* 0x0c401f0005007f89 */ /* 0x000ea200000e0000 */
[----:B------:R-:W-:-:S03]  /*c490*/  UIADD3 UR36, UR36, 0x1, URZ ;  /* 0x0000000124247890 */ /* 0x000fc6000fffe03f */
[----:B01----:R-:W0:Y:S01]  /*c4a0*/  SHFL.BFLY PT, R9, R6, 0x2, 0x1f ;  /* 0x0c401f0006097f89 */ /* 0x003e2200000e0000 */
[----:B------:R-:W-:Y:S08]  /*c4b0*/  BAR.ARV 0x8, 0x100 ;  /* 0x0204000000007b1d */ /* 0x000ff00000002000 */
[----:B------:R-:W-:Y:S01]  /*c4c0*/  BAR.SYNC.DEFER_BLOCKING 0xf, 0x100 ;  /* 0x03c4000000007b1d */ /* 0x000fe20000010000 */
[----:B--2---:R-:W-:Y:S01]  /*c4d0*/  FADD.FTZ R4, R0, R5 ;  /* 0x0000000500047221 */ /* 0x004fe20000010000 */
[----:B------:R-:W-:-:S02]  /*c4e0*/  VIADD R5, R2, 0x1 ;  /* 0x0000000102057836 */ /* 0x000fc40000000000 */
[----:B0-----:R-:W-:Y:S02]  /*c4f0*/  FADD.FTZ R9, R9, R6 ;  /* 0x0000000609097221 */ /* 0x001fe40000010000 */
[----:B------:R-:W0:Y:S01]  /*c500*/  SHFL.BFLY PT, R3, R4, 0x1, 0x1f ;  /* 0x0c201f0004037f89 */ /* 0x000e2200000e0000 */
[----:B------:R-:W-:-:S03]  /*c510*/  ISETP.NE.AND P1, PT, R5, 0x2, PT ;  /* 0x000000020500780c */ /* 0x000fc60003f25270 */
[----:B------:R-:W1:Y:S01]  /*c520*/  SHFL.BFLY PT, R10, R9, 0x1, 0x1f ;  /* 0x0c201f00090a7f89 */ /* 0x000e6200000e0000 */
[----:B0-----:R-:W-:Y:S01]  /*c530*/  FADD.FTZ R0, R4, R3 ;  /* 0x0000000304007221 */ /* 0x001fe20000010000 */
[----:B------:R-:W-:Y:S02]  /*c540*/  IMAD.MOV R3, RZ, RZ, -R184 ;  /* 0x000000ffff037224 */ /* 0x000fe400078e0ab8 */
[----:B------:R-:W-:Y:S02]  /*c550*/  IMAD.MOV.U32 R4, RZ, RZ, RZ ;  /* 0x000000ffff047224 */ /* 0x000fe400078e00ff */
[----:B-1----:R-:W-:Y:S01]  /*c560*/  FADD.FTZ R6, R9, R10 ;  /* 0x0000000a09067221 */ /* 0x002fe20000010000 */
[----:B------:R-:W-:Y:S02]  /*c570*/  FSETP.NE.FTZ.AND P2, PT, R0, RZ, PT ;  /* 0x000000ff0000720b */ /* 0x000fe40003f55000 */
[----:B------:R-:W-:Y:S01]  /*c580*/  ISETP.NE.AND P0, PT, R18, R3, PT ;  /* 0x000000031200720c */ /* 0x000fe20003f05270 */
[----:B------:R-:W-:Y:S01]  /*c590*/  IMAD.MOV.U32 R3, RZ, RZ, RZ ;  /* 0x000000ffff037224 */ /* 0x000fe200078e00ff */
[----:B------:R-:W-:-:S02]  /*c5a0*/  FSETP.NE.FTZ.AND P3, PT, R6, RZ, PT ;  /* 0x000000ff0600720b */ /* 0x000fc40003f75000 */
[----:B------:R-:W-:-:S04]  /*c5b0*/  SEL R9, RZ, 0x1, P1 ;  /* 0x00000001ff097807 */ /* 0x000fc80000800000 */
[----:B------:R-:W-:Y:S01]  /*c5c0*/  LOP3.LUT R16, R16, R9, RZ, 0x3c, !PT ;  /* 0x0000000910107212 */ /* 0x000fe200078e3cff */
[----:B------:R-:W-:Y:S02]  /*c5d0*/  IMAD.U32 R9, RZ, RZ, UR28 ;  /* 0x0000001cff097e24 */ /* 0x000fe4000f8e00ff */
        /* <DEDUP_REMOVED lines=78> */
[-C--:B------:R-:W-:Y:S01]  /*cac0*/  FMUL.FTZ R19, R91, R4.reuse ;  /* 0x000000045b137220 */ /* 0x080fe20000410000 */
[----:B------:R-:W-:Y:S02]  /*cad0*/  IMAD.MOV.U32 R0, RZ, RZ, -0x800000 ;  /* 0xff800000ff007424 */ /* 0x000fe400078e00ff */
[-C--:B------:R-:W-:Y:S01]  /*cae0*/  FMUL.FTZ R13, R42, R4.reuse ;  /* 0x000000042a0d7220 */ /* 0x080fe20000410000 */
[-C--:B------:R-:W-:Y:S01]  /*caf0*/  FMUL.FTZ R15, R46, R4.reuse ;  /* 0x000000042e0f7220 */ /* 0x080fe20000410000 */
[-C--:B------:R-:W-:Y:S01]  /*cb00*/  FMUL.FTZ R25, R50, R4.reuse ;  /* 0x0000000432197220 */ /* 0x080fe20000410000 */
[-C--:B------:R-:W-:Y:S01]  /*cb10*/  FMUL.FTZ R33, R58, R4.reuse ;  /* 0x000000043a217220 */ /* 0x080fe20000410000 */
[-C--:B------:R-:W-:Y:S01]  /*cb20*/  FMUL.FTZ R29, R66, R4.reuse ;  /* 0x00000004421d7220 */ /* 0x080fe20000410000 */
[-C--:B------:R-:W-:Y:S01]  /*cb30*/  FMUL.FTZ R91, R94, R4.reuse ;  /* 0x000000045e5b7220 */ /* 0x080fe20000410000 */
[----:B------:R-:W-:Y:S01]  /*cb40*/  @P2 FFMA.FTZ R3, R2, R7, R17 ;  /* 0x0000000702032223 */ /* 0x000fe20000010011 */
        /* <DEDUP_REMOVED lines=61> */
.L_x_4947:
[----:B------:R-:W0:Y:S01]  /*cf20*/  S2R R202, SR_CgaCtaId ;  /* 0x0000000000ca7919 */ /* 0x000e220000008800 */
[----:B------:R-:W-:Y:S01]  /*cf30*/  MOV R17, 0x400 ;  /* 0x0000040000117802 */ /* 0x000fe20000000f00 */
[----:B------:R-:W-:Y:S01]  /*cf40*/  BSSY B0, `(.L_x_4989) ;  /* 0x00002f1000007945 */ /* 0x000fe20003800000 */
[----:B------:R-:W-:Y:S02]  /*cf50*/  BAR.SYNC.DEFER_BLOCKING 0x5, 0x180 ;  /* 0x0146000000007b1d */ /* 0x000fe40000010000 */
[----:B0-----:R-:W-:-:S05]  /*cf60*/  LEA R17, R202, R17, 0x18 ;  /* 0x00000011ca117211 */ /* 0x001fca00078ec0ff */
[----:B------:R-:W0:Y:S02]  /*cf70*/  LDS.128 R4, [R17+0x388d0] ;  /* 0x0388d00011047984 */ /* 0x000e240000000c00 */
[----:B0-----:R-:W-:Y:S02]  /*cf80*/  R2UR UR5, R5 ;  /* 0x00000000050572ca */ /* 0x001fe400000e0000 */
[----:B------:R-:W-:Y:S01]  /*cf90*/  R2UR UR6, R6 ;  /* 0x00000000060672ca */ /* 0x000fe200000e0000 */
[----:B------:R-:W-:Y:S06]  /*cfa0*/  BAR.ARV 0x4, 0x180 ;  /* 0x0106000000007b1d */ /* 0x000fec0000002000 */
[----:B------:R-:W-:Y:S08]  /*cfb0*/  @P0 BRA `(.L_x_4990) ;  /* 0x0000002000240947 */ /* 0x000ff00003800000 */
[----:B------:R-:W0:Y:S01]  /*cfc0*/  S2R R6, SR_SWINHI ;  /* 0x0000000000067919 */ /* 0x000e220000002f00 */
[----:B------:R-:W-:Y:S01]  /*cfd0*/  F2FP.F16.F32.PACK_AB R9, R27, R9 ;  /* 0x000000091b09723e */ /* 0x000fe200000000ff */
[----:B------:R-:W-:Y:S01]  /*cfe0*/  USHF.L.U32 UR10, UR40, 0x2, URZ ;  /* 0x00000002280a7899 */ /* 0x000fe2000800063f */
[----:B------:R-:W-:Y:S01]  /*cff0*/  F2FP.F16.F32.PACK_AB R10, R10, R174 ;  /* 0x000000ae0a0a723e */ /* 0x000fe200000000ff */
[----:B------:R-:W-:Y:S01]  /*d000*/  BAR.SYNC.DEFER_BLOCKING 0x1, 0x100 ;  /* 0x0044000000007b1d */ /* 0x000fe20000010000 */
[----:B------:R-:W-:Y:S01]  /*d010*/  F2FP.F16.F32.PACK_AB R11, R31, R11 ;  /* 0x0000000b1f0b723e */ /* 0x000fe200000000ff */
[----:B------:R-:W-:Y:S01]  /*d020*/  USHF.L.U64.HI UR11, UR40, 0x2, UR39 ;  /* 0x00000002280b7899 */ /* 0x000fe20008010227 */
[----:B------:R-:W-:Y:S02]  /*d030*/  F2FP.F16.F32.PACK_AB R12, R12, R170 ;  /* 0x000000aa0c0c723e */ /* 0x000fe400000000ff */
[----:B------:R-:W-:Y:S01]  /*d040*/  F2FP.F16.F32.PACK_AB R13, R43, R13 ;  /* 0x0000000d2b0d723e */ /* 0x000fe200000000ff */
[----:B------:R-:W-:Y:S01]  /*d050*/  ULDC.64 UR8, c[0x0][0xd00] ;  /* 0x0003400000087ab9 */ /* 0x000fe20000000a00 */
[----:B------:R-:W-:Y:S01]  /*d060*/  F2FP.F16.F32.PACK_AB R14, R14, R167 ;  /* 0x000000a70e0e723e */ /* 0x000fe200000000ff */
[----:B------:R-:W-:Y:S01]  /*d070*/  UISETP.NE.U32.AND UP0, UPT, UR8, URZ, UPT ;  /* 0x0000003f0800728c */ /* 0x000fe2000bf05070 */
[----:B------:R-:W-:Y:S01]  /*d080*/  F2FP.F16.F32.PACK_AB R15, R47, R15 ;  /* 0x0000000f2f0f723e */ /* 0x000fe200000000ff */
[----:B------:R-:W-:Y:S01]  /*d090*/  UIADD3 UR4, UP1, UR10, UR8, URZ ;  /* 0x000000080a047290 */ /* 0x000fe2000ff3e03f */
[----:B------:R-:W-:Y:S01]  /*d0a0*/  F2FP.F16.F32.PACK_AB R24, R24, R166 ;  /* 0x000000a61818723e */ /* 0x000fe200000000ff */
[----:B------:R-:W-:Y:S01]  /*d0b0*/  UISETP.NE.AND.EX UP0, UPT, UR9, URZ, UPT, UP0 ;  /* 0x0000003f0900728c */ /* 0x000fe2000bf05300 */
[----:B------:R-:W-:Y:S01]  /*d0c0*/  F2FP.F16.F32.PACK_AB R25, R51, R25 ;  /* 0x000000193319723e */ /* 0x000fe200000000ff */
[----:B------:R-:W-:Y:S01]  /*d0d0*/  UIADD3.X UR7, UR11, UR9, URZ, UP1, !UPT ;  /* 0x000000090b077290 */ /* 0x000fe20008ffe43f */
[----:B------:R-:W-:-:S02]  /*d0e0*/  F2FP.F16.F32.PACK_AB R32, R32, R164 ;  /* 0x000000a42020723e */ /* 0x000fc400000000ff */
[----:B------:R-:W-:Y:S01]  /*d0f0*/  F2FP.F16.F32.PACK_AB R33, R59, R33 ;  /* 0x000000213b21723e */ /* 0x000fe200000000ff */
[----:B------:R-:W-:Y:S01]  /*d100*/  ULDC.64 UR8, c[0x0][0xd08] ;  /* 0x0003420000087ab9 */ /* 0x000fe20000000a00 */
[----:B------:R-:W-:Y:S02]  /*d110*/  F2FP.F16.F32.PACK_AB R28, R28, R161 ;  /* 0x000000a11c1c723e */ /* 0x000fe400000000ff */
[----:B------:R-:W-:Y:S02]  /*d120*/  F2FP.F16.F32.PACK_AB R29, R67, R29 ;  /* 0x0000001d431d723e */ /* 0x000fe400000000ff */
[----:B------:R-:W-:Y:S02]  /*d130*/  F2FP.F16.F32.PACK_AB R31, R71, R70 ;  /* 0x00000046471f723e */ /* 0x000fe400000000ff */
[----:B------:R-:W-:Y:S02]  /*d140*/  F2FP.F16.F32.PACK_AB R80, R81, R80 ;  /* 0x000000505150723e */ /* 0x000fe400000000ff */
[----:B------:R-:W-:-:S02]  /*d150*/  F2FP.F16.F32.PACK_AB R81, R83, R82 ;  /* 0x000000525351723e */ /* 0x000fc400000000ff */
[----:B------:R-:W-:Y:S02]  /*d160*/  MOV R4, R17 ;  /* 0x0000001100047202 */ /* 0x000fe40000000f00 */
[----:B0-----:R-:W-:Y:S02]  /*d170*/  MOV R5, R6 ;  /* 0x0000000600057202 */ /* 0x001fe40000000f00 */
[----:B------:R-:W-:Y:S02]  /*d180*/  F2FP.F16.F32.PACK_AB R88, R89, R88 ;  /* 0x000000585958723e */ /* 0x000fe400000000ff */
[----:B------:R-:W-:Y:S01]  /*d190*/  F2FP.F16.F32.PACK_AB R82, R85, R84 ;  /* 0x000000545552723e */ /* 0x000fe200000000ff */
[----:B------:R-:W-:Y:S01]  /*d1a0*/  IMAD.WIDE R122, R203, 0x2, R4 ;  /* 0x00000002cb7a7825 */ /* 0x000fe200078e0204 */
[----:B------:R-:W-:Y:S02]  /*d1b0*/  F2FP.F16.F32.PACK_AB R83, R87, R86 ;  /* 0x000000565753723e */ /* 0x000fe400000000ff */
[----:B------:R-:W-:-:S02]  /*d1c0*/  F2FP.F16.F32.PACK_AB R89, R19, R90 ;  /* 0x0000005a1359723e */ /* 0x000fc400000000ff */
[C---:B------:R-:W-:Y:S02]  /*d1d0*/  IADD3 R177, P1, R122.reuse, 0x20, RZ ;  /* 0x000000207ab17810 */ /* 0x040fe40007f3e0ff */
[C---:B------:R-:W-:Y:S02]  /*d1e0*/  IADD3 R52, P6, R122.reuse, 0x2020, RZ ;  /* 0x000020207a347810 */ /* 0x040fe40007fde0ff */
[----:B------:R-:W-:Y:S01]  /*d1f0*/  LOP3.LUT R36, R177, 0x380, RZ, 0xc0, !PT ;  /* 0x00000380b1247812 */ /* 0x000fe200078ec0ff */
[--C-:B------:R-:W-:Y:S01]  /*d200*/  IMAD.X R37, RZ, RZ, R123.reuse, P1 ;  /* 0x000000ffff257224 */ /* 0x100fe200008e067b */
[----:B------:R-:W-:Y:S01]  /*d210*/  IADD3 R179, P0, R122, 0x40, RZ ;  /* 0x000000407ab37810 */ /* 0x000fe20007f1e0ff */
[--C-:B------:R-:W-:Y:S01]  /*d220*/  IMAD.X R53, RZ, RZ, R123.reuse, P6 ;  /* 0x000000ffff357224 */ /* 0x100fe200030e067b */
[----:B------:R-:W-:Y:S02]  /*d230*/  SHF.R.U64 R36, R36, 0x3, RZ ;  /* 0x0000000324247819 */ /* 0x000fe400000012ff */
[----:B------:R-:W-:Y:S01]  /*d240*/  IADD3 R181, P4, R122, 0x60, RZ ;  /* 0x000000607ab57810 */ /* 0x000fe20007f9e0ff */
[----:B------:R-:W-:Y:S01]  /*d250*/  IMAD.X R41, RZ, RZ, R123, P0 ;  /* 0x000000ffff297224 */ /* 0x000fe200000e067b */
[----:B------:R-:W-:-:S02]  /*d260*/  LOP3.LUT R36, R36, R177, RZ, 0x3c, !PT ;  /* 0x000000b124247212 */ /* 0x000fc400078e3cff */
[----:B------:R-:W-:Y:S01]  /*d270*/  LOP3.LUT R177, R52, 0x380, RZ, 0xc0, !PT ;  /* 0x0000038034b17812 */ /* 0x000fe200078ec0ff */
[--C-:B------:R-:W-:Y:S01]  /*d280*/  IMAD.X R45, RZ, RZ, R123.reuse, P4 ;  /* 0x000000ffff2d7224 */ /* 0x100fe200020e067b */
[C---:B------:R-:W-:Y:S02]  /*d290*/  IADD3 R183, P3, R122.reuse, 0x2000, RZ ;  /* 0x000020007ab77810 */ /* 0x040fe40007f7e0ff */
[----:B------:R-:W-:Y:S02]  /*d2a0*/  LOP3.LUT R44, R181, 0x380, RZ, 0xc0, !PT ;  /* 0x00000380b52c7812 */ /* 0x000fe400078ec0ff */
[----:B------:R-:W-:Y:S01]  /*d2b0*/  SHF.R.U64 R177, R177, 0x3, RZ ;  /* 0x00000003b1b17819 */ /* 0x000fe200000012ff */
[----:B------:R-:W-:Y:S01]  /*d2c0*/  IMAD.X R49, RZ, RZ, R123, P3 ;  /* 0x000000ffff317224 */ /* 0x000fe200018e067b */
[----:B------:R-:W-:Y:S02]  /*d2d0*/  IADD3 R8, P0, R122, 0x4020, RZ ;  /* 0x000040207a087810 */ /* 0x000fe40007f1e0ff */
[----:B------:R-:W-:-:S02]  /*d2e0*/  LOP3.LUT R40, R179, 0x380, RZ, 0xc0, !PT ;  /* 0x00000380b3287812 */ /* 0x000fc400078ec0ff */
[C---:B------:R-:W-:Y:S01]  /*d2f0*/  LOP3.LUT R21, R122.reuse, 0x380, RZ, 0xc0, !PT ;  /* 0x000003807a157812 */ /* 0x040fe200078ec0ff */
[--C-:B------:R-:W-:Y:S01]  /*d300*/  IMAD.X R69, RZ, RZ, R123.reuse, P0 ;  /* 0x000000ffff457224 */ /* 0x100fe200000e067b */
[----:B------:R-:W-:Y:S02]  /*d310*/  LOP3.LUT R48, R183, 0x380, RZ, 0xc0, !PT ;  /* 0x00000380b7307812 */ /* 0x000fe400078ec0ff */
[C---:B------:R-:W-:Y:S02]  /*d320*/  IADD3 R56, P5, R122.reuse, 0x2040, RZ ;  /* 0x000020407a387810 */ /* 0x040fe40007fbe0ff */
[C---:B------:R-:W-:Y:S02]  /*d330*/  IADD3 R60, P2, R122.reuse, 0x2060, RZ ;  /* 0x000020607a3c7810 */ /* 0x040fe40007f5e0ff */
[----:B------:R-:W-:Y:S01]  /*d340*/  IADD3 R64, P1, R122, 0x4000, RZ ;  /* 0x000040007a407810 */ /* 0x000fe20007f3e0ff */
[--C-:B------:R-:W-:Y:S01]  /*d350*/  IMAD.X R57, RZ, RZ, R123.reuse, P5 ;  /* 0x000000ffff397224 */ /* 0x100fe200028e067b */
[----:B------:R-:W-:Y:S01]  /*d360*/  SHF.R.U64 R44, R44, 0x3, RZ ;  /* 0x000000032c2c7819 */ /* 0x000fe200000012ff */
[--C-:B------:R-:W-:Y:S01]  /*d370*/  IMAD.X R61, RZ, RZ, R123.reuse, P2 ;  /* 0x000000ffff3d7224 */ /* 0x100fe200010e067b */
[----:B------:R-:W-:Y:S01]  /*d380*/  LOP3.LUT R52, R177, R52, RZ, 0x3c, !PT ;  /* 0x00000034b1347212 */ /* 0x000fe200078e3cff */
[----:B------:R-:W-:Y:S01]  /*d390*/  IMAD.X R65, RZ, RZ, R123, P1 ;  /* 0x000000ffff417224 */ /* 0x000fe200008e067b */
[----:B------:R-:W-:-:S02]  /*d3a0*/  SHF.R.U64 R40, R40, 0x3, RZ ;  /* 0x0000000328287819 */ /* 0x000fc400000012ff */
[----:B------:R-:W-:Y:S02]  /*d3b0*/  LOP3.LUT R177, R8, 0x380, RZ, 0xc0, !PT ;  /* 0x0000038008b17812 */ /* 0x000fe400078ec0ff */
[----:B------:R-:W-:Y:S02]  /*d3c0*/  SHF.R.U64 R21, R21, 0x3, RZ ;  /* 0x0000000315157819 */ /* 0x000fe400000012ff */
[----:B------:R-:W-:Y:S02]  /*d3d0*/  SHF.R.U64 R48, R48, 0x3, RZ ;  /* 0x0000000330307819 */ /* 0x000fe400000012ff */
[----:B------:R-:W-:Y:S02]  /*d3e0*/  LOP3.LUT R44, R44, R181, RZ, 0x3c, !PT ;  /* 0x000000b52c2c7212 */ /* 0x000fe400078e3cff */
[----:B------:R-:W-:Y:S02]  /*d3f0*/  LOP3.LUT R40, R40, R179, RZ, 0x3c, !PT ;  /* 0x000000b328287212 */ /* 0x000fe400078e3cff */
[----:B------:R-:W-:-:S02]  /*d400*/  LOP3.LUT R181, R60, 0x380, RZ, 0xc0, !PT ;  /* 0x000003803cb57812 */ /* 0x000fc400078ec0ff */
[----:B------:R-:W-:Y:S02]  /*d410*/  SHF.R.U64 R177, R177, 0x3, RZ ;  /* 0x00000003b1b17819 */ /* 0x000fe400000012ff */
        /* <DEDUP_REMOVED lines=17> */
[----:B------:R-:W-:Y:S02]  /*d530*/  LOP3.LUT R68, R177, R8, RZ, 0x3c, !PT ;  /* 0x00000008b1447212 */ /* 0x000fe400078e3cff */
[----:B------:R-:W-:Y:S02]  /*d540*/  SHF.R.U64 R179, R179, 0x3, RZ ;  /* 0x00000003b3b37819 */ /* 0x000fe400000012ff */
[----:B------:R-:W-:Y:S02]  /*d550*/  F2FP.F16.F32.PACK_AB R8, R20, R175 ;  /* 0x000000af1408723e */ /* 0x000fe400000000ff */
[----:B------:R-:W-:-:S02]  /*d560*/  MOV R122, R122 ;  /* 0x0000007a007a7202 */ /* 0x000fc40000000f00 */
[----:B------:R-:W-:Y:S02]  /*d570*/  LOP3.LUT R27, R6, 0x380, RZ, 0xc0, !PT ;  /* 0x00000380061b7812 */ /* 0x000fe400078ec0ff */
[----:B------:R-:W-:Y:S01]  /*d580*/  LOP3.LUT R175, R26, 0x380, RZ, 0xc0, !PT ;  /* 0x000003801aaf7812 */ /* 0x000fe200078ec0ff */
[----:B------:R0:W-:Y:S01]  /*d590*/  STSM.16.M88.4 [R122], R8 ;  /* 0x000000087a007844 */ /* 0x0001e20000000200 */
[----:B------:R-:W-:Y:S02]  /*d5a0*/  SHF.R.U64 R183, R183, 0x3, RZ ;  /* 0x00000003b7b77819 */ /* 0x000fe400000012ff */
[----:B------:R-:W-:Y:S02]  /*d5b0*/  LOP3.LUT R60, R181, R60, RZ, 0x3c, !PT ;  /* 0x0000003cb53c7212 */ /* 0x000fe400078e3cff */
[----:B------:R-:W-:Y:S02]  /*d5c0*/  LOP3.LUT R123, R30, 0x380, RZ, 0xc0, !PT ;  /* 0x000003801e7b7812 */ /* 0x000fe400078ec0ff */
[----:B------:R-:W-:-:S02]  /*d5d0*/  LOP3.LUT R56, R179, R56, RZ, 0x3c, !PT ;  /* 0x00000038b3387212 */ /* 0x000fc400078e3cff */
[----:B------:R-:W-:Y:S02]  /*d5e0*/  LOP3.LUT R181, R106, 0x380, RZ, 0xc0, !PT ;  /* 0x000003806ab57812 */ /* 0x000fe400078ec0ff */
[----:B------:R-:W-:Y:S02]  /*d5f0*/  LOP3.LUT R179, R102, 0x380, RZ, 0xc0, !PT ;  /* 0x0000038066b37812 */ /* 0x000fe400078ec0ff */
[----:B------:R-:W-:Y:S02]  /*d600*/  SHF.R.U64 R27, R27, 0x3, RZ ;  /* 0x000000031b1b7819 */ /* 0x000fe400000012ff */
[----:B------:R-:W-:Y:S02]  /*d610*/  SHF.R.U64 R175, R175, 0x3, RZ ;  /* 0x00000003afaf7819 */ /* 0x000fe400000012ff */
[----:B------:R-:W-:Y:S02]  /*d620*/  LOP3.LUT R64, R183, R64, RZ, 0x3c, !PT ;  /* 0x00000040b7407212 */ /* 0x000fe400078e3cff */
[----:B------:R-:W-:-:S02]  /*d630*/  LOP3.LUT R183, R110, 0x380, RZ, 0xc0, !PT ;  /* 0x000003806eb77812 */ /* 0x000fc400078ec0ff */
[----:B------:R-:W-:Y:S02]  /*d640*/  SHF.R.U64 R123, R123, 0x3, RZ ;  /* 0x000000037b7b7819 */ /* 0x000fe400000012ff */
[----:B------:R-:W-:Y:S02]  /*d650*/  MOV R36, R36 ;  /* 0x0000002400247202 */ /* 0x000fe40000000f00 */
        /* <DEDUP_REMOVED lines=8> */
[----:B------:R-:W-:Y:S02]  /*d6e0*/  LOP3.LUT R20, R175, R26, RZ, 0x3c, !PT ;  /* 0x0000001aaf147212 */ /* 0x000fe400078e3cff */
[----:B------:R-:W-:Y:S02]  /*d6f0*/  MOV R40, R40 ;  /* 0x0000002800287202 */ /* 0x000fe40000000f00 */
[----:B------:R-:W-:-:S02]  /*d700*/  MOV R44, R44 ;  /* 0x0000002c002c7202 */ /* 0x000fc40000000f00 */
[----:B------:R-:W-:Y:S01]  /*d710*/  F2FP.F16.F32.PACK_AB R26, R163, R165 ;  /* 0x000000a5a31a723e */ /* 0x000fe200000000ff */
[----:B------:R-:W-:Y:S01]  /*d720*/  STSM.16.M88.4 [R40], R12 ;  /* 0x0000000c28007844 */ /* 0x000fe20000000200 */
[----:B------:R-:W-:Y:S02]  /*d730*/  F2FP.F16.F32.PACK_AB R27, R55, R54 ;  /* 0x00000036371b723e */ /* 0x000fe400000000ff */
[----:B------:R-:W-:Y:S02]  /*d740*/  SHF.R.U64 R183, R183, 0x3, RZ ;  /* 0x00000003b7b77819 */ /* 0x000fe400000012ff */
[----:B------:R-:W-:Y:S01]  /*d750*/  LOP3.LUT R118, R123, R30, RZ, 0x3c, !PT ;  /* 0x0000001e7b767212 */ /* 0x000fe200078e3cff */
[----:B------:R-:W-:Y:S01]  /*d760*/  STSM.16.M88.4 [R44], R24 ;  /* 0x000000182c007844 */ /* 0x000fe20000000200 */
[----:B------:R-:W-:Y:S02]  /*d770*/  MOV R48, R48 ;  /* 0x0000003000307202 */ /* 0x000fe40000000f00 */
[----:B------:R-:W-:-:S02]  /*d780*/  F2FP.F16.F32.PACK_AB R34, R160, R162 ;  /* 0x000000a2a022723e */ /* 0x000fc400000000ff */
[----:B------:R-:W-:Y:S02]  /*d790*/  F2FP.F16.F32.PACK_AB R35, R63, R62 ;  /* 0x0000003e3f23723e */ /* 0x000fe400000000ff */
[----:B------:R-:W-:Y:S02]  /*d7a0*/  LOP3.LUT R106, R181, R106, RZ, 0x3c, !PT ;  /* 0x0000006ab56a7212 */ /* 0x000fe400078e3cff */
[----:B------:R-:W-:Y:S01]  /*d7b0*/  MOV R52, R52 ;  /* 0x0000003400347202 */ /* 0x000fe20000000f00 */
[----:B------:R-:W-:Y:S01]  /*d7c0*/  STSM.16.M88.4 [R48], R32 ;  /* 0x0000002030007844 */ /* 0x000fe20000000200 */
[----:B------:R-:W-:Y:S02]  /*d7d0*/  F2FP.F16.F32.PACK_AB R30, R152, R159 ;  /* 0x0000009f981e723e */ /* 0x000fe400000000ff */
[----:B------:R-:W-:Y:S02]  /*d7e0*/  LOP3.LUT R102, R179, R102, RZ, 0x3c, !PT ;  /* 0x00000066b3667212 */ /* 0x000fe400078e3cff */
[----:B------:R-:W-:Y:S01]  /*d7f0*/  MOV R56, R56 ;  /* 0x0000003800387202 */ /* 0x000fe20000000f00 */
[----:B------:R-:W-:Y:S01]  /*d800*/  STSM.16.M88.4 [R52], R28 ;  /* 0x0000001c34007844 */ /* 0x000fe20000000200 */
[----:B0-----:R-:W-:-:S02]  /*d810*/  F2FP.F16.F32.PACK_AB R8, R73, R154 ;  /* 0x0000009a4908723e */ /* 0x001fc400000000ff */
[----:B------:R-:W-:Y:S02]  /*d820*/  F2FP.F16.F32.PACK_AB R9, R75, R74 ;  /* 0x0000004a4b09723e */ /* 0x000fe400000000ff */
[----:B------:R-:W-:Y:S02]  /*d830*/  F2FP.F16.F32.PACK_AB R10, R77, R76 ;  /* 0x0000004c4d0a723e */ /* 0x000fe400000000ff */
[----:B------:R-:W-:Y:S02]  /*d840*/  F2FP.F16.F32.PACK_AB R11, R79, R78 ;  /* 0x0000004e4f0b723e */ /* 0x000fe400000000ff */
[----:B------:R-:W-:Y:S02]  /*d850*/  MOV R60, R60 ;  /* 0x0000003c003c7202 */ /* 0x000fe40000000f00 */
[----:B------:R-:W-:Y:S01]  /*d860*/  F2FP.F16.F32.PACK_AB R96, R97, R96 ;  /* 0x000000606160723e */ /* 0x000fe200000000ff */
[----:B------:R0:W-:Y:S01]  /*d870*/  STSM.16.M88.4 [R56], R8 ;  /* 0x0000000838007844 */ /* 0x0001e20000000200 */
[----:B------:R-:W-:-:S02]  /*d880*/  LOP3.LUT R110, R183, R110, RZ, 0x3c, !PT ;  /* 0x0000006eb76e7212 */ /* 0x000fc400078e3cff */
[----:B------:R-:W-:Y:S01]  /*d890*/  MOV R64, R64 ;  /* 0x0000004000407202 */ /* 0x000fe20000000f00 */
[----:B------:R-:W-:Y:S01]  /*d8a0*/  STSM.16.M88.4 [R60], R80 ;  /* 0x000000503c007844 */ /* 0x000fe20000000200 */
        /* <DEDUP_REMOVED lines=14> */
[----:B------:R-:W-:Y:S01]  /*d990*/  UISETP.NE.U32.AND UP1, UPT, UR8, URZ, UPT ;  /* 0x0000003f0800728c */ /* 0x000fe2000bf25070 */
[----:B------:R-:W-:Y:S01]  /*d9a0*/  F2FP.F16.F32.PACK_AB R99, R46, R42 ;  /* 0x0000002a2e63723e */ /* 0x000fe200000000ff */
[----:B0-----:R-:W-:Y:S01]  /*d9b0*/  IMAD.U32 R10, RZ, RZ, UR4 ;  /* 0x00000004ff0a7e24 */ /* 0x001fe2000f8e00ff */
[----:B------:R-:W-:Y:S01]  /*d9c0*/  MOV R102, R102 ;  /* 0x0000006600667202 */ /* 0x000fe20000000f00 */
[----:B------:R-:W-:Y:S01]  /*d9d0*/  IMAD.U32 R11, RZ, RZ, UR7 ;  /* 0x00000007ff0b7e24 */ /* 0x000fe2000f8e00ff */
[----:B------:R-:W-:Y:S01]  /*d9e0*/  F2FP.F16.F32.PACK_AB R105, R58, R50 ;  /* 0x000000323a69723e */ /* 0x000fe200000000ff */
[----:B------:R-:W-:Y:S01]  /*d9f0*/  STSM.16.M88.4 [R68], R96 ;  /* 0x0000006044007844 */ /* 0x000fe20000000200 */
[----:B------:R-:W-:-:S02]  /*da00*/  F2FP.F16.F32.PACK_AB R106, R109, R108 ;  /* 0x0000006c6d6a723e */ /* 0x000fc400000000ff */
[----:B------:R-:W-:Y:S02]  /*da10*/  F2FP.F16.F32.PACK_AB R107, R72, R66 ;  /* 0x00000042486b723e */ /* 0x000fe400000000ff */
[----:B------:R-:W-:Y:S02]  /*da20*/  F2FP.F16.F32.PACK_AB R152, R113, R112 ;  /* 0x000000707198723e */ /* 0x000fe400000000ff */
[----:B------:R-:W-:Y:S01]  /*da30*/  F2FP.F16.F32.PACK_AB R154, R117, R116 ;  /* 0x00000074759a723e */ /* 0x000fe200000000ff */
[----:B------:R-:W-:Y:S01]  /*da40*/  STSM.16.M88.4 [R102], R104 ;  /* 0x0000006866007844 */ /* 0x000fe20000000200 */
[----:B------:R-:W-:Y:S02]  /*da50*/  MOV R110, R110 ;  /* 0x0000006e006e7202 */ /* 0x000fe40000000f00 */
[----:B------:R-:W-:Y:S01]  /*da60*/  F2FP.F16.F32.PACK_AB R121, R158, R157 ;  /* 0x0000009d9e79723e */ /* 0x000fe200000000ff */
[----:B------:R0:W-:Y:S01]  /*da70*/  STSM.16.M88.4 [R6], R152 ;  /* 0x0000009806007844 */ /* 0x0001e20000000200 */
        /* <DEDUP_REMOVED lines=8> */
[----:B------:R-:W-:Y:S01]  /*db00*/  MOV R118, R118 ;  /* 0x0000007600767202 */ /* 0x000fe20000000f00 */
[----:B------:R-:W-:Y:S01]  /*db10*/  STSM.16.M88.4 [R114], R128 ;  /* 0x0000008072007844 */ /* 0x000fe20000000200 */
[----:B------:R-:W-:Y:S02]  /*db20*/  F2FP.F16.F32.PACK_AB R138, R141, R140 ;  /* 0x0000008c8d8a723e */ /* 0x000fe400000000ff */
[----:B------:R-:W-:Y:S02]  /*db30*/  F2FP.F16.F32.PACK_AB R139, R143, R142 ;  /* 0x0000008e8f8b723e */ /* 0x000fe400000000ff */
[----:B------:R-:W-:Y:S02]  /*db40*/  F2FP.F16.F32.PACK_AB R145, R147, R146 ;  /* 0x000000929391723e */ /* 0x000fe400000000ff */
[----:B------:R-:W-:Y:S01]  /*db50*/  MOV R20, R20 ;  /* 0x0000001400147202 */ /* 0x000fe20000000f00 */
[----:B------:R-:W-:Y:S01]  /*db60*/  STSM.16.M88.4 [R118], R136 ;  /* 0x0000008876007844 */ /* 0x000fe20000000200 */
[----:B------:R-:W-:-:S02]  /*db70*/  F2FP.F16.F32.PACK_AB R146, R149, R148 ;  /* 0x000000949592723e */ /* 0x000fc400000000ff */
[----:B------:R-:W-:Y:S02]  /*db80*/  F2FP.F16.F32.PACK_AB R147, R151, R150 ;  /* 0x000000969793723e */ /* 0x000fe400000000ff */
[----:B------:R-:W-:-:S03]  /*db90*/  PLOP3.LUT P0, PT, PT, PT, UP0, 0x80, 0x0 ;  /* 0x000000000000781c */ /* 0x000fc60003f0f008 */
[----:B------:R1:W-:Y:S01]  /*dba0*/  STSM.16.M88.4 [R20], R144 ;  /* 0x0000009014007844 */ /* 0x0003e20000000200 */
[----:B------:R-:W-:Y:S01]  /*dbb0*/  BAR.SYNC.DEFER_BLOCKING 0x1, 0x100 ;  /* 0x0044000000007b1d */ /* 0x000fe20000010000 */
[----:B------:R-:W-:Y:S01]  /*dbc0*/  UISETP.NE.AND.EX UP1, UPT, UR9, URZ, UPT, UP1 ;  /* 0x0000003f0900728c */ /* 0x000fe2000bf25310 */
[----:B------:R-:W-:-:S05]  /*dbd0*/  IMAD R9, R198, 0x40, R23 ;  /* 0x00000040c6097824 */ /* 0x000fca00078e0217 */
[----:B------:R-:W-:-:S05]  /*dbe0*/  PLOP3.LUT P6, PT, PT, PT, UP1, 0x80, 0x0 ;  /* 0x000000000000781c */ /* 0x000fca0003fcf018 */
[----:B------:R-:W-:-:S04]  /*dbf0*/  @UP1 UIADD3 UR8, UP2, UR10, UR8, URZ ;  /* 0x000000080a081290 */ /* 0x000fc8000ff5e03f */
[----:B------:R-:W-:Y:S01]  /*dc00*/  @UP1 UIADD3.X UR9, UR11, UR9, URZ, UP2, !UPT ;  /* 0x000000090b091290 */ /* 0x000fe200097fe43f */
[----:B------:R-:W-:Y:S01]  /*dc10*/  IMAD.WIDE R8, R9, 0x2, R4 ;  /* 0x0000000209087825 */ /* 0x000fe200078e0204 */
[----:B------:R-:W-:-:S03]  /*dc20*/  ULDC UR4, c[0x0][0xb88] ;  /* 0x0002e20000047ab9 */ /* 0x000fc60000000800 */
[----:B------:R-:W-:Y:S01]  /*dc30*/  IMAD.U32 R4, RZ, RZ, UR4 ;  /* 0x00000004ff047e24 */ /* 0x000fe2000f8e00ff */
[----:B0-----:R-:W2:Y:S01]  /*dc40*/  @P0 LDG.E R6, desc[UR44][R10.64] ;  /* 0x0000002c0a060981 */ /* 0x001ea2000c1e1900 */
[----:B-1----:R-:W-:Y:S01]  /*dc50*/  IMAD.U32 R20, RZ, RZ, UR8 ;  /* 0x00000008ff147e24 */ /* 0x002fe2000f8e00ff */
[C---:B------:R-:W-:Y:S01]  /*dc60*/  IADD3 R13, P2, R8.reuse, 0x1000, RZ ;  /* 0x00001000080d7810 */ /* 0x040fe20007f5e0ff */
[----:B------:R-:W-:Y:S01]  /*dc70*/  IMAD.U32 R21, RZ, RZ, UR9 ;  /* 0x00000009ff157e24 */ /* 0x000fe2000f8e00ff */
[C---:B------:R-:W-:Y:S02]  /*dc80*/  IADD3 R25, P1, R8.reuse, 0x2000, RZ ;  /* 0x0000200008197810 */ /* 0x040fe40007f3e0ff */
[----:B------:R-:W-:Y:S02]  /*dc90*/  P2R R14, PR, RZ, 0x4 ;  /* 0x00000004ff0e7803 */ /* 0x000fe40000000000 */
[----:B------:R0:W5:Y:S01]  /*dca0*/  @P6 LDG.E R4, desc[UR44][R20.64] ;  /* 0x0000002c14046981 */ /* 0x000162000c1e1900 */
[----:B------:R-:W-:-:S02]  /*dcb0*/  IADD3 R29, P2, R8, 0x3000, RZ ;  /* 0x00003000081d7810 */ /* 0x000fc40007f5e0ff */
[C---:B------:R-:W-:Y:S02]  /*dcc0*/  IADD3 R33, P3, R8.reuse, 0x4000, RZ ;  /* 0x0000400008217810 */ /* 0x040fe40007f7e0ff */
[C---:B------:R-:W-:Y:S02]  /*dcd0*/  IADD3 R37, P4, R8.reuse, 0x5000, RZ ;  /* 0x0000500008257810 */ /* 0x040fe40007f9e0ff */
[----:B------:R-:W-:Y:S02]  /*dce0*/  IADD3 R41, P5, R8, 0x6000, RZ ;  /* 0x0000600008297810 */ /* 0x000fe40007fbe0ff */
[----:B------:R-:W-:Y:S02]  /*dcf0*/  LOP3.LUT R12, R13, 0x380, RZ, 0xc0, !PT ;  /* 0x000003800d0c7812 */ /* 0x000fe400078ec0ff */
[----:B------:R-:W-:Y:S02]  /*dd00*/  LOP3.LUT R24, R25, 0x380, RZ, 0xc0, !PT ;  /* 0x0000038019187812 */ /* 0x000fe400078ec0ff */
[----:B------:R-:W-:-:S02]  /*dd10*/  LOP3.LUT R28, R29, 0x380, RZ, 0xc0, !PT ;  /* 0x000003801d1c7812 */ /* 0x000fc400078ec0ff */
[----:B------:R-:W-:Y:S02]  /*dd20*/  LOP3.LUT R32, R33, 0x380, RZ, 0xc0, !PT ;  /* 0x0000038021207812 */ /* 0x000fe400078ec0ff */
[----:B------:R-:W-:Y:S02]  /*dd30*/  LOP3.LUT R36, R37, 0x380, RZ, 0xc0, !PT ;  /* 0x0000038025247812 */ /* 0x000fe400078ec0ff */
[----:B------:R-:W-:Y:S01]  /*dd40*/  LOP3.LUT R40, R41, 0x380, RZ, 0xc0, !PT ;  /* 0x0000038029287812 */ /* 0x000fe200078ec0ff */
[----:B------:R-:W-:Y:S01]  /*dd50*/  UMOV UR4, URZ ;  /* 0x0000003f00047c82 */ /* 0x000fe20008000000 */
[----:B------:R-:W-:Y:S02]  /*dd60*/  SHF.R.U64 R12, R12, 0x3, RZ ;  /* 0x000000030c0c7819 */ /* 0x000fe400000012ff */
[----:B------:R-:W-:Y:S02]  /*dd70*/  SHF.R.U64 R24, R24, 0x3, RZ ;  /* 0x0000000318187819 */ /* 0x000fe400000012ff */
[----:B------:R-:W-:-:S02]  /*dd80*/  SHF.R.U64 R28, R28, 0x3, RZ ;  /* 0x000000031c1c7819 */ /* 0x000fc400000012ff */
[----:B------:R-:W-:Y:S02]  /*dd90*/  SHF.R.U64 R32, R32, 0x3, RZ ;  /* 0x0000000320207819 */ /* 0x000fe400000012ff */
[----:B------:R-:W-:Y:S02]  /*dda0*/  SHF.R.U64 R36, R36, 0x3, RZ ;  /* 0x0000000324247819 */ /* 0x000fe400000012ff */
[----:B------:R-:W-:Y:S02]  /*ddb0*/  SHF.R.U64 R40, R40, 0x3, RZ ;  /* 0x0000000328287819 */ /* 0x000fe400000012ff */
[----:B------:R-:W-:Y:S02]  /*ddc0*/  LOP3.LUT R12, R12, R13, RZ, 0x3c, !PT ;  /* 0x0000000d0c0c7212 */ /* 0x000fe400078e3cff */
[----:B------:R-:W-:Y:S02]  /*ddd0*/  LOP3.LUT R24, R24, R25, RZ, 0x3c, !PT ;  /* 0x0000001918187212 */ /* 0x000fe400078e3cff */
[----:B------:R-:W-:-:S02]  /*dde0*/  LOP3.LUT R28, R28, R29, RZ, 0x3c, !PT ;  /* 0x0000001d1c1c7212 */ /* 0x000fc400078e3cff */
[----:B------:R-:W-:Y:S02]  /*ddf0*/  LOP3.LUT R32, R32, R33, RZ, 0x3c, !PT ;  /* 0x0000002120207212 */ /* 0x000fe400078e3cff */
[----:B------:R-:W-:Y:S02]  /*de00*/  LOP3.LUT R36, R36, R37, RZ, 0x3c, !PT ;  /* 0x0000002524247212 */ /* 0x000fe400078e3cff */
[----:B------:R-:W-:Y:S02]  /*de10*/  LOP3.LUT R40, R40, R41, RZ, 0x3c, !PT ;  /* 0x0000002928287212 */ /* 0x000fe400078e3cff */
[----:B--2---:R-:W-:Y:S01]  /*de20*/  @P0 R2UR UR4, R6 ;  /* 0x00000000060402ca */ /* 0x004fe200000e0000 */
[----:B0-----:R-:W-:-:S14]  /*de30*/  @P6 BRA `(.L_x_4991) ;  /* 0x0000000000106947 */ /* 0x001fdc0003800000 */
[----:B------:R-:W-:Y:S05]  /*de40*/  @!P0 BRA `(.L_x_4991) ;  /* 0x00000000000c8947 */ /* 0x000fea0003800000 */
[----:B------:R-:W2:Y:S04]  /*de50*/  LDG.E R5, desc[UR44][R10.64] ;  /* 0x0000002c0a057981 */ /* 0x000ea8000c1e1900 */
[----:B-----5:R-:W2:Y:S02]  /*de60*/  LDG.E R4, desc[UR44][R10.64+0x4] ;  /* 0x0000042c0a047981 */ /* 0x020ea4000c1e1900 */
[----:B--2---:R-:W-:-:S07]  /*de70*/  IMAD.IADD R4, R4, 0x1, -R5 ;  /* 0x0000000104047824 */ /* 0x004fce00078e0a05 */
.L_x_4991:
        /* <DEDUP_REMOVED lines=70> */
[----:B------:R-:W-:Y:S01]  /*e2e0*/  ULDC.64 UR12, c[0x0][0xc98] ;  /* 0x00032600000c7ab9 */ /* 0x000fe20000000a00 */
[----:B------:R-:W-:Y:S01]  /*e2f0*/  UIMAD.WIDE.U32 UR8, UR38, UR10, UR8 ;  /* 0x0000000a260872a5 */ /* 0x000fe2000f8e0008 */
[----:B------:R-:W-:Y:S01]  /*e300*/  VIADD R21, R22, UR37 ;  /* 0x0000002516157c36 */ /* 0x000fe20008000000 */
[----:B------:R-:W-:-:S02]  /*e310*/  UIMAD UR7, UR38, UR11, UR7 ;  /* 0x0000000b260772a4 */ /* 0x000fc4000f8e0207 */
[----:B------:R-:W-:Y:S02]  /*e320*/  UIMAD UR10, UR39, UR12, URZ ;  /* 0x0000000c270a72a4 */ /* 0x000fe4000f8e023f */
[----:B------:R-:W-:Y:S02]  /*e330*/  UIADD3 UR9, UR9, UR7, URZ ;  /* 0x0000000709097290 */ /* 0x000fe4000fffe03f */
[----:B------:R-:W-:Y:S02]  /*e340*/  UIMAD UR10, UR40, UR13, UR10 ;  /* 0x0000000d280a72a4 */ /* 0x000fe4000f8e020a */
[----:B------:R-:W-:Y:S01]  /*e350*/  UIMAD.WIDE.U32 UR8, UR40, UR12, UR8 ;  /* 0x0000000c280872a5 */ /* 0x000fe2000f8e0008 */
        /* <DEDUP_REMOVED lines=10> */
[----:B------:R-:W-:-:S03]  /*e400*/  IMAD.U32 R14, RZ, RZ, UR10 ;  /* 0x0000000aff0e7e24 */ /* 0x000fc6000f8e00ff */
        /* <DEDUP_REMOVED lines=11> */
[----:B------:R-:W-:Y:S02]  /*e4c0*/  IMAD.MOV R5, RZ, RZ, -R184 ;  /* 0x000000ffff057224 */ /* 0x000fe400078e0ab8 */
[----:B------:R-:W-:Y:S03]  /*e4d0*/  SHFL.IDX PT, R8, R6, RZ, 0x1c1f ;  /* 0x001c1fff06087589 */ /* 0x000fe600000e0000 */
[----:B------:R-:W-:Y:S01]  /*e4e0*/  ISETP.NE.AND P0, PT, R18, R5, PT ;  /* 0x000000051200720c */ /* 0x000fe20003f05270 */
[----:B------:R-:W0:Y:S01]  /*e4f0*/  SHFL.IDX PT, R9, R20, RZ, 0x1c1f ;  /* 0x001c1fff14097589 */ /* 0x000e2200000e0000 */
[C---:B------:R-:W-:Y:S02]  /*e500*/  VIADD R5, R21.reuse, 0x8 ;  /* 0x0000000815057836 */ /* 0x040fe40000000000 */
[-C--:B------:R-:W-:Y:S01]  /*e510*/  ISETP.GE.OR P1, PT, R21, R26.reuse, P0 ;  /* 0x0000001a1500720c */ /* 0x080fe20000726670 */
[----:B------:R-:W1:Y:S02]  /*e520*/  SHFL.IDX PT, R15, R20, 0x1, 0x1c1f ;  /* 0x003c1f00140f7f89 */ /* 0x000e6400000e0000 */
[----:B------:R-:W-:-:S10]  /*e530*/  ISETP.GE.OR P0, PT, R5, R26, P0 ;  /* 0x0000001a0500720c */ /* 0x000fd40000706670 */
[----:B0-----:R0:W-:Y:S04]  /*e540*/  @!P1 ST.E desc[UR44][R8.64], R3 ;  /* 0x0000000308009985 */ /* 0x0011e8000c10192c */
[----:B-1----:R0:W-:Y:S02]  /*e550*/  @!P0 ST.E desc[UR44][R14.64], R0 ;  /* 0x000000000e008985 */ /* 0x0021e4000c10192c */
.L_x_4992:
[----:B------:R-:W1:Y:S01]  /*e560*/  LDC R81, c[0x0][0xce8] ;  /* 0x00033a00ff517b82 */ /* 0x000e620000000800 */
[----:B------:R-:W-:Y:S01]  /*e570*/  ULDC UR12, c[0x0][0xbc8] ;  /* 0x0002f200000c7ab9 */ /* 0x000fe20000000800 */
[----:B------:R-:W-:Y:S01]  /*e580*/  ULDC.64 UR10, c[0x0][0xba0] ;  /* 0x0002e800000a7ab9 */ /* 0x000fe20000000a00 */
[----:B------:R-:W-:Y:S01]  /*e590*/  ISETP.GE.AND P0, PT, R196, UR12, PT ;  /* 0x0000000cc4007c0c */ /* 0x000fe2000bf06270 */
[----:B0-----:R-:W5:Y:S01]  /*e5a0*/  LD.E.128 R8, desc[UR44][R10.64] ;  /* 0x0000002c0a087980 */ /* 0x001f62000c101d00 */
[----:B------:R-:W-:Y:S02]  /*e5b0*/  ISETP.GE.AND P1, PT, R23, UR12, PT ;  /* 0x0000000c17007c0c */ /* 0x000fe4000bf26270 */
[----:B------:R-:W-:Y:S01]  /*e5c0*/  SEL R3, RZ, 0xffffffff, P0 ;  /* 0xffffffffff037807 */ /* 0x000fe20000000000 */
[----:B------:R-:W5:Y:S01]  /*e5d0*/  LD.E.128 R12, desc[UR44][R12.64] ;  /* 0x0000002c0c0c7980 */ /* 0x000f62000c101d00 */
[----:B------:R-:W-:-:S03]  /*e5e0*/  SEL R0, RZ, 0x1, P1 ;  /* 0x00000001ff007807 */ /* 0x000fc60000800000 */
[----:B------:R-:W-:Y:S01]  /*e5f0*/  IMAD.SHL.U32 R3, R3, 0x2, RZ ;  /* 0x0000000203037824 */ /* 0x000fe200078e00ff */
[----:B------:R-:W-:Y:S01]  /*e600*/  ISETP.GE.AND P0, PT, R195, UR12, PT ;  /* 0x0000000cc3007c0c */ /* 0x000fe2000bf06270 */
[----:B------:R-:W5:Y:S04]  /*e610*/  LD.E.128 R24, desc[UR44][R24.64] ;  /* 0x0000002c18187980 */ /* 0x000f68000c101d00 */
[----:B------:R-:W5:Y:S04]  /*e620*/  LD.E.128 R28, desc[UR44][R28.64] ;  /* 0x0000002c1c1c7980 */ /* 0x000f68000c101d00 */
[----:B------:R-:W5:Y:S01]  /*e630*/  LD.E.128 R32, desc[UR44][R32.64] ;  /* 0x0000002c20207980 */ /* 0x000f62000c101d00 */
[----:B-1----:R-:W-:-:S02]  /*e640*/  ISETP.NE.AND P2, PT, R81, 0x1, PT ;  /* 0x000000015100780c */ /* 0x002fc40003f45270 */
[----:B------:R-:W-:Y:S01]  /*e650*/  LOP3.LUT R0, R3, 0x2, R0, 0xe2, !PT ;  /* 0x0000000203007812 */ /* 0x000fe200078ee200 */
[----:B------:R-:W5:Y:S01]  /*e660*/  LD.E.128 R36, desc[UR44][R36.64] ;  /* 0x0000002c24247980 */ /* 0x000f62000c101d00 */
[----:B------:R-:W-:-:S03]  /*e670*/  SEL R3, RZ, 0xffffffff, P0 ;  /* 0xffffffffff037807 */ /* 0x000fc60000000000 */
[----:B------:R-:W5:Y:S04]  /*e680*/  LD.E.128 R40, desc[UR44][R40.64] ;  /* 0x0000002c28287980 */ /* 0x000f68000c101d00 */
[----:B------:R-:W5:Y:S02]  /*e690*/  LD.E.128 R44, desc[UR44][R44.64] ;  /* 0x0000002c2c2c7980 */ /* 0x000f64000c101d00 */
[----:B------:R-:W0:Y:S01]  /*e6a0*/  @P2 LDC R19, c[0x0][0xcec] ;  /* 0x00033b00ff132b82 */ /* 0x000e220000000800 */
[----:B------:R-:W-:Y:S01]  /*e6b0*/  IMAD.SHL.U32 R3, R3, 0x4, RZ ;  /* 0x0000000403037824 */ /* 0x000fe200078e00ff */
[----:B------:R-:W-:Y:S01]  /*e6c0*/  ISETP.GE.AND P0, PT, R194, UR12, PT ;  /* 0x0000000cc2007c0c */ /* 0x000fe2000bf06270 */
[----:B------:R-:W-:Y:S01]  /*e6d0*/  UIMAD UR7, UR14, UR10, URZ ;  /* 0x0000000a0e0772a4 */ /* 0x000fe2000f8e023f */
[----:B------:R-:W5:Y:S04]  /*e6e0*/  LD.E.128 R48, desc[UR44][R48.64] ;  /* 0x0000002c30307980 */ /* 0x000f68000c101d00 */
[----:B------:R-:W1:Y:S01]  /*e6f0*/  @P2 LDC R21, c[0x0][0xcf0] ;  /* 0x00033c00ff152b82 */ /* 0x000e620000000800 */
[----:B------:R-:W-:Y:S01]  /*e700*/  LOP3.LUT R3, R3, 0x4, R0, 0xe2, !PT ;  /* 0x0000000403037812 */ /* 0x000fe200078ee200 */
[----:B------:R-:W-:Y:S01]  /*e710*/  UIMAD.WIDE.U32 UR8, UR4, UR10, URZ ;  /* 0x0000000a040872a5 */ /* 0x000fe2000f8e003f */
[----:B------:R-:W-:Y:S01]  /*e720*/  SEL R5, RZ, 0xffffffff, P0 ;  /* 0xffffffffff057807 */ /* 0x000fe20000000000 */
[----:B------:R-:W-:Y:S01]  /*e730*/  UIMAD UR7, UR4, UR11, UR7 ;  /* 0x0000000b040772a4 */ /* 0x000fe2000f8e0207 */
[----:B------:R-:W-:Y:S01]  /*e740*/  IMAD R0, R197, 0x20, R198 ;  /* 0x00000020c5007824 */ /* 0x000fe200078e02c6 */
[----:B------:R-:W-:Y:S01]  /*e750*/  ISETP.GE.AND P0, PT, R193, UR12, PT ;  /* 0x0000000cc1007c0c */ /* 0x000fe2000bf06270 */
[----:B------:R-:W-:Y:S01]  /*e760*/  ULDC.64 UR10, c[0x0][0xbe8] ;  /* 0x0002fa00000a7ab9 */ /* 0x000fe20000000a00 */
[----:B------:R-:W-:Y:S01]  /*e770*/  UIADD3 UR9, UR9, UR7, URZ ;  /* 0x0000000709097290 */ /* 0x000fe2000fffe03f */
[----:B------:R-:W-:Y:S01]  /*e780*/  IMAD.SHL.U32 R6, R5, 0x8, RZ ;  /* 0x0000000805067824 */ /* 0x000fe200078e00ff */
[----:B------:R-:W-:Y:S01]  /*e790*/  UIMAD UR4, UR15, UR10, URZ ;  /* 0x0000000a0f0472a4 */ /* 0x000fe2000f8e023f */
[----:B------:R-:W-:Y:S01]  /*e7a0*/  VIADD R82, R0, UR37 ;  /* 0x0000002500527c36 */ /* 0x000fe20008000000 */
[----:B------:R-:W-:Y:S01]  /*e7b0*/  SEL R0, RZ, 0xffffffff, P0 ;  /* 0xffffffffff007807 */ /* 0x000fe20000000000 */
[----:B------:R-:W-:Y:S01]  /*e7c0*/  UIMAD.WIDE.U32 UR8, UR38, UR10, UR8 ;  /* 0x0000000a260872a5 */ /* 0x000fe2000f8e0008 */
[----:B------:R-:W-:Y:S01]  /*e7d0*/  LOP3.LUT R5, R6, 0x8, R3, 0xe2, !PT ;  /* 0x0000000806057812 */ /* 0x000fe200078ee203 */
[----:B------:R-:W-:Y:S01]  /*e7e0*/  UIMAD UR4, UR38, UR11, UR4 ;  /* 0x0000000b260472a4 */ /* 0x000fe2000f8e0204 */
[----:B------:R-:W5:Y:S01]  /*e7f0*/  LD.E.128 R52, desc[UR44][R52.64] ;  /* 0x0000002c34347980 */ /* 0x000f62000c101d00 */
[----:B------:R-:W-:Y:S01]  /*e800*/  IMAD.SHL.U32 R6, R0, 0x10, RZ ;  /* 0x0000001000067824 */ /* 0x000fe200078e00ff */
[----:B------:R-:W-:Y:S01]  /*e810*/  ULDC.64 UR10, c[0x0][0xbf0] ;  /* 0x0002fc00000a7ab9 */ /* 0x000fe20000000a00 */
[----:B0-----:R-:W-:Y:S01]  /*e820*/  @P2 IMAD.HI.U32 R0, R82, R19, RZ ;  /* 0x0000001352002227 */ /* 0x001fe200078e00ff */
[----:B------:R-:W-:Y:S01]  /*e830*/  UIADD3 UR9, UR9, UR4, URZ ;  /* 0x0000000409097290 */ /* 0x000fe2000fffe03f */
[----:B------:R-:W5:Y:S01]  /*e840*/  LD.E.128 R56, desc[UR44][R56.64] ;  /* 0x0000002c38387980 */ /* 0x000f62000c101d00 */
[----:B------:R-:W-:Y:S01]  /*e850*/  UIMAD UR4, UR39, UR10, URZ ;  /* 0x0000000a270472a4 */ /* 0x000fe2000f8e023f */
[----:B------:R-:W-:Y:S01]  /*e860*/  IMAD.MOV.U32 R3, RZ, RZ, R82 ;  /* 0x000000ffff037224 */ /* 0x000fe200078e0052 */
[----:B------:R-:W-:Y:S01]  /*e870*/  UIMAD.WIDE.U32 UR8, UR40, UR10, UR8 ;  /* 0x0000000a280872a5 */ /* 0x000fe2000f8e0008 */
[----:B-1----:R-:W-:Y:S01]  /*e880*/  @P2 SHF.R.U32.HI R3, RZ, R21, R0 ;  /* 0x00000015ff032219 */ /* 0x002fe20000011600 */
        /* <DEDUP_REMOVED lines=18> */
[----:B------:R-:W-:Y:S02]  /*e9b0*/  SHF.R.S32.HI R0, RZ, 0x1f, R5 ;  /* 0x0000001fff007819 */ /* 0x000fe40000011405 */
[----:B------:R-:W5:Y:S01]  /*e9c0*/  LD.E.128 R76, desc[UR44][R76.64] ;  /* 0x0000002c4c4c7980 */ /* 0x000f62000c101d00 */
[----:B------:R-:W-:Y:S01]  /*e9d0*/  IMAD R19, R3, UR9, R80 ;  /* 0x0000000903137c24 */ /* 0x000fe2000f8e0250 */
[----:B------:R-:W-:Y:S01]  /*e9e0*/  ISETP.GE.AND P0, PT, R201, UR12, PT ;  /* 0x0000000cc9007c0c */ /* 0x000fe2000bf06270 */
[----:B------:R-:W-:Y:S01]  /*e9f0*/  IMAD.WIDE.U32 R20, R3, UR8, R20 ;  /* 0x0000000803147c25 */ /* 0x000fe2000f8e0014 */
[----:B------:R-:W-:Y:S01]  /*ea00*/  @!PT LDS RZ, [RZ] ;  /* 0x00000000fffff984 */ /* 0x000fe20000000800 */
[----:B------:R-:W-:Y:S01]  /*ea10*/  @!PT LDS RZ, [RZ] ;  /* 0x00000000fffff984 */ /* 0x000fe20000000800 */
[----:B------:R-:W-:Y:S01]  /*ea20*/  @!PT LDS RZ, [RZ] ;  /* 0x00000000fffff984 */ /* 0x000fe20000000800 */
[----:B------:R-:W-:Y:S01]  /*ea30*/  @!PT LDS RZ, [RZ] ;  /* 0x00000000fffff984 */ /* 0x000fe20000000800 */
[----:B------:R0:W-:Y:S06]  /*ea40*/  MEMBAR.ALL.CTA ;  /* 0x0000000000007992 */ /* 0x0001ec0000008000 */
[----:B0-----:R-:W0:Y:S01]  /*ea50*/  FENCE.VIEW.ASYNC.S ;  /* 0x00000000000073c6 */ /* 0x001e220000000000 */
[----:B------:R-:W-:Y:S01]  /*ea60*/  ULDC.64 UR8, c[0x0][0xbd8] ;  /* 0x0002f60000087ab9 */ /* 0x000fe20000000a00 */
[----:B------:R-:W-:Y:S01]  /*ea70*/  LOP3.LUT R6, R83, 0x20, R6, 0xe2, !PT ;  /* 0x0000002053067812 */ /* 0x000fe200078ee206 */
[----:B------:R-:W-:Y:S01]  /*ea80*/  IMAD R0, R0, UR8, RZ ;  /* 0x0000000800007c24 */ /* 0x000fe2000f8e02ff */
[----:B------:R-:W-:Y:S01]  /*ea90*/  SEL R3, RZ, 0x40, P0 ;  /* 0x00000040ff037807 */ /* 0x000fe20000000000 */
[----:B------:R-:W-:Y:S01]  /*eaa0*/  IMAD.IADD R21, R21, 0x1, R19 ;  /* 0x0000000115157824 */ /* 0x000fe200078e0213 */
[----:B------:R-:W-:Y:S01]  /*eab0*/  ISETP.GE.AND P0, PT, R200, UR12, PT ;  /* 0x0000000cc8007c0c */ /* 0x000fe2000bf06270 */
[----:B-----5:R-:W-:Y:S01]  /*eac0*/  IMAD R88, R4, R81, RZ ;  /* 0x0000005104587224 */ /* 0x020fe200078e02ff */
[----:B------:R-:W-:Y:S01]  /*ead0*/  LOP3.LUT R3, R6, R3, RZ, 0xfc, !PT ;  /* 0x0000000306037212 */ /* 0x000fe200078efcff */
[----:B------:R-:W-:Y:S01]  /*eae0*/  VIADD R87, R198, UR37 ;  /* 0x00000025c6577c36 */ /* 0x000fe20008000000 */
[----:B------:R-:W-:Y:S01]  /*eaf0*/  SEL R6, RZ, 0x80, P0 ;  /* 0x00000080ff067807 */ /* 0x000fe20000000000 */
[C---:B------:R-:W-:Y:S01]  /*eb00*/  IMAD R19, R5.reuse, UR9, R0 ;  /* 0x0000000905137c24 */ /* 0x040fe2000f8e0200 */
[----:B------:R-:W-:Y:S01]  /*eb10*/  BSSY B1, `(.L_x_4993) ;  /* 0x000002d000017945 */ /* 0x000fe20003800000 */
[----:B------:R-:W-:Y:S01]  /*eb20*/  IMAD.WIDE.U32 R4, R5, UR8, R20 ;  /* 0x0000000805047c25 */ /* 0x000fe2000f8e0014 */
[----:B------:R-:W-:Y:S01]  /*eb30*/  ISETP.GE.AND P1, PT, R87, R88, PT ;  /* 0x000000585700720c */ /* 0x000fe20003f26270 */
[----:B------:R-:W-:Y:S01]  /*eb40*/  ULDC.64 UR8, c[0x0][0xb80] ;  /* 0x0002e00000087ab9 */ /* 0x000fe20000000a00 */
[----:B------:R-:W-:Y:S01]  /*eb50*/  LOP3.LUT R6, R3, R6, RZ, 0xfc, !PT ;  /* 0x0000000603067212 */ /* 0x000fe200078efcff */
[----:B------:R-:W-:Y:S01]  /*eb60*/  IMAD.IADD R5, R5, 0x1, R19 ;  /* 0x0000000105057824 */ /* 0x000fe200078e0213 */
[----:B------:R-:W-:Y:S01]  /*eb70*/  LEA R19, P2, R4, UR8, 0x1 ;  /* 0x0000000804137c11 */ /* 0x000fe2000f8408ff */
[----:B------:R-:W-:-:S03]  /*eb80*/  VIADD R0, R17, 0x38820 ;  /* 0x0003882011007836 */ /* 0x000fc60000000000 */
[----:B------:R-:W-:Y:S01]  /*eb90*/  LEA.HI.X R86, R4, UR9, R5, 0x1, P2 ;  /* 0x0000000904567c11 */ /* 0x000fe200090f0c05 */
[----:B0-----:R0:W1:Y:S01]  /*eba0*/  SHFL.IDX PT, R20, R19, RZ, 0x181f ;  /* 0x00181fff13147589 */ /* 0x00106200000e0000 */
[----:B------:R-:W-:-:S03]  /*ebb0*/  PRMT R0, RZ, 0x654, R0 ;  /* 0x00000654ff007816 */ /* 0x000fc60000000000 */
[----:B------:R0:W2:Y:S01]  /*ebc0*/  SHFL.IDX PT, R21, R86, RZ, 0x181f ;  /* 0x00181fff56157589 */ /* 0x0000a200000e0000 */
[----:B------:R0:W-:Y:S01]  /*ebd0*/  SYNCS.ARRIVE.TRANS64.RED.A1T0 RZ, [R0+URZ], RZ ;  /* 0x000000ff00ff79a7 */ /* 0x0001e2000810043f */
        /* <DEDUP_REMOVED lines=32> */
.L_x_4994:
[----:B------:R-:W-:Y:S05]  /*ede0*/  BSYNC B1 ;  /* 0x0000000000017941 */ /* 0x000fea0003800000 */
.L_x_4993:
[----:B0-----:R-:W-:Y:S01]  /*edf0*/  VIADD R0, R87, 0x20 ;  /* 0x0000002057007836 */ /* 0x001fe20000000000 */
[----:B---3--:R4:W0:Y:S04]  /*ee00*/  SHFL.IDX PT, R9, R86, 0x1, 0x181f ;  /* 0x00381f0056097f89 */ /* 0x00882800000e0000 */
[----:B------:R-:W-:Y:S01]  /*ee10*/  ISETP.GE.AND P0, PT, R0, R88, PT ;  /* 0x000000580000720c */ /* 0x000fe20003f06270 */
[----:B------:R4:W3:-:S12]  /*ee20*/  SHFL.IDX PT, R8, R19, 0x1, 0x181f ;  /* 0x00381f0013087f89 */ /* 0x0008d800000e0000 */
        /* <DEDUP_REMOVED lines=34> */
.L_x_4990:
        /* <DEDUP_REMOVED lines=31> */
.L_x_4996:
        /* <DEDUP_REMOVED lines=45> */
.L_x_4998:
[----:B------:R-:W-:Y:S05]  /*f510*/  BSYNC B1 ;  /* 0x0000000000017941 */ /* 0x000fea0003800000 */
.L_x_4997:
        /* <DEDUP_REMOVED lines=28> */
[----:B------:R-:W-:Y:S01]  /*f6e0*/  UIADD3 UR9, UR9, UR4, URZ ;  /* 0x0000000409097290 */ /* 0x000fe2000fffe03f */
[----:B------:R-:W-:Y:S01]  /*f6f0*/  IMAD.MOV.U32 R3, RZ, RZ, R8 ;  /* 0x000000ffff037224 */ /* 0x000fe200078e0008 */
[----:B------:R-:W-:Y:S01]  /*f700*/  UIMAD UR4, UR39, UR10, URZ ;  /* 0x0000000a270472a4 */ /* 0x000fe2000f8e023f */
[----:B------:R-:W-:Y:S01]  /*f710*/  LOP3.LUT R10, R15, 0x4, R4, 0xe2, !PT ;  /* 0x000000040f0a7812 */ /* 0x000fe200078ee204 */
[----:B------:R-:W-:Y:S01]  /*f720*/  UIMAD.WIDE.U32 UR8, UR40, UR10, UR8 ;  /* 0x0000000a280872a5 */ /* 0x000fe2000f8e0008 */
[----:B------:R-:W-:Y:S01]  /*f730*/  IMAD.SHL.U32 R11, R11, 0x8, RZ ;  /* 0x000000080b0b7824 */ /* 0x000fe200078e00ff */
[----:B------:R-:W-:Y:S01]  /*f740*/  UIMAD UR4, UR40, UR11, UR4 ;  /* 0x0000000b280472a4 */ /* 0x000fe2000f8e0204 */
[----:B------:R-:W-:Y:S01]  /*f750*/  VIADD R26, R198, UR37 ;  /* 0x00000025c61a7c36 */ /* 0x000fe20008000000 */
[----:B------:R-:W-:Y:S01]  /*f760*/  ISETP.GE.AND P2, PT, R200, UR14, PT ;  /* 0x0000000ec8007c0c */ /* 0x000fe2000bf46270 */
[----:B0-----:R-:W-:Y:S01]  /*f770*/  @P0 IMAD.HI.U32 R6, R8, R5, RZ ;  /* 0x0000000508060227 */ /* 0x001fe200078e00ff */
[----:B------:R-:W-:Y:S01]  /*f780*/  UIADD3 UR4, UR9, UR4, URZ ;  /* 0x0000000409047290 */ /* 0x000fe2000fffe03f */
[----:B------:R-:W-:Y:S01]  /*f790*/  LOP3.LUT R10, R11, 0x8, R10, 0xe2, !PT ;  /* 0x000000080b0a7812 */ /* 0x000fe200078ee20a */
[----:B------:R-:W-:Y:S01]  /*f7a0*/  BSSY B1, `(.L_x_4999) ;  /* 0x0000046000017945 */ /* 0x000fe20003800000 */
[----:B------:R-:W-:Y:S01]  /*f7b0*/  IMAD.U32 R4, RZ, RZ, UR8 ;  /* 0x00000008ff047e24 */ /* 0x000fe2000f8e00ff */
[----:B------:R-:W-:Y:S01]  /*f7c0*/  SEL R0, RZ, 0x80, P2 ;  /* 0x00000080ff007807 */ /* 0x000fe20001000000 */
[----:B------:R-:W-:Y:S01]  /*f7d0*/  IMAD.U32 R5, RZ, RZ, UR9 ;  /* 0x00000009ff057e24 */ /* 0x000fe2000f8e00ff */
[----:B------:R-:W-:Y:S01]  /*f7e0*/  ULDC.64 UR8, c[0x0][0xbe0] ;  /* 0x0002f80000087ab9 */ /* 0x000fe20000000a00 */
[----:B-1----:R-:W-:Y:S01]  /*f7f0*/  @P0 SHF.R.U32.HI R3, RZ, R9, R6 ;  /* 0x00000009ff030219 */ /* 0x002fe20000011606 */
[----:B------:R-:W-:Y:S01]  /*f800*/  IMAD.U32 R5, RZ, RZ, UR4 ;  /* 0x00000004ff057e24 */ /* 0x000fe2000f8e00ff */
[----:B------:R-:W-:-:S02]  /*f810*/  ISETP.GE.AND P0, PT, R193, UR14, PT ;  /* 0x0000000ec1007c0c */ /* 0x000fc4000bf06270 */
        /* <DEDUP_REMOVED lines=62> */
.L_x_5000:
[----:B------:R-:W-:Y:S05]  /*fc00*/  BSYNC B1 ;  /* 0x0000000000017941 */ /* 0x000fea0003800000 */
.L_x_4999:
        /* <DEDUP_REMOVED lines=36> */
.L_x_4995:
[----:B------:R-:W-:Y:S05]  /*fe50*/  BSYNC B0 ;  /* 0x0000000000007941 */ /* 0x000fea0003800000 */
.L_x_4989:
[----:B------:R-:W-:Y:S02]  /*fe60*/  ULDC UR4, c[0x0][0xd3c] ;  /* 0x00034f0000047ab9 */ /* 0x000fe40000000800 */
[----:B------:R-:W-:-:S13]  /*fe70*/  ISETP.GE.AND P0, PT, R7, UR4, PT ;  /* 0x0000000407007c0c */ /* 0x000fda000bf06270 */
[----:B------:R-:W-:Y:S05]  /*fe80*/  @!P0 BRA `(.L_x_5001) ;  /* 0xffffff1000448947 */ /* 0x000fea000383ffff */
[----:B------:R-:W-:Y:S05]  /*fe90*/  EXIT ;  /* 0x000000000000794d */ /* 0x000fea0003800000 */
.L_x_4941:
        /* <DEDUP_REMOVED lines=16> */
.L_x_5002:
        /* <DEDUP_REMOVED lines=40> */
.L_x_5008:
        /* <DEDUP_REMOVED lines=12> */
.L_x_5007:
[----:B------:R-:W-:Y:S05]  /*102e0*/  BSYNC B0 ;  /* 0x0000000000007941 */ /* 0x000fea0003800000 */
.L_x_5006:
        /* <DEDUP_REMOVED lines=20> */
.L_x_5004:
        /* <DEDUP_REMOVED lines=20> */
.L_x_5009:
[----:B---3--:R-:W-:Y:S01]  /*10570*/  IMAD R16, R16, UR5, R11 ;  /* 0x0000000510107c24 */ /* 0x008fe2000f8e020b */
[----:B------:R-:W-:Y:S01]  /*10580*/  IABS R2, R4 ;  /* 0x0000000400027213 */ /* 0x000fe20000000000 */
[----:B-12---:R-:W-:-:S03]  /*10590*/  IMAD.MOV R9, RZ, RZ, -R3 ;  /* 0x000000ffff097224 */ /* 0x006fc600078e0a03 */
        /* <DEDUP_REMOVED lines=20> */
[----:B------:R-:W-:-:S04]  /*106e0*/  IMAD R13, R7, R2, RZ ;  /* 0x00000002070d7224 */ /* 0x000fc800078e02ff */
[----:B------:R-:W-:-:S05]  /*106f0*/  IMAD.MOV R6, RZ, RZ, -R13 ;  /* 0x000000ffff067224 */ /* 0x000fca00078e0a0d */
[----:B------:R-:W-:Y:S01]  /*10700*/  VIADDMNMX R15, R6, UR5, R7, PT ;  /* 0x00000005060f7c46 */ /* 0x000fe2000b800107 */
[----:B------:R-:W-:-:S03]  /*10710*/  IMAD.MOV R7, RZ, RZ, -R2 ;  /* 0x000000ffff077224 */ /* 0x000fc600078e0a02 */
[----:B------:R-:W-:Y:S01]  /*10720*/  IABS R8, R15 ;  /* 0x0000000f00087213 */ /* 0x000fe20000000000 */
[----:B------:R-:W-:Y:S01]  /*10730*/  IMAD R4, R4, R7, R11 ;  /* 0x0000000704047224 */ /* 0x000fe200078e020b */
[----:B0-----:R-:W-:Y:S01]  /*10740*/  IABS R10, R15 ;  /* 0x0000000f000a7213 */ /* 0x001fe20000000000 */
[----:B------:R-:W-:Y:S01]  /*10750*/  IMAD.MOV R18, RZ, RZ, -R15 ;  /* 0x000000ffff127224 */ /* 0x000fe200078e0a0f */
[----:B------:R-:W0:Y:S02]  /*10760*/  I2F.RP R6, R8 ;  /* 0x0000000800067306 */ /* 0x000e240000209400 */
[----:B------:R-:W-:-:S06]  /*10770*/  IABS R9, R4 ;  /* 0x0000000400097213 */ /* 0x000fcc0000000000 */
        /* <DEDUP_REMOVED lines=26> */
.L_x_5005:
[----:B------:R-:W-:Y:S01]  /*10920*/  ULDC UR4, c[0x0][0xd3c] ;  /* 0x00034f0000047ab9 */ /* 0x000fe20000000800 */
[----:B------:R-:W-:Y:S02]  /*10930*/  IMAD.MOV.U32 R17, RZ, RZ, RZ ;  /* 0x000000ffff117224 */ /* 0x000fe400078e00ff */
[----:B------:R-:W-:Y:S02]  /*10940*/  IMAD.U32 R16, RZ, RZ, UR6 ;  /* 0x00000006ff107e24 */ /* 0x000fe4000f8e00ff */
[----:B------:R-:W-:Y:S02]  /*10950*/  IMAD.MOV.U32 R18, RZ, RZ, RZ ;  /* 0x000000ffff127224 */ /* 0x000fe400078e00ff */
[----:B------:R-:W-:-:S07]  /*10960*/  IMAD.U32 R19, RZ, RZ, UR4 ;  /* 0x00000004ff137e24 */ /* 0x000fce000f8e00ff */
.L_x_5010:
[----:B------:R-:W-:-:S13]  /*10970*/  ISETP.NE.AND P0, PT, R5, RZ, PT ;  /* 0x000000ff0500720c */ /* 0x000fda0003f05270 */
[----:B------:R-:W0:Y:S01]  /*10980*/  @!P0 S2R R3, SR_CgaCtaId ;  /* 0x0000000000038919 */ /* 0x000e220000008800 */
[----:B------:R-:W-:-:S04]  /*10990*/  @!P0 MOV R0, 0x400 ;  /* 0x0000040000008802 */ /* 0x000fc80000000f00 */
[----:B0-----:R-:W-:-:S05]  /*109a0*/  @!P0 LEA R0, R3, R0, 0x18 ;  /* 0x0000000003008211 */ /* 0x001fca00078ec0ff */
[----:B------:R0:W-:Y:S01]  /*109b0*/  @!P0 STS.128 [R0+0x388d0], R16 ;  /* 0x0388d01000008388 */ /* 0x0001e20000000c00 */
[----:B------:R-:W-:Y:S06]  /*109c0*/  BAR.ARV 0x5, 0x180 ;  /* 0x0146000000007b1d */ /* 0x000fec0000002000 */
.L_x_5003:
[----:B------:R2:W-:Y:S01]  /*109d0*/  STL [R1+0x20], RZ ;  /* 0x000020ff01007387 */ /* 0x0005e20000100800 */
[----:B------:R-:W-:Y:S01]  /*109e0*/  ULDC UR4, c[0x0][0xd3c] ;  /* 0x00034f0000047ab9 */ /* 0x000fe20000000800 */
[----:B------:R-:W-:Y:S01]  /*109f0*/  IMAD.MOV.U32 R26, RZ, RZ, 0x1 ;  /* 0x00000001ff1a7424 */ /* 0x000fe200078e00ff */
[----:B-1----:R-:W-:Y:S01]  /*10a00*/  ISETP.GE.AND P0, PT, R19, UR4, PT ;  /* 0x0000000413007c0c */ /* 0x002fe2000bf06270 */
[----:B------:R-:W-:-:S12]  /*10a10*/  IMAD.MOV.U32 R24, RZ, RZ, RZ ;  /* 0x000000ffff187224 */ /* 0x000fd800078e00ff */
[----:B--2---:R-:W-:Y:S05]  /*10a20*/  @P0 BRA `(.L_x_5011) ;  /* 0x00000058001c0947 */ /* 0x004fea0003800000 */
[----:B------:R-:W1:Y:S01]  /*10a30*/  S2R R5, SR_TID.X ;  /* 0x0000000000057919 */ /* 0x000e620000002100 */
        /* <DEDUP_REMOVED lines=10> */
[C---:B-1----:R-:W-:Y:S01]  /*10ae0*/  LOP3.LUT R4, R5.reuse, 0x7f, RZ, 0xc0, !PT ;  /* 0x0000007f05047812 */ /* 0x042fe200078ec0ff */
[----:B0-----:R-:W-:-:S05]  /*10af0*/  IMAD.SHL.U32 R0, R5, 0x8, RZ ;  /* 0x0000000805007824 */ /* 0x001fca00078e00ff */
        /* <DEDUP_REMOVED lines=15> */
.L_x_5078:
        /* <DEDUP_REMOVED lines=48> */
.L_x_5012:
        /* <DEDUP_REMOVED lines=9> */
.L_x_5013:
        /* <DEDUP_REMOVED lines=9> */
.L_x_5014:
[----:B------:R-:W3:Y:S01]  /*11010*/  LDL R4, [R1+0x8] ;  /* 0x0000080001047983 */ /* 0x000ee20000100800 */
[----:B012---:R-:W0:Y:S01]  /*11020*/  LDC R0, c[0x0][0x448] ;  /* 0x00011200ff007b82 */ /* 0x007e220000000800 */
[----:B-----5:R-:W-:Y:S01]  /*11030*/  IMAD.IADD R30, R7, 0x1, -R32 ;  /* 0x00000001071e7824 */ /* 0x020fe200078e0a20 */
[----:B------:R-:W-:Y:S01]  /*11040*/  LOP3.LUT R22, R22, 0xfffff7ff, RZ, 0xc0, !PT ;  /* 0xfffff7ff16167812 */ /* 0x000fe200078ec0ff */
[----:B------:R-:W-:Y:S01]  /*11050*/  BSSY B7, `(.L_x_5015) ;  /* 0x0000462000077945 */ /* 0x000fe20003800000 */
[----:B0-----:R-:W-:Y:S01]  /*11060*/  ISETP.NE.AND P0, PT, R0, 0x1, PT ;  /* 0x000000010000780c */ /* 0x001fe20003f05270 */
[----:B------:R-:W-:-:S04]  /*11070*/  IMAD.SHL.U32 R0, R17, 0x40, RZ ;  /* 0x0000004011007824 */ /* 0x000fc800078e00ff */
[----:B------:R-:W-:-:S08]  /*11080*/  VIADD R0, R0, 0x3f ;  /* 0x0000003f00007836 */ /* 0x000fd00000000000 */
[----:B------:R-:W0:Y:S01]  /*11090*/  @P0 LDC R3, c[0x0][0x44c] ;  /* 0x00011300ff030b82 */ /* 0x000e220000000800 */
[----:B------:R-:W-:-:S07]  /*110a0*/  @P0 LOP3.LUT R22, R22, 0x800, RZ, 0xfc, !PT ;  /* 0x0000080016160812 */ /* 0x000fce00078efcff */
[----:B------:R-:W1:Y:S01]  /*110b0*/  @P0 LDC R2, c[0x0][0x450] ;  /* 0x00011400ff020b82 */ /* 0x000e620000000800 */
[----:B0-----:R-:W-:-:S05]  /*110c0*/  @P0 IMAD.HI.U32 R3, R0, R3, RZ ;  /* 0x0000000300030227 */ /* 0x001fca00078e00ff */
[----:B-1----:R-:W-:Y:S01]  /*110d0*/  @P0 SHF.R.U32.HI R0, RZ, R2, R3 ;  /* 0x00000002ff000219 */ /* 0x002fe20000011603 */
[C---:B------:R-:W-:Y:S01]  /*110e0*/  VIADD R2, R30.reuse, 0x3f ;  /* 0x0000003f1e027836 */ /* 0x040fe20000000000 */
[----:B---3--:R-:W-:-:S05]  /*110f0*/  IADD3 R3, R30, 0x40, -R4 ;  /* 0x000000401e037810 */ /* 0x008fca0007ffe804 */
[----:B------:R-:W-:-:S05]  /*11100*/  IMAD.IADD R0, R3, 0x1, R0 ;  /* 0x0000000103007824 */ /* 0x000fca00078e0200 */
[----:B------:R-:W-:-:S04]  /*11110*/  SHF.R.S32.HI R3, RZ, 0x1f, R0 ;  /* 0x0000001fff037819 */ /* 0x000fc80000011400 */
[----:B------:R-:W-:Y:S02]  /*11120*/  LEA.HI R0, R3, R0, RZ, 0x6 ;  /* 0x0000000003007211 */ /* 0x000fe400078f30ff */
[----:B------:R-:W-:Y:S02]  /*11130*/  SHF.R.S32.HI R3, RZ, 0x1f, R2 ;  /* 0x0000001fff037819 */ /* 0x000fe40000011402 */
[----:B------:R-:W-:Y:S02]  /*11140*/  SHF.R.S32.HI R0, RZ, 0x6, R0 ;  /* 0x00000006ff007819 */ /* 0x000fe40000011400 */
        /* <DEDUP_REMOVED lines=23> */
.L_x_5016:
        /* <DEDUP_REMOVED lines=20> */
.L_x_5019:
[----:B------:R-:W-:Y:S05]  /*11400*/  BSYNC B6 ;  /* 0x0000000000067941 */ /* 0x000fea0003800000 */
.L_x_5018:
        /* <DEDUP_REMOVED lines=20> */
.L_x_5022:
        /* <DEDUP_REMOVED lines=15> */
.L_x_5021:
[----:B------:R-:W-:Y:S05]  /*11640*/  BSYNC B6 ;  /* 0x0000000000067941 */ /* 0x000fea0003800000 */
.L_x_5020:
        /* <DEDUP_REMOVED lines=17> */
[C---:B------:R-:W-:Y:S02]  /*11760*/  LOP3.LUT R21, R20.reuse, 0x40, RZ, 0xfc, !PT ;  /* 0x0000004014157812 */ /* 0x040fe400078efcff */
[----:B------:R-:W-:Y:S02]  /*11770*/  LOP3.LUT R20, R20, 0x1c0, RZ, 0xfc, !PT ;  /* 0x000001c014147812 */ /* 0x000fe400078efcff */
[----:B------:R-:W-:Y:S02]  /*11780*/  ISETP.GE.AND P3, PT, R21, UR4, PT ;  /* 0x0000000415007c0c */ /* 0x000fe4000bf66270 */
[----:B------:R-:W-:Y:S01]  /*11790*/  ISETP.GE.AND P0, PT, R20, UR4, PT ;  /* 0x0000000414007c0c */ /* 0x000fe2000bf06270 */
[----:B------:R-:W1:Y:S01]  /*117a0*/  S2R R21, SR_TID.X ;  /* 0x0000000000157919 */ /* 0x000e620000002100 */
[----:B------:R-:W-:-:S02]  /*117b0*/  LOP3.LUT R33, R33, 0x38, RZ, 0xc0, !PT ;  /* 0x0000003821217812 */ /* 0x000fc400078ec0ff */
[----:B------:R-:W-:Y:S01]  /*117c0*/  ISETP.GE.AND P1, PT, R4, UR4, PT ;  /* 0x0000000404007c0c */ /* 0x000fe2000bf26270 */
[----:B------:R-:W3:Y:S01]  /*117d0*/  S2R R20, SR_TID.X ;  /* 0x0000000000147919 */ /* 0x000ee20000002100 */
[----:B------:R-:W-:Y:S02]  /*117e0*/  ISETP.GE.AND P2, PT, R33, UR4, PT ;  /* 0x0000000421007c0c */ /* 0x000fe4000bf46270 */
[----:B------:R-:W-:-:S03]  /*117f0*/  SEL R6, RZ, 0x40, P1 ;  /* 0x00000040ff067807 */ /* 0x000fc60000800000 */
[----:B------:R-:W-:-:S04]  /*11800*/  @P3 LOP3.LUT R22, R22, 0x200, RZ, 0xfc, !PT ;  /* 0x0000020016163812 */ /* 0x000fc800078efcff */
[----:B------:R-:W-:-:S04]  /*11810*/  LOP3.LUT R22, R22, 0xfffffbff, RZ, 0xc0, !PT ;  /* 0xfffffbff16167812 */ /* 0x000fc800078ec0ff */
[----:B------:R-:W-:-:S04]  /*11820*/  @P2 LOP3.LUT R22, R22, 0x400, RZ, 0xfc, !PT ;  /* 0x0000040016162812 */ /* 0x000fc800078efcff */
[----:B------:R-:W-:Y:S01]  /*11830*/  LOP3.LUT R22, R22, 0xffffffdf, RZ, 0xc0, !PT ;  /* 0xffffffdf16167812 */ /* 0x000fe200078ec0ff */
[----:B---3--:R-:W-:-:S05]  /*11840*/  IMAD.SHL.U32 R20, R20, 0x8, RZ ;  /* 0x0000000814147824 */ /* 0x008fca00078e00ff */
[----:B------:R-:W-:-:S04]  /*11850*/  LOP3.LUT R20, R20, 0x38, RZ, 0xc0, !PT ;  /* 0x0000003814147812 */ /* 0x000fc800078ec0ff */
[----:B------:R-:W-:Y:S01]  /*11860*/  LOP3.LUT R4, R20, 0x80, RZ, 0xfc, !PT ;  /* 0x0000008014047812 */ /* 0x000fe200078efcff */
[C---:B------:R-:W-:Y:S01]  /*11870*/  IMAD.SHL.U32 R20, R31.reuse, 0x8, RZ ;  /* 0x000000081f147824 */ /* 0x040fe200078e00ff */
[----:B------:R-:W-:Y:S02]  /*11880*/  LOP3.LUT R31, R31, 0x7f, RZ, 0xc0, !PT ;  /* 0x0000007f1f1f7812 */ /* 0x000fe400078ec0ff */
[----:B------:R-:W-:Y:S02]  /*11890*/  ISETP.GE.AND P5, PT, R4, UR4, PT ;  /* 0x0000000404007c0c */ /* 0x000fe4000bfa6270 */
[----:B------:R-:W-:Y:S02]  /*118a0*/  LOP3.LUT R20, R20, 0x38, RZ, 0xc0, !PT ;  /* 0x0000003814147812 */ /* 0x000fe400078ec0ff */
[----:B------:R-:W-:Y:S02]  /*118b0*/  SHF.R.U32.HI R5, RZ, 0x3, R31 ;  /* 0x00000003ff057819 */ /* 0x000fe4000001161f */
[----:B------:R-:W-:Y:S01]  /*118c0*/  LOP3.LUT R4, R20, 0xc0, RZ, 0xfc, !PT ;  /* 0x000000c014047812 */ /* 0x000fe200078efcff */
[----:B-1----:R-:W-:Y:S01]  /*118d0*/  IMAD.SHL.U32 R20, R21, 0x10, RZ ;  /* 0x0000001015147824 */ /* 0x002fe200078e00ff */
[----:B------:R-:W-:-:S02]  /*118e0*/  SEL R31, RZ, 0x80, P0 ;  /* 0x00000080ff1f7807 */ /* 0x000fc40000000000 */
[----:B------:R-:W-:Y:S02]  /*118f0*/  ISETP.GE.AND P4, PT, R4, UR4, PT ;  /* 0x0000000404007c0c */ /* 0x000fe4000bf86270 */
[C---:B------:R-:W-:Y:S02]  /*11900*/  LOP3.LUT R4, R33.reuse, 0x100, RZ, 0xfc, !PT ;  /* 0x0000010021047812 */ /* 0x040fe400078efcff */
[----:B------:R-:W-:Y:S02]  /*11910*/  LOP3.LUT R33, R33, 0x140, RZ, 0xfc, !PT ;  /* 0x0000014021217812 */ /* 0x000fe400078efcff */
[----:B------:R-:W-:Y:S02]  /*11920*/  @P5 LOP3.LUT R22, R22, 0x20, RZ, 0xfc, !PT ;  /* 0x0000002016165812 */ /* 0x000fe400078efcff */
[----:B------:R-:W-:Y:S02]  /*11930*/  ISETP.GE.AND P2, PT, R33, UR4, PT ;  /* 0x0000000421007c0c */ /* 0x000fe4000bf46270 */
[----:B------:R-:W-:-:S02]  /*11940*/  LOP3.LUT R22, R22, 0xffffffef, RZ, 0xc0, !PT ;  /* 0xffffffef16167812 */ /* 0x000fc400078ec0ff */
[----:B------:R-:W-:Y:S02]  /*11950*/  ISETP.GE.AND P3, PT, R4, UR4, PT ;  /* 0x0000000404007c0c */ /* 0x000fe4000bf66270 */
[----:B------:R-:W-:Y:S02]  /*11960*/  @P4 LOP3.LUT R22, R22, 0x10, RZ, 0xfc, !PT ;  /* 0x0000001016164812 */ /* 0x000fe400078efcff */
[----:B------:R-:W-:Y:S02]  /*11970*/  LOP3.LUT R20, R5, 0x70, R20, 0xf8, !PT ;  /* 0x0000007005147812 */ /* 0x000fe400078ef814 */
[----:B------:R-:W-:-:S04]  /*11980*/  LOP3.LUT R22, R22, 0xfffffffb, RZ, 0xc0, !PT ;  /* 0xfffffffb16167812 */ /* 0x000fc800078ec0ff */
[----:B------:R-:W-:-:S04]  /*11990*/  @P2 LOP3.LUT R22, R22, 0x4, RZ, 0xfc, !PT ;  /* 0x0000000416162812 */ /* 0x000fc800078efcff */
[----:B------:R-:W-:-:S04]  /*119a0*/  LOP3.LUT R22, R22, 0xfffffff7, RZ, 0xc0, !PT ;  /* 0xfffffff716167812 */ /* 0x000fc800078ec0ff */
[----:B------:R-:W-:Y:S02]  /*119b0*/  @P3 LOP3.LUT R22, R22, 0x8, RZ, 0xfc, !PT ;  /* 0x0000000816163812 */ /* 0x000fe400078efcff */
[----:B--2---:R-:W-:-:S05]  /*119c0*/  LEA R0, R0, 0xffffffc0, 0x6 ;  /* 0xffffffc000007811 */ /* 0x004fca00078e30ff */
[----:B------:R-:W-:Y:S01]  /*119d0*/  IMAD.IADD R7, R20, 0x1, R0 ;  /* 0x0000000114077824 */ /* 0x000fe200078e0200 */
[----:B0---4-:R-:W-:Y:S06]  /*119e0*/  BRA.DIV UR5, `(.L_x_5023) ;  /* 0x0000004e05b47947 */ /* 0x011fec000b800000 */
.L_x_5096:
        /* <DEDUP_REMOVED lines=44> */
[----:B------:R-:W-:Y:S01]  /*11cb0*/  IMAD R2, R10, R2, R7 ;  /* 0x000000020a027224 */ /* 0x000fe200078e0207 */
[----:B------:R0:W-:Y:S04]  /*11cc0*/  STL [R1+0x24], R6 ;  /* 0x0000240601007387 */ /* 0x0001e80000100800 */
[----:B------:R0:W-:Y:S05]  /*11cd0*/  STL [R1], R2 ;  /* 0x0000000201007387 */ /* 0x0001ea0000100800 */
[----:B------:R-:W-:-:S04]  /*11ce0*/  @P0 LOP3.LUT R22, R22, 0x1000, RZ, 0xfc, !PT ;  /* 0x0000100016160812 */ /* 0x000fc800078efcff */
[----:B------:R-:W-:-:S04]  /*11cf0*/  LOP3.LUT R22, R22, 0xfffffffe, RZ, 0xc0, !PT ;  /* 0xfffffffe16167812 */ /* 0x000fc800078ec0ff */
[----:B------:R-:W-:Y:S01]  /*11d00*/  @P1 LOP3.LUT R22, R22, 0x1, RZ, 0xfc, !PT ;  /* 0x0000000116161812 */ /* 0x000fe200078efcff */
[----:B0-----:R-:W-:Y:S06]  /*11d10*/  @!P0 BRA `(.L_x_5024) ;  /* 0x0000000000048947 */ /* 0x001fec0003800000 */
[----:B------:R-:W-:Y:S01]  /*11d20*/  BPT.TRAP 0x1 ;  /* 0x000000040000795c */ /* 0x000fe20000300000 */
.L_x_5024:
        /* <DEDUP_REMOVED lines=9> */
.L_x_5097:
[----:B------:R-:W-:Y:S05]  /*11dc0*/  BSYNC B0 ;  /* 0x0000000000007941 */ /* 0x000fea0003800000 */
.L_x_5025:
[----:B------:R-:W0:Y:S01]  /*11dd0*/  LDL R2, [R1] ;  /* 0x0000000001027983 */ /* 0x000e220000100800 */
[----:B------:R-:W-:Y:S01]  /*11de0*/  ULDC.64 UR4, c[0x0][0x300] ;  /* 0x0000c00000047ab9 */ /* 0x000fe20000000a00 */
[----:B-----5:R-:W-:Y:S01]  /*11df0*/  SHF.R.S32.HI R4, RZ, 0x1f, R37 ;  /* 0x0000001fff047819 */ /* 0x020fe20000011425 */
[----:B------:R-:W1:Y:S01]  /*11e00*/  S2R R5, SR_TID.X ;  /* 0x0000000000057919 */ /* 0x000e620000002100 */
[----:B------:R-:W-:Y:S01]  /*11e10*/  LOP3.LUT R22, R22, 0xfffffffd, RZ, 0xc0, !PT ;  /* 0xfffffffd16167812 */ /* 0x000fe200078ec0ff */
[----:B-1----:R-:W-:Y:S02]  /*11e20*/  IMAD.SHL.U32 R7, R5, 0x8, RZ ;  /* 0x0000000805077824 */ /* 0x002fe400078e00ff */
[----:B------:R-:W-:-:S03]  /*11e30*/  IMAD R5, R24, 0x1000, R34 ;  /* 0x0000100018057824 */ /* 0x000fc600078e0222 */
        /* <DEDUP_REMOVED lines=59> */
.L_x_5107:
        /* <DEDUP_REMOVED lines=10> */
.L_x_5028:
        /* <DEDUP_REMOVED lines=11> */
.L_x_5029:
        /* <DEDUP_REMOVED lines=31> */
.L_x_5031:
[----:B------:R-:W-:Y:S05]  /*12530*/  BSYNC B6 ;  /* 0x0000000000067941 */ /* 0x000fea0003800000 */
.L_x_5030:
[----:B------:R-:W2:Y:S01]  /*12540*/  LDL R4, [R1+0x10] ;  /* 0x0000100001047983 */ /* 0x000ea20000100800 */
[----:B0-----:R-:W0:Y:S01]  /*12550*/  S2R R2, SR_TID.X ;  /* 0x0000000000027919 */ /* 0x001e220000002100 */
[----:B------:R-:W-:Y:S01]  /*12560*/  IMAD.MOV.U32 R21, RZ, RZ, R35 ;  /* 0x000000ffff157224 */ /* 0x000fe200078e0023 */
[----:B------:R-:W-:Y:S01]  /*12570*/  ULDC.64 UR4, c[0x0][0x298] ;  /* 0x0000a60000047ab9 */ /* 0x000fe20000000a00 */
[----:B------:R-:W3:Y:S01]  /*12580*/  LDC R5, c[0x0][0x448] ;  /* 0x00011200ff057b82 */ /* 0x000ee20000000800 */
[----:B------:R-:W4:Y:S04]  /*12590*/  LDL R20, [R1+0x4] ;  /* 0x0000040001147983 */ /* 0x000f280000100800 */
[----:B------:R0:W5:Y:S02]  /*125a0*/  LDL R9, [R1+0x8] ;  /* 0x0000080001097983 */ /* 0x0001640000100800 */
[----:B0-----:R-:W-:-:S04]  /*125b0*/  LOP3.LUT R2, R2, 0x7f, RZ, 0xc0, !PT ;  /* 0x0000007f02027812 */ /* 0x001fc800078ec0ff */
[----:B------:R-:W-:Y:S02]  /*125c0*/  SHF.R.U32.HI R0, RZ, 0x3, R2 ;  /* 0x00000003ff007819 */ /* 0x000fe40000011602 */
[----:B------:R-:W0:Y:S01]  /*125d0*/  LDC R2, c[0x0][0x448] ;  /* 0x00011200ff027b82 */ /* 0x000e220000000800 */
[----:B------:R-:W1:Y:S01]  /*125e0*/  S2R R35, SR_TID.X ;  /* 0x0000000000237919 */ /* 0x000e620000002100 */
[----:B0-----:R-:W-:-:S13]  /*125f0*/  ISETP.NE.AND P6, PT, R2, 0x1, PT ;  /* 0x000000010200780c */ /* 0x001fda0003fc5270 */
[----:B------:R-:W0:Y:S01]  /*12600*/  @P6 LDC R3, c[0x0][0x44c] ;  /* 0x00011300ff036b82 */ /* 0x000e220000000800 */
[----:B-1----:R-:W-:-:S07]  /*12610*/  IMAD.SHL.U32 R35, R35, 0x10, RZ ;  /* 0x0000001023237824 */ /* 0x002fce00078e00ff */
[----:B------:R-:W1:Y:S01]  /*12620*/  @P6 LDC R2, c[0x0][0x450] ;  /* 0x00011400ff026b82 */ /* 0x000e620000000800 */
[----:B------:R-:W-:-:S05]  /*12630*/  LOP3.LUT R35, R0, 0x70, R35, 0xf8, !PT ;  /* 0x0000007000237812 */ /* 0x000fca00078ef823 */
[----:B------:R-:W-:-:S04]  /*12640*/  IMAD R35, R17, 0x40, R35 ;  /* 0x0000004011237824 */ /* 0x000fc800078e0223 */
[----:B------:R-:W-:Y:S02]  /*12650*/  IMAD.MOV.U32 R0, RZ, RZ, R35 ;  /* 0x000000ffff007224 */ /* 0x000fe400078e0023 */
[----:B0-----:R-:W-:-:S05]  /*12660*/  @P6 IMAD.HI.U32 R3, R35, R3, RZ ;  /* 0x0000000323036227 */ /* 0x001fca00078e00ff */
[----:B-1----:R-:W-:Y:S01]  /*12670*/  @P6 SHF.R.U32.HI R0, RZ, R2, R3 ;  /* 0x00000002ff006219 */ /* 0x002fe20000011603 */
[----:B------:R-:W-:Y:S01]  /*12680*/  IMAD.WIDE.U32 R2, R36, UR4, RZ ;  /* 0x0000000424027c25 */ /* 0x000fe2000f8e00ff */
[----:B------:R-:W0:Y:S03]  /*12690*/  S2R R6, SR_TID.X ;  /* 0x0000000000067919 */ /* 0x000e260000002100 */
        /* <DEDUP_REMOVED lines=22> */
[----:B---3--:R-:W-:Y:S02]  /*12800*/  IMAD R0, R5, R0, R35 ;  /* 0x0000000005007224 */ /* 0x008fe400078e0223 */
        /* <DEDUP_REMOVED lines=15> */
[----:B-----5:R-:W-:Y:S01]  /*12900*/  IMAD R3, R9, R5, RZ ;  /* 0x0000000509037224 */ /* 0x020fe200078e02ff */
[----:B------:R-:W-:Y:S01]  /*12910*/  SHFL.IDX PT, R4, R2, RZ, 0x181f ;  /* 0x00181fff02047589 */ /* 0x000fe200000e0000 */
[----:B------:R-:W-:Y:S01]  /*12920*/  IMAD R17, R17, 0x40, R8 ;  /* 0x0000004011117824 */ /* 0x000fe200078e0208 */
[----:B------:R-:W-:Y:S02]  /*12930*/  LOP3.LUT R22, R22, 0xfffffeff, RZ, 0xc0, !PT ;  /* 0xfffffeff16167812 */ /* 0x000fe400078ec0ff */
[----:B------:R-:W0:Y:S02]  /*12940*/  SHFL.IDX PT, R5, R0, RZ, 0x181f ;  /* 0x00181fff00057589 */ /* 0x000e2400000e0000 */
[----:B------:R-:W-:-:S13]  /*12950*/  ISETP.GE.AND P2, PT, R17, R3, PT ;  /* 0x000000031100720c */ /* 0x000fda0003f46270 */
[----:B------:R-:W-:-:S04]  /*12960*/  @P2 LOP3.LUT R22, R22, 0x100, RZ, 0xfc, !PT ;  /* 0x0000010016162812 */ /* 0x000fc800078efcff */
[----:B------:R-:W-:Y:S02]  /*12970*/  LOP3.LUT R22, R22, 0xffffff7f, RZ, 0xc0, !PT ;  /* 0xffffff7f16167812 */ /* 0x000fe400078ec0ff */
[----:B0-----:R-:W-:-:S05]  /*12980*/  @!P2 LEA R5, P1, R7, R5, 0x1 ;  /* 0x000000050705a211 */ /* 0x001fca00078208ff */
[----:B------:R-:W-:-:S05]  /*12990*/  @!P2 IMAD.X R4, RZ, RZ, R4, P1 ;  /* 0x000000ffff04a224 */ /* 0x000fca00008e0604 */
        /* <DEDUP_REMOVED lines=30> */
.L_x_5116:
        /* <DEDUP_REMOVED lines=12> */
.L_x_5033:
        /* <DEDUP_REMOVED lines=28> */
.L_x_5035:
[----:B------:R-:W-:Y:S05]  /*12e00*/  BSYNC B6 ;  /* 0x0000000000067941 */ /* 0x000fea0003800000 */
.L_x_5034:
        /* <DEDUP_REMOVED lines=164> */
.L_x_5126:
        /* <DEDUP_REMOVED lines=23> */
.L_x_5038:
[----:B------:R-:W-:Y:S05]  /*139c0*/  BSYNC B0 ;  /* 0x0000000000007941 */ /* 0x000fea0003800000 */
.L_x_5037:
[----:B------:R-:W-:Y:S01]  /*139d0*/  NOP ;  /* 0x0000000000007918 */ /* 0x000fe20000000000 */
[----:B------:R-:W-:-:S13]  /*139e0*/  PLOP3.LUT P0, PT, PT, PT, PT, 0x80, 0x0 ;  /* 0x000000000000781c */ /* 0x000fda0003f0f070 */
.L_x_5039:
        /* <DEDUP_REMOVED lines=18> */
.L_x_5127:
[----:B------:R-:W-:Y:S05]  /*13b10*/  BSYNC B0 ;  /* 0x0000000000007941 */ /* 0x000fea0003800000 */
.L_x_5040:
[----:B------:R-:W-:-:S05]  /*13b20*/  IMAD.U32 R2, RZ, RZ, UR36 ;  /* 0x00000024ff027e24 */ /* 0x000fca000f8e00ff */
[----:B------:R-:W-:-:S13]  /*13b30*/  ISETP.NE.AND P0, PT, R2, 0x3, PT ;  /* 0x000000030200780c */ /* 0x000fda0003f05270 */
[----:B------:R-:W-:Y:S05]  /*13b40*/  @!P0 BRA `(.L_x_5042) ;  /* 0x0000000000048947 */ /* 0x000fea0003800000 */
[----:B------:R-:W-:Y:S01]  /*13b50*/  BPT.TRAP 0x1 ;  /* 0x000000040000795c */ /* 0x000fe20000300000 */
.L_x_5042:
[----:B0-----:R-:W-:Y:S01]  /*13b60*/  SHF.L.U32 R0, R26, 0x1f, RZ ;  /* 0x0000001f1a007819 */ /* 0x001fe200000006ff */
[----:B------:R-:W-:Y:S03]  /*13b70*/  BSSY B0, `(.L_x_5043) ;  /* 0x0000003000007945 */ /* 0x000fe60003800000 */
[----:B------:R-:W0:Y:S02]  /*13b80*/  SYNCS.PHASECHK.TRANS64.TRYWAIT P0, [R27+URZ+0x38860], R0 ;  /* 0x038860001b0075a7 */ /* 0x000e24000800017f */
[----:B0-----:R-:W-:Y:S05]  /*13b90*/  @!P0 BRA `(.L_x_5044) ;  /* 0x0000004400088947 */ /* 0x001fea0003800000 */
.L_x_5128:
[----:B------:R-:W-:Y:S05]  /*13ba0*/  BSYNC B0 ;  /* 0x0000000000007941 */ /* 0x000fea0003800000 */
.L_x_5043:
        /* <DEDUP_REMOVED lines=110> */
.L_x_5138:
[C---:B------:R-:W-:Y:S02]  /*14290*/  LOP3.LUT P6, RZ, R22.reuse, 0x40, RZ, 0xc0, !PT ;  /* 0x0000004016ff7812 */ /* 0x040fe400078cc0ff */
[----:B------:R-:W-:Y:S02]  /*142a0*/  LOP3.LUT R22, R22, 0xfffffeff, RZ, 0xc0, !PT ;  /* 0xfffffeff16167812 */ /* 0x000fe400078ec0ff */
[C---:B------:R-:W-:Y:S02]  /*142b0*/  ISETP.LT.OR P6, PT, R30.reuse, 0x31, P6 ;  /* 0x000000311e00780c */ /* 0x040fe400037c1670 */
[----:B------:R-:W-:-:S11]  /*142c0*/  ISETP.LT.OR P5, PT, R30, 0x31, !P5 ;  /* 0x000000311e00780c */ /* 0x000fd60006fa1670 */
[----:B------:R-:W-:Y:S02]  /*142d0*/  @P6 LOP3.LUT R22, R22, 0x100, RZ, 0xfc, !PT ;  /* 0x0000010016166812 */ /* 0x000fe400078efcff */
[----:B------:R-:W-:Y:S02]  /*142e0*/  ISETP.LT.OR P6, PT, R30, 0x31, !P4 ;  /* 0x000000311e00780c */ /* 0x000fe400067c1670 */
[----:B------:R-:W-:Y:S02]  /*142f0*/  LOP3.LUT R22, R22, 0xffbfffff, RZ, 0xc0, !PT ;  /* 0xffbfffff16167812 */ /* 0x000fe400078ec0ff */
[----:B------:R-:W-:Y:S02]  /*14300*/  ISETP.LT.OR P4, PT, R30, 0x31, !P2 ;  /* 0x000000311e00780c */ /* 0x000fe40005781670 */
        /* <DEDUP_REMOVED lines=26> */
.L_x_5046:
        /* <DEDUP_REMOVED lines=11> */
.L_x_5047:
[----:B------:R-:W2:Y:S01]  /*14560*/  LDL R3, [R1+0xc] ;  /* 0x00000c0001037983 */ /* 0x000ea20000100800 */
[----:B------:R1:W-:Y:S01]  /*14570*/  SYNCS.ARRIVE.TRANS64.A1T0 RZ, [R27+URZ+0x38850], RZ ;  /* 0x038850ff1bff79a7 */ /* 0x0003e2000810003f */
[----:B------:R-:W-:Y:S01]  /*14580*/  BSSY B0, `(.L_x_5048) ;  /* 0x00000f7000007945 */ /* 0x000fe20003800000 */
[----:B--2---:R-:W-:-:S13]  /*14590*/  ISETP.GE.AND P0, PT, R3, 0x2, PT ;  /* 0x000000020300780c */ /* 0x004fda0003f06270 */
[----:B-1----:R-:W-:Y:S05]  /*145a0*/  @!P0 BRA `(.L_x_5049) ;  /* 0x0000000c00d08947 */ /* 0x002fea0003800000 */
[----:B------:R-:W2:Y:S01]  /*145b0*/  LDL.LU R2, [R1+0x24] ;  /* 0x0000240001027983 */ /* 0x000ea20000300800 */
[----:B------:R-:W-:Y:S01]  /*145c0*/  LOP3.LUT R30, R31, 0x80, RZ, 0xc0, !PT ;  /* 0x000000801f1e7812 */ /* 0x000fe200078ec0ff */
[----:B------:R-:W-:-:S03]  /*145d0*/  VIADD R7, R3, 0xfffffffe ;  /* 0xfffffffe03077836 */ /* 0x000fc60000000000 */
[----:B------:R-:W-:Y:S02]  /*145e0*/  SHF.R.U32.HI R30, RZ, 0x3, R30 ;  /* 0x00000003ff1e7819 */ /* 0x000fe4000001161e */
[----:B--2---:R-:W-:-:S04]  /*145f0*/  LOP3.LUT R2, R2, 0x40, RZ, 0xc0, !PT ;  /* 0x0000004002027812 */ /* 0x004fc800078ec0ff */
[----:B------:R-:W-:-:S07]  /*14600*/  SHF.R.U32.HI R31, RZ, 0x2, R2 ;  /* 0x00000002ff1f7819 */ /* 0x000fce0000011602 */
.L_x_5062:
        /* <DEDUP_REMOVED lines=44> */
.L_x_5050:
[----:B------:R-:W-:Y:S01]  /*148d0*/  IMAD R6, R24, 0x8, R23 ;  /* 0x0000000818067824 */ /* 0x000fe200078e0217 */
[----:B------:R-:W-:Y:S01]  /*148e0*/  SHF.L.U32 R17, R26, 0x1f, RZ ;  /* 0x0000001f1a117819 */ /* 0x000fe200000006ff */
[----:B------:R-:W-:Y:S01]  /*148f0*/  BSSY B1, `(.L_x_5051) ;  /* 0x0000004000017945 */ /* 0x000fe20003800000 */
[----:B------:R-:W-:Y:S02]  /*14900*/  SHF.R.S32.HI R9, RZ, 0x1f, R5 ;  /* 0x0000001fff097819 */ /* 0x000fe40000011405 */
[----:B------:R-:W0:Y:S02]  /*14910*/  SYNCS.PHASECHK.TRANS64.TRYWAIT P0, [R6+URZ+0x38840], R17 ;  /* 0x03884011060075a7 */ /* 0x000e24000800017f */
[----:B0-----:R-:W-:Y:S05]  /*14920*/  @!P0 BRA `(.L_x_5052) ;  /* 0x0000003c00e08947 */ /* 0x001fea0003800000 */
.L_x_5139:
[----:B------:R-:W-:Y:S05]  /*14930*/  BSYNC B1 ;  /* 0x0000000000017941 */ /* 0x000fea0003800000 */
.L_x_5051:
        /* <DEDUP_REMOVED lines=42> */
.L_x_5149:
        /* <DEDUP_REMOVED lines=8> */
.L_x_5054:
        /* <DEDUP_REMOVED lines=11> */
.L_x_5055:
[----:B------:R2:W-:Y:S01]  /*14d10*/  SYNCS.ARRIVE.TRANS64.A1T0 RZ, [R6+URZ+0x38830], RZ ;  /* 0x038830ff06ff79a7 */ /* 0x0005e2000810003f */
[----:B------:R-:W-:Y:S05]  /*14d20*/  @!P2 BRA `(.L_x_5056) ;  /* 0x000000000004a947 */ /* 0x000fea0003800000 */
[----:B------:R-:W-:Y:S01]  /*14d30*/  BPT.TRAP 0x1 ;  /* 0x000000040000795c */ /* 0x000fe20000300000 */
.L_x_5056:
[----:B------:R-:W3:Y:S01]  /*14d40*/  SYNCS.PHASECHK.TRANS64.TRYWAIT P0, [R6+URZ+0x38860], R17 ;  /* 0x03886011060075a7 */ /* 0x000ee2000800017f */
[----:B------:R-:W-:Y:S04]  /*14d50*/  BSSY B1, `(.L_x_5057) ;  /* 0x0000002000017945 */ /* 0x000fe80003800000 */
[----:B---3--:R-:W-:Y:S05]  /*14d60*/  @!P0 BRA `(.L_x_5058) ;  /* 0x0000004000008947 */ /* 0x008fea0003800000 */
.L_x_5150:
[----:B------:R-:W-:Y:S05]  /*14d70*/  BSYNC B1 ;  /* 0x0000000000017941 */ /* 0x000fea0003800000 */
.L_x_5057:
        /* <DEDUP_REMOVED lines=81> */
.L_x_5160:
        /* <DEDUP_REMOVED lines=25> */
.L_x_5060:
        /* <DEDUP_REMOVED lines=11> */
.L_x_5061:
[----:B------:R3:W-:Y:S01]  /*154d0*/  SYNCS.ARRIVE.TRANS64.A1T0 RZ, [R6+URZ+0x38850], RZ ;  /* 0x038850ff06ff79a7 */ /* 0x0007e2000810003f */
[----:B------:R-:W-:Y:S05]  /*154e0*/  @P3 BRA `(.L_x_5062) ;  /* 0xfffffff000483947 */ /* 0x000fea000383ffff */
.L_x_5049:
[----:B------:R-:W-:Y:S05]  /*154f0*/  BSYNC B0 ;  /* 0x0000000000007941 */ /* 0x000fea0003800000 */
.L_x_5048:
        /* <DEDUP_REMOVED lines=21> */
.L_x_5064:
[----:B------:R-:W-:Y:S05]  /*15650*/  BSYNC B0 ;  /* 0x0000000000007941 */ /* 0x000fea0003800000 */
.L_x_5063:
[----:B------:R-:W-:-:S07]  /*15660*/  SEL R24, R24, RZ, P0 ;  /* 0x000000ff18187207 */ /* 0x000fce0000000000 */
.L_x_5017:
[----:B------:R-:W-:Y:S05]  /*15670*/  BSYNC B7 ;  /* 0x0000000000077941 */ /* 0x000fea0003800000 */
.L_x_5015:
        /* <DEDUP_REMOVED lines=11> */
.L_x_5065:
        /* <DEDUP_REMOVED lines=36> */
.L_x_5170:
[----:B------:R-:W-:Y:S02]  /*15970*/  ULDC UR4, c[0x0][0xd38] ;  /* 0x00034e0000047ab9 */ /* 0x000fe40000000800 */
[----:B------:R-:W-:-:S04]  /*15980*/  IMAD.U32 R4, RZ, RZ, UR4 ;  /* 0x00000004ff047e24 */ /* 0x000fc8000f8e00ff */
[----:B--2---:R-:W-:-:S04]  /*15990*/  IMAD R14, R14, R4, RZ ;  /* 0x000000040e0e7224 */ /* 0x004fc800078e02ff */
[----:B------:R-:W-:-:S05]  /*159a0*/  IMAD.IADD R5, R5, 0x1, R14 ;  /* 0x0000000105057824 */ /* 0x000fca00078e020e */
[----:B------:R-:W-:-:S13]  /*159b0*/  ISETP.GT.AND P6, PT, R5, R0, PT ;  /* 0x000000000500720c */ /* 0x000fda0003fc4270 */
[----:B------:R-:W-:Y:S05]  /*159c0*/  @P6 BRA `(.L_x_5068) ;  /* 0x00000000009c6947 */ /* 0x000fea0003800000 */
.L_x_5073:
        /* <DEDUP_REMOVED lines=14> */
.L_x_5071:
[----:B------:R-:W-:Y:S05]  /*15ab0*/  BSYNC B0 ;  /* 0x0000000000007941 */ /* 0x000fea0003800000 */
.L_x_5070:
        /* <DEDUP_REMOVED lines=18> */
.L_x_5178:
[----:B------:R-:W-:Y:S02]  /*15be0*/  ULDC UR4, c[0x0][0xd38] ;  /* 0x00034e0000047ab9 */ /* 0x000fe40000000800 */
[----:B------:R-:W-:-:S04]  /*15bf0*/  IMAD.U32 R4, RZ, RZ, UR4 ;  /* 0x00000004ff047e24 */ /* 0x000fc8000f8e00ff */
[----:B--2---:R-:W-:-:S04]  /*15c00*/  IMAD R14, R14, R4, RZ ;  /* 0x000000040e0e7224 */ /* 0x004fc800078e02ff */
[----:B------:R-:W-:-:S05]  /*15c10*/  IMAD.IADD R5, R14, 0x1, R5 ;  /* 0x000000010e057824 */ /* 0x000fca00078e0205 */
[----:B------:R-:W-:-:S13]  /*15c20*/  ISETP.GT.AND P6, PT, R5, R0, PT ;  /* 0x000000000500720c */ /* 0x000fda0003fc4270 */
[----:B------:R-:W-:Y:S05]  /*15c30*/  @!P6 BRA `(.L_x_5073) ;  /* 0xfffffffc0064e947 */ /* 0x000fea000383ffff */
.L_x_5068:
        /* <DEDUP_REMOVED lines=8> */
.L_x_5182:
[----:B------:R-:W-:Y:S01]  /*15cc0*/  ISETP.NE.AND P0, PT, R3, RZ, PT ;  /* 0x000000ff0300720c */ /* 0x000fe20003f05270 */
[----:B------:R-:W-:-:S12]  /*15cd0*/  IMAD.MOV.U32 R14, RZ, RZ, RZ ;  /* 0x000000ffff0e7224 */ /* 0x000fd800078e00ff */
[----:B------:R-:W-:Y:S05]  /*15ce0*/  @!P0 BRA `(.L_x_5075) ;  /* 0x0000000000108947 */ /* 0x000fea0003800000 */
[----:B------:R-:W-:Y:S01]  /*15cf0*/  UMOV UR4, 0xffffffff ;  /* 0xffffffff00047882 */ /* 0x000fe20000000000 */
[----:B------:R-:W-:Y:S02]  /*15d00*/  VIADD R12, R6, 0xffffffff ;  /* 0xffffffff060c7836 */ /* 0x000fe40000000000 */
[----:B------:R-:W-:Y:S05]  /*15d10*/  BRA.DIV UR4, `(.L_x_5076) ;  /* 0x00000042042c7947 */ /* 0x000fea000b800000 */
[----:B------:R4:W0:Y:S02]  /*15d20*/  SHFL.IDX PT, R14, R2, R12, 0x1f ;  /* 0x00001f0c020e7589 */ /* 0x00082400000e0000 */
.L_x_5075:
        /* <DEDUP_REMOVED lines=66> */
.L_x_5069:
[----:B------:R-:W-:Y:S01]  /*16150*/  UMOV UR4, URZ ;  /* 0x0000003f00047c82 */ /* 0x000fe20008000000 */
[----:B------:R-:W-:Y:S01]  /*16160*/  UMOV UR5, URZ ;  /* 0x0000003f00057c82 */ /* 0x000fe20008000000 */
[----:B------:R-:W-:Y:S01]  /*16170*/  ULDC UR6, c[0x0][0xd3c] ;  /* 0x00034f0000067ab9 */ /* 0x000fe20000000800 */
[----:B------:R-:W-:Y:S02]  /*16180*/  IMAD.MOV.U32 R16, RZ, RZ, R0 ;  /* 0x000000ffff107224 */ /* 0x000fe400078e0000 */
[----:B------:R-:W-:Y:S02]  /*16190*/  IMAD.U32 R17, RZ, RZ, UR4 ;  /* 0x00000004ff117e24 */ /* 0x000fe4000f8e00ff */
[----:B------:R-:W-:Y:S02]  /*161a0*/  IMAD.U32 R18, RZ, RZ, UR5 ;  /* 0x00000005ff127e24 */ /* 0x000fe4000f8e00ff */
[----:B------:R-:W-:-:S07]  /*161b0*/  IMAD.U32 R19, RZ, RZ, UR6 ;  /* 0x00000006ff137e24 */ /* 0x000fce000f8e00ff */
.L_x_5077:
        /* <DEDUP_REMOVED lines=10> */
.L_x_5066:
[----:B------:R-:W-:Y:S02]  /*16260*/  ULDC UR4, c[0x0][0xd3c] ;  /* 0x00034f0000047ab9 */ /* 0x000fe40000000800 */
[----:B0-----:R-:W-:-:S13]  /*16270*/  ISETP.GE.AND P0, PT, R19, UR4, PT ;  /* 0x0000000413007c0c */ /* 0x001fda000bf06270 */
[----:B------:R-:W-:Y:S05]  /*16280*/  @!P0 BRA `(.L_x_5078) ;  /* 0xffffffa800588947 */ /* 0x000fea000383ffff */
[----:B------:R-:W-:Y:S05]  /*16290*/  BSYNC B8 ;  /* 0x0000000000087941 */ /* 0x000fea0003800000 */
.L_x_5011:
[----:B0-----:R-:W5:Y:S01]  /*162a0*/  LDL.LU R0, [R1+0x20] ;  /* 0x0000200001007983 */ /* 0x001f620000300800 */
        /* <DEDUP_REMOVED lines=11> */
.L_x_5185:
[----:B------:R-:W-:Y:S05]  /*16360*/  BSYNC B0 ;  /* 0x0000000000007941 */ /* 0x000fea0003800000 */
.L_x_5079:
[----:B------:R-:W-:-:S03]  /*16370*/  UMOV UR4, 0xffffffff ;  /* 0xffffffff00047882 */ /* 0x000fc60000000000 */
[----:B------:R-:W-:Y:S05]  /*16380*/  BRA.DIV UR4, `(.L_x_5081) ;  /* 0x0000003a04c87947 */ /* 0x000fea000b800000 */
[----:B------:R-:W0:Y:S02]  /*16390*/  S2R R0, SR_TID.X ;  /* 0x0000000000007919 */ /* 0x000e240000002100 */
[----:B0-----:R-:W-:-:S04]  /*163a0*/  SHF.R.U32.HI R0, RZ, 0x5, R0 ;  /* 0x00000005ff007819 */ /* 0x001fc80000011600 */
[----:B------:R-:W-:-:S05]  /*163b0*/  LOP3.LUT R0, R0, 0x3, RZ, 0xc0, !PT ;  /* 0x0000000300007812 */ /* 0x000fca00078ec0ff */
[----:B------:R0:W0:Y:S02]  /*163c0*/  SHFL.IDX PT, R14, R0, RZ, 0x1f ;  /* 0x00001fff000e7589 */ /* 0x00002400000e0000 */
.L_x_5188:
[----:B0-----:R-:W-:Y:S01]  /*163d0*/  ISETP.NE.AND P0, PT, R14, RZ, PT ;  /* 0x000000ff0e00720c */ /* 0x001fe20003f05270 */
[----:B------:R-:W-:-:S12]  /*163e0*/  BSSY B0, `(.L_x_5082) ;  /* 0x0000024000007945 */ /* 0x000fd80003800000 */
[----:B------:R-:W-:Y:S05]  /*163f0*/  @P0 BRA `(.L_x_5083) ;  /* 0x0000000000880947 */ /* 0x000fea0003800000 */
[----:B------:R-:W-:-:S03]  /*16400*/  UMOV UR4, 0xffffffff ;  /* 0xffffffff00047882 */ /* 0x000fc60000000000 */
[----:B------:R-:W-:Y:S05]  /*16410*/  BRA.DIV UR4, `(.L_x_5084) ;  /* 0x0000003a04d87947 */ /* 0x000fea000b800000 */
[----:B------:R-:W-:-:S13]  /*16420*/  ELECT P6, URZ, PT ;  /* 0x00000000003f782f */ /* 0x000fda00038c0000 */
.L_x_5191:
[----:B------:R-:W-:Y:S05]  /*16430*/  @!P6 BRA `(.L_x_5083) ;  /* 0x000000000078e947 */ /* 0x000fea0003800000 */
[----:B------:R-:W-:-:S06]  /*16440*/  ULOP3.LUT UR4, UR42, 0x2, URZ, 0xfc, !UPT ;  /* 0x000000022a047892 */ /* 0x000fcc000f8efc3f */
[----:B------:R-:W-:-:S05]  /*16450*/  IMAD.U32 R0, RZ, RZ, UR4 ;  /* 0x00000004ff007e24 */ /* 0x000fca000f8e00ff */
[----:B------:R-:W-:-:S13]  /*16460*/  ISETP.NE.AND P0, PT, R0, 0x3, PT ;  /* 0x000000030000780c */ /* 0x000fda0003f05270 */
[----:B------:R-:W-:Y:S05]  /*16470*/  @!P0 BRA `(.L_x_5085) ;  /* 0x0000000000048947 */ /* 0x000fea0003800000 */
[----:B------:R-:W-:Y:S01]  /*16480*/  BPT.TRAP 0x1 ;  /* 0x000000040000795c */ /* 0x000fe20000300000 */
.L_x_5085:
[----:B------:R-:W-:Y:S01]  /*16490*/  IMAD R5, R24, 0x8, R7 ;  /* 0x0000000818057824 */ /* 0x000fe200078e0207 */
[----:B------:R-:W-:Y:S01]  /*164a0*/  SHF.L.U32 R0, R26, 0x1f, RZ ;  /* 0x0000001f1a007819 */ /* 0x000fe200000006ff */
[----:B------:R-:W-:-:S03]  /*164b0*/  VIADD R24, R24, 0x1 ;  /* 0x0000000118187836 */ /* 0x000fc60000000000 */
[----:B------:R-:W0:Y:S02]  /*164c0*/  SYNCS.PHASECHK.TRANS64.TRYWAIT P1, [R5+URZ+0x38840], R0 ;  /* 0x03884000050075a7 */ /* 0x000e24000802017f */
[----:B------:R-:W-:-:S04]  /*164d0*/  ISETP.NE.AND P2, PT, R24, 0x2, PT ;  /* 0x000000021800780c */ /* 0x000fc80003f45270 */
[----:B------:R-:W-:Y:S01]  /*164e0*/  SEL R3, RZ, 0x1, P2 ;  /* 0x00000001ff037807 */ /* 0x000fe20001000000 */
[----:B0-----:R-:W-:Y:S08]  /*164f0*/  @!P1 BRA `(.L_x_5086) ;  /* 0x0000003800c09947 */ /* 0x001ff00003800000 */
.L_x_5192:
[----:B------:R-:W-:Y:S02]  /*16500*/  SEL R24, R24, RZ, P2 ;  /* 0x000000ff18187207 */ /* 0x000fe40001000000 */
[----:B------:R-:W-:Y:S01]  /*16510*/  LOP3.LUT R2, R26, R3, RZ, 0x3c, !PT ;  /* 0x000000031a027212 */ /* 0x000fe200078e3cff */
[----:B------:R-:W-:Y:S06]  /*16520*/  @!P0 BRA `(.L_x_5087) ;  /* 0x0000000000048947 */ /* 0x000fec0003800000 */
[----:B------:R-:W-:Y:S01]  /*16530*/  BPT.TRAP 0x1 ;  /* 0x000000040000795c */ /* 0x000fe20000300000 */
.L_x_5087:
[----:B------:R-:W-:Y:S01]  /*16540*/  IMAD R3, R24, 0x8, R7 ;  /* 0x0000000818037824 */ /* 0x000fe200078e0207 */
[----:B------:R-:W-:-:S04]  /*16550*/  SHF.L.U32 R2, R2, 0x1f, RZ ;  /* 0x0000001f02027819 */ /* 0x000fc800000006ff */
[----:B------:R-:W0:Y:S02]  /*16560*/  SYNCS.PHASECHK.TRANS64.TRYWAIT P1, [R3+URZ+0x38840], R2 ;  /* 0x03884002030075a7 */ /* 0x000e24000802017f */
[----:B0-----:R-:W-:Y:S05]  /*16570*/  @!P1 BRA `(.L_x_5088) ;  /* 0x0000003800b49947 */ /* 0x001fea0003800000 */
.L_x_5193:
[----:B------:R-:W-:Y:S05]  /*16580*/  @!P0 BRA `(.L_x_5089) ;  /* 0x0000000000048947 */ /* 0x000fea0003800000 */
[----:B------:R-:W-:Y:S01]  /*16590*/  BPT.TRAP 0x1 ;  /* 0x000000040000795c */ /* 0x000fe20000300000 */
.L_x_5089:
[----:B------:R-:W0:Y:S02]  /*165a0*/  SYNCS.PHASECHK.TRANS64.TRYWAIT P1, [R5+URZ+0x38860], R0 ;  /* 0x03886000050075a7 */ /* 0x000e24000802017f */
[----:B0-----:R-:W-:Y:S05]  /*165b0*/  @!P1 BRA `(.L_x_5090) ;  /* 0x0000003800b89947 */ /* 0x001fea0003800000 */
.L_x_5194:
[----:B------:R-:W-:Y:S05]  /*165c0*/  @!P0 BRA `(.L_x_5091) ;  /* 0x0000000000048947 */ /* 0x000fea0003800000 */
[----:B------:R-:W-:Y:S01]  /*165d0*/  BPT.TRAP 0x1 ;  /* 0x000000040000795c */ /* 0x000fe20000300000 */
.L_x_5091:
[----:B------:R0:W0:Y:S02]  /*165e0*/  SYNCS.PHASECHK.TRANS64.TRYWAIT P0, [R3+URZ+0x38860], R2 ;  /* 0x03886002030075a7 */ /* 0x000024000800017f */
[----:B0-----:R-:W-:Y:S05]  /*165f0*/  @!P0 NANOSLEEP.SYNCS 0x989680 ;  /* 0x009896800000895d */ /* 0x001fea0003900000 */
[----:B------:R-:W0:Y:S02]  /*16600*/  @!P0 SYNCS.PHASECHK.TRANS64 P0, [R3+URZ+0x38860], R2 ;  /* 0x03886002030085a7 */ /* 0x000e24000800007f */
[----:B0-----:R-:W-:Y:S05]  /*16610*/  @!P0 BRA `(.L_x_5091) ;  /* 0xfffffffc00f08947 */ /* 0x001fea000383ffff */
.L_x_5083:
[----:B------:R-:W-:Y:S05]  /*16620*/  BSYNC B0 ;  /* 0x0000000000007941 */ /* 0x000fea0003800000 */
.L_x_5082:
[----:B------:R-:W-:Y:S05]  /*16630*/  EXIT ;  /* 0x000000000000794d */ /* 0x000fea0003800000 */
.L_x_4953:
[----:B0-----:R0:W1:Y:S02]  /*16640*/  SYNCS.PHASECHK.TRANS64.TRYWAIT P1, [R17+URZ+0x38800], R4 ;  /* 0x03880004110075a7 */ /* 0x001064000802017f */
[----:B-1----:R-:W-:Y:S05]  /*16650*/  @!P1 NANOSLEEP.SYNCS 0x989680 ;  /* 0x009896800000995d */ /* 0x002fea0003900000 */
[----:B------:R-:W1:Y:S02]  /*16660*/  @!P1 SYNCS.PHASECHK.TRANS64 P1, [R17+URZ+0x38800], R4 ;  /* 0x03880004110095a7 */ /* 0x000e64000802007f */
[----:B-1----:R-:W-:Y:S05]  /*16670*/  @!P1 BRA `(.L_x_4953) ;  /* 0xfffffffc00f09947 */ /* 0x002fea000383ffff */
[----:B------:R-:W-:Y:S05]  /*16680*/  BRA `(.L_x_5092) ;  /* 0xfffffed000ac7947 */ /* 0x000fea000383ffff */
.L_x_4957:
[----:B--2---:R2:W3:Y:S02]  /*16690*/  SYNCS.PHASECHK.TRANS64.TRYWAIT P1, [R9+URZ+0x38830], R6 ;  /* 0x03883006090075a7 */ /* 0x0044e4000802017f */
[----:B---3--:R-:W-:Y:S05]  /*166a0*/  @!P1 NANOSLEEP.SYNCS 0x989680 ;  /* 0x009896800000995d */ /* 0x008fea0003900000 */
[----:B------:R-:W3:Y:S02]  /*166b0*/  @!P1 SYNCS.PHASECHK.TRANS64 P1, [R9+URZ+0x38830], R6 ;  /* 0x03883006090095a7 */ /* 0x000ee4000802007f */
[----:B---3--:R-:W-:Y:S05]  /*166c0*/  @!P1 BRA `(.L_x_4957) ;  /* 0xfffffffc00f09947 */ /* 0x008fea000383ffff */
[----:B------:R-:W-:Y:S05]  /*166d0*/  BRA `(.L_x_4956) ;  /* 0xfffffed000cc7947 */ /* 0x000fea000383ffff */
.L_x_4958:
[----:B---3--:R3:W4:Y:S02]  /*166e0*/  SYNCS.PHASECHK.TRANS64.TRYWAIT P1, [R17+URZ+0x38810], R4 ;  /* 0x03881004110075a7 */ /* 0x008724000802017f */
[----:B----4-:R-:W-:Y:S05]  /*166f0*/  @!P1 NANOSLEEP.SYNCS 0x989680 ;  /* 0x009896800000995d */ /* 0x010fea0003900000 */
[----:B------:R-:W4:Y:S02]  /*16700*/  @!P1 SYNCS.PHASECHK.TRANS64 P1, [R17+URZ+0x38810], R4 ;  /* 0x03881004110095a7 */ /* 0x000f24000802007f */
[----:B----4-:R-:W-:Y:S05]  /*16710*/  @!P1 BRA `(.L_x_4958) ;  /* 0xfffffffc00f09947 */ /* 0x010fea000383ffff */
[----:B------:R-:W-:Y:S05]  /*16720*/  BRA `(.L_x_5093) ;  /* 0xfffffed400587947 */ /* 0x000fea000383ffff */
.L_x_4962:
[----:B0-----:R0:W3:Y:S02]  /*16730*/  SYNCS.PHASECHK.TRANS64.TRYWAIT P1, [R9+URZ+0x38850], R6 ;  /* 0x03885006090075a7 */ /* 0x0010e4000802017f */
[----:B---3--:R-:W-:Y:S05]  /*16740*/  @!P1 NANOSLEEP.SYNCS 0x989680 ;  /* 0x009896800000995d */ /* 0x008fea0003900000 */
[----:B------:R-:W3:Y:S02]  /*16750*/  @!P1 SYNCS.PHASECHK.TRANS64 P1, [R9+URZ+0x38850], R6 ;  /* 0x03885006090095a7 */ /* 0x000ee4000802007f */
[----:B---3--:R-:W-:Y:S05]  /*16760*/  @!P1 BRA `(.L_x_4962) ;  /* 0xfffffffc00f09947 */ /* 0x008fea000383ffff */
[----:B------:R-:W-:Y:S05]  /*16770*/  BRA `(.L_x_4961) ;  /* 0xfffffed400887947 */ /* 0x000fea000383ffff */
.L_x_4969:
[----:B-1----:R1:W2:Y:S02]  /*16780*/  SYNCS.PHASECHK.TRANS64.TRYWAIT P1, [R9+URZ+0x38830], R8 ;  /* 0x03883008090075a7 */ /* 0x0022a4000802017f */
[----:B--2---:R-:W-:Y:S05]  /*16790*/  @!P1 NANOSLEEP.SYNCS 0x989680 ;  /* 0x009896800000995d */ /* 0x004fea0003900000 */
[----:B------:R-:W2:Y:S02]  /*167a0*/  @!P1 SYNCS.PHASECHK.TRANS64 P1, [R9+URZ+0x38830], R8 ;  /* 0x03883008090095a7 */ /* 0x000ea4000802007f */
[----:B--2---:R-:W-:Y:S05]  /*167b0*/  @!P1 BRA `(.L_x_4969) ;  /* 0xfffffffc00f09947 */ /* 0x004fea000383ffff */
[----:B------:R-:W-:Y:S05]  /*167c0*/  BRA `(.L_x_4968) ;  /* 0xfffffefc008c7947 */ /* 0x000fea000383ffff */
.L_x_4973:
[----:B---3--:R3:W4:Y:S02]  /*167d0*/  SYNCS.PHASECHK.TRANS64.TRYWAIT P1, [R9+URZ+0x38850], R8 ;  /* 0x03885008090075a7 */ /* 0x008724000802017f */
[----:B----4-:R-:W-:Y:S05]  /*167e0*/  @!P1 NANOSLEEP.SYNCS 0x989680 ;  /* 0x009896800000995d */ /* 0x010fea0003900000 */
[----:B------:R-:W4:Y:S02]  /*167f0*/  @!P1 SYNCS.PHASECHK.TRANS64 P1, [R9+URZ+0x38850], R8 ;  /* 0x03885008090095a7 */ /* 0x000f24000802007f */
[----:B----4-:R-:W-:Y:S05]  /*16800*/  @!P1 BRA `(.L_x_4973) ;  /* 0xfffffffc00f09947 */ /* 0x010fea000383ffff */
[----:B------:R-:W-:Y:S05]  /*16810*/  BRA `(.L_x_4972) ;  /* 0xfffffefc00ec7947 */ /* 0x000fea000383ffff */
.L_x_4981:
[----:B-1----:R1:W2:Y:S02]  /*16820*/  SYNCS.PHASECHK.TRANS64.TRYWAIT P1, [R9+URZ+0x38830], R8 ;  /* 0x03883008090075a7 */ /* 0x0022a4000802017f */
[----:B--2---:R-:W-:Y:S05]  /*16830*/  @!P1 NANOSLEEP.SYNCS 0x989680 ;  /* 0x009896800000995d */ /* 0x004fea0003900000 */
[----:B------:R-:W2:Y:S02]  /*16840*/  @!P1 SYNCS.PHASECHK.TRANS64 P1, [R9+URZ+0x38830], R8 ;  /* 0x03883008090095a7 */ /* 0x000ea4000802007f */
[----:B--2---:R-:W-:Y:S05]  /*16850*/  @!P1 BRA `(.L_x_4981) ;  /* 0xfffffffc00f09947 */ /* 0x004fea000383ffff */
[----:B------:R-:W-:Y:S05]  /*16860*/  BRA `(.L_x_4980) ;  /* 0xffffff3000087947 */ /* 0x000fea000383ffff */
.L_x_4985:
[----:B---3--:R3:W4:Y:S02]  /*16870*/  SYNCS.PHASECHK.TRANS64.TRYWAIT P1, [R9+URZ+0x38850], R8 ;  /* 0x03885008090075a7 */ /* 0x008724000802017f */
[----:B----4-:R-:W-:Y:S05]  /*16880*/  @!P1 NANOSLEEP.SYNCS 0x989680 ;  /* 0x009896800000995d */ /* 0x010fea0003900000 */
[----:B------:R-:W4:Y:S02]  /*16890*/  @!P1 SYNCS.PHASECHK.TRANS64 P1, [R9+URZ+0x38850], R8 ;  /* 0x03885008090095a7 */ /* 0x000f24000802007f */
[----:B----4-:R-:W-:Y:S05]  /*168a0*/  @!P1 BRA `(.L_x_4985) ;  /* 0xfffffffc00f09947 */ /* 0x010fea000383ffff */
[----:B------:R-:W-:Y:S05]  /*168b0*/  BRA `(.L_x_4984) ;  /* 0xffffff3000687947 */ /* 0x000fea000383ffff */
.L_x_5023:
        /* <DEDUP_REMOVED lines=10> */
.L_x_5095:
[----:B------:R-:W-:Y:S05]  /*16960*/  BSYNC B0 ;  /* 0x0000000000007941 */ /* 0x000fea0003800000 */
.L_x_5094:
[----:B------:R-:W-:Y:S05]  /*16970*/  BRA `(.L_x_5096) ;  /* 0xffffffb0001c7947 */ /* 0x000fea000383ffff */
.L_x_5026:
[----:B0-----:R0:W1:Y:S02]  /*16980*/  SYNCS.PHASECHK.TRANS64.TRYWAIT P0, [R27+URZ+0x38840], R0 ;  /* 0x038840001b0075a7 */ /* 0x001064000800017f */
[----:B-1----:R-:W-:Y:S05]  /*16990*/  @!P0 NANOSLEEP.SYNCS 0x989680 ;  /* 0x009896800000895d */ /* 0x002fea0003900000 */
[----:B------:R-:W1:Y:S02]  /*169a0*/  @!P0 SYNCS.PHASECHK.TRANS64 P0, [R27+URZ+0x38840], R0 ;  /* 0x038840001b0085a7 */ /* 0x000e64000800007f */
[----:B-1----:R-:W-:Y:S05]  /*169b0*/  @!P0 BRA `(.L_x_5026) ;  /* 0xfffffffc00f08947 */ /* 0x002fea000383ffff */
[----:B------:R-:W-:Y:S05]  /*169c0*/  BRA `(.L_x_5097) ;  /* 0xffffffb000fc7947 */ /* 0x000fea000383ffff */
.L_x_5027:
        /* <DEDUP_REMOVED lines=8> */
.L_x_5099:
[----:B------:R-:W-:Y:S05]  /*16a50*/  BSYNC B0 ;  /* 0x0000000000007941 */ /* 0x000fea0003800000 */
.L_x_5098:
        /* <DEDUP_REMOVED lines=9> */
.L_x_5100:
[----:B------:R-:W-:Y:S02]  /*16af0*/  IMAD.MOV.U32 R13, RZ, RZ, R4 ;  /* 0x000000ffff0d7224 */ /* 0x000fe400078e0004 */
[----:B------:R-:W-:Y:S02]  /*16b00*/  IMAD.MOV.U32 R12, RZ, RZ, 0x1 ;  /* 0x00000001ff0c7424 */ /* 0x000fe400078e00ff */
[----:B------:R-:W-:-:S07]  /*16b10*/  IMAD.MOV.U32 R3, RZ, RZ, R14 ;  /* 0x000000ffff037224 */ /* 0x000fce00078e000e */
[----:B------:R-:W-:Y:S05]  /*16b20*/  WARPSYNC.COLLECTIVE R15, `(.L_x_5101) ;  /* 0x000000000f087348 */ /* 0x000fea0003c00000 */
[----:B------:R0:W1:Y:S02]  /*16b30*/  SHFL.IDX P6, R14, R13, R12, R11 ;  /* 0x0000000c0d0e7389 */ /* 0x00006400000c000b */
[----:B01----:R-:W-:Y:S01]  /*16b40*/  ENDCOLLECTIVE ;  /* 0x000000000000791b */ /* 0x003fe20003800000 */
.L_x_5101:
        /* <DEDUP_REMOVED lines=15> */
.L_x_5102:
[----:B------:R-:W-:Y:S02]  /*16c40*/  @P0 IMAD R6, R5, 0x2, R23 ;  /* 0x0000000205060824 */ /* 0x000fe400078e0217 */
[----:B------:R-:W-:Y:S02]  /*16c50*/  IMAD.MOV.U32 R13, RZ, RZ, R4 ;  /* 0x000000ffff0d7224 */ /* 0x000fe400078e0004 */
[----:B------:R-:W-:Y:S02]  /*16c60*/  IMAD.MOV.U32 R12, RZ, RZ, 0x2 ;  /* 0x00000002ff0c7424 */ /* 0x000fe400078e00ff */
[----:B------:R-:W-:-:S07]  /*16c70*/  IMAD.MOV.U32 R3, RZ, RZ, R14 ;  /* 0x000000ffff037224 */ /* 0x000fce00078e000e */
[----:B------:R-:W-:Y:S05]  /*16c80*/  WARPSYNC.COLLECTIVE R15, `(.L_x_5103) ;  /* 0x000000000f087348 */ /* 0x000fea0003c00000 */
[----:B------:R0:W1:Y:S02]  /*16c90*/  SHFL.IDX P6, R14, R13, R12, R11 ;  /* 0x0000000c0d0e7389 */ /* 0x00006400000c000b */
[----:B01----:R-:W-:Y:S01]  /*16ca0*/  ENDCOLLECTIVE ;  /* 0x000000000000791b */ /* 0x003fe20003800000 */
.L_x_5103:
        /* <DEDUP_REMOVED lines=15> */
.L_x_5104:
[----:B------:R-:W-:Y:S02]  /*16da0*/  @P0 IMAD R6, R5, 0x2, R23 ;  /* 0x0000000205060824 */ /* 0x000fe400078e0217 */
[----:B------:R-:W-:Y:S02]  /*16db0*/  IMAD.MOV.U32 R13, RZ, RZ, R4 ;  /* 0x000000ffff0d7224 */ /* 0x000fe400078e0004 */
[----:B------:R-:W-:Y:S02]  /*16dc0*/  IMAD.MOV.U32 R12, RZ, RZ, 0x3 ;  /* 0x00000003ff0c7424 */ /* 0x000fe400078e00ff */
[----:B------:R-:W-:-:S07]  /*16dd0*/  IMAD.MOV.U32 R3, RZ, RZ, R14 ;  /* 0x000000ffff037224 */ /* 0x000fce00078e000e */
[----:B------:R-:W-:Y:S05]  /*16de0*/  WARPSYNC.COLLECTIVE R15, `(.L_x_5105) ;  /* 0x000000000f087348 */ /* 0x000fea0003c00000 */
[----:B------:R0:W1:Y:S02]  /*16df0*/  SHFL.IDX P6, R14, R13, R12, R11 ;  /* 0x0000000c0d0e7389 */ /* 0x00006400000c000b */
[----:B01----:R-:W-:Y:S01]  /*16e00*/  ENDCOLLECTIVE ;  /* 0x000000000000791b */ /* 0x003fe20003800000 */
.L_x_5105:
        /* <DEDUP_REMOVED lines=10> */
.L_x_5106:
[----:B------:R-:W-:Y:S01]  /*16eb0*/  @!PT LDS RZ, [RZ] ;  /* 0x00000000fffff984 */ /* 0x000fe20000000800 */
[----:B------:R-:W-:Y:S01]  /*16ec0*/  @!PT LDS RZ, [RZ] ;  /* 0x00000000fffff984 */ /* 0x000fe20000000800 */
[----:B------:R-:W-:Y:S01]  /*16ed0*/  @!PT LDS RZ, [RZ] ;  /* 0x00000000fffff984 */ /* 0x000fe20000000800 */
[----:B------:R0:W-:Y:S01]  /*16ee0*/  @P0 LDGSTS.E.BYPASS.LTC128B.128 [R6+0x23400], desc[UR44][R2.64], !P2 ;  /* 0x2340000002060fae */ /* 0x0001e2000d101d6c */
[----:B------:R-:W-:Y:S01]  /*16ef0*/  IMAD.MOV.U32 R0, RZ, RZ, R14 ;  /* 0x000000ffff007224 */ /* 0x000fe200078e000e */
[----:B------:R-:W-:Y:S06]  /*16f00*/  BRA `(.L_x_5107) ;  /* 0xffffffb000b87947 */ /* 0x000fec000383ffff */
.L_x_5032:
        /* <DEDUP_REMOVED lines=10> */
.L_x_5108:
        /* <DEDUP_REMOVED lines=9> */
.L_x_5109:
[----:B------:R-:W-:Y:S02]  /*17040*/  IMAD.MOV.U32 R13, RZ, RZ, R2 ;  /* 0x000000ffff0d7224 */ /* 0x000fe400078e0002 */
[----:B------:R-:W-:Y:S02]  /*17050*/  IMAD.MOV.U32 R12, RZ, RZ, 0x1 ;  /* 0x00000001ff0c7424 */ /* 0x000fe400078e00ff */
[----:B------:R-:W-:-:S07]  /*17060*/  IMAD.MOV.U32 R5, RZ, RZ, R14 ;  /* 0x000000ffff057224 */ /* 0x000fce00078e000e */
[----:B------:R-:W-:Y:S05]  /*17070*/  WARPSYNC.COLLECTIVE R15, `(.L_x_5110) ;  /* 0x000000000f087348 */ /* 0x000fea0003c00000 */
[----:B------:R0:W1:Y:S02]  /*17080*/  SHFL.IDX P6, R14, R13, R12, R11 ;  /* 0x0000000c0d0e7389 */ /* 0x00006400000c000b */
[----:B01----:R-:W-:Y:S01]  /*17090*/  ENDCOLLECTIVE ;  /* 0x000000000000791b */ /* 0x003fe20003800000 */
.L_x_5110:
        /* <DEDUP_REMOVED lines=15> */
.L_x_5111:
        /* <DEDUP_REMOVED lines=8> */
.L_x_5112:
        /* <DEDUP_REMOVED lines=16> */
.L_x_5113:
[----:B------:R-:W-:Y:S01]  /*17310*/  @P2 LOP3.LUT R22, R22, 0x40, RZ, 0xfc, !PT ;  /* 0x0000004016162812 */ /* 0x000fe200078efcff */
[----:B------:R-:W-:Y:S02]  /*17320*/  IMAD.MOV.U32 R13, RZ, RZ, R2 ;  /* 0x000000ffff0d7224 */ /* 0x000fe400078e0002 */
[----:B------:R-:W-:Y:S02]  /*17330*/  IMAD.MOV.U32 R12, RZ, RZ, 0x3 ;  /* 0x00000003ff0c7424 */ /* 0x000fe400078e00ff */
[----:B------:R-:W-:-:S07]  /*17340*/  IMAD.MOV.U32 R5, RZ, RZ, R14 ;  /* 0x000000ffff057224 */ /* 0x000fce00078e000e */
[----:B------:R-:W-:Y:S05]  /*17350*/  WARPSYNC.COLLECTIVE R15, `(.L_x_5114) ;  /* 0x000000000f087348 */ /* 0x000fea0003c00000 */
[----:B------:R0:W1:Y:S02]  /*17360*/  SHFL.IDX P6, R14, R13, R12, R11 ;  /* 0x0000000c0d0e7389 */ /* 0x00006400000c000b */
[----:B01----:R-:W-:Y:S01]  /*17370*/  ENDCOLLECTIVE ;  /* 0x000000000000791b */ /* 0x003fe20003800000 */
.L_x_5114:
        /* <DEDUP_REMOVED lines=14> */
.L_x_5115:
[----:B------:R-:W-:Y:S01]  /*17460*/  IMAD.MOV.U32 R0, RZ, RZ, R14 ;  /* 0x000000ffff007224 */ /* 0x000fe200078e000e */
[----:B------:R-:W-:Y:S06]  /*17470*/  BRA `(.L_x_5116) ;  /* 0xffffffb400c07947 */ /* 0x000fec000383ffff */
.L_x_5036:
        /* <DEDUP_REMOVED lines=47> */
.L_x_5118:
[----:B------:R-:W-:Y:S05]  /*17770*/  BSYNC B0 ;  /* 0x0000000000007941 */ /* 0x000fea0003800000 */
.L_x_5117:
        /* <DEDUP_REMOVED lines=11> */
.L_x_5119:
        /* <DEDUP_REMOVED lines=39> */
.L_x_5120:
[----:B------:R-:W-:Y:S02]  /*17aa0*/  IMAD.MOV.U32 R13, RZ, RZ, R0 ;  /* 0x000000ffff0d7224 */ /* 0x000fe400078e0000 */
[----:B------:R-:W-:-:S07]  /*17ab0*/  IMAD.MOV.U32 R7, RZ, RZ, R14 ;  /* 0x000000ffff077224 */ /* 0x000fce00078e000e */
[----:B------:R-:W-:Y:S05]  /*17ac0*/  WARPSYNC.COLLECTIVE R15, `(.L_x_5121) ;  /* 0x000000000f087348 */ /* 0x000fea0003c00000 */
[----:B------:R0:W1:Y:S02]  /*17ad0*/  SHFL.IDX P6, R14, R13, R12, R11 ;  /* 0x0000000c0d0e7389 */ /* 0x00006400000c000b */
[----:B01----:R-:W-:Y:S01]  /*17ae0*/  ENDCOLLECTIVE ;  /* 0x000000000000791b */ /* 0x003fe20003800000 */
.L_x_5121:
        /* <DEDUP_REMOVED lines=33> */
.L_x_5122:
[----:B------:R-:W-:Y:S02]  /*17d00*/  IMAD.MOV.U32 R13, RZ, RZ, R0 ;  /* 0x000000ffff0d7224 */ /* 0x000fe400078e0000 */
[----:B------:R-:W-:-:S07]  /*17d10*/  IMAD.MOV.U32 R7, RZ, RZ, R14 ;  /* 0x000000ffff077224 */ /* 0x000fce00078e000e */
[----:B------:R-:W-:Y:S05]  /*17d20*/  WARPSYNC.COLLECTIVE R15, `(.L_x_5123) ;  /* 0x000000000f087348 */ /* 0x000fea0003c00000 */
[----:B------:R0:W1:Y:S02]  /*17d30*/  SHFL.IDX P6, R14, R13, R12, R11 ;  /* 0x0000000c0d0e7389 */ /* 0x00006400000c000b */
[----:B01----:R-:W-:Y:S01]  /*17d40*/  ENDCOLLECTIVE ;  /* 0x000000000000791b */ /* 0x003fe20003800000 */
.L_x_5123:
        /* <DEDUP_REMOVED lines=27> */
.L_x_5124:
[----:B------:R-:W-:Y:S02]  /*17f00*/  IMAD.MOV.U32 R13, RZ, RZ, R0 ;  /* 0x000000ffff0d7224 */ /* 0x000fe400078e0000 */
[----:B------:R-:W-:-:S07]  /*17f10*/  IMAD.MOV.U32 R6, RZ, RZ, R14 ;  /* 0x000000ffff067224 */ /* 0x000fce00078e000e */
[----:B------:R-:W-:Y:S05]  /*17f20*/  WARPSYNC.COLLECTIVE R15, `(.L_x_5125) ;  /* 0x000000000f087348 */ /* 0x000fea0003c00000 */
[----:B------:R0:W1:Y:S02]  /*17f30*/  SHFL.IDX P6, R14, R13, R12, R11 ;  /* 0x0000000c0d0e7389 */ /* 0x00006400000c000b */
[----:B01----:R-:W-:Y:S01]  /*17f40*/  ENDCOLLECTIVE ;  /* 0x000000000000791b */ /* 0x003fe20003800000 */
.L_x_5125:
[----:B------:R-:W-:Y:S01]  /*17f50*/  IMAD.MOV.U32 R0, RZ, RZ, R14 ;  /* 0x000000ffff007224 */ /* 0x000fe200078e000e */
[----:B------:R-:W-:Y:S06]  /*17f60*/  BRA `(.L_x_5126) ;  /* 0xffffffb800387947 */ /* 0x000fec000383ffff */
.L_x_5041:
[----:B0-----:R0:W1:Y:S02]  /*17f70*/  SYNCS.PHASECHK.TRANS64.TRYWAIT P0, [R23+URZ+0x38820], R0 ;  /* 0x03882000170075a7 */ /* 0x001064000800017f */
[----:B-1----:R-:W-:Y:S05]  /*17f80*/  @!P0 NANOSLEEP.SYNCS 0x989680 ;  /* 0x009896800000895d */ /* 0x002fea0003900000 */
[----:B------:R-:W1:Y:S02]  /*17f90*/  @!P0 SYNCS.PHASECHK.TRANS64 P0, [R23+URZ+0x38820], R0 ;  /* 0x03882000170085a7 */ /* 0x000e64000800007f */
[----:B-1----:R-:W-:Y:S05]  /*17fa0*/  @!P0 BRA `(.L_x_5041) ;  /* 0xfffffffc00f08947 */ /* 0x002fea000383ffff */
[----:B------:R-:W-:Y:S05]  /*17fb0*/  BRA `(.L_x_5127) ;  /* 0xffffffb800d47947 */ /* 0x000fea000383ffff */
.L_x_5044:
[----:B0-----:R0:W1:Y:S02]  /*17fc0*/  SYNCS.PHASECHK.TRANS64.TRYWAIT P0, [R27+URZ+0x38860], R0 ;  /* 0x038860001b0075a7 */ /* 0x001064000800017f */
[----:B-1----:R-:W-:Y:S05]  /*17fd0*/  @!P0 NANOSLEEP.SYNCS 0x989680 ;  /* 0x009896800000895d */ /* 0x002fea0003900000 */
[----:B------:R-:W1:Y:S02]  /*17fe0*/  @!P0 SYNCS.PHASECHK.TRANS64 P0, [R27+URZ+0x38860], R0 ;  /* 0x038860001b0085a7 */ /* 0x000e64000800007f */
[----:B-1----:R-:W-:Y:S05]  /*17ff0*/  @!P0 BRA `(.L_x_5044) ;  /* 0xfffffffc00f08947 */ /* 0x002fea000383ffff */
[----:B------:R-:W-:Y:S05]  /*18000*/  BRA `(.L_x_5128) ;  /* 0xffffffb800e47947 */ /* 0x000fea000383ffff */
.L_x_5045:
        /* <DEDUP_REMOVED lines=8> */
.L_x_5130:
[----:B------:R-:W-:Y:S05]  /*18090*/  BSYNC B0 ;  /* 0x0000000000007941 */ /* 0x000fea0003800000 */
.L_x_5129:
        /* <DEDUP_REMOVED lines=15> */
.L_x_5131:
        /* <DEDUP_REMOVED lines=39> */
.L_x_5132:
[----:B------:R-:W-:Y:S02]  /*18400*/  IMAD.MOV.U32 R13, RZ, RZ, R4 ;  /* 0x000000ffff0d7224 */ /* 0x000fe400078e0004 */
[----:B------:R-:W-:-:S07]  /*18410*/  IMAD.MOV.U32 R3, RZ, RZ, R14 ;  /* 0x000000ffff037224 */ /* 0x000fce00078e000e */
[----:B------:R-:W-:Y:S05]  /*18420*/  WARPSYNC.COLLECTIVE R15, `(.L_x_5133) ;  /* 0x000000000f087348 */ /* 0x000fea0003c00000 */
[----:B------:R0:W1:Y:S02]  /*18430*/  SHFL.IDX P6, R14, R13, R12, R11 ;  /* 0x0000000c0d0e7389 */ /* 0x00006400000c000b */
[----:B01----:R-:W-:Y:S01]  /*18440*/  ENDCOLLECTIVE ;  /* 0x000000000000791b */ /* 0x003fe20003800000 */
.L_x_5133:
        /* <DEDUP_REMOVED lines=29> */
.L_x_5134:
[----:B------:R-:W-:Y:S02]  /*18620*/  IMAD.MOV.U32 R13, RZ, RZ, R4 ;  /* 0x000000ffff0d7224 */ /* 0x000fe400078e0004 */
[----:B------:R-:W-:-:S07]  /*18630*/  IMAD.MOV.U32 R7, RZ, RZ, R14 ;  /* 0x000000ffff077224 */ /* 0x000fce00078e000e */
[----:B------:R-:W-:Y:S05]  /*18640*/  WARPSYNC.COLLECTIVE R15, `(.L_x_5135) ;  /* 0x000000000f087348 */ /* 0x000fea0003c00000 */
[----:B------:R0:W1:Y:S02]  /*18650*/  SHFL.IDX P6, R14, R13, R12, R11 ;  /* 0x0000000c0d0e7389 */ /* 0x00006400000c000b */
[----:B01----:R-:W-:Y:S01]  /*18660*/  ENDCOLLECTIVE ;  /* 0x000000000000791b */ /* 0x003fe20003800000 */
.L_x_5135:
        /* <DEDUP_REMOVED lines=29> */
.L_x_5136:
[----:B------:R-:W-:Y:S02]  /*18840*/  IMAD.MOV.U32 R13, RZ, RZ, R4 ;  /* 0x000000ffff0d7224 */ /* 0x000fe400078e0004 */
[----:B------:R-:W-:-:S07]  /*18850*/  IMAD.MOV.U32 R6, RZ, RZ, R14 ;  /* 0x000000ffff067224 */ /* 0x000fce00078e000e */
[----:B------:R-:W-:Y:S05]  /*18860*/  WARPSYNC.COLLECTIVE R15, `(.L_x_5137) ;  /* 0x000000000f087348 */ /* 0x000fea0003c00000 */
[----:B------:R0:W1:Y:S02]  /*18870*/  SHFL.IDX P6, R14, R13, R12, R11 ;  /* 0x0000000c0d0e7389 */ /* 0x00006400000c000b */
[----:B01----:R-:W-:Y:S01]  /*18880*/  ENDCOLLECTIVE ;  /* 0x000000000000791b */ /* 0x003fe20003800000 */
.L_x_5137:
[----:B------:R-:W-:Y:S01]  /*18890*/  IMAD.MOV.U32 R2, RZ, RZ, R14 ;  /* 0x000000ffff027224 */ /* 0x000fe200078e000e */
[----:B------:R-:W-:Y:S06]  /*188a0*/  BRA `(.L_x_5138) ;  /* 0xffffffb800787947 */ /* 0x000fec000383ffff */
.L_x_5052:
[----:B0-----:R0:W1:Y:S02]  /*188b0*/  SYNCS.PHASECHK.TRANS64.TRYWAIT P0, [R6+URZ+0x38840], R17 ;  /* 0x03884011060075a7 */ /* 0x001064000800017f */
[----:B-1----:R-:W-:Y:S05]  /*188c0*/  @!P0 NANOSLEEP.SYNCS 0x989680 ;  /* 0x009896800000895d */ /* 0x002fea0003900000 */
[----:B------:R-:W1:Y:S02]  /*188d0*/  @!P0 SYNCS.PHASECHK.TRANS64 P0, [R6+URZ+0x38840], R17 ;  /* 0x03884011060085a7 */ /* 0x000e64000800007f */
[----:B-1----:R-:W-:Y:S05]  /*188e0*/  @!P0 BRA `(.L_x_5052) ;  /* 0xfffffffc00f08947 */ /* 0x002fea000383ffff */
[----:B------:R-:W-:Y:S05]  /*188f0*/  BRA `(.L_x_5139) ;  /* 0xffffffc0000c7947 */ /* 0x000fea000383ffff */
.L_x_5053:
        /* <DEDUP_REMOVED lines=8> */
.L_x_5141:
[----:B------:R-:W-:Y:S05]  /*18980*/  BSYNC B1 ;  /* 0x0000000000017941 */ /* 0x000fea0003800000 */
.L_x_5140:
        /* <DEDUP_REMOVED lines=9> */
.L_x_5142:
[----:B------:R-:W-:Y:S02]  /*18a20*/  IMAD.MOV.U32 R13, RZ, RZ, R27 ;  /* 0x000000ffff0d7224 */ /* 0x000fe400078e001b */
[----:B------:R-:W-:Y:S02]  /*18a30*/  IMAD.MOV.U32 R12, RZ, RZ, 0x1 ;  /* 0x00000001ff0c7424 */ /* 0x000fe400078e00ff */
[----:B------:R-:W-:-:S07]  /*18a40*/  IMAD.MOV.U32 R2, RZ, RZ, R14 ;  /* 0x000000ffff027224 */ /* 0x000fce00078e000e */
[----:B------:R-:W-:Y:S05]  /*18a50*/  WARPSYNC.COLLECTIVE R15, `(.L_x_5143) ;  /* 0x000000000f087348 */ /* 0x000fea0003c00000 */
[----:B------:R0:W1:Y:S02]  /*18a60*/  SHFL.IDX P6, R14, R13, R12, R11 ;  /* 0x0000000c0d0e7389 */ /* 0x00006400000c000b */
[----:B01----:R-:W-:Y:S01]  /*18a70*/  ENDCOLLECTIVE ;  /* 0x000000000000791b */ /* 0x003fe20003800000 */
.L_x_5143:
        /* <DEDUP_REMOVED lines=11> */
.L_x_5144:
[----:B------:R-:W-:Y:S02]  /*18b30*/  IMAD.MOV.U32 R13, RZ, RZ, R27 ;  /* 0x000000ffff0d7224 */ /* 0x000fe400078e001b */
[----:B------:R-:W-:Y:S02]  /*18b40*/  IMAD.MOV.U32 R12, RZ, RZ, 0x2 ;  /* 0x00000002ff0c7424 */ /* 0x000fe400078e00ff */
[----:B------:R-:W-:-:S07]  /*18b50*/  IMAD.MOV.U32 R2, RZ, RZ, R14 ;  /* 0x000000ffff027224 */ /* 0x000fce00078e000e */
[----:B------:R-:W-:Y:S05]  /*18b60*/  WARPSYNC.COLLECTIVE R15, `(.L_x_5145) ;  /* 0x000000000f087348 */ /* 0x000fea0003c00000 */
[----:B------:R0:W1:Y:S02]  /*18b70*/  SHFL.IDX P6, R14, R13, R12, R11 ;  /* 0x0000000c0d0e7389 */ /* 0x00006400000c000b */
[----:B01----:R-:W-:Y:S01]  /*18b80*/  ENDCOLLECTIVE ;  /* 0x000000000000791b */ /* 0x003fe20003800000 */
.L_x_5145:
        /* <DEDUP_REMOVED lines=11> */
.L_x_5146:
[----:B------:R-:W-:Y:S02]  /*18c40*/  IMAD.MOV.U32 R13, RZ, RZ, R27 ;  /* 0x000000ffff0d7224 */ /* 0x000fe400078e001b */
[----:B------:R-:W-:Y:S02]  /*18c50*/  IMAD.MOV.U32 R12, RZ, RZ, 0x3 ;  /* 0x00000003ff0c7424 */ /* 0x000fe400078e00ff */
[----:B------:R-:W-:-:S07]  /*18c60*/  IMAD.MOV.U32 R2, RZ, RZ, R14 ;  /* 0x000000ffff027224 */ /* 0x000fce00078e000e */
[----:B------:R-:W-:Y:S05]  /*18c70*/  WARPSYNC.COLLECTIVE R15, `(.L_x_5147) ;  /* 0x000000000f087348 */ /* 0x000fea0003c00000 */
[----:B------:R0:W1:Y:S02]  /*18c80*/  SHFL.IDX P6, R14, R13, R12, R11 ;  /* 0x0000000c0d0e7389 */ /* 0x00006400000c000b */
[----:B01----:R-:W-:Y:S01]  /*18c90*/  ENDCOLLECTIVE ;  /* 0x000000000000791b */ /* 0x003fe20003800000 */
.L_x_5147:
        /* <DEDUP_REMOVED lines=11> */
.L_x_5148:
[----:B------:R-:W-:Y:S01]  /*18d50*/  IMAD.MOV.U32 R2, RZ, RZ, R14 ;  /* 0x000000ffff027224 */ /* 0x000fe200078e000e */
[----:B------:R-:W-:Y:S06]  /*18d60*/  BRA `(.L_x_5149) ;  /* 0xffffffbc009c7947 */ /* 0x000fec000383ffff */
.L_x_5058:
[----:B---3--:R3:W4:Y:S02]  /*18d70*/  SYNCS.PHASECHK.TRANS64.TRYWAIT P0, [R6+URZ+0x38860], R17 ;  /* 0x03886011060075a7 */ /* 0x008724000800017f */
[----:B----4-:R-:W-:Y:S05]  /*18d80*/  @!P0 NANOSLEEP.SYNCS 0x989680 ;  /* 0x009896800000895d */ /* 0x010fea0003900000 */
[----:B------:R-:W4:Y:S02]  /*18d90*/  @!P0 SYNCS.PHASECHK.TRANS64 P0, [R6+URZ+0x38860], R17 ;  /* 0x03886011060085a7 */ /* 0x000f24000800007f */
[----:B----4-:R-:W-:Y:S05]  /*18da0*/  @!P0 BRA `(.L_x_5058) ;  /* 0xfffffffc00f08947 */ /* 0x010fea000383ffff */
[----:B------:R-:W-:Y:S05]  /*18db0*/  BRA `(.L_x_5150) ;  /* 0xffffffbc00ec7947 */ /* 0x000fea000383ffff */
.L_x_5059:
        /* <DEDUP_REMOVED lines=8> */
.L_x_5152:
[----:B------:R-:W-:Y:S05]  /*18e40*/  BSYNC B1 ;  /* 0x0000000000017941 */ /* 0x000fea0003800000 */
.L_x_5151:
        /* <DEDUP_REMOVED lines=13> */
.L_x_5153:
        /* <DEDUP_REMOVED lines=17> */
.L_x_5154:
        /* <DEDUP_REMOVED lines=16> */
.L_x_5155:
        /* <DEDUP_REMOVED lines=19> */
.L_x_5156:
        /* <DEDUP_REMOVED lines=14> */
.L_x_5157:
        /* <DEDUP_REMOVED lines=16> */
.L_x_5158:
        /* <DEDUP_REMOVED lines=14> */
.L_x_5159:
[----:B------:R-:W-:Y:S05]  /*19520*/  BRA `(.L_x_5160) ;  /* 0xffffffbc00587947 */ /* 0x000fea000383ffff */
.L_x_5067:
        /* <DEDUP_REMOVED lines=8> */
.L_x_5162:
[----:B------:R-:W-:Y:S05]  /*195b0*/  BSYNC B0 ;  /* 0x0000000000007941 */ /* 0x000fea0003800000 */
.L_x_5161:
        /* <DEDUP_REMOVED lines=9> */
.L_x_5163:
        /* <DEDUP_REMOVED lines=18> */
.L_x_5164:
[----:B------:R-:W-:Y:S01]  /*19770*/  IMAD.MOV.U32 R12, RZ, RZ, 0x2 ;  /* 0x00000002ff0c7424 */ /* 0x000fe200078e00ff */
[----:B------:R-:W-:-:S05]  /*19780*/  SEL R4, R14, RZ, P1 ;  /* 0x000000ff0e047207 */ /* 0x000fca0000800000 */
[----:B------:R-:W-:-:S04]  /*19790*/  IMAD.IADD R4, R17, 0x1, R4 ;  /* 0x0000000111047824 */ /* 0x000fc800078e0204 */
[----:B------:R-:W-:-:S07]  /*197a0*/  IMAD.MOV.U32 R13, RZ, RZ, R4 ;  /* 0x000000ffff0d7224 */ /* 0x000fce00078e0004 */
[----:B------:R-:W-:Y:S05]  /*197b0*/  WARPSYNC.COLLECTIVE R15, `(.L_x_5165) ;  /* 0x000000000f087348 */ /* 0x000fea0003c00000 */
[----:B------:R0:W1:Y:S02]  /*197c0*/  SHFL.UP P6, R14, R13, R12, R11 ;  /* 0x0400000c0d0e7389 */ /* 0x00006400000c000b */
[----:B01----:R-:W-:Y:S01]  /*197d0*/  ENDCOLLECTIVE ;  /* 0x000000000000791b */ /* 0x003fe20003800000 */
.L_x_5165:
[----:B------:R-:W-:Y:S01]  /*197e0*/  IMAD.MOV.U32 R12, RZ, RZ, 0x4 ;  /* 0x00000004ff0c7424 */ /* 0x000fe200078e00ff */
[----:B------:R-:W-:-:S05]  /*197f0*/  SEL R3, R14, RZ, P2 ;  /* 0x000000ff0e037207 */ /* 0x000fca0001000000 */
[----:B------:R-:W-:-:S04]  /*19800*/  IMAD.IADD R6, R4, 0x1, R3 ;  /* 0x0000000104067824 */ /* 0x000fc800078e0203 */
[----:B------:R-:W-:-:S07]  /*19810*/  IMAD.MOV.U32 R13, RZ, RZ, R6 ;  /* 0x000000ffff0d7224 */ /* 0x000fce00078e0006 */
[----:B------:R-:W-:Y:S05]  /*19820*/  WARPSYNC.COLLECTIVE R15, `(.L_x_5166) ;  /* 0x000000000f087348 */ /* 0x000fea0003c00000 */
[----:B------:R0:W1:Y:S02]  /*19830*/  SHFL.UP P6, R14, R13, R12, R11 ;  /* 0x0400000c0d0e7389 */ /* 0x00006400000c000b */
[----:B01----:R-:W-:Y:S01]  /*19840*/  ENDCOLLECTIVE ;  /* 0x000000000000791b */ /* 0x003fe20003800000 */
.L_x_5166:
[----:B------:R-:W-:Y:S01]  /*19850*/  IMAD.MOV.U32 R12, RZ, RZ, 0x8 ;  /* 0x00000008ff0c7424 */ /* 0x000fe200078e00ff */
[----:B------:R-:W-:-:S05]  /*19860*/  SEL R3, R14, RZ, P3 ;  /* 0x000000ff0e037207 */ /* 0x000fca0001800000 */
[----:B------:R-:W-:-:S04]  /*19870*/  IMAD.IADD R2, R6, 0x1, R3 ;  /* 0x0000000106027824 */ /* 0x000fc800078e0203 */
[----:B------:R-:W-:-:S07]  /*19880*/  IMAD.MOV.U32 R13, RZ, RZ, R2 ;  /* 0x000000ffff0d7224 */ /* 0x000fce00078e0002 */
[----:B------:R-:W-:Y:S05]  /*19890*/  WARPSYNC.COLLECTIVE R15, `(.L_x_5167) ;  /* 0x000000000f087348 */ /* 0x000fea0003c00000 */
[----:B------:R0:W1:Y:S02]  /*198a0*/  SHFL.UP P6, R14, R13, R12, R11 ;  /* 0x0400000c0d0e7389 */ /* 0x00006400000c000b */
[----:B01----:R-:W-:Y:S01]  /*198b0*/  ENDCOLLECTIVE ;  /* 0x000000000000791b */ /* 0x003fe20003800000 */
.L_x_5167:
[----:B------:R-:W-:Y:S01]  /*198c0*/  IMAD.MOV.U32 R12, RZ, RZ, 0x10 ;  /* 0x00000010ff0c7424 */ /* 0x000fe200078e00ff */
[----:B------:R-:W-:-:S05]  /*198d0*/  SEL R3, R14, RZ, P4 ;  /* 0x000000ff0e037207 */ /* 0x000fca0002000000 */
[----:B------:R-:W-:-:S04]  /*198e0*/  IMAD.IADD R3, R2, 0x1, R3 ;  /* 0x0000000102037824 */ /* 0x000fc800078e0203 */
[----:B------:R-:W-:-:S07]  /*198f0*/  IMAD.MOV.U32 R13, RZ, RZ, R3 ;  /* 0x000000ffff0d7224 */ /* 0x000fce00078e0003 */
[----:B------:R-:W-:Y:S05]  /*19900*/  WARPSYNC.COLLECTIVE R15, `(.L_x_5168) ;  /* 0x000000000f087348 */ /* 0x000fea0003c00000 */
[----:B------:R0:W1:Y:S02]  /*19910*/  SHFL.UP P6, R14, R13, R12, R11 ;  /* 0x0400000c0d0e7389 */ /* 0x00006400000c000b */
[----:B01----:R-:W-:Y:S01]  /*19920*/  ENDCOLLECTIVE ;  /* 0x000000000000791b */ /* 0x003fe20003800000 */
.L_x_5168:
        /* <DEDUP_REMOVED lines=8> */
.L_x_5169:
[----:B------:R-:W-:Y:S05]  /*199b0*/  BRA `(.L_x_5170) ;  /* 0xffffffbc00ec7947 */ /* 0x000fea000383ffff */
.L_x_5072:
        /* <DEDUP_REMOVED lines=8> */
.L_x_5172:
[----:B------:R-:W-:Y:S05]  /*19a40*/  BSYNC B0 ;  /* 0x0000000000007941 */ /* 0x000fea0003800000 */
.L_x_5171:
        /* <DEDUP_REMOVED lines=8> */
.L_x_5173:
[----:B------:R-:W-:Y:S01]  /*19ad0*/  IMAD.MOV.U32 R12, RZ, RZ, 0x4 ;  /* 0x00000004ff0c7424 */ /* 0x000fe200078e00ff */
[----:B------:R-:W-:-:S05]  /*19ae0*/  SEL R2, R14, RZ, P2 ;  /* 0x000000ff0e027207 */ /* 0x000fca0001000000 */
[----:B------:R-:W-:-:S04]  /*19af0*/  IMAD.IADD R2, R13, 0x1, R2 ;  /* 0x000000010d027824 */ /* 0x000fc800078e0202 */
[----:B------:R-:W-:-:S07]  /*19b00*/  IMAD.MOV.U32 R13, RZ, RZ, R2 ;  /* 0x000000ffff0d7224 */ /* 0x000fce00078e0002 */
[----:B------:R-:W-:Y:S05]  /*19b10*/  WARPSYNC.COLLECTIVE R15, `(.L_x_5174) ;  /* 0x000000000f087348 */ /* 0x000fea0003c00000 */
[----:B------:R0:W1:Y:S02]  /*19b20*/  SHFL.UP P6, R14, R13, R12, R11 ;  /* 0x0400000c0d0e7389 */ /* 0x00006400000c000b */
[----:B01----:R-:W-:Y:S01]  /*19b30*/  ENDCOLLECTIVE ;  /* 0x000000000000791b */ /* 0x003fe20003800000 */
.L_x_5174:
[----:B------:R-:W-:Y:S01]  /*19b40*/  IMAD.MOV.U32 R12, RZ, RZ, 0x8 ;  /* 0x00000008ff0c7424 */ /* 0x000fe200078e00ff */
[----:B------:R-:W-:-:S05]  /*19b50*/  SEL R3, R14, RZ, P3 ;  /* 0x000000ff0e037207 */ /* 0x000fca0001800000 */
[----:B------:R-:W-:-:S04]  /*19b60*/  IMAD.IADD R3, R2, 0x1, R3 ;  /* 0x0000000102037824 */ /* 0x000fc800078e0203 */
[----:B------:R-:W-:-:S07]  /*19b70*/  IMAD.MOV.U32 R13, RZ, RZ, R3 ;  /* 0x000000ffff0d7224 */ /* 0x000fce00078e0003 */
[----:B------:R-:W-:Y:S05]  /*19b80*/  WARPSYNC.COLLECTIVE R15, `(.L_x_5175) ;  /* 0x000000000f087348 */ /* 0x000fea0003c00000 */
[----:B------:R0:W1:Y:S02]  /*19b90*/  SHFL.UP P6, R14, R13, R12, R11 ;  /* 0x0400000c0d0e7389 */ /* 0x00006400000c000b */
[----:B01----:R-:W-:Y:S01]  /*19ba0*/  ENDCOLLECTIVE ;  /* 0x000000000000791b */ /* 0x003fe20003800000 */
.L_x_5175:
[----:B------:R-:W-:Y:S01]  /*19bb0*/  IMAD.MOV.U32 R12, RZ, RZ, 0x10 ;  /* 0x00000010ff0c7424 */ /* 0x000fe200078e00ff */
[----:B------:R-:W-:-:S05]  /*19bc0*/  SEL R4, R14, RZ, P4 ;  /* 0x000000ff0e047207 */ /* 0x000fca0002000000 */
[----:B------:R-:W-:-:S04]  /*19bd0*/  IMAD.IADD R4, R3, 0x1, R4 ;  /* 0x0000000103047824 */ /* 0x000fc800078e0204 */
[----:B------:R-:W-:-:S07]  /*19be0*/  IMAD.MOV.U32 R13, RZ, RZ, R4 ;  /* 0x000000ffff0d7224 */ /* 0x000fce00078e0004 */
[----:B------:R-:W-:Y:S05]  /*19bf0*/  WARPSYNC.COLLECTIVE R15, `(.L_x_5176) ;  /* 0x000000000f087348 */ /* 0x000fea0003c00000 */
[----:B------:R0:W1:Y:S02]  /*19c00*/  SHFL.UP P6, R14, R13, R12, R11 ;  /* 0x0400000c0d0e7389 */ /* 0x00006400000c000b */
[----:B01----:R-:W-:Y:S01]  /*19c10*/  ENDCOLLECTIVE ;  /* 0x000000000000791b */ /* 0x003fe20003800000 */
.L_x_5176:
        /* <DEDUP_REMOVED lines=8> */
.L_x_5177:
[----:B------:R-:W-:Y:S05]  /*19ca0*/  BRA `(.L_x_5178) ;  /* 0xffffffbc00cc7947 */ /* 0x000fea000383ffff */
.L_x_5074:
[----:B------:R-:W-:Y:S01]  /*19cb0*/  BSSY B0, `(.L_x_5179) ;  /* 0x0000006000007945 */ /* 0x000fe20003800000 */
[----:B------:R-:W-:Y:S01]  /*19cc0*/  PLOP3.LUT P6, PT, P6, PT, PT, 0x8, 0x0 ;  /* 0x000000000000781c */ /* 0x000fe200037ce170 */
[----:B------:R-:W-:-:S12]  /*19cd0*/  IMAD.MOV.U32 R15, RZ, RZ, -0x1 ;  /* 0xffffffffff0f7424 */ /* 0x000fd800078e00ff */
[----:B01----:R-:W-:Y:S05]  /*19ce0*/  WARPSYNC.COLLECTIVE R15, `(.L_x_5180) ;  /* 0x000000000f087348 */ /* 0x003fea0003c00000 */
[----:B------:R-:W-:Y:S01]  /*19cf0*/  VOTE.ANY R14, PT, P6 ;  /* 0x00000000000e7806 */ /* 0x000fe200030e0100 */
[----:B01----:R-:W-:Y:S06]  /*19d00*/  ENDCOLLECTIVE ;  /* 0x000000000000791b */ /* 0x003fec0003800000 */
.L_x_5180:
[----:B------:R-:W-:Y:S05]  /*19d10*/  BSYNC B0 ;  /* 0x0000000000007941 */ /* 0x000fea0003800000 */
.L_x_5179:
        /* <DEDUP_REMOVED lines=9> */
.L_x_5181:
[----:B------:R-:W-:Y:S01]  /*19db0*/  IMAD.MOV.U32 R17, RZ, RZ, R14 ;  /* 0x000000ffff117224 */ /* 0x000fe200078e000e */
[----:B------:R-:W-:Y:S06]  /*19dc0*/  BRA `(.L_x_5182) ;  /* 0xffffffbc00bc7947 */ /* 0x000fec000383ffff */
.L_x_5076:
[----:B------:R-:W-:Y:S01]  /*19dd0*/  BSSY B0, `(.L_x_5183) ;  /* 0x0000007000007945 */ /* 0x000fe20003800000 */
[----:B------:R-:W-:Y:S02]  /*19de0*/  IMAD.MOV.U32 R13, RZ, RZ, R2 ;  /* 0x000000ffff0d7224 */ /* 0x000fe400078e0002 */
[----:B------:R-:W-:Y:S02]  /*19df0*/  IMAD.MOV.U32 R11, RZ, RZ, 0x1f ;  /* 0x0000001fff0b7424 */ /* 0x000fe400078e00ff */
[----:B------:R-:W-:-:S07]  /*19e00*/  IMAD.MOV.U32 R15, RZ, RZ, -0x1 ;  /* 0xffffffffff0f7424 */ /* 0x000fce00078e00ff */
[----:B0123--:R-:W-:Y:S05]  /*19e10*/  WARPSYNC.COLLECTIVE R15, `(.L_x_5184) ;  /* 0x000000000f087348 */ /* 0x00ffea0003c00000 */
[----:B------:R4:W0:Y:S02]  /*19e20*/  SHFL.IDX P6, R14, R13, R12, R11 ;  /* 0x0000000c0d0e7389 */ /* 0x00082400000c000b */
[----:B01234-:R-:W-:Y:S01]  /*19e30*/  ENDCOLLECTIVE ;  /* 0x000000000000791b */ /* 0x01ffe20003800000 */
.L_x_5184:
[----:B------:R-:W-:Y:S05]  /*19e40*/  BSYNC B0 ;  /* 0x0000000000007941 */ /* 0x000fea0003800000 */
.L_x_5183:
[----:B------:R-:W-:Y:S05]  /*19e50*/  BRA `(.L_x_5075) ;  /* 0xffffffbc00b47947 */ /* 0x000fea000383ffff */
.L_x_5080:
[----:B------:R0:W0:Y:S02]  /*19e60*/  SYNCS.PHASECHK.TRANS64.TRYWAIT P0, [R7+URZ+0x38820], R0 ;  /* 0x03882000070075a7 */ /* 0x000024000800017f */
[----:B0-----:R-:W-:Y:S05]  /*19e70*/  @!P0 NANOSLEEP.SYNCS 0x989680 ;  /* 0x009896800000895d */ /* 0x001fea0003900000 */
[----:B------:R-:W0:Y:S02]  /*19e80*/  @!P0 SYNCS.PHASECHK.TRANS64 P0, [R7+URZ+0x38820], R0 ;  /* 0x03882000070085a7 */ /* 0x000e24000800007f */
[----:B0-----:R-:W-:Y:S05]  /*19e90*/  @!P0 BRA `(.L_x_5080) ;  /* 0xfffffffc00f08947 */ /* 0x001fea000383ffff */
[----:B------:R-:W-:Y:S05]  /*19ea0*/  BRA `(.L_x_5185) ;  /* 0xffffffc4002c7947 */ /* 0x000fea000383ffff */
.L_x_5081:
        /* <DEDUP_REMOVED lines=8> */
[----:B-1234-:R-:W-:Y:S05]  /*19f30*/  WARPSYNC.COLLECTIVE R15, `(.L_x_5187) ;  /* 0x000000000f087348 */ /* 0x01efea0003c00000 */
[----:B------:R0:W0:Y:S02]  /*19f40*/  SHFL.IDX P6, R14, R13, R12, R11 ;  /* 0x0000000c0d0e7389 */ /* 0x00002400000c000b */
[----:B01234-:R-:W-:Y:S01]  /*19f50*/  ENDCOLLECTIVE ;  /* 0x000000000000791b */ /* 0x01ffe20003800000 */
.L_x_5187:
[----:B------:R-:W-:Y:S05]  /*19f60*/  BSYNC B0 ;  /* 0x0000000000007941 */ /* 0x000fea0003800000 */
.L_x_5186:
[----:B------:R-:W-:Y:S05]  /*19f70*/  BRA `(.L_x_5188) ;  /* 0xffffffc400147947 */ /* 0x000fea000383ffff */
.L_x_5084:
[----:B------:R-:W-:Y:S01]  /*19f80*/  BSSY B1, `(.L_x_5189) ;  /* 0x0000006000017945 */ /* 0x000fe20003800000 */
[----:B------:R-:W-:-:S07]  /*19f90*/  IMAD.MOV.U32 R15, RZ, RZ, -0x1 ;  /* 0xffffffffff0f7424 */ /* 0x000fce00078e00ff */
[----:B-1234-:R-:W-:Y:S05]  /*19fa0*/  WARPSYNC.COLLECTIVE R15, `(.L_x_5190) ;  /* 0x000000000f0c7348 */ /* 0x01efea0003c00000 */
[----:B------:R-:W-:Y:S02]  /*19fb0*/  ELECT P6, UR62, PT ;  /* 0x00000000003e782f */ /* 0x000fe400038c0000 */
[----:B------:R-:W-:Y:S01]  /*19fc0*/  MOV R14, UR62 ;  /* 0x0000003e000e7c02 */ /* 0x000fe20008000f00 */
[----:B-1234-:R-:W-:Y:S10]  /*19fd0*/  ENDCOLLECTIVE ;  /* 0x000000000000791b */ /* 0x01eff40003800000 */
.L_x_5190:
[----:B------:R-:W-:Y:S05]  /*19fe0*/  BSYNC B1 ;  /* 0x0000000000017941 */ /* 0x000fea0003800000 */
.L_x_5189:
[----:B------:R-:W-:Y:S05]  /*19ff0*/  BRA `(.L_x_5191) ;  /* 0xffffffc4000c7947 */ /* 0x000fea000383ffff */
.L_x_5086:
[----:B------:R0:W0:Y:S02]  /*1a000*/  SYNCS.PHASECHK.TRANS64.TRYWAIT P1, [R5+URZ+0x38840], R0 ;  /* 0x03884000050075a7 */ /* 0x000024000802017f */
[----:B0-----:R-:W-:Y:S05]  /*1a010*/  @!P1 NANOSLEEP.SYNCS 0x989680 ;  /* 0x009896800000995d */ /* 0x001fea0003900000 */
[----:B------:R-:W0:Y:S02]  /*1a020*/  @!P1 SYNCS.PHASECHK.TRANS64 P1, [R5+URZ+0x38840], R0 ;  /* 0x03884000050095a7 */ /* 0x000e24000802007f */
[----:B0-----:R-:W-:Y:S05]  /*1a030*/  @!P1 BRA `(.L_x_5086) ;  /* 0xfffffffc00f09947 */ /* 0x001fea000383ffff */
[----:B------:R-:W-:Y:S05]  /*1a040*/  BRA `(.L_x_5192) ;  /* 0xffffffc4002c7947 */ /* 0x000fea000383ffff */
.L_x_5088:
[----:B------:R0:W0:Y:S02]  /*1a050*/  SYNCS.PHASECHK.TRANS64.TRYWAIT P1, [R3+URZ+0x38840], R2 ;  /* 0x03884002030075a7 */ /* 0x000024000802017f */
[----:B0-----:R-:W-:Y:S05]  /*1a060*/  @!P1 NANOSLEEP.SYNCS 0x989680 ;  /* 0x009896800000995d */ /* 0x001fea0003900000 */
[----:B------:R-:W0:Y:S02]  /*1a070*/  @!P1 SYNCS.PHASECHK.TRANS64 P1, [R3+URZ+0x38840], R2 ;  /* 0x03884002030095a7 */ /* 0x000e24000802007f */
[----:B0-----:R-:W-:Y:S05]  /*1a080*/  @!P1 BRA `(.L_x_5088) ;  /* 0xfffffffc00f09947 */ /* 0x001fea000383ffff */
[----:B------:R-:W-:Y:S05]  /*1a090*/  BRA `(.L_x_5193) ;  /* 0xffffffc400387947 */ /* 0x000fea000383ffff */
.L_x_5090:
[----:B------:R0:W0:Y:S02]  /*1a0a0*/  SYNCS.PHASECHK.TRANS64.TRYWAIT P1, [R5+URZ+0x38860], R0 ;  /* 0x03886000050075a7 */ /* 0x000024000802017f */
[----:B0-----:R-:W-:Y:S05]  /*1a0b0*/  @!P1 NANOSLEEP.SYNCS 0x989680 ;  /* 0x009896800000995d */ /* 0x001fea0003900000 */
[----:B------:R-:W0:Y:S02]  /*1a0c0*/  @!P1 SYNCS.PHASECHK.TRANS64 P1, [R5+URZ+0x38860], R0 ;  /* 0x03886000050095a7 */ /* 0x000e24000802007f */
[----:B0-----:R-:W-:Y:S05]  /*1a0d0*/  @!P1 BRA `(.L_x_5090) ;  /* 0xfffffffc00f09947 */ /* 0x001fea000383ffff */
[----:B------:R-:W-:Y:S05]  /*1a0e0*/  BRA `(.L_x_5194) ;  /* 0xffffffc400347947 */ /* 0x000fea000383ffff */
.L_x_5195:
        /* <DEDUP_REMOVED lines=9> */
.L_x_5649:


//--------------------- .text._ZN7cutlass13device_kernelIN5flash11enable_sm90INS1_16FlashAttnFwdSm90INS1_25CollectiveMainloopFwdSm90ILi2EN4cute5tupleIJNS5_1CILi1EEES8_S8_EEENS6_IJNS7_ILi64EEESA_SA_EEELi512ENS_6half_tEfNS_4arch4Sm90ELb1ELb0ELb0ELb1ELb1ELb1ELb1ELb0ELb0ELb1ELb0ELb0EEENS1_21CollectiveEpilogueFwdINS6_IJSA_NS7_ILi512EEESA_EEES9_SC_SE_Li256ELb1ELb1ELb0ELb0EEENS1_36VarlenDynamicPersistentTileSchedulerILi64ELi64ELi256ELi128ELb0ELb1ELb1ELb1ELb1ELb1EEEEEEEEEvNT_6ParamsE --------------------------
	.section	.text._ZN7cutlass13device_kernelIN5flash11enable_sm90INS1_16FlashAttnFwdSm90INS1_25CollectiveMainloopFwdSm90ILi2EN4cute5tupleIJNS5_1CILi1EEES8_S8_EEENS6_IJNS7_ILi64EEESA_SA_EEELi512ENS_6half_tEfNS_4arch4Sm90ELb1ELb0ELb0ELb1ELb1ELb1ELb1ELb0ELb0ELb1ELb0ELb0EEENS1_21CollectiveEpilogueFwdINS6_IJSA_NS7_ILi512EEESA_EEES9_SC_SE_Li256ELb1ELb1ELb0ELb0EEENS1_36VarlenDynamicPersistentTileSchedulerILi64ELi64ELi256ELi128ELb0ELb1ELb1ELb1ELb1ELb1EEEEEEEEEvNT_6ParamsE,"ax",@progbits
	.align	128
.text._ZN7cutlass13device_kernelIN5flash11enable_sm90INS1_16FlashAttnFwdSm90INS1_25CollectiveMainloopFwdSm90ILi2EN4cute5tupleIJNS5_1CILi1EEES8_S8_EEENS6_IJNS7_ILi64EEESA_SA_EEELi512ENS_6half_tEfNS_4arch4Sm90ELb1ELb0ELb0ELb1ELb1ELb1ELb1ELb0ELb0ELb1ELb0ELb0EEENS1_21CollectiveEpilogueFwdINS6_IJSA_NS7_ILi512EEESA_EEES9_SC_SE_Li256ELb1ELb1ELb0ELb0EEENS1_36VarlenDynamicPersistentTileSchedulerILi64ELi64ELi256ELi128ELb0ELb1ELb1ELb1ELb1ELb1EEEEEEEEEvNT_6ParamsE:
        .type           _ZN7cutlass13device_kernelIN5flash11enable_sm90INS1_16FlashAttnFwdSm90INS1_25CollectiveMainloopFwdSm90ILi2EN4cute5tupleIJNS5_1CILi1EEES8_S8_EEENS6_IJNS7_ILi64EEESA_SA_EEELi512ENS_6half_tEfNS_4arch4Sm90ELb1ELb0ELb0ELb1ELb1ELb1ELb1ELb0ELb0ELb1ELb0ELb0EEENS1_21CollectiveEpilogueFwdINS6_IJSA_NS7_ILi512EEESA_EEES9_SC_SE_Li256ELb1ELb1ELb0ELb0EEENS1_36VarlenDynamicPersistentTileSchedulerILi64ELi64ELi256ELi128ELb0ELb1ELb1ELb1ELb1ELb1EEEEEEEEEvNT_6ParamsE,@function
        .size           _ZN7cutlass13device_kernelIN5flash11enable_sm90INS1_16FlashAttnFwdSm90INS1_25CollectiveMainloopFwdSm90ILi2EN4cute5tupleIJNS5_1CILi1EEES8_S8_EEENS6_IJNS7_ILi64EEESA_SA_EEELi512ENS_6half_tEfNS_4arch4Sm90ELb1ELb0ELb0ELb1ELb1ELb1ELb1ELb0ELb0ELb1ELb0ELb0EEENS1_21CollectiveEpilogueFwdINS6_IJSA_NS7_ILi512EEESA_EEES9_SC_SE_Li256ELb1ELb1ELb0ELb0EEENS1_36VarlenDynamicPersistentTileSchedulerILi64ELi64ELi256ELi128ELb0ELb1ELb1ELb1ELb1ELb1EEEEEEEEEvNT_6ParamsE,(.L_x_5650 - _ZN7cutlass13device_kernelIN5flash11enable_sm90INS1_16FlashAttnFwdSm90INS1_25CollectiveMainloopFwdSm90ILi2EN4cute5tupleIJNS5_1CILi1EEES8_S8_EEENS6_IJNS7_ILi64EEESA_SA_EEELi512ENS_6half_tEfNS_4arch4Sm90ELb1ELb0ELb0ELb1ELb1ELb1ELb1ELb0ELb0ELb1ELb0ELb0EEENS1_21CollectiveEpilogueFwdINS6_IJSA_NS7_ILi512EEESA_EEES9_SC_SE_Li256ELb1ELb1ELb0ELb0EEENS1_36VarlenDynamicPersistentTileSchedulerILi64ELi64ELi256ELi128ELb0ELb1ELb1ELb1ELb1ELb1EEEEEEEEEvNT_6ParamsE)
        .other          _ZN7cutlass13device_kernelIN5flash11enable_sm90INS1_16FlashAttnFwdSm90INS1_25CollectiveMainloopFwdSm90ILi2EN4cute5tupleIJNS5_1CILi1EEES8_S8_EEENS6_IJNS7_ILi64EEESA_SA_EEELi512ENS_6half_tEfNS_4arch4Sm90ELb1ELb0ELb0ELb1ELb1ELb1ELb1ELb0ELb0ELb1ELb0ELb0EEENS1_21CollectiveEpilogueFwdINS6_IJSA_NS7_ILi512EEESA_EEES9_SC_SE_Li256ELb1ELb1ELb0ELb0EEENS1_36VarlenDynamicPersistentTileSchedulerILi64ELi64ELi256ELi128ELb0ELb1ELb1ELb1ELb1ELb1EEEEEEEEEvNT_6ParamsE,@"STO_CUDA_ENTRY STV_DEFAULT"
_ZN7cutlass13device_kernelIN5flash11enable_sm90INS1_16FlashAttnFwdSm90INS1_25CollectiveMainloopFwdSm90ILi2EN4cute5tupleIJNS5_1CILi1EEES8_S8_EEENS6_IJNS7_ILi64EEESA_SA_EEELi512ENS_6half_tEfNS_4arch4Sm90ELb1ELb0ELb0ELb1ELb1ELb1ELb1ELb0ELb0ELb1ELb0ELb0EEENS1_21CollectiveEpilogueFwdINS6_IJSA_NS7_ILi512EEESA_EEES9_SC_SE_Li256ELb1ELb1ELb0ELb0EEENS1_36VarlenDynamicPersistentTileSchedulerILi64ELi64ELi256ELi128ELb0ELb1ELb1ELb1ELb1ELb1EEEEEEEEEvNT_6ParamsE:
        /* <DEDUP_REMOVED lines=17> */
.L_x_5197:
[----:B------:R-:W-:Y:S05]  /*0110*/  BSYNC B0 ;  /* 0x0000000000007941 */ /* 0x000fea0003800000 */
.L_x_5196:
        /* <DEDUP_REMOVED lines=39> */
.L_x_5198:
        /* <DEDUP_REMOVED lines=22> */
.L_x_5199:
        /* <DEDUP_REMOVED lines=18> */
.L_x_5200:
        /* <DEDUP_REMOVED lines=22> */
.L_x_5201:
        /* <DEDUP_REMOVED lines=22> */
.L_x_5202:
        /* <DEDUP_REMOVED lines=9> */
.L_x_5205:
        /* <DEDUP_REMOVED lines=20> */
[----:B------:R-:W-:Y:S02]  /*0aa0*/  VIADD R16, R0, 0xffffff80 ;  /* 0xffffff8000107836 */ /* 0x000fe40000000000 */
[----:B------:R-:W-:Y:S02]  /*0ab0*/  IMAD.MOV.U32 R229, RZ, RZ, 0x40 ;  /* 0x00000040ffe57424 */ /* 0x000fe400078e00ff */
[----:B------:R-:W-:Y:S01]  /*0ac0*/  IMAD.MOV.U32 R185, RZ, RZ, RZ ;  /* 0x000000ffffb97224 */ /* 0x000fe200078e00ff */
[----:B------:R-:W-:Y:S01]  /*0ad0*/  SHF.R.S32.HI R0, RZ, 0x1f, R16 ;  /* 0x0000001fff007819 */ /* 0x000fe20000011410 */
[----:B------:R-:W-:Y:S02]  /*0ae0*/  IMAD.MOV.U32 R191, RZ, RZ, RZ ;  /* 0x000000ffffbf7224 */ /* 0x000fe400078e00ff */
[----:B------:R-:W-:Y:S01]  /*0af0*/  IMAD.MOV.U32 R23, RZ, RZ, RZ ;  /* 0x000000ffff177224 */ /* 0x000fe200078e00ff */
[----:B------:R-:W-:-:S02]  /*0b00*/  LEA.HI R2, R0, R16, RZ, 0x7 ;  /* 0x0000001000027211 */ /* 0x000fc400078f38ff */
        /* <DEDUP_REMOVED lines=24> */
[----:B------:R-:W-:Y:S01]  /*0c90*/  LOP3.LUT R11, R9, 0xfffffff8, RZ, 0xc0, !PT ;  /* 0xfffffff8090b7812 */ /* 0x000fe200078ec0ff */
[----:B------:R-:W-:Y:S01]  /*0ca0*/  IMAD.IADD R12, R20, 0x1, -R12 ;  /* 0x00000001140c7824 */ /* 0x000fe200078e0a0c */
[----:B------:R-:W-:Y:S01]  /*0cb0*/  LOP3.LUT R7, R7, 0xfffffff8, RZ, 0xc0, !PT ;  /* 0xfffffff807077812 */ /* 0x000fe200078ec0ff */
[----:B------:R-:W-:Y:S01]  /*0cc0*/  IMAD.SHL.U32 R9, R9, 0x40, RZ ;  /* 0x0000004009097824 */ /* 0x000fe200078e00ff */
[----:B------:R-:W-:Y:S01]  /*0cd0*/  LEA.HI R4, R4, R3, RZ, 0x5 ;  /* 0x0000000304047211 */ /* 0x000fe200078f28ff */
[----:B------:R-:W-:Y:S01]  /*0ce0*/  IMAD R12, R12, 0x10, R15 ;  /* 0x000000100c0c7824 */ /* 0x000fe200078e020f */
[----:B------:R-:W-:Y:S01]  /*0cf0*/  LEA.HI R2, R2, R14, RZ, 0x1 ;  /* 0x0000000e02027211 */ /* 0x000fe200078f08ff */
[----:B------:R-:W-:Y:S01]  /*0d00*/  IMAD.IADD R7, R6, 0x1, -R7 ;  /* 0x0000000106077824 */ /* 0x000fe200078e0a07 */
[----:B------:R-:W-:Y:S01]  /*0d10*/  SHF.R.S32.HI R4, RZ, 0x5, R4 ;  /* 0x00000005ff047819 */ /* 0x000fe20000011404 */
[----:B------:R-:W-:Y:S01]  /*0d20*/  IMAD.IADD R11, R8, 0x1, -R11 ;  /* 0x00000001080b7824 */ /* 0x000fe200078e0a0b */
[----:B------:R-:W-:Y:S01]  /*0d30*/  LOP3.LUT R9, R9, 0x7ffffe00, RZ, 0xc0, !PT ;  /* 0x7ffffe0009097812 */ /* 0x000fe200078ec0ff */
[----:B------:R-:W-:Y:S01]  /*0d40*/  IMAD.U32 R6, R12, 0x40, R13 ;  /* 0x000000400c067824 */ /* 0x000fe200078e000d */
[----:B------:R-:W-:Y:S01]  /*0d50*/  LOP3.LUT R2, R2, 0xfffffe, RZ, 0xc0, !PT ;  /* 0x00fffffe02027812 */ /* 0x000fe200078ec0ff */
[C---:B------:R-:W-:Y:S01]  /*0d60*/  IMAD.SHL.U32 R8, R11.reuse, 0x40, RZ ;  /* 0x000000400b087824 */ /* 0x040fe200078e00ff */
[----:B------:R-:W-:Y:S01]  /*0d70*/  R2P PR, R11, 0x6 ;  /* 0x000000060b007804 */ /* 0x000fe20000000000 */
        /* <DEDUP_REMOVED lines=13> */
[CC--:B------:R-:W-:Y:S01]  /*0e50*/  LEA.HI R3, R0.reuse, R16.reuse, RZ, 0x3 ;  /* 0x0000001000037211 */ /* 0x0c0fe200078f18ff */
[----:B------:R-:W-:Y:S01]  /*0e60*/  IMAD.IADD R9, R9, 0x1, R8 ;  /* 0x0000000109097824 */ /* 0x000fe200078e0208 */
[----:B------:R-:W-:Y:S01]  /*0e70*/  LEA.HI R0, R0, R16, RZ, 0x2 ;  /* 0x0000001000007211 */ /* 0x000fe200078f10ff */
[----:B------:R-:W-:Y:S01]  /*0e80*/  IMAD.SHL.U32 R193, R6, 0x2, RZ ;  /* 0x0000000206c17824 */ /* 0x000fe200078e00ff */
[----:B------:R-:W-:Y:S01]  /*0e90*/  SHF.R.S32.HI R4, RZ, 0x3, R3 ;  /* 0x00000003ff047819 */ /* 0x000fe20000011403 */
[----:B------:R-:W-:Y:S01]  /*0ea0*/  IMAD R227, R9, 0x2, R18 ;  /* 0x0000000209e37824 */ /* 0x000fe200078e0212 */
[--C-:B------:R-:W-:Y:S02]  /*0eb0*/  SHF.R.S32.HI R187, RZ, 0x2, R0.reuse ;  /* 0x00000002ffbb7819 */ /* 0x100fe40000011400 */
[----:B------:R-:W-:Y:S01]  /*0ec0*/  SHF.R.S32.HI R4, RZ, 0x1f, R0 ;  /* 0x0000001fff047819 */ /* 0x000fe20000011400 */
[----:B------:R-:W-:Y:S01]  /*0ed0*/  VIADD R228, R227, 0x36420 ;  /* 0x00036420e3e47836 */ /* 0x000fe20000000000 */
[----:B------:R-:W-:Y:S01]  /*0ee0*/  LOP3.LUT R3, R3, 0xfffffff8, RZ, 0xc0, !PT ;  /* 0xfffffff803037812 */ /* 0x000fe200078ec0ff */
[----:B------:R-:W-:Y:S01]  /*0ef0*/  VIADD R8, R187, 0x20 ;  /* 0x00000020bb087836 */ /* 0x000fe20000000000 */
[----:B------:R-:W-:-:S02]  /*0f00*/  LOP3.LUT R0, R0, 0xfffffffc, RZ, 0xc0, !PT ;  /* 0xfffffffc00007812 */ /* 0x000fc400078ec0ff */
[----:B------:R-:W-:Y:S01]  /*0f10*/  LEA.HI R4, R4, R187, RZ, 0x3 ;  /* 0x000000bb04047211 */ /* 0x000fe200078f18ff */
[C---:B------:R-:W-:Y:S01]  /*0f20*/  IMAD.IADD R10, R16.reuse, 0x1, -R3 ;  /* 0x00000001100a7824 */ /* 0x040fe200078e0a03 */
[----:B------:R-:W-:Y:S01]  /*0f30*/  SHF.R.S32.HI R5, RZ, 0x1f, R8 ;  /* 0x0000001fff057819 */ /* 0x000fe20000011408 */
[----:B------:R-:W-:Y:S01]  /*0f40*/  IMAD.IADD R7, R16, 0x1, -R0 ;  /* 0x0000000110077824 */ /* 0x000fe200078e0a00 */
[----:B------:R-:W-:Y:S01]  /*0f50*/  LOP3.LUT R4, R4, 0xfffffff8, RZ, 0xc0, !PT ;  /* 0xfffffff804047812 */ /* 0x000fe200078ec0ff */
[----:B------:R-:W-:Y:S01]  /*0f60*/  IMAD.SHL.U32 R210, R10, 0x8, RZ ;  /* 0x000000080ad27824 */ /* 0x000fe200078e00ff */
[----:B------:R-:W-:Y:S01]  /*0f70*/  LEA.HI R5, R5, R8, RZ, 0x3 ;  /* 0x0000000805057211 */ /* 0x000fe200078f18ff */
[C---:B------:R-:W-:Y:S01]  /*0f80*/  IMAD.SHL.U32 R16, R7.reuse, 0x8, RZ ;  /* 0x0000000807107824 */ /* 0x040fe200078e00ff */
[C---:B------:R-:W-:Y:S01]  /*0f90*/  LEA.HI R0, R7.reuse, R7, RZ, 0x1 ;  /* 0x0000000707007211 */ /* 0x040fe200078f08ff */
[----:B------:R-:W-:Y:S02]  /*0fa0*/  IMAD.SHL.U32 R3, R8, 0x40, RZ ;  /* 0x0000004008037824 */ /* 0x000fe400078e00ff */
[----:B------:R-:W-:Y:S01]  /*0fb0*/  VIADD R36, R210, 0x80 ;  /* 0x00000080d2247836 */ /* 0x000fe20000000000 */
[----:B------:R-:W-:Y:S01]  /*0fc0*/  LOP3.LUT R0, R0, 0x1ffffffe, RZ, 0xc0, !PT ;  /* 0x1ffffffe00007812 */ /* 0x000fe200078ec0ff */
[----:B------:R-:W-:Y:S01]  /*0fd0*/  IMAD.SHL.U32 R188, R7, 0x4, RZ ;  /* 0x0000000407bc7824 */ /* 0x000fe200078e00ff */
[----:B------:R-:W-:Y:S01]  /*0fe0*/  IADD3 R223, R16, 0x80, RZ ;  /* 0x0000008010df7810 */ /* 0x000fe20007ffe0ff */
[----:B------:R-:W-:Y:S01]  /*0ff0*/  VIADD R35, R210, 0xc0 ;  /* 0x000000c0d2237836 */ /* 0x000fe20000000000 */
[----:B------:R-:W-:Y:S01]  /*1000*/  SHF.R.S32.HI R38, RZ, 0x1f, R36 ;  /* 0x0000001fff267819 */ /* 0x000fe20000011424 */
[----:B------:R-:W-:Y:S01]  /*1010*/  VIADD R225, R16, 0x40 ;  /* 0x0000004010e17836 */ /* 0x000fe20000000000 */
[----:B------:R-:W-:Y:S01]  /*1020*/  SHF.R.S32.HI R17, RZ, 0x1f, R16 ;  /* 0x0000001fff117819 */ /* 0x000fe20000011410 */
[C---:B------:R-:W-:Y:S01]  /*1030*/  VIADD R34, R210.reuse, 0x100 ;  /* 0x00000100d2227836 */ /* 0x040fe20000000000 */
[----:B------:R-:W-:Y:S01]  /*1040*/  SHF.R.S32.HI R36, RZ, 0x1f, R35 ;  /* 0x0000001fff247819 */ /* 0x000fe20000011423 */
[----:B------:R-:W-:-:S02]  /*1050*/  VIADD R33, R210, 0x140 ;  /* 0x00000140d2217836 */ /* 0x000fc40000000000 */
[----:B------:R-:W-:Y:S01]  /*1060*/  IMAD.IADD R192, R187, 0x1, -R4 ;  /* 0x00000001bbc07824 */ /* 0x000fe200078e0a04 */
[----:B------:R-:W-:Y:S01]  /*1070*/  LOP3.LUT R4, R3, 0x1c0, RZ, 0xc0, !PT ;  /* 0x000001c003047812 */ /* 0x000fe200078ec0ff */
[----:B------:R-:W-:Y:S01]  /*1080*/  VIADD R224, R16, 0x60 ;  /* 0x0000006010e07836 */ /* 0x000fe20000000000 */
[----:B------:R-:W-:Y:S01]  /*1090*/  SHF.R.S32.HI R35, RZ, 0x1f, R34 ;  /* 0x0000001fff237819 */ /* 0x000fe20000011422 */
[C---:B------:R-:W-:Y:S01]  /*10a0*/  VIADD R37, R210.reuse, 0x40 ;  /* 0x00000040d2257836 */ /* 0x040fe20000000000 */
[----:B------:R-:W-:Y:S01]  /*10b0*/  SHF.R.S32.HI R34, RZ, 0x1f, R33 ;  /* 0x0000001fff227819 */ /* 0x000fe20000011421 */
[----:B------:R-:W-:Y:S01]  /*10c0*/  VIADD R32, R210, 0x180 ;  /* 0x00000180d2207836 */ /* 0x000fe20000000000 */
[----:B------:R-:W-:Y:S01]  /*10d0*/  LOP3.LUT R2, R4, 0x38, R16, 0xf8, !PT ;  /* 0x0000003804027812 */ /* 0x000fe200078ef810 */
[----:B------:R-:W-:Y:S01]  /*10e0*/  VIADD R209, R188, 0x10 ;  /* 0x00000010bcd17836 */ /* 0x000fe20000000000 */
[----:B------:R-:W-:Y:S01]  /*10f0*/  SHF.R.S32.HI R39, RZ, 0x1f, R37 ;  /* 0x0000001fff277819 */ /* 0x000fe20000011425 */
[----:B------:R-:W-:Y:S01]  /*1100*/  VIADD R31, R210, 0x1c0 ;  /* 0x000001c0d21f7836 */ /* 0x000fe20000000000 */
[----:B------:R-:W-:Y:S01]  /*1110*/  SHF.R.S32.HI R33, RZ, 0x1f, R32 ;  /* 0x0000001fff217819 */ /* 0x000fe20000011420 */
[----:B------:R-:W-:Y:S01]  /*1120*/  IMAD.IADD R3, R7, 0x1, -R0 ;  /* 0x0000000107037824 */ /* 0x000fe200078e0a00 */
[----:B------:R-:W-:Y:S01]  /*1130*/  SHF.R.S32.HI R0, RZ, 0x1f, R225 ;  /* 0x0000001fff007819 */ /* 0x000fe200000114e1 */
[----:B------:R-:W-:Y:S01]  /*1140*/  IMAD.SHL.U32 R5, R5, 0x40, RZ ;  /* 0x0000004005057824 */ /* 0x000fe200078e00ff */
[----:B------:R-:W-:Y:S01]  /*1150*/  SHF.R.S32.HI R7, RZ, 0x1f, R224 ;  /* 0x0000001fff077819 */ /* 0x000fe200000114e0 */
[C---:B------:R-:W-:Y:S01]  /*1160*/  VIADD R30, R16.reuse, 0x1c0 ;  /* 0x000001c0101e7836 */ /* 0x040fe20000000000 */
[----:B------:R-:W-:Y:S01]  /*1170*/  SHF.R.S32.HI R37, RZ, 0x1f, R209 ;  /* 0x0000001fff257819 */ /* 0x000fe200000114d1 */
[C---:B------:R-:W-:Y:S01]  /*1180*/  VIADD R28, R16.reuse, 0x1e0 ;  /* 0x000001e0101c7836 */ /* 0x040fe20000000000 */
[----:B------:R-:W-:Y:S01]  /*1190*/  SHF.R.S32.HI R32, RZ, 0x1f, R31 ;  /* 0x0000001fff207819 */ /* 0x000fe2000001141f */
[C---:B------:R-:W-:Y:S01]  /*11a0*/  VIADD R222, R16.reuse, 0xa0 ;  /* 0x000000a010de7836 */ /* 0x040fe20000000000 */
[----:B------:R-:W-:Y:S01]  /*11b0*/  SHF.R.U32.HI R24, RZ, 0x3, R4 ;  /* 0x00000003ff187819 */ /* 0x000fe20000011604 */
[C---:B------:R-:W-:Y:S01]  /*11c0*/  VIADD R221, R16.reuse, 0xc0 ;  /* 0x000000c010dd7836 */ /* 0x040fe20000000000 */
[----:B------:R-:W-:Y:S01]  /*11d0*/  SHF.L.U64.HI R31, R225, 0x1, R0 ;  /* 0x00000001e11f7819 */ /* 0x000fe20000010200 */
[----:B------:R-:W-:Y:S01]  /*11e0*/  STL [R1+0x8], R30 ;  /* 0x0000081e01007387 */ /* 0x000fe20000100800 */
[----:B------:R-:W-:Y:S01]  /*11f0*/  SHF.R.S32.HI R4, RZ, 0x1f, R223 ;  /* 0x0000001fff047819 */ /* 0x000fe200000114df */
[----:B------:R-:W-:Y:S01]  /*1200*/  VIADD R220, R16, 0xe0 ;  /* 0x000000e010dc7836 */ /* 0x000fe20000000000 */
[----:B------:R-:W-:Y:S01]  /*1210*/  LOP3.LUT R5, R5, 0xfffffe00, RZ, 0xc0, !PT ;  /* 0xfffffe0005057812 */ /* 0x000fe200078ec0ff */
[----:B------:R-:W-:Y:S01]  /*1220*/  STL [R1+0x4], R28 ;  /* 0x0000041c01007387 */ /* 0x000fe20000100800 */
[----:B------:R-:W-:Y:S01]  /*1230*/  SHF.L.U64.HI R0, R224, 0x1, R7 ;  /* 0x00000001e0007819 */ /* 0x000fe20000010207 */
[C---:B------:R-:W-:Y:S01]  /*1240*/  VIADD R219, R16.reuse, 0x100 ;  /* 0x0000010010db7836 */ /* 0x040fe20000000000 */
[----:B------:R-:W-:Y:S01]  /*1250*/  SHF.R.S32.HI R11, RZ, 0x1f, R222 ;  /* 0x0000001fff0b7819 */ /* 0x000fe200000114de */
[----:B------:R-:W-:Y:S01]  /*1260*/  STL [R1+0x64], R37 ;  /* 0x0000642501007387 */ /* 0x000fe20000100800 */
[----:B------:R-:W-:Y:S01]  /*1270*/  SHF.L.U64.HI R4, R223, 0x1, R4 ;  /* 0x00000001df047819 */ /* 0x000fe20000010204 */
[C---:B------:R-:W-:Y:S01]  /*1280*/  VIADD R218, R16.reuse, 0x120 ;  /* 0x0000012010da7836 */ /* 0x040fe20000000000 */
[----:B------:R-:W-:Y:S01]  /*1290*/  SHF.R.S32.HI R8, RZ, 0x1f, R221 ;  /* 0x0000001fff087819 */ /* 0x000fe200000114dd */
[----:B------:R-:W-:Y:S01]  /*12a0*/  STL [R1+0x14], R31 ;  /* 0x0000141f01007387 */ /* 0x000fe20000100800 */
[----:B------:R-:W-:Y:S01]  /*12b0*/  SHF.R.S32.HI R13, RZ, 0x1f, R220 ;  /* 0x0000001fff0d7819 */ /* 0x000fe200000114dc */
[C---:B------:R-:W-:Y:S01]  /*12c0*/  VIADD R217, R16.reuse, 0x140 ;  /* 0x0000014010d97836 */ /* 0x040fe20000000000 */
[----:B------:R-:W-:Y:S01]  /*12d0*/  SHF.R.S32.HI R10, RZ, 0x1f, R219 ;  /* 0x0000001fff0a7819 */ /* 0x000fe200000114db */
[----:B------:R-:W-:Y:S01]  /*12e0*/  STL [R1+0x70], R5 ;  /* 0x0000700501007387 */ /* 0x000fe20000100800 */
[C---:B------:R-:W-:Y:S01]  /*12f0*/  VIADD R216, R16.reuse, 0x160 ;  /* 0x0000016010d87836 */ /* 0x040fe20000000000 */
[----:B------:R-:W-:Y:S01]  /*1300*/  SHF.R.S32.HI R15, RZ, 0x1f, R218 ;  /* 0x0000001fff0f7819 */ /* 0x000fe200000114da */
[----:B------:R-:W-:Y:S01]  /*1310*/  VIADD R215, R16, 0x180 ;  /* 0x0000018010d77836 */ /* 0x000fe20000000000 */
[----:B------:R0:W-:Y:S01]  /*1320*/  STL [R1+0x18], R0 ;  /* 0x0000180001007387 */ /* 0x0001e20000100800 */
[----:B------:R-:W-:Y:S01]  /*1330*/  SHF.L.U64.HI R7, R220, 0x1, R13 ;  /* 0x00000001dc077819 */ /* 0x000fe2000001020d */
[C---:B------:R-:W-:Y:S01]  /*1340*/  VIADD R214, R16.reuse, 0x1a0 ;  /* 0x000001a010d67836 */ /* 0x040fe20000000000 */
[----:B------:R-:W-:Y:S01]  /*1350*/  SHF.R.S32.HI R12, RZ, 0x1f, R217 ;  /* 0x0000001fff0c7819 */ /* 0x000fe200000114d9 */
[----:B------:R1:W-:Y:S01]  /*1360*/  STL [R1+0x1c], R4 ;  /* 0x00001c0401007387 */ /* 0x0003e20000100800 */
[----:B------:R-:W-:Y:S01]  /*1370*/  SHF.R.S32.HI R21, RZ, 0x1f, R216 ;  /* 0x0000001fff157819 */ /* 0x000fe200000114d8 */
[----:B------:R-:W-:Y:S01]  /*1380*/  VIADD R184, R16, 0x20 ;  /* 0x0000002010b87836 */ /* 0x000fe20000000000 */
[----:B------:R-:W-:-:S02]  /*1390*/  SHF.R.S32.HI R14, RZ, 0x1f, R215 ;  /* 0x0000001fff0e7819 */ /* 0x000fc400000114d7 */
[----:B------:R-:W-:Y:S02]  /*13a0*/  SHF.R.S32.HI R29, RZ, 0x1f, R214 ;  /* 0x0000001fff1d7819 */ /* 0x000fe400000114d6 */
[----:B0-----:R-:W-:Y:S02]  /*13b0*/  SHF.L.U64.HI R0, R222, 0x1, R11 ;  /* 0x00000001de007819 */ /* 0x001fe4000001020b */
[----:B------:R-:W-:Y:S02]  /*13c0*/  SHF.R.S32.HI R20, RZ, 0x1f, R30 ;  /* 0x0000001fff147819 */ /* 0x000fe4000001141e */
[----:B-1----:R-:W-:Y:S01]  /*13d0*/  SHF.L.U64.HI R4, R221, 0x1, R8 ;  /* 0x00000001dd047819 */ /* 0x002fe20000010208 */
[----:B------:R0:W-:Y:S01]  /*13e0*/  STL [R1+0x20], R0 ;  /* 0x0000200001007387 */ /* 0x0001e20000100800 */
[----:B------:R-:W-:Y:S02]  /*13f0*/  SHF.R.S32.HI R22, RZ, 0x1f, R28 ;  /* 0x0000001fff167819 */ /* 0x000fe4000001141c */
[----:B------:R-:W-:Y:S01]  /*1400*/  LOP3.LUT R5, R5, R2, R24, 0xf6, !PT ;  /* 0x0000000205057212 */ /* 0x000fe200078ef618 */
[----:B------:R1:W-:Y:S01]  /*1410*/  STL [R1+0x24], R4 ;  /* 0x0000240401007387 */ /* 0x0003e20000100800 */
[----:B------:R-:W-:Y:S01]  /*1420*/  IMAD R2, R3, 0x8, R194 ;  /* 0x0000000803027824 */ /* 0x000fe200078e02c2 */
[----:B------:R-:W-:-:S02]  /*1430*/  SHF.R.S32.HI R195, RZ, 0x1f, R184 ;  /* 0x0000001fffc37819 */ /* 0x000fc400000114b8 */
[----:B------:R3:W-:Y:S01]  /*1440*/  STL [R1+0x28], R7 ;  /* 0x0000280701007387 */ /* 0x0007e20000100800 */
[----:B0-----:R-:W-:Y:S02]  /*1450*/  SHF.L.U64.HI R0, R219, 0x1, R10 ;  /* 0x00000001db007819 */ /* 0x001fe4000001020a */
[----:B-1----:R-:W-:-:S03]  /*1460*/  SHF.L.U64.HI R4, R218, 0x1, R15 ;  /* 0x00000001da047819 */ /* 0x002fc6000001020f */
[----:B------:R0:W-:Y:S01]  /*1470*/  STL [R1+0x2c], R0 ;  /* 0x00002c0001007387 */ /* 0x0001e20000100800 */
[----:B---3--:R-:W-:-:S03]  /*1480*/  SHF.L.U64.HI R7, R217, 0x1, R12 ;  /* 0x00000001d9077819 */ /* 0x008fc6000001020c */
[----:B------:R1:W-:Y:S04]  /*1490*/  STL [R1+0x30], R4 ;  /* 0x0000300401007387 */ /* 0x0003e80000100800 */
[----:B------:R3:W-:Y:S01]  /*14a0*/  STL [R1+0x34], R7 ;  /* 0x0000340701007387 */ /* 0x0007e20000100800 */
[----:B0-----:R-:W-:Y:S02]  /*14b0*/  SHF.L.U64.HI R0, R216, 0x1, R21 ;  /* 0x00000001d8007819 */ /* 0x001fe40000010215 */
[----:B-1----:R-:W-:-:S03]  /*14c0*/  SHF.L.U64.HI R4, R215, 0x1, R14 ;  /* 0x00000001d7047819 */ /* 0x002fc6000001020e */
[----:B------:R0:W-:Y:S01]  /*14d0*/  STL [R1+0x38], R0 ;  /* 0x0000380001007387 */ /* 0x0001e20000100800 */
[----:B---3--:R-:W-:-:S03]  /*14e0*/  SHF.L.U64.HI R7, R30, 0x1, R20 ;  /* 0x000000011e077819 */ /* 0x008fc60000010214 */
[----:B------:R1:W-:Y:S01]  /*14f0*/  STL [R1+0x3c], R4 ;  /* 0x00003c0401007387 */ /* 0x0003e20000100800 */
[----:B0-----:R-:W-:Y:S02]  /*1500*/  SHF.L.U64.HI R0, R214, 0x1, R29 ;  /* 0x00000001d6007819 */ /* 0x001fe4000001021d */
[----:B-1----:R-:W-:-:S03]  /*1510*/  SHF.L.U64.HI R4, R28, 0x1, R22 ;  /* 0x000000011c047819 */ /* 0x002fc60000010216 */
[----:B------:R0:W-:Y:S04]  /*1520*/  STL [R1+0x40], R0 ;  /* 0x0000400001007387 */ /* 0x0001e80000100800 */
[----:B------:R-:W-:Y:S04]  /*1530*/  STL [R1+0x44], R7 ;  /* 0x0000440701007387 */ /* 0x000fe80000100800 */
[----:B------:R1:W-:Y:S01]  /*1540*/  STL [R1+0x48], R4 ;  /* 0x0000480401007387 */ /* 0x0003e20000100800 */
[----:B0-----:R-:W-:-:S04]  /*1550*/  VIADD R0, R227, 0x36400 ;  /* 0x00036400e3007836 */ /* 0x001fc80000000000 */
[C---:B------:R-:W-:Y:S02]  /*1560*/  @P1 VIADD R228, R0.reuse, 0xffffffe0 ;  /* 0xffffffe000e41836 */ /* 0x040fe40000000000 */
[----:B------:R-:W-:Y:S02]  /*1570*/  IMAD.IADD R0, R0, 0x1, R229 ;  /* 0x0000000100007824 */ /* 0x000fe400078e02e5 */
[----:B-1----:R-:W-:Y:S02]  /*1580*/  IMAD R4, R5, 0x2, R18 ;  /* 0x0000000205047824 */ /* 0x002fe400078e0212 */
[----:B------:R-:W-:-:S03]  /*1590*/  IMAD.IADD R229, R229, 0x1, R228 ;  /* 0x00000001e5e57824 */ /* 0x000fc600078e02e4 */
[----:B------:R0:W-:Y:S04]  /*15a0*/  STL [R1+0x68], R4 ;  /* 0x0000680401007387 */ /* 0x0001e80000100800 */
[----:B------:R0:W-:Y:S04]  /*15b0*/  STL [R1+0x10], R2 ;  /* 0x0000100201007387 */ /* 0x0001e80000100800 */
[----:B------:R0:W-:Y:S01]  /*15c0*/  STL [R1], R0 ;  /* 0x0000000001007387 */ /* 0x0001e20000100800 */
[----:B--2---:R-:W-:Y:S01]  /*15d0*/  LOP3.LUT R186, R19, 0x1, RZ, 0xfc, !PT ;  /* 0x0000000113ba7812 */ /* 0x004fe200078efcff */
[----:B0-----:R-:W-:-:S07]  /*15e0*/  IMAD.MOV.U32 R19, RZ, RZ, RZ ;  /* 0x000000ffff137224 */ /* 0x001fce00078e00ff */
.L_x_5345:
        /* <DEDUP_REMOVED lines=8> */
[----:B------:R-:W-:Y:S01]  /*1670*/  ISETP.NE.U32.AND P1, PT, RZ, UR8, PT ;  /* 0x00000008ff007c0c */ /* 0x000fe2000bf25070 */
[----:B-1----:R-:W-:Y:S01]  /*1680*/  IMAD.MOV.U32 R29, RZ, RZ, RZ ;  /* 0x000000ffff1d7224 */ /* 0x002fe200078e00ff */
[----:B------:R-:W-:Y:S02]  /*1690*/  ISETP.NE.AND.EX P2, PT, RZ, UR5, PT, P2 ;  /* 0x00000005ff007c0c */ /* 0x000fe4000bf45320 */
[----:B------:R-:W-:Y:S02]  /*16a0*/  ISETP.NE.AND.EX P1, PT, RZ, UR9, PT, P1 ;  /* 0x00000009ff007c0c */ /* 0x000fe4000bf25310 */
[----:B------:R-:W-:-:S04]  /*16b0*/  ISETP.NE.U32.AND P0, PT, RZ, UR6, PT ;  /* 0x00000006ff007c0c */ /* 0x000fc8000bf05070 */
[----:B------:R-:W-:Y:S02]  /*16c0*/  ISETP.NE.AND.EX P0, PT, RZ, UR7, PT, P0 ;  /* 0x00000007ff007c0c */ /* 0x000fe4000bf05300 */
[----:B--2---:R-:W-:Y:S01]  /*16d0*/  SHF.R.S32.HI R4, RZ, 0x1f, R0 ;  /* 0x0000001fff047819 */ /* 0x004fe20000011400 */
[C---:B------:R-:W-:Y:S02]  /*16e0*/  IMAD.SHL.U32 R31, R0.reuse, 0x4, RZ ;  /* 0x00000004001f7824 */ /* 0x040fe400078e00ff */
[C---:B------:R-:W-:Y:S01]  /*16f0*/  @P2 LEA R2, P3, R0.reuse, UR4, 0x2 ;  /* 0x0000000400022c11 */ /* 0x040fe2000f8610ff */
[----:B------:R-:W-:Y:S01]  /*1700*/  STL [R1+0x58], R0 ;  /* 0x0000580001007387 */ /* 0x000fe20000100800 */
[C-C-:B------:R-:W-:Y:S02]  /*1710*/  SHF.L.U64.HI R30, R0.reuse, 0x2, R4.reuse ;  /* 0x00000002001e7819 */ /* 0x140fe40000010204 */
[----:B------:R-:W-:Y:S01]  /*1720*/  @P2 LEA.HI.X R3, R0, UR5, R4, 0x2, P3 ;  /* 0x0000000500032c11 */ /* 0x000fe200098f1404 */
[----:B------:R0:W-:Y:S01]  /*1730*/  STL [R1+0x60], R4 ;  /* 0x0000600401007387 */ /* 0x0001e20000100800 */
[----:B------:R-:W-:Y:S01]  /*1740*/  IADD3 R6, P4, R31, UR6, RZ ;  /* 0x000000061f067c10 */ /* 0x000fe2000ff9e0ff */
[----:B------:R-:W-:-:S02]  /*1750*/  ULDC UR4, c[0x0][0x288] ;  /* 0x0000a20000047ab9 */ /* 0x000fc40000000800 */
[----:B------:R1:W5:Y:S01]  /*1760*/  @P2 LDG.E R9, desc[UR40][R2.64] ;  /* 0x0000002802092981 */ /* 0x000362000c1e1900 */
[----:B------:R-:W-:Y:S01]  /*1770*/  MOV R208, UR4 ;  /* 0x0000000400d07c02 */ /* 0x000fe20008000f00 */
[----:B------:R-:W-:Y:S01]  /*1780*/  ULDC.64 UR4, c[0x0][0x418] ;  /* 0x0001060000047ab9 */ /* 0x000fe20000000a00 */
[----:B------:R-:W-:Y:S01]  /*1790*/  IADD3.X R7, R30, UR7, RZ, P4, !PT ;  /* 0x000000071e077c10 */ /* 0x000fe2000a7fe4ff */
[----:B------:R1:W-:Y:S01]  /*17a0*/  STL [R1+0x50], R31 ;  /* 0x0000501f01007387 */ /* 0x0003e20000100800 */
[----:B0-----:R-:W-:-:S03]  /*17b0*/  @P1 IADD3 R4, P2, R31, UR8, RZ ;  /* 0x000000081f041c10 */ /* 0x001fc6000ff5e0ff */
[----:B------:R1:W5:Y:S01]  /*17c0*/  @P0 LDG.E R29, desc[UR40][R6.64] ;  /* 0x00000028061d0981 */ /* 0x000362000c1e1900 */
[----:B---3--:R-:W-:Y:S01]  /*17d0*/  @P1 IADD3.X R5, R30, UR9, RZ, P2, !PT ;  /* 0x000000091e051c10 */ /* 0x008fe200097fe4ff */
[----:B------:R-:W-:Y:S02]  /*17e0*/  UISETP.NE.U32.AND UP0, UPT, UR4, URZ, UPT ;  /* 0x0000003f0400728c */ /* 0x000fe4000bf05070 */
[----:B------:R1:W-:Y:S01]  /*17f0*/  STL [R1+0x54], R30 ;  /* 0x0000541e01007387 */ /* 0x0003e20000100800 */
[----:B------:R-:W-:Y:S01]  /*1800*/  ULDC.64 UR8, c[0x0][0xb18] ;  /* 0x0002c60000087ab9 */ /* 0x000fe20000000a00 */
[----:B------:R-:W-:Y:S02]  /*1810*/  ULDC UR4, c[0x0][0x424] ;  /* 0x0001090000047ab9 */ /* 0x000fe40000000800 */
[----:B------:R1:W5:Y:S04]  /*1820*/  @P1 LDG.E R208, desc[UR40][R4.64] ;  /* 0x0000002804d01981 */ /* 0x000368000c1e1900 */
[----:B------:R1:W-:Y:S01]  /*1830*/  STL [R1+0x4c], R26 ;  /* 0x00004c1a01007387 */ /* 0x0003e20000100800 */
[----:B------:R-:W-:Y:S01]  /*1840*/  UISETP.NE.AND.EX UP0, UPT, UR5, URZ, UPT, UP0 ;  /* 0x0000003f0500728c */ /* 0x000fe2000bf05300 */
[----:B------:R-:W-:-:S02]  /*1850*/  ISETP.NE.U32.AND P2, PT, RZ, UR8, PT ;  /* 0x00000008ff007c0c */ /* 0x000fc4000bf45070 */
[----:B------:R-:W-:Y:S01]  /*1860*/  ULDC UR5, c[0x0][0x2f0] ;  /* 0x0000bc0000057ab9 */ /* 0x000fe20000000800 */
[----:B------:R-:W-:Y:S01]  /*1870*/  USEL UR4, UR4, 0x1, UP0 ;  /* 0x0000000104047887 */ /* 0x000fe20008000000 */
[----:B------:R-:W-:-:S03]  /*1880*/  ISETP.NE.AND.EX P2, PT, RZ, UR9, PT, P2 ;  /* 0x00000009ff007c0c */ /* 0x000fc6000bf45320 */
[----:B------:R-:W-:-:S03]  /*1890*/  UIMAD UR4, UR4, UR5, URZ ;  /* 0x00000005040472a4 */ /* 0x000fc6000f8e023f */
[----:B------:R-:W-:Y:S01]  /*18a0*/  ULDC UR5, c[0x0][0x348] ;  /* 0x0000d20000057ab9 */ /* 0x000fe20000000800 */
[----:B------:R-:W-:Y:S01]  /*18b0*/  IMAD.MOV.U32 R36, RZ, RZ, R0 ;  /* 0x000000ffff247224 */ /* 0x000fe200078e0000 */
[----:B-1----:R-:W-:Y:S07]  /*18c0*/  @P1 BRA `(.L_x_5207) ;  /* 0x0000000000241947 */ /* 0x002fee0003800000 */
        /* <DEDUP_REMOVED lines=9> */
.L_x_5207:
[----:B------:R-:W-:Y:S02]  /*1960*/  IMAD.U32 R27, RZ, RZ, UR5 ;  /* 0x00000005ff1b7e24 */ /* 0x000fe4000f8e00ff */
[----:B------:R-:W-:Y:S01]  /*1970*/  IMAD.U32 R28, RZ, RZ, UR4 ;  /* 0x00000004ff1c7e24 */ /* 0x000fe2000f8e00ff */
[----:B------:R-:W-:Y:S06]  /*1980*/  @!P2 BRA `(.L_x_5208) ;  /* 0x000000000010a947 */ /* 0x000fec0003800000 */
[----:B------:R-:W-:-:S04]  /*1990*/  IADD3 R2, P0, R31, UR8, RZ ;  /* 0x000000081f027c10 */ /* 0x000fc8000ff1e0ff */
[----:B------:R-:W-:-:S05]  /*19a0*/  IADD3.X R3, R30, UR9, RZ, P0, !PT ;  /* 0x000000091e037c10 */ /* 0x000fca00087fe4ff */
[----:B------:R0:W5:Y:S01]  /*19b0*/  LDG.E R28, desc[UR40][R2.64] ;  /* 0x00000028021c7981 */ /* 0x000162000c1e1900 */
[----:B------:R-:W-:Y:S05]  /*19c0*/  BRA `(.L_x_5209) ;  /* 0x0000000000107947 */ /* 0x000fea0003800000 */
.L_x_5208:
[----:B------:R-:W-:Y:S05]  /*19d0*/  @!P0 BRA `(.L_x_5209) ;  /* 0x00000000000c8947 */ /* 0x000fea0003800000 */
[----:B------:R-:W2:Y:S04]  /*19e0*/  LDG.E R3, desc[UR40][R6.64] ;  /* 0x0000002806037981 */ /* 0x000ea8000c1e1900 */
[----:B------:R-:W2:Y:S02]  /*19f0*/  LDG.E R28, desc[UR40][R6.64+0x4] ;  /* 0x00000428061c7981 */ /* 0x000ea4000c1e1900 */
[----:B--2---:R-:W-:-:S07]  /*1a00*/  IMAD.IADD R28, R28, 0x1, -R3 ;  /* 0x000000011c1c7824 */ /* 0x004fce00078e0a03 */
.L_x_5209:
        /* <DEDUP_REMOVED lines=23> */
[----:B--2---:R-:W-:-:S02]  /*1b80*/  @P0 IMAD.IADD R27, R7, 0x1, -R0 ;  /* 0x00000001071b0824 */ /* 0x004fc400078e0a00 */
        /* <DEDUP_REMOVED lines=8> */
[----:B---3--:R-:W-:Y:S02]  /*1c10*/  SHF.R.S32.HI R5, RZ, 0x1f, R2 ;  /* 0x0000001fff057819 */ /* 0x008fe40000011402 */
        /* <DEDUP_REMOVED lines=36> */
.L_x_5212:
[----:B------:R-:W-:Y:S05]  /*1e60*/  BSYNC B6 ;  /* 0x0000000000067941 */ /* 0x000fea0003800000 */
.L_x_5211:
        /* <DEDUP_REMOVED lines=19> */
[----:B-1---5:R-:W-:Y:S05]  /*1fa0*/  CALL.ABS.NOINC R2 ;  /* 0x0000000002007343 */ /* 0x022fea0003c00000 */
.L_x_5214:
[----:B------:R-:W-:Y:S05]  /*1fb0*/  BSYNC B6 ;  /* 0x0000000000067941 */ /* 0x000fea0003800000 */
.L_x_5213:
        /* <DEDUP_REMOVED lines=14> */
[-C--:B------:R-:W-:Y:S01]  /*20a0*/  IMAD R0, R9, R4.reuse, RZ ;  /* 0x0000000409007224 */ /* 0x080fe200078e02ff */
[----:B------:R-:W-:Y:S01]  /*20b0*/  SHF.L.U64.HI R40, R4, 0x6, R5 ;  /* 0x0000000604287819 */ /* 0x000fe20000010205 */
[C---:B------:R-:W-:Y:S01]  /*20c0*/  IMAD.WIDE.U32 R6, R187.reuse, R4, R188 ;  /* 0x00000004bb067225 */ /* 0x040fe200078e00bc */
[----:B------:R-:W3:Y:S01]  /*20d0*/  S2R R30, SR_TID.X ;  /* 0x00000000001e7919 */ /* 0x000ee20000002100 */
[----:B------:R-:W-:Y:S01]  /*20e0*/  LOP3.LUT R42, R42, 0x1c0, RZ, 0xc0, !PT ;  /* 0x000001c02a2a7812 */ /* 0x000fe200078ec0ff */
[----:B------:R-:W-:Y:S01]  /*20f0*/  ULDC UR4, c[0x0][0x2f4] ;  /* 0x0000bd0000047ab9 */ /* 0x000fe20000000800 */
[----:B------:R-:W-:Y:S01]  /*2100*/  IMAD R11, R187, R5, R0 ;  /* 0x00000005bb0b7224 */ /* 0x000fe200078e0200 */
[----:B-1----:R-:W-:Y:S01]  /*2110*/  SHF.L.U64.HI R43, R44, 0x6, R45 ;  /* 0x000000062c2b7819 */ /* 0x002fe2000001022d */
[----:B------:R-:W-:Y:S01]  /*2120*/  IMAD R8, R9, R44, RZ ;  /* 0x0000002c09087224 */ /* 0x000fe200078e02ff */
[C---:B--2---:R-:W-:Y:S01]  /*2130*/  ISETP.GE.AND P3, PT, R16.reuse, R49, PT ;  /* 0x000000311000720c */ /* 0x044fe20003f66270 */
[----:B0-----:R-:W-:Y:S01]  /*2140*/  IMAD.IADD R3, R7, 0x1, R11 ;  /* 0x0000000107037824 */ /* 0x001fe200078e020b */
[----:B-----5:R-:W-:Y:S01]  /*2150*/  SHF.R.S32.HI R9, RZ, 0x1f, R24 ;  /* 0x0000001fff097819 */ /* 0x020fe20000011418 */
[----:B------:R-:W-:Y:S01]  /*2160*/  IMAD R13, R187, R45, R8 ;  /* 0x0000002dbb0d7224 */ /* 0x000fe200078e0208 */
[----:B------:R-:W-:Y:S01]  /*2170*/  SEL R7, R49, RZ, P3 ;  /* 0x000000ff31077207 */ /* 0x000fe20001800000 */
[----:B------:R-:W-:Y:S01]  /*2180*/  IMAD.MOV.U32 R2, RZ, RZ, R6 ;  /* 0x000000ffff027224 */ /* 0x000fe200078e0006 */
[----:B------:R-:W-:Y:S01]  /*2190*/  SHF.R.S32.HI R46, RZ, 0x1f, R26 ;  /* 0x0000001fff2e7819 */ /* 0x000fe2000001141a */
[----:B------:R-:W-:Y:S01]  /*21a0*/  IMAD R8, R9, R4, RZ ;  /* 0x0000000409087224 */ /* 0x000fe200078e02ff */
[----:B------:R-:W-:Y:S01]  /*21b0*/  ISETP.GE.AND P2, PT, R16, UR4, PT ;  /* 0x0000000410007c0c */ /* 0x000fe2000bf46270 */
[----:B------:R-:W-:Y:S01]  /*21c0*/  IMAD.IADD R21, R11, 0x1, R21 ;  /* 0x000000010b157824 */ /* 0x000fe200078e0215 */
[----:B------:R-:W-:Y:S01]  /*21d0*/  ISETP.GE.AND P1, PT, R184, UR4, PT ;  /* 0x00000004b8007c0c */ /* 0x000fe2000bf26270 */
[----:B------:R-:W-:-:S02]  /*21e0*/  IMAD R9, R9, R44, RZ ;  /* 0x0000002c09097224 */ /* 0x000fc400078e02ff */
[----:B------:R-:W-:Y:S01]  /*21f0*/  IMAD.IADD R7, R16, 0x1, R7 ;  /* 0x0000000110077824 */ /* 0x000fe200078e0207 */
[----:B---3--:R-:W-:Y:S01]  /*2200*/  SHF.R.U32.HI R12, RZ, 0x7, R12 ;  /* 0x00000007ff0c7819 */ /* 0x008fe2000001160c */
        /* <DEDUP_REMOVED lines=8> */
[----:B------:R-:W-:Y:S01]  /*2290*/  VIADD R30, R30, 0xffffff80 ;  /* 0xffffff801e1e7836 */ /* 0x000fe20000000000 */
[----:B------:R-:W-:Y:S01]  /*22a0*/  LOP3.LUT R56, R39, 0xfffffff8, RZ, 0xc0, !PT ;  /* 0xfffffff827387812 */ /* 0x000fe200078ec0ff */
[CC--:B------:R-:W-:Y:S01]  /*22b0*/  IMAD.WIDE.U32 R32, R187.reuse, R44.reuse, R188 ;  /* 0x0000002cbb207225 */ /* 0x0c0fe200078e00bc */
[----:B------:R-:W-:Y:S02]  /*22c0*/  LOP3.LUT R4, R4, R45, RZ, 0x3c, !PT ;  /* 0x0000002d04047212 */ /* 0x000fe400078e3cff */
[----:B------:R-:W-:Y:S01]  /*22d0*/  SHF.R.S32.HI R10, RZ, 0x1f, R30 ;  /* 0x0000001fff0a7819 */ /* 0x000fe2000001141e */
[----:B------:R-:W-:Y:S01]  /*22e0*/  IMAD.WIDE.U32 R34, R187, R44, R16 ;  /* 0x0000002cbb227225 */ /* 0x000fe200078e0010 */
[----:B------:R-:W-:-:S02]  /*22f0*/  SHF.R.S32.HI R59, RZ, 0x1f, R56 ;  /* 0x0000001fff3b7819 */ /* 0x000fc40000011438 */
[----:B------:R-:W-:Y:S01]  /*2300*/  LEA.HI R10, R10, R30, RZ, 0x2 ;  /* 0x0000001e0a0a7211 */ /* 0x000fe200078f10ff */
[----:B------:R-:W-:Y:S02]  /*2310*/  IMAD.IADD R33, R33, 0x1, R13 ;  /* 0x0000000121217824 */ /* 0x000fe400078e020d */
[----:B------:R-:W-:Y:S01]  /*2320*/  IMAD.IADD R35, R13, 0x1, R35 ;  /* 0x000000010d237824 */ /* 0x000fe200078e0223 */
[----:B------:R-:W-:Y:S01]  /*2330*/  LOP3.LUT R10, R10, 0xfffffffc, RZ, 0xc0, !PT ;  /* 0xfffffffc0a0a7812 */ /* 0x000fe200078ec0ff */
[C---:B------:R-:W-:Y:S02]  /*2340*/  IMAD R7, R24.reuse, R5, R8 ;  /* 0x0000000518077224 */ /* 0x040fe400078e0208 */
[----:B------:R-:W-:-:S04]  /*2350*/  IMAD.WIDE.U32 R32, R24, R44, R32 ;  /* 0x0000002c18207225 */ /* 0x000fc800078e0020 */
[----:B------:R-:W-:Y:S02]  /*2360*/  IMAD.IADD R10, R30, 0x1, -R10 ;  /* 0x000000011e0a7824 */ /* 0x000fe400078e0a0a */
[----:B------:R-:W0:Y:S01]  /*2370*/  S2R R30, SR_TID.X ;  /* 0x00000000001e7919 */ /* 0x000e220000002100 */
[----:B------:R-:W-:-:S04]  /*2380*/  IMAD.WIDE.U32 R34, R24, R44, R34 ;  /* 0x0000002c18227225 */ /* 0x000fc800078e0022 */
[----:B------:R-:W-:Y:S02]  /*2390*/  IMAD R48, R10, 0x40, R187 ;  /* 0x000000400a307824 */ /* 0x000fe400078e02bb */
[----:B------:R-:W-:Y:S02]  /*23a0*/  IMAD.IADD R0, R29, 0x1, R28 ;  /* 0x000000011d007824 */ /* 0x000fe400078e021c */
[----:B------:R-:W-:Y:S02]  /*23b0*/  IMAD.SHL.U32 R44, R44, 0x40, RZ ;  /* 0x000000402c2c7824 */ /* 0x000fe400078e00ff */
[----:B------:R-:W-:Y:S02]  /*23c0*/  VIADD R47, R12, 0x8 ;  /* 0x000000080c2f7836 */ /* 0x000fe40000000000 */
[----:B------:R-:W-:Y:S02]  /*23d0*/  IMAD.SHL.U32 R49, R49, 0x2, RZ ;  /* 0x0000000231317824 */ /* 0x000fe400078e00ff */
[----:B------:R-:W-:-:S02]  /*23e0*/  IMAD.IADD R51, R3, 0x1, R7 ;  /* 0x0000000103337824 */ /* 0x000fc400078e0207 */
[----:B------:R-:W-:Y:S02]  /*23f0*/  IMAD.IADD R52, R7, 0x1, R21 ;  /* 0x0000000107347824 */ /* 0x000fe400078e0215 */
[----:B------:R-:W-:Y:S02]  /*2400*/  IMAD.IADD R53, R33, 0x1, R9 ;  /* 0x0000000121357824 */ /* 0x000fe400078e0209 */
[----:B------:R-:W-:Y:S02]  /*2410*/  IMAD.IADD R57, R9, 0x1, R35 ;  /* 0x0000000109397824 */ /* 0x000fe400078e0223 */
[----:B0-----:R-:W-:-:S05]  /*2420*/  VIADD R30, R30, 0xffffff80 ;  /* 0xffffff801e1e7836 */ /* 0x001fca0000000000 */
[----:B------:R-:W-:-:S04]  /*2430*/  SHF.R.S32.HI R10, RZ, 0x1f, R30 ;  /* 0x0000001fff0a7819 */ /* 0x000fc8000001141e */
[----:B------:R-:W-:-:S04]  /*2440*/  LEA.HI R10, R10, R30, RZ, 0x5 ;  /* 0x0000001e0a0a7211 */ /* 0x000fc800078f28ff */
[----:B------:R-:W-:-:S05]  /*2450*/  SHF.R.S32.HI R10, RZ, 0x5, R10 ;  /* 0x00000005ff0a7819 */ /* 0x000fca000001140a */
[----:B------:R-:W-:Y:S01]  /*2460*/  IMAD R50, R10, 0x200, R4 ;  /* 0x000002000a327824 */ /* 0x000fe200078e0204 */
[----:B------:R-:W-:-:S04]  /*2470*/  LOP3.LUT R4, R42, 0x38, R39, 0xf8, !PT ;  /* 0x000000382a047812 */ /* 0x000fc800078ef827 */
[----:B------:R-:W-:-:S05]  /*2480*/  LOP3.LUT R4, R4, R45, RZ, 0x3c, !PT ;  /* 0x0000002d04047212 */ /* 0x000fca00078e3cff */
[----:B------:R-:W-:Y:S01]  /*2490*/  IMAD R60, R10, 0x200, R4 ;  /* 0x000002000a3c7824 */ /* 0x000fe200078e0204 */
[----:B----4-:R-:W-:-:S07]  /*24a0*/  SHF.R.S32.HI R58, RZ, 0x1f, R36 ;  /* 0x0000001fff3a7819 */ /* 0x010fce0000011424 */
.L_x_5247:
        /* <DEDUP_REMOVED lines=11> */
[----:B--2---:R-:W2:Y:S08]  /*2560*/  @!P0 LDC.64 R4, c[0x0][0x418] ;  /* 0x00010600ff048b82 */ /* 0x004eb00000000a00 */
        /* <DEDUP_REMOVED lines=46> */
[----:B------:R-:W-:-:S03]  /*2850*/  IMAD R9, R11, R41, R8 ;  /* 0x000000290b097224 */ /* 0x000fc600078e0208 */
[----:B------:R-:W-:Y:S01]  /*2860*/  LEA.HI.X R67, R6, UR5, R67, 0x1, P5 ;  /* 0x0000000506437c11 */ /* 0x000fe2000a8f0c43 */
        /* <DEDUP_REMOVED lines=33> */
.L_x_5219:
[----:B------:R-:W-:Y:S05]  /*2a80*/  BSYNC B1 ;  /* 0x0000000000017941 */ /* 0x000fea0003800000 */
.L_x_5218:
        /* <DEDUP_REMOVED lines=15> */
.L_x_5220:
[----:B------:R-:W-:Y:S01]  /*2b80*/  IMAD R61, R185, 0x8, R18 ;  /* 0x00000008b93d7824 */ /* 0x000fe200078e0212 */
[----:B------:R-:W-:Y:S01]  /*2b90*/  SHF.L.U32 R70, R191, 0x1f, RZ ;  /* 0x0000001fbf467819 */ /* 0x000fe200000006ff */
[----:B------:R-:W-:Y:S03]  /*2ba0*/  BSSY B1, `(.L_x_5221) ;  /* 0x0000003000017945 */ /* 0x000fe60003800000 */
[----:B------:R-:W0:Y:S02]  /*2bb0*/  SYNCS.PHASECHK.TRANS64.TRYWAIT P6, [R61+URZ+0x38890], R70 ;  /* 0x038890463d0075a7 */ /* 0x000e2400080c017f */
[----:B0-----:R-:W-:Y:S05]  /*2bc0*/  @!P6 BRA `(.L_x_5222) ;  /* 0x000001d4002ce947 */ /* 0x001fea0003800000 */
.L_x_5480:
[----:B------:R-:W-:Y:S05]  /*2bd0*/  BSYNC B1 ;  /* 0x0000000000017941 */ /* 0x000fea0003800000 */
.L_x_5221:
[----:B------:R-:W-:-:S03]  /*2be0*/  UMOV UR4, 0xffffffff ;  /* 0xffffffff00047882 */ /* 0x000fc60000000000 */
[----:B------:R-:W-:Y:S05]  /*2bf0*/  BRA.DIV UR4, `(.L_x_5223) ;  /* 0x000001d604347947 */ /* 0x000fea000b800000 */
[----:B------:R-:W1:Y:S04]  /*2c00*/  SHFL.IDX PT, R67, R67, RZ, 0x1c1f ;  /* 0x001c1fff43437589 */ /* 0x000e6800000e0000 */
[----:B------:R2:W3:Y:S02]  /*2c10*/  SHFL.IDX PT, R14, R68, RZ, 0x1c1f ;  /* 0x001c1fff440e7589 */ /* 0x0004e400000e0000 */
.L_x_5484:
        /* <DEDUP_REMOVED lines=50> */
.L_x_5228:
[----:B------:R-:W-:Y:S05]  /*2f40*/  BSYNC B2 ;  /* 0x0000000000027941 */ /* 0x000fea0003800000 */
.L_x_5227:
[----:B0-----:R4:W-:Y:S02]  /*2f50*/  ST.E.128 desc[UR40][R10.64], R4 ;  /* 0x000000040a007985 */ /* 0x0019e4000c101d28 */
.L_x_5226:
[----:B------:R-:W-:Y:S05]  /*2f60*/  BSYNC B1 ;  /* 0x0000000000017941 */ /* 0x000fea0003800000 */
.L_x_5225:
        /* <DEDUP_REMOVED lines=53> */
.L_x_5230:
[----:B------:R-:W-:Y:S05]  /*32c0*/  BSYNC B1 ;  /* 0x0000000000017941 */ /* 0x000fea0003800000 */
.L_x_5229:
[----:B-1----:R1:W-:Y:S01]  /*32d0*/  ST.E.128 desc[UR40][R10.64], R4 ;  /* 0x000000040a007985 */ /* 0x0023e2000c101d28 */
[----:B------:R-:W-:Y:S05]  /*32e0*/  BRA `(.L_x_5224) ;  /* 0x0000000c00807947 */ /* 0x000fea0003800000 */
.L_x_5217:
        /* <DEDUP_REMOVED lines=41> */
.L_x_5231:
[----:B------:R-:W-:Y:S01]  /*3580*/  IMAD R61, R185, 0x8, R18 ;  /* 0x00000008b93d7824 */ /* 0x000fe200078e0212 */
[----:B------:R-:W-:Y:S01]  /*3590*/  SHF.L.U32 R70, R191, 0x1f, RZ ;  /* 0x0000001fbf467819 */ /* 0x000fe200000006ff */
[----:B------:R-:W-:Y:S03]  /*35a0*/  BSSY B1, `(.L_x_5232) ;  /* 0x0000003000017945 */ /* 0x000fe60003800000 */
[----:B------:R-:W0:Y:S02]  /*35b0*/  SYNCS.PHASECHK.TRANS64.TRYWAIT P6, [R61+URZ+0x38890], R70 ;  /* 0x038890463d0075a7 */ /* 0x000e2400080c017f */
[----:B0-----:R-:W-:Y:S05]  /*35c0*/  @!P6 BRA `(.L_x_5233) ;  /* 0x000001cc0008e947 */ /* 0x001fea0003800000 */
.L_x_5485:
[----:B------:R-:W-:Y:S05]  /*35d0*/  BSYNC B1 ;  /* 0x0000000000017941 */ /* 0x000fea0003800000 */
.L_x_5232:
[----:B------:R-:W-:-:S03]  /*35e0*/  UMOV UR4, 0xffffffff ;  /* 0xffffffff00047882 */ /* 0x000fc60000000000 */
[----:B------:R-:W-:Y:S05]  /*35f0*/  BRA.DIV UR4, `(.L_x_5234) ;  /* 0x000001ce04107947 */ /* 0x000fea000b800000 */
[----:B------:R-:W1:Y:S04]  /*3600*/  SHFL.IDX PT, R67, R67, RZ, 0x1c1f ;  /* 0x001c1fff43437589 */ /* 0x000e6800000e0000 */
[----:B------:R-:W2:Y:S02]  /*3610*/  SHFL.IDX PT, R68, R68, RZ, 0x1c1f ;  /* 0x001c1fff44447589 */ /* 0x000ea400000e0000 */
.L_x_5489:
        /* <DEDUP_REMOVED lines=16> */
[----:B------:R-:W-:-:S02]  /*3720*/  SHF.R.S32.HI R10, RZ, 0x5, R10 ;  /* 0x00000005ff0a7819 */ /* 0x000fc4000001140a */
[----:B------:R-:W-:Y:S01]  /*3730*/  IADD3 R9, R60, R69, RZ ;  /* 0x000000453c097210 */ /* 0x000fe20007ffe0ff */
[----:B------:R-:W-:-:S04]  /*3740*/  IMAD.SHL.U32 R71, R8, 0x8, RZ ;  /* 0x0000000808477824 */ /* 0x000fc800078e00ff */
[----:B------:R-:W-:Y:S01]  /*3750*/  IMAD R9, R9, 0x2, R18 ;  /* 0x0000000209097824 */ /* 0x000fe200078e0212 */
        /* <DEDUP_REMOVED lines=90> */
.L_x_5236:
[----:B------:R-:W-:Y:S05]  /*3d00*/  BSYNC B1 ;  /* 0x0000000000017941 */ /* 0x000fea0003800000 */
.L_x_5235:
        /* <DEDUP_REMOVED lines=8> */
.L_x_5216:
[----:B------:R-:W-:-:S13]  /*3d90*/  ISETP.NE.AND P5, PT, R186, 0x3, PT ;  /* 0x00000003ba00780c */ /* 0x000fda0003fa5270 */
[----:B------:R-:W-:Y:S05]  /*3da0*/  @!P5 BRA `(.L_x_5237) ;  /* 0x000000000004d947 */ /* 0x000fea0003800000 */
[----:B------:R-:W-:Y:S01]  /*3db0*/  BPT.TRAP 0x1 ;  /* 0x000000040000795c */ /* 0x000fe20000300000 */
.L_x_5237:
[----:B------:R-:W-:Y:S01]  /*3dc0*/  IMAD R61, R185, 0x8, R18 ;  /* 0x00000008b93d7824 */ /* 0x000fe200078e0212 */
[----:B------:R-:W-:Y:S01]  /*3dd0*/  SHF.L.U32 R70, R191, 0x1f, RZ ;  /* 0x0000001fbf467819 */ /* 0x000fe200000006ff */
[----:B------:R-:W-:Y:S01]  /*3de0*/  BSSY B1, `(.L_x_5238) ;  /* 0x0000004000017945 */ /* 0x000fe20003800000 */
[----:B------:R-:W-:Y:S02]  /*3df0*/  SHF.R.S32.HI R65, RZ, 0x1f, R63 ;  /* 0x0000001fff417819 */ /* 0x000fe4000001143f */
[----:B------:R-:W0:Y:S02]  /*3e00*/  SYNCS.PHASECHK.TRANS64.TRYWAIT P0, [R61+URZ+0x38890], R70 ;  /* 0x038890463d0075a7 */ /* 0x000e24000800017f */
[----:B0-----:R-:W-:Y:S05]  /*3e10*/  @!P0 BRA `(.L_x_5239) ;  /* 0x000001c400548947 */ /* 0x001fea0003800000 */
.L_x_5490:
[----:B------:R-:W-:Y:S05]  /*3e20*/  BSYNC B1 ;  /* 0x0000000000017941 */ /* 0x000fea0003800000 */
.L_x_5238:
        /* <DEDUP_REMOVED lines=26> */
.L_x_5494:
        /* <DEDUP_REMOVED lines=18> */
.L_x_5224:
[----:B------:R-:W-:Y:S05]  /*40f0*/  BSYNC B0 ;  /* 0x0000000000007941 */ /* 0x000fea0003800000 */
.L_x_5215:
        /* <DEDUP_REMOVED lines=17> */
.L_x_5242:
[----:B------:R-:W-:Y:S05]  /*4210*/  BSYNC B0 ;  /* 0x0000000000007941 */ /* 0x000fea0003800000 */
.L_x_5241:
[----:B------:R-:W3:Y:S01]  /*4220*/  SYNCS.PHASECHK.TRANS64.TRYWAIT P5, [R61+URZ+0x388b0], R70 ;  /* 0x0388b0463d0075a7 */ /* 0x000ee200080a017f */
[----:B------:R-:W-:Y:S04]  /*4230*/  BSSY B0, `(.L_x_5243) ;  /* 0x0000002000007945 */ /* 0x000fe80003800000 */
[----:B---3--:R-:W-:Y:S05]  /*4240*/  @!P5 BRA `(.L_x_5244) ;  /* 0x000001c000a0d947 */ /* 0x008fea0003800000 */
.L_x_5495:
[----:B------:R-:W-:Y:S05]  /*4250*/  BSYNC B0 ;  /* 0x0000000000007941 */ /* 0x000fea0003800000 */
.L_x_5243:
        /* <DEDUP_REMOVED lines=23> */
[----:B------:R-:W5:Y:S01]  /*43d0*/  LDL R31, [R1+0x14] ;  /* 0x00001400011f7983 */ /* 0x000f620000100800 */
[----:B------:R-:W-:-:S03]  /*43e0*/  ULDC UR4, c[0x0][0x320] ;  /* 0x0000c80000047ab9 */ /* 0x000fc60000000800 */
[----:B------:R-:W3:Y:S04]  /*43f0*/  LDL R12, [R1+0x18] ;  /* 0x00001800010c7983 */ /* 0x000ee80000100800 */
[----:B------:R-:W3:Y:S01]  /*4400*/  LDL R30, [R1+0x1c] ;  /* 0x00001c00011e7983 */ /* 0x000ee20000100800 */
[----:B------:R-:W-:Y:S01]  /*4410*/  ISETP.GE.AND P6, PT, R16, UR4, PT ;  /* 0x0000000410007c0c */ /* 0x000fe2000bfc6270 */
[----:B------:R-:W-:Y:S01]  /*4420*/  IMAD R9, R185, 0x8000, R50 ;  /* 0x00008000b9097824 */ /* 0x000fe200078e0232 */
[----:B------:R-:W-:Y:S01]  /*4430*/  LOP3.LUT P5, RZ, R192, 0x4, RZ, 0xc0, !PT ;  /* 0x00000004c0ff7812 */ /* 0x000fe200078ac0ff */
[----:B--2---:R-:W2:Y:S02]  /*4440*/  LDL R29, [R1+0x20] ;  /* 0x00002000011d7983 */ /* 0x004ea40000100800 */
[----:B------:R-:W-:-:S02]  /*4450*/  IMAD R10, R9, 0x2, R18 ;  /* 0x00000002090a7824 */ /* 0x000fc400078e0212 */
[----:B------:R-:W2:Y:S04]  /*4460*/  LDL R28, [R1+0x24] ;  /* 0x00002400011c7983 */ /* 0x000ea80000100800 */
[----:B------:R-:W2:Y:S01]  /*4470*/  LDL R14, [R1+0x28] ;  /* 0x00002800010e7983 */ /* 0x000ea20000100800 */
[----:B------:R-:W-:-:S03]  /*4480*/  VIADD R15, R9, 0x20 ;  /* 0x00000020090f7836 */ /* 0x000fc60000000000 */
[----:B------:R-:W0:Y:S01]  /*4490*/  @!P6 LDS.128 R4, [R10+0x400] ;  /* 0x000400000a04e984 */ /* 0x000e220000000c00 */
[----:B------:R-:W-:Y:S01]  /*44a0*/  @P5 VIADD R15, R9, 0xffffffe0 ;  /* 0xffffffe0090f5836 */ /* 0x000fe20000000000 */
[C---:B-1----:R-:W-:Y:S02]  /*44b0*/  @!P6 LEA R8, P5, R16.reuse, R13, 0x1 ;  /* 0x0000000d1008e211 */ /* 0x042fe400078a08ff */
[----:B------:R-:W2:Y:S01]  /*44c0*/  LDL R62, [R1+0x30] ;  /* 0x00003000013e7983 */ /* 0x000ea20000100800 */
[----:B------:R-:W-:Y:S01]  /*44d0*/  IMAD R15, R15, 0x2, R18 ;  /* 0x000000020f0f7824 */ /* 0x000fe200078e0212 */
[----:B----4-:R-:W-:Y:S02]  /*44e0*/  @!P6 LEA.HI.X R9, R16, R11, R17, 0x1, P5 ;  /* 0x0000000b1009e211 */ /* 0x010fe400028f0c11 */
[C---:B------:R-:W-:Y:S01]  /*44f0*/  ISETP.GE.AND P5, PT, R184.reuse, UR4, PT ;  /* 0x00000004b8007c0c */ /* 0x040fe2000bfa6270 */
[----:B------:R-:W4:Y:S04]  /*4500*/  LDL R55, [R1+0x34] ;  /* 0x0000340001377983 */ /* 0x000f280000100800 */
[----:B------:R-:W4:Y:S04]  /*4510*/  LDL R54, [R1+0x38] ;  /* 0x0000380001367983 */ /* 0x000f280000100800 */
[----:B0-----:R0:W-:Y:S04]  /*4520*/  @!P6 ST.E.128 desc[UR40][R8.64], R4 ;  /* 0x000000040800e985 */ /* 0x0011e8000c101d28 */
        /* <DEDUP_REMOVED lines=25> */
[----:B--2---:R-:W-:Y:S01]  /*46c0*/  @!P5 IMAD.X R9, R11, 0x1, R29, P6 ;  /* 0x000000010b09d824 */ /* 0x004fe200030e061d */
[C---:B------:R-:W-:Y:S01]  /*46d0*/  ISETP.GE.AND P6, PT, R221.reuse, UR4, PT ;  /* 0x00000004dd007c0c */ /* 0x040fe2000bfc6270 */
[----:B------:R-:W2:Y:S04]  /*46e0*/  LDL R29, [R1+0x8] ;  /* 0x00000800011d7983 */ /* 0x000ea80000100800 */
[----:B-1----:R0:W-:Y:S08]  /*46f0*/  @!P5 ST.E.128 desc[UR40][R8.64], R4 ;  /* 0x000000040800d985 */ /* 0x0021f0000c101d28 */
[----:B------:R-:W1:Y:S01]  /*4700*/  @!P6 LDS.128 R4, [R10+0x6400] ;  /* 0x006400000a04e984 */ /* 0x000e620000000c00 */
[----:B0-----:R-:W-:-:S05]  /*4710*/  @!P6 LEA R8, P5, R221, R13, 0x1 ;  /* 0x0000000ddd08e211 */ /* 0x001fca00078a08ff */
[----:B------:R-:W-:Y:S01]  /*4720*/  @!P6 IMAD.X R9, R11, 0x1, R28, P5 ;  /* 0x000000010b09e824 */ /* 0x000fe200028e061c */
[C---:B------:R-:W-:Y:S01]  /*4730*/  ISETP.GE.AND P5, PT, R220.reuse, UR4, PT ;  /* 0x00000004dc007c0c */ /* 0x040fe2000bfa6270 */
[----:B------:R-:W2:Y:S04]  /*4740*/  LDL R28, [R1+0x44] ;  /* 0x00004400011c7983 */ /* 0x000ea80000100800 */
[----:B-1----:R0:W-:Y:S08]  /*4750*/  @!P6 ST.E.128 desc[UR40][R8.64], R4 ;  /* 0x000000040800e985 */ /* 0x0021f0000c101d28 */
[----:B------:R-:W1:Y:S01]  /*4760*/  @!P5 LDS.128 R4, [R15+0x6400] ;  /* 0x006400000f04d984 */ /* 0x000e620000000c00 */
[----:B0-----:R-:W-:-:S05]  /*4770*/  @!P5 LEA R8, P6, R220, R13, 0x1 ;  /* 0x0000000ddc08d211 */ /* 0x001fca00078c08ff */
[----:B------:R-:W-:Y:S02]  /*4780*/  @!P5 IMAD.X R9, R11, 0x1, R14, P6 ;  /* 0x000000010b09d824 */ /* 0x000fe400030e060e */
[----:B------:R-:W2:Y:S01]  /*4790*/  LDL R14, [R1+0x4] ;  /* 0x00000400010e7983 */ /* 0x000ea20000100800 */
        /* <DEDUP_REMOVED lines=29> */
[----:B0-----:R-:W-:-:S04]  /*4970*/  @!P5 LEA R8, P6, R214, R13, 0x1 ;  /* 0x0000000dd608d211 */ /* 0x001fc800078c08ff */
[----:B------:R-:W-:Y:S02]  /*4980*/  @!P5 IADD3.X R9, R11, R30, RZ, P6, !PT ;  /* 0x0000001e0b09d210 */ /* 0x000fe400037fe4ff */
[----:B--2---:R-:W-:-:S03]  /*4990*/  ISETP.GE.AND P6, PT, R29, UR4, PT ;  /* 0x000000041d007c0c */ /* 0x004fc6000bfc6270 */
        /* <DEDUP_REMOVED lines=10> */
.L_x_5246:
[----:B------:R-:W-:Y:S05]  /*4a40*/  BSYNC B0 ;  /* 0x0000000000007941 */ /* 0x000fea0003800000 */
.L_x_5245:
        /* <DEDUP_REMOVED lines=17> */
.L_x_5210:
[----:B------:R-:W3:Y:S01]  /*4b60*/  LDL R4, [R1+0x6c] ;  /* 0x00006c0001047983 */ /* 0x000ee20000100800 */
[----:B------:R-:W-:Y:S01]  /*4b70*/  BSSY B0, `(.L_x_5248) ;  /* 0x0000005000007945 */ /* 0x000fe20003800000 */
[----:B---3--:R-:W-:-:S03]  /*4b80*/  ISETP.NE.AND P1, PT, R4, 0x1, PT ;  /* 0x000000010400780c */ /* 0x008fc60003f25270 */
[----:B------:R-:W-:Y:S10]  /*4b90*/  @P0 BRA `(.L_x_5249) ;  /* 0x0000000000080947 */ /* 0x000ff40003800000 */
[----:B------:R-:W3:Y:S02]  /*4ba0*/  FENCE.VIEW.ASYNC.G ;  /* 0x00000000000073c6 */ /* 0x000ee40000000100 */
[----:B---3--:R-:W-:Y:S06]  /*4bb0*/  BAR.ARV 0xc, 0x180 ;  /* 0x0306000000007b1d */ /* 0x008fec0000002000 */
.L_x_5249:
[----:B------:R-:W-:Y:S05]  /*4bc0*/  BSYNC B0 ;  /* 0x0000000000007941 */ /* 0x000fea0003800000 */
.L_x_5248:
[----:B------:R-:W-:Y:S04]  /*4bd0*/  BSSY B7, `(.L_x_5250) ;  /* 0x0000fc8000077945 */ /* 0x000fe80003800000 */
[----:B------:R-:W-:Y:S05]  /*4be0*/  @!P1 BRA `(.L_x_5251) ;  /* 0x0000001c00b09947 */ /* 0x000fea0003800000 */
[----:B------:R-:W3:Y:S01]  /*4bf0*/  LDC R0, c[0x0][0x448] ;  /* 0x00011200ff007b82 */ /* 0x000ee20000000800 */
        /* <DEDUP_REMOVED lines=23> */
[----:B---3--:R-:W-:-:S02]  /*4d70*/  ISETP.NE.AND P0, PT, R0, 0x1, PT ;  /* 0x000000010000780c */ /* 0x008fc40003f05270 */
        /* <DEDUP_REMOVED lines=12> */
[----:B------:R-:W3:Y:S01]  /*4e40*/  @P0 LDC R0, c[0x0][0x44c] ;  /* 0x00011300ff000b82 */ /* 0x000ee20000000800 */
[----:B------:R-:W-:Y:S02]  /*4e50*/  CS2R R86, SRZ ;  /* 0x0000000000567805 */ /* 0x000fe4000001ff00 */
[----:B------:R-:W-:Y:S01]  /*4e60*/  CS2R R84, SRZ ;  /* 0x0000000000547805 */ /* 0x000fe2000001ff00 */
[----:B------:R-:W-:Y:S01]  /*4e70*/  IMAD.MOV.U32 R83, RZ, RZ, RZ ;  /* 0x000000ffff537224 */ /* 0x000fe200078e00ff */
[----:B------:R-:W-:-:S02]  /*4e80*/  CS2R R32, SRZ ;  /* 0x0000000000207805 */ /* 0x000fc4000001ff00 */
[----:B------:R-:W-:Y:S02]  /*4e90*/  CS2R R80, SRZ ;  /* 0x0000000000507805 */ /* 0x000fe4000001ff00 */
[----:B------:R-:W-:Y:S02]  /*4ea0*/  CS2R R78, SRZ ;  /* 0x00000000004e7805 */ /* 0x000fe4000001ff00 */
[----:B------:R-:W-:Y:S01]  /*4eb0*/  CS2R R76, SRZ ;  /* 0x00000000004c7805 */ /* 0x000fe2000001ff00 */
[----:B------:R-:W4:Y:S01]  /*4ec0*/  @P0 LDC R5, c[0x0][0x450] ;  /* 0x00011400ff050b82 */ /* 0x000f220000000800 */
[----:B------:R-:W-:Y:S01]  /*4ed0*/  IMAD.MOV.U32 R75, RZ, RZ, RZ ;  /* 0x000000ffff4b7224 */ /* 0x000fe200078e00ff */
[----:B--2---:R-:W-:Y:S02]  /*4ee0*/  CS2R R28, SRZ ;  /* 0x00000000001c7805 */ /* 0x004fe4000001ff00 */
[----:B------:R-:W-:Y:S01]  /*4ef0*/  CS2R R72, SRZ ;  /* 0x0000000000487805 */ /* 0x000fe2000001ff00 */
[----:B------:R-:W-:Y:S01]  /*4f00*/  IMAD.MOV.U32 R71, RZ, RZ, RZ ;  /* 0x000000ffff477224 */ /* 0x000fe200078e00ff */
[----:B------:R-:W-:-:S02]  /*4f10*/  CS2R R14, SRZ ;  /* 0x00000000000e7805 */ /* 0x000fc4000001ff00 */
[----:B------:R-:W-:Y:S01]  /*4f20*/  CS2R R68, SRZ ;  /* 0x0000000000447805 */ /* 0x000fe2000001ff00 */
[----:B------:R-:W-:Y:S01]  /*4f30*/  IMAD.MOV.U32 R67, RZ, RZ, RZ ;  /* 0x000000ffff437224 */ /* 0x000fe200078e00ff */
[----:B-1----:R-:W-:Y:S02]  /*4f40*/  CS2R R12, SRZ ;  /* 0x00000000000c7805 */ /* 0x002fe4000001ff00 */
[----:B------:R-:W-:Y:S02]  /*4f50*/  CS2R R64, SRZ ;  /* 0x0000000000407805 */ /* 0x000fe4000001ff00 */
[----:B------:R-:W-:Y:S02]  /*4f60*/  CS2R R62, SRZ ;  /* 0x00000000003e7805 */ /* 0x000fe4000001ff00 */
[----:B0-----:R-:W-:Y:S02]  /*4f70*/  CS2R R60, SRZ ;  /* 0x00000000003c7805 */ /* 0x001fe4000001ff00 */
[----:B------:R-:W-:-:S02]  /*4f80*/  CS2R R58, SRZ ;  /* 0x00000000003a7805 */ /* 0x000fc4000001ff00 */
[----:B------:R-:W-:Y:S02]  /*4f90*/  CS2R R156, SRZ ;  /* 0x00000000009c7805 */ /* 0x000fe4000001ff00 */
[----:B------:R-:W-:Y:S02]  /*4fa0*/  CS2R R158, SRZ ;  /* 0x00000000009e7805 */ /* 0x000fe4000001ff00 */
[----:B------:R-:W-:Y:S01]  /*4fb0*/  CS2R R54, SRZ ;  /* 0x0000000000367805 */ /* 0x000fe2000001ff00 */
[----:B---3--:R-:W-:Y:S01]  /*4fc0*/  @P0 IMAD.HI.U32 R0, R3, R0, RZ ;  /* 0x0000000003000227 */ /* 0x008fe200078e00ff */
[----:B------:R-:W-:Y:S02]  /*4fd0*/  CS2R R160, SRZ ;  /* 0x0000000000a07805 */ /* 0x000fe4000001ff00 */
[----:B------:R-:W-:Y:S02]  /*4fe0*/  CS2R R50, SRZ ;  /* 0x0000000000327805 */ /* 0x000fe4000001ff00 */
[----:B------:R-:W-:-:S02]  /*4ff0*/  CS2R R46, SRZ ;  /* 0x00000000002e7805 */ /* 0x000fc4000001ff00 */
[----:B------:R-:W-:Y:S02]  /*5000*/  CS2R R42, SRZ ;  /* 0x00000000002a7805 */ /* 0x000fe4000001ff00 */
[----:B------:R-:W-:Y:S01]  /*5010*/  CS2R R154, SRZ ;  /* 0x00000000009a7805 */ /* 0x000fe2000001ff00 */
[----:B------:R-:W-:Y:S01]  /*5020*/  IMAD.MOV.U32 R39, RZ, RZ, RZ ;  /* 0x000000ffff277224 */ /* 0x000fe200078e00ff */
[----:B----4-:R-:W-:Y:S02]  /*5030*/  CS2R R10, SRZ ;  /* 0x00000000000a7805 */ /* 0x010fe4000001ff00 */
[----:B------:R-:W-:Y:S01]  /*5040*/  @P0 SHF.R.U32.HI R3, RZ, R5, R0 ;  /* 0x00000005ff030219 */ /* 0x000fe20000011600 */
[----:B------:R-:W-:Y:S01]  /*5050*/  IMAD.MOV.U32 R35, RZ, RZ, RZ ;  /* 0x000000ffff237224 */ /* 0x000fe200078e00ff */
[----:B------:R-:W-:Y:S02]  /*5060*/  PLOP3.LUT P0, PT, PT, PT, PT, 0x80, 0x0 ;  /* 0x000000000000781c */ /* 0x000fe40003f0f070 */
[----:B------:R-:W-:-:S02]  /*5070*/  CS2R R8, SRZ ;  /* 0x0000000000087805 */ /* 0x000fc4000001ff00 */
[----:B------:R-:W-:Y:S01]  /*5080*/  CS2R R152, SRZ ;  /* 0x0000000000987805 */ /* 0x000fe2000001ff00 */
[----:B------:R-:W-:Y:S01]  /*5090*/  IMAD.IADD R3, R38, 0x1, R3 ;  /* 0x0000000126037824 */ /* 0x000fe200078e0203 */
[----:B------:R-:W-:Y:S01]  /*50a0*/  CS2R R6, SRZ ;  /* 0x0000000000067805 */ /* 0x000fe2000001ff00 */
[----:B------:R-:W-:Y:S02]  /*50b0*/  IMAD.MOV.U32 R31, RZ, RZ, RZ ;  /* 0x000000ffff1f7224 */ /* 0x000fe400078e00ff */
[----:B------:R-:W-:Y:S01]  /*50c0*/  IMAD.MOV.U32 R5, RZ, RZ, RZ ;  /* 0x000000ffff057224 */ /* 0x000fe200078e00ff */
[----:B------:R-:W-:-:S04]  /*50d0*/  SHF.R.S32.HI R0, RZ, 0x1f, R3 ;  /* 0x0000001fff007819 */ /* 0x000fc80000011403 */
[----:B------:R-:W-:-:S04]  /*50e0*/  LEA.HI R0, R0, R3, RZ, 0x6 ;  /* 0x0000000300007211 */ /* 0x000fc800078f30ff */
[----:B------:R-:W-:Y:S01]  /*50f0*/  SHF.R.S32.HI R3, RZ, 0x6, R0 ;  /* 0x00000006ff037819 */ /* 0x000fe20000011400 */
[----:B------:R-:W-:-:S03]  /*5100*/  IMAD.MOV.U32 R0, RZ, RZ, RZ ;  /* 0x000000ffff007224 */ /* 0x000fc600078e00ff */
[----:B------:R-:W-:Y:S02]  /*5110*/  VIMNMX R4, R168, R3, PT ;  /* 0x00000003a8047248 */ /* 0x000fe40003fe0100 */
[----:B------:R-:W-:Y:S02]  /*5120*/  CS2R R2, SRZ ;  /* 0x0000000000027805 */ /* 0x000fe4000001ff00 */
[----:B------:R-:W-:-:S13]  /*5130*/  ISETP.GE.AND P1, PT, R4, 0x1, PT ;  /* 0x000000010400780c */ /* 0x000fda0003f26270 */
        /* <DEDUP_REMOVED lines=69> */
.L_x_5253:
        /* <DEDUP_REMOVED lines=8> */
.L_x_5257:
[----:B------:R-:W-:Y:S01]  /*5610*/  BAR.SYNC.DEFER_BLOCKING 0xe, 0x100 ;  /* 0x0384000000007b1d */ /* 0x000fe20000010000 */
[C---:B-1----:R-:W-:Y:S01]  /*5620*/  IMAD R4, R19.reuse, 0x40, R194 ;  /* 0x0000004013047824 */ /* 0x042fe200078e02c2 */
[----:B------:R-:W-:Y:S01]  /*5630*/  R2UR UR4, R2 ;  /* 0x00000000020472ca */ /* 0x000fe200000e0000 */
[----:B------:R-:W-:Y:S01]  /*5640*/  VIADD R19, R19, 0x1 ;  /* 0x0000000113137836 */ /* 0x000fe20000000000 */
[----:B------:R-:W-:Y:S01]  /*5650*/  R2UR UR5, R3 ;  /* 0x00000000030572ca */ /* 0x000fe200000e0000 */
[----:B------:R-:W-:Y:S01]  /*5660*/  IMAD R4, R4, 0x4, R18 ;  /* 0x0000000404047824 */ /* 0x000fe200078e0212 */
[C---:B------:R-:W-:Y:S01]  /*5670*/  ISETP.GT.AND P1, PT, R14.reuse, RZ, PT ;  /* 0x000000ff0e00720c */ /* 0x040fe20003f24270 */
[----:B------:R-:W-:Y:S01]  /*5680*/  IMAD.MOV.U32 R13, RZ, RZ, 0x40000040 ;  /* 0x40000040ff0d7424 */ /* 0x000fe200078e00ff */
[----:B------:R-:W-:Y:S01]  /*5690*/  ISETP.NE.AND P0, PT, R19, 0x2, PT ;  /* 0x000000021300780c */ /* 0x000fe20003f05270 */
[----:B------:R-:W-:-:S03]  /*56a0*/  VIADD R14, R14, 0xffffffff ;  /* 0xffffffff0e0e7836 */ /* 0x000fc60000000000 */
        /* <DEDUP_REMOVED lines=132> */
[----:B------:R-:W-:Y:S02]  /*5ef0*/  IMAD.MOV.U32 R5, RZ, RZ, 0x40000040 ;  /* 0x40000040ff057424 */ /* 0x000fe400078e00ff */
[C---:B------:R-:W-:Y:S01]  /*5f00*/  VIADD R12, R4.reuse, 0x80 ;  /* 0x00000080040c7836 */ /* 0x040fe20000000000 */
[----:B------:R-:W-:Y:S01]  /*5f10*/  R2UR UR6, R4 ;  /* 0x00000000040672ca */ /* 0x000fe200000e0000 */
[----:B------:R-:W-:Y:S01]  /*5f20*/  WARPGROUP.ARRIVE ;  /* 0x00000000000079c5 */ /* 0x000fe20000000000 */
[----:B------:R-:W-:Y:S01]  /*5f30*/  R2UR UR7, R5 ;  /* 0x00000000050772ca */ /* 0x000fe200000e0000 */
[----:B------:R-:W-:-:S12]  /*5f40*/  IMAD.MOV.U32 R5, RZ, RZ, 0x40000040 ;  /* 0x40000040ff057424 */ /* 0x000fd800078e00ff */
        /* <DEDUP_REMOVED lines=33> */
.L_x_5256:
[----:B------:R-:W-:-:S04]  /*6160*/  IMAD R4, R19, 0x8, R18 ;  /* 0x0000000813047824 */ /* 0x000fc800078e0212 */
[----:B------:R-:W-:-:S05]  /*6170*/  VIADD R4, R4, 0x38860 ;  /* 0x0003886004047836 */ /* 0x000fca0000000000 */
[----:B------:R-:W-:-:S04]  /*6180*/  PRMT R4, R190, 0x654, R4 ;  /* 0x00000654be047816 */ /* 0x000fc80000000004 */
[----:B------:R1:W-:Y:S01]  /*6190*/  SYNCS.ARRIVE.TRANS64.RED.A1T0 RZ, [R4+URZ], RZ ;  /* 0x000000ff04ff79a7 */ /* 0x0003e2000810043f */
[----:B------:R-:W-:Y:S05]  /*61a0*/  @P1 BRA `(.L_x_5257) ;  /* 0xfffffff400181947 */ /* 0x000fea000383ffff */
.L_x_5255:
[----:B------:R-:W-:Y:S05]  /*61b0*/  BSYNC B0 ;  /* 0x0000000000007941 */ /* 0x000fea0003800000 */
.L_x_5254:
[----:B------:R-:W-:Y:S01]  /*61c0*/  BAR.SYNC.DEFER_BLOCKING 0xe, 0x100 ;  /* 0x0384000000007b1d */ /* 0x000fe20000010000 */
[C---:B------:R-:W-:Y:S01]  /*61d0*/  IMAD R3, R19.reuse, 0x40, R194 ;  /* 0x0000004013037824 */ /* 0x040fe200078e02c2 */
[----:B------:R-:W-:Y:S01]  /*61e0*/  PLOP3.LUT P0, PT, PT, PT, PT, 0x8, 0x0 ;  /* 0x000000000000781c */ /* 0x000fe20003f0e170 */
[----:B------:R-:W-:Y:S02]  /*61f0*/  VIADD R19, R19, 0x1 ;  /* 0x0000000113137836 */ /* 0x000fe40000000000 */
[----:B------:R-:W-:-:S03]  /*6200*/  IMAD R3, R3, 0x4, R18 ;  /* 0x0000000403037824 */ /* 0x000fc600078e0212 */
[----:B------:R-:W-:-:S04]  /*6210*/  ISETP.NE.AND P1, PT, R19, 0x2, PT ;  /* 0x000000021300780c */ /* 0x000fc80003f25270 */
[----:B------:R-:W-:Y:S01]  /*6220*/  SEL R19, R19, RZ, P1 ;  /* 0x000000ff13137207 */ /* 0x000fe20000800000 */
[----:B------:R-:W2:Y:S04]  /*6230*/  LDS R2, [R3+0x38400] ;  /* 0x0384000003027984 */ /* 0x000ea80000000800 */
[----:B------:R-:W0:Y:S01]  /*6240*/  LDS R0, [R3+0x38420] ;  /* 0x0384200003007984 */ /* 0x000e220000000800 */
[-C--:B--2---:R-:W-:Y:S01]  /*6250*/  FMUL.FTZ R155, R28, R2.reuse ;  /* 0x000000021c9b7220 */ /* 0x084fe20000410000 */
        /* <DEDUP_REMOVED lines=129> */
[----:B------:R-:W-:-:S02]  /*6a70*/  IMAD.MOV.U32 R2, RZ, RZ, RZ ;  /* 0x000000ffff027224 */ /* 0x000fc400078e00ff */
[----:B------:R-:W-:Y:S01]  /*6a80*/  IMAD.MOV.U32 R0, RZ, RZ, RZ ;  /* 0x000000ffff007224 */ /* 0x000fe200078e00ff */
[----:B------:R-:W-:Y:S06]  /*6a90*/  BAR.ARV 0xf, 0x100 ;  /* 0x03c4000000007b1d */ /* 0x000fec0000002000 */
[----:B------:R-:W-:Y:S05]  /*6aa0*/  BRA `(.L_x_5252) ;  /* 0x000000dc00687947 */ /* 0x000fea0003800000 */
.L_x_5251:
        /* <DEDUP_REMOVED lines=69> */
[----:B------:R-:W-:Y:S02]  /*6f00*/  @P0 SHF.R.U32.HI R3, RZ, R5, R0 ;  /* 0x00000005ff030219 */ /* 0x000fe40000011600 */
[----:B------:R-:W-:Y:S02]  /*6f10*/  CS2R R8, SRZ ;  /* 0x0000000000087805 */ /* 0x000fe4000001ff00 */
[----:B------:R-:W-:-:S02]  /*6f20*/  PLOP3.LUT P0, PT, PT, PT, PT, 0x80, 0x0 ;  /* 0x000000000000781c */ /* 0x000fc40003f0f070 */
[----:B------:R-:W-:Y:S02]  /*6f30*/  CS2R R152, SRZ ;  /* 0x0000000000987805 */ /* 0x000fe4000001ff00 */
[----:B------:R-:W-:Y:S01]  /*6f40*/  MOV R35, RZ ;  /* 0x000000ff00237202 */ /* 0x000fe20000000f00 */
        /* <DEDUP_REMOVED lines=45> */
.L_x_5259:
[----:B------:R-:W-:Y:S05]  /*7220*/  BSYNC B6 ;  /* 0x0000000000067941 */ /* 0x000fea0003800000 */
.L_x_5258:
        /* <DEDUP_REMOVED lines=13> */
.L_x_5263:
[----:B-1----:R1:W2:Y:S02]  /*7300*/  SYNCS.PHASECHK.TRANS64.TRYWAIT P0, [R18+URZ+0x38800], R3 ;  /* 0x03880003120075a7 */ /* 0x0022a4000800017f */
[----:B--2---:R-:W-:Y:S05]  /*7310*/  @!P0 NANOSLEEP.SYNCS 0x989680 ;  /* 0x009896800000895d */ /* 0x004fea0003900000 */
[----:B------:R-:W2:Y:S02]  /*7320*/  @!P0 SYNCS.PHASECHK.TRANS64 P0, [R18+URZ+0x38800], R3 ;  /* 0x03880003120085a7 */ /* 0x000ea4000800007f */
[----:B--2---:R-:W-:Y:S05]  /*7330*/  @!P0 BRA `(.L_x_5263) ;  /* 0xfffffffc00f08947 */ /* 0x004fea000383ffff */
.L_x_5262:
[----:B------:R-:W-:Y:S05]  /*7340*/  BSYNC B0 ;  /* 0x0000000000007941 */ /* 0x000fea0003800000 */
.L_x_5261:
[----:B------:R-:W-:Y:S05]  /*7350*/  BRA `(.L_x_5264) ;  /* 0x0000002c00647947 */ /* 0x000fea0003800000 */
.L_x_5260:
        /* <DEDUP_REMOVED lines=31> */
.L_x_5266:
[----:B------:R-:W-:Y:S05]  /*7550*/  BSYNC B6 ;  /* 0x0000000000067941 */ /* 0x000fea0003800000 */
.L_x_5265:
        /* <DEDUP_REMOVED lines=19> */
[----:B------:R-:W-:Y:S01]  /*7690*/  IMAD R5, R2, 0x20, R35 ;  /* 0x0000002002057824 */ /* 0x000fe200078e0223 */
[----:B------:R-:W-:-:S03]  /*76a0*/  MOV R2, R24 ;  /* 0x0000001800027202 */ /* 0x000fc60000000f00 */
        /* <DEDUP_REMOVED lines=24> */
.L_x_5501:
        /* <DEDUP_REMOVED lines=29> */
.L_x_5271:
[----:B------:R-:W-:Y:S05]  /*7a00*/  BSYNC B1 ;  /* 0x0000000000017941 */ /* 0x000fea0003800000 */
.L_x_5270:
        /* <DEDUP_REMOVED lines=19> */
[----:B------:R1:W1:Y:S04]  /*7b40*/  SHFL.IDX PT, R5, R7, 0x1, 0x1c1f ;  /* 0x003c1f0007057f89 */ /* 0x00026800000e0000 */
[----:B0-----:R-:W0:Y:S02]  /*7b50*/  SHFL.IDX PT, R4, R4, 0x1, 0x1c1f ;  /* 0x003c1f0004047f89 */ /* 0x001e2400000e0000 */
.L_x_5507:
[----:B-1----:R-:W5:Y:S01]  /*7b60*/  LDL R6, [R1+0x5c] ;  /* 0x00005c0001067983 */ /* 0x002f620000100800 */
[----:B------:R-:W-:Y:S01]  /*7b70*/  VIADD R35, R35, 0x20 ;  /* 0x0000002023237836 */ /* 0x000fe20000000000 */
[----:B------:R-:W-:Y:S01]  /*7b80*/  BSSY B1, `(.L_x_5273) ;  /* 0x000001f000017945 */ /* 0x000fe20003800000 */
[----:B------:R-:W-:Y:S01]  /*7b90*/  IMAD.SHL.U32 R36, R192, 0x40, RZ ;  /* 0x00000040c0247824 */ /* 0x000fe200078e00ff */
[----:B------:R-:W-:Y:S02]  /*7ba0*/  CS2R R10, SRZ ;  /* 0x00000000000a7805 */ /* 0x000fe4000001ff00 */
[----:B----4-:R-:W-:Y:S02]  /*7bb0*/  CS2R R14, SRZ ;  /* 0x00000000000e7805 */ /* 0x010fe4000001ff00 */
        /* <DEDUP_REMOVED lines=11> */
[----:B------:R-:W-:-:S11]  /*7c70*/  ISETP.GE.AND P2, PT, R188, UR4, PT ;  /* 0x00000004bc007c0c */ /* 0x000fd6000bf46270 */
[----:B------:R-:W-:Y:S02]  /*7c80*/  @!P3 IMAD.SHL.U32 R7, R209, 0x2, RZ ;  /* 0x00000002d107b824 */ /* 0x000fe400078e00ff */
[----:B--23--:R-:W-:-:S03]  /*7c90*/  @!P2 IMAD.WIDE R32, R188, 0x2, R2 ;  /* 0x00000002bc20a825 */ /* 0x00cfc600078e0202 */
[----:B------:R-:W-:Y:S02]  /*7ca0*/  @!P3 IADD3 R2, P0, R2, R7, RZ ;  /* 0x000000070202b210 */ /* 0x000fe40007f1e0ff */
[----:B------:R-:W-:Y:S02]  /*7cb0*/  CS2R R8, SRZ ;  /* 0x0000000000087805 */ /* 0x000fe4000001ff00 */
[----:B------:R-:W-:Y:S01]  /*7cc0*/  CS2R R12, SRZ ;  /* 0x00000000000c7805 */ /* 0x000fe2000001ff00 */
[----:B0-----:R-:W-:Y:S01]  /*7cd0*/  @!P2 IMAD.WIDE R30, R188, 0x2, R4 ;  /* 0x00000002bc1ea825 */ /* 0x001fe200078e0204 */
[----:B------:R1:W5:Y:S04]  /*7ce0*/  @!P2 LD.E.64 R14, desc[UR40][R32.64] ;  /* 0x00000028200ea980 */ /* 0x000368000c101b00 */
[----:B------:R1:W5:Y:S01]  /*7cf0*/  @!P2 LD.E.64 R8, desc[UR40][R30.64] ;  /* 0x000000281e08a980 */ /* 0x000362000c101b00 */
[----:B----4-:R-:W-:-:S02]  /*7d00*/  @!P3 SHF.L.U64.HI R10, R209, 0x1, R6 ;  /* 0x00000001d10ab819 */ /* 0x010fc40000010206 */
[----:B------:R-:W-:-:S03]  /*7d10*/  @!P3 IADD3 R6, P1, R4, R7, RZ ;  /* 0x000000070406b210 */ /* 0x000fc60007f3e0ff */
[--C-:B------:R-:W-:Y:S02]  /*7d20*/  @!P3 IMAD.X R3, R3, 0x1, R10.reuse, P0 ;  /* 0x000000010303b824 */ /* 0x100fe400000e060a */
[----:B------:R-:W-:Y:S01]  /*7d30*/  @!P3 IMAD.X R7, R5, 0x1, R10, P1 ;  /* 0x000000010507b824 */ /* 0x000fe200008e060a */
[----:B------:R-:W-:Y:S02]  /*7d40*/  CS2R R10, SRZ ;  /* 0x00000000000a7805 */ /* 0x000fe4000001ff00 */
[----:B------:R1:W5:Y:S04]  /*7d50*/  @!P3 LD.E.64 R12, desc[UR40][R2.64] ;  /* 0x00000028020cb980 */ /* 0x000368000c101b00 */
[----:B------:R1:W5:Y:S02]  /*7d60*/  @!P3 LD.E.64 R10, desc[UR40][R6.64] ;  /* 0x00000028060ab980 */ /* 0x000364000c101b00 */
.L_x_5274:
[----:B------:R-:W-:Y:S05]  /*7d70*/  BSYNC B1 ;  /* 0x0000000000017941 */ /* 0x000fea0003800000 */
.L_x_5273:
[----:B-1----:R-:W1:Y:S01]  /*7d80*/  S2R R31, SR_TID.X ;  /* 0x00000000001f7919 */ /* 0x002e620000002100 */
[----:B------:R-:W4:Y:S01]  /*7d90*/  SYNCS.PHASECHK.TRANS64.TRYWAIT P0, [R18+URZ+0x38800], R35 ;  /* 0x03880023120075a7 */ /* 0x000f22000800017f */
[----:B--2---:R-:W-:Y:S01]  /*7da0*/  LOP3.LUT R3, R36, 0x1c0, RZ, 0xc0, !PT ;  /* 0x000001c024037812 */ /* 0x004fe200078ec0ff */
[----:B0----5:R-:W-:Y:S01]  /*7db0*/  IMAD.MOV.U32 R4, RZ, RZ, R8 ;  /* 0x000000ffff047224 */ /* 0x021fe200078e0008 */
        /* <DEDUP_REMOVED lines=10> */
[----:B------:R-:W-:Y:S01]  /*7e60*/  PRMT R30, R5, 0x7610, R30 ;  /* 0x00007610051e7816 */ /* 0x000fe2000000001e */
[----:B------:R-:W-:Y:S01]  /*7e70*/  IMAD.MOV.U32 R5, RZ, RZ, R13 ;  /* 0x000000ffff057224 */ /* 0x000fe200078e000d */
[----:B------:R-:W-:Y:S01]  /*7e80*/  PRMT R46, R4, 0x5410, R6 ;  /* 0x00005410042e7816 */ /* 0x000fe20000000006 */
[----:B------:R-:W-:Y:S01]  /*7e90*/  IMAD.MOV.U32 R4, RZ, RZ, R12 ;  /* 0x000000ffff047224 */ /* 0x000fe200078e000c */
[----:B------:R-:W-:-:S02]  /*7ea0*/  PRMT R45, R45, 0x5410, R3 ;  /* 0x000054102d2d7816 */ /* 0x000fc40000000003 */
[----:B------:R-:W-:Y:S02]  /*7eb0*/  LOP3.LUT P2, RZ, R192, 0x4, RZ, 0xc0, !PT ;  /* 0x00000004c0ff7812 */ /* 0x000fe4000784c0ff */
[----:B------:R-:W-:Y:S01]  /*7ec0*/  ISETP.GE.AND P1, PT, R187, R42, PT ;  /* 0x0000002abb00720c */ /* 0x000fe20003f26270 */
[----:B-1----:R-:W-:-:S05]  /*7ed0*/  VIADD R31, R31, 0xffffff80 ;  /* 0xffffff801f1f7836 */ /* 0x002fca0000000000 */
[----:B------:R-:W-:-:S04]  /*7ee0*/  SHF.R.S32.HI R7, RZ, 0x1f, R31 ;  /* 0x0000001fff077819 */ /* 0x000fc8000001141f */
[----:B------:R-:W-:-:S04]  /*7ef0*/  LEA.HI R7, R7, R31, RZ, 0x5 ;  /* 0x0000001f07077211 */ /* 0x000fc800078f28ff */
[----:B------:R-:W-:-:S05]  /*7f00*/  SHF.R.S32.HI R7, RZ, 0x5, R7 ;  /* 0x00000005ff077819 */ /* 0x000fca0000011407 */
[----:B------:R-:W-:Y:S02]  /*7f10*/  IMAD R3, R7, 0x200, R2 ;  /* 0x0000020007037824 */ /* 0x000fe400078e0202 */
[----:B------:R-:W-:Y:S02]  /*7f20*/  IMAD.MOV.U32 R2, RZ, RZ, R15 ;  /* 0x000000ffff027224 */ /* 0x000fe400078e000f */
[----:B------:R-:W-:-:S03]  /*7f30*/  IMAD R3, R3, 0x2, R18 ;  /* 0x0000000203037824 */ /* 0x000fc600078e0212 */
[----:B------:R-:W-:Y:S01]  /*7f40*/  PRMT R47, R2, 0x5410, R4 ;  /* 0x00005410022f7816 */ /* 0x000fe20000000004 */
[C---:B------:R-:W-:Y:S02]  /*7f50*/  VIADD R4, R3.reuse, 0x20400 ;  /* 0x0002040003047836 */ /* 0x040fe40000000000 */
[----:B------:R-:W-:Y:S01]  /*7f60*/  VIADD R2, R3, 0x20440 ;  /* 0x0002044003027836 */ /* 0x000fe20000000000 */
[----:B----4-:R-:W-:Y:S06]  /*7f70*/  @!P0 BRA `(.L_x_5276) ;  /* 0x00000188004c8947 */ /* 0x010fec0003800000 */
.L_x_5508:
[----:B------:R-:W-:Y:S05]  /*7f80*/  BSYNC B1 ;  /* 0x0000000000017941 */ /* 0x000fea0003800000 */
.L_x_5275:
        /* <DEDUP_REMOVED lines=22> */
[C---:B0-----:R-:W-:Y:S01]  /*80f0*/  FMUL.FTZ R35, R29.reuse, R34 ;  /* 0x000000221d237220 */ /* 0x041fe20000410000 */
[----:B------:R-:W-:Y:S01]  /*8100*/  FMUL.FTZ R29, R29, R32 ;  /* 0x000000201d1d7220 */ /* 0x000fe20000410000 */
[--C-:B------:R-:W-:Y:S02]  /*8110*/  HADD2.F32 R26, -RZ, R6.reuse.H0_H0 ;  /* 0x20000006ff1a7230 */ /* 0x100fe40000004100 */
[----:B------:R-:W-:Y:S01]  /*8120*/  FMUL.FTZ R36, R4, R33 ;  /* 0x0000002104247220 */ /* 0x000fe20000410000 */
[----:B------:R-:W-:-:S02]  /*8130*/  HADD2.F32 R27, -RZ, R6.H1_H1 ;  /* 0x30000006ff1b7230 */ /* 0x000fc40000004100 */
[C---:B------:R-:W-:Y:S01]  /*8140*/  FFMA.FTZ R37, R28.reuse, R32, -R35 ;  /* 0x000000201c257223 */ /* 0x040fe20000010823 */
[--C-:B------:R-:W-:Y:S02]  /*8150*/  HADD2.F32 R6, -RZ, R5.reuse.H0_H0 ;  /* 0x20000005ff067230 */ /* 0x100fe40000004100 */
[----:B------:R-:W-:Y:S01]  /*8160*/  FFMA.FTZ R38, R28, R34, R29 ;  /* 0x000000221c267223 */ /* 0x000fe2000001001d */
[-C--:B------:R-:W-:Y:S01]  /*8170*/  FMUL.FTZ R32, R4, R31.reuse ;  /* 0x0000001f04207220 */ /* 0x080fe20000410000 */
[C---:B------:R-:W-:Y:S01]  /*8180*/  FFMA.FTZ R36, R7.reuse, R31, -R36 ;  /* 0x0000001f07247223 */ /* 0x040fe20000010824 */
[----:B------:R-:W-:Y:S02]  /*8190*/  HADD2.F32 R5, -RZ, R5.H1_H1 ;  /* 0x30000005ff057230 */ /* 0x000fe40000004100 */
[----:B------:R-:W-:Y:S02]  /*81a0*/  HADD2.F32 R31, -RZ, R41.H0_H0 ;  /* 0x20000029ff1f7230 */ /* 0x000fe40000004100 */
[----:B------:R-:W-:Y:S01]  /*81b0*/  FFMA.FTZ R33, R7, R33, R32 ;  /* 0x0000002107217223 */ /* 0x000fe20000010020 */
[----:B------:R-:W-:-:S02]  /*81c0*/  HADD2.F32 R28, -RZ, R43.H1_H1 ;  /* 0x3000002bff1c7230 */ /* 0x000fc40000004100 */
[----:B------:R-:W-:Y:S02]  /*81d0*/  HADD2.F32 R29, -RZ, R39.H0_H0 ;  /* 0x20000027ff1d7230 */ /* 0x000fe40000004100 */
[C---:B------:R-:W-:Y:S01]  /*81e0*/  FMUL.FTZ R35, R27.reuse, R31 ;  /* 0x0000001f1b237220 */ /* 0x040fe20000410000 */
[----:B------:R-:W-:Y:S02]  /*81f0*/  HADD2.F32 R4, -RZ, R40.H0_H0 ;  /* 0x20000028ff047230 */ /* 0x000fe40000004100 */
[-C--:B------:R-:W-:Y:S01]  /*8200*/  FMUL.FTZ R34, R27, R28.reuse ;  /* 0x0000001c1b227220 */ /* 0x080fe20000410000 */
[C---:B------:R-:W-:Y:S01]  /*8210*/  FMUL.FTZ R7, R5.reuse, R29 ;  /* 0x0000001d05077220 */ /* 0x040fe20000410000 */
[C---:B------:R-:W-:Y:S01]  /*8220*/  FFMA.FTZ R35, R26.reuse, R28, -R35 ;  /* 0x0000001c1a237223 */ /* 0x040fe20000010823 */
[-C--:B------:R-:W-:Y:S01]  /*8230*/  FMUL.FTZ R32, R5, R4.reuse ;  /* 0x0000000405207220 */ /* 0x080fe20000410000 */
[----:B------:R-:W-:Y:S01]  /*8240*/  FFMA.FTZ R34, R26, R31, R34 ;  /* 0x0000001f1a227223 */ /* 0x000fe20000010022 */
[----:B------:R-:W-:Y:S01]  /*8250*/  FFMA.FTZ R5, R6, R4, -R7 ;  /* 0x0000000406057223 */ /* 0x000fe20000010807 */
[----:B------:R-:W-:Y:S01]  /*8260*/  F2FP.F16.F32.PACK_AB R7, R38, R37 ;  /* 0x000000252607723e */ /* 0x000fe200000000ff */
[----:B------:R-:W-:Y:S01]  /*8270*/  FFMA.FTZ R32, R6, R29, R32 ;  /* 0x0000001d06207223 */ /* 0x000fe20000010020 */
[----:B------:R-:W-:-:S02]  /*8280*/  F2FP.F16.F32.PACK_AB R4, R33, R36 ;  /* 0x000000242104723e */ /* 0x000fc400000000ff */
[----:B------:R-:W-:Y:S02]  /*8290*/  F2FP.F16.F32.PACK_AB R6, R34, R35 ;  /* 0x000000232206723e */ /* 0x000fe400000000ff */
[----:B------:R-:W-:-:S05]  /*82a0*/  F2FP.F16.F32.PACK_AB R5, R32, R5 ;  /* 0x000000052005723e */ /* 0x000fca00000000ff */
[----:B------:R1:W-:Y:S02]  /*82b0*/  STS.128 [R3+0x20400], R4 ;  /* 0x0204000403007388 */ /* 0x0003e40000000c00 */
.L_x_5280:
[----:B------:R-:W-:Y:S05]  /*82c0*/  BSYNC B2 ;  /* 0x0000000000027941 */ /* 0x000fea0003800000 */
.L_x_5279:
[----:B------:R-:W-:Y:S05]  /*82d0*/  @P1 BRA `(.L_x_5278) ;  /* 0x0000000000a81947 */ /* 0x000fea0003800000 */
[----:B-1----:R-:W1:Y:S01]  /*82e0*/  LDS.128 R4, [R2] ;  /* 0x0000000002047984 */ /* 0x002e620000000c00 */
[----:B------:R-:W-:Y:S01]  /*82f0*/  SHF.R.U32.HI R27, RZ, 0x10, R21 ;  /* 0x00000010ff1b7819 */ /* 0x000fe20000011615 */
[----:B------:R-:W-:Y:S01]  /*8300*/  HADD2.F32 R28, -RZ, R41.H1_H1 ;  /* 0x30000029ff1c7230 */ /* 0x000fe20000004100 */
[--C-:B------:R-:W-:Y:S01]  /*8310*/  SHF.R.U32.HI R29, RZ, 0x10, R25.reuse ;  /* 0x00000010ff1d7819 */ /* 0x100fe20000011619 */
[----:B------:R-:W-:Y:S01]  /*8320*/  HADD2.F32 R26, -RZ, R44.H0_H0 ;  /* 0x2000002cff1a7230 */ /* 0x000fe20000004100 */
[----:B------:R-:W-:Y:S01]  /*8330*/  SHF.R.U64 R33, R24, 0x10, R25 ;  /* 0x0000001018217819 */ /* 0x000fe20000001219 */
[----:B------:R-:W-:Y:S01]  /*8340*/  HADD2.F32 R27, -RZ, R27.H0_H0 ;  /* 0x2000001bff1b7230 */ /* 0x000fe20000004100 */
[----:B0-----:R-:W-:Y:S01]  /*8350*/  SHF.R.U64 R35, R20, 0x10, R21 ;  /* 0x0000001014237819 */ /* 0x001fe20000001215 */
        /* <DEDUP_REMOVED lines=13> */
[----:B------:R-:W-:Y:S02]  /*8430*/  HADD2.F32 R6, -RZ, R5.H0_H0 ;  /* 0x20000005ff067230 */ /* 0x000fe40000004100 */
        /* <DEDUP_REMOVED lines=20> */
.L_x_5278:
[----:B------:R-:W-:Y:S05]  /*8580*/  BSYNC B1 ;  /* 0x0000000000017941 */ /* 0x000fea0003800000 */
.L_x_5277:
        /* <DEDUP_REMOVED lines=50> */
.L_x_5283:
[----:B------:R-:W-:Y:S05]  /*88b0*/  BSYNC B1 ;  /* 0x0000000000017941 */ /* 0x000fea0003800000 */
.L_x_5282:
[----:B------:R-:W-:Y:S05]  /*88c0*/  @P1 BRA `(.L_x_5281) ;  /* 0x0000001400e41947 */ /* 0x000fea0003800000 */
[----:B-1----:R-:W1:Y:S01]  /*88d0*/  LDS.128 R4, [R2+0x1000] ;  /* 0x0010000002047984 */ /* 0x002e620000000c00 */
[----:B------:R-:W-:Y:S02]  /*88e0*/  SHF.R.U64 R24, R12, 0x10, R13 ;  /* 0x000000100c187819 */ /* 0x000fe4000000120d */
[----:B------:R-:W-:Y:S02]  /*88f0*/  SHF.R.U32.HI R14, RZ, 0x10, R11 ;  /* 0x00000010ff0e7819 */ /* 0x000fe4000001160b */
[----:B------:R-:W-:Y:S01]  /*8900*/  SHF.R.U32.HI R12, RZ, 0x10, R13 ;  /* 0x00000010ff0c7819 */ /* 0x000fe2000001160d */
[----:B------:R-:W-:Y:S01]  /*8910*/  HADD2.F32 R13, -RZ, R46.H0_H0 ;  /* 0x2000002eff0d7230 */ /* 0x000fe20000004100 */
        /* <DEDUP_REMOVED lines=29> */
[----:B------:R-:W-:Y:S01]  /*8af0*/  FMUL.FTZ R8, R5, R4 ;  /* 0x0000000405087220 */ /* 0x000fe20000410000 */
        /* <DEDUP_REMOVED lines=8> */
.L_x_5268:
        /* <DEDUP_REMOVED lines=49> */
[----:B------:R-:W-:Y:S01]  /*8e90*/  @!P1 IMAD.MOV.U32 R9, RZ, RZ, R5 ;  /* 0x000000ffff099224 */ /* 0x000fe200078e0005 */
[----:B---3--:R-:W-:-:S05]  /*8ea0*/  @!P1 IADD3 R14, P2, R14, R7, RZ ;  /* 0x000000070e0e9210 */ /* 0x008fca0007f5e0ff */
[----:B------:R-:W2:Y:S01]  /*8eb0*/  @!P1 LD.E.128 R8, desc[UR40][R8.64] ;  /* 0x0000002808089980 */ /* 0x000ea2000c101d00 */
        /* <DEDUP_REMOVED lines=8> */
[----:B0-----:R0:W0:Y:S04]  /*8f40*/  SHFL.IDX PT, R14, R27, 0x1, 0x1c1f ;  /* 0x003c1f001b0e7f89 */ /* 0x00102800000e0000 */
[----:B------:R-:W0:Y:S01]  /*8f50*/  SHFL.IDX PT, R26, R26, 0x1, 0x1c1f ;  /* 0x003c1f001a1a7f89 */ /* 0x000e2200000e0000 */
[----:B--2---:R-:W-:-:S02]  /*8f60*/  @!P1 IMAD.MOV.U32 R28, RZ, RZ, R8 ;  /* 0x000000ffff1c9224 */ /* 0x004fc400078e0008 */
[----:B------:R-:W-:Y:S02]  /*8f70*/  @!P1 IMAD.MOV.U32 R29, RZ, RZ, R9 ;  /* 0x000000ffff1d9224 */ /* 0x000fe400078e0009 */
[----:B------:R-:W-:Y:S02]  /*8f80*/  IMAD.MOV.U32 R0, RZ, RZ, R28 ;  /* 0x000000ffff007224 */ /* 0x000fe400078e001c */
[----:B------:R-:W-:Y:S02]  /*8f90*/  IMAD.MOV.U32 R2, RZ, RZ, R29 ;  /* 0x000000ffff027224 */ /* 0x000fe400078e001d */
[----:B------:R-:W-:Y:S01]  /*8fa0*/  @!P1 IMAD.MOV.U32 R30, RZ, RZ, R10 ;  /* 0x000000ffff1e9224 */ /* 0x000fe200078e000a */
[----:B------:R-:W-:Y:S01]  /*8fb0*/  PRMT R52, R0, 0x7610, R52 ;  /* 0x0000761000347816 */ /* 0x000fe20000000034 */
[----:B------:R-:W-:Y:S01]  /*8fc0*/  @!P1 IMAD.MOV.U32 R31, RZ, RZ, R11 ;  /* 0x000000ffff1f9224 */ /* 0x000fe200078e000b */
[----:B------:R-:W-:Y:S01]  /*8fd0*/  PRMT R36, R36, 0x5410, R2 ;  /* 0x0000541024247816 */ /* 0x000fe20000000002 */
[----:B------:R-:W-:Y:S01]  /*8fe0*/  IMAD.MOV.U32 R0, RZ, RZ, R30 ;  /* 0x000000ffff007224 */ /* 0x000fe200078e001e */
[----:B------:R-:W-:Y:S01]  /*8ff0*/  CS2R R2, SRZ ;  /* 0x0000000000027805 */ /* 0x000fe2000001ff00 */
[----:B------:R-:W-:-:S02]  /*9000*/  IMAD.MOV.U32 R8, RZ, RZ, R31 ;  /* 0x000000ffff087224 */ /* 0x000fc400078e001f */
[----:B---3--:R-:W-:Y:S02]  /*9010*/  @!P1 IMAD.MOV.U32 R20, RZ, RZ, R4 ;  /* 0x000000ffff149224 */ /* 0x008fe400078e0004 */
[----:B------:R-:W-:Y:S01]  /*9020*/  @!P1 IMAD.MOV.U32 R21, RZ, RZ, R5 ;  /* 0x000000ffff159224 */ /* 0x000fe200078e0005 */
[----:B------:R-:W-:Y:S01]  /*9030*/  PRMT R33, R0, 0x5410, R8 ;  /* 0x0000541000217816 */ /* 0x000fe20000000008 */
[----:B------:R-:W-:Y:S02]  /*9040*/  @!P1 IMAD.MOV.U32 R2, RZ, RZ, R6 ;  /* 0x000000ffff029224 */ /* 0x000fe400078e0006 */
[----:B------:R-:W-:Y:S02]  /*9050*/  @!P1 IMAD.MOV.U32 R3, RZ, RZ, R7 ;  /* 0x000000ffff039224 */ /* 0x000fe400078e0007 */
[----:B------:R-:W-:Y:S02]  /*9060*/  IMAD.MOV.U32 R0, RZ, RZ, R20 ;  /* 0x000000ffff007224 */ /* 0x000fe400078e0014 */
[----:B------:R-:W-:-:S02]  /*9070*/  IMAD.MOV.U32 R4, RZ, RZ, R21 ;  /* 0x000000ffff047224 */ /* 0x000fc400078e0015 */
[----:B------:R-:W-:Y:S02]  /*9080*/  IMAD.MOV.U32 R5, RZ, RZ, R2 ;  /* 0x000000ffff057224 */ /* 0x000fe400078e0002 */
[----:B------:R-:W-:Y:S01]  /*9090*/  IMAD.MOV.U32 R6, RZ, RZ, R3 ;  /* 0x000000ffff067224 */ /* 0x000fe200078e0003 */
[----:B------:R-:W-:Y:S02]  /*90a0*/  PRMT R36, R4, 0x7610, R36 ;  /* 0x0000761004247816 */ /* 0x000fe40000000024 */
[----:B------:R-:W-:Y:S02]  /*90b0*/  PRMT R51, R0, 0x5410, R5 ;  /* 0x0000541000337816 */ /* 0x000fe40000000005 */
[----:B------:R-:W-:Y:S02]  /*90c0*/  CS2R R4, SRZ ;  /* 0x0000000000047805 */ /* 0x000fe4000001ff00 */
[----:B01--4-:R-:W-:-:S07]  /*90d0*/  PRMT R44, R6, 0x7610, R44 ;  /* 0x00007610062c7816 */ /* 0x013fce000000002c */
.L_x_5518:
        /* <DEDUP_REMOVED lines=20> */
[----:B------:R-:W-:Y:S01]  /*9220*/  IMAD.X R9, R24, 0x1, R5, P1 ;  /* 0x0000000118097824 */ /* 0x000fe200008e0605 */
[----:B------:R-:W-:-:S05]  /*9230*/  IADD3.X R5, R26, R5, RZ, P2, !PT ;  /* 0x000000051a057210 */ /* 0x000fca00017fe4ff */
[----:B------:R-:W5:Y:S04]  /*9240*/  LD.E.128 R8, desc[UR40][R8.64] ;  /* 0x0000002808087980 */ /* 0x000f68000c101d00 */
[----:B------:R-:W5:Y:S02]  /*9250*/  LD.E.128 R4, desc[UR40][R4.64] ;  /* 0x0000002804047980 */ /* 0x000f64000c101d00 */
.L_x_5286:
[----:B------:R-:W-:Y:S05]  /*9260*/  BSYNC B1 ;  /* 0x0000000000017941 */ /* 0x000fea0003800000 */
.L_x_5285:
[----:B------:R-:W0:Y:S01]  /*9270*/  SYNCS.PHASECHK.TRANS64.TRYWAIT P1, [R18+URZ+0x38800], R13 ;  /* 0x0388000d120075a7 */ /* 0x000e22000802017f */
[----:B------:R-:W-:Y:S01]  /*9280*/  VIADDMNMX R32, R32, -R213, 0x40, PT ;  /* 0x0000004020207446 */ /* 0x000fe200038009d5 */
[C---:B------:R-:W-:Y:S01]  /*9290*/  VIADD R15, R187.reuse, 0x20 ;  /* 0x00000020bb0f7836 */ /* 0x040fe20000000000 */
[----:B------:R-:W-:Y:S01]  /*92a0*/  BSSY B1, `(.L_x_5287) ;  /* 0x0000010000017945 */ /* 0x000fe20003800000 */
[----:B-----5:R-:W-:Y:S01]  /*92b0*/  IMAD.MOV.U32 R12, RZ, RZ, R4 ;  /* 0x000000ffff0c7224 */ /* 0x020fe200078e0004 */
[-C--:B------:R-:W-:Y:S01]  /*92c0*/  ISETP.GE.OR P2, PT, R187, R32.reuse, P0 ;  /* 0x00000020bb00720c */ /* 0x080fe20000746670 */
[----:B------:R-:W-:Y:S01]  /*92d0*/  IMAD.MOV.U32 R14, RZ, RZ, R5 ;  /* 0x000000ffff0e7224 */ /* 0x000fe200078e0005 */
[----:B------:R-:W-:Y:S01]  /*92e0*/  ISETP.GE.OR P0, PT, R15, R32, P0 ;  /* 0x000000200f00720c */ /* 0x000fe20000706670 */
[----:B------:R-:W-:Y:S01]  /*92f0*/  IMAD.MOV.U32 R15, RZ, RZ, R8 ;  /* 0x000000ffff0f7224 */ /* 0x000fe200078e0008 */
[----:B------:R-:W-:Y:S01]  /*9300*/  PRMT R32, R32, 0x5410, R12 ;  /* 0x0000541020207816 */ /* 0x000fe2000000000c */
[----:B------:R-:W-:Y:S01]  /*9310*/  IMAD.MOV.U32 R12, RZ, RZ, R6 ;  /* 0x000000ffff0c7224 */ /* 0x000fe200078e0006 */
[----:B------:R-:W-:Y:S01]  /*9320*/  PRMT R52, R52, 0x5410, R14 ;  /* 0x0000541034347816 */ /* 0x000fe2000000000e */
[----:B------:R-:W-:-:S02]  /*9330*/  IMAD.MOV.U32 R14, RZ, RZ, R7 ;  /* 0x000000ffff0e7224 */ /* 0x000fc400078e0007 */
[----:B------:R-:W-:Y:S01]  /*9340*/  IMAD.MOV.U32 R24, RZ, RZ, R9 ;  /* 0x000000ffff187224 */ /* 0x000fe200078e0009 */
[----:B------:R-:W-:Y:S01]  /*9350*/  PRMT R53, R12, 0x5410, R15 ;  /* 0x000054100c357816 */ /* 0x000fe2000000000f */
[----:B------:R-:W-:Y:S01]  /*9360*/  IMAD.IADD R12, R16, 0x1, R37 ;  /* 0x00000001100c7824 */ /* 0x000fe200078e0225 */
[----:B------:R-:W-:Y:S02]  /*9370*/  PRMT R32, R14, 0x7610, R32 ;  /* 0x000076100e207816 */ /* 0x000fe40000000020 */
[----:B------:R-:W-:Y:S01]  /*9380*/  PRMT R54, R24, 0x7610, R54 ;  /* 0x0000761018367816 */ /* 0x000fe20000000036 */
[----:B0-----:R-:W-:Y:S06]  /*9390*/  @!P1 BRA `(.L_x_5288) ;  /* 0x0000017800c89947 */ /* 0x001fec0003800000 */
.L_x_5519:
[----:B------:R-:W-:Y:S05]  /*93a0*/  BSYNC B1 ;  /* 0x0000000000017941 */ /* 0x000fea0003800000 */
.L_x_5287:
        /* <DEDUP_REMOVED lines=9> */
[--C-:B------:R-:W-:Y:S01]  /*9440*/  SHF.R.U64 R47, R2, 0x10, R3.reuse ;  /* 0x00000010022f7819 */ /* 0x100fe20000001203 */
[----:B------:R-:W-:Y:S01]  /*9450*/  HADD2.F32 R36, -RZ, R36.H0_H0 ;  /* 0x20000024ff247230 */ /* 0x000fe20000004100 */
[----:B------:R-:W-:Y:S02]  /*9460*/  LOP3.LUT R15, R12, 0x1c0, RZ, 0xc0, !PT ;  /* 0x000001c00c0f7812 */ /* 0x000fe400078ec0ff */
[----:B------:R-:W-:Y:S02]  /*9470*/  SHF.R.U32.HI R39, RZ, 0x10, R3 ;  /* 0x00000010ff277819 */ /* 0x000fe40000011603 */
[----:B------:R-:W-:-:S02]  /*9480*/  SHF.R.U32.HI R25, RZ, 0x3, R15 ;  /* 0x00000003ff197819 */ /* 0x000fc4000001160f */
[----:B------:R-:W-:Y:S02]  /*9490*/  LOP3.LUT R12, R15, 0x38, R16, 0xf8, !PT ;  /* 0x000000380f0c7812 */ /* 0x000fe400078ef810 */
[----:B------:R-:W-:Y:S02]  /*94a0*/  LOP3.LUT R24, R25, R34, R15, 0x1e, !PT ;  /* 0x0000002219187212 */ /* 0x000fe400078e1e0f */
[----:B------:R-:W-:Y:S02]  /*94b0*/  LOP3.LUT R12, R12, R25, RZ, 0x3c, !PT ;  /* 0x000000190c0c7212 */ /* 0x000fe400078e3cff */
[----:B------:R-:W-:Y:S02]  /*94c0*/  SHF.R.U32.HI R37, RZ, 0x10, R29 ;  /* 0x00000010ff257819 */ /* 0x000fe4000001161d */
[----:B------:R-:W-:Y:S02]  /*94d0*/  SHF.R.U32.HI R38, RZ, 0x10, R21 ;  /* 0x00000010ff267819 */ /* 0x000fe40000011615 */
[----:B------:R-:W-:-:S02]  /*94e0*/  SHF.R.U64 R49, R30, 0x10, R31 ;  /* 0x000000101e317819 */ /* 0x000fc4000000121f */
[----:B------:R-:W-:Y:S01]  /*94f0*/  SHF.R.U64 R48, R20, 0x10, R21 ;  /* 0x0000001014307819 */ /* 0x000fe20000001215 */
[----:B------:R-:W-:Y:S01]  /*9500*/  HADD2.F32 R38, -RZ, R38.H0_H0 ;  /* 0x20000026ff267230 */ /* 0x000fe20000004100 */
[----:B------:R-:W-:Y:S01]  /*9510*/  SHF.R.U32.HI R41, RZ, 0x10, R31 ;  /* 0x00000010ff297819 */ /* 0x000fe2000001161f */
[----:B-1----:R-:W-:-:S05]  /*9520*/  VIADD R14, R14, 0xffffff80 ;  /* 0xffffff800e0e7836 */ /* 0x002fca0000000000 */
[----:B------:R-:W-:-:S04]  /*9530*/  SHF.R.S32.HI R26, RZ, 0x1f, R14 ;  /* 0x0000001fff1a7819 */ /* 0x000fc8000001140e */
[----:B------:R-:W-:-:S04]  /*9540*/  LEA.HI R26, R26, R14, RZ, 0x5 ;  /* 0x0000000e1a1a7211 */ /* 0x000fc800078f28ff */
[----:B------:R-:W-:-:S05]  /*9550*/  SHF.R.S32.HI R26, RZ, 0x5, R26 ;  /* 0x00000005ff1a7819 */ /* 0x000fca000001141a */
[C---:B------:R-:W-:Y:S02]  /*9560*/  IMAD R25, R26.reuse, 0x200, R24 ;  /* 0x000002001a197824 */ /* 0x040fe400078e0218 */
[----:B0-----:R-:W-:Y:S02]  /*9570*/  IMAD R13, R26, 0x200, R12 ;  /* 0x000002001a0d7824 */ /* 0x001fe400078e020c */
        /* <DEDUP_REMOVED lines=9> */
[----:B------:R-:W-:-:S02]  /*9610*/  HADD2.F32 R28, -RZ, R37.H0_H0 ;  /* 0x20000025ff1c7230 */ /* 0x000fc40000004100 */
[C---:B------:R-:W-:Y:S01]  /*9620*/  FFMA.FTZ R40, R3.reuse, R35, -R40 ;  /* 0x0000002303287223 */ /* 0x040fe20000010828 */
[----:B------:R-:W-:Y:S02]  /*9630*/  HADD2.F32 R30, -RZ, R27.H0_H0 ;  /* 0x2000001bff1e7230 */ /* 0x000fe40000004100 */
[----:B------:R-:W-:Y:S01]  /*9640*/  FFMA.FTZ R42, R3, R36, R42 ;  /* 0x00000024032a7223 */ /* 0x000fe2000001002a */
[----:B------:R-:W-:Y:S02]  /*9650*/  HADD2.F32 R35, -RZ, R44.H0_H0 ;  /* 0x2000002cff237230 */ /* 0x000fe40000004100 */
[C---:B------:R-:W-:Y:S01]  /*9660*/  FMUL.FTZ R44, R29.reuse, R38 ;  /* 0x000000261d2c7220 */ /* 0x040fe20000410000 */
[----:B------:R-:W-:Y:S02]  /*9670*/  HADD2.F32 R3, -RZ, R33.H1_H1 ;  /* 0x30000021ff037230 */ /* 0x000fe40000004100 */
[----:B------:R-:W-:Y:S01]  /*9680*/  FMUL.FTZ R46, R29, R28 ;  /* 0x0000001c1d2e7220 */ /* 0x000fe20000410000 */
[----:B------:R-:W-:-:S02]  /*9690*/  HADD2.F32 R13, -RZ, R13.H1_H1 ;  /* 0x3000000dff0d7230 */ /* 0x000fc40000004100 */
[C---:B------:R-:W-:Y:S01]  /*96a0*/  FMUL.FTZ R29, R30.reuse, R35 ;  /* 0x000000231e1d7220 */ /* 0x040fe20000410000 */
[----:B------:R-:W-:Y:S02]  /*96b0*/  HADD2.F32 R20, -RZ, R15.H0_H0 ;  /* 0x2000000fff147230 */ /* 0x000fe40000004100 */
[----:B------:R-:W-:Y:S01]  /*96c0*/  FMUL.FTZ R30, R30, R3 ;  /* 0x000000031e1e7220 */ /* 0x000fe20000410000 */
[----:B------:R-:W-:Y:S02]  /*96d0*/  HADD2.F32 R31, -RZ, R27.H1_H1 ;  /* 0x3000001bff1f7230 */ /* 0x000fe40000004100 */
[C---:B------:R-:W-:Y:S01]  /*96e0*/  FFMA.FTZ R37, R13.reuse, R28, -R44 ;  /* 0x0000001c0d257223 */ /* 0x040fe2000001082c */
        /* <DEDUP_REMOVED lines=52> */
.L_x_5290:
[----:B------:R-:W-:Y:S05]  /*9a30*/  BSYNC B1 ;  /* 0x0000000000017941 */ /* 0x000fea0003800000 */
.L_x_5289:
        /* <DEDUP_REMOVED lines=13> */
[----:B------:R-:W-:Y:S02]  /*9b10*/  SHF.R.U64 R39, R8, 0x10, R9 ;  /* 0x0000001008277819 */ /* 0x000fe40000001209 */
[--C-:B------:R-:W-:Y:S02]  /*9b20*/  SHF.R.U64 R38, R10, 0x10, R11.reuse ;  /* 0x000000100a267819 */ /* 0x100fe4000000120b */
[----:B------:R-:W-:Y:S01]  /*9b30*/  SHF.R.U32.HI R36, RZ, 0x10, R11 ;  /* 0x00000010ff247819 */ /* 0x000fe2000001160b */
[----:B------:R-:W-:Y:S01]  /*9b40*/  HADD2.F32 R11, -RZ, R54.H0_H0 ;  /* 0x20000036ff0b7230 */ /* 0x000fe20000004100 */
[--C-:B------:R-:W-:Y:S02]  /*9b50*/  SHF.R.U32.HI R20, RZ, 0x10, R5.reuse ;  /* 0x00000010ff147819 */ /* 0x100fe40000011605 */
[----:B------:R-:W-:-:S02]  /*9b60*/  SHF.R.U64 R37, R4, 0x10, R5 ;  /* 0x0000001004257819 */ /* 0x000fc40000001205 */
[----:B------:R-:W-:Y:S01]  /*9b70*/  SHF.R.U32.HI R28, RZ, 0x10, R9 ;  /* 0x00000010ff1c7819 */ /* 0x000fe20000011609 */
[----:B------:R-:W-:Y:S01]  /*9b80*/  HADD2.F32 R20, -RZ, R20.H0_H0 ;  /* 0x20000014ff147230 */ /* 0x000fe20000004100 */
[--C-:B------:R-:W-:Y:S02]  /*9b90*/  SHF.R.U64 R35, R6, 0x10, R7.reuse ;  /* 0x0000001006237819 */ /* 0x100fe40000001207 */
[----:B------:R-:W-:Y:S01]  /*9ba0*/  SHF.R.U32.HI R33, RZ, 0x10, R7 ;  /* 0x00000010ff217819 */ /* 0x000fe20000011607 */
[----:B--2---:R-:W-:-:S04]  /*9bb0*/  IMAD.IADD R3, R2, 0x1, R34 ;  /* 0x0000000102037824 */ /* 0x004fc800078e0222 */
[----:B------:R-:W-:Y:S01]  /*9bc0*/  IMAD R3, R3, 0x2, R18 ;  /* 0x0000000203037824 */ /* 0x000fe200078e0212 */
[----:B0-----:R-:W0:Y:S04]  /*9bd0*/  LDS.128 R12, [R41+0x20400] ;  /* 0x02040000290c7984 */ /* 0x001e280000000c00 */
[----:B------:R-:W1:Y:S01]  /*9be0*/  LDS.128 R24, [R3+0x20400] ;  /* 0x0204000003187984 */ /* 0x000e620000000c00 */
[----:B0-----:R-:W-:Y:S02]  /*9bf0*/  HADD2.F32 R4, -RZ, R13.H0_H0 ;  /* 0x2000000dff047230 */ /* 0x001fe40000004100 */
[--C-:B-1----:R-:W-:Y:S02]  /*9c00*/  HADD2.F32 R8, -RZ, R25.reuse.H0_H0 ;  /* 0x20000019ff087230 */ /* 0x102fe40000004100 */
[----:B------:R-:W-:-:S03]  /*9c10*/  HADD2.F32 R25, -RZ, R25.H1_H1 ;  /* 0x30000019ff197230 */ /* 0x000fc60000004100 */
[C---:B------:R-:W-:Y:S01]  /*9c20*/  FMUL.FTZ R29, R8.reuse, R21 ;  /* 0x00000015081d7220 */ /* 0x040fe20000410000 */
[-C--:B------:R-:W-:Y:S01]  /*9c30*/  FMUL.FTZ R31, R8, R11.reuse ;  /* 0x0000000b081f7220 */ /* 0x080fe20000410000 */
[----:B------:R-:W-:Y:S02]  /*9c40*/  HADD2.F32 R13, -RZ, R13.H1_H1 ;  /* 0x3000000dff0d7230 */ /* 0x000fe40000004100 */
[C---:B------:R-:W-:Y:S01]  /*9c50*/  FFMA.FTZ R29, R4.reuse, R11, -R29 ;  /* 0x0000000b041d7223 */ /* 0x040fe2000001081d */
[----:B------:R-:W-:Y:S02]  /*9c60*/  HADD2.F32 R7, -RZ, R24.H0_H0 ;  /* 0x20000018ff077230 */ /* 0x000fe40000004100 */
[----:B------:R-:W-:Y:S01]  /*9c70*/  FFMA.FTZ R31, R4, R21, R31 ;  /* 0x00000015041f7223 */ /* 0x000fe2000001001f */
[----:B------:R-:W-:Y:S02]  /*9c80*/  HADD2.F32 R8, -RZ, R28.H0_H0 ;  /* 0x2000001cff087230 */ /* 0x000fe40000004100 */
[----:B------:R-:W-:Y:S01]  /*9c90*/  FMUL.FTZ R28, R25, R20 ;  /* 0x00000014191c7220 */ /* 0x000fe20000410000 */
[----:B------:R-:W-:-:S02]  /*9ca0*/  HADD2.F32 R11, -RZ, R32.H1_H1 ;  /* 0x30000020ff0b7230 */ /* 0x000fc40000004100 */
[--C-:B------:R-:W-:Y:S02]  /*9cb0*/  HADD2.F32 R4, -RZ, R53.reuse.H1_H1 ;  /* 0x30000035ff047230 */ /* 0x100fe40000004100 */
[-C--:B------:R-:W-:Y:S01]  /*9cc0*/  FMUL.FTZ R34, R25, R8.reuse ;  /* 0x0000000819227220 */ /* 0x080fe20000410000 */
[----:B------:R-:W-:Y:S02]  /*9cd0*/  HADD2.F32 R2, -RZ, R12.H0_H0 ;  /* 0x2000000cff027230 */ /* 0x000fe40000004100 */
[----:B------:R-:W-:Y:S01]  /*9ce0*/  FFMA.FTZ R30, R13, R8, -R28 ;  /* 0x000000080d1e7223 */ /* 0x000fe2000001081c */
[C---:B------:R-:W-:Y:S01]  /*9cf0*/  FMUL.FTZ R21, R7.reuse, R11 ;  /* 0x0000000b07157220 */ /* 0x040fe20000410000 */
[----:B------:R-:W-:Y:S02]  /*9d00*/  HADD2.F32 R9, -RZ, R26.H0_H0 ;  /* 0x2000001aff097230 */ /* 0x000fe40000004100 */
[----:B------:R-:W-:Y:S01]  /*9d10*/  FMUL.FTZ R28, R7, R4 ;  /* 0x00000004071c7220 */ /* 0x000fe20000410000 */
[----:B------:R-:W-:-:S02]  /*9d20*/  HADD2.F32 R8, -RZ, R53.H0_H0 ;  /* 0x20000035ff087230 */ /* 0x000fc40000004100 */
[C---:B------:R-:W-:Y:S01]  /*9d30*/  FFMA.FTZ R21, R2.reuse, R4, -R21 ;  /* 0x0000000402157223 */ /* 0x040fe20000010815 */
[----:B------:R-:W-:Y:S02]  /*9d40*/  HADD2.F32 R5, -RZ, R14.H0_H0 ;  /* 0x2000000eff057230 */ /* 0x000fe40000004100 */
[----:B------:R-:W-:Y:S01]  /*9d50*/  FFMA.FTZ R28, R2, R11, R28 ;  /* 0x0000000b021c7223 */ /* 0x000fe2000001001c */
[--C-:B------:R-:W-:Y:S02]  /*9d60*/  HADD2.F32 R4, -RZ, R40.reuse.H0_H0 ;  /* 0x20000028ff047230 */ /* 0x100fe40000004100 */
[----:B------:R-:W-:Y:S01]  /*9d70*/  FMUL.FTZ R2, R9, R8 ;  /* 0x0000000809027220 */ /* 0x000fe20000410000 */
[----:B------:R-:W-:Y:S02]  /*9d80*/  HADD2.F32 R10, -RZ, R27.H0_H0 ;  /* 0x2000001bff0a7230 */ /* 0x000fe40000004100 */
[----:B------:R-:W-:Y:S02]  /*9d90*/  HADD2.F32 R7, -RZ, R40.H1_H1 ;  /* 0x30000028ff077230 */ /* 0x000fe40000004100 */
[----:B------:R-:W-:-:S02]  /*9da0*/  HADD2.F32 R11, -RZ, R32.H0_H0 ;  /* 0x20000020ff0b7230 */ /* 0x000fc40000004100 */
[----:B------:R-:W-:Y:S01]  /*9db0*/  FFMA.FTZ R34, R13, R20, R34 ;  /* 0x000000140d227223 */ /* 0x000fe20000010022 */
[-C--:B------:R-:W-:Y:S01]  /*9dc0*/  FFMA.FTZ R20, R5, R4.reuse, -R2 ;  /* 0x0000000405147223 */ /* 0x080fe20000010802 */
[----:B------:R-:W-:Y:S02]  /*9dd0*/  HADD2.F32 R6, -RZ, R15.H0_H0 ;  /* 0x2000000fff067230 */ /* 0x000fe40000004100 */
[----:B------:R-:W-:Y:S01]  /*9de0*/  FMUL.FTZ R32, R9, R4 ;  /* 0x0000000409207220 */ /* 0x000fe20000410000 */
[----:B------:R-:W-:Y:S02]  /*9df0*/  HADD2.F32 R2, -RZ, R36.H0_H0 ;  /* 0x20000024ff027230 */ /* 0x000fe40000004100 */
[C---:B------:R-:W-:Y:S01]  /*9e00*/  FMUL.FTZ R9, R10.reuse, R11 ;  /* 0x0000000b0a097220 */ /* 0x040fe20000410000 */
[----:B------:R-:W-:Y:S02]  /*9e10*/  HADD2.F32 R27, -RZ, R27.H1_H1 ;  /* 0x3000001bff1b7230 */ /* 0x000fe40000004100 */
[----:B------:R-:W-:Y:S01]  /*9e20*/  FMUL.FTZ R36, R10, R7 ;  /* 0x000000070a247220 */ /* 0x000fe20000410000 */
[----:B------:R-:W-:-:S02]  /*9e30*/  HADD2.F32 R4, -RZ, R33.H0_H0 ;  /* 0x20000021ff047230 */ /* 0x000fc40000004100 */
[----:B------:R-:W-:Y:S01]  /*9e40*/  FFMA.FTZ R10, R5, R8, R32 ;  /* 0x00000008050a7223 */ /* 0x000fe20000010020 */
[----:B------:R-:W-:Y:S02]  /*9e50*/  HADD2.F32 R15, -RZ, R15.H1_H1 ;  /* 0x3000000fff0f7230 */ /* 0x000fe40000004100 */
[C---:B------:R-:W-:Y:S01]  /*9e60*/  FFMA.FTZ R8, R6.reuse, R7, -R9 ;  /* 0x0000000706087223 */ /* 0x040fe20000010809 */
[----:B------:R-:W-:Y:S01]  /*9e70*/  FFMA.FTZ R36, R6, R11, R36 ;  /* 0x0000000b06247223 */ /* 0x000fe20000010024 */
[----:B------:R-:W-:Y:S02]  /*9e80*/  HADD2.F32 R24, -RZ, R24.H1_H1 ;  /* 0x30000018ff187230 */ /* 0x000fe40000004100 */
[C---:B------:R-:W-:Y:S01]  /*9e90*/  FMUL.FTZ R32, R27.reuse, R4 ;  /* 0x000000041b207220 */ /* 0x040fe20000410000 */
[----:B------:R-:W-:Y:S02]  /*9ea0*/  HADD2.F32 R26, -RZ, R26.H1_H1 ;  /* 0x3000001aff1a7230 */ /* 0x000fe40000004100 */
[----:B------:R-:W-:Y:S01]  /*9eb0*/  FMUL.FTZ R6, R27, R2 ;  /* 0x000000021b067220 */ /* 0x000fe20000410000 */
[----:B------:R-:W-:-:S02]  /*9ec0*/  HADD2.F32 R9, -RZ, R37.H0_H0 ;  /* 0x20000025ff097230 */ /* 0x000fc40000004100 */
[----:B------:R-:W-:Y:S02]  /*9ed0*/  HADD2.F32 R11, -RZ, R35.H0_H0 ;  /* 0x20000023ff0b7230 */ /* 0x000fe40000004100 */
[----:B------:R-:W-:Y:S02]  /*9ee0*/  HADD2.F32 R5, -RZ, R39.H0_H0 ;  /* 0x20000027ff057230 */ /* 0x000fe40000004100 */
[----:B------:R-:W-:Y:S02]  /*9ef0*/  HADD2.F32 R7, -RZ, R38.H0_H0 ;  /* 0x20000026ff077230 */ /* 0x000fe40000004100 */
[C---:B------:R-:W-:Y:S01]  /*9f00*/  FFMA.FTZ R27, R15.reuse, R2, -R32 ;  /* 0x000000020f1b7223 */ /* 0x040fe20000010820 */
[----:B------:R-:W-:Y:S02]  /*9f10*/  HADD2.F32 R12, -RZ, R12.H1_H1 ;  /* 0x3000000cff0c7230 */ /* 0x000fe40000004100 */
[----:B------:R-:W-:Y:S01]  /*9f20*/  FFMA.FTZ R33, R15, R4, R6 ;  /* 0x000000040f217223 */ /* 0x000fe20000010006 */
[----:B------:R-:W-:-:S02]  /*9f30*/  HADD2.F32 R14, -RZ, R14.H1_H1 ;  /* 0x3000000eff0e7230 */ /* 0x000fc40000004100 */
        /* <DEDUP_REMOVED lines=18> */
.L_x_5281:
[----:B------:R-:W-:Y:S05]  /*a060*/  BSYNC B0 ;  /* 0x0000000000007941 */ /* 0x000fea0003800000 */
.L_x_5267:
        /* <DEDUP_REMOVED lines=8> */
.L_x_5264:
[----:B------:R-:W-:-:S13]  /*a0f0*/  ISETP.NE.AND P0, PT, R186, 0x3, PT ;  /* 0x00000003ba00780c */ /* 0x000fda0003f05270 */
[----:B------:R-:W-:Y:S05]  /*a100*/  @!P0 BRA `(.L_x_5291) ;  /* 0x0000000000048947 */ /* 0x000fea0003800000 */
[----:B------:R-:W-:Y:S01]  /*a110*/  BPT.TRAP 0x1 ;  /* 0x000000040000795c */ /* 0x000fe20000300000 */
.L_x_5291:
[----:B------:R-:W-:Y:S01]  /*a120*/  IMAD R21, R19, 0x8, R18 ;  /* 0x0000000813157824 */ /* 0x000fe200078e0212 */
[----:B-1----:R-:W-:-:S04]  /*a130*/  SHF.L.U32 R12, R23, 0x1f, RZ ;  /* 0x0000001f170c7819 */ /* 0x002fc800000006ff */
[----:B------:R1:W4:Y:S01]  /*a140*/  SYNCS.PHASECHK.TRANS64.TRYWAIT P1, [R21+URZ+0x38830], R12 ;  /* 0x0388300c150075a7 */ /* 0x000322000802017f */
[----:B------:R-:W-:Y:S05]  /*a150*/  @!P0 BRA `(.L_x_5292) ;  /* 0x0000000000048947 */ /* 0x000fea0003800000 */
[----:B------:R-:W-:Y:S01]  /*a160*/  BPT.TRAP 0x1 ;  /* 0x000000040000795c */ /* 0x000fe20000300000 */
.L_x_5292:
[C---:B--2---:R-:W-:Y:S02]  /*a170*/  VIADD R2, R18.reuse, 0x22400 ;  /* 0x0002240012027836 */ /* 0x044fe40000000000 */
[----:B0--3--:R-:W-:-:S03]  /*a180*/  VIADD R3, R18, 0x20400 ;  /* 0x0002040012037836 */ /* 0x009fc60000000000 */
[----:B------:R-:W-:Y:S02]  /*a190*/  SHF.R.U32.HI R2, RZ, 0x4, R2 ;  /* 0x00000004ff027819 */ /* 0x000fe40000011602 */
[----:B------:R-:W-:Y:S02]  /*a1a0*/  SHF.R.U32.HI R3, RZ, 0x4, R3 ;  /* 0x00000004ff037819 */ /* 0x000fe40000011603 */
[----:B------:R-:W-:Y:S02]  /*a1b0*/  LOP3.LUT R2, R2, 0x3fff, RZ, 0xc0, !PT ;  /* 0x00003fff02027812 */ /* 0x000fe400078ec0ff */
[----:B------:R-:W-:Y:S02]  /*a1c0*/  LOP3.LUT R3, R3, 0x3fff, RZ, 0xc0, !PT ;  /* 0x00003fff03037812 */ /* 0x000fe400078ec0ff */
[----:B------:R-:W-:Y:S01]  /*a1d0*/  LOP3.LUT R206, R2, 0x10000, RZ, 0xfc, !PT ;  /* 0x0001000002ce7812 */ /* 0x000fe200078efcff */
[----:B----4-:R-:W-:Y:S06]  /*a1e0*/  @P1 BRA `(.L_x_5293) ;  /* 0x0000000000081947 */ /* 0x010fec0003800000 */
[----:B------:R-:W0:Y:S02]  /*a1f0*/  SYNCS.PHASECHK.TRANS64.TRYWAIT P1, [R21+URZ+0x38830], R12 ;  /* 0x0388300c150075a7 */ /* 0x000e24000802017f */
[----:B0-----:R-:W-:Y:S05]  /*a200*/  @!P1 BRA `(.L_x_5294) ;  /* 0x0000016c00409947 */ /* 0x001fea0003800000 */
.L_x_5293:
[----:B------:R-:W-:Y:S01]  /*a210*/  LOP3.LUT R4, R3, 0x10000, RZ, 0xfc, !PT ;  /* 0x0001000003047812 */ /* 0x000fe200078efcff */
[----:B------:R-:W-:Y:S01]  /*a220*/  IMAD R2, R19, 0x200, R206 ;  /* 0x0000020013027824 */ /* 0x000fe200078e02ce */
[----:B------:R-:W-:Y:S05]  /*a230*/  WARPSYNC.ALL ;  /* 0x0000000000007948 */ /* 0x000fea0003800000 */
[----:B------:R-:W-:Y:S01]  /*a240*/  IMAD.MOV.U32 R5, RZ, RZ, 0x40000040 ;  /* 0x40000040ff057424 */ /* 0x000fe200078e00ff */
[----:B------:R-:W-:Y:S01]  /*a250*/  R2UR UR4, R4 ;  /* 0x00000000040472ca */ /* 0x000fe200000e0000 */
[----:B------:R-:W-:Y:S01]  /*a260*/  IMAD.MOV.U32 R3, RZ, RZ, 0x40000040 ;  /* 0x40000040ff037424 */ /* 0x000fe200078e00ff */
        /* <DEDUP_REMOVED lines=9> */
[----:B------:R-:W-:Y:S02]  /*a300*/  VIADD R8, R4, 0x4 ;  /* 0x0000000404087836 */ /* 0x000fe40000000000 */
[----:B------:R-:W-:Y:S02]  /*a310*/  IMAD.MOV.U32 R9, RZ, RZ, 0x40000040 ;  /* 0x40000040ff097424 */ /* 0x000fe400078e00ff */
[----:B------:R-:W-:Y:S02]  /*a320*/  IMAD.MOV.U32 R3, RZ, RZ, 0x40000040 ;  /* 0x40000040ff037424 */ /* 0x000fe400078e00ff */
[----:B------:R-:W-:Y:S01]  /*a330*/  HGMMA.64x64x16.F32 R24, gdesc[UR4], RZ, !UPT, gsb0 ;  /* 0x00e00000041879f0 */ /* 0x000fe2000c0008ff */
[----:B------:R-:W-:Y:S02]  /*a340*/  R2UR UR4, R10 ;  /* 0x000000000a0472ca */ /* 0x000fe400000e0000 */
[----:B------:R-:W-:-:S02]  /*a350*/  R2UR UR5, R11 ;  /* 0x000000000b0572ca */ /* 0x000fc400000e0000 */
[----:B------:R-:W-:Y:S01]  /*a360*/  R2UR UR6, R6 ;  /* 0x00000000060672ca */ /* 0x000fe200000e0000 */
[C---:B------:R-:W-:Y:S01]  /*a370*/  VIADD R6, R2.reuse, 0x4 ;  /* 0x0000000402067836 */ /* 0x040fe20000000000 */
[----:B------:R-:W-:Y:S01]  /*a380*/  R2UR UR7, R7 ;  /* 0x00000000070772ca */ /* 0x000fe200000e0000 */
[----:B------:R-:W-:Y:S01]  /*a390*/  VIADD R2, R2, 0x6 ;  /* 0x0000000602027836 */ /* 0x000fe20000000000 */
[----:B------:R-:W-:Y:S01]  /*a3a0*/  MOV R7, 0x40000040 ;  /* 0x4000004000077802 */ /* 0x000fe20000000f00 */
[----:B------:R-:W-:Y:S02]  /*a3b0*/  WARPGROUP.DEPBAR.LE gsb0, 0x0 ;  /* 0x00008000000079c5 */ /* 0x000fe40000010000 */
        /* <DEDUP_REMOVED lines=20> */
[----:B------:R-:W2:Y:S02]  /*a500*/  SYNCS.PHASECHK.TRANS64.TRYWAIT P1, [R18+URZ+0x38810], R3 ;  /* 0x03881003120075a7 */ /* 0x000ea4000802017f */
[----:B--2---:R-:W-:Y:S05]  /*a510*/  @!P1 BRA `(.L_x_5296) ;  /* 0x0000016800909947 */ /* 0x004fea0003800000 */
.L_x_5520:
[----:B------:R-:W-:Y:S05]  /*a520*/  BSYNC B0 ;  /* 0x0000000000007941 */ /* 0x000fea0003800000 */
.L_x_5295:
[----:B------:R-:W-:Y:S05]  /*a530*/  @!P0 BRA `(.L_x_5297) ;  /* 0x0000000000048947 */ /* 0x000fea0003800000 */
[----:B------:R-:W-:Y:S01]  /*a540*/  BPT.TRAP 0x1 ;  /* 0x000000040000795c */ /* 0x000fe20000300000 */
.L_x_5297:
[----:B------:R3:W4:Y:S01]  /*a550*/  SYNCS.PHASECHK.TRANS64.TRYWAIT P1, [R21+URZ+0x38850], R12 ;  /* 0x0388500c150075a7 */ /* 0x000722000802017f */
[----:B------:R-:W-:Y:S05]  /*a560*/  @!P0 BRA `(.L_x_5298) ;  /* 0x0000000000048947 */ /* 0x000fea0003800000 */
[----:B------:R-:W-:Y:S01]  /*a570*/  BPT.TRAP 0x1 ;  /* 0x000000040000795c */ /* 0x000fe20000300000 */
.L_x_5298:
[----:B------:R-:W-:-:S05]  /*a580*/  VIADD R0, R18, 0x400 ;  /* 0x0000040012007836 */ /* 0x000fca0000000000 */
[----:B------:R-:W-:-:S04]  /*a590*/  SHF.R.U32.HI R0, RZ, 0x4, R0 ;  /* 0x00000004ff007819 */ /* 0x000fc80000011600 */
[----:B------:R-:W-:Y:S01]  /*a5a0*/  LOP3.LUT R0, R0, 0x3fff, RZ, 0xc0, !PT ;  /* 0x00003fff00007812 */ /* 0x000fe200078ec0ff */
[----:B----4-:R-:W-:Y:S06]  /*a5b0*/  @P1 BRA `(.L_x_5299) ;  /* 0x0000000000081947 */ /* 0x010fec0003800000 */
[----:B------:R-:W4:Y:S02]  /*a5c0*/  SYNCS.PHASECHK.TRANS64.TRYWAIT P1, [R21+URZ+0x38850], R12 ;  /* 0x0388500c150075a7 */ /* 0x000f24000802017f */
[----:B----4-:R-:W-:Y:S05]  /*a5d0*/  @!P1 BRA `(.L_x_5300) ;  /* 0x0000016800749947 */ /* 0x010fea0003800000 */
.L_x_5299:
[----:B------:R-:W-:Y:S05]  /*a5e0*/  WARPSYNC.ALL ;  /* 0x0000000000007948 */ /* 0x000fea0003800000 */
[----:B------:R-:W-:Y:S01]  /*a5f0*/  LOP3.LUT R207, R0, 0x10000, RZ, 0xfc, !PT ;  /* 0x0001000000cf7812 */ /* 0x000fe200078efcff */
[----:B------:R-:W-:Y:S01]  /*a600*/  VIADD R0, R18, 0x26400 ;  /* 0x0002640012007836 */ /* 0x000fe20000000000 */
[----:B------:R-:W-:-:S03]  /*a610*/  WARPGROUP.ARRIVE ;  /* 0x00000000000079c5 */ /* 0x000fc60000000000 */
[----:B01-34-:R-:W-:-:S03]  /*a620*/  IMAD R12, R19, 0x1000, R207 ;  /* 0x00001000130c7824 */ /* 0x01bfc600078e02cf */
[----:B------:R-:W0:Y:S01]  /*a630*/  S2R R20, SR_TID.X ;  /* 0x0000000000147919 */ /* 0x000e220000002100 */
[----:B------:R-:W-:Y:S01]  /*a640*/  IMAD.MOV.U32 R13, RZ, RZ, 0x40000040 ;  /* 0x40000040ff0d7424 */ /* 0x000fe200078e00ff */
[----:B------:R-:W-:Y:S01]  /*a650*/  SHF.R.U32.HI R0, RZ, 0x4, R0 ;  /* 0x00000004ff007819 */ /* 0x000fe20000011600 */
[----:B--2---:R-:W-:Y:S01]  /*a660*/  IMAD.MOV.U32 R3, RZ, RZ, 0x40000040 ;  /* 0x40000040ff037424 */ /* 0x004fe200078e00ff */
[C---:B------:R-:W-:Y:S01]  /*a670*/  R2UR UR6, R12.reuse ;  /* 0x000000000c0672ca */ /* 0x040fe200000e0000 */
[----:B------:R-:W-:Y:S01]  /*a680*/  VIADD R14, R12, 0x2 ;  /* 0x000000020c0e7836 */ /* 0x000fe20000000000 */
[----:B------:R-:W-:Y:S01]  /*a690*/  LOP3.LUT R0, R0, 0x3fff, RZ, 0xc0, !PT ;  /* 0x00003fff00007812 */ /* 0x000fe200078ec0ff */
[----:B------:R-:W-:Y:S01]  /*a6a0*/  IMAD.MOV.U32 R15, RZ, RZ, 0x40000040 ;  /* 0x40000040ff0f7424 */ /* 0x000fe200078e00ff */
[----:B------:R-:W-:Y:S01]  /*a6b0*/  R2UR UR7, R13 ;  /* 0x000000000d0772ca */ /* 0x000fe200000e0000 */
[----:B------:R-:W-:Y:S01]  /*a6c0*/  IMAD.MOV.U32 R59, RZ, RZ, 0x40000040 ;  /* 0x40000040ff3b7424 */ /* 0x000fe200078e00ff */
[----:B------:R-:W-:Y:S01]  /*a6d0*/  LOP3.LUT R2, R0, 0x10000, RZ, 0xfc, !PT ;  /* 0x0001000000027812 */ /* 0x000fe200078efcff */
[----:B------:R-:W-:Y:S01]  /*a6e0*/  VIADD R57, R12, 0x800 ;  /* 0x000008000c397836 */ /* 0x000fe20000000000 */
[----:B------:R-:W-:Y:S01]  /*a6f0*/  R2UR UR5, R3 ;  /* 0x00000000030572ca */ /* 0x000fe200000e0000 */
[----:B------:R-:W-:Y:S01]  /*a700*/  IMAD.MOV.U32 R60, RZ, RZ, 0x4 ;  /* 0x00000004ff3c7424 */ /* 0x000fe200078e00ff */
[C---:B------:R-:W-:Y:S01]  /*a710*/  R2UR UR4, R2.reuse ;  /* 0x00000000020472ca */ /* 0x040fe200000e0000 */
[----:B------:R-:W-:-:S02]  /*a720*/  VIADD R58, R2, 0x2 ;  /* 0x00000002023a7836 */ /* 0x000fc40000000000 */
[----:B------:R-:W-:-:S10]  /*a730*/  VIADD R13, R2, 0x800 ;  /* 0x00000800020d7836 */ /* 0x000fd40000000000 */
        /* <DEDUP_REMOVED lines=9> */
[----:B0-----:R-:W-:-:S05]  /*a7d0*/  SHF.R.U32.HI R20, RZ, 0x7, R20 ;  /* 0x00000007ff147819 */ /* 0x001fca0000011614 */
        /* <DEDUP_REMOVED lines=155> */
[C---:B------:R-:W-:Y:S01]  /*b190*/  IMAD.IADD R58, R0.reuse, 0x1, R13 ;  /* 0x00000001003a7824 */ /* 0x040fe200078e020d */
[----:B------:R-:W-:Y:S01]  /*b1a0*/  R2UR UR5, R59 ;  /* 0x000000003b0572ca */ /* 0x000fe200000e0000 */
[----:B------:R-:W-:Y:S01]  /*b1b0*/  IMAD.MOV.U32 R59, RZ, RZ, 0x40000040 ;  /* 0x40000040ff3b7424 */ /* 0x000fe200078e00ff */
[----:B------:R-:W-:Y:S01]  /*b1c0*/  IADD3 R14, R0, R57, RZ ;  /* 0x00000039000e7210 */ /* 0x000fe20007ffe0ff */
[----:B------:R-:W-:-:S02]  /*b1d0*/  WARPGROUP.DEPBAR.LE gsb0, 0x0 ;  /* 0x00008000000079c5 */ /* 0x000fc40000010000 */
[----:B------:R-:W-:-:S08]  /*b1e0*/  WARPGROUP.ARRIVE ;  /* 0x00000000000079c5 */ /* 0x000fd00000000000 */
        /* <DEDUP_REMOVED lines=22> */
[----:B------:R-:W-:-:S04]  /*b350*/  SEL R13, R13, 0x26, P1 ;  /* 0x000000260d0d7807 */ /* 0x000fc80000800000 */
[----:B------:R-:W-:Y:S01]  /*b360*/  LOP3.LUT R13, R13, 0x6, RZ, 0xc0, !PT ;  /* 0x000000060d0d7812 */ /* 0x000fe200078ec0ff */
        /* <DEDUP_REMOVED lines=65> */
[----:B------:R-:W-:Y:S02]  /*b780*/  IADD3 R58, R13, R58, R12 ;  /* 0x0000003a0d3a7210 */ /* 0x000fe40007ffe00c */
[----:B------:R-:W-:Y:S01]  /*b790*/  IADD3 R13, R2, 0xc00, RZ ;  /* 0x00000c00020d7810 */ /* 0x000fe20007ffe0ff */
        /* <DEDUP_REMOVED lines=88> */
[----:B------:R-:W-:Y:S01]  /*bd20*/  SEL R0, R57, 0x3e, P1 ;  /* 0x0000003e39007807 */ /* 0x000fe20000800000 */
[----:B------:R-:W-:Y:S02]  /*bd30*/  WARPGROUP.DEPBAR.LE gsb0, 0x0 ;  /* 0x00008000000079c5 */ /* 0x000fe40000010000 */
[----:B------:R-:W-:-:S06]  /*bd40*/  WARPGROUP.ARRIVE ;  /* 0x00000000000079c5 */ /* 0x000fcc0000000000 */
[----:B------:R-:W-:Y:S01]  /*bd50*/  HGMMA.64x64x16.F32 R24, gdesc[UR4], R24, gsb0 ;  /* 0x00e00000041879f0 */ /* 0x000fe20008000818 */
[----:B------:R-:W-:Y:S02]  /*bd60*/  R2UR UR6, R14 ;  /* 0x000000000e0672ca */ /* 0x000fe400000e0000 */
[----:B------:R-:W-:Y:S02]  /*bd70*/  R2UR UR7, R15 ;  /* 0x000000000f0772ca */ /* 0x000fe400000e0000 */
[----:B------:R-:W-:Y:S02]  /*bd80*/  R2UR UR4, R58 ;  /* 0x000000003a0472ca */ /* 0x000fe400000e0000 */
[----:B------:R-:W-:Y:S02]  /*bd90*/  R2UR UR5, R59 ;  /* 0x000000003b0572ca */ /* 0x000fe400000e0000 */
[----:B------:R-:W-:Y:S02]  /*bda0*/  LOP3.LUT R15, R13, 0x1e00, RZ, 0xc0, !PT ;  /* 0x00001e000d0f7812 */ /* 0x000fe400078ec0ff */
[----:B------:R-:W-:-:S04]  /*bdb0*/  LOP3.LUT R13, R0, 0x6, RZ, 0xc0, !PT ;  /* 0x00000006000d7812 */ /* 0x000fc800078ec0ff */
[CC--:B------:R-:W-:Y:S02]  /*bdc0*/  IADD3 R14, R13.reuse, R15.reuse, R2 ;  /* 0x0000000f0d0e7210 */ /* 0x0c0fe40007ffe002 */
[----:B------:R-:W-:Y:S01]  /*bdd0*/  IADD3 R12, R13, R15, R12 ;  /* 0x0000000f0d0c7210 */ /* 0x000fe20007ffe00c */
[----:B------:R-:W-:Y:S02]  /*bde0*/  IMAD.MOV.U32 R15, RZ, RZ, 0x40000040 ;  /* 0x40000040ff0f7424 */ /* 0x000fe400078e00ff */
[----:B------:R-:W-:Y:S01]  /*bdf0*/  IMAD.MOV.U32 R13, RZ, RZ, 0x40000040 ;  /* 0x40000040ff0d7424 */ /* 0x000fe200078e00ff */
[----:B------:R-:W-:Y:S02]  /*be00*/  WARPGROUP.DEPBAR.LE gsb0, 0x0 ;  /* 0x00008000000079c5 */ /* 0x000fe40000010000 */
[----:B------:R-:W-:-:S06]  /*be10*/  WARPGROUP.ARRIVE ;  /* 0x00000000000079c5 */ /* 0x000fcc0000000000 */
        /* <DEDUP_REMOVED lines=11> */
.L_x_5301:
[----:B------:R-:W2:Y:S01]  /*bed0*/  LDL R0, [R1+0x10] ;  /* 0x0000100001007983 */ /* 0x000ea20000100800 */
[----:B------:R-:W0:Y:S01]  /*bee0*/  LDC R12, c[0x0][0x448] ;  /* 0x00011200ff0c7b82 */ /* 0x000e220000000800 */
[----:B------:R-:W-:Y:S01]  /*bef0*/  ULDC UR4, c[0x0][0xa80] ;  /* 0x0002a00000047ab9 */ /* 0x000fe20000000800 */
[----:B------:R-:W-:Y:S01]  /*bf00*/  LOP3.LUT R22, R22, 0xffffffef, RZ, 0xc0, !PT ;  /* 0xffffffef16167812 */ /* 0x000fe200078ec0ff */
[----:B------:R-:W3:Y:S01]  /*bf10*/  LDL R58, [R1] ;  /* 0x00000000013a7983 */ /* 0x000ee20000100800 */
[----:B0-----:R-:W-:-:S13]  /*bf20*/  ISETP.NE.AND P5, PT, R12, 0x1, PT ;  /* 0x000000010c00780c */ /* 0x001fda0003fa5270 */
[----:B------:R-:W0:Y:S01]  /*bf30*/  @P5 LDC R13, c[0x0][0x44c] ;  /* 0x00011300ff0d5b82 */ /* 0x000e220000000800 */
[----:B------:R-:W-:-:S07]  /*bf40*/  @P5 LOP3.LUT R22, R22, 0x10, RZ, 0xfc, !PT ;  /* 0x0000001016165812 */ /* 0x000fce00078efcff */
[----:B------:R-:W1:Y:S01]  /*bf50*/  @P5 LDC R15, c[0x0][0x450] ;  /* 0x00011400ff0f5b82 */ /* 0x000e620000000800 */
[----:B--2---:R-:W-:-:S04]  /*bf60*/  IMAD.IADD R0, R0, 0x1, R213 ;  /* 0x0000000100007824 */ /* 0x004fc800078e02d5 */
[----:B0-----:R-:W-:-:S05]  /*bf70*/  @P5 IMAD.HI.U32 R12, R0, R13, RZ ;  /* 0x0000000d000c5227 */ /* 0x001fca00078e00ff */
[----:B-1----:R-:W-:-:S05]  /*bf80*/  @P5 SHF.R.U32.HI R0, RZ, R15, R12 ;  /* 0x0000000fff005219 */ /* 0x002fca000001160c */
[----:B------:R-:W0:Y:S01]  /*bf90*/  SHFL.IDX PT, R14, R0, RZ, 0x1c1f ;  /* 0x001c1fff000e7589 */ /* 0x000e2200000e0000 */
[----:B------:R-:W-:-:S05]  /*bfa0*/  IMAD R12, R168, -0x40, R57 ;  /* 0xffffffc0a80c7824 */ /* 0x000fca00078e0239 */
[----:B------:R-:W-:Y:S02]  /*bfb0*/  IADD3 R13, R211, 0x1, R12 ;  /* 0x00000001d30d7810 */ /* 0x000fe40007ffe00c */
[----:B------:R-:W-:Y:S02]  /*bfc0*/  IADD3 R12, -R193, R12, R211 ;  /* 0x0000000cc10c7210 */ /* 0x000fe40007ffe1d3 */
        /* <DEDUP_REMOVED lines=12> */
[----:B------:R-:W-:Y:S02]  /*c090*/  FMNMX.FTZ R20, R57, R20, !PT ;  /* 0x0000001439147209 */ /* 0x000fe40007810000 */
        /* <DEDUP_REMOVED lines=33> */
[----:B------:R-:W-:Y:S02]  /*c2b0*/  FSEL R53, R53, -INF , P1 ;  /* 0xff80000035357808 */ /* 0x000fe40000800000 */
[----:B------:R-:W-:Y:S01]  /*c2c0*/  FMNMX.FTZ R20, R69, R20, !PT ;  /* 0x0000001445147209 */ /* 0x000fe20007810000 */
[----:B------:R-:W0:Y:S03]  /*c2d0*/  SHFL.IDX PT, R0, R0, 0x1, 0x1c1f ;  /* 0x003c1f0000007f89 */ /* 0x000e2600000e0000 */
[----:B------:R-:W-:-:S05]  /*c2e0*/  FMNMX.FTZ R20, R53, R20, !PT ;  /* 0x0000001435147209 */ /* 0x000fca0007810000 */
[----:B------:R-:W1:Y:S01]  /*c2f0*/  SHFL.BFLY PT, R71, R20, 0x2, 0x1f ;  /* 0x0c401f0014477f89 */ /* 0x000e6200000e0000 */
[----:B0-----:R-:W-:-:S04]  /*c300*/  VIADDMNMX R14, R0, R13, R12, PT ;  /* 0x0000000d000e7246 */ /* 0x001fc8000380010c */
[C---:B------:R-:W-:Y:S02]  /*c310*/  ISETP.GT.AND P1, PT, R14.reuse, RZ, PT ;  /* 0x000000ff0e00720c */ /* 0x040fe40003f24270 */
[----:B------:R-:W-:Y:S02]  /*c320*/  ISETP.GT.AND P2, PT, R14, 0x1, PT ;  /* 0x000000010e00780c */ /* 0x000fe40003f44270 */
[----:B-1----:R-:W-:Y:S02]  /*c330*/  FMNMX.FTZ R24, R20, R71, !PT ;  /* 0x0000004714187209 */ /* 0x002fe40007810000 */
[----:B------:R-:W-:Y:S02]  /*c340*/  ISETP.GT.AND P3, PT, R14, 0x8, PT ;  /* 0x000000080e00780c */ /* 0x000fe40003f64270 */
[----:B------:R-:W-:Y:S02]  /*c350*/  FSEL R71, R26, -INF , P1 ;  /* 0xff8000001a477808 */ /* 0x000fe40000800000 */
[----:B------:R-:W-:-:S02]  /*c360*/  FSEL R27, R27, -INF , P2 ;  /* 0xff8000001b1b7808 */ /* 0x000fc40001000000 */
        /* <DEDUP_REMOVED lines=14> */
[----:B------:R-:W-:Y:S01]  /*c450*/  FMNMX.FTZ R0, R79, R0, !PT ;  /* 0x000000004f007209 */ /* 0x000fe20007810000 */
[----:B------:R-:W0:Y:S01]  /*c460*/  SHFL.BFLY PT, R13, R24, 0x1, 0x1f ;  /* 0x0c201f00180d7f89 */ /* 0x000e2200000e0000 */
        /* <DEDUP_REMOVED lines=18> */
[----:B0-----:R-:W-:Y:S02]  /*c590*/  FMNMX.FTZ R13, R24, R13, !PT ;  /* 0x0000000d180d7209 */ /* 0x001fe40007810000 */
[----:B------:R-:W-:Y:S02]  /*c5a0*/  MOV R12, UR4 ;  /* 0x00000004000c7c02 */ /* 0x000fe40008000f00 */
[----:B------:R-:W-:-:S02]  /*c5b0*/  ISETP.GT.AND P1, PT, R14, 0x38, PT ;  /* 0x000000380e00780c */ /* 0x000fc40003f24270 */
[----:B------:R-:W-:Y:S02]  /*c5c0*/  FSEL R51, R51, -INF , P2 ;  /* 0xff80000033337808 */ /* 0x000fe40001000000 */
[----:B------:R-:W-:Y:S01]  /*c5d0*/  FMNMX.FTZ R0, R89, R0, !PT ;  /* 0x0000000059007209 */ /* 0x000fe20007810000 */
[----:B------:R-:W-:Y:S01]  /*c5e0*/  FMUL.FTZ R20, R13, R12 ;  /* 0x0000000c0d147220 */ /* 0x000fe20000410000 */
[----:B------:R-:W-:Y:S02]  /*c5f0*/  ISETP.GT.AND P2, PT, R14, 0x39, PT ;  /* 0x000000390e00780c */ /* 0x000fe40003f44270 */
[----:B------:R-:W-:Y:S02]  /*c600*/  FSEL R91, R54, -INF , P1 ;  /* 0xff800000365b7808 */ /* 0x000fe40000800000 */
[----:B------:R-:W-:Y:S02]  /*c610*/  FMNMX.FTZ R0, R51, R0, !PT ;  /* 0x0000000033007209 */ /* 0x000fe40007810000 */
[----:B------:R-:W-:-:S02]  /*c620*/  FSETP.NEU.FTZ.AND P4, PT, R13, -INF , PT ;  /* 0xff8000000d00780b */ /* 0x000fc40003f9d000 */
[----:B------:R-:W-:Y:S02]  /*c630*/  FSEL R55, R55, -INF , P2 ;  /* 0xff80000037377808 */ /* 0x000fe40001000000 */
[----:B------:R-:W-:Y:S02]  /*c640*/  FMNMX.FTZ R0, R91, R0, !PT ;  /* 0x000000005b007209 */ /* 0x000fe40007810000 */
[----:B------:R-:W-:Y:S02]  /*c650*/  FSEL R24, R20, RZ, P4 ;  /* 0x000000ff14187208 */ /* 0x000fe40002000000 */
[----:B------:R-:W-:-:S03]  /*c660*/  FMNMX.FTZ R0, R55, R0, !PT ;  /* 0x0000000037007209 */ /* 0x000fc60007810000 */
[-CC-:B------:R-:W-:Y:S01]  /*c670*/  FFMA.FTZ R164, R15, R12.reuse, -R24.reuse ;  /* 0x0000000c0fa47223 */ /* 0x180fe20000010818 */
[----:B------:R-:W-:Y:S02]  /*c680*/  FFMA.FTZ R15, R25, R12, -R24 ;  /* 0x0000000c190f7223 */ /* 0x000fe40000010818 */
[----:B------:R-:W0:Y:S02]  /*c690*/  SHFL.BFLY PT, R25, R0, 0x2, 0x1f ;  /* 0x0c401f0000197f89 */ /* 0x000e2400000e0000 */
[----:B0-----:R-:W-:-:S05]  /*c6a0*/  FMNMX.FTZ R25, R0, R25, !PT ;  /* 0x0000001900197209 */ /* 0x001fca0007810000 */
[----:B------:R-:W0:Y:S01]  /*c6b0*/  SHFL.BFLY PT, R20, R25, 0x1, 0x1f ;  /* 0x0c201f0019147f89 */ /* 0x000e2200000e0000 */
[----:B------:R-:W-:Y:S01]  /*c6c0*/  FFMA.FTZ R166, R57, R12, -R24 ;  /* 0x0000000c39a67223 */ /* 0x000fe20000010818 */
[----:B------:R-:W-:Y:S01]  /*c6d0*/  MUFU.EX2 R164, R164 ;  /* 0x000000a400a47308 */ /* 0x000fe20000000800 */
[----:B0-----:R-:W-:-:S04]  /*c6e0*/  FMNMX.FTZ R20, R25, R20, !PT ;  /* 0x0000001419147209 */ /* 0x001fc80007810000 */
[C---:B------:R-:W-:Y:S01]  /*c6f0*/  FSETP.NEU.FTZ.AND P1, PT, R20.reuse, -INF , PT ;  /* 0xff8000001400780b */ /* 0x040fe20003f3d000 */
[----:B------:R-:W-:-:S05]  /*c700*/  FMUL.FTZ R0, R20, R12 ;  /* 0x0000000c14007220 */ /* 0x000fca0000410000 */
[----:B------:R-:W-:-:S05]  /*c710*/  FSEL R0, R0, RZ, P1 ;  /* 0x000000ff00007208 */ /* 0x000fca0000800000 */
[-CC-:B------:R-:W-:Y:S01]  /*c720*/  FFMA.FTZ R71, R71, R12.reuse, -R0.reuse ;  /* 0x0000000c47477223 */ /* 0x180fe20000010800 */
[-CC-:B------:R-:W-:Y:S01]  /*c730*/  FFMA.FTZ R27, R27, R12.reuse, -R0.reuse ;  /* 0x0000000c1b1b7223 */ /* 0x180fe20000010800 */
[-C--:B------:R-:W-:Y:S01]  /*c740*/  FFMA.FTZ R73, R73, R12.reuse, -R0 ;  /* 0x0000000c49497223 */ /* 0x080fe20000010800 */
[----:B------:R-:W0:Y:S01]  /*c750*/  MUFU.EX2 R15, R15 ;  /* 0x0000000f000f7308 */ /* 0x000e220000000800 */
[----:B------:R-:W-:Y:S02]  /*c760*/  VIADD R25, R21, 0x38840 ;  /* 0x0003884015197836 */ /* 0x000fe40000000000 */
[-C--:B------:R-:W-:Y:S01]  /*c770*/  FFMA.FTZ R29, R29, R12.reuse, -R24 ;  /* 0x0000000c1d1d7223 */ /* 0x080fe20000010818 */
[----:B------:R-:W-:-:S04]  /*c780*/  FFMA.FTZ R75, R75, R12, -R0 ;  /* 0x0000000c4b4b7223 */ /* 0x000fc80000010800 */
[----:B------:R-:W-:Y:S01]  /*c790*/  MUFU.EX2 R71, R71 ;  /* 0x0000004700477308 */ /* 0x000fe20000000800 */
[-C--:B------:R-:W-:Y:S01]  /*c7a0*/  FFMA.FTZ R160, R59, R12.reuse, -R24 ;  /* 0x0000000c3ba07223 */ /* 0x080fe20000010818 */
[----:B------:R-:W-:Y:S01]  /*c7b0*/  PRMT R25, R190, 0x654, R25 ;  /* 0x00000654be197816 */ /* 0x000fe20000000019 */
[-C--:B------:R-:W-:Y:S01]  /*c7c0*/  FFMA.FTZ R77, R77, R12.reuse, -R0 ;  /* 0x0000000c4d4d7223 */ /* 0x080fe20000010800 */
[----:B------:R-:W-:Y:S02]  /*c7d0*/  FFMA.FTZ R14, R33, R12, -R24 ;  /* 0x0000000c210e7223 */ /* 0x000fe40000010818 */
[----:B------:R1:W-:Y:S02]  /*c7e0*/  SYNCS.ARRIVE.TRANS64.RED.A1T0 RZ, [R25+URZ], RZ ;  /* 0x000000ff19ff79a7 */ /* 0x0003e4000810043f */
[----:B------:R-:W2:Y:S08]  /*c7f0*/  MUFU.EX2 R28, R27 ;  /* 0x0000001b001c7308 */ /* 0x000eb00000000800 */
[----:B------:R-:W4:Y:S01]  /*c800*/  MUFU.EX2 R166, R166 ;  /* 0x000000a600a67308 */ /* 0x000f220000000800 */
[----:B-1----:R-:W-:-:S07]  /*c810*/  IMAD.MOV.U32 R25, RZ, RZ, 0x40000040 ;  /* 0x40000040ff197424 */ /* 0x002fce00078e00ff */
[----:B------:R-:W1:Y:S01]  /*c820*/  MUFU.EX2 R73, R73 ;  /* 0x0000004900497308 */ /* 0x000e620000000800 */
[----:B------:R-:W-:-:S07]  /*c830*/  FFMA.FTZ R79, R79, R12, -R0 ;  /* 0x0000000c4f4f7223 */ /* 0x000fce0000010800 */
[----:B------:R-:W5:Y:S01]  /*c840*/  MUFU.EX2 R29, R29 ;  /* 0x0000001d001d7308 */ /* 0x000f620000000800 */
[----:B------:R-:W-:-:S07]  /*c850*/  FFMA.FTZ R31, R37, R12, -R24 ;  /* 0x0000000c251f7223 */ /* 0x000fce0000010818 */
[----:B------:R-:W3:Y:S01]  /*c860*/  MUFU.EX2 R30, R75 ;  /* 0x0000004b001e7308 */ /* 0x000ee20000000800 */
[----:B------:R-:W-:Y:S01]  /*c870*/  R2UR UR7, R25 ;  /* 0x00000000190772ca */ /* 0x000fe200000e0000 */
[-CC-:B------:R-:W-:Y:S01]  /*c880*/  FFMA.FTZ R162, R61, R12.reuse, -R24.reuse ;  /* 0x0000000c3da27223 */ /* 0x180fe20000010818 */
[----:B------:R-:W-:-:S05]  /*c890*/  FFMA.FTZ R156, R63, R12, -R24 ;  /* 0x0000000c3f9c7223 */ /* 0x000fca0000010818 */
[----:B------:R-:W3:Y:S01]  /*c8a0*/  MUFU.EX2 R160, R160 ;  /* 0x000000a000a07308 */ /* 0x000ee20000000800 */
[-CC-:B------:R-:W-:Y:S01]  /*c8b0*/  FFMA.FTZ R33, R41, R12.reuse, -R24.reuse ;  /* 0x0000000c29217223 */ /* 0x180fe20000010818 */
[-CC-:B------:R-:W-:Y:S01]  /*c8c0*/  FFMA.FTZ R158, R65, R12.reuse, -R24.reuse ;  /* 0x0000000c419e7223 */ /* 0x180fe20000010818 */
[----:B------:R-:W-:-:S05]  /*c8d0*/  FFMA.FTZ R35, R45, R12, -R24 ;  /* 0x0000000c2d237223 */ /* 0x000fca0000010818 */
[----:B------:R0:W-:Y:S01]  /*c8e0*/  MUFU.EX2 R57, R14 ;  /* 0x0000000e00397308 */ /* 0x0001e20000000800 */
[-CC-:B------:R-:W-:Y:S01]  /*c8f0*/  FFMA.FTZ R152, R67, R12.reuse, -R24.reuse ;  /* 0x0000000c43987223 */ /* 0x180fe20000010818 */
[-CC-:B------:R-:W-:Y:S01]  /*c900*/  FFMA.FTZ R37, R49, R12.reuse, -R24.reuse ;  /* 0x0000000c31257223 */ /* 0x180fe20000010818 */
[-CC-:B------:R-:W-:Y:S01]  /*c910*/  FFMA.FTZ R154, R69, R12.reuse, -R24.reuse ;  /* 0x0000000c459a7223 */ /* 0x180fe20000010818 */
[----:B------:R-:W-:-:S04]  /*c920*/  FFMA.FTZ R39, R53, R12, -R24 ;  /* 0x0000000c35277223 */ /* 0x000fc80000010818 */
[----:B------:R-:W3:Y:S01]  /*c930*/  MUFU.EX2 R77, R77 ;  /* 0x0000004d004d7308 */ /* 0x000ee20000000800 */
[----:B0-----:R-:W-:Y:S01]  /*c940*/  LOP3.LUT R14, R56, 0x2000000, RZ, 0xfc, !PT ;  /* 0x02000000380e7812 */ /* 0x001fe200078efcff */
        /* <DEDUP_REMOVED lines=11> */
[----:B------:R-:W-:Y:S01]  /*ca00*/  FADD.FTZ R25, R164, R15 ;  /* 0x0000000fa4197221 */ /* 0x000fe20000010000 */
[----:B------:R-:W-:-:S02]  /*ca10*/  IMAD R24, R19, 0x1000, R14 ;  /* 0x0000100013187824 */ /* 0x000fc400078e020e */
[----:B--2---:R-:W-:Y:S01]  /*ca20*/  FADD.FTZ R0, R71, R28 ;  /* 0x0000001c47007221 */ /* 0x004fe20000010000 */
[----:B------:R-:W-:Y:S02]  /*ca30*/  IMAD.MOV.U32 R27, RZ, RZ, 0x40000040 ;  /* 0x40000040ff1b7424 */ /* 0x000fe400078e00ff */
[----:B----4-:R-:W-:Y:S01]  /*ca40*/  FADD.FTZ R38, R166, R25 ;  /* 0x00000019a6267221 */ /* 0x010fe20000010000 */
[----:B------:R-:W-:Y:S02]  /*ca50*/  VIADD R26, R24, 0x80 ;  /* 0x00000080181a7836 */ /* 0x000fe40000000000 */
[----:B-1----:R-:W-:Y:S01]  /*ca60*/  FADD.FTZ R25, R73, R0 ;  /* 0x0000000049197221 */ /* 0x002fe20000010000 */
[----:B------:R-:W1:Y:S01]  /*ca70*/  MUFU.EX2 R162, R162 ;  /* 0x000000a200a27308 */ /* 0x000e620000000800 */
[----:B------:R-:W-:Y:S01]  /*ca80*/  R2UR UR11, R27 ;  /* 0x000000001b0b72ca */ /* 0x000fe200000e0000 */
[----:B-----5:R-:W-:Y:S01]  /*ca90*/  FADD.FTZ R27, R29, R38 ;  /* 0x000000261d1b7221 */ /* 0x020fe20000010000 */
[----:B---3--:R-:W-:Y:S01]  /*caa0*/  FADD.FTZ R38, R30, R25 ;  /* 0x000000191e267221 */ /* 0x008fe20000010000 */
[----:B------:R-:W-:-:S04]  /*cab0*/  R2UR UR10, R26 ;  /* 0x000000001a0a72ca */ /* 0x000fc800000e0000 */
[----:B------:R-:W2:Y:S01]  /*cac0*/  MUFU.EX2 R81, R81 ;  /* 0x0000005100517308 */ /* 0x000ea20000000800 */
[----:B------:R-:W-:Y:S02]  /*cad0*/  VIADD R26, R24, 0x100 ;  /* 0x00000100181a7836 */ /* 0x000fe40000000000 */
[----:B------:R-:W-:Y:S01]  /*cae0*/  FADD.FTZ R40, R160, R27 ;  /* 0x0000001ba0287221 */ /* 0x000fe20000010000 */
[----:B------:R-:W-:Y:S02]  /*caf0*/  IMAD.MOV.U32 R27, RZ, RZ, 0x40000040 ;  /* 0x40000040ff1b7424 */ /* 0x000fe400078e00ff */
[----:B------:R-:W-:Y:S02]  /*cb00*/  FADD.FTZ R25, R77, R38 ;  /* 0x000000264d197221 */ /* 0x000fe40000010000 */
[----:B------:R-:W3:Y:S01]  /*cb10*/  MUFU.EX2 R31, R31 ;  /* 0x0000001f001f7308 */ /* 0x000ee20000000800 */
[----:B------:R-:W-:Y:S01]  /*cb20*/  R2UR UR14, R26 ;  /* 0x000000001a0e72ca */ /* 0x000fe200000e0000 */
[----:B0-----:R-:W-:-:S06]  /*cb30*/  FADD.FTZ R26, R32, R25 ;  /* 0x00000019201a7221 */ /* 0x001fcc0000010000 */
[----:B------:R-:W0:Y:S01]  /*cb40*/  MUFU.EX2 R34, R83 ;  /* 0x0000005300227308 */ /* 0x000e220000000800 */
[----:B------:R-:W-:Y:S01]  /*cb50*/  R2UR UR15, R27 ;  /* 0x000000001b0f72ca */ /* 0x000fe200000e0000 */
[----:B------:R-:W-:Y:S02]  /*cb60*/  IMAD.MOV.U32 R25, RZ, RZ, 0x40000040 ;  /* 0x40000040ff197424 */ /* 0x000fe400078e00ff */
[----:B------:R-:W-:-:S04]  /*cb70*/  FADD.FTZ R27, R57, R40 ;  /* 0x00000028391b7221 */ /* 0x000fc80000010000 */
[----:B------:R-:W4:Y:S08]  /*cb80*/  MUFU.EX2 R156, R156 ;  /* 0x0000009c009c7308 */ /* 0x000f300000000800 */
[----:B------:R-:W5:Y:S01]  /*cb90*/  MUFU.EX2 R85, R85 ;  /* 0x0000005500557308 */ /* 0x000f620000000800 */
[----:B-1----:R-:W-:Y:S01]  /*cba0*/  FADD.FTZ R38, R162, R27 ;  /* 0x0000001ba2267221 */ /* 0x002fe20000010000 */
[----:B------:R-:W-:Y:S01]  /*cbb0*/  R2UR UR19, R25 ;  /* 0x00000000191372ca */ /* 0x000fe200000e0000 */
[----:B--2---:R-:W-:-:S05]  /*cbc0*/  FADD.FTZ R25, R81, R26 ;  /* 0x0000001a51197221 */ /* 0x004fca0000010000 */
[----:B------:R-:W1:Y:S01]  /*cbd0*/  MUFU.EX2 R36, R43 ;  /* 0x0000002b00247308 */ /* 0x000e620000000800 */
[----:B------:R-:W-:Y:S01]  /*cbe0*/  F2FP.F16.F32.PACK_AB R164, R15, R164 ;  /* 0x000000a40fa4723e */ /* 0x000fe200000000ff */
[----:B---3--:R-:W-:-:S06]  /*cbf0*/  FADD.FTZ R15, R31, R38 ;  /* 0x000000261f0f7221 */ /* 0x008fcc0000010000 */
[----:B------:R-:W2:Y:S01]  /*cc00*/  MUFU.EX2 R33, R33 ;  /* 0x0000002100217308 */ /* 0x000ea20000000800 */
[----:B0-----:R-:W-:-:S07]  /*cc10*/  FADD.FTZ R26, R34, R25 ;  /* 0x00000019221a7221 */ /* 0x001fce0000010000 */
[----:B------:R-:W0:Y:S01]  /*cc20*/  MUFU.EX2 R87, R87 ;  /* 0x0000005700577308 */ /* 0x000e220000000800 */
[----:B----4-:R-:W-:-:S07]  /*cc30*/  FADD.FTZ R38, R156, R15 ;  /* 0x0000000f9c267221 */ /* 0x010fce0000010000 */
[----:B------:R-:W3:Y:S01]  /*cc40*/  MUFU.EX2 R158, R158 ;  /* 0x0000009e009e7308 */ /* 0x000ee20000000800 */
[C---:B------:R-:W-:Y:S01]  /*cc50*/  R2UR UR6, R24.reuse ;  /* 0x00000000180672ca */ /* 0x040fe200000e0000 */
[----:B-----5:R-:W-:Y:S01]  /*cc60*/  FADD.FTZ R15, R85, R26 ;  /* 0x0000001a550f7221 */ /* 0x020fe20000010000 */
[----:B------:R-:W-:-:S05]  /*cc70*/  VIADD R24, R24, 0x180 ;  /* 0x0000018018187836 */ /* 0x000fca0000000000 */
[----:B------:R-:W4:Y:S01]  /*cc80*/  MUFU.EX2 R35, R35 ;  /* 0x0000002300237308 */ /* 0x000f220000000800 */
[----:B-1----:R-:W-:-:S07]  /*cc90*/  FADD.FTZ R26, R36, R15 ;  /* 0x0000000f241a7221 */ /* 0x002fce0000010000 */
[----:B------:R-:W1:Y:S01]  /*cca0*/  MUFU.EX2 R0, R47 ;  /* 0x0000002f00007308 */ /* 0x000e620000000800 */
[----:B------:R-:W-:Y:S01]  /*ccb0*/  R2UR UR18, R24 ;  /* 0x00000000181272ca */ /* 0x000fe200000e0000 */
[----:B--2---:R-:W-:-:S06]  /*ccc0*/  FADD.FTZ R25, R33, R38 ;  /* 0x0000002621197221 */ /* 0x004fcc0000010000 */
[----:B------:R-:W2:Y:S01]  /*ccd0*/  MUFU.EX2 R152, R152 ;  /* 0x0000009800987308 */ /* 0x000ea20000000800 */
[----:B------:R-:W-:Y:S01]  /*cce0*/  F2FP.F16.F32.PACK_AB R165, R28, R71 ;  /* 0x000000471ca5723e */ /* 0x000fe200000000ff */
[----:B0-----:R-:W-:-:S06]  /*ccf0*/  FADD.FTZ R15, R87, R26 ;  /* 0x0000001a570f7221 */ /* 0x001fcc0000010000 */
[----:B------:R-:W0:Y:S01]  /*cd00*/  MUFU.EX2 R89, R89 ;  /* 0x0000005900597308 */ /* 0x000e220000000800 */
[----:B---3--:R-:W-:-:S07]  /*cd10*/  FADD.FTZ R28, R158, R25 ;  /* 0x000000199e1c7221 */ /* 0x008fce0000010000 */
[----:B------:R-:W3:Y:S01]  /*cd20*/  MUFU.EX2 R37, R37 ;  /* 0x0000002500257308 */ /* 0x000ee20000000800 */
[----:B----4-:R-:W-:-:S07]  /*cd30*/  FADD.FTZ R25, R35, R28 ;  /* 0x0000001c23197221 */ /* 0x010fce0000010000 */
[----:B------:R-:W4:Y:S01]  /*cd40*/  MUFU.EX2 R24, R51 ;  /* 0x0000003300187308 */ /* 0x000f220000000800 */
[----:B-1----:R-:W-:-:S07]  /*cd50*/  FADD.FTZ R28, R0, R15 ;  /* 0x0000000f001c7221 */ /* 0x002fce0000010000 */
[----:B------:R-:W1:Y:S01]  /*cd60*/  MUFU.EX2 R154, R154 ;  /* 0x0000009a009a7308 */ /* 0x000e620000000800 */
[----:B------:R-:W-:-:S07]  /*cd70*/  F2FP.F16.F32.PACK_AB R167, R30, R73 ;  /* 0x000000491ea7723e */ /* 0x000fce00000000ff */
[----:B------:R-:W-:Y:S08]  /*cd80*/  MUFU.EX2 R39, R39 ;  /* 0x0000002700277308 */ /* 0x000ff00000000800 */
[----:B------:R-:W5:Y:S08]  /*cd90*/  MUFU.EX2 R91, R91 ;  /* 0x0000005b005b7308 */ /* 0x000f700000000800 */
[----:B------:R-:W5:Y:S01]  /*cda0*/  MUFU.EX2 R26, R55 ;  /* 0x00000037001a7308 */ /* 0x000f620000000800 */
[----:B--2---:R-:W-:Y:S01]  /*cdb0*/  FADD.FTZ R30, R152, R25 ;  /* 0x00000019981e7221 */ /* 0x004fe20000010000 */
[----:B0-----:R-:W-:Y:S01]  /*cdc0*/  FADD.FTZ R15, R89, R28 ;  /* 0x0000001c590f7221 */ /* 0x001fe20000010000 */
[----:B------:R-:W-:Y:S01]  /*cdd0*/  F2FP.F16.F32.PACK_AB R166, R29, R166 ;  /* 0x000000a61da6723e */ /* 0x000fe200000000ff */
[----:B------:R-:W-:Y:S01]  /*cde0*/  BAR.SYNC.DEFER_BLOCKING 0xf, 0x100 ;  /* 0x03c4000000007b1d */ /* 0x000fe20000010000 */
[----:B---3--:R-:W-:Y:S01]  /*cdf0*/  FADD.FTZ R25, R37, R30 ;  /* 0x0000001e25197221 */ /* 0x008fe20000010000 */
[----:B----4-:R-:W-:Y:S01]  /*ce00*/  FADD.FTZ R28, R24, R15 ;  /* 0x0000000f181c7221 */ /* 0x010fe20000010000 */
[----:B------:R-:W-:-:S02]  /*ce10*/  F2FP.F16.F32.PACK_AB R160, R57, R160 ;  /* 0x000000a039a0723e */ /* 0x000fc400000000ff */
[----:B------:R-:W-:Y:S02]  /*ce20*/  F2FP.F16.F32.PACK_AB R161, R32, R77 ;  /* 0x0000004d20a1723e */ /* 0x000fe400000000ff */
[----:B------:R-:W-:Y:S02]  /*ce30*/  F2FP.F16.F32.PACK_AB R162, R31, R162 ;  /* 0x000000a21fa2723e */ /* 0x000fe400000000ff */
[----:B------:R-:W-:Y:S02]  /*ce40*/  F2FP.F16.F32.PACK_AB R163, R34, R81 ;  /* 0x0000005122a3723e */ /* 0x000fe400000000ff */
[----:B------:R-:W-:Y:S01]  /*ce50*/  F2FP.F16.F32.PACK_AB R159, R0, R87 ;  /* 0x00000057009f723e */ /* 0x000fe200000000ff */
[----:B-1----:R-:W-:Y:S01]  /*ce60*/  FADD.FTZ R0, R154, R25 ;  /* 0x000000199a007221 */ /* 0x002fe20000010000 */
[----:B------:R-:W-:Y:S02]  /*ce70*/  F2FP.F16.F32.PACK_AB R156, R33, R156 ;  /* 0x0000009c219c723e */ /* 0x000fe400000000ff */
[----:B------:R-:W-:-:S02]  /*ce80*/  F2FP.F16.F32.PACK_AB R157, R36, R85 ;  /* 0x00000055249d723e */ /* 0x000fc400000000ff */
[----:B------:R-:W-:Y:S01]  /*ce90*/  F2FP.F16.F32.PACK_AB R158, R35, R158 ;  /* 0x0000009e239e723e */ /* 0x000fe200000000ff */
[----:B-----5:R-:W-:Y:S01]  /*cea0*/  FADD.FTZ R15, R91, R28 ;  /* 0x0000001c5b0f7221 */ /* 0x020fe20000010000 */
[----:B------:R-:W-:Y:S02]  /*ceb0*/  F2FP.F16.F32.PACK_AB R152, R37, R152 ;  /* 0x000000982598723e */ /* 0x000fe400000000ff */
[----:B------:R-:W-:Y:S02]  /*cec0*/  F2FP.F16.F32.PACK_AB R153, R24, R89 ;  /* 0x000000591899723e */ /* 0x000fe400000000ff */
[C---:B------:R-:W-:Y:S02]  /*ced0*/  F2FP.F16.F32.PACK_AB R154, R39.reuse, R154 ;  /* 0x0000009a279a723e */ /* 0x040fe400000000ff */
[C---:B------:R-:W-:Y:S01]  /*cee0*/  F2FP.F16.F32.PACK_AB R155, R26.reuse, R91 ;  /* 0x0000005b1a9b723e */ /* 0x040fe200000000ff */
[----:B------:R-:W-:Y:S01]  /*cef0*/  STSM.16.M88.4 [R227+0x36400], R164 ;  /* 0x036400a4e3007844 */ /* 0x000fe20000000200 */
[----:B------:R-:W-:Y:S01]  /*cf00*/  FADD.FTZ R0, R39, R0 ;  /* 0x0000000027007221 */ /* 0x000fe20000010000 */
[----:B------:R-:W-:-:S02]  /*cf10*/  FADD.FTZ R15, R26, R15 ;  /* 0x0000000f1a0f7221 */ /* 0x000fc40000010000 */
[----:B------:R-:W-:Y:S04]  /*cf20*/  STSM.16.M88.4 [R228], R160 ;  /* 0x000000a0e4007844 */ /* 0x000fe80000000200 */
[----:B------:R0:W-:Y:S04]  /*cf30*/  STSM.16.M88.4 [R58], R156 ;  /* 0x0000009c3a007844 */ /* 0x0001e80000000200 */
[----:B------:R1:W-:Y:S01]  /*cf40*/  STSM.16.M88.4 [R229], R152 ;  /* 0x00000098e5007844 */ /* 0x0003e20000000200 */
[----:B0-----:R-:W-:-:S06]  /*cf50*/  WARPGROUP.ARRIVE ;  /* 0x00000000000079c5 */ /* 0x001fcc0000000000 */
        /* <DEDUP_REMOVED lines=24> */
.L_x_5302:
[----:B------:R-:W-:Y:S01]  /*d0e0*/  VIADD R21, R21, 0x38860 ;  /* 0x0003886015157836 */ /* 0x000fe20000000000 */
[----:B------:R-:W0:Y:S01]  /*d0f0*/  @P5 LDC R152, c[0x0][0x44c] ;  /* 0x00011300ff985b82 */ /* 0x000e220000000800 */
[----:B------:R-:W-:Y:S01]  /*d100*/  IMAD.MOV.U32 R153, RZ, RZ, R213 ;  /* 0x000000ffff997224 */ /* 0x000fe200078e00d5 */
[----:B------:R-:W-:Y:S01]  /*d110*/  ULDC UR36, c[0x0][0xa80] ;  /* 0x0002a00000247ab9 */ /* 0x000fe20000000800 */
[----:B------:R-:W-:Y:S01]  /*d120*/  ULDC UR37, c[0x0][0xa80] ;  /* 0x0002a00000257ab9 */ /* 0x000fe20000000800 */
[----:B------:R-:W-:Y:S01]  /*d130*/  PRMT R21, R190, 0x654, R21 ;  /* 0x00000654be157816 */ /* 0x000fe20000000015 */
[----:B------:R-:W-:Y:S03]  /*d140*/  BSSY B1, `(.L_x_5303) ;  /* 0x0000397000017945 */ /* 0x000fe60003800000 */
[----:B------:R1:W-:Y:S02]  /*d150*/  SYNCS.ARRIVE.TRANS64.RED.A1T0 RZ, [R21+URZ], RZ ;  /* 0x000000ff15ff79a7 */ /* 0x0003e4000810043f */
[----:B-1----:R-:W1:Y:S01]  /*d160*/  @P5 LDC R21, c[0x0][0x450] ;  /* 0x00011400ff155b82 */ /* 0x002e620000000800 */
[----:B0-----:R-:W-:-:S05]  /*d170*/  @P5 IMAD.HI.U32 R152, R213, R152, RZ ;  /* 0x00000098d5985227 */ /* 0x001fca00078e00ff */
[----:B-1----:R-:W-:-:S04]  /*d180*/  @P5 SHF.R.U32.HI R153, RZ, R21, R152 ;  /* 0x00000015ff995219 */ /* 0x002fc80000011698 */
[----:B------:R-:W-:-:S04]  /*d190*/  IADD3 R21, R153, R211, -R208 ;  /* 0x000000d399157210 */ /* 0x000fc80007ffe8d0 */
[----:B------:R-:W-:-:S04]  /*d1a0*/  SHF.R.S32.HI R152, RZ, 0x1f, R21 ;  /* 0x0000001fff987819 */ /* 0x000fc80000011415 */
[----:B------:R-:W-:Y:S01]  /*d1b0*/  LEA.HI R152, R152, R21, RZ, 0x6 ;  /* 0x0000001598987211 */ /* 0x000fe200078f30ff */
[----:B------:R-:W-:-:S03]  /*d1c0*/  VIADD R21, R168, 0xfffffffe ;  /* 0xfffffffea8157836 */ /* 0x000fc60000000000 */
[----:B------:R-:W-:-:S04]  /*d1d0*/  SHF.R.S32.HI R212, RZ, 0x6, R152 ;  /* 0x00000006ffd47819 */ /* 0x000fc80000011498 */
[----:B------:R-:W-:-:S04]  /*d1e0*/  VIMNMX R212, RZ, R212, !PT ;  /* 0x000000d4ffd47248 */ /* 0x000fc80007fe0100 */
[----:B------:R-:W-:-:S13]  /*d1f0*/  ISETP.GE.AND P1, PT, R21, R212, PT ;  /* 0x000000d41500720c */ /* 0x000fda0003f26270 */
[----:B------:R-:W-:Y:S05]  /*d200*/  @!P1 BRA `(.L_x_5304) ;  /* 0x0000003800289947 */ /* 0x000fea0003800000 */
[----:B------:R-:W-:Y:S01]  /*d210*/  BSSY B0, `(.L_x_5304) ;  /* 0x0000389000007945 */ /* 0x000fe20003800000 */
[----:B------:R-:W-:Y:S02]  /*d220*/  IMAD.MOV.U32 R199, RZ, RZ, R20 ;  /* 0x000000ffffc77224 */ /* 0x000fe400078e0014 */
[----:B------:R-:W-:Y:S02]  /*d230*/  IMAD.MOV.U32 R197, RZ, RZ, R13 ;  /* 0x000000ffffc57224 */ /* 0x000fe400078e000d */
[----:B------:R-:W-:-:S07]  /*d240*/  IMAD.MOV.U32 R198, RZ, RZ, R19 ;  /* 0x000000ffffc67224 */ /* 0x000fce00078e0013 */
.L_x_5317:
[----:B------:R-:W-:-:S05]  /*d250*/  VIADD R19, R198, 0x1 ;  /* 0x00000001c6137836 */ /* 0x000fca0000000000 */
[----:B------:R-:W-:-:S04]  /*d260*/  ISETP.NE.AND P1, PT, R19, 0x2, PT ;  /* 0x000000021300780c */ /* 0x000fc80003f25270 */
[----:B------:R-:W-:Y:S02]  /*d270*/  SEL R12, RZ, 0x1, P1 ;  /* 0x00000001ff0c7807 */ /* 0x000fe40000800000 */
[----:B------:R-:W-:Y:S02]  /*d280*/  SEL R19, R19, RZ, P1 ;  /* 0x000000ff13137207 */ /* 0x000fe40000800000 */
[----:B------:R-:W-:Y:S01]  /*d290*/  LOP3.LUT R23, R23, R12, RZ, 0x3c, !PT ;  /* 0x0000000c17177212 */ /* 0x000fe200078e3cff */
[----:B0-----:R-:W-:Y:S06]  /*d2a0*/  @!P0 BRA `(.L_x_5305) ;  /* 0x0000000000048947 */ /* 0x001fec0003800000 */
[----:B------:R-:W-:Y:S01]  /*d2b0*/  BPT.TRAP 0x1 ;  /* 0x000000040000795c */ /* 0x000fe20000300000 */
.L_x_5305:
[----:B------:R-:W-:Y:S01]  /*d2c0*/  IMAD R196, R19, 0x8, R18 ;  /* 0x0000000813c47824 */ /* 0x000fe200078e0212 */
[----:B------:R-:W-:-:S04]  /*d2d0*/  SHF.L.U32 R20, R23, 0x1f, RZ ;  /* 0x0000001f17147819 */ /* 0x000fc800000006ff */
[----:B------:R0:W1:Y:S01]  /*d2e0*/  SYNCS.PHASECHK.TRANS64.TRYWAIT P1, [R196+URZ+0x38830], R20 ;  /* 0x03883014c40075a7 */ /* 0x000062000802017f */
[----:B------:R-:W-:Y:S05]  /*d2f0*/  @!P0 BRA `(.L_x_5306) ;  /* 0x0000000000048947 */ /* 0x000fea0003800000 */
[----:B------:R-:W-:Y:S01]  /*d300*/  BPT.TRAP 0x1 ;  /* 0x000000040000795c */ /* 0x000fe20000300000 */
.L_x_5306:
[----:B------:R-:W-:Y:S01]  /*d310*/  BSSY B2, `(.L_x_5307) ;  /* 0x0000006000027945 */ /* 0x000fe20003800000 */
[----:B------:R-:W-:Y:S02]  /*d320*/  IMAD R154, R19, 0x200, R206 ;  /* 0x00000200139a7824 */ /* 0x000fe400078e02ce */
[----:B------:R-:W-:Y:S01]  /*d330*/  IMAD.MOV.U32 R155, RZ, RZ, 0x40000040 ;  /* 0x40000040ff9b7424 */ /* 0x000fe200078e00ff */
[----:B-1----:R-:W-:Y:S06]  /*d340*/  @P1 BRA `(.L_x_5308) ;  /* 0x0000000000081947 */ /* 0x002fec0003800000 */
[----:B------:R-:W1:Y:S02]  /*d350*/  SYNCS.PHASECHK.TRANS64.TRYWAIT P1, [R196+URZ+0x38830], R20 ;  /* 0x03883014c40075a7 */ /* 0x000e64000802017f */
[----:B-1----:R-:W-:Y:S05]  /*d360*/  @!P1 BRA `(.L_x_5309) ;  /* 0x0000013c00249947 */ /* 0x002fea0003800000 */
.L_x_5308:
[----:B------:R-:W-:Y:S05]  /*d370*/  BSYNC B2 ;  /* 0x0000000000027941 */ /* 0x000fea0003800000 */
.L_x_5307:
        /* <DEDUP_REMOVED lines=36> */
.L_x_5310:
[----:B------:R2:W3:Y:S01]  /*d5c0*/  SYNCS.PHASECHK.TRANS64.TRYWAIT P1, [R196+URZ+0x38850], R20 ;  /* 0x03885014c40075a7 */ /* 0x0004e2000802017f */
[----:B------:R-:W-:Y:S05]  /*d5d0*/  @!P0 BRA `(.L_x_5311) ;  /* 0x0000000000048947 */ /* 0x000fea0003800000 */
[----:B------:R-:W-:Y:S01]  /*d5e0*/  BPT.TRAP 0x1 ;  /* 0x000000040000795c */ /* 0x000fe20000300000 */
.L_x_5311:
[----:B------:R-:W-:Y:S04]  /*d5f0*/  BSSY B2, `(.L_x_5312) ;  /* 0x0000004000027945 */ /* 0x000fe80003800000 */
[----:B---3--:R-:W-:Y:S05]  /*d600*/  @P1 BRA `(.L_x_5313) ;  /* 0x0000000000081947 */ /* 0x008fea0003800000 */
[----:B------:R-:W3:Y:S02]  /*d610*/  SYNCS.PHASECHK.TRANS64.TRYWAIT P1, [R196+URZ+0x38850], R20 ;  /* 0x03885014c40075a7 */ /* 0x000ee4000802017f */
[----:B---3--:R-:W-:Y:S05]  /*d620*/  @!P1 BRA `(.L_x_5314) ;  /* 0x0000013800889947 */ /* 0x008fea0003800000 */
.L_x_5313:
[----:B------:R-:W-:Y:S05]  /*d630*/  BSYNC B2 ;  /* 0x0000000000027941 */ /* 0x000fea0003800000 */
.L_x_5312:
        /* <DEDUP_REMOVED lines=23> */
[----:B----4-:R-:W-:Y:S01]  /*d7b0*/  SHF.R.U32.HI R202, RZ, 0x7, R202 ;  /* 0x00000007ffca7819 */ /* 0x010fe200000116ca */
[----:B------:R-:W-:Y:S02]  /*d7c0*/  WARPGROUP.DEPBAR.LE gsb0, 0x0 ;  /* 0x00008000000079c5 */ /* 0x000fe40000010000 */
[----:B------:R-:W-:-:S08]  /*d7d0*/  WARPGROUP.ARRIVE ;  /* 0x00000000000079c5 */ /* 0x000fd00000000000 */
        /* <DEDUP_REMOVED lines=150> */
[----:B------:R-:W4:Y:S01]  /*e140*/  SHFL.IDX PT, R12, R202, RZ, 0x1f ;  /* 0x00001fffca0c7589 */ /* 0x000f2200000e0000 */
[----:B------:R-:W-:Y:S01]  /*e150*/  IMAD.MOV.U32 R13, RZ, RZ, 0x40000040 ;  /* 0x40000040ff0d7424 */ /* 0x000fe200078e00ff */
[----:B----4-:R-:W-:-:S04]  /*e160*/  ISETP.GT.AND P1, PT, R12, 0x7f, PT ;  /* 0x0000007f0c00780c */ /* 0x010fc80003f24270 */
[----:B0123--:R-:W-:Y:S02]  /*e170*/  SEL R20, RZ, 0x2, !P1 ;  /* 0x00000002ff147807 */ /* 0x00ffe40004800000 */
[----:B------:R-:W-:-:S03]  /*e180*/  SEL R205, R205, 0x980, P1 ;  /* 0x00000980cdcd7807 */ /* 0x000fc60000800000 */
[----:B------:R-:W-:Y:S01]  /*e190*/  IMAD.IADD R12, R20, 0x1, R201 ;  /* 0x00000001140c7824 */ /* 0x000fe200078e02c9 */
        /* <DEDUP_REMOVED lines=9> */
[----:B------:R-:W-:Y:S01]  /*e230*/  IMAD.MOV.U32 R12, RZ, RZ, 0x4 ;  /* 0x00000004ff0c7424 */ /* 0x000fe200078e00ff */
[----:B------:R-:W-:-:S04]  /*e240*/  R2UR UR5, R13 ;  /* 0x000000000d0572ca */ /* 0x000fc800000e0000 */
[C---:B------:R-:W-:Y:S02]  /*e250*/  SEL R13, R12.reuse, 0x2, P1 ;  /* 0x000000020c0d7807 */ /* 0x040fe40000800000 */
[----:B------:R-:W-:-:S03]  /*e260*/  SEL R12, R12, 0x6, !P1 ;  /* 0x000000060c0c7807 */ /* 0x000fc60004800000 */
[----:B------:R-:W-:Y:S01]  /*e270*/  IMAD.IADD R202, R201, 0x1, R13 ;  /* 0x00000001c9ca7824 */ /* 0x000fe200078e020d */
        /* <DEDUP_REMOVED lines=38> */
[----:B------:R-:W-:-:S04]  /*e4e0*/  IADD3 R202, R201, R20, RZ ;  /* 0x00000014c9ca7210 */ /* 0x000fc80007ffe0ff */
        /* <DEDUP_REMOVED lines=102> */
[----:B------:R-:W-:Y:S01]  /*eb50*/  IADD3 R202, R20, R201, RZ ;  /* 0x000000c914ca7210 */ /* 0x000fe20007ffe0ff */
[----:B------:R-:W-:-:S02]  /*eb60*/  WARPGROUP.DEPBAR.LE gsb0, 0x0 ;  /* 0x00008000000079c5 */ /* 0x000fc40000010000 */
[----:B------:R-:W-:-:S08]  /*eb70*/  WARPGROUP.ARRIVE ;  /* 0x00000000000079c5 */ /* 0x000fd00000000000 */
        /* <DEDUP_REMOVED lines=15> */
[----:B------:R-:W-:Y:S02]  /*ec70*/  IMAD.MOV.U32 R203, RZ, RZ, 0x40000040 ;  /* 0x40000040ffcb7424 */ /* 0x000fe400078e00ff */
[----:B------:R-:W-:Y:S01]  /*ec80*/  IMAD.MOV.U32 R13, RZ, RZ, 0x40000040 ;  /* 0x40000040ff0d7424 */ /* 0x000fe200078e00ff */
[----:B------:R-:W-:Y:S01]  /*ec90*/  R2UR UR6, R202 ;  /* 0x00000000ca0672ca */ /* 0x000fe200000e0000 */
[----:B------:R-:W-:Y:S01]  /*eca0*/  IMAD.IADD R202, R204, 0x1, R12 ;  /* 0x00000001ccca7824 */ /* 0x000fe200078e020c */
[----:B------:R-:W-:Y:S01]  /*ecb0*/  R2UR UR7, R203 ;  /* 0x00000000cb0772ca */ /* 0x000fe200000e0000 */
[----:B------:R-:W-:-:S02]  /*ecc0*/  IMAD.IADD R12, R12, 0x1, R201 ;  /* 0x000000010c0c7824 */ /* 0x000fc400078e02c9 */
[----:B------:R-:W-:Y:S02]  /*ecd0*/  IMAD.MOV.U32 R203, RZ, RZ, 0x40000040 ;  /* 0x40000040ffcb7424 */ /* 0x000fe400078e00ff */
[----:B------:R-:W-:-:S05]  /*ece0*/  IMAD.MOV.U32 R201, RZ, RZ, 0x40 ;  /* 0x00000040ffc97424 */ /* 0x000fca00078e00ff */
[----:B------:R-:W-:-:S04]  /*ecf0*/  SEL R201, R201, 0x3e, P1 ;  /* 0x0000003ec9c97807 */ /* 0x000fc80000800000 */
[----:B------:R-:W-:Y:S01]  /*ed00*/  LOP3.LUT R201, R201, 0x6, RZ, 0xc0, !PT ;  /* 0x00000006c9c97812 */ /* 0x000fe200078ec0ff */
[----:B------:R-:W-:Y:S02]  /*ed10*/  WARPGROUP.DEPBAR.LE gsb0, 0x0 ;  /* 0x00008000000079c5 */ /* 0x000fe40000010000 */
[----:B------:R-:W-:-:S06]  /*ed20*/  WARPGROUP.ARRIVE ;  /* 0x00000000000079c5 */ /* 0x000fcc0000000000 */
[----:B------:R-:W-:Y:S01]  /*ed30*/  HGMMA.64x64x16.F32 R152, gdesc[UR4], R152, gsb0 ;  /* 0x00e00000049879f0 */ /* 0x000fe20008000898 */
[----:B------:R-:W-:Y:S02]  /*ed40*/  R2UR UR4, R202 ;  /* 0x00000000ca0472ca */ /* 0x000fe400000e0000 */
[----:B------:R-:W-:Y:S02]  /*ed50*/  R2UR UR5, R203 ;  /* 0x00000000cb0572ca */ /* 0x000fe400000e0000 */
[----:B------:R-:W-:Y:S02]  /*ed60*/  R2UR UR6, R12 ;  /* 0x000000000c0672ca */ /* 0x000fe400000e0000 */
[----:B------:R-:W-:Y:S01]  /*ed70*/  R2UR UR7, R13 ;  /* 0x000000000d0772ca */ /* 0x000fe200000e0000 */
[----:B------:R-:W-:-:S05]  /*ed80*/  IMAD.MOV.U32 R13, RZ, RZ, 0x1000 ;  /* 0x00001000ff0d7424 */ /* 0x000fca00078e00ff */
[----:B------:R-:W-:-:S04]  /*ed90*/  SEL R13, R13, 0xf80, P1 ;  /* 0x00000f800d0d7807 */ /* 0x000fc80000800000 */
        /* <DEDUP_REMOVED lines=18> */
.L_x_5315:
[----:B------:R-:W2:Y:S01]  /*eec0*/  LDL R12, [R1+0x10] ;  /* 0x00001000010c7983 */ /* 0x000ea20000100800 */
[----:B------:R-:W0:Y:S03]  /*eed0*/  LDC R13, c[0x0][0x448] ;  /* 0x00011200ff0d7b82 */ /* 0x000e260000000800 */
[----:B------:R-:W3:Y:S01]  /*eee0*/  LDL R202, [R1] ;  /* 0x0000000001ca7983 */ /* 0x000ee20000100800 */
[----:B0-----:R-:W-:-:S13]  /*eef0*/  ISETP.NE.AND P1, PT, R13, 0x1, PT ;  /* 0x000000010d00780c */ /* 0x001fda0003f25270 */
[----:B------:R-:W0:Y:S08]  /*ef00*/  @P1 LDC R20, c[0x0][0x44c] ;  /* 0x00011300ff141b82 */ /* 0x000e300000000800 */
[----:B------:R-:W1:Y:S01]  /*ef10*/  @P1 LDC R13, c[0x0][0x450] ;  /* 0x00011400ff0d1b82 */ /* 0x000e620000000800 */
[----:B--2---:R-:W-:-:S04]  /*ef20*/  IMAD.IADD R12, R12, 0x1, R213 ;  /* 0x000000010c0c7824 */ /* 0x004fc800078e02d5 */
[----:B0-----:R-:W-:-:S05]  /*ef30*/  @P1 IMAD.HI.U32 R20, R12, R20, RZ ;  /* 0x000000140c141227 */ /* 0x001fca00078e00ff */
[----:B-1----:R-:W-:-:S05]  /*ef40*/  @P1 SHF.R.U32.HI R12, RZ, R13, R20 ;  /* 0x0000000dff0c1219 */ /* 0x002fca0000011614 */
[----:B------:R-:W-:Y:S04]  /*ef50*/  SHFL.IDX PT, R13, R12, RZ, 0x1c1f ;  /* 0x001c1fff0c0d7589 */ /* 0x000fe800000e0000 */
[----:B------:R-:W0:Y:S01]  /*ef60*/  SHFL.IDX PT, R12, R12, 0x1, 0x1c1f ;  /* 0x003c1f000c0c7f89 */ /* 0x000e2200000e0000 */
[----:B------:R-:W-:-:S04]  /*ef70*/  IMAD.MOV.U32 R20, RZ, RZ, -0x40 ;  /* 0xffffffc0ff147424 */ /* 0x000fc800078e00ff */
[----:B------:R-:W-:-:S05]  /*ef80*/  IMAD R20, R21, R20, 0x1 ;  /* 0x0000000115147424 */ /* 0x000fca00078e0214 */
[----:B------:R-:W-:-:S05]  /*ef90*/  IADD3 R20, R211, R20, -R193 ;  /* 0x00000014d3147210 */ /* 0x000fca0007ffe8c1 */
[----:B------:R-:W-:-:S04]  /*efa0*/  IMAD.IADD R20, R20, 0x1, -R208 ;  /* 0x0000000114147824 */ /* 0x000fc800078e0ad0 */
[----:B0-----:R-:W-:-:S05]  /*efb0*/  IMAD.IADD R12, R20, 0x1, R12 ;  /* 0x00000001140c7824 */ /* 0x001fca00078e020c */
[----:B------:R-:W-:-:S04]  /*efc0*/  ISETP.GT.AND P6, PT, R12, RZ, PT ;  /* 0x000000ff0c00720c */ /* 0x000fc80003fc4270 */
[----:B------:R-:W-:Y:S02]  /*efd0*/  FSEL R154, R154, -INF , P6 ;  /* 0xff8000009a9a7808 */ /* 0x000fe40003000000 */
[----:B------:R-:W-:-:S04]  /*efe0*/  ISETP.GT.AND P6, PT, R12, 0x1, PT ;  /* 0x000000010c00780c */ /* 0x000fc80003fc4270 */
        /* <DEDUP_REMOVED lines=27> */
[----:B------:R-:W-:Y:S02]  /*f1a0*/  ISETP.GT.AND P6, PT, R12, 0x39, PT ;  /* 0x000000390c00780c */ /* 0x000fe40003fc4270 */
        /* <DEDUP_REMOVED lines=14> */
[----:B------:R-:W-:Y:S02]  /*f290*/  FSEL R183, R183, -INF , P6 ;  /* 0xff800000b7b77808 */ /* 0x000fe40003000000 */
[----:B------:R-:W-:-:S04]  /*f2a0*/  FMNMX.FTZ R12, R182, R12, !PT ;  /* 0x0000000cb60c7209 */ /* 0x000fc80007810000 */
[----:B------:R-:W-:Y:S01]  /*f2b0*/  FMNMX.FTZ R12, R183, R12, !PT ;  /* 0x0000000cb70c7209 */ /* 0x000fe20007810000 */
[----:B------:R-:W-:-:S04]  /*f2c0*/  IMAD.IADD R13, R20, 0x1, R13 ;  /* 0x00000001140d7824 */ /* 0x000fc800078e020d */
[----:B------:R-:W0:Y:S02]  /*f2d0*/  SHFL.BFLY PT, R20, R12, 0x2, 0x1f ;  /* 0x0c401f000c147f89 */ /* 0x000e2400000e0000 */
[----:B0-----:R-:W-:-:S05]  /*f2e0*/  FMNMX.FTZ R20, R12, R20, !PT ;  /* 0x000000140c147209 */ /* 0x001fca0007810000 */
[----:B------:R-:W0:Y:S01]  /*f2f0*/  SHFL.BFLY PT, R12, R20, 0x1, 0x1f ;  /* 0x0c201f00140c7f89 */ /* 0x000e2200000e0000 */
[----:B------:R-:W-:-:S04]  /*f300*/  ISETP.GT.AND P1, PT, R13, 0x1, PT ;  /* 0x000000010d00780c */ /* 0x000fc80003f24270 */
[----:B------:R-:W-:Y:S02]  /*f310*/  FSEL R200, R153, -INF , P1 ;  /* 0xff80000099c87808 */ /* 0x000fe40000800000 */
[----:B0-----:R-:W-:-:S04]  /*f320*/  FMNMX.FTZ R20, R20, R12, !PT ;  /* 0x0000000c14147209 */ /* 0x001fc80007810000 */
[----:B------:R-:W-:-:S04]  /*f330*/  FSETP.NEU.FTZ.AND P6, PT, R20, -INF , PT ;  /* 0xff8000001400780b */ /* 0x000fc80003fdd000 */
[----:B------:R-:W-:-:S05]  /*f340*/  FSEL R12, R20, RZ, P6 ;  /* 0x000000ff140c7208 */ /* 0x000fca0003000000 */
[----:B------:R-:W-:Y:S01]  /*f350*/  FADD.FTZ R199, -R12, R199 ;  /* 0x000000c70cc77221 */ /* 0x000fe20000010100 */
[----:B------:R-:W-:-:S04]  /*f360*/  IMAD.U32 R12, RZ, RZ, UR37 ;  /* 0x00000025ff0c7e24 */ /* 0x000fc8000f8e00ff */
[----:B------:R-:W-:Y:S01]  /*f370*/  FMUL.FTZ R153, R20, R12 ;  /* 0x0000000c14997220 */ /* 0x000fe20000410000 */
[----:B------:R-:W-:-:S04]  /*f380*/  LOP3.LUT R22, R22, 0xfff7ffff, RZ, 0xc0, !PT ;  /* 0xfff7ffff16167812 */ /* 0x000fc800078ec0ff */
[----:B------:R-:W-:Y:S02]  /*f390*/  FSEL R153, R153, RZ, P6 ;  /* 0x000000ff99997208 */ /* 0x000fe40003000000 */
[----:B------:R-:W-:Y:S02]  /*f3a0*/  @P0 LOP3.LUT R22, R22, 0x80000, RZ, 0xfc, !PT ;  /* 0x0008000016160812 */ /* 0x000fe400078efcff */
[----:B------:R-:W-:Y:S01]  /*f3b0*/  ISETP.GT.AND P0, PT, R13, 0x21, PT ;  /* 0x000000210d00780c */ /* 0x000fe20003f04270 */
[-CC-:B------:R-:W-:Y:S01]  /*f3c0*/  FFMA.FTZ R201, R174, R12.reuse, -R153.reuse ;  /* 0x0000000caec97223 */ /* 0x180fe20000010899 */
[-C--:B------:R-:W-:Y:S01]  /*f3d0*/  FMUL.FTZ R174, R199, R12.reuse ;  /* 0x0000000cc7ae7220 */ /* 0x080fe20000410000 */
[-CC-:B------:R-:W-:Y:S01]  /*f3e0*/  FFMA.FTZ R154, R154, R12.reuse, -R153.reuse ;  /* 0x0000000c9a9a7223 */ /* 0x180fe20000010899 */
[----:B------:R-:W-:Y:S01]  /*f3f0*/  ISETP.GT.AND P5, PT, R13, 0x8, PT ;  /* 0x000000080d00780c */ /* 0x000fe20003fa4270 */
        /* <DEDUP_REMOVED lines=15> */
[----:B------:R-:W-:-:S02]  /*f4f0*/  FSEL R156, R156, -INF , P5 ;  /* 0xff8000009c9c7808 */ /* 0x000fc40002800000 */
[----:B------:R-:W-:Y:S02]  /*f500*/  ISETP.GT.AND P5, PT, R13, 0x29, PT ;  /* 0x000000290d00780c */ /* 0x000fe40003fa4270 */
[----:B------:R-:W-:-:S03]  /*f510*/  LOP3.LUT R22, R22, 0xffefffff, RZ, 0xc0, !PT ;  /* 0xffefffff16167812 */ /* 0x000fc600078ec0ff */
[----:B------:R-:W0:Y:S01]  /*f520*/  MUFU.EX2 R153, R154 ;  /* 0x0000009a00997308 */ /* 0x000e220000000800 */
[----:B------:R-:W-:Y:S02]  /*f530*/  ISETP.GT.AND P2, PT, R13, RZ, PT ;  /* 0x000000ff0d00720c */ /* 0x000fe40003f44270 */
[----:B------:R-:W-:-:S05]  /*f540*/  @P0 LOP3.LUT R22, R22, 0x100000, RZ, 0xfc, !PT ;  /* 0x0010000016160812 */ /* 0x000fca00078efcff */
[----:B------:R-:W1:Y:S01]  /*f550*/  MUFU.EX2 R155, R155 ;  /* 0x0000009b009b7308 */ /* 0x000e620000000800 */
[----:B------:R-:W-:Y:S02]  /*f560*/  FSEL R152, R152, -INF , P2 ;  /* 0xff80000098987808 */ /* 0x000fe40001000000 */
[C---:B------:R-:W-:Y:S02]  /*f570*/  ISETP.GT.AND P4, PT, R13.reuse, 0x9, PT ;  /* 0x000000090d00780c */ /* 0x040fe40003f84270 */
[C---:B------:R-:W-:Y:S02]  /*f580*/  ISETP.GT.AND P3, PT, R13.reuse, 0x10, PT ;  /* 0x000000100d00780c */ /* 0x040fe40003f64270 */
[C---:B------:R-:W-:Y:S02]  /*f590*/  ISETP.GT.AND P2, PT, R13.reuse, 0x11, PT ;  /* 0x000000110d00780c */ /* 0x040fe40003f44270 */
[----:B------:R-:W-:Y:S02]  /*f5a0*/  ISETP.GT.AND P1, PT, R13, 0x18, PT ;  /* 0x000000180d00780c */ /* 0x000fe40003f24270 */
[----:B------:R-:W-:-:S02]  /*f5b0*/  LOP3.LUT R22, R22, 0xffdfffff, RZ, 0xc0, !PT ;  /* 0xffdfffff16167812 */ /* 0x000fc400078ec0ff */
[----:B------:R-:W-:Y:S02]  /*f5c0*/  FSEL R157, R157, -INF , P4 ;  /* 0xff8000009d9d7808 */ /* 0x000fe40002000000 */
[----:B------:R-:W-:Y:S02]  /*f5d0*/  FSEL R160, R160, -INF , P3 ;  /* 0xff800000a0a07808 */ /* 0x000fe40001800000 */
[----:B------:R-:W-:Y:S02]  /*f5e0*/  FSEL R161, R161, -INF , P2 ;  /* 0xff800000a1a17808 */ /* 0x000fe40001000000 */
[----:B------:R-:W-:Y:S02]  /*f5f0*/  FSEL R164, R164, -INF , P1 ;  /* 0xff800000a4a47808 */ /* 0x000fe40000800000 */
[----:B------:R-:W-:Y:S02]  /*f600*/  @P5 LOP3.LUT R22, R22, 0x200000, RZ, 0xfc, !PT ;  /* 0x0020000016165812 */ /* 0x000fe400078efcff */
[----:B------:R-:W-:-:S02]  /*f610*/  ISETP.GT.AND P4, PT, R13, 0x30, PT ;  /* 0x000000300d00780c */ /* 0x000fc40003f84270 */
[C---:B------:R-:W-:Y:S02]  /*f620*/  ISETP.GT.AND P3, PT, R13.reuse, 0x31, PT ;  /* 0x000000310d00780c */ /* 0x040fe40003f64270 */
[C---:B------:R-:W-:Y:S02]  /*f630*/  ISETP.GT.AND P2, PT, R13.reuse, 0x38, PT ;  /* 0x000000380d00780c */ /* 0x040fe40003f44270 */
[C---:B------:R-:W-:Y:S02]  /*f640*/  ISETP.GT.AND P1, PT, R13.reuse, 0x39, PT ;  /* 0x000000390d00780c */ /* 0x040fe40003f24270 */
[C---:B------:R-:W-:Y:S02]  /*f650*/  ISETP.GT.AND P5, PT, R13.reuse, 0x19, PT ;  /* 0x000000190d00780c */ /* 0x040fe40003fa4270 */
[C---:B------:R-:W-:Y:S02]  /*f660*/  ISETP.GT.AND P0, PT, R13.reuse, 0x20, PT ;  /* 0x000000200d00780c */ /* 0x040fe40003f04270 */
[----:B------:R-:W-:Y:S01]  /*f670*/  ISETP.GT.AND P6, PT, R13, 0x28, PT ;  /* 0x000000280d00780c */ /* 0x000fe20003fc4270 */
[----:B0-----:R-:W-:Y:S01]  /*f680*/  FFMA.FTZ R13, R174, R15, R153 ;  /* 0x0000000fae0d7223 */ /* 0x001fe20000010099 */
[----:B-1----:R-:W-:-:S03]  /*f690*/  F2FP.F16.F32.PACK_AB R153, R155, R153 ;  /* 0x000000999b99723e */ /* 0x002fc600000000ff */
[----:B------:R-:W-:Y:S02]  /*f6a0*/  FADD.FTZ R13, R155, R13 ;  /* 0x0000000d9b0d7221 */ /* 0x000fe40000010000 */
[----:B------:R-:W0:Y:S08]  /*f6b0*/  MUFU.EX2 R155, R158 ;  /* 0x0000009e009b7308 */ /* 0x000e300000000800 */
[----:B------:R-:W1:Y:S01]  /*f6c0*/  MUFU.EX2 R159, R159 ;  /* 0x0000009f009f7308 */ /* 0x000e620000000800 */
[----:B0-----:R-:W-:-:S04]  /*f6d0*/  FADD.FTZ R13, R155, R13 ;  /* 0x0000000d9b0d7221 */ /* 0x001fc80000010000 */
[----:B-1----:R-:W-:Y:S01]  /*f6e0*/  FADD.FTZ R15, R159, R13 ;  /* 0x0000000d9f0f7221 */ /* 0x002fe20000010000 */
[----:B------:R-:W-:-:S05]  /*f6f0*/  VIADD R13, R196, 0x38840 ;  /* 0x00038840c40d7836 */ /* 0x000fca0000000000 */
[----:B------:R-:W-:-:S04]  /*f700*/  PRMT R13, R190, 0x654, R13 ;  /* 0x00000654be0d7816 */ /* 0x000fc8000000000d */
[----:B------:R0:W-:Y:S02]  /*f710*/  SYNCS.ARRIVE.TRANS64.RED.A1T0 RZ, [R13+URZ], RZ ;  /* 0x000000ff0dff79a7 */ /* 0x0001e4000810043f */
[----:B0-----:R-:W-:-:S04]  /*f720*/  FMNMX.FTZ R13, R152, R197, !PT ;  /* 0x000000c5980d7209 */ /* 0x001fc80007810000 */
[----:B------:R-:W-:-:S04]  /*f730*/  FMNMX.FTZ R13, R200, R13, !PT ;  /* 0x0000000dc80d7209 */ /* 0x000fc80007810000 */
[----:B------:R-:W-:-:S04]  /*f740*/  FMNMX.FTZ R13, R156, R13, !PT ;  /* 0x0000000d9c0d7209 */ /* 0x000fc80007810000 */
[----:B------:R-:W-:-:S04]  /*f750*/  FMNMX.FTZ R13, R157, R13, !PT ;  /* 0x0000000d9d0d7209 */ /* 0x000fc80007810000 */
[----:B------:R-:W-:-:S04]  /*f760*/  FMNMX.FTZ R13, R160, R13, !PT ;  /* 0x0000000da00d7209 */ /* 0x000fc80007810000 */
[----:B------:R-:W-:Y:S02]  /*f770*/  FMNMX.FTZ R13, R161, R13, !PT ;  /* 0x0000000da10d7209 */ /* 0x000fe40007810000 */
[----:B------:R-:W-:Y:S02]  /*f780*/  FSEL R165, R165, -INF , P5 ;  /* 0xff800000a5a57808 */ /* 0x000fe40002800000 */
[----:B------:R-:W-:Y:S02]  /*f790*/  FMNMX.FTZ R13, R164, R13, !PT ;  /* 0x0000000da40d7209 */ /* 0x000fe40007810000 */
[----:B------:R-:W-:Y:S02]  /*f7a0*/  FSEL R168, R168, -INF , P0 ;  /* 0xff800000a8a87808 */ /* 0x000fe40000000000 */
[----:B------:R-:W-:Y:S02]  /*f7b0*/  LOP3.LUT P0, RZ, R22, 0x100000, RZ, 0xc0, !PT ;  /* 0x0010000016ff7812 */ /* 0x000fe4000780c0ff */
[----:B------:R-:W-:-:S02]  /*f7c0*/  FMNMX.FTZ R13, R165, R13, !PT ;  /* 0x0000000da50d7209 */ /* 0x000fc40007810000 */
[----:B------:R-:W-:Y:S02]  /*f7d0*/  FSEL R169, R169, -INF , P0 ;  /* 0xff800000a9a97808 */ /* 0x000fe40000000000 */
[----:B------:R-:W-:Y:S02]  /*f7e0*/  FMNMX.FTZ R13, R168, R13, !PT ;  /* 0x0000000da80d7209 */ /* 0x000fe40007810000 */
[----:B------:R-:W-:Y:S02]  /*f7f0*/  LOP3.LUT P5, RZ, R22, 0x200000, RZ, 0xc0, !PT ;  /* 0x0020000016ff7812 */ /* 0x000fe400078ac0ff */
[----:B------:R-:W-:Y:S02]  /*f800*/  FSEL R172, R172, -INF , P6 ;  /* 0xff800000acac7808 */ /* 0x000fe40003000000 */
[----:B------:R-:W-:Y:S02]  /*f810*/  FMNMX.FTZ R13, R169, R13, !PT ;  /* 0x0000000da90d7209 */ /* 0x000fe40007810000 */
[----:B------:R-:W-:-:S02]  /*f820*/  FSEL R173, R173, -INF , P5 ;  /* 0xff800000adad7808 */ /* 0x000fc40002800000 */
[----:B------:R-:W-:Y:S02]  /*f830*/  FMNMX.FTZ R13, R172, R13, !PT ;  /* 0x0000000dac0d7209 */ /* 0x000fe40007810000 */
[----:B------:R-:W-:Y:S02]  /*f840*/  FSEL R176, R176, -INF , P4 ;  /* 0xff800000b0b07808 */ /* 0x000fe40002000000 */
[----:B------:R-:W-:Y:S02]  /*f850*/  FMNMX.FTZ R13, R173, R13, !PT ;  /* 0x0000000dad0d7209 */ /* 0x000fe40007810000 */
[----:B------:R-:W-:Y:S02]  /*f860*/  FSEL R177, R177, -INF , P3 ;  /* 0xff800000b1b17808 */ /* 0x000fe40001800000 */
[----:B------:R-:W-:Y:S02]  /*f870*/  FMNMX.FTZ R13, R176, R13, !PT ;  /* 0x0000000db00d7209 */ /* 0x000fe40007810000 */
[----:B------:R-:W-:-:S02]  /*f880*/  FSEL R180, R180, -INF , P2 ;  /* 0xff800000b4b47808 */ /* 0x000fc40001000000 */
[----:B------:R-:W-:Y:S02]  /*f890*/  FMNMX.FTZ R13, R177, R13, !PT ;  /* 0x0000000db10d7209 */ /* 0x000fe40007810000 */
[----:B------:R-:W-:Y:S02]  /*f8a0*/  FSEL R181, R181, -INF , P1 ;  /* 0xff800000b5b57808 */ /* 0x000fe40000800000 */
[----:B------:R-:W-:-:S04]  /*f8b0*/  FMNMX.FTZ R13, R180, R13, !PT ;  /* 0x0000000db40d7209 */ /* 0x000fc80007810000 */
[----:B------:R-:W-:-:S05]  /*f8c0*/  FMNMX.FTZ R13, R181, R13, !PT ;  /* 0x0000000db50d7209 */ /* 0x000fca0007810000 */
[----:B------:R-:W0:Y:S02]  /*f8d0*/  SHFL.BFLY PT, R154, R13, 0x2, 0x1f ;  /* 0x0c401f000d9a7f89 */ /* 0x000e2400000e0000 */
[----:B0-----:R-:W-:-:S05]  /*f8e0*/  FMNMX.FTZ R13, R13, R154, !PT ;  /* 0x0000009a0d0d7209 */ /* 0x001fca0007810000 */
[----:B------:R-:W0:Y:S01]  /*f8f0*/  SHFL.BFLY PT, R158, R13, 0x1, 0x1f ;  /* 0x0c201f000d9e7f89 */ /* 0x000e2200000e0000 */
[----:B------:R-:W-:Y:S01]  /*f900*/  MUFU.EX2 R154, R163 ;  /* 0x000000a3009a7308 */ /* 0x000fe20000000800 */
[----:B0-----:R-:W-:Y:S01]  /*f910*/  FMNMX.FTZ R13, R13, R158, !PT ;  /* 0x0000009e0d0d7209 */ /* 0x001fe20007810000 */
[----:B------:R-:W-:-:S03]  /*f920*/  IMAD.MOV R158, RZ, RZ, -R226 ;  /* 0x000000ffff9e7224 */ /* 0x000fc600078e0ae2 */
[----:B------:R-:W-:Y:S02]  /*f930*/  FSETP.NEU.FTZ.AND P2, PT, R13, -INF , PT ;  /* 0xff8000000d00780b */ /* 0x000fe40003f5d000 */
[----:B------:R-:W-:Y:S02]  /*f940*/  ISETP.NE.AND P1, PT, R193, R158, PT ;  /* 0x0000009ec100720c */ /* 0x000fe40003f25270 */
[----:B------:R-:W-:-:S05]  /*f950*/  FSEL R158, R13, RZ, P2 ;  /* 0x000000ff0d9e7208 */ /* 0x000fca0001000000 */
[----:B------:R-:W-:-:S04]  /*f960*/  FADD.FTZ R158, -R158, R197 ;  /* 0x000000c59e9e7221 */ /* 0x000fc80000010100 */
[----:B------:R-:W-:-:S04]  /*f970*/  FMUL.FTZ R158, R158, R12 ;  /* 0x0000000c9e9e7220 */ /* 0x000fc80000410000 */
[----:B------:R0:W1:Y:S02]  /*f980*/  MUFU.EX2 R163, R158 ;  /* 0x0000009e00a37308 */ /* 0x0000640000000800 */
[----:B0-----:R-:W-:-:S04]  /*f990*/  @!P1 IMAD R158, R198, 0x40, R194 ;  /* 0x00000040c69e9824 */ /* 0x001fc800078e02c2 */
[----:B------:R-:W-:-:S05]  /*f9a0*/  @!P1 IMAD R158, R158, 0x4, R18 ;  /* 0x000000049e9e9824 */ /* 0x000fca00078e0212 */
[----:B-1----:R-:W-:Y:S04]  /*f9b0*/  @!P1 STS [R158+0x38400], R163 ;  /* 0x038400a39e009388 */ /* 0x002fe80000000800 */
[----:B------:R0:W-:Y:S02]  /*f9c0*/  @!P1 STS [R158+0x38420], R174 ;  /* 0x038420ae9e009388 */ /* 0x0001e40000000800 */
[----:B0-----:R-:W-:-:S05]  /*f9d0*/  FMUL.FTZ R158, R13, R12 ;  /* 0x0000000c0d9e7220 */ /* 0x001fca0000410000 */
[----:B------:R-:W-:Y:S01]  /*f9e0*/  FSEL R158, R158, RZ, P2 ;  /* 0x000000ff9e9e7208 */ /* 0x000fe20001000000 */
[----:B------:R-:W0:Y:S04]  /*f9f0*/  MUFU.EX2 R162, R162 ;  /* 0x000000a200a27308 */ /* 0x000e280000000800 */
[-CC-:B------:R-:W-:Y:S01]  /*fa00*/  FFMA.FTZ R152, R152, R12.reuse, -R158.reuse ;  /* 0x0000000c98987223 */ /* 0x180fe2000001089e */
[-CC-:B------:R-:W-:Y:S01]  /*fa10*/  FFMA.FTZ R200, R200, R12.reuse, -R158.reuse ;  /* 0x0000000cc8c87223 */ /* 0x180fe2000001089e */
[----:B------:R-:W-:-:S04]  /*fa20*/  FFMA.FTZ R156, R156, R12, -R158 ;  /* 0x0000000c9c9c7223 */ /* 0x000fc8000001089e */
[----:B------:R-:W1:Y:S01]  /*fa30*/  MUFU.EX2 R152, R152 ;  /* 0x0000009800987308 */ /* 0x000e620000000800 */
[----:B------:R-:W-:Y:S01]  /*fa40*/  F2FP.F16.F32.PACK_AB R155, R159, R155 ;  /* 0x0000009b9f9b723e */ /* 0x000fe200000000ff */
[-CC-:B------:R-:W-:Y:S01]  /*fa50*/  FFMA.FTZ R157, R157, R12.reuse, -R158.reuse ;  /* 0x0000000c9d9d7223 */ /* 0x180fe2000001089e */
[----:B------:R-:W-:-:S05]  /*fa60*/  FFMA.FTZ R197, R169, R12, -R158 ;  /* 0x0000000ca9c57223 */ /* 0x000fca000001089e */
[----:B------:R-:W2:Y:S01]  /*fa70*/  MUFU.EX2 R200, R200 ;  /* 0x000000c800c87308 */ /* 0x000ea20000000800 */
[-CC-:B------:R-:W-:Y:S01]  /*fa80*/  FFMA.FTZ R160, R160, R12.reuse, -R158.reuse ;  /* 0x0000000ca0a07223 */ /* 0x180fe2000001089e */
[-CC-:B------:R-:W-:Y:S01]  /*fa90*/  FFMA.FTZ R161, R161, R12.reuse, -R158.reuse ;  /* 0x0000000ca1a17223 */ /* 0x180fe2000001089e */
[-CC-:B------:R-:W-:Y:S01]  /*faa0*/  FFMA.FTZ R165, R165, R12.reuse, -R158.reuse ;  /* 0x0000000ca5a57223 */ /* 0x180fe2000001089e */
[-CC-:B------:R-:W-:Y:S01]  /*fab0*/  FFMA.FTZ R172, R172, R12.reuse, -R158.reuse ;  /* 0x0000000cacac7223 */ /* 0x180fe2000001089e */
[-CC-:B------:R-:W-:Y:S01]  /*fac0*/  FFMA.FTZ R173, R173, R12.reuse, -R158.reuse ;  /* 0x0000000cadad7223 */ /* 0x180fe2000001089e */
[-CC-:B------:R-:W-:Y:S02]  /*fad0*/  FFMA.FTZ R176, R176, R12.reuse, -R158.reuse ;  /* 0x0000000cb0b07223 */ /* 0x180fe4000001089e */
[----:B------:R4:W-:Y:S01]  /*fae0*/  MUFU.EX2 R159, R166 ;  /* 0x000000a6009f7308 */ /* 0x0009e20000000800 */
[-CC-:B------:R-:W-:Y:S01]  /*faf0*/  FFMA.FTZ R177, R177, R12.reuse, -R158.reuse ;  /* 0x0000000cb1b17223 */ /* 0x180fe2000001089e */
[-CC-:B------:R-:W-:Y:S01]  /*fb00*/  FFMA.FTZ R180, R180, R12.reuse, -R158.reuse ;  /* 0x0000000cb4b47223 */ /* 0x180fe2000001089e */
[----:B------:R-:W-:Y:S01]  /*fb10*/  FFMA.FTZ R181, R181, R12, -R158 ;  /* 0x0000000cb5b57223 */ /* 0x000fe2000001089e */
[----:B------:R-:W-:-:S04]  /*fb20*/  IMAD.MOV.U32 R169, RZ, RZ, 0x40000040 ;  /* 0x40000040ffa97424 */ /* 0x000fc800078e00ff */
[----:B------:R-:W5:Y:S01]  /*fb30*/  MUFU.EX2 R156, R156 ;  /* 0x0000009c009c7308 */ /* 0x000f620000000800 */
[-CC-:B----4-:R-:W-:Y:S01]  /*fb40*/  FFMA.FTZ R166, R164, R12.reuse, -R158.reuse ;  /* 0x0000000ca4a67223 */ /* 0x190fe2000001089e */
[----:B------:R-:W-:Y:S01]  /*fb50*/  FFMA.FTZ R164, R168, R12, -R158 ;  /* 0x0000000ca8a47223 */ /* 0x000fe2000001089e */
[----:B------:R-:W-:-:S05]  /*fb60*/  R2UR UR7, R169 ;  /* 0x00000000a90772ca */ /* 0x000fca00000e0000 */
[----:B------:R0:W4:Y:S02]  /*fb70*/  MUFU.EX2 R158, R157 ;  /* 0x0000009d009e7308 */ /* 0x0001240000000800 */
[----:B0-----:R-:W-:-:S06]  /*fb80*/  FADD.FTZ R157, R162, R15 ;  /* 0x0000000fa29d7221 */ /* 0x001fcc0000010000 */
[----:B------:R-:W0:Y:S01]  /*fb90*/  MUFU.EX2 R160, R160 ;  /* 0x000000a000a07308 */ /* 0x000e220000000800 */
[C---:B------:R-:W-:Y:S01]  /*fba0*/  FADD.FTZ R169, R154.reuse, R157 ;  /* 0x0000009d9aa97221 */ /* 0x040fe20000010000 */
[----:B------:R-:W-:Y:S01]  /*fbb0*/  F2FP.F16.F32.PACK_AB R157, R154, R162 ;  /* 0x000000a29a9d723e */ /* 0x000fe200000000ff */
[----:B-1----:R-:W-:-:S05]  /*fbc0*/  FFMA.FTZ R154, R163, R0, R152 ;  /* 0x00000000a39a7223 */ /* 0x002fca0000010098 */
[----:B------:R-:W1:Y:S01]  /*fbd0*/  MUFU.EX2 R161, R161 ;  /* 0x000000a100a17308 */ /* 0x000e620000000800 */
[----:B--2---:R-:W-:-:S04]  /*fbe0*/  FADD.FTZ R154, R200, R154 ;  /* 0x0000009ac89a7221 */ /* 0x004fc80000010000 */
[----:B-----5:R-:W-:-:S03]  /*fbf0*/  FADD.FTZ R154, R156, R154 ;  /* 0x0000009a9c9a7221 */ /* 0x020fc60000010000 */
[----:B------:R-:W2:Y:S01]  /*fc00*/  MUFU.EX2 R166, R166 ;  /* 0x000000a600a67308 */ /* 0x000ea20000000800 */
[----:B----4-:R-:W-:-:S07]  /*fc10*/  FADD.FTZ R154, R158, R154 ;  /* 0x0000009a9e9a7221 */ /* 0x010fce0000010000 */
[----:B------:R-:W4:Y:S01]  /*fc20*/  MUFU.EX2 R165, R165 ;  /* 0x000000a500a57308 */ /* 0x000f220000000800 */
[----:B0-----:R-:W-:-:S07]  /*fc30*/  FADD.FTZ R162, R160, R154 ;  /* 0x0000009aa0a27221 */ /* 0x001fce0000010000 */
[----:B------:R-:W0:Y:S01]  /*fc40*/  MUFU.EX2 R167, R167 ;  /* 0x000000a700a77308 */ /* 0x000e220000000800 */
[----:B-1----:R-:W-:-:S07]  /*fc50*/  FADD.FTZ R162, R161, R162 ;  /* 0x000000a2a1a27221 */ /* 0x002fce0000010000 */
[----:B------:R-:W1:Y:S08]  /*fc60*/  MUFU.EX2 R164, R164 ;  /* 0x000000a400a47308 */ /* 0x000e700000000800 */
[----:B------:R-:W-:Y:S08]  /*fc70*/  MUFU.EX2 R170, R170 ;  /* 0x000000aa00aa7308 */ /* 0x000ff00000000800 */
[----:B------:R-:W-:Y:S08]  /*fc80*/  MUFU.EX2 R171, R171 ;  /* 0x000000ab00ab7308 */ /* 0x000ff00000000800 */
[----:B------:R-:W-:Y:S08]  /*fc90*/  MUFU.EX2 R201, R201 ;  /* 0x000000c900c97308 */ /* 0x000ff00000000800 */
[----:B------:R-:W-:Y:S08]  /*fca0*/  MUFU.EX2 R175, R175 ;  /* 0x000000af00af7308 */ /* 0x000ff00000000800 */
[----:B------:R-:W5:Y:S08]  /*fcb0*/  MUFU.EX2 R15, R197 ;  /* 0x000000c5000f7308 */ /* 0x000f700000000800 */
[----:B------:R-:W-:Y:S08]  /*fcc0*/  MUFU.EX2 R172, R172 ;  /* 0x000000ac00ac7308 */ /* 0x000ff00000000800 */
[----:B------:R-:W3:Y:S01]  /*fcd0*/  MUFU.EX2 R173, R173 ;  /* 0x000000ad00ad7308 */ /* 0x000ee20000000800 */
[----:B--2---:R-:W-:-:S07]  /*fce0*/  FADD.FTZ R162, R166, R162 ;  /* 0x000000a2a6a27221 */ /* 0x004fce0000010000 */
[----:B------:R-:W-:Y:S08]  /*fcf0*/  MUFU.EX2 R178, R178 ;  /* 0x000000b200b27308 */ /* 0x000ff00000000800 */
[----:B------:R-:W-:Y:S08]  /*fd00*/  MUFU.EX2 R179, R179 ;  /* 0x000000b300b37308 */ /* 0x000ff00000000800 */
[----:B------:R-:W-:Y:S08]  /*fd10*/  MUFU.EX2 R182, R182 ;  /* 0x000000b600b67308 */ /* 0x000ff00000000800 */
[----:B------:R-:W-:Y:S08]  /*fd20*/  MUFU.EX2 R183, R183 ;  /* 0x000000b700b77308 */ /* 0x000ff00000000800 */
[----:B------:R-:W-:Y:S08]  /*fd30*/  MUFU.EX2 R176, R176 ;  /* 0x000000b000b07308 */ /* 0x000ff00000000800 */
[----:B------:R-:W2:Y:S08]  /*fd40*/  MUFU.EX2 R177, R177 ;  /* 0x000000b100b17308 */ /* 0x000eb00000000800 */
[----:B------:R-:W-:Y:S08]  /*fd50*/  MUFU.EX2 R180, R180 ;  /* 0x000000b400b47308 */ /* 0x000ff00000000800 */
[----:B------:R-:W2:Y:S01]  /*fd60*/  MUFU.EX2 R181, R181 ;  /* 0x000000b500b57308 */ /* 0x000ea20000000800 */
[----:B------:R-:W-:Y:S01]  /*fd70*/  F2FP.F16.F32.PACK_AB R154, R158, R156 ;  /* 0x0000009c9e9a723e */ /* 0x000fe200000000ff */
[----:B------:R-:W-:Y:S01]  /*fd80*/  IMAD R168, R19, 0x1000, R14 ;  /* 0x0000100013a87824 */ /* 0x000fe200078e020e */
[----:B------:R-:W-:Y:S01]  /*fd90*/  F2FP.F16.F32.PACK_AB R156, R161, R160 ;  /* 0x000000a0a19c723e */ /* 0x000fe200000000ff */
[----:B----4-:R-:W-:Y:S01]  /*fda0*/  FADD.FTZ R160, R165, R162 ;  /* 0x000000a2a5a07221 */ /* 0x010fe20000010000 */
[----:B------:R-:W-:Y:S01]  /*fdb0*/  FADD.FTZ R169, R159, R169 ;  /* 0x000000a99fa97221 */ /* 0x000fe20000010000 */
[----:B------:R-:W-:Y:S01]  /*fdc0*/  F2FP.F16.F32.PACK_AB R152, R200, R152 ;  /* 0x00000098c898723e */ /* 0x000fe200000000ff */
[----:B------:R-:W-:Y:S01]  /*fdd0*/  BAR.SYNC.DEFER_BLOCKING 0xf, 0x100 ;  /* 0x03c4000000007b1d */ /* 0x000fe20000010000 */
        /* <DEDUP_REMOVED lines=64> */
[----:B0-----:R-:W-:Y:S01]  /*101e0*/  F2FP.F16.F32.PACK_AB R159, R167, R159 ;  /* 0x0000009fa79f723e */ /* 0x001fe200000000ff */
[-C--:B------:R-:W-:Y:S01]  /*101f0*/  FMUL.FTZ R24, R24, R163.reuse ;  /* 0x000000a318187220 */ /* 0x080fe20000410000 */
[----:B------:R-:W-:Y:S01]  /*10200*/  F2FP.F16.F32.PACK_AB R158, R165, R166 ;  /* 0x000000a6a59e723e */ /* 0x000fe200000000ff */
        /* <DEDUP_REMOVED lines=63> */
[----:B-1----:R-:W-:Y:S01]  /*10600*/  FADD.FTZ R174, R164, R160 ;  /* 0x000000a0a4ae7221 */ /* 0x002fe20000010000 */
[----:B------:R-:W-:Y:S01]  /*10610*/  R2UR UR6, R168 ;  /* 0x00000000a80672ca */ /* 0x000fe200000e0000 */
[----:B------:R-:W-:Y:S01]  /*10620*/  FADD.FTZ R0, R167, R169 ;  /* 0x000000a9a7007221 */ /* 0x000fe20000010000 */
[----:B-----5:R-:W-:-:S02]  /*10630*/  F2FP.F16.F32.PACK_AB R160, R15, R164 ;  /* 0x000000a40fa0723e */ /* 0x020fc400000000ff */
[----:B------:R-:W-:Y:S02]  /*10640*/  F2FP.F16.F32.PACK_AB R161, R171, R170 ;  /* 0x000000aaaba1723e */ /* 0x000fe400000000ff */
[----:B---3--:R-:W-:Y:S02]  /*10650*/  F2FP.F16.F32.PACK_AB R162, R173, R172 ;  /* 0x000000acada2723e */ /* 0x008fe400000000ff */
[----:B------:R-:W-:Y:S02]  /*10660*/  F2FP.F16.F32.PACK_AB R163, R175, R201 ;  /* 0x000000c9afa3723e */ /* 0x000fe400000000ff */
[----:B--2---:R-:W-:Y:S02]  /*10670*/  F2FP.F16.F32.PACK_AB R164, R177, R176 ;  /* 0x000000b0b1a4723e */ /* 0x004fe400000000ff */
[----:B------:R-:W-:Y:S02]  /*10680*/  F2FP.F16.F32.PACK_AB R165, R179, R178 ;  /* 0x000000b2b3a5723e */ /* 0x000fe400000000ff */
[----:B------:R-:W-:-:S02]  /*10690*/  F2FP.F16.F32.PACK_AB R166, R181, R180 ;  /* 0x000000b4b5a6723e */ /* 0x000fc400000000ff */
[----:B------:R-:W-:Y:S01]  /*106a0*/  F2FP.F16.F32.PACK_AB R167, R183, R182 ;  /* 0x000000b6b7a7723e */ /* 0x000fe200000000ff */
[----:B------:R0:W-:Y:S04]  /*106b0*/  STSM.16.M88.4 [R227+0x36400], R152 ;  /* 0x03640098e3007844 */ /* 0x0001e80000000200 */
[----:B------:R1:W-:Y:S04]  /*106c0*/  STSM.16.M88.4 [R228], R156 ;  /* 0x0000009ce4007844 */ /* 0x0003e80000000200 */
[----:B------:R1:W-:Y:S04]  /*106d0*/  STSM.16.M88.4 [R202], R160 ;  /* 0x000000a0ca007844 */ /* 0x0003e80000000200 */
[----:B------:R1:W-:Y:S01]  /*106e0*/  STSM.16.M88.4 [R229], R164 ;  /* 0x000000a4e5007844 */ /* 0x0003e20000000200 */
[----:B------:R-:W-:-:S06]  /*106f0*/  WARPGROUP.ARRIVE ;  /* 0x00000000000079c5 */ /* 0x000fcc0000000000 */
[----:B------:R-:W-:Y:S03]  /*10700*/  HGMMA.64x256x16.F32 R24, R152, gdesc[UR4].tnspB, R24, gsb0 ;  /* 0x43e0000498187df0 */ /* 0x000fe60008000818 */
[----:B------:R-:W-:Y:S02]  /*10710*/  WARPGROUP.DEPBAR.LE gsb0, 0x0 ;  /* 0x00008000000079c5 */ /* 0x000fe40000010000 */
[----:B0-----:R-:W-:Y:S02]  /*10720*/  VIADD R152, R168, 0x80 ;  /* 0x00000080a8987836 */ /* 0x001fe40000000000 */
[----:B------:R-:W-:-:S03]  /*10730*/  IMAD.MOV.U32 R153, RZ, RZ, 0x40000040 ;  /* 0x40000040ff997424 */ /* 0x000fc600078e00ff */
[----:B------:R-:W-:Y:S02]  /*10740*/  R2UR UR6, R152 ;  /* 0x00000000980672ca */ /* 0x000fe400000e0000 */
[----:B------:R-:W-:Y:S01]  /*10750*/  R2UR UR7, R153 ;  /* 0x00000000990772ca */ /* 0x000fe200000e0000 */
[----:B------:R-:W-:-:S15]  /*10760*/  WARPGROUP.ARRIVE ;  /* 0x00000000000079c5 */ /* 0x000fde0000000000 */
[----:B------:R-:W-:Y:S01]  /*10770*/  HGMMA.64x256x16.F32 R24, R156, gdesc[UR4].tnspB, R24, gsb0 ;  /* 0x43e000049c187df0 */ /* 0x000fe20008000818 */
[----:B------:R-:W-:Y:S02]  /*10780*/  VIADD R152, R168, 0x100 ;  /* 0x00000100a8987836 */ /* 0x000fe40000000000 */
[----:B------:R-:W-:-:S03]  /*10790*/  IMAD.MOV.U32 R153, RZ, RZ, 0x40000040 ;  /* 0x40000040ff997424 */ /* 0x000fc600078e00ff */
[----:B------:R-:W-:Y:S02]  /*107a0*/  R2UR UR6, R152 ;  /* 0x00000000980672ca */ /* 0x000fe400000e0000 */
[----:B------:R-:W-:Y:S01]  /*107b0*/  R2UR UR7, R153 ;  /* 0x00000000990772ca */ /* 0x000fe200000e0000 */
[----:B------:R-:W-:Y:S02]  /*107c0*/  VIADD R168, R168, 0x180 ;  /* 0x00000180a8a87836 */ /* 0x000fe40000000000 */
[----:B------:R-:W-:Y:S01]  /*107d0*/  IMAD.MOV.U32 R169, RZ, RZ, 0x40000040 ;  /* 0x40000040ffa97424 */ /* 0x000fe200078e00ff */
[----:B------:R-:W-:Y:S02]  /*107e0*/  WARPGROUP.DEPBAR.LE gsb0, 0x0 ;  /* 0x00008000000079c5 */ /* 0x000fe40000010000 */
[----:B------:R-:W-:-:S14]  /*107f0*/  WARPGROUP.ARRIVE ;  /* 0x00000000000079c5 */ /* 0x000fdc0000000000 */
[----:B------:R-:W-:Y:S01]  /*10800*/  HGMMA.64x256x16.F32 R24, R160, gdesc[UR4].tnspB, R24, gsb0 ;  /* 0x43e00004a0187df0 */ /* 0x000fe20008000818 */
[----:B------:R-:W-:Y:S02]  /*10810*/  R2UR UR6, R168 ;  /* 0x00000000a80672ca */ /* 0x000fe400000e0000 */
[----:B------:R-:W-:Y:S01]  /*10820*/  R2UR UR7, R169 ;  /* 0x00000000a90772ca */ /* 0x000fe200000e0000 */
[----:B------:R-:W-:Y:S01]  /*10830*/  FADD.FTZ R0, R170, R0 ;  /* 0x00000000aa007221 */ /* 0x000fe20000010000 */
[----:B------:R-:W-:-:S03]  /*10840*/  FADD.FTZ R174, R15, R174 ;  /* 0x000000ae0fae7221 */ /* 0x000fc60000010000 */
[----:B------:R-:W-:Y:S01]  /*10850*/  FADD.FTZ R0, R171, R0 ;  /* 0x00000000ab007221 */ /* 0x000fe20000010000 */
[----:B------:R-:W-:-:S03]  /*10860*/  FADD.FTZ R174, R172, R174 ;  /* 0x000000aeacae7221 */ /* 0x000fc60000010000 */
[----:B------:R-:W-:Y:S01]  /*10870*/  FADD.FTZ R0, R201, R0 ;  /* 0x00000000c9007221 */ /* 0x000fe20000010000 */
[----:B------:R-:W-:Y:S01]  /*10880*/  FADD.FTZ R174, R173, R174 ;  /* 0x000000aeadae7221 */ /* 0x000fe20000010000 */
[----:B------:R-:W-:Y:S02]  /*10890*/  LOP3.LUT P0, RZ, R22, 0x80000, RZ, 0xc0, !PT ;  /* 0x0008000016ff7812 */ /* 0x000fe4000780c0ff */
[----:B------:R-:W-:Y:S01]  /*108a0*/  FADD.FTZ R0, R175, R0 ;  /* 0x00000000af007221 */ /* 0x000fe20000010000 */
[----:B------:R-:W-:-:S03]  /*108b0*/  FADD.FTZ R174, R176, R174 ;  /* 0x000000aeb0ae7221 */ /* 0x000fc60000010000 */
[----:B------:R-:W-:Y:S01]  /*108c0*/  FADD.FTZ R0, R178, R0 ;  /* 0x00000000b2007221 */ /* 0x000fe20000010000 */
[----:B------:R-:W-:-:S03]  /*108d0*/  FADD.FTZ R174, R177, R174 ;  /* 0x000000aeb1ae7221 */ /* 0x000fc60000010000 */
[----:B------:R-:W-:Y:S01]  /*108e0*/  FADD.FTZ R0, R179, R0 ;  /* 0x00000000b3007221 */ /* 0x000fe20000010000 */
[----:B------:R-:W-:-:S03]  /*108f0*/  FADD.FTZ R174, R180, R174 ;  /* 0x000000aeb4ae7221 */ /* 0x000fc60000010000 */
[----:B------:R-:W-:-:S04]  /*10900*/  FADD.FTZ R0, R182, R0 ;  /* 0x00000000b6007221 */ /* 0x000fc80000010000 */
[----:B------:R-:W-:Y:S01]  /*10910*/  FADD.FTZ R15, R183, R0 ;  /* 0x00000000b70f7221 */ /* 0x000fe20000010000 */
[----:B------:R-:W-:Y:S01]  /*10920*/  FADD.FTZ R0, R181, R174 ;  /* 0x000000aeb5007221 */ /* 0x000fe20000010000 */
[----:B------:R-:W-:Y:S02]  /*10930*/  WARPGROUP.DEPBAR.LE gsb0, 0x0 ;  /* 0x00008000000079c5 */ /* 0x000fe40000010000 */
[----:B------:R-:W-:-:S06]  /*10940*/  WARPGROUP.ARRIVE ;  /* 0x00000000000079c5 */ /* 0x000fcc0000000000 */
        /* <DEDUP_REMOVED lines=12> */
.L_x_5316:
[C---:B------:R-:W-:Y:S01]  /*10a10*/  ISETP.GT.AND P1, PT, R21.reuse, R212, PT ;  /* 0x000000d41500720c */ /* 0x040fe20003f24270 */
[----:B------:R-:W-:Y:S01]  /*10a20*/  VIADD R196, R196, 0x38860 ;  /* 0x00038860c4c47836 */ /* 0x000fe20000000000 */
[----:B------:R-:W-:Y:S01]  /*10a30*/  IADD3 R21, R21, -0x1, RZ ;  /* 0xffffffff15157810 */ /* 0x000fe20007ffe0ff */
[----:B------:R-:W-:Y:S02]  /*10a40*/  IMAD.MOV.U32 R199, RZ, RZ, R20 ;  /* 0x000000ffffc77224 */ /* 0x000fe400078e0014 */
[----:B------:R-:W-:Y:S01]  /*10a50*/  IMAD.MOV.U32 R197, RZ, RZ, R13 ;  /* 0x000000ffffc57224 */ /* 0x000fe200078e000d */
[----:B------:R-:W-:Y:S01]  /*10a60*/  PRMT R196, R190, 0x654, R196 ;  /* 0x00000654bec47816 */ /* 0x000fe200000000c4 */
[----:B------:R-:W-:-:S03]  /*10a70*/  IMAD.MOV.U32 R198, RZ, RZ, R19 ;  /* 0x000000ffffc67224 */ /* 0x000fc600078e0013 */
[----:B------:R0:W-:Y:S03]  /*10a80*/  SYNCS.ARRIVE.TRANS64.RED.A1T0 RZ, [R196+URZ], RZ ;  /* 0x000000ffc4ff79a7 */ /* 0x0001e6000810043f */
[----:B------:R-:W-:Y:S05]  /*10a90*/  @P1 BRA `(.L_x_5317) ;  /* 0xffffffc400ec1947 */ /* 0x000fea000383ffff */
[----:B------:R-:W-:Y:S05]  /*10aa0*/  BSYNC B0 ;  /* 0x0000000000007941 */ /* 0x000fea0003800000 */
.L_x_5304:
[----:B------:R-:W-:Y:S05]  /*10ab0*/  BSYNC B1 ;  /* 0x0000000000017941 */ /* 0x000fea0003800000 */
.L_x_5303:
[----:B------:R-:W-:Y:S01]  /*10ac0*/  ISETP.GE.AND P1, PT, R21, RZ, PT ;  /* 0x000000ff1500720c */ /* 0x000fe20003f26270 */
[----:B------:R-:W-:-:S12]  /*10ad0*/  BSSY B0, `(.L_x_5318) ;  /* 0x000032d000007945 */ /* 0x000fd80003800000 */
[----:B------:R-:W-:Y:S05]  /*10ae0*/  @!P1 BRA `(.L_x_5319) ;  /* 0x0000003000ac9947 */ /* 0x000fea0003800000 */
[----:B------:R-:W-:Y:S02]  /*10af0*/  IMAD.MOV.U32 R197, RZ, RZ, R20 ;  /* 0x000000ffffc57224 */ /* 0x000fe400078e0014 */
[----:B------:R-:W-:Y:S02]  /*10b00*/  IMAD.MOV.U32 R199, RZ, RZ, R13 ;  /* 0x000000ffffc77224 */ /* 0x000fe400078e000d */
[----:B------:R-:W-:-:S07]  /*10b10*/  IMAD.MOV.U32 R198, RZ, RZ, R19 ;  /* 0x000000ffffc67224 */ /* 0x000fce00078e0013 */
.L_x_5332:
[----:B------:R-:W-:-:S05]  /*10b20*/  VIADD R19, R198, 0x1 ;  /* 0x00000001c6137836 */ /* 0x000fca0000000000 */
[----:B------:R-:W-:-:S04]  /*10b30*/  ISETP.NE.AND P1, PT, R19, 0x2, PT ;  /* 0x000000021300780c */ /* 0x000fc80003f25270 */
[----:B------:R-:W-:Y:S02]  /*10b40*/  SEL R12, RZ, 0x1, P1 ;  /* 0x00000001ff0c7807 */ /* 0x000fe40000800000 */
[----:B------:R-:W-:Y:S02]  /*10b50*/  SEL R19, R19, RZ, P1 ;  /* 0x000000ff13137207 */ /* 0x000fe40000800000 */
[----:B------:R-:W-:Y:S01]  /*10b60*/  LOP3.LUT R23, R23, R12, RZ, 0x3c, !PT ;  /* 0x0000000c17177212 */ /* 0x000fe200078e3cff */
[----:B-1----:R-:W-:Y:S06]  /*10b70*/  @!P0 BRA `(.L_x_5320) ;  /* 0x0000000000048947 */ /* 0x002fec0003800000 */
[----:B------:R-:W-:Y:S01]  /*10b80*/  BPT.TRAP 0x1 ;  /* 0x000000040000795c */ /* 0x000fe20000300000 */
.L_x_5320:
[----:B0-----:R-:W-:Y:S01]  /*10b90*/  IMAD R196, R19, 0x8, R18 ;  /* 0x0000000813c47824 */ /* 0x001fe200078e0212 */
[----:B------:R-:W-:-:S04]  /*10ba0*/  SHF.L.U32 R20, R23, 0x1f, RZ ;  /* 0x0000001f17147819 */ /* 0x000fc800000006ff */
[----:B------:R0:W1:Y:S01]  /*10bb0*/  SYNCS.PHASECHK.TRANS64.TRYWAIT P1, [R196+URZ+0x38830], R20 ;  /* 0x03883014c40075a7 */ /* 0x000062000802017f */
[----:B------:R-:W-:Y:S05]  /*10bc0*/  @!P0 BRA `(.L_x_5321) ;  /* 0x0000000000048947 */ /* 0x000fea0003800000 */
[----:B------:R-:W-:Y:S01]  /*10bd0*/  BPT.TRAP 0x1 ;  /* 0x000000040000795c */ /* 0x000fe20000300000 */
.L_x_5321:
[----:B------:R-:W-:Y:S01]  /*10be0*/  BSSY B1, `(.L_x_5322) ;  /* 0x0000006000017945 */ /* 0x000fe20003800000 */
[----:B------:R-:W-:Y:S02]  /*10bf0*/  IMAD R154, R19, 0x200, R206 ;  /* 0x00000200139a7824 */ /* 0x000fe400078e02ce */
[----:B------:R-:W-:Y:S01]  /*10c00*/  IMAD.MOV.U32 R155, RZ, RZ, 0x40000040 ;  /* 0x40000040ff9b7424 */ /* 0x000fe200078e00ff */
[----:B-1----:R-:W-:Y:S06]  /*10c10*/  @P1 BRA `(.L_x_5323) ;  /* 0x0000000000081947 */ /* 0x002fec0003800000 */
[----:B------:R-:W1:Y:S02]  /*10c20*/  SYNCS.PHASECHK.TRANS64.TRYWAIT P1, [R196+URZ+0x38830], R20 ;  /* 0x03883014c40075a7 */ /* 0x000e64000802017f */
[----:B-1----:R-:W-:Y:S05]  /*10c30*/  @!P1 BRA `(.L_x_5324) ;  /* 0x0000010400189947 */ /* 0x002fea0003800000 */
.L_x_5323:
[----:B------:R-:W-:Y:S05]  /*10c40*/  BSYNC B1 ;  /* 0x0000000000017941 */ /* 0x000fea0003800000 */
.L_x_5322:
        /* <DEDUP_REMOVED lines=36> */
.L_x_5325:
[----:B------:R2:W3:Y:S01]  /*10e90*/  SYNCS.PHASECHK.TRANS64.TRYWAIT P1, [R196+URZ+0x38850], R20 ;  /* 0x03885014c40075a7 */ /* 0x0004e2000802017f */
[----:B------:R-:W-:Y:S05]  /*10ea0*/  @!P0 BRA `(.L_x_5326) ;  /* 0x0000000000048947 */ /* 0x000fea0003800000 */
[----:B------:R-:W-:Y:S01]  /*10eb0*/  BPT.TRAP 0x1 ;  /* 0x000000040000795c */ /* 0x000fe20000300000 */
.L_x_5326:
[----:B------:R-:W-:Y:S04]  /*10ec0*/  BSSY B1, `(.L_x_5327) ;  /* 0x0000004000017945 */ /* 0x000fe80003800000 */
[----:B---3--:R-:W-:Y:S05]  /*10ed0*/  @P1 BRA `(.L_x_5328) ;  /* 0x0000000000081947 */ /* 0x008fea0003800000 */
[----:B------:R-:W3:Y:S02]  /*10ee0*/  SYNCS.PHASECHK.TRANS64.TRYWAIT P1, [R196+URZ+0x38850], R20 ;  /* 0x03885014c40075a7 */ /* 0x000ee4000802017f */
[----:B---3--:R-:W-:Y:S05]  /*10ef0*/  @!P1 BRA `(.L_x_5329) ;  /* 0x00000100007c9947 */ /* 0x008fea0003800000 */
.L_x_5328:
[----:B------:R-:W-:Y:S05]  /*10f00*/  BSYNC B1 ;  /* 0x0000000000017941 */ /* 0x000fea0003800000 */
.L_x_5327:
        /* <DEDUP_REMOVED lines=55> */
[----:B------:R-:W-:Y:S02]  /*11280*/  R2UR UR7, R13 ;  /* 0x000000000d0772ca */ /* 0x000fe400000e0000 */
[----:B------:R-:W-:Y:S01]  /*11290*/  MOV R13, 0x40000040 ;  /* 0x40000040000d7802 */ /* 0x000fe20000000f00 */
        /* <DEDUP_REMOVED lines=198> */
[----:B------:R-:W-:Y:S02]  /*11f00*/  R2UR UR6, R202 ;  /* 0x00000000ca0672ca */ /* 0x000fe400000e0000 */
[----:B------:R-:W-:Y:S01]  /*11f10*/  R2UR UR7, R203 ;  /* 0x00000000cb0772ca */ /* 0x000fe200000e0000 */
[----:B------:R-:W-:Y:S01]  /*11f20*/  IMAD.MOV.U32 R203, RZ, RZ, 0x40000040 ;  /* 0x40000040ffcb7424 */ /* 0x000fe200078e00ff */
[----:B------:R-:W-:Y:S01]  /*11f30*/  IADD3 R202, R201, R12, RZ ;  /* 0x0000000cc9ca7210 */ /* 0x000fe20007ffe0ff */
        /* <DEDUP_REMOVED lines=79> */
[----:B------:R-:W-:Y:S02]  /*12430*/  WARPGROUP.DEPBAR.LE gsb0, 0x0 ;  /* 0x00008000000079c5 */ /* 0x000fe40000010000 */
[----:B------:R-:W-:-:S10]  /*12440*/  WARPGROUP.ARRIVE ;  /* 0x00000000000079c5 */ /* 0x000fd40000000000 */
        /* <DEDUP_REMOVED lines=17> */
[----:B------:R-:W-:Y:S02]  /*12560*/  R2UR UR6, R202 ;  /* 0x00000000ca0672ca */ /* 0x000fe400000e0000 */
[----:B------:R-:W-:Y:S01]  /*12570*/  R2UR UR7, R203 ;  /* 0x00000000cb0772ca */ /* 0x000fe200000e0000 */
[----:B------:R-:W-:Y:S01]  /*12580*/  IMAD.MOV.U32 R203, RZ, RZ, 0x40000040 ;  /* 0x40000040ffcb7424 */ /* 0x000fe200078e00ff */
[----:B------:R-:W-:Y:S01]  /*12590*/  IADD3 R202, R204, R12, RZ ;  /* 0x0000000cccca7210 */ /* 0x000fe20007ffe0ff */
[----:B------:R-:W-:-:S02]  /*125a0*/  IMAD.IADD R12, R12, 0x1, R201 ;  /* 0x000000010c0c7824 */ /* 0x000fc400078e02c9 */
        /* <DEDUP_REMOVED lines=30> */
.L_x_5330:
[----:B------:R-:W-:Y:S01]  /*12790*/  FMNMX.FTZ R12, R152, R199, !PT ;  /* 0x000000c7980c7209 */ /* 0x000fe20007810000 */
[----:B------:R-:W2:Y:S03]  /*127a0*/  LDL R208, [R1] ;  /* 0x0000000001d07983 */ /* 0x000ea60000100800 */
        /* <DEDUP_REMOVED lines=46> */
[----:B------:R-:W3:Y:S01]  /*12a90*/  MUFU.EX2 R153, R153 ;  /* 0x0000009900997308 */ /* 0x000ee20000000800 */
        /* <DEDUP_REMOVED lines=35> */
[----:B---3--:R-:W-:Y:S01]  /*12cd0*/  FADD.FTZ R0, R160, R0 ;  /* 0x00000000a0007221 */ /* 0x008fe20000010000 */
[-C--:B------:R-:W-:Y:S01]  /*12ce0*/  FMUL.FTZ R53, R53, R157.reuse ;  /* 0x0000009d35357220 */ /* 0x080fe20000410000 */
        /* <DEDUP_REMOVED lines=22> */
[----:B---3--:R-:W-:Y:S01]  /*12e50*/  FADD.FTZ R0, R165, R0 ;  /* 0x00000000a5007221 */ /* 0x008fe20000010000 */
        /* <DEDUP_REMOVED lines=48> */
[----:B------:R1:W3:Y:S02]  /*13160*/  MUFU.EX2 R161, R153 ;  /* 0x0000009900a17308 */ /* 0x0002e40000000800 */
[----:B-1----:R-:W-:Y:S02]  /*13170*/  @!P1 IMAD R153, R198, 0x40, R194 ;  /* 0x00000040c6999824 */ /* 0x002fe400078e02c2 */
[----:B0-----:R-:W-:Y:S02]  /*13180*/  FADD.FTZ R0, R197, R0 ;  /* 0x00000000c5007221 */ /* 0x001fe40000010000 */
[----:B------:R-:W-:Y:S02]  /*13190*/  @!P1 IMAD R153, R153, 0x4, R18 ;  /* 0x0000000499999824 */ /* 0x000fe400078e0212 */
[----:B------:R-:W-:Y:S01]  /*131a0*/  FADD.FTZ R0, R172, R0 ;  /* 0x00000000ac007221 */ /* 0x000fe20000010000 */
[-C--:B---3--:R-:W-:Y:S02]  /*131b0*/  FMUL.FTZ R26, R26, R161.reuse ;  /* 0x000000a11a1a7220 */ /* 0x088fe40000410000 */
        /* <DEDUP_REMOVED lines=67> */
[----:B---3--:R-:W-:Y:S01]  /*135f0*/  F2FP.F16.F32.PACK_AB R154, R199, R156 ;  /* 0x0000009cc79a723e */ /* 0x008fe200000000ff */
        /* <DEDUP_REMOVED lines=32> */
[----:B------:R-:W-:Y:S01]  /*13800*/  FMUL.FTZ R151, R151, R161 ;  /* 0x000000a197977220 */ /* 0x000fe20000410000 */
[----:B------:R-:W-:Y:S01]  /*13810*/  R2UR UR6, R168 ;  /* 0x00000000a80672ca */ /* 0x000fe200000e0000 */
[----:B------:R-:W-:Y:S01]  /*13820*/  FADD.FTZ R0, R166, R0 ;  /* 0x00000000a6007221 */ /* 0x000fe20000010000 */
[----:B0-----:R-:W-:Y:S01]  /*13830*/  F2FP.F16.F32.PACK_AB R166, R198, R166 ;  /* 0x000000a6c6a6723e */ /* 0x001fe200000000ff */
[----:B------:R-:W-:-:S02]  /*13840*/  FADD.FTZ R15, R170, R15 ;  /* 0x0000000faa0f7221 */ /* 0x000fc40000010000 */
[----:B------:R0:W4:Y:S01]  /*13850*/  MUFU.EX2 R178, R169 ;  /* 0x000000a900b27308 */ /* 0x0001220000000800 */
[----:B------:R-:W-:Y:S01]  /*13860*/  FADD.FTZ R0, R198, R0 ;  /* 0x00000000c6007221 */ /* 0x000fe20000010000 */
[----:B------:R-:W-:-:S04]  /*13870*/  FADD.FTZ R15, R171, R15 ;  /* 0x0000000fab0f7221 */ /* 0x000fc80000010000 */
[----:B-1----:R-:W-:Y:S02]  /*13880*/  FADD.FTZ R15, R174, R15 ;  /* 0x0000000fae0f7221 */ /* 0x002fe40000010000 */
[----:B------:R-:W1:Y:S01]  /*13890*/  MUFU.EX2 R179, R167 ;  /* 0x000000a700b37308 */ /* 0x000e620000000800 */
[----:B0-----:R-:W-:Y:S01]  /*138a0*/  IMAD.MOV.U32 R169, RZ, RZ, 0x40000040 ;  /* 0x40000040ffa97424 */ /* 0x001fe200078e00ff */
[C---:B---3--:R-:W-:Y:S01]  /*138b0*/  F2FP.F16.F32.PACK_AB R157, R175.reuse, R174 ;  /* 0x000000aeaf9d723e */ /* 0x048fe200000000ff */
[----:B------:R-:W-:-:S03]  /*138c0*/  FADD.FTZ R15, R175, R15 ;  /* 0x0000000faf0f7221 */ /* 0x000fc60000010000 */
[----:B------:R-:W-:Y:S01]  /*138d0*/  R2UR UR7, R169 ;  /* 0x00000000a90772ca */ /* 0x000fe200000e0000 */
[----:B------:R-:W-:Y:S01]  /*138e0*/  IMAD.MOV.U32 R169, RZ, RZ, 0x40000040 ;  /* 0x40000040ffa97424 */ /* 0x000fe200078e00ff */
[----:B------:R0:W-:Y:S01]  /*138f0*/  MUFU.EX2 R197, R162 ;  /* 0x000000a200c57308 */ /* 0x0001e20000000800 */
[----:B----4-:R-:W-:-:S07]  /*13900*/  FADD.FTZ R15, R178, R15 ;  /* 0x0000000fb20f7221 */ /* 0x010fce0000010000 */
[----:B------:R3:W4:Y:S01]  /*13910*/  MUFU.EX2 R181, R158 ;  /* 0x0000009e00b57308 */ /* 0x0007220000000800 */
[----:B0-----:R-:W-:Y:S01]  /*13920*/  F2FP.F16.F32.PACK_AB R162, R173, R172 ;  /* 0x000000acada2723e */ /* 0x001fe200000000ff */
[----:B-1----:R-:W-:-:S04]  /*13930*/  FADD.FTZ R15, R179, R15 ;  /* 0x0000000fb30f7221 */ /* 0x002fc80000010000 */
[----:B------:R-:W-:Y:S02]  /*13940*/  FADD.FTZ R15, R180, R15 ;  /* 0x0000000fb40f7221 */ /* 0x000fe40000010000 */
[----:B------:R0:W1:Y:S01]  /*13950*/  MUFU.EX2 R199, R155 ;  /* 0x0000009b00c77308 */ /* 0x0000620000000800 */
[----:B---3--:R-:W-:Y:S02]  /*13960*/  F2FP.F16.F32.PACK_AB R158, R165, R164 ;  /* 0x000000a4a59e723e */ /* 0x008fe400000000ff */
[----:B------:R-:W-:-:S05]  /*13970*/  F2FP.F16.F32.PACK_AB R164, R177, R176 ;  /* 0x000000b0b1a4723e */ /* 0x000fca00000000ff */
[----:B------:R3:W5:Y:S01]  /*13980*/  MUFU.EX2 R200, R159 ;  /* 0x0000009f00c87308 */ /* 0x0007620000000800 */
[----:B0-----:R-:W-:Y:S01]  /*13990*/  F2FP.F16.F32.PACK_AB R155, R171, R170 ;  /* 0x000000aaab9b723e */ /* 0x001fe200000000ff */
[----:B------:R-:W-:Y:S01]  /*139a0*/  BAR.SYNC.DEFER_BLOCKING 0xf, 0x100 ;  /* 0x03c4000000007b1d */ /* 0x000fe20000010000 */
[C---:B----4-:R-:W-:Y:S01]  /*139b0*/  F2FP.F16.F32.PACK_AB R161, R181.reuse, R180 ;  /* 0x000000b4b5a1723e */ /* 0x050fe200000000ff */
[----:B------:R-:W-:-:S04]  /*139c0*/  FADD.FTZ R15, R181, R15 ;  /* 0x0000000fb50f7221 */ /* 0x000fc80000010000 */
[----:B------:R5:W0:Y:S01]  /*139d0*/  MUFU.EX2 R172, R163 ;  /* 0x000000a300ac7308 */ /* 0x000a220000000800 */
[----:B---3--:R-:W-:Y:S01]  /*139e0*/  F2FP.F16.F32.PACK_AB R159, R179, R178 ;  /* 0x000000b2b39f723e */ /* 0x008fe200000000ff */
[----:B-1----:R-:W-:-:S06]  /*139f0*/  FADD.FTZ R15, R199, R15 ;  /* 0x0000000fc70f7221 */ /* 0x002fcc0000010000 */
[----:B------:R-:W1:Y:S01]  /*13a00*/  MUFU.EX2 R182, R182 ;  /* 0x000000b600b67308 */ /* 0x000e620000000800 */
[C---:B-----5:R-:W-:Y:S01]  /*13a10*/  F2FP.F16.F32.PACK_AB R163, R200.reuse, R199 ;  /* 0x000000c7c8a3723e */ /* 0x060fe200000000ff */
[----:B------:R-:W-:-:S04]  /*13a20*/  FADD.FTZ R15, R200, R15 ;  /* 0x0000000fc80f7221 */ /* 0x000fc80000010000 */
[----:B------:R-:W-:Y:S02]  /*13a30*/  FADD.FTZ R15, R197, R15 ;  /* 0x0000000fc50f7221 */ /* 0x000fe40000010000 */
[----:B------:R-:W3:Y:S01]  /*13a40*/  MUFU.EX2 R183, R183 ;  /* 0x000000b700b77308 */ /* 0x000ee20000000800 */
[C---:B0-----:R-:W-:Y:S01]  /*13a50*/  F2FP.F16.F32.PACK_AB R165, R172.reuse, R197 ;  /* 0x000000c5aca5723e */ /* 0x041fe200000000ff */
[----:B------:R0:W-:Y:S01]  /*13a60*/  STSM.16.M88.4 [R227+0x36400], R152 ;  /* 0x03640098e3007844 */ /* 0x0001e20000000200 */
[----:B------:R-:W-:-:S03]  /*13a70*/  FADD.FTZ R15, R172, R15 ;  /* 0x0000000fac0f7221 */ /* 0x000fc60000010000 */
[----:B------:R4:W-:Y:S01]  /*13a80*/  STSM.16.M88.4 [R228], R156 ;  /* 0x0000009ce4007844 */ /* 0x0009e20000000200 */
[----:B-1----:R-:W-:-:S03]  /*13a90*/  FADD.FTZ R15, R182, R15 ;  /* 0x0000000fb60f7221 */ /* 0x002fc60000010000 */
[----:B--2---:R4:W-:Y:S01]  /*13aa0*/  STSM.16.M88.4 [R208], R160 ;  /* 0x000000a0d0007844 */ /* 0x0049e20000000200 */
[C---:B---3--:R-:W-:Y:S01]  /*13ab0*/  F2FP.F16.F32.PACK_AB R167, R183.reuse, R182 ;  /* 0x000000b6b7a7723e */ /* 0x048fe200000000ff */
        /* <DEDUP_REMOVED lines=37> */
.L_x_5331:
[C---:B------:R-:W-:Y:S01]  /*13d10*/  ISETP.GT.AND P1, PT, R21.reuse, RZ, PT ;  /* 0x000000ff1500720c */ /* 0x040fe20003f24270 */
        /* <DEDUP_REMOVED lines=8> */
.L_x_5319:
[----:B------:R-:W-:Y:S05]  /*13da0*/  BSYNC B0 ;  /* 0x0000000000007941 */ /* 0x000fea0003800000 */
.L_x_5318:
[----:B------:R-:W2:Y:S04]  /*13db0*/  LDL.LU R162, [R1+0x5c] ;  /* 0x00005c0001a27983 */ /* 0x000ea80000300800 */
[----:B------:R-:W3:Y:S04]  /*13dc0*/  SHFL.BFLY PT, R3, R0, 0x2, 0x1f ;  /* 0x0c401f0000037f89 */ /* 0x000ee800000e0000 */
[----:B------:R-:W4:Y:S01]  /*13dd0*/  SHFL.BFLY PT, R2, R15, 0x2, 0x1f ;  /* 0x0c401f000f027f89 */ /* 0x000f2200000e0000 */
[----:B---3--:R-:W-:Y:S01]  /*13de0*/  FADD.FTZ R3, R3, R0 ;  /* 0x0000000003037221 */ /* 0x008fe20000010000 */
[----:B------:R-:W-:-:S02]  /*13df0*/  IMAD.MOV.U32 R0, RZ, RZ, -0x800000 ;  /* 0xff800000ff007424 */ /* 0x000fc400078e00ff */
[----:B----4-:R-:W-:Y:S02]  /*13e00*/  FADD.FTZ R4, R2, R15 ;  /* 0x0000000f02047221 */ /* 0x010fe40000010000 */
[----:B------:R-:W3:Y:S04]  /*13e10*/  SHFL.BFLY PT, R2, R3, 0x1, 0x1f ;  /* 0x0c201f0003027f89 */ /* 0x000ee800000e0000 */
[----:B------:R-:W4:Y:S01]  /*13e20*/  SHFL.BFLY PT, R7, R4, 0x1, 0x1f ;  /* 0x0c201f0004077f89 */ /* 0x000f2200000e0000 */
[----:B---3--:R-:W-:Y:S01]  /*13e30*/  FADD.FTZ R5, R3, R2 ;  /* 0x0000000203057221 */ /* 0x008fe20000010000 */
[----:B----4-:R-:W-:Y:S01]  /*13e40*/  FADD.FTZ R7, R4, R7 ;  /* 0x0000000704077221 */ /* 0x010fe20000010000 */
[----:B------:R-:W-:Y:S08]  /*13e50*/  BAR.ARV 0x8, 0x100 ;  /* 0x0204000000007b1d */ /* 0x000ff00000002000 */
[----:B------:R-:W-:Y:S01]  /*13e60*/  BAR.SYNC.DEFER_BLOCKING 0xf, 0x100 ;  /* 0x03c4000000007b1d */ /* 0x000fe20000010000 */
[----:B------:R-:W-:Y:S01]  /*13e70*/  FSETP.NE.FTZ.AND P0, PT, R5, RZ, PT ;  /* 0x000000ff0500720b */ /* 0x000fe20003f15000 */
[----:B------:R-:W-:Y:S01]  /*13e80*/  IMAD.MOV R4, RZ, RZ, -R226 ;  /* 0x000000ffff047224 */ /* 0x000fe200078e0ae2 */
[----:B------:R-:W-:-:S04]  /*13e90*/  FSETP.NE.FTZ.AND P1, PT, R7, RZ, PT ;  /* 0x000000ff0700720b */ /* 0x000fc80003f35000 */
[----:B------:R-:W-:Y:S01]  /*13ea0*/  ISETP.NE.AND P2, PT, R193, R4, PT ;  /* 0x00000004c100720c */ /* 0x000fe20003f45270 */
[----:B------:R-:W-:-:S06]  /*13eb0*/  IMAD.MOV.U32 R4, RZ, RZ, RZ ;  /* 0x000000ffff047224 */ /* 0x000fcc00078e00ff */
[----:B------:R-:W3:Y:S08]  /*13ec0*/  @P0 MUFU.LG2 R2, R5 ;  /* 0x0000000500020308 */ /* 0x000ef00000000c00 */
[----:B------:R-:W4:Y:S08]  /*13ed0*/  @P1 MUFU.LG2 R6, R7 ;  /* 0x0000000700061308 */ /* 0x000f300000000c00 */
[----:B------:R-:W5:Y:S01]  /*13ee0*/  @P1 MUFU.RCP R4, R7 ;  /* 0x0000000700041308 */ /* 0x000f620000001000 */
[----:B---3--:R-:W-:Y:S01]  /*13ef0*/  @P0 FMUL.FTZ R9, R2, 0.69314718246459960938 ;  /* 0x3f31721802090820 */ /* 0x008fe20000410000 */
[C---:B------:R-:W-:Y:S01]  /*13f00*/  @P0 FMUL.FTZ R2, R12.reuse, 0.69314718246459960938 ;  /* 0x3f3172180c020820 */ /* 0x040fe20000410000 */
[----:B------:R-:W-:-:S03]  /*13f10*/  @P1 FMUL.FTZ R12, R12, 0.69314718246459960938 ;  /* 0x3f3172180c0c1820 */ /* 0x000fc60000410000 */
[----:B------:R-:W-:Y:S01]  /*13f20*/  @P0 FFMA.FTZ R0, R2, R13, R9 ;  /* 0x0000000d02000223 */ /* 0x000fe20000010009 */
[----:B------:R-:W-:Y:S02]  /*13f30*/  IMAD.MOV.U32 R2, RZ, RZ, -0x800000 ;  /* 0xff800000ff027424 */ /* 0x000fe400078e00ff */
[----:B----4-:R-:W-:Y:S01]  /*13f40*/  @P1 FMUL.FTZ R3, R6, 0.69314718246459960938 ;  /* 0x3f31721806031820 */ /* 0x010fe20000410000 */
[C---:B------:R-:W-:Y:S02]  /*13f50*/  @!P2 IMAD R9, R19.reuse, 0x40, R194 ;  /* 0x000000401309a824 */ /* 0x040fe400078e02c2 */
[----:B------:R-:W-:Y:S02]  /*13f60*/  VIADD R19, R19, 0x1 ;  /* 0x0000000113137836 */ /* 0x000fe40000000000 */
[----:B------:R-:W-:Y:S01]  /*13f70*/  @P1 FFMA.FTZ R2, R12, R20, R3 ;  /* 0x000000140c021223 */ /* 0x000fe20000010003 */
[----:B------:R-:W-:Y:S02]  /*13f80*/  IMAD.MOV.U32 R3, RZ, RZ, RZ ;  /* 0x000000ffff037224 */ /* 0x000fe400078e00ff */
[----:B------:R-:W-:Y:S01]  /*13f90*/  @!P2 IMAD R9, R9, 0x4, R18 ;  /* 0x000000040909a824 */ /* 0x000fe200078e0212 */
[----:B------:R-:W-:Y:S01]  /*13fa0*/  ISETP.NE.AND P1, PT, R19, 0x2, PT ;  /* 0x000000021300780c */ /* 0x000fe20003f25270 */
[-C--:B-----5:R-:W-:Y:S01]  /*13fb0*/  FMUL.FTZ R7, R30, R4.reuse ;  /* 0x000000041e077220 */ /* 0x0a0fe20000410000 */
[-C--:B------:R-:W-:Y:S01]  /*13fc0*/  FMUL.FTZ R31, R31, R4.reuse ;  /* 0x000000041f1f7220 */ /* 0x080fe20000410000 */
[----:B------:R3:W4:Y:S01]  /*13fd0*/  @P0 MUFU.RCP R3, R5 ;  /* 0x0000000500030308 */ /* 0x0007220000001000 */
[----:B------:R-:W-:Y:S01]  /*13fe0*/  @!P2 STS [R9+0x38420], R4 ;  /* 0x038420040900a388 */ /* 0x000fe20000000800 */
[-C--:B------:R-:W-:Y:S01]  /*13ff0*/  FMUL.FTZ R35, R35, R4.reuse ;  /* 0x0000000423237220 */ /* 0x080fe20000410000 */
[-C--:B------:R-:W-:Y:S01]  /*14000*/  FMUL.FTZ R11, R38, R4.reuse ;  /* 0x00000004260b7220 */ /* 0x080fe20000410000 */
[-C--:B------:R-:W-:Y:S01]  /*14010*/  FMUL.FTZ R39, R39, R4.reuse ;  /* 0x0000000427277220 */ /* 0x080fe20000410000 */
[-C--:B------:R-:W-:Y:S01]  /*14020*/  FMUL.FTZ R42, R42, R4.reuse ;  /* 0x000000042a2a7220 */ /* 0x080fe20000410000 */
        /* <DEDUP_REMOVED lines=124> */
[----:B------:R-:W-:Y:S06]  /*147f0*/  BAR.ARV 0xe, 0x100 ;  /* 0x0384000000007b1d */ /* 0x000fec0000002000 */
[----:B------:R-:W-:-:S02]  /*14800*/  PLOP3.LUT P0, PT, PT, PT, PT, 0x8, 0x0 ;  /* 0x000000000000781c */ /* 0x000fc40003f0e170 */
[----:B------:R-:W-:Y:S02]  /*14810*/  LOP3.LUT R23, R23, R4, RZ, 0x3c, !PT ;  /* 0x0000000417177212 */ /* 0x000fe400078e3cff */
[----:B------:R-:W-:Y:S01]  /*14820*/  SEL R19, R19, RZ, P1 ;  /* 0x000000ff13137207 */ /* 0x000fe20000800000 */
[----:B--2---:R-:W-:-:S05]  /*14830*/  VIADD R162, R162, 0x1 ;  /* 0x00000001a2a27836 */ /* 0x004fca0000000000 */
[----:B------:R2:W-:Y:S03]  /*14840*/  STL [R1+0x5c], R162 ;  /* 0x00005ca201007387 */ /* 0x0005e60000100800 */
.L_x_5252:
[----:B------:R-:W-:Y:S05]  /*14850*/  BSYNC B7 ;  /* 0x0000000000077941 */ /* 0x000fea0003800000 */
.L_x_5250:
[----:B------:R-:W3:Y:S08]  /*14860*/  S2UR UR4, SR_CgaCtaId ;  /* 0x00000000000479c3 */ /* 0x000ef00000008800 */
[----:B------:R-:W-:Y:S01]  /*14870*/  BAR.SYNC.DEFER_BLOCKING 0x5, 0x180 ;  /* 0x0146000000007b1d */ /* 0x000fe20000010000 */
[----:B------:R-:W-:-:S05]  /*14880*/  MOV R21, 0x400 ;  /* 0x0000040000157802 */ /* 0x000fca0000000f00 */
[----:B------:R-:W-:Y:S01]  /*14890*/  BSSY B0, `(.L_x_5333) ;  /* 0x0000324000007945 */ /* 0x000fe20003800000 */
[----:B---3--:R-:W-:-:S05]  /*148a0*/  IMAD.U32 R190, RZ, RZ, UR4 ;  /* 0x00000004ffbe7e24 */ /* 0x008fca000f8e00ff */
[----:B------:R-:W-:-:S05]  /*148b0*/  LEA R18, R190, R21, 0x18 ;  /* 0x00000015be127211 */ /* 0x000fca00078ec0ff */
[----:B-----5:R3:W4:Y:S01]  /*148c0*/  LDS.128 R24, [R18+0x388d0] ;  /* 0x0388d00012187984 */ /* 0x0207220000000c00 */
[----:B------:R-:W-:Y:S06]  /*148d0*/  BAR.ARV 0x4, 0x180 ;  /* 0x0106000000007b1d */ /* 0x000fec0000002000 */
[----:B------:R-:W-:Y:S05]  /*148e0*/  @P0 BRA `(.L_x_5334) ;  /* 0x00000020009c0947 */ /* 0x000fea0003800000 */
[----:B------:R-:W2:Y:S01]  /*148f0*/  LDL R30, [R1+0x74] ;  /* 0x00007400011e7983 */ /* 0x000ea20000100800 */
[----:B------:R-:W0:Y:S01]  /*14900*/  S2R R45, SR_SWINHI ;  /* 0x00000000002d7919 */ /* 0x000e220000002f00 */
[----:B------:R-:W-:Y:S01]  /*14910*/  F2FP.F16.F32.PACK_AB R7, R31, R7 ;  /* 0x000000071f07723e */ /* 0x000fe200000000ff */
[----:B------:R-:W-:Y:S01]  /*14920*/  ULDC.64 UR4, c[0x0][0xd00] ;  /* 0x0003400000047ab9 */ /* 0x000fe20000000a00 */
[----:B-1----:R-:W-:Y:S01]  /*14930*/  F2FP.F16.F32.PACK_AB R4, R6, R8 ;  /* 0x000000080604723e */ /* 0x002fe200000000ff */
[----:B------:R-:W3:Y:S04]  /*14940*/  LDL.LU R70, [R1+0x50] ;  /* 0x0000500001467983 */ /* 0x000ee80000300800 */
[----:B------:R-:W3:Y:S01]  /*14950*/  LDL.LU R66, [R1+0x54] ;  /* 0x0000540001427983 */ /* 0x000ee20000300800 */
[----:B------:R-:W-:-:S02]  /*14960*/  F2FP.F16.F32.PACK_AB R5, R3, R5 ;  /* 0x000000050305723e */ /* 0x000fc400000000ff */
[----:B------:R-:W-:Y:S02]  /*14970*/  MOV R20, R18 ;  /* 0x0000001200147202 */ /* 0x000fe40000000f00 */
[----:B0-----:R-:W-:Y:S02]  /*14980*/  MOV R21, R45 ;  /* 0x0000002d00157202 */ /* 0x001fe40000000f00 */
[----:B------:R-:W-:Y:S02]  /*14990*/  F2FP.F16.F32.PACK_AB R6, R152, R155 ;  /* 0x0000009b9806723e */ /* 0x000fe400000000ff */
[----:B------:R-:W-:Y:S02]  /*149a0*/  F2FP.F16.F32.PACK_AB R11, R39, R11 ;  /* 0x0000000b270b723e */ /* 0x000fe400000000ff */
[----:B------:R-:W-:Y:S02]  /*149b0*/  F2FP.F16.F32.PACK_AB R8, R10, R153 ;  /* 0x000000990a08723e */ /* 0x000fe400000000ff */
[----:B------:R-:W-:-:S02]  /*149c0*/  F2FP.F16.F32.PACK_AB R9, R35, R9 ;  /* 0x000000092309723e */ /* 0x000fc400000000ff */
[----:B------:R-:W-:Y:S01]  /*149d0*/  F2FP.F16.F32.PACK_AB R10, R14, R36 ;  /* 0x000000240e0a723e */ /* 0x000fe200000000ff */
[----:B------:R-:W0:Y:S01]  /*149e0*/  S2R R90, SR_TID.X ;  /* 0x00000000005a7919 */ /* 0x000e220000002100 */
        /* <DEDUP_REMOVED lines=18> */
[----:B0-----:R-:W-:Y:S01]  /*14b10*/  VIADD R90, R90, 0xffffff80 ;  /* 0xffffff805a5a7836 */ /* 0x001fe20000000000 */
[----:B------:R-:W-:Y:S02]  /*14b20*/  F2FP.F16.F32.PACK_AB R146, R149, R148 ;  /* 0x000000949592723e */ /* 0x000fe400000000ff */
[----:B------:R-:W-:Y:S02]  /*14b30*/  F2FP.F16.F32.PACK_AB R147, R151, R150 ;  /* 0x000000969793723e */ /* 0x000fe400000000ff */
[----:B------:R-:W-:-:S04]  /*14b40*/  SHF.R.S32.HI R82, RZ, 0x1f, R90 ;  /* 0x0000001fff527819 */ /* 0x000fc8000001145a */
[----:B------:R-:W-:-:S04]  /*14b50*/  LEA.HI R82, R82, R90, RZ, 0x3 ;  /* 0x0000005a52527211 */ /* 0x000fc800078f18ff */
[----:B------:R-:W-:Y:S01]  /*14b60*/  SHF.R.S32.HI R82, RZ, 0x3, R82 ;  /* 0x00000003ff527819 */ /* 0x000fe20000011452 */
[----:B------:R-:W-:Y:S01]  /*14b70*/  BAR.SYNC.DEFER_BLOCKING 0x1, 0x100 ;  /* 0x0044000000007b1d */ /* 0x000fe20000010000 */
[----:B--2---:R-:W-:-:S03]  /*14b80*/  IMAD.WIDE R44, R30, 0x2, R20 ;  /* 0x000000021e2c7825 */ /* 0x004fc600078e0214 */
[----:B------:R-:W-:-:S04]  /*14b90*/  LOP3.LUT R49, R44, 0x380, RZ, 0xc0, !PT ;  /* 0x000003802c317812 */ /* 0x000fc800078ec0ff */
[----:B------:R-:W-:Y:S02]  /*14ba0*/  SHF.R.U64 R49, R49, 0x3, RZ ;  /* 0x0000000331317819 */ /* 0x000fe400000012ff */
[----:B------:R-:W-:Y:S02]  /*14bb0*/  MOV R31, R45 ;  /* 0x0000002d001f7202 */ /* 0x000fe40000000f00 */
[----:B------:R-:W-:Y:S02]  /*14bc0*/  LOP3.LUT R30, R49, R44, RZ, 0x3c, !PT ;  /* 0x0000002c311e7212 */ /* 0x000fe400078e3cff */
[----:B----4-:R-:W-:Y:S02]  /*14bd0*/  IADD3 R24, P0, R44, 0x20, RZ ;  /* 0x000000202c187810 */ /* 0x010fe40007f1e0ff */
        /* <DEDUP_REMOVED lines=45> */
[C---:B0-----:R-:W-:Y:S02]  /*14eb0*/  IADD3 R9, P0, R44.reuse, 0x4020, RZ ;  /* 0x000040202c097810 */ /* 0x041fe40007f1e0ff */
[C---:B------:R-:W-:Y:S02]  /*14ec0*/  IADD3 R11, P2, R44.reuse, 0x6000, RZ ;  /* 0x000060002c0b7810 */ /* 0x040fe40007f5e0ff */
[C---:B-1----:R-:W-:Y:S02]  /*14ed0*/  IADD3 R6, P6, R44.reuse, 0x6020, RZ ;  /* 0x000060202c067810 */ /* 0x042fe40007fde0ff */
        /* <DEDUP_REMOVED lines=38> */
[----:B------:R-:W-:Y:S02]  /*15140*/  MOV R46, R8 ;  /* 0x00000008002e7202 */ /* 0x000fe40000000f00 */
[----:B------:R-:W-:Y:S02]  /*15150*/  MOV R52, R10 ;  /* 0x0000000a00347202 */ /* 0x000fe40000000f00 */
[----:B------:R-:W-:Y:S02]  /*15160*/  F2FP.F16.F32.PACK_AB R4, R159, R161 ;  /* 0x000000a19f04723e */ /* 0x000fe400000000ff */
[----:B------:R-:W-:Y:S02]  /*15170*/  F2FP.F16.F32.PACK_AB R5, R51, R50 ;  /* 0x000000323305723e */ /* 0x000fe400000000ff */
[----:B------:R-:W-:Y:S02]  /*15180*/  F2FP.F16.F32.PACK_AB R6, R157, R160 ;  /* 0x000000a09d06723e */ /* 0x000fe400000000ff */
[----:B------:R-:W-:-:S02]  /*15190*/  F2FP.F16.F32.PACK_AB R7, R55, R54 ;  /* 0x000000363707723e */ /* 0x000fc400000000ff */
[----:B------:R-:W-:Y:S02]  /*151a0*/  LOP3.LUT R3, R44, 0x380, RZ, 0xc0, !PT ;  /* 0x000003802c037812 */ /* 0x000fe400078ec0ff */
[----:B------:R-:W-:Y:S02]  /*151b0*/  MOV R36, R48 ;  /* 0x0000003000247202 */ /* 0x000fe40000000f00 */
[----:B------:R-:W-:Y:S02]  /*151c0*/  F2FP.F16.F32.PACK_AB R8, R156, R158 ;  /* 0x0000009e9c08723e */ /* 0x000fe400000000ff */
[----:B------:R-:W-:Y:S02]  /*151d0*/  F2FP.F16.F32.PACK_AB R9, R59, R58 ;  /* 0x0000003a3b09723e */ /* 0x000fe400000000ff */
[----:B------:R-:W-:Y:S02]  /*151e0*/  F2FP.F16.F32.PACK_AB R10, R61, R60 ;  /* 0x0000003c3d0a723e */ /* 0x000fe400000000ff */
[----:B------:R-:W-:-:S02]  /*151f0*/  F2FP.F16.F32.PACK_AB R11, R63, R62 ;  /* 0x0000003e3f0b723e */ /* 0x000fc400000000ff */
[----:B------:R-:W-:Y:S02]  /*15200*/  MOV R49, R30 ;  /* 0x0000001e00317202 */ /* 0x000fe40000000f00 */
[----:B------:R-:W-:Y:S02]  /*15210*/  F2FP.F16.F32.PACK_AB R12, R65, R64 ;  /* 0x00000040410c723e */ /* 0x000fe400000000ff */
[----:B------:R-:W-:Y:S02]  /*15220*/  MOV R48, R34 ;  /* 0x0000002200307202 */ /* 0x000fe40000000f00 */
[----:B------:R-:W-:Y:S02]  /*15230*/  F2FP.F16.F32.PACK_AB R28, R73, R72 ;  /* 0x00000048491c723e */ /* 0x000fe400000000ff */
[----:B------:R-:W-:Y:S02]  /*15240*/  F2FP.F16.F32.PACK_AB R30, R77, R76 ;  /* 0x0000004c4d1e723e */ /* 0x000fe400000000ff */
[----:B------:R-:W-:Y:S01]  /*15250*/  F2FP.F16.F32.PACK_AB R31, R79, R78 ;  /* 0x0000004e4f1f723e */ /* 0x000fe200000000ff */
[----:B------:R-:W-:Y:S01]  /*15260*/  STSM.16.M88.4 [R56], R4 ;  /* 0x0000000438007844 */ /* 0x000fe20000000200 */
[----:B------:R-:W-:-:S02]  /*15270*/  F2FP.F16.F32.PACK_AB R32, R81, R80 ;  /* 0x000000505120723e */ /* 0x000fc400000000ff */
        /* <DEDUP_REMOVED lines=14> */
[----:B-1----:R-:W-:-:S02]  /*15360*/  F2FP.F16.F32.PACK_AB R36, R89, R88 ;  /* 0x000000585924723e */ /* 0x002fc400000000ff */
[----:B------:R-:W-:Y:S02]  /*15370*/  F2FP.F16.F32.PACK_AB R6, R109, R108 ;  /* 0x0000006c6d06723e */ /* 0x000fe400000000ff */
[----:B--2---:R-:W-:Y:S02]  /*15380*/  F2FP.F16.F32.PACK_AB R39, R95, R94 ;  /* 0x0000005e5f27723e */ /* 0x004fe400000000ff */
[----:B------:R-:W-:Y:S01]  /*15390*/  F2FP.F16.F32.PACK_AB R7, R111, R110 ;  /* 0x0000006e6f07723e */ /* 0x000fe200000000ff */
[----:B------:R-:W-:Y:S02]  /*153a0*/  IMAD.X R45, RZ, RZ, R45, P1 ;  /* 0x000000ffff2d7224 */ /* 0x000fe400008e062d */
[----:B------:R-:W-:Y:S01]  /*153b0*/  STSM.16.M88.4 [R3], R36 ;  /* 0x0000002403007844 */ /* 0x000fe20000000200 */
[----:B------:R-:W-:Y:S02]  /*153c0*/  F2FP.F16.F32.PACK_AB R8, R113, R112 ;  /* 0x000000707108723e */ /* 0x000fe400000000ff */
[----:B------:R-:W-:Y:S01]  /*153d0*/  F2FP.F16.F32.PACK_AB R9, R115, R114 ;  /* 0x000000727309723e */ /* 0x000fe200000000ff */
[----:B------:R-:W-:Y:S01]  /*153e0*/  STSM.16.M88.4 [R46], R40 ;  /* 0x000000282e007844 */ /* 0x000fe20000000200 */
[----:B------:R-:W-:-:S02]  /*153f0*/  F2FP.F16.F32.PACK_AB R10, R117, R116 ;  /* 0x00000074750a723e */ /* 0x000fc400000000ff */
[----:B------:R-:W-:Y:S01]  /*15400*/  F2FP.F16.F32.PACK_AB R11, R119, R118 ;  /* 0x00000076770b723e */ /* 0x000fe200000000ff */
[----:B------:R3:W-:Y:S01]  /*15410*/  STSM.16.M88.4 [R48], R4 ;  /* 0x0000000430007844 */ /* 0x0007e20000000200 */
[----:B------:R-:W-:Y:S02]  /*15420*/  F2FP.F16.F32.PACK_AB R12, R121, R120 ;  /* 0x00000078790c723e */ /* 0x000fe400000000ff */
[----:B------:R-:W-:Y:S02]  /*15430*/  F2FP.F16.F32.PACK_AB R13, R123, R122 ;  /* 0x0000007a7b0d723e */ /* 0x000fe400000000ff */
[----:B------:R-:W-:Y:S02]  /*15440*/  F2FP.F16.F32.PACK_AB R14, R125, R124 ;  /* 0x0000007c7d0e723e */ /* 0x000fe400000000ff */
[----:B------:R-:W-:Y:S02]  /*15450*/  F2FP.F16.F32.PACK_AB R15, R127, R126 ;  /* 0x0000007e7f0f723e */ /* 0x000fe400000000ff */
[----:B------:R-:W-:Y:S01]  /*15460*/  ISETP.NE.U32.AND P0, PT, RZ, UR4, PT ;  /* 0x00000004ff007c0c */ /* 0x000fe2000bf05070 */
[----:B------:R0:W-:Y:S01]  /*15470*/  STSM.16.M88.4 [R49], R8 ;  /* 0x0000000831007844 */ /* 0x0001e20000000200 */
[----:B------:R-:W-:-:S02]  /*15480*/  MOV R44, R44 ;  /* 0x0000002c002c7202 */ /* 0x000fc40000000f00 */
[----:B---3--:R-:W-:Y:S01]  /*15490*/  IADD3 R4, P1, R70, UR4, RZ ;  /* 0x0000000446047c10 */ /* 0x008fe2000ff3e0ff */
[----:B------:R1:W-:Y:S01]  /*154a0*/  STSM.16.M88.4 [R52], R12 ;  /* 0x0000000c34007844 */ /* 0x0003e20000000200 */
[----:B------:R-:W-:Y:S02]  /*154b0*/  ISETP.NE.AND.EX P0, PT, RZ, UR5, PT, P0 ;  /* 0x00000005ff007c0c */ /* 0x000fe4000bf05300 */
[----:B------:R-:W-:Y:S01]  /*154c0*/  IADD3.X R5, R66, UR5, RZ, P1, !PT ;  /* 0x0000000542057c10 */ /* 0x000fe20008ffe4ff */
[----:B------:R-:W-:Y:S01]  /*154d0*/  ULDC.64 UR4, c[0x0][0xd08] ;  /* 0x0003420000047ab9 */ /* 0x000fe20000000a00 */
[----:B------:R-:W-:Y:S01]  /*154e0*/  STSM.16.M88.4 [R24], R128 ;  /* 0x0000008018007844 */ /* 0x000fe20000000200 */
[----:B------:R-:W-:-:S03]  /*154f0*/  ISETP.NE.U32.AND P6, PT, RZ, UR4, PT ;  /* 0x00000004ff007c0c */ /* 0x000fc6000bfc5070 */
[----:B------:R-:W-:Y:S01]  /*15500*/  STSM.16.M88.4 [R47], R136 ;  /* 0x000000882f007844 */ /* 0x000fe20000000200 */
[----:B------:R-:W-:-:S03]  /*15510*/  ISETP.NE.AND.EX P6, PT, RZ, UR5, PT, P6 ;  /* 0x00000005ff007c0c */ /* 0x000fc6000bfc5360 */
[----:B------:R2:W-:Y:S01]  /*15520*/  STSM.16.M88.4 [R44], R144 ;  /* 0x000000902c007844 */ /* 0x0005e20000000200 */
[----:B------:R-:W-:Y:S02]  /*15530*/  IMAD R7, R82, 0x40, R210 ;  /* 0x0000004052077824 */ /* 0x000fe400078e02d2 */
[----:B------:R-:W-:Y:S01]  /*15540*/  IMAD.MOV.U32 R80, RZ, RZ, RZ ;  /* 0x000000ffff507224 */ /* 0x000fe200078e00ff */
[----:B------:R-:W-:Y:S01]  /*15550*/  BAR.SYNC.DEFER_BLOCKING 0x1, 0x100 ;  /* 0x0044000000007b1d */ /* 0x000fe20000010000 */
[----:B------:R-:W-:-:S05]  /*15560*/  IMAD.WIDE R6, R7, 0x2, R20 ;  /* 0x0000000207067825 */ /* 0x000fca00078e0214 */
[----:B0-----:R-:W-:Y:S01]  /*15570*/  @P6 IADD3 R10, P4, R70, UR4, RZ ;  /* 0x00000004460a6c10 */ /* 0x001fe2000ff9e0ff */
[----:B------:R-:W-:Y:S02]  /*15580*/  ULDC UR4, c[0x0][0xb88] ;  /* 0x0002e20000047ab9 */ /* 0x000fe40000000800 */
[----:B------:R-:W-:Y:S01]  /*15590*/  IMAD.U32 R20, RZ, RZ, UR4 ;  /* 0x00000004ff147e24 */ /* 0x000fe2000f8e00ff */
[----:B------:R-:W-:Y:S01]  /*155a0*/  @P6 IADD3.X R11, R66, UR5, RZ, P4, !PT ;  /* 0x00000005420b6c10 */ /* 0x000fe2000a7fe4ff */
[----:B------:R0:W5:Y:S04]  /*155b0*/  @P0 LDG.E R80, desc[UR40][R4.64] ;  /* 0x0000002804500981 */ /* 0x000168000c1e1900 */
[----:B------:R0:W5:Y:S01]  /*155c0*/  @P6 LDG.E R20, desc[UR40][R10.64] ;  /* 0x000000280a146981 */ /* 0x000162000c1e1900 */
[----:B------:R-:W-:-:S02]  /*155d0*/  IADD3 R9, P1, R6, 0x1000, RZ ;  /* 0x0000100006097810 */ /* 0x000fc40007f3e0ff */
[C---:B-1----:R-:W-:Y:S02]  /*155e0*/  IADD3 R13, P2, R6.reuse, 0x2000, RZ ;  /* 0x00002000060d7810 */ /* 0x042fe40007f5e0ff */
[C---:B------:R-:W-:Y:S02]  /*155f0*/  IADD3 R29, P3, R6.reuse, 0x3000, RZ ;  /* 0x00003000061d7810 */ /* 0x040fe40007f7e0ff */
[----:B------:R-:W-:Y:S02]  /*15600*/  IADD3 R33, P4, R6, 0x4000, RZ ;  /* 0x0000400006217810 */ /* 0x000fe40007f9e0ff */
        /* <DEDUP_REMOVED lines=8> */
[----:B------:R-:W-:-:S02]  /*15690*/  IADD3 R37, P5, R6, 0x5000, RZ ;  /* 0x0000500006257810 */ /* 0x000fc40007fbe0ff */
        /* <DEDUP_REMOVED lines=8> */
[----:B------:R-:W-:Y:S02]  /*15720*/  P2R R14, PR, RZ, 0x20 ;  /* 0x00000020ff0e7803 */ /* 0x000fe40000000000 */
[----:B------:R-:W-:-:S02]  /*15730*/  IADD3 R41, P1, R6, 0x6000, RZ ;  /* 0x0000600006297810 */ /* 0x000fc40007f3e0ff */
[C---:B------:R-:W-:Y:S02]  /*15740*/  IADD3 R45, P2, R6.reuse, 0x7000, RZ ;  /* 0x00007000062d7810 */ /* 0x040fe40007f5e0ff */
[C---:B------:R-:W-:Y:S02]  /*15750*/  IADD3 R49, P3, R6.reuse, 0x8000, RZ ;  /* 0x0000800006317810 */ /* 0x040fe40007f7e0ff */
[C---:B------:R-:W-:Y:S02]  /*15760*/  IADD3 R53, P4, R6.reuse, 0x9000, RZ ;  /* 0x0000900006357810 */ /* 0x040fe40007f9e0ff */
[----:B------:R-:W-:Y:S02]  /*15770*/  IADD3 R57, P5, R6, 0xa000, RZ ;  /* 0x0000a00006397810 */ /* 0x000fe40007fbe0ff */
[----:B------:R-:W-:Y:S02]  /*15780*/  LOP3.LUT R36, R37, 0x380, RZ, 0xc0, !PT ;  /* 0x0000038025247812 */ /* 0x000fe400078ec0ff */
[----:B------:R-:W-:-:S02]  /*15790*/  LOP3.LUT R40, R41, 0x380, RZ, 0xc0, !PT ;  /* 0x0000038029287812 */ /* 0x000fc400078ec0ff */
[----:B--2---:R-:W-:Y:S02]  /*157a0*/  LOP3.LUT R44, R45, 0x380, RZ, 0xc0, !PT ;  /* 0x000003802d2c7812 */ /* 0x004fe400078ec0ff */
        /* <DEDUP_REMOVED lines=9> */
[----:B------:R-:W-:Y:S02]  /*15840*/  LOP3.LUT R36, R36, R37, RZ, 0x3c, !PT ;  /* 0x0000002524247212 */ /* 0x000fe400078e3cff */
[----:B------:R-:W-:-:S02]  /*15850*/  LOP3.LUT R40, R40, R41, RZ, 0x3c, !PT ;  /* 0x0000002928287212 */ /* 0x000fc400078e3cff */
        /* <DEDUP_REMOVED lines=9> */
.L_x_5335:
[----:B------:R-:W-:Y:S01]  /*158f0*/  ISETP.NE.AND P6, PT, R14, RZ, PT ;  /* 0x000000ff0e00720c */ /* 0x000fe20003fc5270 */
[----:B------:R-:W0:Y:S01]  /*15900*/  S2R R4, SR_TID.X ;  /* 0x0000000000047919 */ /* 0x000e220000002100 */
[----:B------:R-:W2:Y:S01]  /*15910*/  LDL.LU R14, [R1+0x58] ;  /* 0x00005800010e7983 */ /* 0x000ea20000300800 */
[--C-:B------:R-:W-:Y:S02]  /*15920*/  IMAD.X R57, RZ, RZ, R7.reuse, P5 ;  /* 0x000000ffff397224 */ /* 0x100fe400028e0607 */
[----:B------:R-:W-:Y:S01]  /*15930*/  IMAD.X R37, RZ, RZ, R7, P6 ;  /* 0x000000ffff257224 */ /* 0x000fe200030e0607 */
[----:B------:R-:W3:Y:S04]  /*15940*/  LDL.LU R11, [R1+0x60] ;  /* 0x00006000010b7983 */ /* 0x000ee80000300800 */
        /* <DEDUP_REMOVED lines=39> */
[----:B------:R-:W-:Y:S02]  /*15bc0*/  IADD3.X R77, RZ, R7, RZ, P4, !PT ;  /* 0x00000007ff4d7210 */ /* 0x000fe400027fe4ff */
        /* <DEDUP_REMOVED lines=8> */
[----:B------:R-:W-:Y:S02]  /*15c50*/  IMAD.MOV.U32 R6, RZ, RZ, R80 ;  /* 0x000000ffff067224 */ /* 0x000fe400078e0050 */
[----:B------:R-:W-:Y:S02]  /*15c60*/  IMAD R10, R81, UR4, RZ ;  /* 0x00000004510a7c24 */ /* 0x000fe4000f8e02ff */
[----:B------:R-:W-:Y:S02]  /*15c70*/  IMAD.MOV.U32 R7, RZ, RZ, R3 ;  /* 0x000000ffff077224 */ /* 0x000fe400078e0003 */
[C---:B------:R-:W-:Y:S02]  /*15c80*/  IMAD R15, R84.reuse, UR5, R10 ;  /* 0x00000005540f7c24 */ /* 0x040fe4000f8e020a */
[----:B------:R-:W-:Y:S01]  /*15c90*/  IMAD.WIDE.U32 R6, R84, UR4, R6 ;  /* 0x0000000454067c25 */ /* 0x000fe2000f8e0006 */
[----:B------:R-:W-:-:S03]  /*15ca0*/  ULDC.64 UR4, c[0x0][0xc98] ;  /* 0x0003260000047ab9 */ /* 0x000fc60000000a00 */
[----:B------:R-:W-:Y:S02]  /*15cb0*/  IMAD.IADD R7, R7, 0x1, R15 ;  /* 0x0000000107077824 */ /* 0x000fe400078e020f */
[----:B------:R-:W-:Y:S02]  /*15cc0*/  IMAD.IADD R34, R194, 0x1, R213 ;  /* 0x00000001c2227824 */ /* 0x000fe400078e02d5 */
[----:B------:R-:W-:Y:S01]  /*15cd0*/  IMAD.WIDE.U32 R6, R21, UR4, R6 ;  /* 0x0000000415067c25 */ /* 0x000fe2000f8e0006 */
[----:B0-----:R-:W-:-:S13]  /*15ce0*/  ISETP.NE.AND P0, PT, R35, 0x1, PT ;  /* 0x000000012300780c */ /* 0x001fda0003f05270 */
[----:B------:R-:W0:Y:S08]  /*15cf0*/  @P0 LDC R11, c[0x0][0xcec] ;  /* 0x00033b00ff0b0b82 */ /* 0x000e300000000800 */
[----:B------:R-:W1:Y:S01]  /*15d00*/  @P0 LDC R31, c[0x0][0xcf0] ;  /* 0x00033c00ff1f0b82 */ /* 0x000e620000000800 */
[----:B--2---:R-:W-:-:S04]  /*15d10*/  IMAD.IADD R30, R14, 0x1, R213 ;  /* 0x000000010e1e7824 */ /* 0x004fc800078e02d5 */
        /* <DEDUP_REMOVED lines=31> */
.L_x_5336:
        /* <DEDUP_REMOVED lines=43> */
[C---:B------:R-:W-:Y:S01]  /*161c0*/  IADD3 R88, R210.reuse, 0x1c0, RZ ;  /* 0x000001c0d2587810 */ /* 0x040fe20007ffe0ff */
        /* <DEDUP_REMOVED lines=21> */
[----:B------:R-:W-:Y:S01]  /*16320*/  VIADD R93, R210, 0x100 ;  /* 0x00000100d25d7836 */ /* 0x000fe20000000000 */
[----:B------:R-:W-:Y:S01]  /*16330*/  LOP3.LUT R0, R85, 0x2, R0, 0xe2, !PT ;  /* 0x0000000255007812 */ /* 0x000fe200078ee200 */
[----:B------:R-:W-:Y:S01]  /*16340*/  IMAD.SHL.U32 R85, R24, 0x4, RZ ;  /* 0x0000000418557824 */ /* 0x000fe200078e00ff */
[----:B------:R-:W-:Y:S01]  /*16350*/  SEL R24, RZ, 0xffffffff, P0 ;  /* 0xffffffffff187807 */ /* 0x000fe20000000000 */
[----:B------:R-:W-:Y:S01]  /*16360*/  IMAD R81, R87, R81, R80 ;  /* 0x0000005157517224 */ /* 0x000fe200078e0250 */
[----:B------:R-:W-:Y:S01]  /*16370*/  SHF.R.S32.HI R80, RZ, 0x1f, R21 ;  /* 0x0000001fff507819 */ /* 0x000fe20000011415 */
[----:B------:R-:W-:Y:S01]  /*16380*/  VIADD R91, R210, 0x140 ;  /* 0x00000140d25b7836 */ /* 0x000fe20000000000 */
[-C--:B------:R-:W-:Y:S01]  /*16390*/  ISETP.GE.AND P0, PT, R93, R83.reuse, PT ;  /* 0x000000535d00720c */ /* 0x080fe20003f06270 */
[----:B------:R-:W-:Y:S01]  /*163a0*/  IMAD.WIDE.U32 R2, R21, UR4, R2 ;  /* 0x0000000415027c25 */ /* 0x000fe2000f8e0002 */
[----:B------:R-:W-:Y:S01]  /*163b0*/  LOP3.LUT R0, R85, 0x4, R0, 0xe2, !PT ;  /* 0x0000000455007812 */ /* 0x000fe200078ee200 */
[----:B------:R-:W-:Y:S01]  /*163c0*/  BSSY B1, `(.L_x_5337) ;  /* 0x0000053000017945 */ /* 0x000fe20003800000 */
[----:B------:R-:W-:Y:S01]  /*163d0*/  SHF.R.S32.HI R88, RZ, 0x1f, R88 ;  /* 0x0000001fff587819 */ /* 0x000fe20000011458 */
        /* <DEDUP_REMOVED lines=20> */
[----:B------:R-:W-:Y:S02]  /*16520*/  VIADD R86, R210, 0x1c0 ;  /* 0x000001c0d2567836 */ /* 0x000fe40000000000 */
[C---:B------:R-:W-:Y:S01]  /*16530*/  IMAD R85, R81.reuse, UR5, R24 ;  /* 0x0000000551557c24 */ /* 0x040fe2000f8e0218 */
[----:B------:R-:W-:Y:S01]  /*16540*/  LOP3.LUT R24, R0, R21, RZ, 0xfc, !PT ;  /* 0x0000001500187212 */ /* 0x000fe200078efcff */
[----:B------:R-:W-:Y:S01]  /*16550*/  IMAD.WIDE.U32 R2, R81, UR4, R2 ;  /* 0x0000000451027c25 */ /* 0x000fe2000f8e0002 */
[----:B------:R-:W-:Y:S01]  /*16560*/  ISETP.GE.AND P1, PT, R213, R87, PT ;  /* 0x00000057d500720c */ /* 0x000fe20003f26270 */
[----:B------:R-:W-:Y:S01]  /*16570*/  ULDC.64 UR4, c[0x0][0xb80] ;  /* 0x0002e00000047ab9 */ /* 0x000fe20000000a00 */
[----:B------:R-:W-:Y:S01]  /*16580*/  ISETP.GE.AND P0, PT, R86, R83, PT ;  /* 0x000000535600720c */ /* 0x000fe20003f06270 */
        /* <DEDUP_REMOVED lines=11> */
[----:B------:R1:W2:Y:S01]  /*16640*/  SHFL.IDX PT, R2, R82, RZ, 0x181f ;  /* 0x00181fff52027589 */ /* 0x0002a200000e0000 */
[C---:B------:R-:W-:Y:S01]  /*16650*/  VIADD R98, R210.reuse, 0x80 ;  /* 0x00000080d2627836 */ /* 0x040fe20000000000 */
[----:B------:R-:W-:Y:S01]  /*16660*/  SHF.R.S32.HI R89, RZ, 0x1f, R89 ;  /* 0x0000001fff597819 */ /* 0x000fe20000011459 */
[----:B------:R-:W-:Y:S01]  /*16670*/  VIADD R100, R210, 0x40 ;  /* 0x00000040d2647836 */ /* 0x000fe20000000000 */
[----:B------:R-:W-:-:S02]  /*16680*/  SHF.R.S32.HI R92, RZ, 0x1f, R92 ;  /* 0x0000001fff5c7819 */ /* 0x000fc4000001145c */
[----:B0-----:R-:W-:Y:S02]  /*16690*/  LOP3.LUT R0, R24, R3, RZ, 0xfc, !PT ;  /* 0x0000000318007212 */ /* 0x001fe400078efcff */
[----:B------:R1:W0:Y:S01]  /*166a0*/  SHFL.IDX PT, R3, R84, RZ, 0x181f ;  /* 0x00181fff54037589 */ /* 0x00022200000e0000 */
        /* <DEDUP_REMOVED lines=36> */
.L_x_5338:
[----:B------:R-:W-:Y:S05]  /*168f0*/  BSYNC B1 ;  /* 0x0000000000017941 */ /* 0x000fea0003800000 */
.L_x_5337:
[----:B---3-5:R-:W-:Y:S01]  /*16900*/  VIADD R4, R213, 0x20 ;  /* 0x00000020d5047836 */ /* 0x028fe20000000000 */
[----:B0-----:R1:W0:Y:S04]  /*16910*/  SHFL.IDX PT, R3, R84, 0x1, 0x181f ;  /* 0x00381f0054037f89 */ /* 0x00122800000e0000 */
        /* <DEDUP_REMOVED lines=9> */
[CC--:B--2---:R-:W-:Y:S02]  /*169b0*/  @!P5 LEA R6, P4, R99.reuse, R2.reuse, 0x1 ;  /* 0x000000026306d211 */ /* 0x0c4fe400078808ff */
[----:B0-----:R-:W-:Y:S02]  /*169c0*/  @!P6 IMAD.WIDE R4, R210, 0x2, R2 ;  /* 0x00000002d204e825 */ /* 0x001fe400078e0202 */
        /* <DEDUP_REMOVED lines=25> */
.L_x_5334:
[----:B-1----:R-:W2:Y:S01]  /*16b60*/  LDL.LU R4, [R1+0x50] ;  /* 0x0000500001047983 */ /* 0x002ea20000300800 */
[----:B------:R-:W-:Y:S01]  /*16b70*/  ULDC.64 UR4, c[0x0][0xd00] ;  /* 0x0003400000047ab9 */ /* 0x000fe20000000a00 */
[----:B------:R-:W-:Y:S01]  /*16b80*/  IMAD.MOV.U32 R6, RZ, RZ, RZ ;  /* 0x000000ffff067224 */ /* 0x000fe200078e00ff */
[----:B------:R-:W1:Y:S01]  /*16b90*/  LDC R29, c[0x0][0xce8] ;  /* 0x00033a00ff1d7b82 */ /* 0x000e620000000800 */
[----:B------:R-:W3:Y:S01]  /*16ba0*/  LDL.LU R0, [R1+0x54] ;  /* 0x0000540001007983 */ /* 0x000ee20000300800 */
[----:B------:R-:W-:-:S04]  /*16bb0*/  ISETP.NE.U32.AND P0, PT, RZ, UR4, PT ;  /* 0x00000004ff007c0c */ /* 0x000fc8000bf05070 */
[----:B------:R-:W-:Y:S02]  /*16bc0*/  ISETP.NE.AND.EX P0, PT, RZ, UR5, PT, P0 ;  /* 0x00000005ff007c0c */ /* 0x000fe4000bf05300 */
[----:B--2---:R-:W-:-:S04]  /*16bd0*/  IADD3 R2, P1, R4, UR4, RZ ;  /* 0x0000000404027c10 */ /* 0x004fc8000ff3e0ff */
[----:B---3--:R-:W-:Y:S01]  /*16be0*/  IADD3.X R3, R0, UR5, RZ, P1, !PT ;  /* 0x0000000500037c10 */ /* 0x008fe20008ffe4ff */
        /* <DEDUP_REMOVED lines=17> */
.L_x_5340:
        /* <DEDUP_REMOVED lines=48> */
.L_x_5342:
[----:B------:R-:W-:Y:S05]  /*17000*/  BSYNC B1 ;  /* 0x0000000000017941 */ /* 0x000fea0003800000 */
.L_x_5341:
[----:B------:R-:W-:Y:S01]  /*17010*/  ISETP.NE.AND P0, PT, R29, 0x1, PT ;  /* 0x000000011d00780c */ /* 0x000fe20003f05270 */
[----:B------:R-:W-:Y:S01]  /*17020*/  ULDC.64 UR4, c[0x0][0xba0] ;  /* 0x0002e80000047ab9 */ /* 0x000fe20000000a00 */
[----:B------:R-:W2:Y:S01]  /*17030*/  LDC R21, c[0x0][0xbc8] ;  /* 0x0002f200ff157b82 */ /* 0x000ea20000000800 */
[----:B-1----:R-:W-:Y:S01]  /*17040*/  IMAD R5, R11, UR4, RZ ;  /* 0x000000040b057c24 */ /* 0x002fe2000f8e02ff */
[----:B------:R-:W-:Y:S01]  /*17050*/  SHF.R.S32.HI R8, RZ, 0x1f, R20 ;  /* 0x0000001fff087819 */ /* 0x000fe20000011414 */
[----:B------:R-:W-:Y:S01]  /*17060*/  IMAD.WIDE.U32 R2, R6, UR4, RZ ;  /* 0x0000000406027c25 */ /* 0x000fe2000f8e00ff */
        /* <DEDUP_REMOVED lines=12> */
[----:B------:R-:W3:Y:S01]  /*17130*/  @P0 LDC R9, c[0x0][0xcf0] ;  /* 0x00033c00ff090b82 */ /* 0x000ee20000000800 */
[----:B------:R-:W-:Y:S01]  /*17140*/  ULDC.64 UR4, c[0x0][0xbf0] ;  /* 0x0002fc0000047ab9 */ /* 0x000fe20000000a00 */
[----:B------:R-:W-:Y:S01]  /*17150*/  IMAD.IADD R8, R20, 0x1, -R8 ;  /* 0x0000000114087824 */ /* 0x000fe200078e0a08 */
[----:B------:R-:W-:Y:S01]  /*17160*/  LEA.HI R14, R14, R20, RZ, 0x3 ;  /* 0x000000140e0e7211 */ /* 0x000fe200078f18ff */
[----:B------:R-:W-:Y:S01]  /*17170*/  IMAD R4, R12, UR4, RZ ;  /* 0x000000040c047c24 */ /* 0x000fe2000f8e02ff */
[-C--:B--2---:R-:W-:Y:S01]  /*17180*/  ISETP.GE.AND P1, PT, R42, R21.reuse, PT ;  /* 0x000000152a00720c */ /* 0x084fe20003f26270 */
[----:B------:R-:W-:Y:S01]  /*17190*/  IMAD.IADD R3, R3, 0x1, R5 ;  /* 0x0000000103037824 */ /* 0x000fe200078e0205 */
[----:B------:R-:W-:Y:S01]  /*171a0*/  SHF.R.S32.HI R14, RZ, 0x3, R14 ;  /* 0x00000003ff0e7819 */ /* 0x000fe2000001140e */
[----:B------:R-:W-:Y:S01]  /*171b0*/  IMAD R5, R13, UR5, R4 ;  /* 0x000000050d057c24 */ /* 0x000fe2000f8e0204 */
[C---:B------:R-:W-:Y:S01]  /*171c0*/  ISETP.GE.AND P2, PT, R210.reuse, R21, PT ;  /* 0x00000015d200720c */ /* 0x040fe20003f46270 */
[----:B------:R-:W-:-:S02]  /*171d0*/  VIADD R40, R210, 0x80 ;  /* 0x00000080d2287836 */ /* 0x000fc40000000000 */
[----:B------:R-:W-:Y:S01]  /*171e0*/  IMAD R4, R8, 0x20, R14 ;  /* 0x0000002008047824 */ /* 0x000fe200078e020e */
[----:B------:R-:W-:Y:S01]  /*171f0*/  SEL R8, RZ, 0xffffffff, P1 ;  /* 0xffffffffff087807 */ /* 0x000fe20000800000 */
[----:B------:R-:W-:Y:S01]  /*17200*/  IMAD.WIDE.U32 R2, R13, UR4, R2 ;  /* 0x000000040d027c25 */ /* 0x000fe2000f8e0002 */
[----:B------:R-:W-:-:S03]  /*17210*/  ULDC.64 UR4, c[0x0][0xbe0] ;  /* 0x0002f80000047ab9 */ /* 0x000fc60000000a00 */
[----:B------:R-:W-:Y:S02]  /*17220*/  IMAD.IADD R6, R213, 0x1, R4 ;  /* 0x00000001d5067824 */ /* 0x000fe400078e0204 */
[----:B------:R-:W-:Y:S02]  /*17230*/  IMAD.IADD R3, R3, 0x1, R5 ;  /* 0x0000000103037824 */ /* 0x000fe400078e0205 */
[----:B-1----:R-:W-:Y:S01]  /*17240*/  @P0 IMAD.HI.U32 R4, R6, R7, RZ ;  /* 0x0000000706040227 */ /* 0x002fe200078e00ff */
[----:B------:R-:W-:Y:S02]  /*17250*/  SEL R7, RZ, 0x1, P2 ;  /* 0x00000001ff077807 */ /* 0x000fe40001000000 */
[----:B------:R-:W-:Y:S01]  /*17260*/  ISETP.GE.AND P2, PT, R40, R21, PT ;  /* 0x000000152800720c */ /* 0x000fe20003f46270 */
[----:B------:R-:W-:Y:S01]  /*17270*/  IMAD.MOV.U32 R5, RZ, RZ, R6 ;  /* 0x000000ffff057224 */ /* 0x000fe200078e0006 */
[----:B---3--:R-:W-:Y:S01]  /*17280*/  @P0 SHF.R.U32.HI R5, RZ, R9, R4 ;  /* 0x00000009ff050219 */ /* 0x008fe20000011604 */
[----:B------:R-:W-:Y:S01]  /*17290*/  VIADD R38, R210, 0xc0 ;  /* 0x000000c0d2267836 */ /* 0x000fe20000000000 */
[----:B------:R-:W-:Y:S01]  /*172a0*/  SEL R9, RZ, 0xffffffff, P2 ;  /* 0xffffffffff097807 */ /* 0x000fe20001000000 */
        /* <DEDUP_REMOVED lines=12> */
[----:B------:R-:W-:-:S02]  /*17370*/  IMAD R31, R0, R29, RZ ;  /* 0x0000001d001f7224 */ /* 0x000fc400078e02ff */
[----:B------:R-:W-:Y:S01]  /*17380*/  IMAD.SHL.U32 R11, R10, 0x8, RZ ;  /* 0x000000080a0b7824 */ /* 0x000fe200078e00ff */
[----:B------:R-:W-:Y:S01]  /*17390*/  SHF.R.S32.HI R0, RZ, 0x1f, R7 ;  /* 0x0000001fff007819 */ /* 0x000fe20000011407 */
[----:B------:R-:W-:Y:S01]  /*173a0*/  IMAD R9, R5, UR5, R4 ;  /* 0x0000000505097c24 */ /* 0x000fe2000f8e0204 */
[----:B------:R-:W-:Y:S01]  /*173b0*/  SEL R4, RZ, 0xffffffff, P0 ;  /* 0xffffffffff047807 */ /* 0x000fe20000000000 */
[----:B------:R-:W-:Y:S01]  /*173c0*/  VIADD R34, R210, 0x140 ;  /* 0x00000140d2227836 */ /* 0x000fe20000000000 */
[----:B------:R-:W-:Y:S01]  /*173d0*/  LOP3.LUT R8, R11, 0x8, R8, 0xe2, !PT ;  /* 0x000000080b087812 */ /* 0x000fe200078ee208 */
[----:B------:R-:W-:Y:S01]  /*173e0*/  IMAD.WIDE.U32 R2, R5, UR4, R2 ;  /* 0x0000000405027c25 */ /* 0x000fe2000f8e0002 */
[----:B------:R-:W-:Y:S01]  /*173f0*/  ULDC.64 UR4, c[0x0][0xbd8] ;  /* 0x0002f60000047ab9 */ /* 0x000fe20000000a00 */
[----:B------:R-:W-:Y:S02]  /*17400*/  SHF.L.U32 R5, R4, 0x4, RZ ;  /* 0x0000000404057819 */ /* 0x000fe400000006ff */
[----:B------:R-:W-:Y:S01]  /*17410*/  ISETP.GE.AND P0, PT, R34, R21, PT ;  /* 0x000000152200720c */ /* 0x000fe20003f06270 */
[----:B------:R-:W-:Y:S01]  /*17420*/  IMAD R0, R0, UR4, RZ ;  /* 0x0000000400007c24 */ /* 0x000fe2000f8e02ff */
[----:B------:R-:W-:Y:S01]  /*17430*/  LOP3.LUT R8, R5, 0x10, R8, 0xe2, !PT ;  /* 0x0000001005087812 */ /* 0x000fe200078ee208 */
[----:B------:R-:W-:Y:S01]  /*17440*/  VIADD R32, R210, 0x180 ;  /* 0x00000180d2207836 */ /* 0x000fe20000000000 */
[----:B------:R-:W-:Y:S01]  /*17450*/  SEL R4, RZ, 0xffffffff, P0 ;  /* 0xffffffffff047807 */ /* 0x000fe20000000000 */
[----:B------:R-:W-:-:S02]  /*17460*/  IMAD.IADD R3, R3, 0x1, R9 ;  /* 0x0000000103037824 */ /* 0x000fc400078e0209 */
[C---:B------:R-:W-:Y:S01]  /*17470*/  IMAD R5, R7.reuse, UR5, R0 ;  /* 0x0000000507057c24 */ /* 0x040fe2000f8e0200 */
[----:B------:R-:W-:Y:S01]  /*17480*/  ISETP.GE.AND P0, PT, R32, R21, PT ;  /* 0x000000152000720c */ /* 0x000fe20003f06270 */
[----:B------:R-:W-:Y:S02]  /*17490*/  IMAD.IADD R0, R14, 0x1, R213 ;  /* 0x000000010e007824 */ /* 0x000fe400078e02d5 */
[----:B------:R-:W-:Y:S02]  /*174a0*/  VIADD R28, R210, 0x1c0 ;  /* 0x000001c0d21c7836 */ /* 0x000fe40000000000 */
[----:B------:R-:W-:Y:S02]  /*174b0*/  IMAD.SHL.U32 R9, R4, 0x20, RZ ;  /* 0x0000002004097824 */ /* 0x000fe400078e00ff */
[----:B------:R-:W-:Y:S01]  /*174c0*/  IMAD.WIDE.U32 R2, R7, UR4, R2 ;  /* 0x0000000407027c25 */ /* 0x000fe2000f8e0002 */
[----:B------:R-:W-:Y:S01]  /*174d0*/  SEL R7, RZ, 0x40, P0 ;  /* 0x00000040ff077807 */ /* 0x000fe20000000000 */
[----:B------:R-:W-:Y:S01]  /*174e0*/  ULDC.64 UR4, c[0x0][0xb80] ;  /* 0x0002e00000047ab9 */ /* 0x000fe20000000a00 */
[----:B------:R-:W-:Y:S01]  /*174f0*/  ISETP.GE.AND P0, PT, R0, R31, PT ;  /* 0x0000001f0000720c */ /* 0x000fe20003f06270 */
[----:B------:R-:W-:Y:S01]  /*17500*/  IMAD.IADD R3, R3, 0x1, R5 ;  /* 0x0000000103037824 */ /* 0x000fe200078e0205 */
[----:B------:R-:W-:Y:S01]  /*17510*/  ISETP.GE.AND P2, PT, R28, R21, PT ;  /* 0x000000151c00720c */ /* 0x000fe20003f46270 */
[C---:B------:R-:W-:Y:S01]  /*17520*/  VIADD R30, R210.reuse, 0x1c0 ;  /* 0x000001c0d21e7836 */ /* 0x040fe20000000000 */
[----:B------:R-:W-:Y:S01]  /*17530*/  LOP3.LUT R8, R9, 0x20, R8, 0xe2, !PT ;  /* 0x0000002009087812 */ /* 0x000fe200078ee208 */
[----:B------:R-:W-:Y:S01]  /*17540*/  VIADD R33, R210, 0x180 ;  /* 0x00000180d2217836 */ /* 0x000fe20000000000 */
[----:B------:R-:W-:Y:S01]  /*17550*/  LEA R14, P1, R2, UR4, 0x1 ;  /* 0x00000004020e7c11 */ /* 0x000fe2000f8208ff */
[C---:B------:R-:W-:Y:S01]  /*17560*/  VIADD R35, R210.reuse, 0x140 ;  /* 0x00000140d2237836 */ /* 0x040fe20000000000 */
[----:B------:R-:W-:Y:S01]  /*17570*/  SEL R5, RZ, 0x80, P2 ;  /* 0x00000080ff057807 */ /* 0x000fe20001000000 */
[----:B------:R-:W-:Y:S01]  /*17580*/  VIADD R37, R210, 0x100 ;  /* 0x00000100d2257836 */ /* 0x000fe20000000000 */
[----:B------:R-:W-:Y:S01]  /*17590*/  LOP3.LUT R20, R8, R7, RZ, 0xfc, !PT ;  /* 0x0000000708147212 */ /* 0x000fe200078efcff */
[----:B------:R-:W-:Y:S01]  /*175a0*/  VIADD R39, R210, 0xc0 ;  /* 0x000000c0d2277836 */ /* 0x000fe20000000000 */
[----:B------:R-:W-:Y:S01]  /*175b0*/  LEA.HI.X R15, R2, UR5, R3, 0x1, P1 ;  /* 0x00000005020f7c11 */ /* 0x000fe200088f0c03 */
[----:B------:R-:W-:Y:S01]  /*175c0*/  VIADD R41, R210, 0x80 ;  /* 0x00000080d2297836 */ /* 0x000fe20000000000 */
[----:B------:R-:W-:Y:S01]  /*175d0*/  LOP3.LUT R24, R20, R5, RZ, 0xfc, !PT ;  /* 0x0000000514187212 */ /* 0x000fe200078efcff */
[----:B------:R-:W-:Y:S01]  /*175e0*/  VIADD R43, R210, 0x40 ;  /* 0x00000040d22b7836 */ /* 0x000fe20000000000 */
[----:B------:R1:W2:Y:S01]  /*175f0*/  SHFL.IDX PT, R4, R14, RZ, 0x181f ;  /* 0x00181fff0e047589 */ /* 0x0002a200000e0000 */
[----:B------:R-:W-:-:S02]  /*17600*/  SHF.R.S32.HI R30, RZ, 0x1f, R30 ;  /* 0x0000001fff1e7819 */ /* 0x000fc4000001141e */
[----:B------:R-:W-:Y:S01]  /*17610*/  SHF.R.S32.HI R33, RZ, 0x1f, R33 ;  /* 0x0000001fff217819 */ /* 0x000fe20000011421 */
[----:B------:R1:W3:Y:S01]  /*17620*/  SHFL.IDX PT, R5, R15, RZ, 0x181f ;  /* 0x00181fff0f057589 */ /* 0x0002e200000e0000 */
        /* <DEDUP_REMOVED lines=10> */
[-C--:B--2---:R-:W-:Y:S02]  /*176d0*/  @!P2 LEA R6, P0, R42, R4.reuse, 0x1 ;  /* 0x000000042a06a211 */ /* 0x084fe400078008ff */
        /* <DEDUP_REMOVED lines=26> */
.L_x_5344:
[----:B------:R-:W-:Y:S05]  /*17880*/  BSYNC B1 ;  /* 0x0000000000017941 */ /* 0x000fea0003800000 */
.L_x_5343:
        /* <DEDUP_REMOVED lines=36> */
.L_x_5339:
[----:B------:R-:W-:Y:S05]  /*17ad0*/  BSYNC B0 ;  /* 0x0000000000007941 */ /* 0x000fea0003800000 */
.L_x_5333:
[----:B------:R-:W-:Y:S02]  /*17ae0*/  ULDC UR4, c[0x0][0xd3c] ;  /* 0x00034f0000047ab9 */ /* 0x000fe40000000800 */
[----:B------:R-:W-:-:S13]  /*17af0*/  ISETP.GE.AND P0, PT, R27, UR4, PT ;  /* 0x000000041b007c0c */ /* 0x000fda000bf06270 */
[----:B------:R-:W-:Y:S05]  /*17b00*/  @!P0 BRA `(.L_x_5345) ;  /* 0xfffffe9800b88947 */ /* 0x000fea000383ffff */
[----:B------:R-:W-:Y:S05]  /*17b10*/  BRA `(.L_x_5206) ;  /* 0x0000008400507947 */ /* 0x000fea0003800000 */
.L_x_5204:
        /* <DEDUP_REMOVED lines=16> */
.L_x_5346:
        /* <DEDUP_REMOVED lines=41> */
.L_x_5352:
        /* <DEDUP_REMOVED lines=12> */
.L_x_5351:
[----:B------:R-:W-:Y:S05]  /*17f70*/  BSYNC B0 ;  /* 0x0000000000007941 */ /* 0x000fea0003800000 */
.L_x_5350:
        /* <DEDUP_REMOVED lines=20> */
.L_x_5348:
        /* <DEDUP_REMOVED lines=20> */
.L_x_5353:
[----:B---3--:R-:W-:Y:S01]  /*18200*/  IMAD R16, R16, UR5, R13 ;  /* 0x0000000510107c24 */ /* 0x008fe2000f8e020d */
[----:B------:R-:W-:Y:S02]  /*18210*/  IABS R2, R6 ;  /* 0x0000000600027213 */ /* 0x000fe40000000000 */
[----:B01----:R-:W-:Y:S02]  /*18220*/  IADD3 R11, RZ, -R3, RZ ;  /* 0x80000003ff0b7210 */ /* 0x003fe40007ffe0ff */
        /* <DEDUP_REMOVED lines=56> */
.L_x_5349:
[----:B------:R-:W-:Y:S02]  /*185b0*/  IMAD.MOV.U32 R17, RZ, RZ, RZ ;  /* 0x000000ffff117224 */ /* 0x000fe400078e00ff */
[----:B------:R-:W-:Y:S02]  /*185c0*/  IMAD.U32 R16, RZ, RZ, UR6 ;  /* 0x00000006ff107e24 */ /* 0x000fe4000f8e00ff */
[----:B------:R-:W-:-:S07]  /*185d0*/  IMAD.MOV.U32 R18, RZ, RZ, RZ ;  /* 0x000000ffff127224 */ /* 0x000fce00078e00ff */
.L_x_5354:
[----:B------:R-:W-:-:S13]  /*185e0*/  ISETP.NE.AND P0, PT, R5, RZ, PT ;  /* 0x000000ff0500720c */ /* 0x000fda0003f05270 */
[----:B------:R-:W0:Y:S01]  /*185f0*/  @!P0 S2R R3, SR_CgaCtaId ;  /* 0x0000000000038919 */ /* 0x000e220000008800 */
[----:B------:R-:W-:-:S04]  /*18600*/  @!P0 MOV R2, 0x400 ;  /* 0x0000040000028802 */ /* 0x000fc80000000f00 */
[----:B0-----:R-:W-:-:S05]  /*18610*/  @!P0 LEA R2, R3, R2, 0x18 ;  /* 0x0000000203028211 */ /* 0x001fca00078ec0ff */
[----:B------:R0:W-:Y:S01]  /*18620*/  @!P0 STS.128 [R2+0x388d0], R16 ;  /* 0x0388d01002008388 */ /* 0x0001e20000000c00 */
[----:B------:R-:W-:Y:S06]  /*18630*/  BAR.ARV 0x5, 0x180 ;  /* 0x0146000000007b1d */ /* 0x000fec0000002000 */
.L_x_5347:
[----:B------:R2:W-:Y:S01]  /*18640*/  STL [R1+0x2c], RZ ;  /* 0x00002cff01007387 */ /* 0x0005e20000100800 */
[----:B------:R-:W-:Y:S01]  /*18650*/  ULDC UR4, c[0x0][0xd3c] ;  /* 0x00034f0000047ab9 */ /* 0x000fe20000000800 */
[----:B------:R-:W-:Y:S01]  /*18660*/  IMAD.MOV.U32 R28, RZ, RZ, 0x1 ;  /* 0x00000001ff1c7424 */ /* 0x000fe200078e00ff */
[----:B-1----:R-:W-:Y:S01]  /*18670*/  ISETP.GE.AND P0, PT, R19, UR4, PT ;  /* 0x0000000413007c0c */ /* 0x002fe2000bf06270 */
[----:B------:R-:W-:-:S12]  /*18680*/  IMAD.MOV.U32 R25, RZ, RZ, RZ ;  /* 0x000000ffff197224 */ /* 0x000fd800078e00ff */
[----:B--2---:R-:W-:Y:S05]  /*18690*/  @P0 BRA `(.L_x_5355) ;  /* 0x0000007400940947 */ /* 0x004fea0003800000 */
[----:B------:R-:W2:Y:S01]  /*186a0*/  LDL R4, [R1+0x8] ;  /* 0x0000080001047983 */ /* 0x000ea20000100800 */
[----:B------:R-:W1:Y:S01]  /*186b0*/  S2UR UR5, SR_CgaCtaId ;  /* 0x00000000000579c3 */ /* 0x000e620000008800 */
        /* <DEDUP_REMOVED lines=11> */
[----:B------:R-:W-:Y:S01]  /*18770*/  ULDC.64 UR38, c[0x0][0x198] ;  /* 0x0000660000267ab9 */ /* 0x000fe20000000a00 */
[----:B------:R-:W-:Y:S01]  /*18780*/  IMAD.MOV.U32 R28, RZ, RZ, 0x1 ;  /* 0x00000001ff1c7424 */ /* 0x000fe200078e00ff */
[----:B------:R-:W-:Y:S01]  /*18790*/  LOP3.LUT R36, R3, 0x200, R36, 0xf8, !PT ;  /* 0x0000020003247812 */ /* 0x000fe200078ef824 */
[----:B------:R-:W-:Y:S01]  /*187a0*/  ULDC UR36, c[0x0][0xc] ;  /* 0x0000030000247ab9 */ /* 0x000fe20000000800 */
[----:B------:R-:W-:-:S04]  /*187b0*/  SHF.R.U32.HI R3, RZ, 0x3, R5 ;  /* 0x00000003ff037819 */ /* 0x000fc80000011605 */
[----:B------:R-:W-:Y:S02]  /*187c0*/  LOP3.LUT R3, R3, 0x70, R0, 0xf8, !PT ;  /* 0x0000007003037812 */ /* 0x000fe400078ef800 */
[C---:B------:R-:W-:Y:S01]  /*187d0*/  LOP3.LUT R0, R2.reuse, 0x40, RZ, 0xfc, !PT ;  /* 0x0000004002007812 */ /* 0x040fe200078efcff */
[----:B-1----:R-:W-:Y:S01]  /*187e0*/  ULEA UR4, UR5, UR4, 0x18 ;  /* 0x0000000405047291 */ /* 0x002fe2000f8ec03f */
        /* <DEDUP_REMOVED lines=11> */
.L_x_5468:
[----:B------:R-:W0:Y:S02]  /*188a0*/  LDC.64 R2, c[0x0][0xd88] ;  /* 0x00036200ff027b82 */ /* 0x000e240000000a00 */
[----:B0-----:R-:W-:-:S05]  /*188b0*/  IMAD.WIDE R2, R19, 0x4, R2 ;  /* 0x0000000413027825 */ /* 0x001fca00078e0202 */
[----:B--2---:R-:W2:Y:S01]  /*188c0*/  LDG.E R37, desc[UR40][R2.64] ;  /* 0x0000002802257981 */ /* 0x004ea2000c1e1900 */
[----:B------:R-:W-:Y:S05]  /*188d0*/  YIELD ;  /* 0x0000000000007946 */ /* 0x000fea0003800000 */
[----:B------:R-:W-:Y:S01]  /*188e0*/  ULDC.64 UR4, c[0x0][0xb20] ;  /* 0x0002c80000047ab9 */ /* 0x000fe20000000a00 */
[----:B------:R-:W-:Y:S01]  /*188f0*/  IMAD.MOV.U32 R34, RZ, RZ, RZ ;  /* 0x000000ffff227224 */ /* 0x000fe200078e00ff */
[----:B------:R-:W-:Y:S01]  /*18900*/  ISETP.NE.U32.AND P0, PT, RZ, UR4, PT ;  /* 0x00000004ff007c0c */ /* 0x000fe2000bf05070 */
[----:B-1-3--:R-:W-:Y:S01]  /*18910*/  IMAD.MOV.U32 R6, RZ, RZ, RZ ;  /* 0x000000ffff067224 */ /* 0x00afe200078e00ff */
[----:B------:R-:W-:Y:S01]  /*18920*/  ULDC.64 UR8, c[0x0][0xb10] ;  /* 0x0002c40000087ab9 */ /* 0x000fe20000000a00 */
[----:B------:R-:W-:Y:S01]  /*18930*/  ULDC.64 UR6, c[0x0][0xb08] ;  /* 0x0002c20000067ab9 */ /* 0x000fe20000000a00 */
[----:B------:R-:W-:-:S02]  /*18940*/  ISETP.NE.AND.EX P0, PT, RZ, UR5, PT, P0 ;  /* 0x00000005ff007c0c */ /* 0x000fc4000bf05300 */
[----:B--2---:R-:W-:-:S11]  /*18950*/  SHF.R.S32.HI R0, RZ, 0x1f, R37 ;  /* 0x0000001fff007819 */ /* 0x004fd60000011425 */
[C---:B------:R-:W-:Y:S02]  /*18960*/  @P0 LEA R2, P1, R37.reuse, UR4, 0x2 ;  /* 0x0000000425020c11 */ /* 0x040fe4000f8210ff */
[C---:B------:R-:W-:Y:S01]  /*18970*/  SHF.L.U32 R27, R37.reuse, 0x2, RZ ;  /* 0x00000002251b7819 */ /* 0x040fe200000006ff */
[----:B------:R0:W-:Y:S01]  /*18980*/  STL [R1+0x20], R0 ;  /* 0x0000200001007387 */ /* 0x0001e20000100800 */
[----:B------:R-:W-:Y:S01]  /*18990*/  @P0 LEA.HI.X R3, R37, UR5, R0, 0x2, P1 ;  /* 0x0000000525030c11 */ /* 0x000fe200088f1400 */
[----:B------:R-:W-:-:S04]  /*189a0*/  ULDC.64 UR4, c[0x0][0xaf8] ;  /* 0x0002be0000047ab9 */ /* 0x000fc80000000a00 */
[----:B------:R1:W5:Y:S01]  /*189b0*/  @P0 LDG.E R34, desc[UR40][R2.64] ;  /* 0x0000002802220981 */ /* 0x000362000c1e1900 */
[----:B------:R-:W-:Y:S02]  /*189c0*/  ISETP.NE.U32.AND P0, PT, RZ, UR4, PT ;  /* 0x00000004ff007c0c */ /* 0x000fe4000bf05070 */
[----:B------:R-:W-:Y:S01]  /*189d0*/  SHF.L.U64.HI R30, R37, 0x2, R0 ;  /* 0x00000002251e7819 */ /* 0x000fe20000010200 */
[----:B0-----:R-:W-:Y:S01]  /*189e0*/  IMAD.MOV.U32 R0, RZ, RZ, RZ ;  /* 0x000000ffff007224 */ /* 0x001fe200078e00ff */
[----:B------:R-:W-:Y:S02]  /*189f0*/  ISETP.NE.AND.EX P0, PT, RZ, UR5, PT, P0 ;  /* 0x00000005ff007c0c */ /* 0x000fe4000bf05300 */
[----:B------:R-:W-:Y:S02]  /*18a00*/  ISETP.NE.U32.AND P2, PT, RZ, UR8, PT ;  /* 0x00000008ff007c0c */ /* 0x000fe4000bf45070 */
[----:B------:R-:W-:Y:S02]  /*18a10*/  ISETP.NE.U32.AND P1, PT, RZ, UR6, PT ;  /* 0x00000006ff007c0c */ /* 0x000fe4000bf25070 */
[----:B-1----:R-:W-:-:S02]  /*18a20*/  IADD3 R2, P3, R27, UR4, RZ ;  /* 0x000000041b027c10 */ /* 0x002fc4000ff7e0ff */
[----:B------:R-:W-:Y:S02]  /*18a30*/  ISETP.NE.AND.EX P2, PT, RZ, UR9, PT, P2 ;  /* 0x00000009ff007c0c */ /* 0x000fe4000bf45320 */
[C---:B------:R-:W-:Y:S02]  /*18a40*/  IADD3.X R3, R30.reuse, UR5, RZ, P3, !PT ;  /* 0x000000051e037c10 */ /* 0x040fe40009ffe4ff */
[----:B------:R-:W-:Y:S02]  /*18a50*/  ISETP.NE.AND.EX P1, PT, RZ, UR7, PT, P1 ;  /* 0x00000007ff007c0c */ /* 0x000fe4000bf25310 */
[----:B------:R-:W-:Y:S01]  /*18a60*/  IADD3 R4, P4, R27, UR6, RZ ;  /* 0x000000061b047c10 */ /* 0x000fe2000ff9e0ff */
[----:B------:R-:W2:Y:S01]  /*18a70*/  @P0 LDG.E R6, desc[UR40][R2.64] ;  /* 0x0000002802060981 */ /* 0x000ea2000c1e1900 */
[----:B------:R-:W-:Y:S02]  /*18a80*/  ULDC UR4, c[0x0][0x288] ;  /* 0x0000a20000047ab9 */ /* 0x000fe40000000800 */
[----:B------:R-:W-:Y:S01]  /*18a90*/  IMAD.U32 R8, RZ, RZ, UR4 ;  /* 0x00000004ff087e24 */ /* 0x000fe2000f8e00ff */
[----:B------:R-:W-:Y:S01]  /*18aa0*/  IADD3.X R5, R30, UR7, RZ, P4, !PT ;  /* 0x000000071e057c10 */ /* 0x000fe2000a7fe4ff */
[----:B------:R-:W-:-:S05]  /*18ab0*/  ULDC.64 UR4, c[0x0][0x418] ;  /* 0x0001060000047ab9 */ /* 0x000fca0000000a00 */
        /* <DEDUP_REMOVED lines=22> */
.L_x_5356:
        /* <DEDUP_REMOVED lines=9> */
.L_x_5357:
        /* <DEDUP_REMOVED lines=9> */
.L_x_5358:
        /* <DEDUP_REMOVED lines=11> */
[----:B------:R-:W-:Y:S02]  /*18df0*/  VIADD R2, R2, 0x3f ;  /* 0x0000003f02027836 */ /* 0x000fe40000000000 */
[----:B------:R-:W-:Y:S02]  /*18e00*/  VIADD R5, R31, 0x3f ;  /* 0x0000003f1f057836 */ /* 0x000fe40000000000 */
        /* <DEDUP_REMOVED lines=32> */
.L_x_5523:
[----:B---3--:R-:W-:Y:S02]  /*19010*/  ISETP.NE.AND P0, PT, R14, RZ, PT ;  /* 0x000000ff0e00720c */ /* 0x008fe40003f05270 */
[----:B------:R-:W-:-:S11]  /*19020*/  PLOP3.LUT P6, PT, PT, PT, PT, 0x8, 0x0 ;  /* 0x000000000000781c */ /* 0x000fd60003fce170 */
[----:B------:R-:W-:Y:S05]  /*19030*/  @P0 BRA `(.L_x_5362) ;  /* 0x00000000000c0947 */ /* 0x000fea0003800000 */
[----:B------:R-:W-:-:S03]  /*19040*/  UMOV UR4, 0xffffffff ;  /* 0xffffffff00047882 */ /* 0x000fc60000000000 */
[----:B------:R-:W-:Y:S05]  /*19050*/  BRA.DIV UR4, `(.L_x_5363) ;  /* 0x00000082046c7947 */ /* 0x000fea000b800000 */
[----:B------:R-:W-:-:S13]  /*19060*/  ELECT P6, URZ, PT ;  /* 0x00000000003f782f */ /* 0x000fda00038c0000 */
.L_x_5362:
        /* <DEDUP_REMOVED lines=9> */
.L_x_5526:
[----:B------:R-:W-:Y:S05]  /*19100*/  BSYNC B1 ;  /* 0x0000000000017941 */ /* 0x000fea0003800000 */
.L_x_5364:
        /* <DEDUP_REMOVED lines=10> */
.L_x_5527:
[----:B------:R-:W-:Y:S05]  /*191b0*/  BSYNC B2 ;  /* 0x0000000000027941 */ /* 0x000fea0003800000 */
.L_x_5368:
        /* <DEDUP_REMOVED lines=9> */
.L_x_5371:
[----:B------:R-:W-:Y:S05]  /*19250*/  BSYNC B2 ;  /* 0x0000000000027941 */ /* 0x000fea0003800000 */
.L_x_5370:
        /* <DEDUP_REMOVED lines=12> */
.L_x_5372:
        /* <DEDUP_REMOVED lines=13> */
.L_x_5528:
[----:B------:R-:W-:Y:S05]  /*193f0*/  BSYNC B2 ;  /* 0x0000000000027941 */ /* 0x000fea0003800000 */
.L_x_5373:
        /* <DEDUP_REMOVED lines=11> */
.L_x_5376:
[----:B------:R-:W-:Y:S05]  /*194b0*/  BSYNC B2 ;  /* 0x0000000000027941 */ /* 0x000fea0003800000 */
.L_x_5375:
        /* <DEDUP_REMOVED lines=9> */
.L_x_5377:
        /* <DEDUP_REMOVED lines=15> */
.L_x_5378:
        /* <DEDUP_REMOVED lines=15> */
.L_x_5379:
        /* <DEDUP_REMOVED lines=15> */
.L_x_5380:
        /* <DEDUP_REMOVED lines=15> */
.L_x_5381:
        /* <DEDUP_REMOVED lines=15> */
.L_x_5382:
        /* <DEDUP_REMOVED lines=15> */
.L_x_5383:
        /* <DEDUP_REMOVED lines=15> */
.L_x_5384:
        /* <DEDUP_REMOVED lines=10> */
.L_x_5367:
[----:B------:R-:W-:Y:S05]  /*19c80*/  BSYNC B1 ;  /* 0x0000000000017941 */ /* 0x000fea0003800000 */
.L_x_5366:
        /* <DEDUP_REMOVED lines=9> */
.L_x_5404:
        /* <DEDUP_REMOVED lines=11> */
.L_x_5529:
[----:B------:R-:W-:Y:S05]  /*19dd0*/  BSYNC B2 ;  /* 0x0000000000027941 */ /* 0x000fea0003800000 */
.L_x_5387:
        /* <DEDUP_REMOVED lines=9> */
.L_x_5390:
[----:B------:R-:W-:Y:S05]  /*19e70*/  BSYNC B2 ;  /* 0x0000000000027941 */ /* 0x000fea0003800000 */
.L_x_5389:
        /* <DEDUP_REMOVED lines=8> */
[----:B-1----:R-:W-:Y:S01]  /*19f00*/  VIADD R9, R8, 0x38890 ;  /* 0x0003889008097836 */ /* 0x002fe20000000000 */
[----:B------:R-:W-:Y:S01]  /*19f10*/  UMOV UR6, 0x0 ;  /* 0x0000000000067882 */ /* 0x000fe20000000000 */
[----:B------:R-:W-:-:S10]  /*19f20*/  UMOV UR7, 0x12f00000 ;  /* 0x12f0000000077882 */ /* 0x000fd40000000000 */
.L_x_5391:
        /* <DEDUP_REMOVED lines=13> */
.L_x_5530:
[----:B------:R-:W-:Y:S05]  /*1a000*/  BSYNC B2 ;  /* 0x0000000000027941 */ /* 0x000fea0003800000 */
.L_x_5392:
        /* <DEDUP_REMOVED lines=11> */
.L_x_5395:
[----:B------:R-:W-:Y:S05]  /*1a0c0*/  BSYNC B2 ;  /* 0x0000000000027941 */ /* 0x000fea0003800000 */
.L_x_5394:
        /* <DEDUP_REMOVED lines=9> */
.L_x_5396:
        /* <DEDUP_REMOVED lines=15> */
.L_x_5397:
        /* <DEDUP_REMOVED lines=15> */
.L_x_5398:
        /* <DEDUP_REMOVED lines=15> */
.L_x_5399:
        /* <DEDUP_REMOVED lines=15> */
.L_x_5400:
        /* <DEDUP_REMOVED lines=15> */
.L_x_5401:
        /* <DEDUP_REMOVED lines=15> */
.L_x_5402:
        /* <DEDUP_REMOVED lines=15> */
.L_x_5403:
        /* <DEDUP_REMOVED lines=10> */
.L_x_5386:
[----:B------:R-:W-:Y:S05]  /*1a890*/  BSYNC B1 ;  /* 0x0000000000017941 */ /* 0x000fea0003800000 */
.L_x_5385:
        /* <DEDUP_REMOVED lines=8> */
.L_x_5360:
[----:B------:R-:W-:Y:S05]  /*1a920*/  BSYNC B0 ;  /* 0x0000000000007941 */ /* 0x000fea0003800000 */
.L_x_5359:
        /* <DEDUP_REMOVED lines=35> */
.L_x_5406:
        /* <DEDUP_REMOVED lines=20> */
.L_x_5409:
[----:B------:R-:W-:Y:S05]  /*1aca0*/  BSYNC B6 ;  /* 0x0000000000067941 */ /* 0x000fea0003800000 */
.L_x_5408:
        /* <DEDUP_REMOVED lines=19> */
[----:B-12---:R-:W-:Y:S05]  /*1ade0*/  CALL.ABS.NOINC R2 ;  /* 0x0000000002007343 */ /* 0x006fea0003c00000 */
.L_x_5412:
        /* <DEDUP_REMOVED lines=15> */
.L_x_5411:
[----:B------:R-:W-:Y:S05]  /*1aee0*/  BSYNC B6 ;  /* 0x0000000000067941 */ /* 0x000fea0003800000 */
.L_x_5410:
[----:B------:R-:W-:Y:S01]  /*1aef0*/  ULDC.64 UR4, c[0x0][0xaf0] ;  /* 0x0002bc0000047ab9 */ /* 0x000fe20000000a00 */
[----:B------:R-:W0:Y:S01]  /*1af00*/  S2R R20, SR_TID.X ;  /* 0x0000000000147919 */ /* 0x000e220000002100 */
[----:B------:R-:W-:Y:S01]  /*1af10*/  ISETP.NE.U32.AND P0, PT, RZ, UR4, PT ;  /* 0x00000004ff007c0c */ /* 0x000fe2000bf05070 */
[----:B------:R-:W2:Y:S03]  /*1af20*/  LDC R10, c[0x0][0x430] ;  /* 0x00010c00ff0a7b82 */ /* 0x000ea60000000800 */
[----:B------:R-:W-:-:S13]  /*1af30*/  ISETP.NE.AND.EX P0, PT, RZ, UR5, PT, P0 ;  /* 0x00000005ff007c0c */ /* 0x000fda000bf05300 */
[----:B------:R-:W-:Y:S01]  /*1af40*/  @P0 IADD3 R2, P1, R27, UR4, RZ ;  /* 0x000000041b020c10 */ /* 0x000fe2000ff3e0ff */
[----:B------:R-:W3:Y:S01]  /*1af50*/  S2R R11, SR_TID.X ;  /* 0x00000000000b7919 */ /* 0x000ee20000002100 */
[----:B------:R-:W-:Y:S02]  /*1af60*/  ULDC UR4, c[0x0][0x320] ;  /* 0x0000c80000047ab9 */ /* 0x000fe40000000800 */
[----:B------:R-:W-:-:S05]  /*1af70*/  @P0 IADD3.X R3, R30, UR5, RZ, P1, !PT ;  /* 0x000000051e030c10 */ /* 0x000fca0008ffe4ff */
[----:B------:R4:W5:Y:S01]  /*1af80*/  @P0 LDG.E R32, desc[UR40][R2.64] ;  /* 0x0000002802200981 */ /* 0x000962000c1e1900 */
[----:B0-----:R-:W-:-:S04]  /*1af90*/  LOP3.LUT R20, R20, 0x7f, RZ, 0xc0, !PT ;  /* 0x0000007f14147812 */ /* 0x001fc800078ec0ff */
[----:B------:R-:W-:Y:S02]  /*1afa0*/  SHF.R.U32.HI R21, RZ, 0x3, R20 ;  /* 0x00000003ff157819 */ /* 0x000fe40000011614 */
[----:B------:R-:W0:Y:S02]  /*1afb0*/  S2R R20, SR_TID.X ;  /* 0x0000000000147919 */ /* 0x000e240000002100 */
[----:B0-----:R-:W-:-:S05]  /*1afc0*/  IMAD.SHL.U32 R20, R20, 0x10, RZ ;  /* 0x0000001014147824 */ /* 0x001fca00078e00ff */
[----:B------:R-:W-:Y:S02]  /*1afd0*/  LOP3.LUT R20, R21, 0x70, R20, 0xf8, !PT ;  /* 0x0000007015147812 */ /* 0x000fe400078ef814 */
[----:B------:R-:W0:Y:S01]  /*1afe0*/  S2R R21, SR_TID.X ;  /* 0x0000000000157919 */ /* 0x000e220000002100 */
[----:B--2---:R-:W-:Y:S02]  /*1aff0*/  ISETP.NE.AND P1, PT, R10, 0x1, PT ;  /* 0x000000010a00780c */ /* 0x004fe40003f25270 */
[----:B------:R-:W-:-:S11]  /*1b000*/  LEA R27, R35, 0xffffffc0, 0x6 ;  /* 0xffffffc0231b7811 */ /* 0x000fd600078e30ff */
[----:B----4-:R-:W2:Y:S01]  /*1b010*/  @P1 LDC R3, c[0x0][0x434] ;  /* 0x00010d00ff031b82 */ /* 0x010ea20000000800 */
[----:B0-----:R-:W-:-:S07]  /*1b020*/  IMAD.SHL.U32 R21, R21, 0x8, RZ ;  /* 0x0000000815157824 */ /* 0x001fce00078e00ff */
[----:B------:R-:W0:Y:S01]  /*1b030*/  @P1 LDC R2, c[0x0][0x438] ;  /* 0x00010e00ff021b82 */ /* 0x000e220000000800 */
[----:B------:R-:W-:-:S04]  /*1b040*/  LOP3.LUT R21, R21, 0x38, RZ, 0xc0, !PT ;  /* 0x0000003815157812 */ /* 0x000fc800078ec0ff */
[----:B------:R-:W-:-:S04]  /*1b050*/  LOP3.LUT R21, R21, 0x40, RZ, 0xfc, !PT ;  /* 0x0000004015157812 */ /* 0x000fc800078efcff */
[----:B------:R-:W-:Y:S02]  /*1b060*/  ISETP.GE.AND P2, PT, R21, UR4, PT ;  /* 0x0000000415007c0c */ /* 0x000fe4000bf46270 */
[----:B------:R-:W4:Y:S01]  /*1b070*/  S2R R21, SR_TID.X ;  /* 0x0000000000157919 */ /* 0x000f220000002100 */
[----:B------:R-:W-:-:S05]  /*1b080*/  IMAD.IADD R4, R20, 0x1, R27 ;  /* 0x0000000114047824 */ /* 0x000fca00078e021b */
[C---:B------:R-:W-:Y:S01]  /*1b090*/  ISETP.GE.AND P0, PT, R4.reuse, R31, PT ;  /* 0x0000001f0400720c */ /* 0x040fe20003f06270 */
[----:B------:R-:W-:Y:S02]  /*1b0a0*/  IMAD.IADD R0, R4, 0x1, R34 ;  /* 0x0000000104007824 */ /* 0x000fe400078e0222 */
[----:B---3--:R-:W-:Y:S01]  /*1b0b0*/  IMAD.SHL.U32 R11, R11, 0x8, RZ ;  /* 0x000000080b0b7824 */ /* 0x008fe200078e00ff */
[----:B------:R-:W-:Y:S01]  /*1b0c0*/  ISETP.GT.U32.OR P0, PT, R20, 0x3f, P0 ;  /* 0x0000003f1400780c */ /* 0x000fe20000704470 */
[----:B--2---:R-:W-:-:S03]  /*1b0d0*/  @P1 IMAD.HI.U32 R3, R0, R3, RZ ;  /* 0x0000000300031227 */ /* 0x004fc600078e00ff */
[----:B------:R-:W-:Y:S01]  /*1b0e0*/  LOP3.LUT R11, R11, 0x38, RZ, 0xc0, !PT ;  /* 0x000000380b0b7812 */ /* 0x000fe200078ec0ff */
[----:B------:R-:W-:Y:S01]  /*1b0f0*/  IMAD.MOV.U32 R8, RZ, RZ, R0 ;  /* 0x000000ffff087224 */ /* 0x000fe200078e0000 */
[----:B0-----:R-:W-:Y:S02]  /*1b100*/  @P1 SHF.R.U32.HI R8, RZ, R2, R3 ;  /* 0x00000002ff081219 */ /* 0x001fe40000011603 */
[----:B------:R-:W-:Y:S02]  /*1b110*/  ISETP.GE.AND P1, PT, R11, UR4, PT ;  /* 0x000000040b007c0c */ /* 0x000fe4000bf26270 */
[----:B------:R-:W-:Y:S02]  /*1b120*/  LOP3.LUT R22, R22, 0xffffffbf, RZ, 0xc0, !PT ;  /* 0xffffffbf16167812 */ /* 0x000fe400078ec0ff */
[----:B-1----:R-:W-:Y:S01]  /*1b130*/  SEL R9, RZ, 0xffffffff, P2 ;  /* 0xffffffffff097807 */ /* 0x002fe20001000000 */
[----:B------:R-:W0:Y:S01]  /*1b140*/  @!P0 LDC.64 R2, c[0x0][0x428] ;  /* 0x00010a00ff028b82 */ /* 0x000e220000000a00 */
[----:B------:R-:W-:Y:S01]  /*1b150*/  @P2 LOP3.LUT R22, R22, 0x40, RZ, 0xfc, !PT ;  /* 0x0000004016162812 */ /* 0x000fe200078efcff */
[----:B----4-:R-:W-:Y:S01]  /*1b160*/  IMAD.SHL.U32 R21, R21, 0x8, RZ ;  /* 0x0000000815157824 */ /* 0x010fe200078e00ff */
        /* <DEDUP_REMOVED lines=24> */
[----:B-1----:R-:W-:Y:S01]  /*1b2f0*/  @!P0 LEA R4, P1, R6, R4, 0x2 ;  /* 0x0000000406048211 */ /* 0x002fe200078210ff */
[----:B------:R-:W-:-:S03]  /*1b300*/  IMAD.MOV.U32 R2, RZ, RZ, RZ ;  /* 0x000000ffff027224 */ /* 0x000fc600078e00ff */
[----:B------:R-:W-:-:S04]  /*1b310*/  @!P0 IADD3 R3, R7, R3, RZ ;  /* 0x0000000307038210 */ /* 0x000fc80007ffe0ff */
[----:B------:R-:W-:-:S05]  /*1b320*/  @!P0 LEA.HI.X R5, R6, R5, R3, 0x2, P1 ;  /* 0x0000000506058211 */ /* 0x000fca00008f1403 */
[----:B------:R0:W2:Y:S01]  /*1b330*/  @!P0 LDG.E R2, desc[UR40][R4.64] ;  /* 0x0000002804028981 */ /* 0x0000a2000c1e1900 */
[----:B------:R-:W1:Y:S01]  /*1b340*/  S2R R21, SR_TID.X ;  /* 0x0000000000157919 */ /* 0x000e620000002100 */
[----:B------:R-:W-:Y:S01]  /*1b350*/  LOP3.LUT R13, R11, 0x1c0, RZ, 0xfc, !PT ;  /* 0x000001c00b0d7812 */ /* 0x000fe200078efcff */
[----:B-1----:R-:W-:-:S05]  /*1b360*/  IMAD.SHL.U32 R21, R21, 0x8, RZ ;  /* 0x0000000815157824 */ /* 0x002fca00078e00ff */
        /* <DEDUP_REMOVED lines=25> */
.L_x_5533:
        /* <DEDUP_REMOVED lines=11> */
.L_x_5414:
        /* <DEDUP_REMOVED lines=9> */
.L_x_5534:
[----:B------:R-:W-:Y:S05]  /*1b640*/  BSYNC B0 ;  /* 0x0000000000007941 */ /* 0x000fea0003800000 */
.L_x_5415:
        /* <DEDUP_REMOVED lines=67> */
.L_x_5544:
        /* <DEDUP_REMOVED lines=10> */
.L_x_5418:
        /* <DEDUP_REMOVED lines=11> */
.L_x_5419:
        /* <DEDUP_REMOVED lines=22> */
[----:B0-----:R-:W-:Y:S02]  /*1bd30*/  IMAD.U32 R4, RZ, RZ, UR4 ;  /* 0x00000004ff047e24 */ /* 0x001fe4000f8e00ff */
        /* <DEDUP_REMOVED lines=11> */
.L_x_5421:
[----:B------:R-:W-:Y:S05]  /*1bdf0*/  BSYNC B6 ;  /* 0x0000000000067941 */ /* 0x000fea0003800000 */
.L_x_5420:
        /* <DEDUP_REMOVED lines=54> */
[----:B------:R-:W-:Y:S01]  /*1c160*/  ULDC UR4, c[0x0][0x2b8] ;  /* 0x0000ae0000047ab9 */ /* 0x000fe20000000800 */
[----:B------:R-:W-:Y:S02]  /*1c170*/  IADD3 R3, R3, R4, RZ ;  /* 0x0000000403037210 */ /* 0x000fe40007ffe0ff */
[----:B0-----:R-:W-:Y:S02]  /*1c180*/  LOP3.LUT R20, R20, 0x7f, RZ, 0xc0, !PT ;  /* 0x0000007f14147812 */ /* 0x001fe400078ec0ff */
[----:B------:R-:W-:Y:S01]  /*1c190*/  LEA.HI.X R3, R2, UR5, R3, 0x1, P0 ;  /* 0x0000000502037c11 */ /* 0x000fe200080f0c03 */
[----:B------:R-:W-:Y:S01]  /*1c1a0*/  UMOV UR5, 0xffffffff ;  /* 0xffffffff00057882 */ /* 0x000fe20000000000 */
[----:B------:R-:W-:-:S02]  /*1c1b0*/  ISETP.GE.AND P1, PT, R7, UR4, PT ;  /* 0x0000000407007c0c */ /* 0x000fc4000bf26270 */
        /* <DEDUP_REMOVED lines=35> */
.L_x_5553:
        /* <DEDUP_REMOVED lines=11> */
.L_x_5423:
        /* <DEDUP_REMOVED lines=28> */
.L_x_5425:
[----:B------:R-:W-:Y:S05]  /*1c660*/  BSYNC B6 ;  /* 0x0000000000067941 */ /* 0x000fea0003800000 */
.L_x_5424:
        /* <DEDUP_REMOVED lines=122> */
[----:B0-----:R-:W-:Y:S02]  /*1ce10*/  @!P0 IADD3.X R2, RZ, R2, RZ, P6, !PT ;  /* 0x00000002ff028210 */ /* 0x001fe400037fe4ff */
[----:B------:R-:W-:Y:S02]  /*1ce20*/  LOP3.LUT P6, RZ, R22, 0x200, RZ, 0xc0, !PT ;  /* 0x0000020016ff7812 */ /* 0x000fe400078cc0ff */
        /* <DEDUP_REMOVED lines=69> */
.L_x_5563:
        /* <DEDUP_REMOVED lines=26> */
.L_x_5428:
[----:B------:R-:W-:Y:S05]  /*1d420*/  BSYNC B0 ;  /* 0x0000000000007941 */ /* 0x000fea0003800000 */
.L_x_5427:
[----:B------:R-:W-:Y:S01]  /*1d430*/  NOP ;  /* 0x0000000000007918 */ /* 0x000fe20000000000 */
[----:B------:R-:W-:-:S13]  /*1d440*/  PLOP3.LUT P0, PT, PT, PT, PT, 0x80, 0x0 ;  /* 0x000000000000781c */ /* 0x000fda0003f0f070 */
.L_x_5429:
        /* <DEDUP_REMOVED lines=18> */
.L_x_5564:
[----:B------:R-:W-:Y:S05]  /*1d570*/  BSYNC B0 ;  /* 0x0000000000007941 */ /* 0x000fea0003800000 */
.L_x_5430:
[----:B------:R-:W2:Y:S02]  /*1d580*/  LDL R2, [R1+0x50] ;  /* 0x0000500001027983 */ /* 0x000ea40000100800 */
[----:B--2---:R-:W-:-:S13]  /*1d590*/  ISETP.NE.AND P0, PT, R2, 0x3, PT ;  /* 0x000000030200780c */ /* 0x004fda0003f05270 */
[----:B------:R-:W-:Y:S05]  /*1d5a0*/  @!P0 BRA `(.L_x_5432) ;  /* 0x0000000000048947 */ /* 0x000fea0003800000 */
[----:B------:R-:W-:Y:S01]  /*1d5b0*/  BPT.TRAP 0x1 ;  /* 0x000000040000795c */ /* 0x000fe20000300000 */
.L_x_5432:
[----:B-1----:R-:W-:Y:S01]  /*1d5c0*/  SHF.L.U32 R0, R28, 0x1f, RZ ;  /* 0x0000001f1c007819 */ /* 0x002fe200000006ff */
[----:B------:R-:W-:Y:S03]  /*1d5d0*/  BSSY B0, `(.L_x_5433) ;  /* 0x0000003000007945 */ /* 0x000fe60003800000 */
[----:B------:R-:W1:Y:S02]  /*1d5e0*/  SYNCS.PHASECHK.TRANS64.TRYWAIT P0, [R31+URZ+0x38860], R0 ;  /* 0x038860001f0075a7 */ /* 0x000e64000800017f */
[----:B-1----:R-:W-:Y:S05]  /*1d5f0*/  @!P0 BRA `(.L_x_5434) ;  /* 0x0000005400348947 */ /* 0x002fea0003800000 */
.L_x_5565:
[----:B------:R-:W-:Y:S05]  /*1d600*/  BSYNC B0 ;  /* 0x0000000000007941 */ /* 0x000fea0003800000 */
.L_x_5433:
        /* <DEDUP_REMOVED lines=111> */
.L_x_5575:
        /* <DEDUP_REMOVED lines=34> */
.L_x_5436:
        /* <DEDUP_REMOVED lines=11> */
.L_x_5437:
        /* <DEDUP_REMOVED lines=11> */
.L_x_5452:
        /* <DEDUP_REMOVED lines=42> */
.L_x_5440:
[----:B------:R-:W-:Y:S01]  /*1e320*/  IMAD R6, R25, 0x8, R23 ;  /* 0x0000000819067824 */ /* 0x000fe200078e0217 */
[----:B------:R-:W-:Y:S01]  /*1e330*/  SHF.L.U32 R21, R28, 0x1f, RZ ;  /* 0x0000001f1c157819 */ /* 0x000fe200000006ff */
[----:B------:R-:W-:Y:S01]  /*1e340*/  BSSY B1, `(.L_x_5441) ;  /* 0x0000004000017945 */ /* 0x000fe20003800000 */
[----:B------:R-:W-:Y:S02]  /*1e350*/  SHF.R.S32.HI R9, RZ, 0x1f, R5 ;  /* 0x0000001fff097819 */ /* 0x000fe40000011405 */
[----:B------:R-:W0:Y:S02]  /*1e360*/  SYNCS.PHASECHK.TRANS64.TRYWAIT P0, [R6+URZ+0x38840], R21 ;  /* 0x03884015060075a7 */ /* 0x000e24000800017f */
[----:B0-----:R-:W-:Y:S05]  /*1e370*/  @!P0 BRA `(.L_x_5442) ;  /* 0x0000005000108947 */ /* 0x001fea0003800000 */
.L_x_5576:
[----:B------:R-:W-:Y:S05]  /*1e380*/  BSYNC B1 ;  /* 0x0000000000017941 */ /* 0x000fea0003800000 */
.L_x_5441:
        /* <DEDUP_REMOVED lines=24> */
[----:B------:R-:W-:-:S03]  /*1e510*/  LEA R20, R8, R23, 0x1 ;  /* 0x0000001708147211 */ /* 0x000fc600078e08ff */
        /* <DEDUP_REMOVED lines=17> */
.L_x_5586:
        /* <DEDUP_REMOVED lines=8> */
.L_x_5444:
        /* <DEDUP_REMOVED lines=11> */
.L_x_5445:
[----:B------:R2:W-:Y:S01]  /*1e760*/  SYNCS.ARRIVE.TRANS64.A1T0 RZ, [R6+URZ+0x38830], RZ ;  /* 0x038830ff06ff79a7 */ /* 0x0005e2000810003f */
[----:B------:R-:W-:Y:S05]  /*1e770*/  @!P2 BRA `(.L_x_5446) ;  /* 0x000000000004a947 */ /* 0x000fea0003800000 */
[----:B------:R-:W-:Y:S01]  /*1e780*/  BPT.TRAP 0x1 ;  /* 0x000000040000795c */ /* 0x000fe20000300000 */
.L_x_5446:
[----:B------:R-:W3:Y:S01]  /*1e790*/  SYNCS.PHASECHK.TRANS64.TRYWAIT P0, [R6+URZ+0x38860], R21 ;  /* 0x03886015060075a7 */ /* 0x000ee2000800017f */
[----:B------:R-:W-:Y:S04]  /*1e7a0*/  BSSY B1, `(.L_x_5447) ;  /* 0x0000002000017945 */ /* 0x000fe80003800000 */
[----:B---3--:R-:W-:Y:S05]  /*1e7b0*/  @!P0 BRA `(.L_x_5448) ;  /* 0x0000005000308947 */ /* 0x008fea0003800000 */
.L_x_5587:
[----:B------:R-:W-:Y:S05]  /*1e7c0*/  BSYNC B1 ;  /* 0x0000000000017941 */ /* 0x000fea0003800000 */
.L_x_5447:
        /* <DEDUP_REMOVED lines=81> */
.L_x_5597:
        /* <DEDUP_REMOVED lines=25> */
.L_x_5450:
        /* <DEDUP_REMOVED lines=11> */
.L_x_5451:
[----:B------:R1:W-:Y:S01]  /*1ef20*/  SYNCS.ARRIVE.TRANS64.A1T0 RZ, [R6+URZ+0x38850], RZ ;  /* 0x038850ff06ff79a7 */ /* 0x0003e2000810003f */
[----:B------:R-:W-:Y:S05]  /*1ef30*/  @P3 BRA `(.L_x_5452) ;  /* 0xfffffff000503947 */ /* 0x000fea000383ffff */
.L_x_5439:
[----:B------:R-:W-:Y:S05]  /*1ef40*/  BSYNC B0 ;  /* 0x0000000000007941 */ /* 0x000fea0003800000 */
.L_x_5438:
        /* <DEDUP_REMOVED lines=21> */
.L_x_5454:
[----:B------:R-:W-:Y:S05]  /*1f0a0*/  BSYNC B0 ;  /* 0x0000000000007941 */ /* 0x000fea0003800000 */
.L_x_5453:
[----:B------:R-:W-:-:S07]  /*1f0b0*/  SEL R25, R25, RZ, P0 ;  /* 0x000000ff19197207 */ /* 0x000fce0000000000 */
.L_x_5407:
[----:B------:R-:W-:Y:S05]  /*1f0c0*/  BSYNC B7 ;  /* 0x0000000000077941 */ /* 0x000fea0003800000 */
.L_x_5405:
        /* <DEDUP_REMOVED lines=11> */
.L_x_5455:
        /* <DEDUP_REMOVED lines=26> */
[----:B------:R-:W1:Y:S02]  /*1f320*/  SHFL.UP PT, R14, R5, 0x4, RZ ;  /* 0x04800000050e7989 */ /* 0x000e6400000e00ff */
[----:B-123--:R-:W-:-:S05]  /*1f330*/  SEL R6, R14, RZ, P3 ;  /* 0x000000ff0e067207 */ /* 0x00efca0001800000 */
        /* <DEDUP_REMOVED lines=8> */
.L_x_5607:
[----:B------:R-:W-:Y:S02]  /*1f3c0*/  ULDC UR4, c[0x0][0xd38] ;  /* 0x00034e0000047ab9 */ /* 0x000fe40000000800 */
[----:B------:R-:W-:-:S04]  /*1f3d0*/  IMAD.U32 R4, RZ, RZ, UR4 ;  /* 0x00000004ff047e24 */ /* 0x000fc8000f8e00ff */
[----:B-1----:R-:W-:-:S04]  /*1f3e0*/  IMAD R5, R14, R4, RZ ;  /* 0x000000040e057224 */ /* 0x002fc800078e02ff */
[----:B------:R-:W-:-:S05]  /*1f3f0*/  IMAD.IADD R16, R16, 0x1, R5 ;  /* 0x0000000110107824 */ /* 0x000fca00078e0205 */
[----:B------:R-:W-:-:S13]  /*1f400*/  ISETP.GT.AND P6, PT, R16, R0, PT ;  /* 0x000000001000720c */ /* 0x000fda0003fc4270 */
[----:B------:R-:W-:Y:S05]  /*1f410*/  @P6 BRA `(.L_x_5458) ;  /* 0x00000000009c6947 */ /* 0x000fea0003800000 */
.L_x_5463:
        /* <DEDUP_REMOVED lines=14> */
.L_x_5461:
[----:B------:R-:W-:Y:S05]  /*1f500*/  BSYNC B0 ;  /* 0x0000000000007941 */ /* 0x000fea0003800000 */
.L_x_5460:
        /* <DEDUP_REMOVED lines=18> */
.L_x_5615:
[----:B------:R-:W-:Y:S02]  /*1f630*/  ULDC UR4, c[0x0][0xd38] ;  /* 0x00034e0000047ab9 */ /* 0x000fe40000000800 */
[----:B------:R-:W-:-:S04]  /*1f640*/  IMAD.U32 R4, RZ, RZ, UR4 ;  /* 0x00000004ff047e24 */ /* 0x000fc8000f8e00ff */
[----:B-1----:R-:W-:-:S04]  /*1f650*/  IMAD R5, R14, R4, RZ ;  /* 0x000000040e057224 */ /* 0x002fc800078e02ff */
[----:B------:R-:W-:-:S05]  /*1f660*/  IMAD.IADD R16, R5, 0x1, R16 ;  /* 0x0000000105107824 */ /* 0x000fca00078e0210 */
[----:B------:R-:W-:-:S13]  /*1f670*/  ISETP.GT.AND P6, PT, R16, R0, PT ;  /* 0x000000001000720c */ /* 0x000fda0003fc4270 */
[----:B------:R-:W-:Y:S05]  /*1f680*/  @!P6 BRA `(.L_x_5463) ;  /* 0xfffffffc0064e947 */ /* 0x000fea000383ffff */
.L_x_5458:
        /* <DEDUP_REMOVED lines=8> */
.L_x_5619:
[----:B------:R-:W-:Y:S02]  /*1f710*/  ISETP.NE.AND P0, PT, R6, RZ, PT ;  /* 0x000000ff0600720c */ /* 0x000fe40003f05270 */
[----:B------:R-:W-:-:S11]  /*1f720*/  MOV R6, RZ ;  /* 0x000000ff00067202 */ /* 0x000fd60000000f00 */
[----:B------:R-:W-:Y:S05]  /*1f730*/  @!P0 BRA `(.L_x_5465) ;  /* 0x0000000000108947 */ /* 0x000fea0003800000 */
[----:B------:R-:W-:Y:S01]  /*1f740*/  UMOV UR4, 0xffffffff ;  /* 0xffffffff00047882 */ /* 0x000fe20000000000 */
[----:B------:R-:W-:Y:S02]  /*1f750*/  VIADD R12, R5, 0xffffffff ;  /* 0xffffffff050c7836 */ /* 0x000fe40000000000 */
[----:B------:R-:W-:Y:S05]  /*1f760*/  BRA.DIV UR4, `(.L_x_5466) ;  /* 0x00000052045c7947 */ /* 0x000fea000b800000 */
[----:B------:R3:W4:Y:S02]  /*1f770*/  SHFL.IDX PT, R6, R3, R12, 0x1f ;  /* 0x00001f0c03067589 */ /* 0x00072400000e0000 */
.L_x_5465:
[----:B01-3--:R-:W0:Y:S01]  /*1f780*/  LDC.64 R2, c[0x0][0xd90] ;  /* 0x00036400ff027b82 */ /* 0x00be220000000a00 */
[----:B------:R-:W-:-:S04]  /*1f790*/  IMAD.IADD R19, R5, 0x1, R19 ;  /* 0x0000000105137824 */ /* 0x000fc800078e0213 */
[----:B0-----:R-:W-:-:S05]  /*1f7a0*/  IMAD.WIDE R2, R19, 0x4, R2 ;  /* 0x0000000413027825 */ /* 0x001fca00078e0202 */
[----:B------:R0:W2:Y:S01]  /*1f7b0*/  LDG.E R7, desc[UR40][R2.64] ;  /* 0x0000002802077981 */ /* 0x0000a2000c1e1900 */
[----:B----4-:R-:W-:-:S04]  /*1f7c0*/  IMAD R16, R6, R4, R16 ;  /* 0x0000000406107224 */ /* 0x010fc800078e0210 */
[----:B------:R-:W-:Y:S02]  /*1f7d0*/  IMAD.IADD R0, R0, 0x1, -R16 ;  /* 0x0000000100007824 */ /* 0x000fe400078e0a10 */
[----:B0-----:R-:W-:Y:S02]  /*1f7e0*/  IMAD.MOV.U32 R2, RZ, RZ, RZ ;  /* 0x000000ffff027224 */ /* 0x001fe400078e00ff */
[----:B--2---:R-:W-:-:S05]  /*1f7f0*/  IMAD R5, R17, R7, RZ ;  /* 0x0000000711057224 */ /* 0x004fca00078e02ff */
        /* <DEDUP_REMOVED lines=50> */
[----:B------:R-:W-:-:S06]  /*1fb20*/  @P0 VIADD R2, R2, 0x1 ;  /* 0x0000000102020836 */ /* 0x000fcc0000000000 */
[----:B------:R-:W-:Y:S01]  /*1fb30*/  @!P2 IMAD.MOV R2, RZ, RZ, -R2 ;  /* 0x000000ffff02a224 */ /* 0x000fe200078e0a02 */
[----:B------:R-:W-:Y:S01]  /*1fb40*/  @!P1 LOP3.LUT R2, RZ, R4, RZ, 0x33, !PT ;  /* 0x00000004ff029212 */ /* 0x000fe200078e33ff */
[----:B------:R-:W-:-:S04]  /*1fb50*/  IMAD.MOV R4, RZ, RZ, -R4 ;  /* 0x000000ffff047224 */ /* 0x000fc800078e0a04 */
[----:B------:R-:W-:Y:S01]  /*1fb60*/  IMAD R18, R2, R4, R5 ;  /* 0x0000000402127224 */ /* 0x000fe200078e0205 */
[----:B------:R-:W-:-:S05]  /*1fb70*/  LOP3.LUT R2, RZ, R2, RZ, 0x33, !PT ;  /* 0x00000002ff027212 */ /* 0x000fca00078e33ff */
[----:B------:R-:W-:Y:S01]  /*1fb80*/  IMAD.IADD R17, R17, 0x1, R2 ;  /* 0x0000000111117824 */ /* 0x000fe200078e0202 */
[----:B------:R-:W-:Y:S06]  /*1fb90*/  BRA `(.L_x_5467) ;  /* 0x00000000001c7947 */ /* 0x000fec0003800000 */
.L_x_5459:
[----:B------:R-:W-:Y:S01]  /*1fba0*/  UMOV UR4, URZ ;  /* 0x0000003f00047c82 */ /* 0x000fe20008000000 */
[----:B------:R-:W-:Y:S01]  /*1fbb0*/  UMOV UR5, URZ ;  /* 0x0000003f00057c82 */ /* 0x000fe20008000000 */
[----:B------:R-:W-:Y:S01]  /*1fbc0*/  ULDC UR6, c[0x0][0xd3c] ;  /* 0x00034f0000067ab9 */ /* 0x000fe20000000800 */
[----:B------:R-:W-:Y:S02]  /*1fbd0*/  IMAD.MOV.U32 R16, RZ, RZ, R0 ;  /* 0x000000ffff107224 */ /* 0x000fe400078e0000 */
[----:B------:R-:W-:Y:S02]  /*1fbe0*/  IMAD.U32 R17, RZ, RZ, UR4 ;  /* 0x00000004ff117e24 */ /* 0x000fe4000f8e00ff */
[----:B------:R-:W-:Y:S02]  /*1fbf0*/  IMAD.U32 R18, RZ, RZ, UR5 ;  /* 0x00000005ff127e24 */ /* 0x000fe4000f8e00ff */
[----:B------:R-:W-:-:S07]  /*1fc00*/  IMAD.U32 R19, RZ, RZ, UR6 ;  /* 0x00000006ff137e24 */ /* 0x000fce000f8e00ff */
.L_x_5467:
        /* <DEDUP_REMOVED lines=10> */
.L_x_5456:
[----:B------:R-:W-:Y:S02]  /*1fcb0*/  ULDC UR4, c[0x0][0xd3c] ;  /* 0x00034f0000047ab9 */ /* 0x000fe40000000800 */
[----:B0-----:R-:W-:-:S13]  /*1fcc0*/  ISETP.GE.AND P0, PT, R19, UR4, PT ;  /* 0x0000000413007c0c */ /* 0x001fda000bf06270 */
[----:B------:R-:W-:Y:S05]  /*1fcd0*/  @!P0 BRA `(.L_x_5468) ;  /* 0xffffff8800f08947 */ /* 0x000fea000383ffff */
[----:B------:R-:W-:Y:S05]  /*1fce0*/  BSYNC B8 ;  /* 0x0000000000087941 */ /* 0x000fea0003800000 */
.L_x_5355:
        /* <DEDUP_REMOVED lines=12> */
.L_x_5622:
[----:B------:R-:W-:Y:S05]  /*1fdb0*/  BSYNC B0 ;  /* 0x0000000000007941 */ /* 0x000fea0003800000 */
.L_x_5469:
[----:B------:R-:W-:-:S03]  /*1fdc0*/  UMOV UR4, 0xffffffff ;  /* 0xffffffff00047882 */ /* 0x000fc60000000000 */
[----:B------:R-:W-:Y:S05]  /*1fdd0*/  BRA.DIV UR4, `(.L_x_5471) ;  /* 0x0000004a04fc7947 */ /* 0x000fea000b800000 */
[----:B0-----:R-:W0:Y:S02]  /*1fde0*/  S2R R0, SR_TID.X ;  /* 0x0000000000007919 */ /* 0x001e240000002100 */
[----:B0-----:R-:W-:-:S04]  /*1fdf0*/  SHF.R.U32.HI R0, RZ, 0x5, R0 ;  /* 0x00000005ff007819 */ /* 0x001fc80000011600 */
[----:B------:R-:W-:-:S05]  /*1fe00*/  LOP3.LUT R0, R0, 0x3, RZ, 0xc0, !PT ;  /* 0x0000000300007812 */ /* 0x000fca00078ec0ff */
[----:B------:R0:W1:Y:S02]  /*1fe10*/  SHFL.IDX PT, R14, R0, RZ, 0x1f ;  /* 0x00001fff000e7589 */ /* 0x00006400000e0000 */
.L_x_5625:
[----:B-1----:R-:W-:-:S13]  /*1fe20*/  ISETP.NE.AND P0, PT, R14, RZ, PT ;  /* 0x000000ff0e00720c */ /* 0x002fda0003f05270 */
[----:B------:R-:W-:Y:S05]  /*1fe30*/  @P0 BRA `(.L_x_5206) ;  /* 0x0000000000880947 */ /* 0x000fea0003800000 */
[----:B------:R-:W-:-:S03]  /*1fe40*/  UMOV UR4, 0xffffffff ;  /* 0xffffffff00047882 */ /* 0x000fc60000000000 */
[----:B------:R-:W-:Y:S05]  /*1fe50*/  BRA.DIV UR4, `(.L_x_5472) ;  /* 0x0000004e04107947 */ /* 0x000fea000b800000 */
[----:B------:R-:W-:-:S13]  /*1fe60*/  ELECT P6, URZ, PT ;  /* 0x00000000003f782f */ /* 0x000fda00038c0000 */
.L_x_5628:
[----:B------:R-:W-:Y:S05]  /*1fe70*/  @!P6 BRA `(.L_x_5206) ;  /* 0x000000000078e947 */ /* 0x000fea0003800000 */
[----:B0-----:R-:W5:Y:S02]  /*1fe80*/  LDL.LU R0, [R1+0x8] ;  /* 0x0000080001007983 */ /* 0x001f640000300800 */
[----:B-----5:R-:W-:-:S04]  /*1fe90*/  LOP3.LUT R0, R0, 0x2, RZ, 0xfc, !PT ;  /* 0x0000000200007812 */ /* 0x020fc800078efcff */
[----:B------:R-:W-:-:S13]  /*1fea0*/  ISETP.NE.AND P0, PT, R0, 0x3, PT ;  /* 0x000000030000780c */ /* 0x000fda0003f05270 */
[----:B------:R-:W-:Y:S05]  /*1feb0*/  @!P0 BRA `(.L_x_5473) ;  /* 0x0000000000048947 */ /* 0x000fea0003800000 */
[----:B------:R-:W-:Y:S01]  /*1fec0*/  BPT.TRAP 0x1 ;  /* 0x000000040000795c */ /* 0x000fe20000300000 */
.L_x_5473:
[C---:B------:R-:W-:Y:S01]  /*1fed0*/  IMAD R5, R25.reuse, 0x8, R4 ;  /* 0x0000000819057824 */ /* 0x040fe200078e0204 */
[----:B------:R-:W-:Y:S01]  /*1fee0*/  SHF.L.U32 R0, R28, 0x1f, RZ ;  /* 0x0000001f1c007819 */ /* 0x000fe200000006ff */
[----:B------:R-:W-:-:S03]  /*1fef0*/  VIADD R25, R25, 0x1 ;  /* 0x0000000119197836 */ /* 0x000fc60000000000 */
[----:B------:R-:W0:Y:S02]  /*1ff00*/  SYNCS.PHASECHK.TRANS64.TRYWAIT P1, [R5+URZ+0x38840], R0 ;  /* 0x03884000050075a7 */ /* 0x000e24000802017f */
[----:B------:R-:W-:-:S04]  /*1ff10*/  ISETP.NE.AND P2, PT, R25, 0x2, PT ;  /* 0x000000021900780c */ /* 0x000fc80003f45270 */
[----:B------:R-:W-:Y:S01]  /*1ff20*/  SEL R3, RZ, 0x1, P2 ;  /* 0x00000001ff037807 */ /* 0x000fe20001000000 */
[----:B0-----:R-:W-:Y:S08]  /*1ff30*/  @!P1 BRA `(.L_x_5474) ;  /* 0x0000004800f89947 */ /* 0x001ff00003800000 */
.L_x_5629:
[----:B------:R-:W-:Y:S02]  /*1ff40*/  SEL R25, R25, RZ, P2 ;  /* 0x000000ff19197207 */ /* 0x000fe40001000000 */
[----:B------:R-:W-:Y:S01]  /*1ff50*/  LOP3.LUT R2, R28, R3, RZ, 0x3c, !PT ;  /* 0x000000031c027212 */ /* 0x000fe200078e3cff */
[----:B------:R-:W-:Y:S06]  /*1ff60*/  @!P0 BRA `(.L_x_5475) ;  /* 0x0000000000048947 */ /* 0x000fec0003800000 */
[----:B------:R-:W-:Y:S01]  /*1ff70*/  BPT.TRAP 0x1 ;  /* 0x000000040000795c */ /* 0x000fe20000300000 */
.L_x_5475:
[----:B------:R-:W-:Y:S01]  /*1ff80*/  IMAD R25, R25, 0x8, R4 ;  /* 0x0000000819197824 */ /* 0x000fe200078e0204 */
[----:B------:R-:W-:-:S04]  /*1ff90*/  SHF.L.U32 R2, R2, 0x1f, RZ ;  /* 0x0000001f02027819 */ /* 0x000fc800000006ff */
[----:B------:R-:W1:Y:S02]  /*1ffa0*/  SYNCS.PHASECHK.TRANS64.TRYWAIT P1, [R25+URZ+0x38840], R2 ;  /* 0x03884002190075a7 */ /* 0x000e64000802017f */
[----:B-1----:R-:W-:Y:S05]  /*1ffb0*/  @!P1 BRA `(.L_x_5476) ;  /* 0x0000004800ec9947 */ /* 0x002fea0003800000 */
.L_x_5630:
[----:B------:R-:W-:Y:S05]  /*1ffc0*/  @!P0 BRA `(.L_x_5477) ;  /* 0x0000000000048947 */ /* 0x000fea0003800000 */
[----:B------:R-:W-:Y:S01]  /*1ffd0*/  BPT.TRAP 0x1 ;  /* 0x000000040000795c */ /* 0x000fe20000300000 */
.L_x_5477:
[----:B------:R-:W5:Y:S02]  /*1ffe0*/  SYNCS.PHASECHK.TRANS64.TRYWAIT P1, [R5+URZ+0x38860], R0 ;  /* 0x03886000050075a7 */ /* 0x000f64000802017f */
[----:B-----5:R-:W-:Y:S05]  /*1fff0*/  @!P1 BRA `(.L_x_5478) ;  /* 0x0000004800f09947 */ /* 0x020fea0003800000 */
.L_x_5631:
[----:B------:R-:W-:Y:S05]  /*20000*/  @!P0 BRA `(.L_x_5479) ;  /* 0x0000000000048947 */ /* 0x000fea0003800000 */
[----:B------:R-:W-:Y:S01]  /*20010*/  BPT.TRAP 0x1 ;  /* 0x000000040000795c */ /* 0x000fe20000300000 */
.L_x_5479:
[----:B------:R0:W0:Y:S02]  /*20020*/  SYNCS.PHASECHK.TRANS64.TRYWAIT P0, [R25+URZ+0x38860], R2 ;  /* 0x03886002190075a7 */ /* 0x000024000800017f */
[----:B0-----:R-:W-:Y:S05]  /*20030*/  @!P0 NANOSLEEP.SYNCS 0x989680 ;  /* 0x009896800000895d */ /* 0x001fea0003900000 */
[----:B------:R-:W0:Y:S02]  /*20040*/  @!P0 SYNCS.PHASECHK.TRANS64 P0, [R25+URZ+0x38860], R2 ;  /* 0x03886002190085a7 */ /* 0x000e24000800007f */
[----:B0-----:R-:W-:Y:S05]  /*20050*/  @!P0 BRA `(.L_x_5479) ;  /* 0xfffffffc00f08947 */ /* 0x001fea000383ffff */
.L_x_5206:
[----:B------:R-:W-:Y:S05]  /*20060*/  BSYNC B9 ;  /* 0x0000000000097941 */ /* 0x000fea0003800000 */
.L_x_5203:
[----:B------:R-:W-:Y:S05]  /*20070*/  EXIT ;  /* 0x000000000000794d */ /* 0x000fea0003800000 */
.L_x_5222:
[----:B0-----:R0:W1:Y:S02]  /*20080*/  SYNCS.PHASECHK.TRANS64.TRYWAIT P6, [R61+URZ+0x38890], R70 ;  /* 0x038890463d0075a7 */ /* 0x00106400080c017f */
[----:B-1----:R-:W-:Y:S05]  /*20090*/  @!P6 NANOSLEEP.SYNCS 0x989680 ;  /* 0x009896800000e95d */ /* 0x002fea0003900000 */
[----:B------:R-:W1:Y:S02]  /*200a0*/  @!P6 SYNCS.PHASECHK.TRANS64 P6, [R61+URZ+0x38890], R70 ;  /* 0x038890463d00e5a7 */ /* 0x000e6400080c007f */
[----:B-1----:R-:W-:Y:S05]  /*200b0*/  @!P6 BRA `(.L_x_5222) ;  /* 0xfffffffc00f0e947 */ /* 0x002fea000383ffff */
[----:B------:R-:W-:Y:S05]  /*200c0*/  BRA `(.L_x_5480) ;  /* 0xfffffe2800c07947 */ /* 0x000fea000383ffff */
.L_x_5223:
        /* <DEDUP_REMOVED lines=8> */
.L_x_5482:
[----:B------:R-:W-:Y:S05]  /*20150*/  BSYNC B1 ;  /* 0x0000000000017941 */ /* 0x000fea0003800000 */
.L_x_5481:
        /* <DEDUP_REMOVED lines=8> */
.L_x_5483:
[----:B------:R-:W-:Y:S05]  /*201e0*/  BRA `(.L_x_5484) ;  /* 0xfffffe28008c7947 */ /* 0x000fea000383ffff */
.L_x_5233:
[----:B0-----:R0:W1:Y:S02]  /*201f0*/  SYNCS.PHASECHK.TRANS64.TRYWAIT P6, [R61+URZ+0x38890], R70 ;  /* 0x038890463d0075a7 */ /* 0x00106400080c017f */
[----:B-1----:R-:W-:Y:S05]  /*20200*/  @!P6 NANOSLEEP.SYNCS 0x989680 ;  /* 0x009896800000e95d */ /* 0x002fea0003900000 */
[----:B------:R-:W1:Y:S02]  /*20210*/  @!P6 SYNCS.PHASECHK.TRANS64 P6, [R61+URZ+0x38890], R70 ;  /* 0x038890463d00e5a7 */ /* 0x000e6400080c007f */
[----:B-1----:R-:W-:Y:S05]  /*20220*/  @!P6 BRA `(.L_x_5233) ;  /* 0xfffffffc00f0e947 */ /* 0x002fea000383ffff */
[----:B------:R-:W-:Y:S05]  /*20230*/  BRA `(.L_x_5485) ;  /* 0xfffffe3000e47947 */ /* 0x000fea000383ffff */
.L_x_5234:
        /* <DEDUP_REMOVED lines=8> */
.L_x_5487:
[----:B------:R-:W-:Y:S05]  /*202c0*/  BSYNC B1 ;  /* 0x0000000000017941 */ /* 0x000fea0003800000 */
.L_x_5486:
        /* <DEDUP_REMOVED lines=8> */
.L_x_5488:
[----:B------:R-:W-:Y:S01]  /*20350*/  IMAD.MOV.U32 R68, RZ, RZ, R14 ;  /* 0x000000ffff447224 */ /* 0x000fe200078e000e */
[----:B------:R-:W-:Y:S06]  /*20360*/  BRA `(.L_x_5489) ;  /* 0xfffffe3000ac7947 */ /* 0x000fec000383ffff */
.L_x_5239:
[----:B0-----:R0:W1:Y:S02]  /*20370*/  SYNCS.PHASECHK.TRANS64.TRYWAIT P0, [R61+URZ+0x38890], R70 ;  /* 0x038890463d0075a7 */ /* 0x001064000800017f */
[----:B-1----:R-:W-:Y:S05]  /*20380*/  @!P0 NANOSLEEP.SYNCS 0x989680 ;  /* 0x009896800000895d */ /* 0x002fea0003900000 */
[----:B------:R-:W1:Y:S02]  /*20390*/  @!P0 SYNCS.PHASECHK.TRANS64 P0, [R61+URZ+0x38890], R70 ;  /* 0x038890463d0085a7 */ /* 0x000e64000800007f */
[----:B-1----:R-:W-:Y:S05]  /*203a0*/  @!P0 BRA `(.L_x_5239) ;  /* 0xfffffffc00f08947 */ /* 0x002fea000383ffff */
[----:B------:R-:W-:Y:S05]  /*203b0*/  BRA `(.L_x_5490) ;  /* 0xfffffe3800987947 */ /* 0x000fea000383ffff */
.L_x_5240:
[----:B------:R-:W-:Y:S01]  /*203c0*/  BSSY B1, `(.L_x_5491) ;  /* 0x0000007000017945 */ /* 0x000fe20003800000 */
[----:B------:R-:W-:Y:S02]  /*203d0*/  IMAD.MOV.U32 R12, RZ, RZ, RZ ;  /* 0x000000ffff0c7224 */ /* 0x000fe400078e00ff */
[----:B------:R-:W-:Y:S02]  /*203e0*/  IMAD.MOV.U32 R11, RZ, RZ, 0x1c1f ;  /* 0x00001c1fff0b7424 */ /* 0x000fe400078e00ff */
[----:B------:R-:W-:-:S07]  /*203f0*/  IMAD.MOV.U32 R15, RZ, RZ, -0x1 ;  /* 0xffffffffff0f7424 */ /* 0x000fce00078e00ff */
[----:B0-----:R-:W-:Y:S05]  /*20400*/  WARPSYNC.COLLECTIVE R15, `(.L_x_5492) ;  /* 0x000000000f087348 */ /* 0x001fea0003c00000 */
[----:B------:R1:W2:Y:S02]  /*20410*/  SHFL.IDX P6, R14, R13, R12, R11 ;  /* 0x0000000c0d0e7389 */ /* 0x0002a400000c000b */
[----:B012---:R-:W-:Y:S01]  /*20420*/  ENDCOLLECTIVE ;  /* 0x000000000000791b */ /* 0x007fe20003800000 */
.L_x_5492:
[----:B------:R-:W-:Y:S05]  /*20430*/  BSYNC B1 ;  /* 0x0000000000017941 */ /* 0x000fea0003800000 */
.L_x_5491:
        /* <DEDUP_REMOVED lines=8> */
.L_x_5493:
[----:B------:R-:W-:Y:S05]  /*204c0*/  BRA `(.L_x_5494) ;  /* 0xfffffe3800c07947 */ /* 0x000fea000383ffff */
.L_x_5244:
[----:B---3--:R3:W4:Y:S02]  /*204d0*/  SYNCS.PHASECHK.TRANS64.TRYWAIT P5, [R61+URZ+0x388b0], R70 ;  /* 0x0388b0463d0075a7 */ /* 0x00872400080a017f */
[----:B----4-:R-:W-:Y:S05]  /*204e0*/  @!P5 NANOSLEEP.SYNCS 0x989680 ;  /* 0x009896800000d95d */ /* 0x010fea0003900000 */
[----:B------:R-:W4:Y:S02]  /*204f0*/  @!P5 SYNCS.PHASECHK.TRANS64 P5, [R61+URZ+0x388b0], R70 ;  /* 0x0388b0463d00d5a7 */ /* 0x000f2400080a007f */
[----:B----4-:R-:W-:Y:S05]  /*20500*/  @!P5 BRA `(.L_x_5244) ;  /* 0xfffffffc00f0d947 */ /* 0x010fea000383ffff */
[----:B------:R-:W-:Y:S05]  /*20510*/  BRA `(.L_x_5495) ;  /* 0xfffffe3c004c7947 */ /* 0x000fea000383ffff */
.L_x_5269:
        /* <DEDUP_REMOVED lines=8> */
.L_x_5497:
[----:B------:R-:W-:Y:S05]  /*205a0*/  BSYNC B1 ;  /* 0x0000000000017941 */ /* 0x000fea0003800000 */
.L_x_5496:
        /* <DEDUP_REMOVED lines=8> */
.L_x_5498:
[----:B------:R-:W-:Y:S01]  /*20630*/  IMAD.MOV.U32 R13, RZ, RZ, R7 ;  /* 0x000000ffff0d7224 */ /* 0x000fe200078e0007 */
[----:B------:R-:W-:-:S07]  /*20640*/  MOV R2, R14 ;  /* 0x0000000e00027202 */ /* 0x000fce0000000f00 */
[----:B------:R-:W-:Y:S05]  /*20650*/  WARPSYNC.COLLECTIVE R15, `(.L_x_5499) ;  /* 0x000000000f087348 */ /* 0x000fea0003c00000 */
[----:B------:R0:W1:Y:S02]  /*20660*/  SHFL.IDX P6, R14, R13, R12, R11 ;  /* 0x0000000c0d0e7389 */ /* 0x00006400000c000b */
[----:B01----:R-:W-:Y:S01]  /*20670*/  ENDCOLLECTIVE ;  /* 0x000000000000791b */ /* 0x003fe20003800000 */
.L_x_5499:
[----:B------:R-:W-:Y:S02]  /*20680*/  IMAD.MOV.U32 R13, RZ, RZ, R4 ;  /* 0x000000ffff0d7224 */ /* 0x000fe400078e0004 */
[----:B------:R-:W-:-:S07]  /*20690*/  IMAD.MOV.U32 R5, RZ, RZ, R14 ;  /* 0x000000ffff057224 */ /* 0x000fce00078e000e */
[----:B------:R-:W-:Y:S05]  /*206a0*/  WARPSYNC.COLLECTIVE R15, `(.L_x_5500) ;  /* 0x000000000f087348 */ /* 0x000fea0003c00000 */
[----:B------:R0:W1:Y:S02]  /*206b0*/  SHFL.IDX P6, R14, R13, R12, R11 ;  /* 0x0000000c0d0e7389 */ /* 0x00006400000c000b */
[----:B01----:R-:W-:Y:S01]  /*206c0*/  ENDCOLLECTIVE ;  /* 0x000000000000791b */ /* 0x003fe20003800000 */
.L_x_5500:
[----:B------:R-:W-:Y:S05]  /*206d0*/  BRA `(.L_x_5501) ;  /* 0xfffffe7000547947 */ /* 0x000fea000383ffff */
.L_x_5272:
        /* <DEDUP_REMOVED lines=8> */
.L_x_5503:
[----:B------:R-:W-:Y:S05]  /*20760*/  BSYNC B1 ;  /* 0x0000000000017941 */ /* 0x000fea0003800000 */
.L_x_5502:
        /* <DEDUP_REMOVED lines=8> */
.L_x_5504:
[----:B------:R-:W-:Y:S02]  /*207f0*/  IMAD.MOV.U32 R13, RZ, RZ, R7 ;  /* 0x000000ffff0d7224 */ /* 0x000fe400078e0007 */
[----:B------:R-:W-:-:S07]  /*20800*/  IMAD.MOV.U32 R2, RZ, RZ, R14 ;  /* 0x000000ffff027224 */ /* 0x000fce00078e000e */
[----:B------:R-:W-:Y:S05]  /*20810*/  WARPSYNC.COLLECTIVE R15, `(.L_x_5505) ;  /* 0x000000000f087348 */ /* 0x000fea0003c00000 */
[----:B------:R0:W1:Y:S02]  /*20820*/  SHFL.IDX P6, R14, R13, R12, R11 ;  /* 0x0000000c0d0e7389 */ /* 0x00006400000c000b */
[----:B01----:R-:W-:Y:S01]  /*20830*/  ENDCOLLECTIVE ;  /* 0x000000000000791b */ /* 0x003fe20003800000 */
.L_x_5505:
[----:B------:R-:W-:Y:S02]  /*20840*/  IMAD.MOV.U32 R13, RZ, RZ, R4 ;  /* 0x000000ffff0d7224 */ /* 0x000fe400078e0004 */
[----:B------:R-:W-:-:S07]  /*20850*/  IMAD.MOV.U32 R5, RZ, RZ, R14 ;  /* 0x000000ffff057224 */ /* 0x000fce00078e000e */
[----:B------:R-:W-:Y:S05]  /*20860*/  WARPSYNC.COLLECTIVE R15, `(.L_x_5506) ;  /* 0x000000000f087348 */ /* 0x000fea0003c00000 */
[----:B------:R0:W1:Y:S02]  /*20870*/  SHFL.IDX P6, R14, R13, R12, R11 ;  /* 0x0000000c0d0e7389 */ /* 0x00006400000c000b */
[----:B01----:R-:W-:Y:S01]  /*20880*/  ENDCOLLECTIVE ;  /* 0x000000000000791b */ /* 0x003fe20003800000 */
.L_x_5506:
[----:B------:R-:W-:Y:S01]  /*20890*/  IMAD.MOV.U32 R4, RZ, RZ, R14 ;  /* 0x000000ffff047224 */ /* 0x000fe200078e000e */
[----:B------:R-:W-:Y:S06]  /*208a0*/  BRA `(.L_x_5507) ;  /* 0xfffffe7000ac7947 */ /* 0x000fec000383ffff */
.L_x_5276:
[----:B0-----:R0:W1:Y:S02]  /*208b0*/  SYNCS.PHASECHK.TRANS64.TRYWAIT P0, [R18+URZ+0x38800], R35 ;  /* 0x03880023120075a7 */ /* 0x001064000800017f */
[----:B-1----:R-:W-:Y:S05]  /*208c0*/  @!P0 NANOSLEEP.SYNCS 0x989680 ;  /* 0x009896800000895d */ /* 0x002fea0003900000 */
[----:B------:R-:W1:Y:S02]  /*208d0*/  @!P0 SYNCS.PHASECHK.TRANS64 P0, [R18+URZ+0x38800], R35 ;  /* 0x03880023120085a7 */ /* 0x000e64000800007f */
[----:B-1----:R-:W-:Y:S05]  /*208e0*/  @!P0 BRA `(.L_x_5276) ;  /* 0xfffffffc00f08947 */ /* 0x002fea000383ffff */
[----:B------:R-:W-:Y:S05]  /*208f0*/  BRA `(.L_x_5508) ;  /* 0xfffffe7400a07947 */ /* 0x000fea000383ffff */
.L_x_5284:
        /* <DEDUP_REMOVED lines=9> */
.L_x_5510:
[----:B------:R-:W-:Y:S05]  /*20990*/  BSYNC B1 ;  /* 0x0000000000017941 */ /* 0x000fea0003800000 */
.L_x_5509:
        /* <DEDUP_REMOVED lines=10> */
.L_x_5511:
        /* <DEDUP_REMOVED lines=8> */
.L_x_5512:
        /* <DEDUP_REMOVED lines=9> */
.L_x_5513:
[----:B------:R-:W2:Y:S01]  /*20b50*/  @!P1 LD.E.128 R8, desc[UR40][R8.64] ;  /* 0x0000002808089980 */ /* 0x000ea2000c101d00 */
[----:B------:R-:W-:-:S04]  /*20b60*/  @!P1 IADD3 R14, P2, R14, R7, RZ ;  /* 0x000000070e0e9210 */ /* 0x000fc80007f5e0ff */
[----:B------:R-:W-:-:S05]  /*20b70*/  @!P1 IADD3.X R3, R3, R4, RZ, P2, !PT ;  /* 0x0000000403039210 */ /* 0x000fca00017fe4ff */
        /* <DEDUP_REMOVED lines=15> */
.L_x_5514:
[----:B------:R-:W-:Y:S02]  /*20c70*/  IMAD.MOV.U32 R0, RZ, RZ, R28 ;  /* 0x000000ffff007224 */ /* 0x000fe400078e001c */
[----:B------:R-:W-:Y:S02]  /*20c80*/  IMAD.MOV.U32 R2, RZ, RZ, R29 ;  /* 0x000000ffff027224 */ /* 0x000fe400078e001d */
[----:B------:R-:W-:Y:S01]  /*20c90*/  @!P1 IMAD.MOV.U32 R30, RZ, RZ, R10 ;  /* 0x000000ffff1e9224 */ /* 0x000fe200078e000a */
[----:B------:R-:W-:Y:S01]  /*20ca0*/  PRMT R52, R0, 0x7610, R52 ;  /* 0x0000761000347816 */ /* 0x000fe20000000034 */
[----:B------:R-:W-:Y:S01]  /*20cb0*/  IMAD.MOV.U32 R8, RZ, RZ, R31 ;  /* 0x000000ffff087224 */ /* 0x000fe200078e001f */
[----:B------:R-:W-:Y:S01]  /*20cc0*/  PRMT R36, R36, 0x5410, R2 ;  /* 0x0000541024247816 */ /* 0x000fe20000000002 */
[----:B------:R-:W-:Y:S01]  /*20cd0*/  IMAD.MOV.U32 R0, RZ, RZ, R30 ;  /* 0x000000ffff007224 */ /* 0x000fe200078e001e */
[----:B------:R-:W-:Y:S01]  /*20ce0*/  CS2R R2, SRZ ;  /* 0x0000000000027805 */ /* 0x000fe2000001ff00 */
        /* <DEDUP_REMOVED lines=10> */
.L_x_5515:
        /* <DEDUP_REMOVED lines=13> */
.L_x_5516:
[----:B------:R-:W-:Y:S02]  /*20e60*/  IMAD.MOV.U32 R13, RZ, RZ, R27 ;  /* 0x000000ffff0d7224 */ /* 0x000fe400078e001b */
[----:B------:R-:W-:-:S07]  /*20e70*/  IMAD.MOV.U32 R26, RZ, RZ, R14 ;  /* 0x000000ffff1a7224 */ /* 0x000fce00078e000e */
[----:B------:R-:W-:Y:S05]  /*20e80*/  WARPSYNC.COLLECTIVE R15, `(.L_x_5517) ;  /* 0x000000000f087348 */ /* 0x000fea0003c00000 */
[----:B------:R0:W1:Y:S02]  /*20e90*/  SHFL.IDX P6, R14, R13, R12, R11 ;  /* 0x0000000c0d0e7389 */ /* 0x00006400000c000b */
[----:B01----:R-:W-:Y:S01]  /*20ea0*/  ENDCOLLECTIVE ;  /* 0x000000000000791b */ /* 0x003fe20003800000 */
.L_x_5517:
[----:B------:R-:W-:Y:S05]  /*20eb0*/  BRA `(.L_x_5518) ;  /* 0xfffffe8000887947 */ /* 0x000fea000383ffff */
.L_x_5288:
[----:B0-----:R0:W1:Y:S02]  /*20ec0*/  SYNCS.PHASECHK.TRANS64.TRYWAIT P1, [R18+URZ+0x38800], R13 ;  /* 0x0388000d120075a7 */ /* 0x001064000802017f */
[----:B-1----:R-:W-:Y:S05]  /*20ed0*/  @!P1 NANOSLEEP.SYNCS 0x989680 ;  /* 0x009896800000995d */ /* 0x002fea0003900000 */
[----:B------:R-:W1:Y:S02]  /*20ee0*/  @!P1 SYNCS.PHASECHK.TRANS64 P1, [R18+URZ+0x38800], R13 ;  /* 0x0388000d120095a7 */ /* 0x000e64000802007f */
[----:B-1----:R-:W-:Y:S05]  /*20ef0*/  @!P1 BRA `(.L_x_5288) ;  /* 0xfffffffc00f09947 */ /* 0x002fea000383ffff */
[----:B------:R-:W-:Y:S05]  /*20f00*/  BRA `(.L_x_5519) ;  /* 0xfffffe8400247947 */ /* 0x000fea000383ffff */
.L_x_5294:
[----:B0-----:R0:W2:Y:S02]  /*20f10*/  SYNCS.PHASECHK.TRANS64.TRYWAIT P1, [R21+URZ+0x38830], R12 ;  /* 0x0388300c150075a7 */ /* 0x0010a4000802017f */
[----:B--2---:R-:W-:Y:S05]  /*20f20*/  @!P1 NANOSLEEP.SYNCS 0x989680 ;  /* 0x009896800000995d */ /* 0x004fea0003900000 */
[----:B------:R-:W2:Y:S02]  /*20f30*/  @!P1 SYNCS.PHASECHK.TRANS64 P1, [R21+URZ+0x38830], R12 ;  /* 0x0388300c150095a7 */ /* 0x000ea4000802007f */
[----:B--2---:R-:W-:Y:S05]  /*20f40*/  @!P1 BRA `(.L_x_5294) ;  /* 0xfffffffc00f09947 */ /* 0x004fea000383ffff */
[----:B------:R-:W-:Y:S05]  /*20f50*/  BRA `(.L_x_5293) ;  /* 0xfffffe9000ac7947 */ /* 0x000fea000383ffff */
.L_x_5296:
[----:B--2---:R2:W3:Y:S02]  /*20f60*/  SYNCS.PHASECHK.TRANS64.TRYWAIT P1, [R18+URZ+0x38810], R3 ;  /* 0x03881003120075a7 */ /* 0x0044e4000802017f */
[----:B---3--:R-:W-:Y:S05]  /*20f70*/  @!P1 NANOSLEEP.SYNCS 0x989680 ;  /* 0x009896800000995d */ /* 0x008fea0003900000 */
[----:B------:R-:W3:Y:S02]  /*20f80*/  @!P1 SYNCS.PHASECHK.TRANS64 P1, [R18+URZ+0x38810], R3 ;  /* 0x03881003120095a7 */ /* 0x000ee4000802007f */
[----:B---3--:R-:W-:Y:S05]  /*20f90*/  @!P1 BRA `(.L_x_5296) ;  /* 0xfffffffc00f09947 */ /* 0x008fea000383ffff */
[----:B------:R-:W-:Y:S05]  /*20fa0*/  BRA `(.L_x_5520) ;  /* 0xfffffe94005c7947 */ /* 0x000fea000383ffff */
.L_x_5300:
[----:B----4-:R4:W0:Y:S02]  /*20fb0*/  SYNCS.PHASECHK.TRANS64.TRYWAIT P1, [R21+URZ+0x38850], R12 ;  /* 0x0388500c150075a7 */ /* 0x010824000802017f */
[----:B0-----:R-:W-:Y:S05]  /*20fc0*/  @!P1 NANOSLEEP.SYNCS 0x989680 ;  /* 0x009896800000995d */ /* 0x001fea0003900000 */
[----:B------:R-:W0:Y:S02]  /*20fd0*/  @!P1 SYNCS.PHASECHK.TRANS64 P1, [R21+URZ+0x38850], R12 ;  /* 0x0388500c150095a7 */ /* 0x000e24000802007f */
[----:B0-----:R-:W-:Y:S05]  /*20fe0*/  @!P1 BRA `(.L_x_5300) ;  /* 0xfffffffc00f09947 */ /* 0x001fea000383ffff */
[----:B------:R-:W-:Y:S05]  /*20ff0*/  BRA `(.L_x_5299) ;  /* 0xfffffe9400787947 */ /* 0x000fea000383ffff */
.L_x_5309:
[----:B-1----:R1:W2:Y:S02]  /*21000*/  SYNCS.PHASECHK.TRANS64.TRYWAIT P1, [R196+URZ+0x38830], R20 ;  /* 0x03883014c40075a7 */ /* 0x0022a4000802017f */
[----:B--2---:R-:W-:Y:S05]  /*21010*/  @!P1 NANOSLEEP.SYNCS 0x989680 ;  /* 0x009896800000995d */ /* 0x004fea0003900000 */
[----:B------:R-:W2:Y:S02]  /*21020*/  @!P1 SYNCS.PHASECHK.TRANS64 P1, [R196+URZ+0x38830], R20 ;  /* 0x03883014c40095a7 */ /* 0x000ea4000802007f */
[----:B--2---:R-:W-:Y:S05]  /*21030*/  @!P1 BRA `(.L_x_5309) ;  /* 0xfffffffc00f09947 */ /* 0x004fea000383ffff */
[----:B------:R-:W-:Y:S05]  /*21040*/  BRA `(.L_x_5308) ;  /* 0xfffffec000c87947 */ /* 0x000fea000383ffff */
.L_x_5314:
[----:B---3--:R3:W4:Y:S02]  /*21050*/  SYNCS.PHASECHK.TRANS64.TRYWAIT P1, [R196+URZ+0x38850], R20 ;  /* 0x03885014c40075a7 */ /* 0x008724000802017f */
[----:B----4-:R-:W-:Y:S05]  /*21060*/  @!P1 NANOSLEEP.SYNCS 0x989680 ;  /* 0x009896800000995d */ /* 0x010fea0003900000 */
[----:B------:R-:W4:Y:S02]  /*21070*/  @!P1 SYNCS.PHASECHK.TRANS64 P1, [R196+URZ+0x38850], R20 ;  /* 0x03885014c40095a7 */ /* 0x000f24000802007f */
[----:B----4-:R-:W-:Y:S05]  /*21080*/  @!P1 BRA `(.L_x_5314) ;  /* 0xfffffffc00f09947 */ /* 0x010fea000383ffff */
[----:B------:R-:W-:Y:S05]  /*21090*/  BRA `(.L_x_5313) ;  /* 0xfffffec400647947 */ /* 0x000fea000383ffff */
.L_x_5324:
[----:B-1----:R1:W2:Y:S02]  /*210a0*/  SYNCS.PHASECHK.TRANS64.TRYWAIT P1, [R196+URZ+0x38830], R20 ;  /* 0x03883014c40075a7 */ /* 0x0022a4000802017f */
[----:B--2---:R-:W-:Y:S05]  /*210b0*/  @!P1 NANOSLEEP.SYNCS 0x989680 ;  /* 0x009896800000995d */ /* 0x004fea0003900000 */
[----:B------:R-:W2:Y:S02]  /*210c0*/  @!P1 SYNCS.PHASECHK.TRANS64 P1, [R196+URZ+0x38830], R20 ;  /* 0x03883014c40095a7 */ /* 0x000ea4000802007f */
[----:B--2---:R-:W-:Y:S05]  /*210d0*/  @!P1 BRA `(.L_x_5324) ;  /* 0xfffffffc00f09947 */ /* 0x004fea000383ffff */
[----:B------:R-:W-:Y:S05]  /*210e0*/  BRA `(.L_x_5323) ;  /* 0xfffffef800d47947 */ /* 0x000fea000383ffff */
.L_x_5329:
[----:B---3--:R3:W4:Y:S02]  /*210f0*/  SYNCS.PHASECHK.TRANS64.TRYWAIT P1, [R196+URZ+0x38850], R20 ;  /* 0x03885014c40075a7 */ /* 0x008724000802017f */
[----:B----4-:R-:W-:Y:S05]  /*21100*/  @!P1 NANOSLEEP.SYNCS 0x989680 ;  /* 0x009896800000995d */ /* 0x010fea0003900000 */
[----:B------:R-:W4:Y:S02]  /*21110*/  @!P1 SYNCS.PHASECHK.TRANS64 P1, [R196+URZ+0x38850], R20 ;  /* 0x03885014c40095a7 */ /* 0x000f24000802007f */
[----:B----4-:R-:W-:Y:S05]  /*21120*/  @!P1 BRA `(.L_x_5329) ;  /* 0xfffffffc00f09947 */ /* 0x010fea000383ffff */
[----:B------:R-:W-:Y:S05]  /*21130*/  BRA `(.L_x_5328) ;  /* 0xfffffefc00707947 */ /* 0x000fea000383ffff */
.L_x_5361:
        /* <DEDUP_REMOVED lines=11> */
.L_x_5522:
[----:B------:R-:W-:Y:S05]  /*211f0*/  BSYNC B1 ;  /* 0x0000000000017941 */ /* 0x000fea0003800000 */
.L_x_5521:
[----:B------:R-:W-:Y:S05]  /*21200*/  BRA `(.L_x_5523) ;  /* 0xffffff7c00807947 */ /* 0x000fea000383ffff */
.L_x_5363:
[----:B------:R-:W-:Y:S01]  /*21210*/  BSSY B1, `(.L_x_5524) ;  /* 0x0000006000017945 */ /* 0x000fe20003800000 */
[----:B------:R-:W-:-:S07]  /*21220*/  IMAD.MOV.U32 R15, RZ, RZ, -0x1 ;  /* 0xffffffffff0f7424 */ /* 0x000fce00078e00ff */
[----:B012---:R-:W-:Y:S05]  /*21230*/  WARPSYNC.COLLECTIVE R15, `(.L_x_5525) ;  /* 0x000000000f0c7348 */ /* 0x007fea0003c00000 */
[----:B------:R-:W-:Y:S02]  /*21240*/  ELECT P6, UR62, PT ;  /* 0x00000000003e782f */ /* 0x000fe400038c0000 */
[----:B------:R-:W-:Y:S01]  /*21250*/  MOV R14, UR62 ;  /* 0x0000003e000e7c02 */ /* 0x000fe20008000f00 */
[----:B012---:R-:W-:Y:S10]  /*21260*/  ENDCOLLECTIVE ;  /* 0x000000000000791b */ /* 0x007ff40003800000 */
.L_x_5525:
[----:B------:R-:W-:Y:S05]  /*21270*/  BSYNC B1 ;  /* 0x0000000000017941 */ /* 0x000fea0003800000 */
.L_x_5524:
[----:B------:R-:W-:Y:S05]  /*21280*/  BRA `(.L_x_5362) ;  /* 0xffffff7c00787947 */ /* 0x000fea000383ffff */
.L_x_5365:
[----:B0-----:R0:W2:Y:S02]  /*21290*/  SYNCS.PHASECHK.TRANS64.TRYWAIT P0, [R23+URZ+0x38820], R3 ;  /* 0x03882003170075a7 */ /* 0x0010a4000800017f */
[----:B--2---:R-:W-:Y:S05]  /*212a0*/  @!P0 NANOSLEEP.SYNCS 0x989680 ;  /* 0x009896800000895d */ /* 0x004fea0003900000 */
[----:B------:R-:W2:Y:S02]  /*212b0*/  @!P0 SYNCS.PHASECHK.TRANS64 P0, [R23+URZ+0x38820], R3 ;  /* 0x03882003170085a7 */ /* 0x000ea4000800007f */
[----:B--2---:R-:W-:Y:S05]  /*212c0*/  @!P0 BRA `(.L_x_5365) ;  /* 0xfffffffc00f08947 */ /* 0x004fea000383ffff */
[----:B------:R-:W-:Y:S05]  /*212d0*/  BRA `(.L_x_5526) ;  /* 0xffffff7c00887947 */ /* 0x000fea000383ffff */
.L_x_5369:
[----:B0-----:R0:W1:Y:S02]  /*212e0*/  SYNCS.PHASECHK.TRANS64.TRYWAIT P0, [R3+URZ+0x388a0], R8 ;  /* 0x0388a008030075a7 */ /* 0x001064000800017f */
[----:B-1----:R-:W-:Y:S05]  /*212f0*/  @!P0 NANOSLEEP.SYNCS 0x989680 ;  /* 0x009896800000895d */ /* 0x002fea0003900000 */
[----:B------:R-:W1:Y:S02]  /*21300*/  @!P0 SYNCS.PHASECHK.TRANS64 P0, [R3+URZ+0x388a0], R8 ;  /* 0x0388a008030085a7 */ /* 0x000e64000800007f */
[----:B-1----:R-:W-:Y:S05]  /*21310*/  @!P0 BRA `(.L_x_5369) ;  /* 0xfffffffc00f08947 */ /* 0x002fea000383ffff */
[----:B------:R-:W-:Y:S05]  /*21320*/  BRA `(.L_x_5527) ;  /* 0xffffff7c00a07947 */ /* 0x000fea000383ffff */
.L_x_5374:
[----:B-1----:R1:W2:Y:S02]  /*21330*/  SYNCS.PHASECHK.TRANS64.TRYWAIT P0, [R3+URZ+0x388c0], R8 ;  /* 0x0388c008030075a7 */ /* 0x0022a4000800017f */
[----:B--2---:R-:W-:Y:S05]  /*21340*/  @!P0 NANOSLEEP.SYNCS 0x989680 ;  /* 0x009896800000895d */ /* 0x004fea0003900000 */
[----:B------:R-:W2:Y:S02]  /*21350*/  @!P0 SYNCS.PHASECHK.TRANS64 P0, [R3+URZ+0x388c0], R8 ;  /* 0x0388c008030085a7 */ /* 0x000ea4000800007f */
[----:B--2---:R-:W-:Y:S05]  /*21360*/  @!P0 BRA `(.L_x_5374) ;  /* 0xfffffffc00f08947 */ /* 0x004fea000383ffff */
[----:B------:R-:W-:Y:S05]  /*21370*/  BRA `(.L_x_5528) ;  /* 0xffffff80001c7947 */ /* 0x000fea000383ffff */
.L_x_5388:
[----:B0-----:R0:W2:Y:S02]  /*21380*/  SYNCS.PHASECHK.TRANS64.TRYWAIT P1, [R8+URZ+0x388a0], R2 ;  /* 0x0388a002080075a7 */ /* 0x0010a4000802017f */
[----:B--2---:R-:W-:Y:S05]  /*21390*/  @!P1 NANOSLEEP.SYNCS 0x989680 ;  /* 0x009896800000995d */ /* 0x004fea0003900000 */
[----:B------:R-:W2:Y:S02]  /*213a0*/  @!P1 SYNCS.PHASECHK.TRANS64 P1, [R8+URZ+0x388a0], R2 ;  /* 0x0388a002080095a7 */ /* 0x000ea4000802007f */
[----:B--2---:R-:W-:Y:S05]  /*213b0*/  @!P1 BRA `(.L_x_5388) ;  /* 0xfffffffc00f09947 */ /* 0x004fea000383ffff */
[----:B------:R-:W-:Y:S05]  /*213c0*/  BRA `(.L_x_5529) ;  /* 0xffffff8800807947 */ /* 0x000fea000383ffff */
.L_x_5393:
[----:B-1----:R1:W2:Y:S02]  /*213d0*/  SYNCS.PHASECHK.TRANS64.TRYWAIT P1, [R8+URZ+0x388c0], R2 ;  /* 0x0388c002080075a7 */ /* 0x0022a4000802017f */
[----:B--2---:R-:W-:Y:S05]  /*213e0*/  @!P1 NANOSLEEP.SYNCS 0x989680 ;  /* 0x009896800000995d */ /* 0x004fea0003900000 */
[----:B------:R-:W2:Y:S02]  /*213f0*/  @!P1 SYNCS.PHASECHK.TRANS64 P1, [R8+URZ+0x388c0], R2 ;  /* 0x0388c002080095a7 */ /* 0x000ea4000802007f */
[----:B--2---:R-:W-:Y:S05]  /*21400*/  @!P1 BRA `(.L_x_5393) ;  /* 0xfffffffc00f09947 */ /* 0x004fea000383ffff */
[----:B------:R-:W-:Y:S05]  /*21410*/  BRA `(.L_x_5530) ;  /* 0xffffff8800f87947 */ /* 0x000fea000383ffff */
.L_x_5413:
[----:B------:R-:W1:Y:S01]  /*21420*/  S2R R11, SR_TID.X ;  /* 0x00000000000b7919 */ /* 0x000e620000002100 */
[----:B------:R-:W-:Y:S01]  /*21430*/  BSSY B0, `(.L_x_5531) ;  /* 0x000000a000007945 */ /* 0x000fe20003800000 */
[----:B------:R-:W-:Y:S02]  /*21440*/  IMAD.MOV.U32 R12, RZ, RZ, RZ ;  /* 0x000000ffff0c7224 */ /* 0x000fe400078e00ff */
[----:B------:R-:W-:Y:S01]  /*21450*/  IMAD.MOV.U32 R15, RZ, RZ, -0x1 ;  /* 0xffffffffff0f7424 */ /* 0x000fe200078e00ff */
[----:B-1----:R-:W-:-:S04]  /*21460*/  SHF.R.U32.HI R11, RZ, 0x5, R11 ;  /* 0x00000005ff0b7819 */ /* 0x002fc8000001160b */
[----:B------:R-:W-:-:S05]  /*21470*/  LOP3.LUT R11, R11, 0x3, RZ, 0xc0, !PT ;  /* 0x000000030b0b7812 */ /* 0x000fca00078ec0ff */
[----:B------:R-:W-:Y:S01]  /*21480*/  IMAD.MOV.U32 R13, RZ, RZ, R11 ;  /* 0x000000ffff0d7224 */ /* 0x000fe200078e000b */
[----:B------:R-:W-:-:S07]  /*21490*/  MOV R11, 0x1f ;  /* 0x0000001f000b7802 */ /* 0x000fce0000000f00 */
[----:B0-----:R-:W-:Y:S05]  /*214a0*/  WARPSYNC.COLLECTIVE R15, `(.L_x_5532) ;  /* 0x000000000f087348 */ /* 0x001fea0003c00000 */
[----:B------:R1:W2:Y:S02]  /*214b0*/  SHFL.IDX P6, R14, R13, R12, R11 ;  /* 0x0000000c0d0e7389 */ /* 0x0002a400000c000b */
[----:B012---:R-:W-:Y:S01]  /*214c0*/  ENDCOLLECTIVE ;  /* 0x000000000000791b */ /* 0x007fe20003800000 */
.L_x_5532:
[----:B------:R-:W-:Y:S05]  /*214d0*/  BSYNC B0 ;  /* 0x0000000000007941 */ /* 0x000fea0003800000 */
.L_x_5531:
[----:B------:R-:W-:Y:S05]  /*214e0*/  BRA `(.L_x_5533) ;  /* 0xffffffa000047947 */ /* 0x000fea000383ffff */
.L_x_5416:
[----:B0-----:R0:W1:Y:S02]  /*214f0*/  SYNCS.PHASECHK.TRANS64.TRYWAIT P0, [R31+URZ+0x38840], R0 ;  /* 0x038840001f0075a7 */ /* 0x001064000800017f */
[----:B-1----:R-:W-:Y:S05]  /*21500*/  @!P0 NANOSLEEP.SYNCS 0x989680 ;  /* 0x009896800000895d */ /* 0x002fea0003900000 */
[----:B------:R-:W1:Y:S02]  /*21510*/  @!P0 SYNCS.PHASECHK.TRANS64 P0, [R31+URZ+0x38840], R0 ;  /* 0x038840001f0085a7 */ /* 0x000e64000800007f */
[----:B-1----:R-:W-:Y:S05]  /*21520*/  @!P0 BRA `(.L_x_5416) ;  /* 0xfffffffc00f08947 */ /* 0x002fea000383ffff */
[----:B------:R-:W-:Y:S05]  /*21530*/  BRA `(.L_x_5534) ;  /* 0xffffffa000407947 */ /* 0x000fea000383ffff */
.L_x_5417:
        /* <DEDUP_REMOVED lines=8> */
.L_x_5536:
[----:B------:R-:W-:Y:S05]  /*215c0*/  BSYNC B0 ;  /* 0x0000000000007941 */ /* 0x000fea0003800000 */
.L_x_5535:
        /* <DEDUP_REMOVED lines=9> */
.L_x_5537:
[----:B------:R-:W-:Y:S02]  /*21660*/  IMAD.MOV.U32 R13, RZ, RZ, R4 ;  /* 0x000000ffff0d7224 */ /* 0x000fe400078e0004 */
[----:B------:R-:W-:Y:S02]  /*21670*/  IMAD.MOV.U32 R12, RZ, RZ, 0x1 ;  /* 0x00000001ff0c7424 */ /* 0x000fe400078e00ff */
[----:B------:R-:W-:-:S07]  /*21680*/  IMAD.MOV.U32 R3, RZ, RZ, R14 ;  /* 0x000000ffff037224 */ /* 0x000fce00078e000e */
[----:B------:R-:W-:Y:S05]  /*21690*/  WARPSYNC.COLLECTIVE R15, `(.L_x_5538) ;  /* 0x000000000f087348 */ /* 0x000fea0003c00000 */
[----:B------:R0:W1:Y:S02]  /*216a0*/  SHFL.IDX P6, R14, R13, R12, R11 ;  /* 0x0000000c0d0e7389 */ /* 0x00006400000c000b */
[----:B01----:R-:W-:Y:S01]  /*216b0*/  ENDCOLLECTIVE ;  /* 0x000000000000791b */ /* 0x003fe20003800000 */
.L_x_5538:
        /* <DEDUP_REMOVED lines=15> */
.L_x_5539:
[----:B------:R-:W-:Y:S02]  /*217b0*/  @P0 IMAD R6, R5, 0x2, R23 ;  /* 0x0000000205060824 */ /* 0x000fe400078e0217 */
[----:B------:R-:W-:Y:S02]  /*217c0*/  IMAD.MOV.U32 R13, RZ, RZ, R4 ;  /* 0x000000ffff0d7224 */ /* 0x000fe400078e0004 */
[----:B------:R-:W-:Y:S02]  /*217d0*/  IMAD.MOV.U32 R12, RZ, RZ, 0x2 ;  /* 0x00000002ff0c7424 */ /* 0x000fe400078e00ff */
[----:B------:R-:W-:-:S07]  /*217e0*/  IMAD.MOV.U32 R3, RZ, RZ, R14 ;  /* 0x000000ffff037224 */ /* 0x000fce00078e000e */
[----:B------:R-:W-:Y:S05]  /*217f0*/  WARPSYNC.COLLECTIVE R15, `(.L_x_5540) ;  /* 0x000000000f087348 */ /* 0x000fea0003c00000 */
[----:B------:R0:W1:Y:S02]  /*21800*/  SHFL.IDX P6, R14, R13, R12, R11 ;  /* 0x0000000c0d0e7389 */ /* 0x00006400000c000b */
[----:B01----:R-:W-:Y:S01]  /*21810*/  ENDCOLLECTIVE ;  /* 0x000000000000791b */ /* 0x003fe20003800000 */
.L_x_5540:
        /* <DEDUP_REMOVED lines=15> */
.L_x_5541:
[----:B------:R-:W-:Y:S02]  /*21910*/  @P0 IMAD R6, R5, 0x2, R23 ;  /* 0x0000000205060824 */ /* 0x000fe400078e0217 */
[----:B------:R-:W-:Y:S02]  /*21920*/  IMAD.MOV.U32 R13, RZ, RZ, R4 ;  /* 0x000000ffff0d7224 */ /* 0x000fe400078e0004 */
[----:B------:R-:W-:Y:S02]  /*21930*/  IMAD.MOV.U32 R12, RZ, RZ, 0x3 ;  /* 0x00000003ff0c7424 */ /* 0x000fe400078e00ff */
[----:B------:R-:W-:-:S07]  /*21940*/  IMAD.MOV.U32 R3, RZ, RZ, R14 ;  /* 0x000000ffff037224 */ /* 0x000fce00078e000e */
[----:B------:R-:W-:Y:S05]  /*21950*/  WARPSYNC.COLLECTIVE R15, `(.L_x_5542) ;  /* 0x000000000f087348 */ /* 0x000fea0003c00000 */
[----:B------:R0:W1:Y:S02]  /*21960*/  SHFL.IDX P6, R14, R13, R12, R11 ;  /* 0x0000000c0d0e7389 */ /* 0x00006400000c000b */
[----:B01----:R-:W-:Y:S01]  /*21970*/  ENDCOLLECTIVE ;  /* 0x000000000000791b */ /* 0x003fe20003800000 */
.L_x_5542:
        /* <DEDUP_REMOVED lines=10> */
.L_x_5543:
[----:B------:R-:W-:Y:S01]  /*21a20*/  @!PT LDS RZ, [RZ] ;  /* 0x00000000fffff984 */ /* 0x000fe20000000800 */
[----:B------:R-:W-:Y:S01]  /*21a30*/  @!PT LDS RZ, [RZ] ;  /* 0x00000000fffff984 */ /* 0x000fe20000000800 */
[----:B------:R-:W-:Y:S01]  /*21a40*/  @!PT LDS RZ, [RZ] ;  /* 0x00000000fffff984 */ /* 0x000fe20000000800 */
[----:B------:R0:W-:Y:S01]  /*21a50*/  @P0 LDGSTS.E.BYPASS.LTC128B.128 [R6+0x23400], desc[UR40][R2.64], !P2 ;  /* 0x2340000002060fae */ /* 0x0001e2000d101d68 */
[----:B------:R-:W-:Y:S01]  /*21a60*/  IMAD.MOV.U32 R0, RZ, RZ, R14 ;  /* 0x000000ffff007224 */ /* 0x000fe200078e000e */
[----:B------:R-:W-:Y:S06]  /*21a70*/  BRA `(.L_x_5544) ;  /* 0xffffffa000007947 */ /* 0x000fec000383ffff */
.L_x_5422:
        /* <DEDUP_REMOVED lines=9> */
.L_x_5545:
        /* <DEDUP_REMOVED lines=10> */
.L_x_5546:
[----:B------:R-:W-:Y:S02]  /*21bb0*/  IMAD.MOV.U32 R13, RZ, RZ, R3 ;  /* 0x000000ffff0d7224 */ /* 0x000fe400078e0003 */
[----:B------:R-:W-:Y:S02]  /*21bc0*/  IMAD.MOV.U32 R12, RZ, RZ, 0x1 ;  /* 0x00000001ff0c7424 */ /* 0x000fe400078e00ff */
[----:B------:R-:W-:-:S07]  /*21bd0*/  IMAD.MOV.U32 R4, RZ, RZ, R14 ;  /* 0x000000ffff047224 */ /* 0x000fce00078e000e */
[----:B------:R-:W-:Y:S05]  /*21be0*/  WARPSYNC.COLLECTIVE R15, `(.L_x_5547) ;  /* 0x000000000f087348 */ /* 0x000fea0003c00000 */
[----:B------:R0:W1:Y:S02]  /*21bf0*/  SHFL.IDX P6, R14, R13, R12, R11 ;  /* 0x0000000c0d0e7389 */ /* 0x00006400000c000b */
[----:B01----:R-:W-:Y:S01]  /*21c00*/  ENDCOLLECTIVE ;  /* 0x000000000000791b */ /* 0x003fe20003800000 */
.L_x_5547:
        /* <DEDUP_REMOVED lines=12> */
.L_x_5548:
[----:B------:R-:W-:Y:S02]  /*21cd0*/  IMAD.MOV.U32 R13, RZ, RZ, R3 ;  /* 0x000000ffff0d7224 */ /* 0x000fe400078e0003 */
[----:B------:R-:W-:Y:S02]  /*21ce0*/  IMAD.MOV.U32 R12, RZ, RZ, 0x2 ;  /* 0x00000002ff0c7424 */ /* 0x000fe400078e00ff */
[----:B------:R-:W-:-:S07]  /*21cf0*/  IMAD.MOV.U32 R5, RZ, RZ, R14 ;  /* 0x000000ffff057224 */ /* 0x000fce00078e000e */
[----:B------:R-:W-:Y:S05]  /*21d00*/  WARPSYNC.COLLECTIVE R15, `(.L_x_5549) ;  /* 0x000000000f087348 */ /* 0x000fea0003c00000 */
[----:B------:R0:W1:Y:S02]  /*21d10*/  SHFL.IDX P6, R14, R13, R12, R11 ;  /* 0x0000000c0d0e7389 */ /* 0x00006400000c000b */
[----:B01----:R-:W-:Y:S01]  /*21d20*/  ENDCOLLECTIVE ;  /* 0x000000000000791b */ /* 0x003fe20003800000 */
.L_x_5549:
        /* <DEDUP_REMOVED lines=10> */
.L_x_5550:
        /* <DEDUP_REMOVED lines=11> */
.L_x_5551:
        /* <DEDUP_REMOVED lines=10> */
.L_x_5552:
[----:B------:R-:W-:Y:S01]  /*21f20*/  @!PT LDS RZ, [RZ] ;  /* 0x00000000fffff984 */ /* 0x000fe20000000800 */
[----:B------:R-:W-:Y:S01]  /*21f30*/  @!PT LDS RZ, [RZ] ;  /* 0x00000000fffff984 */ /* 0x000fe20000000800 */
[----:B------:R-:W-:Y:S01]  /*21f40*/  @!PT LDS RZ, [RZ] ;  /* 0x00000000fffff984 */ /* 0x000fe20000000800 */
[----:B------:R0:W-:Y:S01]  /*21f50*/  @!P0 LDGSTS.E.BYPASS.LTC128B.128 [R26+0x21400], desc[UR40][R4.64], !P1 ;  /* 0x21400000041a8fae */ /* 0x0001e2000c901d68 */
[----:B------:R-:W-:Y:S01]  /*21f60*/  IMAD.MOV.U32 R0, RZ, RZ, R14 ;  /* 0x000000ffff007224 */ /* 0x000fe200078e000e */
[----:B------:R-:W-:Y:S06]  /*21f70*/  BRA `(.L_x_5553) ;  /* 0xffffffa4001c7947 */ /* 0x000fec000383ffff */
.L_x_5426:
        /* <DEDUP_REMOVED lines=45> */
.L_x_5555:
[----:B------:R-:W-:Y:S05]  /*22250*/  BSYNC B0 ;  /* 0x0000000000007941 */ /* 0x000fea0003800000 */
.L_x_5554:
        /* <DEDUP_REMOVED lines=11> */
.L_x_5556:
        /* <DEDUP_REMOVED lines=8> */
[----:B------:R-:W-:Y:S02]  /*22390*/  LOP3.LUT R22, R22, 0xffdfffff, RZ, 0xc0, !PT ;  /* 0xffdfffff16167812 */ /* 0x000fe400078ec0ff */
[----:B------:R-:W-:Y:S02]  /*223a0*/  MOV R3, R14 ;  /* 0x0000000e00037202 */ /* 0x000fe40000000f00 */
        /* <DEDUP_REMOVED lines=29> */
.L_x_5557:
        /* <DEDUP_REMOVED lines=8> */
.L_x_5558:
        /* <DEDUP_REMOVED lines=33> */
.L_x_5559:
[----:B------:R-:W-:Y:S02]  /*22810*/  IMAD.MOV.U32 R13, RZ, RZ, R5 ;  /* 0x000000ffff0d7224 */ /* 0x000fe400078e0005 */
[----:B------:R-:W-:-:S07]  /*22820*/  IMAD.MOV.U32 R8, RZ, RZ, R14 ;  /* 0x000000ffff087224 */ /* 0x000fce00078e000e */
[----:B------:R-:W-:Y:S05]  /*22830*/  WARPSYNC.COLLECTIVE R15, `(.L_x_5560) ;  /* 0x000000000f087348 */ /* 0x000fea0003c00000 */
[----:B------:R0:W1:Y:S02]  /*22840*/  SHFL.IDX P6, R14, R13, R12, R11 ;  /* 0x0000000c0d0e7389 */ /* 0x00006400000c000b */
[----:B01----:R-:W-:Y:S01]  /*22850*/  ENDCOLLECTIVE ;  /* 0x000000000000791b */ /* 0x003fe20003800000 */
.L_x_5560:
        /* <DEDUP_REMOVED lines=23> */
.L_x_5561:
        /* <DEDUP_REMOVED lines=9> */
.L_x_5562:
[----:B------:R-:W-:Y:S01]  /*22a60*/  IMAD.MOV.U32 R2, RZ, RZ, R14 ;  /* 0x000000ffff027224 */ /* 0x000fe200078e000e */
[----:B------:R-:W-:Y:S06]  /*22a70*/  BRA `(.L_x_5563) ;  /* 0xffffffa800007947 */ /* 0x000fec000383ffff */
.L_x_5431:
[----:B-1----:R1:W2:Y:S02]  /*22a80*/  SYNCS.PHASECHK.TRANS64.TRYWAIT P0, [R23+URZ+0x38820], R0 ;  /* 0x03882000170075a7 */ /* 0x0022a4000800017f */
[----:B--2---:R-:W-:Y:S05]  /*22a90*/  @!P0 NANOSLEEP.SYNCS 0x989680 ;  /* 0x009896800000895d */ /* 0x004fea0003900000 */
[----:B------:R-:W2:Y:S02]  /*22aa0*/  @!P0 SYNCS.PHASECHK.TRANS64 P0, [R23+URZ+0x38820], R0 ;  /* 0x03882000170085a7 */ /* 0x000ea4000800007f */
[----:B--2---:R-:W-:Y:S05]  /*22ab0*/  @!P0 BRA `(.L_x_5431) ;  /* 0xfffffffc00f08947 */ /* 0x004fea000383ffff */
[----:B------:R-:W-:Y:S05]  /*22ac0*/  BRA `(.L_x_5564) ;  /* 0xffffffa800a87947 */ /* 0x000fea000383ffff */
.L_x_5434:
[----:B-1----:R1:W2:Y:S02]  /*22ad0*/  SYNCS.PHASECHK.TRANS64.TRYWAIT P0, [R31+URZ+0x38860], R0 ;  /* 0x038860001f0075a7 */ /* 0x0022a4000800017f */
[----:B--2---:R-:W-:Y:S05]  /*22ae0*/  @!P0 NANOSLEEP.SYNCS 0x989680 ;  /* 0x009896800000895d */ /* 0x004fea0003900000 */
[----:B------:R-:W2:Y:S02]  /*22af0*/  @!P0 SYNCS.PHASECHK.TRANS64 P0, [R31+URZ+0x38860], R0 ;  /* 0x038860001f0085a7 */ /* 0x000ea4000800007f */
[----:B--2---:R-:W-:Y:S05]  /*22b00*/  @!P0 BRA `(.L_x_5434) ;  /* 0xfffffffc00f08947 */ /* 0x004fea000383ffff */
[----:B------:R-:W-:Y:S05]  /*22b10*/  BRA `(.L_x_5565) ;  /* 0xffffffa800b87947 */ /* 0x000fea000383ffff */
.L_x_5435:
        /* <DEDUP_REMOVED lines=8> */
.L_x_5567:
[----:B------:R-:W-:Y:S05]  /*22ba0*/  BSYNC B0 ;  /* 0x0000000000007941 */ /* 0x000fea0003800000 */
.L_x_5566:
        /* <DEDUP_REMOVED lines=15> */
.L_x_5568:
[----:B------:R-:W-:Y:S01]  /*22ca0*/  IMAD.MOV.U32 R13, RZ, RZ, R6 ;  /* 0x000000ffff0d7224 */ /* 0x000fe200078e0006 */
[----:B------:R-:W-:Y:S01]  /*22cb0*/  MOV R12, 0x1 ;  /* 0x00000001000c7802 */ /* 0x000fe20000000f00 */
        /* <DEDUP_REMOVED lines=37> */
.L_x_5569:
[----:B------:R-:W-:Y:S02]  /*22f10*/  IMAD.MOV.U32 R13, RZ, RZ, R5 ;  /* 0x000000ffff0d7224 */ /* 0x000fe400078e0005 */
[----:B------:R-:W-:-:S07]  /*22f20*/  IMAD.MOV.U32 R3, RZ, RZ, R14 ;  /* 0x000000ffff037224 */ /* 0x000fce00078e000e */
[----:B------:R-:W-:Y:S05]  /*22f30*/  WARPSYNC.COLLECTIVE R15, `(.L_x_5570) ;  /* 0x000000000f087348 */ /* 0x000fea0003c00000 */
[----:B------:R0:W1:Y:S02]  /*22f40*/  SHFL.IDX P6, R14, R13, R12, R11 ;  /* 0x0000000c0d0e7389 */ /* 0x00006400000c000b */
[----:B01----:R-:W-:Y:S01]  /*22f50*/  ENDCOLLECTIVE ;  /* 0x000000000000791b */ /* 0x003fe20003800000 */
.L_x_5570:
        /* <DEDUP_REMOVED lines=29> */
.L_x_5571:
[----:B------:R-:W-:Y:S02]  /*23130*/  IMAD.MOV.U32 R13, RZ, RZ, R5 ;  /* 0x000000ffff0d7224 */ /* 0x000fe400078e0005 */
[----:B------:R-:W-:-:S07]  /*23140*/  IMAD.MOV.U32 R7, RZ, RZ, R14 ;  /* 0x000000ffff077224 */ /* 0x000fce00078e000e */
[----:B------:R-:W-:Y:S05]  /*23150*/  WARPSYNC.COLLECTIVE R15, `(.L_x_5572) ;  /* 0x000000000f087348 */ /* 0x000fea0003c00000 */
[----:B------:R0:W1:Y:S02]  /*23160*/  SHFL.IDX P6, R14, R13, R12, R11 ;  /* 0x0000000c0d0e7389 */ /* 0x00006400000c000b */
[----:B01----:R-:W-:Y:S01]  /*23170*/  ENDCOLLECTIVE ;  /* 0x000000000000791b */ /* 0x003fe20003800000 */
.L_x_5572:
        /* <DEDUP_REMOVED lines=29> */
.L_x_5573:
[----:B------:R-:W-:Y:S02]  /*23350*/  IMAD.MOV.U32 R13, RZ, RZ, R5 ;  /* 0x000000ffff0d7224 */ /* 0x000fe400078e0005 */
[----:B------:R-:W-:-:S07]  /*23360*/  IMAD.MOV.U32 R6, RZ, RZ, R14 ;  /* 0x000000ffff067224 */ /* 0x000fce00078e000e */
[----:B------:R-:W-:Y:S05]  /*23370*/  WARPSYNC.COLLECTIVE R15, `(.L_x_5574) ;  /* 0x000000000f087348 */ /* 0x000fea0003c00000 */
[----:B------:R0:W1:Y:S02]  /*23380*/  SHFL.IDX P6, R14, R13, R12, R11 ;  /* 0x0000000c0d0e7389 */ /* 0x00006400000c000b */
[----:B01----:R-:W-:Y:S01]  /*23390*/  ENDCOLLECTIVE ;  /* 0x000000000000791b */ /* 0x003fe20003800000 */
.L_x_5574:
[----:B------:R-:W-:Y:S01]  /*233a0*/  IMAD.MOV.U32 R2, RZ, RZ, R14 ;  /* 0x000000ffff027224 */ /* 0x000fe200078e000e */
[----:B------:R-:W-:Y:S06]  /*233b0*/  BRA `(.L_x_5575) ;  /* 0xffffffa800507947 */ /* 0x000fec000383ffff */
.L_x_5442:
[----:B0-----:R0:W1:Y:S02]  /*233c0*/  SYNCS.PHASECHK.TRANS64.TRYWAIT P0, [R6+URZ+0x38840], R21 ;  /* 0x03884015060075a7 */ /* 0x001064000800017f */
[----:B-1----:R-:W-:Y:S05]  /*233d0*/  @!P0 NANOSLEEP.SYNCS 0x989680 ;  /* 0x009896800000895d */ /* 0x002fea0003900000 */
[----:B------:R-:W1:Y:S02]  /*233e0*/  @!P0 SYNCS.PHASECHK.TRANS64 P0, [R6+URZ+0x38840], R21 ;  /* 0x03884015060085a7 */ /* 0x000e64000800007f */
[----:B-1----:R-:W-:Y:S05]  /*233f0*/  @!P0 BRA `(.L_x_5442) ;  /* 0xfffffffc00f08947 */ /* 0x002fea000383ffff */
[----:B------:R-:W-:Y:S05]  /*23400*/  BRA `(.L_x_5576) ;  /* 0xffffffac00dc7947 */ /* 0x000fea000383ffff */
.L_x_5443:
        /* <DEDUP_REMOVED lines=8> */
.L_x_5578:
[----:B------:R-:W-:Y:S05]  /*23490*/  BSYNC B1 ;  /* 0x0000000000017941 */ /* 0x000fea0003800000 */
.L_x_5577:
        /* <DEDUP_REMOVED lines=9> */
.L_x_5579:
[----:B------:R-:W-:Y:S02]  /*23530*/  IMAD.MOV.U32 R13, RZ, RZ, R27 ;  /* 0x000000ffff0d7224 */ /* 0x000fe400078e001b */
[----:B------:R-:W-:Y:S02]  /*23540*/  IMAD.MOV.U32 R12, RZ, RZ, 0x1 ;  /* 0x00000001ff0c7424 */ /* 0x000fe400078e00ff */
[----:B------:R-:W-:-:S07]  /*23550*/  IMAD.MOV.U32 R2, RZ, RZ, R14 ;  /* 0x000000ffff027224 */ /* 0x000fce00078e000e */
[----:B------:R-:W-:Y:S05]  /*23560*/  WARPSYNC.COLLECTIVE R15, `(.L_x_5580) ;  /* 0x000000000f087348 */ /* 0x000fea0003c00000 */
[----:B------:R0:W1:Y:S02]  /*23570*/  SHFL.IDX P6, R14, R13, R12, R11 ;  /* 0x0000000c0d0e7389 */ /* 0x00006400000c000b */
[----:B01----:R-:W-:Y:S01]  /*23580*/  ENDCOLLECTIVE ;  /* 0x000000000000791b */ /* 0x003fe20003800000 */
.L_x_5580:
        /* <DEDUP_REMOVED lines=11> */
.L_x_5581:
[----:B------:R-:W-:Y:S01]  /*23640*/  IMAD.MOV.U32 R13, RZ, RZ, R27 ;  /* 0x000000ffff0d7224 */ /* 0x000fe200078e001b */
[----:B------:R-:W-:Y:S01]  /*23650*/  MOV R12, 0x2 ;  /* 0x00000002000c7802 */ /* 0x000fe20000000f00 */
[----:B------:R-:W-:-:S07]  /*23660*/  IMAD.MOV.U32 R2, RZ, RZ, R14 ;  /* 0x000000ffff027224 */ /* 0x000fce00078e000e */
[----:B------:R-:W-:Y:S05]  /*23670*/  WARPSYNC.COLLECTIVE R15, `(.L_x_5582) ;  /* 0x000000000f087348 */ /* 0x000fea0003c00000 */
[----:B------:R0:W1:Y:S02]  /*23680*/  SHFL.IDX P6, R14, R13, R12, R11 ;  /* 0x0000000c0d0e7389 */ /* 0x00006400000c000b */
[----:B01----:R-:W-:Y:S01]  /*23690*/  ENDCOLLECTIVE ;  /* 0x000000000000791b */ /* 0x003fe20003800000 */
.L_x_5582:
        /* <DEDUP_REMOVED lines=11> */
.L_x_5583:
[----:B------:R-:W-:Y:S02]  /*23750*/  IMAD.MOV.U32 R13, RZ, RZ, R27 ;  /* 0x000000ffff0d7224 */ /* 0x000fe400078e001b */
[----:B------:R-:W-:Y:S02]  /*23760*/  IMAD.MOV.U32 R12, RZ, RZ, 0x3 ;  /* 0x00000003ff0c7424 */ /* 0x000fe400078e00ff */
[----:B------:R-:W-:-:S07]  /*23770*/  IMAD.MOV.U32 R2, RZ, RZ, R14 ;  /* 0x000000ffff027224 */ /* 0x000fce00078e000e */
[----:B------:R-:W-:Y:S05]  /*23780*/  WARPSYNC.COLLECTIVE R15, `(.L_x_5584) ;  /* 0x000000000f087348 */ /* 0x000fea0003c00000 */
[----:B------:R0:W1:Y:S02]  /*23790*/  SHFL.IDX P6, R14, R13, R12, R11 ;  /* 0x0000000c0d0e7389 */ /* 0x00006400000c000b */
[----:B01----:R-:W-:Y:S01]  /*237a0*/  ENDCOLLECTIVE ;  /* 0x000000000000791b */ /* 0x003fe20003800000 */
.L_x_5584:
        /* <DEDUP_REMOVED lines=11> */
.L_x_5585:
[----:B------:R-:W-:Y:S01]  /*23860*/  IMAD.MOV.U32 R2, RZ, RZ, R14 ;  /* 0x000000ffff027224 */ /* 0x000fe200078e000e */
[----:B------:R-:W-:Y:S06]  /*23870*/  BRA `(.L_x_5586) ;  /* 0xffffffac006c7947 */ /* 0x000fec000383ffff */
.L_x_5448:
[----:B---3--:R3:W4:Y:S02]  /*23880*/  SYNCS.PHASECHK.TRANS64.TRYWAIT P0, [R6+URZ+0x38860], R21 ;  /* 0x03886015060075a7 */ /* 0x008724000800017f */
[----:B----4-:R-:W-:Y:S05]  /*23890*/  @!P0 NANOSLEEP.SYNCS 0x989680 ;  /* 0x009896800000895d */ /* 0x010fea0003900000 */
[----:B------:R-:W4:Y:S02]  /*238a0*/  @!P0 SYNCS.PHASECHK.TRANS64 P0, [R6+URZ+0x38860], R21 ;  /* 0x03886015060085a7 */ /* 0x000f24000800007f */
[----:B----4-:R-:W-:Y:S05]  /*238b0*/  @!P0 BRA `(.L_x_5448) ;  /* 0xfffffffc00f08947 */ /* 0x010fea000383ffff */
[----:B------:R-:W-:Y:S05]  /*238c0*/  BRA `(.L_x_5587) ;  /* 0xffffffac00bc7947 */ /* 0x000fea000383ffff */
.L_x_5449:
        /* <DEDUP_REMOVED lines=8> */
.L_x_5589:
[----:B------:R-:W-:Y:S05]  /*23950*/  BSYNC B1 ;  /* 0x0000000000017941 */ /* 0x000fea0003800000 */
.L_x_5588:
        /* <DEDUP_REMOVED lines=13> */
.L_x_5590:
        /* <DEDUP_REMOVED lines=17> */
.L_x_5591:
        /* <DEDUP_REMOVED lines=16> */
.L_x_5592:
        /* <DEDUP_REMOVED lines=19> */
.L_x_5593:
        /* <DEDUP_REMOVED lines=14> */
.L_x_5594:
        /* <DEDUP_REMOVED lines=16> */
.L_x_5595:
[----:B------:R-:W-:Y:S01]  /*23f50*/  @!PT LDS RZ, [RZ] ;  /* 0x00000000fffff984 */ /* 0x000fe20000000800 */
[----:B------:R-:W-:Y:S01]  /*23f60*/  @!PT LDS RZ, [RZ] ;  /* 0x00000000fffff984 */ /* 0x000fe20000000800 */
[----:B------:R-:W-:Y:S01]  /*23f70*/  @!PT LDS RZ, [RZ] ;  /* 0x00000000fffff984 */ /* 0x000fe20000000800 */
[----:B------:R0:W-:Y:S01]  /*23f80*/  LDGSTS.E.BYPASS.LTC128B.128 [R17+0x7400], desc[UR40][R2.64+0x180], !P3 ;  /* 0x0740018002117fae */ /* 0x0001e2000d901d68 */
[----:B------:R-:W-:-:S03]  /*23f90*/  LOP3.LUT P3, RZ, R22, 0x80000, RZ, 0xc0, !PT ;  /* 0x0008000016ff7812 */ /* 0x000fc6000786c0ff */
        /* <DEDUP_REMOVED lines=9> */
.L_x_5596:
[----:B------:R-:W-:Y:S05]  /*24030*/  BRA `(.L_x_5597) ;  /* 0xffffffac00287947 */ /* 0x000fea000383ffff */
.L_x_5457:
        /* <DEDUP_REMOVED lines=8> */
.L_x_5599:
[----:B------:R-:W-:Y:S05]  /*240c0*/  BSYNC B0 ;  /* 0x0000000000007941 */ /* 0x000fea0003800000 */
.L_x_5598:
        /* <DEDUP_REMOVED lines=9> */
.L_x_5600:
        /* <DEDUP_REMOVED lines=18> */
.L_x_5601:
[----:B------:R-:W-:Y:S01]  /*24280*/  IMAD.MOV.U32 R12, RZ, RZ, 0x2 ;  /* 0x00000002ff0c7424 */ /* 0x000fe200078e00ff */
[----:B------:R-:W-:-:S05]  /*24290*/  SEL R5, R14, RZ, P1 ;  /* 0x000000ff0e057207 */ /* 0x000fca0000800000 */
[----:B------:R-:W-:-:S04]  /*242a0*/  IMAD.IADD R4, R2, 0x1, R5 ;  /* 0x0000000102047824 */ /* 0x000fc800078e0205 */
[----:B------:R-:W-:-:S07]  /*242b0*/  IMAD.MOV.U32 R13, RZ, RZ, R4 ;  /* 0x000000ffff0d7224 */ /* 0x000fce00078e0004 */
[----:B------:R-:W-:Y:S05]  /*242c0*/  WARPSYNC.COLLECTIVE R15, `(.L_x_5602) ;  /* 0x000000000f087348 */ /* 0x000fea0003c00000 */
[----:B------:R0:W1:Y:S02]  /*242d0*/  SHFL.UP P6, R14, R13, R12, R11 ;  /* 0x0400000c0d0e7389 */ /* 0x00006400000c000b */
[----:B01----:R-:W-:Y:S01]  /*242e0*/  ENDCOLLECTIVE ;  /* 0x000000000000791b */ /* 0x003fe20003800000 */
.L_x_5602:
[----:B------:R-:W-:Y:S01]  /*242f0*/  IMAD.MOV.U32 R12, RZ, RZ, 0x4 ;  /* 0x00000004ff0c7424 */ /* 0x000fe200078e00ff */
[----:B------:R-:W-:-:S05]  /*24300*/  SEL R5, R14, RZ, P2 ;  /* 0x000000ff0e057207 */ /* 0x000fca0001000000 */
[----:B------:R-:W-:-:S04]  /*24310*/  IMAD.IADD R5, R4, 0x1, R5 ;  /* 0x0000000104057824 */ /* 0x000fc800078e0205 */
[----:B------:R-:W-:-:S07]  /*24320*/  IMAD.MOV.U32 R13, RZ, RZ, R5 ;  /* 0x000000ffff0d7224 */ /* 0x000fce00078e0005 */
[----:B------:R-:W-:Y:S05]  /*24330*/  WARPSYNC.COLLECTIVE R15, `(.L_x_5603) ;  /* 0x000000000f087348 */ /* 0x000fea0003c00000 */
[----:B------:R0:W1:Y:S02]  /*24340*/  SHFL.UP P6, R14, R13, R12, R11 ;  /* 0x0400000c0d0e7389 */ /* 0x00006400000c000b */
[----:B01----:R-:W-:Y:S01]  /*24350*/  ENDCOLLECTIVE ;  /* 0x000000000000791b */ /* 0x003fe20003800000 */
.L_x_5603:
[----:B------:R-:W-:Y:S01]  /*24360*/  IMAD.MOV.U32 R12, RZ, RZ, 0x8 ;  /* 0x00000008ff0c7424 */ /* 0x000fe200078e00ff */
[----:B------:R-:W-:-:S05]  /*24370*/  SEL R6, R14, RZ, P3 ;  /* 0x000000ff0e067207 */ /* 0x000fca0001800000 */
[----:B------:R-:W-:-:S04]  /*24380*/  IMAD.IADD R6, R5, 0x1, R6 ;  /* 0x0000000105067824 */ /* 0x000fc800078e0206 */
[----:B------:R-:W-:-:S07]  /*24390*/  IMAD.MOV.U32 R13, RZ, RZ, R6 ;  /* 0x000000ffff0d7224 */ /* 0x000fce00078e0006 */
[----:B------:R-:W-:Y:S05]  /*243a0*/  WARPSYNC.COLLECTIVE R15, `(.L_x_5604) ;  /* 0x000000000f087348 */ /* 0x000fea0003c00000 */
[----:B------:R0:W1:Y:S02]  /*243b0*/  SHFL.UP P6, R14, R13, R12, R11 ;  /* 0x0400000c0d0e7389 */ /* 0x00006400000c000b */
[----:B01----:R-:W-:Y:S01]  /*243c0*/  ENDCOLLECTIVE ;  /* 0x000000000000791b */ /* 0x003fe20003800000 */
.L_x_5604:
[----:B------:R-:W-:Y:S01]  /*243d0*/  IMAD.MOV.U32 R12, RZ, RZ, 0x10 ;  /* 0x00000010ff0c7424 */ /* 0x000fe200078e00ff */
[----:B------:R-:W-:-:S05]  /*243e0*/  SEL R3, R14, RZ, P4 ;  /* 0x000000ff0e037207 */ /* 0x000fca0002000000 */
[----:B------:R-:W-:-:S04]  /*243f0*/  IMAD.IADD R4, R6, 0x1, R3 ;  /* 0x0000000106047824 */ /* 0x000fc800078e0203 */
[----:B------:R-:W-:-:S07]  /*24400*/  IMAD.MOV.U32 R13, RZ, RZ, R4 ;  /* 0x000000ffff0d7224 */ /* 0x000fce00078e0004 */
[----:B------:R-:W-:Y:S05]  /*24410*/  WARPSYNC.COLLECTIVE R15, `(.L_x_5605) ;  /* 0x000000000f087348 */ /* 0x000fea0003c00000 */
[----:B------:R0:W1:Y:S02]  /*24420*/  SHFL.UP P6, R14, R13, R12, R11 ;  /* 0x0400000c0d0e7389 */ /* 0x00006400000c000b */
[----:B01----:R-:W-:Y:S01]  /*24430*/  ENDCOLLECTIVE ;  /* 0x000000000000791b */ /* 0x003fe20003800000 */
.L_x_5605:
        /* <DEDUP_REMOVED lines=8> */
.L_x_5606:
[----:B------:R-:W-:Y:S05]  /*244c0*/  BRA `(.L_x_5607) ;  /* 0xffffffac00bc7947 */ /* 0x000fea000383ffff */
.L_x_5462:
[----:B------:R-:W-:Y:S01]  /*244d0*/  BSSY B0, `(.L_x_5608) ;  /* 0x0000008000007945 */ /* 0x000fe20003800000 */
[----:B-----5:R-:W-:Y:S01]  /*244e0*/  IMAD.MOV.U32 R13, RZ, RZ, R2 ;  /* 0x000000ffff0d7224 */ /* 0x020fe200078e0002 */
[----:B------:R-:W-:Y:S01]  /*244f0*/  MOV R15, 0xffffffff ;  /* 0xffffffff000f7802 */ /* 0x000fe20000000f00 */
[----:B------:R-:W-:Y:S02]  /*24500*/  IMAD.MOV.U32 R12, RZ, RZ, 0x1 ;  /* 0x00000001ff0c7424 */ /* 0x000fe400078e00ff */
[----:B------:R-:W-:-:S07]  /*24510*/  IMAD.MOV.U32 R11, RZ, RZ, RZ ;  /* 0x000000ffff0b7224 */ /* 0x000fce00078e00ff */
[----:B01----:R-:W-:Y:S05]  /*24520*/  WARPSYNC.COLLECTIVE R15, `(.L_x_5609) ;  /* 0x000000000f087348 */ /* 0x003fea0003c00000 */
[----:B------:R2:W3:Y:S02]  /*24530*/  SHFL.UP P6, R14, R13, R12, R11 ;  /* 0x0400000c0d0e7389 */ /* 0x0004e400000c000b */
[----:B0123--:R-:W-:Y:S01]  /*24540*/  ENDCOLLECTIVE ;  /* 0x000000000000791b */ /* 0x00ffe20003800000 */
.L_x_5609:
[----:B------:R-:W-:Y:S05]  /*24550*/  BSYNC B0 ;  /* 0x0000000000007941 */ /* 0x000fea0003800000 */
.L_x_5608:
        /* <DEDUP_REMOVED lines=8> */
.L_x_5610:
[----:B------:R-:W-:Y:S01]  /*245e0*/  IMAD.MOV.U32 R12, RZ, RZ, 0x4 ;  /* 0x00000004ff0c7424 */ /* 0x000fe200078e00ff */
[----:B------:R-:W-:-:S05]  /*245f0*/  SEL R14, R14, RZ, P2 ;  /* 0x000000ff0e0e7207 */ /* 0x000fca0001000000 */
[----:B------:R-:W-:-:S04]  /*24600*/  IMAD.IADD R3, R13, 0x1, R14 ;  /* 0x000000010d037824 */ /* 0x000fc800078e020e */
[----:B------:R-:W-:-:S07]  /*24610*/  IMAD.MOV.U32 R13, RZ, RZ, R3 ;  /* 0x000000ffff0d7224 */ /* 0x000fce00078e0003 */
[----:B------:R-:W-:Y:S05]  /*24620*/  WARPSYNC.COLLECTIVE R15, `(.L_x_5611) ;  /* 0x000000000f087348 */ /* 0x000fea0003c00000 */
[----:B------:R0:W1:Y:S02]  /*24630*/  SHFL.UP P6, R14, R13, R12, R11 ;  /* 0x0400000c0d0e7389 */ /* 0x00006400000c000b */
[----:B01----:R-:W-:Y:S01]  /*24640*/  ENDCOLLECTIVE ;  /* 0x000000000000791b */ /* 0x003fe20003800000 */
.L_x_5611:
[----:B------:R-:W-:Y:S01]  /*24650*/  IMAD.MOV.U32 R12, RZ, RZ, 0x8 ;  /* 0x00000008ff0c7424 */ /* 0x000fe200078e00ff */
[----:B------:R-:W-:-:S05]  /*24660*/  SEL R4, R14, RZ, P3 ;  /* 0x000000ff0e047207 */ /* 0x000fca0001800000 */
[----:B------:R-:W-:-:S04]  /*24670*/  IMAD.IADD R4, R3, 0x1, R4 ;  /* 0x0000000103047824 */ /* 0x000fc800078e0204 */
[----:B------:R-:W-:-:S07]  /*24680*/  IMAD.MOV.U32 R13, RZ, RZ, R4 ;  /* 0x000000ffff0d7224 */ /* 0x000fce00078e0004 */
[----:B------:R-:W-:Y:S05]  /*24690*/  WARPSYNC.COLLECTIVE R15, `(.L_x_5612) ;  /* 0x000000000f087348 */ /* 0x000fea0003c00000 */
[----:B------:R0:W1:Y:S02]  /*246a0*/  SHFL.UP P6, R14, R13, R12, R11 ;  /* 0x0400000c0d0e7389 */ /* 0x00006400000c000b */
[----:B01----:R-:W-:Y:S01]  /*246b0*/  ENDCOLLECTIVE ;  /* 0x000000000000791b */ /* 0x003fe20003800000 */
.L_x_5612:
[----:B------:R-:W-:Y:S01]  /*246c0*/  IMAD.MOV.U32 R12, RZ, RZ, 0x10 ;  /* 0x00000010ff0c7424 */ /* 0x000fe200078e00ff */
[----:B------:R-:W-:-:S05]  /*246d0*/  SEL R5, R14, RZ, P4 ;  /* 0x000000ff0e057207 */ /* 0x000fca0002000000 */
[----:B------:R-:W-:-:S04]  /*246e0*/  IMAD.IADD R5, R4, 0x1, R5 ;  /* 0x0000000104057824 */ /* 0x000fc800078e0205 */
[----:B------:R-:W-:-:S07]  /*246f0*/  IMAD.MOV.U32 R13, RZ, RZ, R5 ;  /* 0x000000ffff0d7224 */ /* 0x000fce00078e0005 */
[----:B------:R-:W-:Y:S05]  /*24700*/  WARPSYNC.COLLECTIVE R15, `(.L_x_5613) ;  /* 0x000000000f087348 */ /* 0x000fea0003c00000 */
[----:B------:R0:W1:Y:S02]  /*24710*/  SHFL.UP P6, R14, R13, R12, R11 ;  /* 0x0400000c0d0e7389 */ /* 0x00006400000c000b */
[----:B01----:R-:W-:Y:S01]  /*24720*/  ENDCOLLECTIVE ;  /* 0x000000000000791b */ /* 0x003fe20003800000 */
.L_x_5613:
        /* <DEDUP_REMOVED lines=8> */
.L_x_5614:
[----:B------:R-:W-:Y:S05]  /*247b0*/  BRA `(.L_x_5615) ;  /* 0xffffffac009c7947 */ /* 0x000fea000383ffff */
.L_x_5464:
[----:B------:R-:W-:Y:S01]  /*247c0*/  BSSY B0, `(.L_x_5616) ;  /* 0x0000006000007945 */ /* 0x000fe20003800000 */
[----:B------:R-:W-:Y:S01]  /*247d0*/  PLOP3.LUT P6, PT, P6, PT, PT, 0x8, 0x0 ;  /* 0x000000000000781c */ /* 0x000fe200037ce170 */
[----:B------:R-:W-:-:S12]  /*247e0*/  IMAD.MOV.U32 R15, RZ, RZ, -0x1 ;  /* 0xffffffffff0f7424 */ /* 0x000fd800078e00ff */
[----:B0-----:R-:W-:Y:S05]  /*247f0*/  WARPSYNC.COLLECTIVE R15, `(.L_x_5617) ;  /* 0x000000000f087348 */ /* 0x001fea0003c00000 */
[----:B------:R-:W-:Y:S01]  /*24800*/  VOTE.ANY R14, PT, P6 ;  /* 0x00000000000e7806 */ /* 0x000fe200030e0100 */
[----:B0-----:R-:W-:Y:S06]  /*24810*/  ENDCOLLECTIVE ;  /* 0x000000000000791b */ /* 0x001fec0003800000 */
.L_x_5617:
[----:B------:R-:W-:Y:S05]  /*24820*/  BSYNC B0 ;  /* 0x0000000000007941 */ /* 0x000fea0003800000 */
.L_x_5616:
        /* <DEDUP_REMOVED lines=9> */
.L_x_5618:
[----:B------:R-:W-:Y:S01]  /*248c0*/  IMAD.MOV.U32 R17, RZ, RZ, R14 ;  /* 0x000000ffff117224 */ /* 0x000fe200078e000e */
[----:B------:R-:W-:Y:S06]  /*248d0*/  BRA `(.L_x_5619) ;  /* 0xffffffac008c7947 */ /* 0x000fec000383ffff */
.L_x_5466:
[----:B------:R-:W-:Y:S01]  /*248e0*/  BSSY B0, `(.L_x_5620) ;  /* 0x0000007000007945 */ /* 0x000fe20003800000 */
[----:B------:R-:W-:Y:S02]  /*248f0*/  IMAD.MOV.U32 R13, RZ, RZ, R3 ;  /* 0x000000ffff0d7224 */ /* 0x000fe400078e0003 */
[----:B------:R-:W-:Y:S02]  /*24900*/  IMAD.MOV.U32 R11, RZ, RZ, 0x1f ;  /* 0x0000001fff0b7424 */ /* 0x000fe400078e00ff */
[----:B------:R-:W-:-:S07]  /*24910*/  IMAD.MOV.U32 R15, RZ, RZ, -0x1 ;  /* 0xffffffffff0f7424 */ /* 0x000fce00078e00ff */
[----:B012---:R-:W-:Y:S05]  /*24920*/  WARPSYNC.COLLECTIVE R15, `(.L_x_5621) ;  /* 0x000000000f087348 */ /* 0x007fea0003c00000 */
[----:B------:R3:W4:Y:S02]  /*24930*/  SHFL.IDX P6, R14, R13, R12, R11 ;  /* 0x0000000c0d0e7389 */ /* 0x00072400000c000b */
[----:B01234-:R-:W-:Y:S01]  /*24940*/  ENDCOLLECTIVE ;  /* 0x000000000000791b */ /* 0x01ffe20003800000 */
.L_x_5621:
[----:B------:R-:W-:Y:S05]  /*24950*/  BSYNC B0 ;  /* 0x0000000000007941 */ /* 0x000fea0003800000 */
.L_x_5620:
[----:B------:R-:W-:Y:S01]  /*24960*/  IMAD.MOV.U32 R6, RZ, RZ, R14 ;  /* 0x000000ffff067224 */ /* 0x000fe200078e000e */
[----:B------:R-:W-:Y:S06]  /*24970*/  BRA `(.L_x_5465) ;  /* 0xffffffac00807947 */ /* 0x000fec000383ffff */
.L_x_5470:
[----:B0-----:R0:W1:Y:S02]  /*24980*/  SYNCS.PHASECHK.TRANS64.TRYWAIT P0, [R4+URZ+0x38820], R0 ;  /* 0x03882000040075a7 */ /* 0x001064000800017f */
[----:B-1----:R-:W-:Y:S05]  /*24990*/  @!P0 NANOSLEEP.SYNCS 0x989680 ;  /* 0x009896800000895d */ /* 0x002fea0003900000 */
[----:B------:R-:W1:Y:S02]  /*249a0*/  @!P0 SYNCS.PHASECHK.TRANS64 P0, [R4+URZ+0x38820], R0 ;  /* 0x03882000040085a7 */ /* 0x000e64000800007f */
[----:B-1----:R-:W-:Y:S05]  /*249b0*/  @!P0 BRA `(.L_x_5470) ;  /* 0xfffffffc00f08947 */ /* 0x002fea000383ffff */
[----:B------:R-:W-:Y:S05]  /*249c0*/  BRA `(.L_x_5622) ;  /* 0xffffffb000f87947 */ /* 0x000fea000383ffff */
.L_x_5471:
        /* <DEDUP_REMOVED lines=11> */
.L_x_5624:
[----:B------:R-:W-:Y:S05]  /*24a80*/  BSYNC B0 ;  /* 0x0000000000007941 */ /* 0x000fea0003800000 */
.L_x_5623:
[----:B------:R-:W-:Y:S05]  /*24a90*/  BRA `(.L_x_5625) ;  /* 0xffffffb000e07947 */ /* 0x000fea000383ffff */
.L_x_5472:
[----:B------:R-:W-:Y:S01]  /*24aa0*/  BSSY B0, `(.L_x_5626) ;  /* 0x0000006000007945 */ /* 0x000fe20003800000 */
[----:B------:R-:W-:-:S07]  /*24ab0*/  IMAD.MOV.U32 R15, RZ, RZ, -0x1 ;  /* 0xffffffffff0f7424 */ /* 0x000fce00078e00ff */
[----:B0-234-:R-:W-:Y:S05]  /*24ac0*/  WARPSYNC.COLLECTIVE R15, `(.L_x_5627) ;  /* 0x000000000f0c7348 */ /* 0x01dfea0003c00000 */
[----:B------:R-:W-:Y:S02]  /*24ad0*/  ELECT P6, UR62, PT ;  /* 0x00000000003e782f */ /* 0x000fe400038c0000 */
[----:B------:R-:W-:Y:S01]  /*24ae0*/  MOV R14, UR62 ;  /* 0x0000003e000e7c02 */ /* 0x000fe20008000f00 */
[----:B0-234-:R-:W-:Y:S10]  /*24af0*/  ENDCOLLECTIVE ;  /* 0x000000000000791b */ /* 0x01dff40003800000 */
.L_x_5627:
[----:B------:R-:W-:Y:S05]  /*24b00*/  BSYNC B0 ;  /* 0x0000000000007941 */ /* 0x000fea0003800000 */
.L_x_5626:
[----:B------:R-:W-:Y:S05]  /*24b10*/  BRA `(.L_x_5628) ;  /* 0xffffffb000d47947 */ /* 0x000fea000383ffff */
.L_x_5474:
[----:B0-----:R0:W1:Y:S02]  /*24b20*/  SYNCS.PHASECHK.TRANS64.TRYWAIT P1, [R5+URZ+0x38840], R0 ;  /* 0x03884000050075a7 */ /* 0x001064000802017f */
[----:B-1----:R-:W-:Y:S05]  /*24b30*/  @!P1 NANOSLEEP.SYNCS 0x989680 ;  /* 0x009896800000995d */ /* 0x002fea0003900000 */
[----:B------:R-:W1:Y:S02]  /*24b40*/  @!P1 SYNCS.PHASECHK.TRANS64 P1, [R5+URZ+0x38840], R0 ;  /* 0x03884000050095a7 */ /* 0x000e64000802007f */
[----:B-1----:R-:W-:Y:S05]  /*24b50*/  @!P1 BRA `(.L_x_5474) ;  /* 0xfffffffc00f09947 */ /* 0x002fea000383ffff */
[----:B------:R-:W-:Y:S05]  /*24b60*/  BRA `(.L_x_5629) ;  /* 0xffffffb000f47947 */ /* 0x000fea000383ffff */
.L_x_5476:
[----:B-1----:R1:W0:Y:S02]  /*24b70*/  SYNCS.PHASECHK.TRANS64.TRYWAIT P1, [R25+URZ+0x38840], R2 ;  /* 0x03884002190075a7 */ /* 0x002224000802017f */
[----:B0-----:R-:W-:Y:S05]  /*24b80*/  @!P1 NANOSLEEP.SYNCS 0x989680 ;  /* 0x009896800000995d */ /* 0x001fea0003900000 */
[----:B------:R-:W0:Y:S02]  /*24b90*/  @!P1 SYNCS.PHASECHK.TRANS64 P1, [R25+URZ+0x38840], R2 ;  /* 0x03884002190095a7 */ /* 0x000e24000802007f */
[----:B0-----:R-:W-:Y:S05]  /*24ba0*/  @!P1 BRA `(.L_x_5476) ;  /* 0xfffffffc00f09947 */ /* 0x001fea000383ffff */
[----:B------:R-:W-:Y:S05]  /*24bb0*/  BRA `(.L_x_5630) ;  /* 0xffffffb400007947 */ /* 0x000fea000383ffff */
.L_x_5478:
[----:B------:R0:W0:Y:S02]  /*24bc0*/  SYNCS.PHASECHK.TRANS64.TRYWAIT P1, [R5+URZ+0x38860], R0 ;  /* 0x03886000050075a7 */ /* 0x000024000802017f */
[----:B0-----:R-:W-:Y:S05]  /*24bd0*/  @!P1 NANOSLEEP.SYNCS 0x989680 ;  /* 0x009896800000995d */ /* 0x001fea0003900000 */
[----:B------:R-:W0:Y:S02]  /*24be0*/  @!P1 SYNCS.PHASECHK.TRANS64 P1, [R5+URZ+0x38860], R0 ;  /* 0x03886000050095a7 */ /* 0x000e24000802007f */
[----:B0-----:R-:W-:Y:S05]  /*24bf0*/  @!P1 BRA `(.L_x_5478) ;  /* 0xfffffffc00f09947 */ /* 0x001fea000383ffff */
[----:B------:R-:W-:Y:S05]  /*24c00*/  BRA `(.L_x_5631) ;  /* 0xffffffb000fc7947 */ /* 0x000fea000383ffff */
.L_x_5632:
        /* <DEDUP_REMOVED lines=15> */
.L_x_5650:


//--------------------- .nv.global.init           --------------------------
	.section	.nv.global.init,"aw",@progbits
.nv.global.init:
	.type		$str$23,@object
	.size		$str$23,($str$24 - $str$23)
$str$23:
        /*0000*/ 	.byte	0x28, 0x61, 0x64, 0x64, 0x72, 0x65, 0x73, 0x73, 0x20, 0x26, 0x20, 0x6d, 0x61, 0x73, 0x6b, 0x29
        /*0010*/ 	.byte	0x20, 0x3d, 0x3d, 0x20, 0x30, 0x00
	.type		$str$24,@object
	.size		$str$24,(__unnamed_4 - $str$24)
$str$24:
        /*0016*/ 	.byte	0x2f, 0x74, 0x6d, 0x70, 0x2f, 0x6f, 0x73, 0x73, 0x5f, 0x6b, 0x65, 0x72, 0x6e, 0x65, 0x6c, 0x73
        /*0026*/ 	.byte	0x5f, 0x73, 0x72, 0x63, 0x2f, 0x66, 0x6c, 0x61, 0x73, 0x68, 0x5f, 0x61, 0x74, 0x74, 0x65, 0x6e
        /*0036*/ 	.byte	0x74, 0x69, 0x6f, 0x6e, 0x2f, 0x63, 0x73, 0x72, 0x63, 0x2f, 0x63, 0x75, 0x74, 0x6c, 0x61, 0x73
        /*0046*/ 	.byte	0x73, 0x2f, 0x69, 0x6e, 0x63, 0x6c, 0x75, 0x64, 0x65, 0x2f, 0x63, 0x75, 0x74, 0x65, 0x2f, 0x70
        /*0056*/ 	.byte	0x6f, 0x69, 0x6e, 0x74, 0x65, 0x72, 0x5f, 0x66, 0x6c, 0x61, 0x67, 0x67, 0x65, 0x64, 0x2e, 0x68
        /*0066*/ 	.byte	0x70, 0x70, 0x00
	.type		__unnamed_4,@object
	.size		__unnamed_4,(__unnamed_5 - __unnamed_4)
__unnamed_4:
        /* <DEDUP_REMOVED lines=24> */
	.type		__unnamed_5,@object
	.size		__unnamed_5,(__unnamed_6 - __unnamed_5)
__unnamed_5:
        /* <DEDUP_REMOVED lines=23> */
        /*0355*/ 	.byte	0x43, 0x3c, 0x34, 0x30, 0x39, 0x36, 0x3e, 0x3e, 0x3e, 0x3e, 0x3e, 0x20, 0x26, 0x5d, 0x00
	.type		__unnamed_6,@object
	.size		__unnamed_6,(__unnamed_1 - __unnamed_6)
__unnamed_6:
        /* <DEDUP_REMOVED lines=28> */
        /*0524*/ 	.byte	0x3e, 0x3e, 0x3e, 0x3e, 0x3e, 0x5d, 0x00
	.type		__unnamed_1,@object
	.size		__unnamed_1,(__unnamed_3 - __unnamed_1)
__unnamed_1:
        /* <DEDUP_REMOVED lines=28> */
        /*06eb*/ 	.byte	0x3e, 0x3e, 0x3e, 0x3e, 0x3e, 0x20, 0x26, 0x5d, 0x00
	.type		__unnamed_3,@object
	.size		__unnamed_3,(__unnamed_2 - __unnamed_3)
__unnamed_3:
        /* <DEDUP_REMOVED lines=28> */
        /*08b4*/ 	.byte	0x32, 0x37, 0x36, 0x38, 0x3e, 0x3e, 0x3e, 0x3e, 0x3e, 0x5d, 0x00
	.type		__unnamed_2,@object
	.size		__unnamed_2,(.L_1 - __unnamed_2)
__unnamed_2:
        /* <DEDUP_REMOVED lines=29> */
.L_1:


//--------------------- .nv.shared._ZN7cutlass13device_kernelIN5flash11enable_sm90INS1_16FlashAttnFwdSm90INS1_25CollectiveMainloopFwdSm90ILi2EN4cute5tupleIJNS5_1CILi1EEES8_S8_EEENS6_IJNS7_ILi64EEESA_SA_EEELi512ENS_6half_tEfNS_4arch4Sm90ELb0ELb0ELb0ELb0ELb1ELb0ELb0ELb0ELb0ELb1ELb0ELb0EEENS1_21CollectiveEpilogueFwdINS6_IJSA_NS7_ILi512EEESA_EEES9_SC_SE_Li256ELb0ELb1ELb0ELb0EEENS1_29StaticPersistentTileSchedulerILb0EEEEEEEEEvNT_6ParamsE --------------------------
	.section	.nv.shared._ZN7cutlass13device_kernelIN5flash11enable_sm90INS1_16FlashAttnFwdSm90INS1_25CollectiveMainloopFwdSm90ILi2EN4cute5tupleIJNS5_1CILi1EEES8_S8_EEENS6_IJNS7_ILi64EEESA_SA_EEELi512ENS_6half_tEfNS_4arch4Sm90ELb0ELb0ELb0ELb0ELb1ELb0ELb0ELb0ELb0ELb1ELb0ELb0EEENS1_21CollectiveEpilogueFwdINS6_IJSA_NS7_ILi512EEESA_EEES9_SC_SE_Li256ELb0ELb1ELb0ELb0EEENS1_29StaticPersistentTileSchedulerILb0EEEEEEEEEvNT_6ParamsE,"aw",@nobits
	.sectionflags	@""
	.align	16
	.zero		1024


//--------------------- .nv.shared.reserved.0     --------------------------
	.section	.nv.shared.reserved.0,"aw",@nobits
	.weak		__nv_reservedSMEM_offset_0_alias
	.size		__nv_reservedSMEM_offset_0_alias, 0, 0
	.other		__nv_reservedSMEM_offset_0_alias,@"STO_CUDA_RESERVED_SHARED STV_DEFAULT"
__nv_reservedSMEM_offset_0_alias:
	.zero		0


//--------------------- .nv.global                --------------------------
	.section	.nv.global,"aw",@nobits
.nv.global:
	.type		_ZN75_INTERNAL_c007a0d3_39_flash_fwd_hdim64_512_fp16_paged_sm90_cu_9d2915ae_33444cute1_E,@object
	.size		_ZN75_INTERNAL_c007a0d3_39_flash_fwd_hdim64_512_fp16_paged_sm90_cu_9d2915ae_33444cute1_E,(_ZN75_INTERNAL_c007a0d3_39_flash_fwd_hdim64_512_fp16_paged_sm90_cu_9d2915ae_33444cuda3std3__45__cpo6cbeginE - _ZN75_INTERNAL_c007a0d3_39_flash_fwd_hdim64_512_fp16_paged_sm90_cu_9d2915ae_33444cute1_E)
_ZN75_INTERNAL_c007a0d3_39_flash_fwd_hdim64_512_fp16_paged_sm90_cu_9d2915ae_33444cute1_E:
	.zero		1
	.type		_ZN75_INTERNAL_c007a0d3_39_flash_fwd_hdim64_512_fp16_paged_sm90_cu_9d2915ae_33444cuda3std3__45__cpo6cbeginE,@object
	.size		_ZN75_INTERNAL_c007a0d3_39_flash_fwd_hdim64_512_fp16_paged_sm90_cu_9d2915ae_33444cuda3std3__45__cpo6cbeginE,(_ZN75_INTERNAL_c007a0d3_39_flash_fwd_hdim64_512_fp16_paged_sm90_cu_9d2915ae_33444cuda3std3__48in_placeE - _ZN75_INTERNAL_c007a0d3_39_flash_fwd_hdim64_512_fp16_paged_sm90_cu_9d2915ae_33444cuda3std3__45__cpo6cbeginE)
_ZN75_INTERNAL_c007a0d3_39_flash_fwd_hdim64_512_fp16_paged_sm90_cu_9d2915ae_33444cuda3std3__45__cpo6cbeginE:
	.zero		1
	.type		_ZN75_INTERNAL_c007a0d3_39_flash_fwd_hdim64_512_fp16_paged_sm90_cu_9d2915ae_33444cuda3std3__48in_placeE,@object
	.size		_ZN75_INTERNAL_c007a0d3_39_flash_fwd_hdim64_512_fp16_paged_sm90_cu_9d2915ae_33444cuda3std3__48in_placeE,(_ZN75_INTERNAL_c007a0d3_39_flash_fwd_hdim64_512_fp16_paged_sm90_cu_9d2915ae_33444cuda3std6ranges3__45__cpo9iter_moveE - _ZN75_INTERNAL_c007a0d3_39_flash_fwd_hdim64_512_fp16_paged_sm90_cu_9d2915ae_33444cuda3std3__48in_placeE)
_ZN75_INTERNAL_c007a0d3_39_flash_fwd_hdim64_512_fp16_paged_sm90_cu_9d2915ae_33444cuda3std3__48in_placeE:
	.zero		1
	.type		_ZN75_INTERNAL_c007a0d3_39_flash_fwd_hdim64_512_fp16_paged_sm90_cu_9d2915ae_33444cuda3std6ranges3__45__cpo9iter_moveE,@object
	.size		_ZN75_INTERNAL_c007a0d3_39_flash_fwd_hdim64_512_fp16_paged_sm90_cu_9d2915ae_33444cuda3std6ranges3__45__cpo9iter_moveE,(_ZN75_INTERNAL_c007a0d3_39_flash_fwd_hdim64_512_fp16_paged_sm90_cu_9d2915ae_33444cuda3std3__45__cpo5beginE - _ZN75_INTERNAL_c007a0d3_39_flash_fwd_hdim64_512_fp16_paged_sm90_cu_9d2915ae_33444cuda3std6ranges3__45__cpo9iter_moveE)
_ZN75_INTERNAL_c007a0d3_39_flash_fwd_hdim64_512_fp16_paged_sm90_cu_9d2915ae_33444cuda3std6ranges3__45__cpo9iter_moveE:
	.zero		1
	.type		_ZN75_INTERNAL_c007a0d3_39_flash_fwd_hdim64_512_fp16_paged_sm90_cu_9d2915ae_33444cuda3std3__45__cpo5beginE,@object
	.size		_ZN75_INTERNAL_c007a0d3_39_flash_fwd_hdim64_512_fp16_paged_sm90_cu_9d2915ae_33444cuda3std3__45__cpo5beginE,(_ZN75_INTERNAL_c007a0d3_39_flash_fwd_hdim64_512_fp16_paged_sm90_cu_9d2915ae_33444cuda3std3__477_GLOBAL__N__c007a0d3_39_flash_fwd_hdim64_512_fp16_paged_sm90_cu_9d2915ae_33446ignoreE - _ZN75_INTERNAL_c007a0d3_39_flash_fwd_hdim64_512_fp16_paged_sm90_cu_9d2915ae_33444cuda3std3__45__cpo5beginE)
_ZN75_INTERNAL_c007a0d3_39_flash_fwd_hdim64_512_fp16_paged_sm90_cu_9d2915ae_33444cuda3std3__45__cpo5beginE:
	.zero		1
	.type		_ZN75_INTERNAL_c007a0d3_39_flash_fwd_hdim64_512_fp16_paged_sm90_cu_9d2915ae_33444cuda3std3__477_GLOBAL__N__c007a0d3_39_flash_fwd_hdim64_512_fp16_paged_sm90_cu_9d2915ae_33446ignoreE,@object
	.size		_ZN75_INTERNAL_c007a0d3_39_flash_fwd_hdim64_512_fp16_paged_sm90_cu_9d2915ae_33444cuda3std3__477_GLOBAL__N__c007a0d3_39_flash_fwd_hdim64_512_fp16_paged_sm90_cu_9d2915ae_33446ignoreE,(_ZN75_INTERNAL_c007a0d3_39_flash_fwd_hdim64_512_fp16_paged_sm90_cu_9d2915ae_33444cute7productE - _ZN75_INTERNAL_c007a0d3_39_flash_fwd_hdim64_512_fp16_paged_sm90_cu_9d2915ae_33444cuda3std3__477_GLOBAL__N__c007a0d3_39_flash_fwd_hdim64_512_fp16_paged_sm90_cu_9d2915ae_33446ignoreE)
_ZN75_INTERNAL_c007a0d3_39_flash_fwd_hdim64_512_fp16_paged_sm90_cu_9d2915ae_33444cuda3std3__477_GLOBAL__N__c007a0d3_39_flash_fwd_hdim64_512_fp16_paged_sm90_cu_9d2915ae_33446ignoreE:
	.zero		1
	.type		_ZN75_INTERNAL_c007a0d3_39_flash_fwd_hdim64_512_fp16_paged_sm90_cu_9d2915ae_33444cute7productE,@object
	.size		_ZN75_INTERNAL_c007a0d3_39_flash_fwd_hdim64_512_fp16_paged_sm90_cu_9d2915ae_33444cute7productE,(_ZN75_INTERNAL_c007a0d3_39_flash_fwd_hdim64_512_fp16_paged_sm90_cu_9d2915ae_33444cuda3std3__45__cpo3endE - _ZN75_INTERNAL_c007a0d3_39_flash_fwd_hdim64_512_fp16_paged_sm90_cu_9d2915ae_33444cute7productE)
_ZN75_INTERNAL_c007a0d3_39_flash_fwd_hdim64_512_fp16_paged_sm90_cu_9d2915ae_33444cute7productE:
	.zero		1
	.type		_ZN75_INTERNAL_c007a0d3_39_flash_fwd_hdim64_512_fp16_paged_sm90_cu_9d2915ae_33444cuda3std3__45__cpo3endE,@object
	.size		_ZN75_INTERNAL_c007a0d3_39_flash_fwd_hdim64_512_fp16_paged_sm90_cu_9d2915ae_33444cuda3std3__45__cpo3endE,(_ZN75_INTERNAL_c007a0d3_39_flash_fwd_hdim64_512_fp16_paged_sm90_cu_9d2915ae_33444cuda3std3__419piecewise_constructE - _ZN75_INTERNAL_c007a0d3_39_flash_fwd_hdim64_512_fp16_paged_sm90_cu_9d2915ae_33444cuda3std3__45__cpo3endE)
_ZN75_INTERNAL_c007a0d3_39_flash_fwd_hdim64_512_fp16_paged_sm90_cu_9d2915ae_33444cuda3std3__45__cpo3endE:
	.zero		1
	.type		_ZN75_INTERNAL_c007a0d3_39_flash_fwd_hdim64_512_fp16_paged_sm90_cu_9d2915ae_33444cuda3std3__419piecewise_constructE,@object
	.size		_ZN75_INTERNAL_c007a0d3_39_flash_fwd_hdim64_512_fp16_paged_sm90_cu_9d2915ae_33444cuda3std3__419piecewise_constructE,(_ZN75_INTERNAL_c007a0d3_39_flash_fwd_hdim64_512_fp16_paged_sm90_cu_9d2915ae_33444cuda3std3__45__cpo4cendE - _ZN75_INTERNAL_c007a0d3_39_flash_fwd_hdim64_512_fp16_paged_sm90_cu_9d2915ae_33444cuda3std3__419piecewise_constructE)
_ZN75_INTERNAL_c007a0d3_39_flash_fwd_hdim64_512_fp16_paged_sm90_cu_9d2915ae_33444cuda3std3__419piecewise_constructE:
	.zero		1
	.type		_ZN75_INTERNAL_c007a0d3_39_flash_fwd_hdim64_512_fp16_paged_sm90_cu_9d2915ae_33444cuda3std3__45__cpo4cendE,@object
	.size		_ZN75_INTERNAL_c007a0d3_39_flash_fwd_hdim64_512_fp16_paged_sm90_cu_9d2915ae_33444cuda3std3__45__cpo4cendE,(_ZN75_INTERNAL_c007a0d3_39_flash_fwd_hdim64_512_fp16_paged_sm90_cu_9d2915ae_33444cuda3std6ranges3__45__cpo4swapE - _ZN75_INTERNAL_c007a0d3_39_flash_fwd_hdim64_512_fp16_paged_sm90_cu_9d2915ae_33444cuda3std3__45__cpo4cendE)
_ZN75_INTERNAL_c007a0d3_39_flash_fwd_hdim64_512_fp16_paged_sm90_cu_9d2915ae_33444cuda3std3__45__cpo4cendE:
	.zero		1
	.type		_ZN75_INTERNAL_c007a0d3_39_flash_fwd_hdim64_512_fp16_paged_sm90_cu_9d2915ae_33444cuda3std6ranges3__45__cpo4swapE,@object
	.size		_ZN75_INTERNAL_c007a0d3_39_flash_fwd_hdim64_512_fp16_paged_sm90_cu_9d2915ae_33444cuda3std6ranges3__45__cpo4swapE,(.L_13 - _ZN75_INTERNAL_c007a0d3_39_flash_fwd_hdim64_512_fp16_paged_sm90_cu_9d2915ae_33444cuda3std6ranges3__45__cpo4swapE)
_ZN75_INTERNAL_c007a0d3_39_flash_fwd_hdim64_512_fp16_paged_sm90_cu_9d2915ae_33444cuda3std6ranges3__45__cpo4swapE:
	.zero		1
.L_13:


//--------------------- .nv.shared._ZN7cutlass13device_kernelIN5flash11enable_sm90INS1_16FlashAttnFwdSm90INS1_25CollectiveMainloopFwdSm90ILi2EN4cute5tupleIJNS5_1CILi1EEES8_S8_EEENS6_IJNS7_ILi64EEESA_SA_EEELi512ENS_6half_tEfNS_4arch4Sm90ELb0ELb0ELb0ELb0ELb1ELb0ELb1ELb0ELb0ELb1ELb0ELb0EEENS1_21CollectiveEpilogueFwdINS6_IJSA_NS7_ILi512EEESA_EEES9_SC_SE_Li256ELb0ELb1ELb0ELb0EEENS1_29StaticPersistentTileSchedulerILb0EEEEEEEEEvNT_6ParamsE --------------------------
	.section	.nv.shared._ZN7cutlass13device_kernelIN5flash11enable_sm90INS1_16FlashAttnFwdSm90INS1_25CollectiveMainloopFwdSm90ILi2EN4cute5tupleIJNS5_1CILi1EEES8_S8_EEENS6_IJNS7_ILi64EEESA_SA_EEELi512ENS_6half_tEfNS_4arch4Sm90ELb0ELb0ELb0ELb0ELb1ELb0ELb1ELb0ELb0ELb1ELb0ELb0EEENS1_21CollectiveEpilogueFwdINS6_IJSA_NS7_ILi512EEESA_EEES9_SC_SE_Li256ELb0ELb1ELb0ELb0EEENS1_29StaticPersistentTileSchedulerILb0EEEEEEEEEvNT_6ParamsE,"aw",@nobits
	.sectionflags	@""
	.align	16
	.zero		1024


//--------------------- .nv.shared._ZN7cutlass13device_kernelIN5flash11enable_sm90INS1_16FlashAttnFwdSm90INS1_25CollectiveMainloopFwdSm90ILi2EN4cute5tupleIJNS5_1CILi1EEES8_S8_EEENS6_IJNS7_ILi64EEESA_SA_EEELi512ENS_6half_tEfNS_4arch4Sm90ELb0ELb0ELb0ELb1ELb1ELb0ELb0ELb0ELb0ELb1ELb0ELb0EEENS1_21CollectiveEpilogueFwdINS6_IJSA_NS7_ILi512EEESA_EEES9_SC_SE_Li256ELb1ELb1ELb0ELb0EEENS1_36VarlenDynamicPersistentTileSchedulerILi64ELi64ELi256ELi128ELb0ELb1ELb1ELb0ELb1ELb1EEEEEEEEEvNT_6ParamsE --------------------------
	.section	.nv.shared._ZN7cutlass13device_kernelIN5flash11enable_sm90INS1_16FlashAttnFwdSm90INS1_25CollectiveMainloopFwdSm90ILi2EN4cute5tupleIJNS5_1CILi1EEES8_S8_EEENS6_IJNS7_ILi64EEESA_SA_EEELi512ENS_6half_tEfNS_4arch4Sm90ELb0ELb0ELb0ELb1ELb1ELb0ELb0ELb0ELb0ELb1ELb0ELb0EEENS1_21CollectiveEpilogueFwdINS6_IJSA_NS7_ILi512EEESA_EEES9_SC_SE_Li256ELb1ELb1ELb0ELb0EEENS1_36VarlenDynamicPersistentTileSchedulerILi64ELi64ELi256ELi128ELb0ELb1ELb1ELb0ELb1ELb1EEEEEEEEEvNT_6ParamsE,"aw",@nobits
	.sectionflags	@""
	.align	16
	.zero		1024


//--------------------- .nv.shared._ZN7cutlass13device_kernelIN5flash11enable_sm90INS1_16FlashAttnFwdSm90INS1_25CollectiveMainloopFwdSm90ILi2EN4cute5tupleIJNS5_1CILi1EEES8_S8_EEENS6_IJNS7_ILi64EEESA_SA_EEELi512ENS_6half_tEfNS_4arch4Sm90ELb0ELb0ELb0ELb1ELb1ELb1ELb0ELb0ELb0ELb1ELb0ELb0EEENS1_21CollectiveEpilogueFwdINS6_IJSA_NS7_ILi512EEESA_EEES9_SC_SE_Li256ELb1ELb1ELb0ELb0EEENS1_36VarlenDynamicPersistentTileSchedulerILi64ELi64ELi256ELi128ELb0ELb1ELb1ELb0ELb1ELb1EEEEEEEEEvNT_6ParamsE --------------------------
	.section	.nv.shared._ZN7cutlass13device_kernelIN5flash11enable_sm90INS1_16FlashAttnFwdSm90INS1_25CollectiveMainloopFwdSm90ILi2EN4cute5tupleIJNS5_1CILi1EEES8_S8_EEENS6_IJNS7_ILi64EEESA_SA_EEELi512ENS_6half_tEfNS_4arch4Sm90ELb0ELb0ELb0ELb1ELb1ELb1ELb0ELb0ELb0ELb1ELb0ELb0EEENS1_21CollectiveEpilogueFwdINS6_IJSA_NS7_ILi512EEESA_EEES9_SC_SE_Li256ELb1ELb1ELb0ELb0EEENS1_36VarlenDynamicPersistentTileSchedulerILi64ELi64ELi256ELi128ELb0ELb1ELb1ELb0ELb1ELb1EEEEEEEEEvNT_6ParamsE,"aw",@nobits
	.sectionflags	@""
	.align	16
	.zero		1024


//--------------------- .nv.shared._ZN7cutlass13device_kernelIN5flash11enable_sm90INS1_16FlashAttnFwdSm90INS1_25CollectiveMainloopFwdSm90ILi2EN4cute5tupleIJNS5_1CILi1EEES8_S8_EEENS6_IJNS7_ILi64EEESA_SA_EEELi512ENS_6half_tEfNS_4arch4Sm90ELb0ELb0ELb0ELb1ELb1ELb0ELb1ELb0ELb0ELb1ELb0ELb0EEENS1_21CollectiveEpilogueFwdINS6_IJSA_NS7_ILi512EEESA_EEES9_SC_SE_Li256ELb1ELb1ELb0ELb0EEENS1_36VarlenDynamicPersistentTileSchedulerILi64ELi64ELi256ELi128ELb0ELb1ELb1ELb0ELb1ELb1EEEEEEEEEvNT_6ParamsE --------------------------
	.section	.nv.shared._ZN7cutlass13device_kernelIN5flash11enable_sm90INS1_16FlashAttnFwdSm90INS1_25CollectiveMainloopFwdSm90ILi2EN4cute5tupleIJNS5_1CILi1EEES8_S8_EEENS6_IJNS7_ILi64EEESA_SA_EEELi512ENS_6half_tEfNS_4arch4Sm90ELb0ELb0ELb0ELb1ELb1ELb0ELb1ELb0ELb0ELb1ELb0ELb0EEENS1_21CollectiveEpilogueFwdINS6_IJSA_NS7_ILi512EEESA_EEES9_SC_SE_Li256ELb1ELb1ELb0ELb0EEENS1_36VarlenDynamicPersistentTileSchedulerILi64ELi64ELi256ELi128ELb0ELb1ELb1ELb0ELb1ELb1EEEEEEEEEvNT_6ParamsE,"aw",@nobits
	.sectionflags	@""
	.align	16
	.zero		1024


//--------------------- .nv.shared._ZN7cutlass13device_kernelIN5flash11enable_sm90INS1_16FlashAttnFwdSm90INS1_25CollectiveMainloopFwdSm90ILi2EN4cute5tupleIJNS5_1CILi1EEES8_S8_EEENS6_IJNS7_ILi64EEESA_SA_EEELi512ENS_6half_tEfNS_4arch4Sm90ELb0ELb0ELb0ELb1ELb1ELb1ELb1ELb0ELb0ELb1ELb0ELb0EEENS1_21CollectiveEpilogueFwdINS6_IJSA_NS7_ILi512EEESA_EEES9_SC_SE_Li256ELb1ELb1ELb0ELb0EEENS1_36VarlenDynamicPersistentTileSchedulerILi64ELi64ELi256ELi128ELb0ELb1ELb1ELb0ELb1ELb1EEEEEEEEEvNT_6ParamsE --------------------------
	.section	.nv.shared._ZN7cutlass13device_kernelIN5flash11enable_sm90INS1_16FlashAttnFwdSm90INS1_25CollectiveMainloopFwdSm90ILi2EN4cute5tupleIJNS5_1CILi1EEES8_S8_EEENS6_IJNS7_ILi64EEESA_SA_EEELi512ENS_6half_tEfNS_4arch4Sm90ELb0ELb0ELb0ELb1ELb1ELb1ELb1ELb0ELb0ELb1ELb0ELb0EEENS1_21CollectiveEpilogueFwdINS6_IJSA_NS7_ILi512EEESA_EEES9_SC_SE_Li256ELb1ELb1ELb0ELb0EEENS1_36VarlenDynamicPersistentTileSchedulerILi64ELi64ELi256ELi128ELb0ELb1ELb1ELb0ELb1ELb1EEEEEEEEEvNT_6ParamsE,"aw",@nobits
	.sectionflags	@""
	.align	16
	.zero		1024


//--------------------- .nv.shared._ZN7cutlass13device_kernelIN5flash11enable_sm90INS1_16FlashAttnFwdSm90INS1_25CollectiveMainloopFwdSm90ILi2EN4cute5tupleIJNS5_1CILi1EEES8_S8_EEENS6_IJNS7_ILi64EEESA_SA_EEELi512ENS_6half_tEfNS_4arch4Sm90ELb0ELb1ELb0ELb0ELb1ELb0ELb0ELb0ELb0ELb1ELb0ELb0EEENS1_21CollectiveEpilogueFwdINS6_IJSA_NS7_ILi512EEESA_EEES9_SC_SE_Li256ELb0ELb1ELb0ELb0EEENS1_30DynamicPersistentTileSchedulerILi256ELi128ELb0ELb1ELb1EEEEEEEEEvNT_6ParamsE --------------------------
	.section	.nv.shared._ZN7cutlass13device_kernelIN5flash11enable_sm90INS1_16FlashAttnFwdSm90INS1_25CollectiveMainloopFwdSm90ILi2EN4cute5tupleIJNS5_1CILi1EEES8_S8_EEENS6_IJNS7_ILi64EEESA_SA_EEELi512ENS_6half_tEfNS_4arch4Sm90ELb0ELb1ELb0ELb0ELb1ELb0ELb0ELb0ELb0ELb1ELb0ELb0EEENS1_21CollectiveEpilogueFwdINS6_IJSA_NS7_ILi512EEESA_EEES9_SC_SE_Li256ELb0ELb1ELb0ELb0EEENS1_30DynamicPersistentTileSchedulerILi256ELi128ELb0ELb1ELb1EEEEEEEEEvNT_6ParamsE,"aw",@nobits
	.sectionflags	@""
	.align	16
	.zero		1024


//--------------------- .nv.shared._ZN7cutlass13device_kernelIN5flash11enable_sm90INS1_16FlashAttnFwdSm90INS1_25CollectiveMainloopFwdSm90ILi2EN4cute5tupleIJNS5_1CILi1EEES8_S8_EEENS6_IJNS7_ILi64EEESA_SA_EEELi512ENS_6half_tEfNS_4arch4Sm90ELb0ELb1ELb0ELb0ELb1ELb0ELb1ELb0ELb0ELb1ELb0ELb0EEENS1_21CollectiveEpilogueFwdINS6_IJSA_NS7_ILi512EEESA_EEES9_SC_SE_Li256ELb0ELb1ELb0ELb0EEENS1_30DynamicPersistentTileSchedulerILi256ELi128ELb0ELb1ELb1EEEEEEEEEvNT_6ParamsE --------------------------
	.section	.nv.shared._ZN7cutlass13device_kernelIN5flash11enable_sm90INS1_16FlashAttnFwdSm90INS1_25CollectiveMainloopFwdSm90ILi2EN4cute5tupleIJNS5_1CILi1EEES8_S8_EEENS6_IJNS7_ILi64EEESA_SA_EEELi512ENS_6half_tEfNS_4arch4Sm90ELb0ELb1ELb0ELb0ELb1ELb0ELb1ELb0ELb0ELb1ELb0ELb0EEENS1_21CollectiveEpilogueFwdINS6_IJSA_NS7_ILi512EEESA_EEES9_SC_SE_Li256ELb0ELb1ELb0ELb0EEENS1_30DynamicPersistentTileSchedulerILi256ELi128ELb0ELb1ELb1EEEEEEEEEvNT_6ParamsE,"aw",@nobits
	.sectionflags	@""
	.align	16
	.zero		1024


//--------------------- .nv.shared._ZN7cutlass13device_kernelIN5flash11enable_sm90INS1_16FlashAttnFwdSm90INS1_25CollectiveMainloopFwdSm90ILi2EN4cute5tupleIJNS5_1CILi1EEES8_S8_EEENS6_IJNS7_ILi64EEESA_SA_EEELi512ENS_6half_tEfNS_4arch4Sm90ELb0ELb1ELb0ELb1ELb1ELb0ELb0ELb0ELb0ELb1ELb0ELb0EEENS1_21CollectiveEpilogueFwdINS6_IJSA_NS7_ILi512EEESA_EEES9_SC_SE_Li256ELb1ELb1ELb0ELb0EEENS1_36VarlenDynamicPersistentTileSchedulerILi64ELi64ELi256ELi128ELb0ELb1ELb1ELb1ELb0ELb1EEEEEEEEEvNT_6ParamsE --------------------------
	.section	.nv.shared._ZN7cutlass13device_kernelIN5flash11enable_sm90INS1_16FlashAttnFwdSm90INS1_25CollectiveMainloopFwdSm90ILi2EN4cute5tupleIJNS5_1CILi1EEES8_S8_EEENS6_IJNS7_ILi64EEESA_SA_EEELi512ENS_6half_tEfNS_4arch4Sm90ELb0ELb1ELb0ELb1ELb1ELb0ELb0ELb0ELb0ELb1ELb0ELb0EEENS1_21CollectiveEpilogueFwdINS6_IJSA_NS7_ILi512EEESA_EEES9_SC_SE_Li256ELb1ELb1ELb0ELb0EEENS1_36VarlenDynamicPersistentTileSchedulerILi64ELi64ELi256ELi128ELb0ELb1ELb1ELb1ELb0ELb1EEEEEEEEEvNT_6ParamsE,"aw",@nobits
	.sectionflags	@""
	.align	16
	.zero		1024


//--------------------- .nv.shared._ZN7cutlass13device_kernelIN5flash11enable_sm90INS1_16FlashAttnFwdSm90INS1_25CollectiveMainloopFwdSm90ILi2EN4cute5tupleIJNS5_1CILi1EEES8_S8_EEENS6_IJNS7_ILi64EEESA_SA_EEELi512ENS_6half_tEfNS_4arch4Sm90ELb0ELb1ELb0ELb1ELb1ELb1ELb0ELb0ELb0ELb1ELb0ELb0EEENS1_21CollectiveEpilogueFwdINS6_IJSA_NS7_ILi512EEESA_EEES9_SC_SE_Li256ELb1ELb1ELb0ELb0EEENS1_36VarlenDynamicPersistentTileSchedulerILi64ELi64ELi256ELi128ELb0ELb1ELb1ELb1ELb0ELb1EEEEEEEEEvNT_6ParamsE --------------------------
	.section	.nv.shared._ZN7cutlass13device_kernelIN5flash11enable_sm90INS1_16FlashAttnFwdSm90INS1_25CollectiveMainloopFwdSm90ILi2EN4cute5tupleIJNS5_1CILi1EEES8_S8_EEENS6_IJNS7_ILi64EEESA_SA_EEELi512ENS_6half_tEfNS_4arch4Sm90ELb0ELb1ELb0ELb1ELb1ELb1ELb0ELb0ELb0ELb1ELb0ELb0EEENS1_21CollectiveEpilogueFwdINS6_IJSA_NS7_ILi512EEESA_EEES9_SC_SE_Li256ELb1ELb1ELb0ELb0EEENS1_36VarlenDynamicPersistentTileSchedulerILi64ELi64ELi256ELi128ELb0ELb1ELb1ELb1ELb0ELb1EEEEEEEEEvNT_6ParamsE,"aw",@nobits
	.sectionflags	@""
	.align	16
	.zero		1024


//--------------------- .nv.shared._ZN7cutlass13device_kernelIN5flash11enable_sm90INS1_16FlashAttnFwdSm90INS1_25CollectiveMainloopFwdSm90ILi2EN4cute5tupleIJNS5_1CILi1EEES8_S8_EEENS6_IJNS7_ILi64EEESA_SA_EEELi512ENS_6half_tEfNS_4arch4Sm90ELb0ELb1ELb0ELb1ELb1ELb0ELb1ELb0ELb0ELb1ELb0ELb0EEENS1_21CollectiveEpilogueFwdINS6_IJSA_NS7_ILi512EEESA_EEES9_SC_SE_Li256ELb1ELb1ELb0ELb0EEENS1_36VarlenDynamicPersistentTileSchedulerILi64ELi64ELi256ELi128ELb0ELb1ELb1ELb1ELb0ELb1EEEEEEEEEvNT_6ParamsE --------------------------
	.section	.nv.shared._ZN7cutlass13device_kernelIN5flash11enable_sm90INS1_16FlashAttnFwdSm90INS1_25CollectiveMainloopFwdSm90ILi2EN4cute5tupleIJNS5_1CILi1EEES8_S8_EEENS6_IJNS7_ILi64EEESA_SA_EEELi512ENS_6half_tEfNS_4arch4Sm90ELb0ELb1ELb0ELb1ELb1ELb0ELb1ELb0ELb0ELb1ELb0ELb0EEENS1_21CollectiveEpilogueFwdINS6_IJSA_NS7_ILi512EEESA_EEES9_SC_SE_Li256ELb1ELb1ELb0ELb0EEENS1_36VarlenDynamicPersistentTileSchedulerILi64ELi64ELi256ELi128ELb0ELb1ELb1ELb1ELb0ELb1EEEEEEEEEvNT_6ParamsE,"aw",@nobits
	.sectionflags	@""
	.align	16
	.zero		1024


//--------------------- .nv.shared._ZN7cutlass13device_kernelIN5flash11enable_sm90INS1_16FlashAttnFwdSm90INS1_25CollectiveMainloopFwdSm90ILi2EN4cute5tupleIJNS5_1CILi1EEES8_S8_EEENS6_IJNS7_ILi64EEESA_SA_EEELi512ENS_6half_tEfNS_4arch4Sm90ELb0ELb1ELb0ELb1ELb1ELb1ELb1ELb0ELb0ELb1ELb0ELb0EEENS1_21CollectiveEpilogueFwdINS6_IJSA_NS7_ILi512EEESA_EEES9_SC_SE_Li256ELb1ELb1ELb0ELb0EEENS1_36VarlenDynamicPersistentTileSchedulerILi64ELi64ELi256ELi128ELb0ELb1ELb1ELb1ELb0ELb1EEEEEEEEEvNT_6ParamsE --------------------------
	.section	.nv.shared._ZN7cutlass13device_kernelIN5flash11enable_sm90INS1_16FlashAttnFwdSm90INS1_25CollectiveMainloopFwdSm90ILi2EN4cute5tupleIJNS5_1CILi1EEES8_S8_EEENS6_IJNS7_ILi64EEESA_SA_EEELi512ENS_6half_tEfNS_4arch4Sm90ELb0ELb1ELb0ELb1ELb1ELb1ELb1ELb0ELb0ELb1ELb0ELb0EEENS1_21CollectiveEpilogueFwdINS6_IJSA_NS7_ILi512EEESA_EEES9_SC_SE_Li256ELb1ELb1ELb0ELb0EEENS1_36VarlenDynamicPersistentTileSchedulerILi64ELi64ELi256ELi128ELb0ELb1ELb1ELb1ELb0ELb1EEEEEEEEEvNT_6ParamsE,"aw",@nobits
	.sectionflags	@""
	.align	16
	.zero		1024


//--------------------- .nv.shared._ZN7cutlass13device_kernelIN5flash11enable_sm90INS1_16FlashAttnFwdSm90INS1_25CollectiveMainloopFwdSm90ILi2EN4cute5tupleIJNS5_1CILi1EEES8_S8_EEENS6_IJNS7_ILi64EEESA_SA_EEELi512ENS_6half_tEfNS_4arch4Sm90ELb1ELb0ELb0ELb0ELb1ELb0ELb0ELb0ELb0ELb1ELb0ELb0EEENS1_21CollectiveEpilogueFwdINS6_IJSA_NS7_ILi512EEESA_EEES9_SC_SE_Li256ELb0ELb1ELb0ELb0EEENS1_30DynamicPersistentTileSchedulerILi256ELi128ELb0ELb1ELb1EEEEEEEEEvNT_6ParamsE --------------------------
	.section	.nv.shared._ZN7cutlass13device_kernelIN5flash11enable_sm90INS1_16FlashAttnFwdSm90INS1_25CollectiveMainloopFwdSm90ILi2EN4cute5tupleIJNS5_1CILi1EEES8_S8_EEENS6_IJNS7_ILi64EEESA_SA_EEELi512ENS_6half_tEfNS_4arch4Sm90ELb1ELb0ELb0ELb0ELb1ELb0ELb0ELb0ELb0ELb1ELb0ELb0EEENS1_21CollectiveEpilogueFwdINS6_IJSA_NS7_ILi512EEESA_EEES9_SC_SE_Li256ELb0ELb1ELb0ELb0EEENS1_30DynamicPersistentTileSchedulerILi256ELi128ELb0ELb1ELb1EEEEEEEEEvNT_6ParamsE,"aw",@nobits
	.sectionflags	@""
	.align	16
	.zero		1024


//--------------------- .nv.shared._ZN7cutlass13device_kernelIN5flash11enable_sm90INS1_16FlashAttnFwdSm90INS1_25CollectiveMainloopFwdSm90ILi2EN4cute5tupleIJNS5_1CILi1EEES8_S8_EEENS6_IJNS7_ILi64EEESA_SA_EEELi512ENS_6half_tEfNS_4arch4Sm90ELb1ELb0ELb0ELb0ELb1ELb0ELb1ELb0ELb0ELb1ELb0ELb0EEENS1_21CollectiveEpilogueFwdINS6_IJSA_NS7_ILi512EEESA_EEES9_SC_SE_Li256ELb0ELb1ELb0ELb0EEENS1_30DynamicPersistentTileSchedulerILi256ELi128ELb0ELb1ELb1EEEEEEEEEvNT_6ParamsE --------------------------
	.section	.nv.shared._ZN7cutlass13device_kernelIN5flash11enable_sm90INS1_16FlashAttnFwdSm90INS1_25CollectiveMainloopFwdSm90ILi2EN4cute5tupleIJNS5_1CILi1EEES8_S8_EEENS6_IJNS7_ILi64EEESA_SA_EEELi512ENS_6half_tEfNS_4arch4Sm90ELb1ELb0ELb0ELb0ELb1ELb0ELb1ELb0ELb0ELb1ELb0ELb0EEENS1_21CollectiveEpilogueFwdINS6_IJSA_NS7_ILi512EEESA_EEES9_SC_SE_Li256ELb0ELb1ELb0ELb0EEENS1_30DynamicPersistentTileSchedulerILi256ELi128ELb0ELb1ELb1EEEEEEEEEvNT_6ParamsE,"aw",@nobits
	.sectionflags	@""
	.align	16
	.zero		1024


//--------------------- .nv.shared._ZN7cutlass13device_kernelIN5flash11enable_sm90INS1_16FlashAttnFwdSm90INS1_25CollectiveMainloopFwdSm90ILi2EN4cute5tupleIJNS5_1CILi1EEES8_S8_EEENS6_IJNS7_ILi64EEESA_SA_EEELi512ENS_6half_tEfNS_4arch4Sm90ELb1ELb0ELb0ELb1ELb1ELb0ELb0ELb0ELb0ELb1ELb0ELb0EEENS1_21CollectiveEpilogueFwdINS6_IJSA_NS7_ILi512EEESA_EEES9_SC_SE_Li256ELb1ELb1ELb0ELb0EEENS1_36VarlenDynamicPersistentTileSchedulerILi64ELi64ELi256ELi128ELb0ELb1ELb1ELb1ELb1ELb1EEEEEEEEEvNT_6ParamsE --------------------------
	.section	.nv.shared._ZN7cutlass13device_kernelIN5flash11enable_sm90INS1_16FlashAttnFwdSm90INS1_25CollectiveMainloopFwdSm90ILi2EN4cute5tupleIJNS5_1CILi1EEES8_S8_EEENS6_IJNS7_ILi64EEESA_SA_EEELi512ENS_6half_tEfNS_4arch4Sm90ELb1ELb0ELb0ELb1ELb1ELb0ELb0ELb0ELb0ELb1ELb0ELb0EEENS1_21CollectiveEpilogueFwdINS6_IJSA_NS7_ILi512EEESA_EEES9_SC_SE_Li256ELb1ELb1ELb0ELb0EEENS1_36VarlenDynamicPersistentTileSchedulerILi64ELi64ELi256ELi128ELb0ELb1ELb1ELb1ELb1ELb1EEEEEEEEEvNT_6ParamsE,"aw",@nobits
	.sectionflags	@""
	.align	16
	.zero		1024


//--------------------- .nv.shared._ZN7cutlass13device_kernelIN5flash11enable_sm90INS1_16FlashAttnFwdSm90INS1_25CollectiveMainloopFwdSm90ILi2EN4cute5tupleIJNS5_1CILi1EEES8_S8_EEENS6_IJNS7_ILi64EEESA_SA_EEELi512ENS_6half_tEfNS_4arch4Sm90ELb1ELb0ELb0ELb1ELb1ELb1ELb0ELb0ELb0ELb1ELb0ELb0EEENS1_21CollectiveEpilogueFwdINS6_IJSA_NS7_ILi512EEESA_EEES9_SC_SE_Li256ELb1ELb1ELb0ELb0EEENS1_36VarlenDynamicPersistentTileSchedulerILi64ELi64ELi256ELi128ELb0ELb1ELb1ELb1ELb1ELb1EEEEEEEEEvNT_6ParamsE --------------------------
	.section	.nv.shared._ZN7cutlass13device_kernelIN5flash11enable_sm90INS1_16FlashAttnFwdSm90INS1_25CollectiveMainloopFwdSm90ILi2EN4cute5tupleIJNS5_1CILi1EEES8_S8_EEENS6_IJNS7_ILi64EEESA_SA_EEELi512ENS_6half_tEfNS_4arch4Sm90ELb1ELb0ELb0ELb1ELb1ELb1ELb0ELb0ELb0ELb1ELb0ELb0EEENS1_21CollectiveEpilogueFwdINS6_IJSA_NS7_ILi512EEESA_EEES9_SC_SE_Li256ELb1ELb1ELb0ELb0EEENS1_36VarlenDynamicPersistentTileSchedulerILi64ELi64ELi256ELi128ELb0ELb1ELb1ELb1ELb1ELb1EEEEEEEEEvNT_6ParamsE,"aw",@nobits
	.sectionflags	@""
	.align	16
	.zero		1024


//--------------------- .nv.shared._ZN7cutlass13device_kernelIN5flash11enable_sm90INS1_16FlashAttnFwdSm90INS1_25CollectiveMainloopFwdSm90ILi2EN4cute5tupleIJNS5_1CILi1EEES8_S8_EEENS6_IJNS7_ILi64EEESA_SA_EEELi512ENS_6half_tEfNS_4arch4Sm90ELb1ELb0ELb0ELb1ELb1ELb0ELb1ELb0ELb0ELb1ELb0ELb0EEENS1_21CollectiveEpilogueFwdINS6_IJSA_NS7_ILi512EEESA_EEES9_SC_SE_Li256ELb1ELb1ELb0ELb0EEENS1_36VarlenDynamicPersistentTileSchedulerILi64ELi64ELi256ELi128ELb0ELb1ELb1ELb1ELb1ELb1EEEEEEEEEvNT_6ParamsE --------------------------
	.section	.nv.shared._ZN7cutlass13device_kernelIN5flash11enable_sm90INS1_16FlashAttnFwdSm90INS1_25CollectiveMainloopFwdSm90ILi2EN4cute5tupleIJNS5_1CILi1EEES8_S8_EEENS6_IJNS7_ILi64EEESA_SA_EEELi512ENS_6half_tEfNS_4arch4Sm90ELb1ELb0ELb0ELb1ELb1ELb0ELb1ELb0ELb0ELb1ELb0ELb0EEENS1_21CollectiveEpilogueFwdINS6_IJSA_NS7_ILi512EEESA_EEES9_SC_SE_Li256ELb1ELb1ELb0ELb0EEENS1_36VarlenDynamicPersistentTileSchedulerILi64ELi64ELi256ELi128ELb0ELb1ELb1ELb1ELb1ELb1EEEEEEEEEvNT_6ParamsE,"aw",@nobits
	.sectionflags	@""
	.align	16
	.zero		1024


//--------------------- .nv.shared._ZN7cutlass13device_kernelIN5flash11enable_sm90INS1_16FlashAttnFwdSm90INS1_25CollectiveMainloopFwdSm90ILi2EN4cute5tupleIJNS5_1CILi1EEES8_S8_EEENS6_IJNS7_ILi64EEESA_SA_EEELi512ENS_6half_tEfNS_4arch4Sm90ELb1ELb0ELb0ELb1ELb1ELb1ELb1ELb0ELb0ELb1ELb0ELb0EEENS1_21CollectiveEpilogueFwdINS6_IJSA_NS7_ILi512EEESA_EEES9_SC_SE_Li256ELb1ELb1ELb0ELb0EEENS1_36VarlenDynamicPersistentTileSchedulerILi64ELi64ELi256ELi128ELb0ELb1ELb1ELb1ELb1ELb1EEEEEEEEEvNT_6ParamsE --------------------------
	.section	.nv.shared._ZN7cutlass13device_kernelIN5flash11enable_sm90INS1_16FlashAttnFwdSm90INS1_25CollectiveMainloopFwdSm90ILi2EN4cute5tupleIJNS5_1CILi1EEES8_S8_EEENS6_IJNS7_ILi64EEESA_SA_EEELi512ENS_6half_tEfNS_4arch4Sm90ELb1ELb0ELb0ELb1ELb1ELb1ELb1ELb0ELb0ELb1ELb0ELb0EEENS1_21CollectiveEpilogueFwdINS6_IJSA_NS7_ILi512EEESA_EEES9_SC_SE_Li256ELb1ELb1ELb0ELb0EEENS1_36VarlenDynamicPersistentTileSchedulerILi64ELi64ELi256ELi128ELb0ELb1ELb1ELb1ELb1ELb1EEEEEEEEEvNT_6ParamsE,"aw",@nobits
	.sectionflags	@""
	.align	16
	.zero		1024


//--------------------- .nv.constant0._ZN7cutlass13device_kernelIN5flash11enable_sm90INS1_16FlashAttnFwdSm90INS1_25CollectiveMainloopFwdSm90ILi2EN4cute5tupleIJNS5_1CILi1EEES8_S8_EEENS6_IJNS7_ILi64EEESA_SA_EEELi512ENS_6half_tEfNS_4arch4Sm90ELb0ELb0ELb0ELb0ELb1ELb0ELb0ELb0ELb0ELb1ELb0ELb0EEENS1_21CollectiveEpilogueFwdINS6_IJSA_NS7_ILi512EEESA_EEES9_SC_SE_Li256ELb0ELb1ELb0ELb0EEENS1_29StaticPersistentTileSchedulerILb0EEEEEEEEEvNT_6ParamsE --------------------------
	.section	.nv.constant0._ZN7cutlass13device_kernelIN5flash11enable_sm90INS1_16FlashAttnFwdSm90INS1_25CollectiveMainloopFwdSm90ILi2EN4cute5tupleIJNS5_1CILi1EEES8_S8_EEENS6_IJNS7_ILi64EEESA_SA_EEELi512ENS_6half_tEfNS_4arch4Sm90ELb0ELb0ELb0ELb0ELb1ELb0ELb0ELb0ELb0ELb1ELb0ELb0EEENS1_21CollectiveEpilogueFwdINS6_IJSA_NS7_ILi512EEESA_EEES9_SC_SE_Li256ELb0ELb1ELb0ELb0EEENS1_29StaticPersistentTileSchedulerILb0EEEEEEEEEvNT_6ParamsE,"a",@progbits
	.sectionflags	@""
	.align	4
.nv.constant0._ZN7cutlass13device_kernelIN5flash11enable_sm90INS1_16FlashAttnFwdSm90INS1_25CollectiveMainloopFwdSm90ILi2EN4cute5tupleIJNS5_1CILi1EEES8_S8_EEENS6_IJNS7_ILi64EEESA_SA_EEELi512ENS_6half_tEfNS_4arch4Sm90ELb0ELb0ELb0ELb0ELb1ELb0ELb0ELb0ELb0ELb1ELb0ELb0EEENS1_21CollectiveEpilogueFwdINS6_IJSA_NS7_ILi512EEESA_EEES9_SC_SE_Li256ELb0ELb1ELb0ELb0EEENS1_29StaticPersistentTileSchedulerILb0EEEEEEEEEvNT_6ParamsE:
	.zero		3200


//--------------------- .nv.constant0._ZN7cutlass13device_kernelIN5flash11enable_sm90INS1_16FlashAttnFwdSm90INS1_25CollectiveMainloopFwdSm90ILi2EN4cute5tupleIJNS5_1CILi1EEES8_S8_EEENS6_IJNS7_ILi64EEESA_SA_EEELi512ENS_6half_tEfNS_4arch4Sm90ELb0ELb0ELb0ELb0ELb1ELb0ELb1ELb0ELb0ELb1ELb0ELb0EEENS1_21CollectiveEpilogueFwdINS6_IJSA_NS7_ILi512EEESA_EEES9_SC_SE_Li256ELb0ELb1ELb0ELb0EEENS1_29StaticPersistentTileSchedulerILb0EEEEEEEEEvNT_6ParamsE --------------------------
	.section	.nv.constant0._ZN7cutlass13device_kernelIN5flash11enable_sm90INS1_16FlashAttnFwdSm90INS1_25CollectiveMainloopFwdSm90ILi2EN4cute5tupleIJNS5_1CILi1EEES8_S8_EEENS6_IJNS7_ILi64EEESA_SA_EEELi512ENS_6half_tEfNS_4arch4Sm90ELb0ELb0ELb0ELb0ELb1ELb0ELb1ELb0ELb0ELb1ELb0ELb0EEENS1_21CollectiveEpilogueFwdINS6_IJSA_NS7_ILi512EEESA_EEES9_SC_SE_Li256ELb0ELb1ELb0ELb0EEENS1_29StaticPersistentTileSchedulerILb0EEEEEEEEEvNT_6ParamsE,"a",@progbits
	.sectionflags	@""
	.align	4
.nv.constant0._ZN7cutlass13device_kernelIN5flash11enable_sm90INS1_16FlashAttnFwdSm90INS1_25CollectiveMainloopFwdSm90ILi2EN4cute5tupleIJNS5_1CILi1EEES8_S8_EEENS6_IJNS7_ILi64EEESA_SA_EEELi512ENS_6half_tEfNS_4arch4Sm90ELb0ELb0ELb0ELb0ELb1ELb0ELb1ELb0ELb0ELb1ELb0ELb0EEENS1_21CollectiveEpilogueFwdINS6_IJSA_NS7_ILi512EEESA_EEES9_SC_SE_Li256ELb0ELb1ELb0ELb0EEENS1_29StaticPersistentTileSchedulerILb0EEEEEEEEEvNT_6ParamsE:
	.zero		3456


//--------------------- .nv.constant0._ZN7cutlass13device_kernelIN5flash11enable_sm90INS1_16FlashAttnFwdSm90INS1_25CollectiveMainloopFwdSm90ILi2EN4cute5tupleIJNS5_1CILi1EEES8_S8_EEENS6_IJNS7_ILi64EEESA_SA_EEELi512ENS_6half_tEfNS_4arch4Sm90ELb0ELb0ELb0ELb1ELb1ELb0ELb0ELb0ELb0ELb1ELb0ELb0EEENS1_21CollectiveEpilogueFwdINS6_IJSA_NS7_ILi512EEESA_EEES9_SC_SE_Li256ELb1ELb1ELb0ELb0EEENS1_36VarlenDynamicPersistentTileSchedulerILi64ELi64ELi256ELi128ELb0ELb1ELb1ELb0ELb1ELb1EEEEEEEEEvNT_6ParamsE --------------------------
	.section	.nv.constant0._ZN7cutlass13device_kernelIN5flash11enable_sm90INS1_16FlashAttnFwdSm90INS1_25CollectiveMainloopFwdSm90ILi2EN4cute5tupleIJNS5_1CILi1EEES8_S8_EEENS6_IJNS7_ILi64EEESA_SA_EEELi512ENS_6half_tEfNS_4arch4Sm90ELb0ELb0ELb0ELb1ELb1ELb0ELb0ELb0ELb0ELb1ELb0ELb0EEENS1_21CollectiveEpilogueFwdINS6_IJSA_NS7_ILi512EEESA_EEES9_SC_SE_Li256ELb1ELb1ELb0ELb0EEENS1_36VarlenDynamicPersistentTileSchedulerILi64ELi64ELi256ELi128ELb0ELb1ELb1ELb0ELb1ELb1EEEEEEEEEvNT_6ParamsE,"a",@progbits
	.sectionflags	@""
	.align	4
.nv.constant0._ZN7cutlass13device_kernelIN5flash11enable_sm90INS1_16FlashAttnFwdSm90INS1_25CollectiveMainloopFwdSm90ILi2EN4cute5tupleIJNS5_1CILi1EEES8_S8_EEENS6_IJNS7_ILi64EEESA_SA_EEELi512ENS_6half_tEfNS_4arch4Sm90ELb0ELb0ELb0ELb1ELb1ELb0ELb0ELb0ELb0ELb1ELb0ELb0EEENS1_21CollectiveEpilogueFwdINS6_IJSA_NS7_ILi512EEESA_EEES9_SC_SE_Li256ELb1ELb1ELb0ELb0EEENS1_36VarlenDynamicPersistentTileSchedulerILi64ELi64ELi256ELi128ELb0ELb1ELb1ELb0ELb1ELb1EEEEEEEEEvNT_6ParamsE:
	.zero		3328


//--------------------- .nv.constant0._ZN7cutlass13device_kernelIN5flash11enable_sm90INS1_16FlashAttnFwdSm90INS1_25CollectiveMainloopFwdSm90ILi2EN4cute5tupleIJNS5_1CILi1EEES8_S8_EEENS6_IJNS7_ILi64EEESA_SA_EEELi512ENS_6half_tEfNS_4arch4Sm90ELb0ELb0ELb0ELb1ELb1ELb1ELb0ELb0ELb0ELb1ELb0ELb0EEENS1_21CollectiveEpilogueFwdINS6_IJSA_NS7_ILi512EEESA_EEES9_SC_SE_Li256ELb1ELb1ELb0ELb0EEENS1_36VarlenDynamicPersistentTileSchedulerILi64ELi64ELi256ELi128ELb0ELb1ELb1ELb0ELb1ELb1EEEEEEEEEvNT_6ParamsE --------------------------
	.section	.nv.constant0._ZN7cutlass13device_kernelIN5flash11enable_sm90INS1_16FlashAttnFwdSm90INS1_25CollectiveMainloopFwdSm90ILi2EN4cute5tupleIJNS5_1CILi1EEES8_S8_EEENS6_IJNS7_ILi64EEESA_SA_EEELi512ENS_6half_tEfNS_4arch4Sm90ELb0ELb0ELb0ELb1ELb1ELb1ELb0ELb0ELb0ELb1ELb0ELb0EEENS1_21CollectiveEpilogueFwdINS6_IJSA_NS7_ILi512EEESA_EEES9_SC_SE_Li256ELb1ELb1ELb0ELb0EEENS1_36VarlenDynamicPersistentTileSchedulerILi64ELi64ELi256ELi128ELb0ELb1ELb1ELb0ELb1ELb1EEEEEEEEEvNT_6ParamsE,"a",@progbits
	.sectionflags	@""
	.align	4
.nv.constant0._ZN7cutlass13device_kernelIN5flash11enable_sm90INS1_16FlashAttnFwdSm90INS1_25CollectiveMainloopFwdSm90ILi2EN4cute5tupleIJNS5_1CILi1EEES8_S8_EEENS6_IJNS7_ILi64EEESA_SA_EEELi512ENS_6half_tEfNS_4arch4Sm90ELb0ELb0ELb0ELb1ELb1ELb1ELb0ELb0ELb0ELb1ELb0ELb0EEENS1_21CollectiveEpilogueFwdINS6_IJSA_NS7_ILi512EEESA_EEES9_SC_SE_Li256ELb1ELb1ELb0ELb0EEENS1_36VarlenDynamicPersistentTileSchedulerILi64ELi64ELi256ELi128ELb0ELb1ELb1ELb0ELb1ELb1EEEEEEEEEvNT_6ParamsE:
	.zero		3328


//--------------------- .nv.constant0._ZN7cutlass13device_kernelIN5flash11enable_sm90INS1_16FlashAttnFwdSm90INS1_25CollectiveMainloopFwdSm90ILi2EN4cute5tupleIJNS5_1CILi1EEES8_S8_EEENS6_IJNS7_ILi64EEESA_SA_EEELi512ENS_6half_tEfNS_4arch4Sm90ELb0ELb0ELb0ELb1ELb1ELb0ELb1ELb0ELb0ELb1ELb0ELb0EEENS1_21CollectiveEpilogueFwdINS6_IJSA_NS7_ILi512EEESA_EEES9_SC_SE_Li256ELb1ELb1ELb0ELb0EEENS1_36VarlenDynamicPersistentTileSchedulerILi64ELi64ELi256ELi128ELb0ELb1ELb1ELb0ELb1ELb1EEEEEEEEEvNT_6ParamsE --------------------------
	.section	.nv.constant0._ZN7cutlass13device_kernelIN5flash11enable_sm90INS1_16FlashAttnFwdSm90INS1_25CollectiveMainloopFwdSm90ILi2EN4cute5tupleIJNS5_1CILi1EEES8_S8_EEENS6_IJNS7_ILi64EEESA_SA_EEELi512ENS_6half_tEfNS_4arch4Sm90ELb0ELb0ELb0ELb1ELb1ELb0ELb1ELb0ELb0ELb1ELb0ELb0EEENS1_21CollectiveEpilogueFwdINS6_IJSA_NS7_ILi512EEESA_EEES9_SC_SE_Li256ELb1ELb1ELb0ELb0EEENS1_36VarlenDynamicPersistentTileSchedulerILi64ELi64ELi256ELi128ELb0ELb1ELb1ELb0ELb1ELb1EEEEEEEEEvNT_6ParamsE,"a",@progbits
	.sectionflags	@""
	.align	4
.nv.constant0._ZN7cutlass13device_kernelIN5flash11enable_sm90INS1_16FlashAttnFwdSm90INS1_25CollectiveMainloopFwdSm90ILi2EN4cute5tupleIJNS5_1CILi1EEES8_S8_EEENS6_IJNS7_ILi64EEESA_SA_EEELi512ENS_6half_tEfNS_4arch4Sm90ELb0ELb0ELb0ELb1ELb1ELb0ELb1ELb0ELb0ELb1ELb0ELb0EEENS1_21CollectiveEpilogueFwdINS6_IJSA_NS7_ILi512EEESA_EEES9_SC_SE_Li256ELb1ELb1ELb0ELb0EEENS1_36VarlenDynamicPersistentTileSchedulerILi64ELi64ELi256ELi128ELb0ELb1ELb1ELb0ELb1ELb1EEEEEEEEEvNT_6ParamsE:
	.zero		3584


//--------------------- .nv.constant0._ZN7cutlass13device_kernelIN5flash11enable_sm90INS1_16FlashAttnFwdSm90INS1_25CollectiveMainloopFwdSm90ILi2EN4cute5tupleIJNS5_1CILi1EEES8_S8_EEENS6_IJNS7_ILi64EEESA_SA_EEELi512ENS_6half_tEfNS_4arch4Sm90ELb0ELb0ELb0ELb1ELb1ELb1ELb1ELb0ELb0ELb1ELb0ELb0EEENS1_21CollectiveEpilogueFwdINS6_IJSA_NS7_ILi512EEESA_EEES9_SC_SE_Li256ELb1ELb1ELb0ELb0EEENS1_36VarlenDynamicPersistentTileSchedulerILi64ELi64ELi256ELi128ELb0ELb1ELb1ELb0ELb1ELb1EEEEEEEEEvNT_6ParamsE --------------------------
	.section	.nv.constant0._ZN7cutlass13device_kernelIN5flash11enable_sm90INS1_16FlashAttnFwdSm90INS1_25CollectiveMainloopFwdSm90ILi2EN4cute5tupleIJNS5_1CILi1EEES8_S8_EEENS6_IJNS7_ILi64EEESA_SA_EEELi512ENS_6half_tEfNS_4arch4Sm90ELb0ELb0ELb0ELb1ELb1ELb1ELb1ELb0ELb0ELb1ELb0ELb0EEENS1_21CollectiveEpilogueFwdINS6_IJSA_NS7_ILi512EEESA_EEES9_SC_SE_Li256ELb1ELb1ELb0ELb0EEENS1_36VarlenDynamicPersistentTileSchedulerILi64ELi64ELi256ELi128ELb0ELb1ELb1ELb0ELb1ELb1EEEEEEEEEvNT_6ParamsE,"a",@progbits
	.sectionflags	@""
	.align	4
.nv.constant0._ZN7cutlass13device_kernelIN5flash11enable_sm90INS1_16FlashAttnFwdSm90INS1_25CollectiveMainloopFwdSm90ILi2EN4cute5tupleIJNS5_1CILi1EEES8_S8_EEENS6_IJNS7_ILi64EEESA_SA_EEELi512ENS_6half_tEfNS_4arch4Sm90ELb0ELb0ELb0ELb1ELb1ELb1ELb1ELb0ELb0ELb1ELb0ELb0EEENS1_21CollectiveEpilogueFwdINS6_IJSA_NS7_ILi512EEESA_EEES9_SC_SE_Li256ELb1ELb1ELb0ELb0EEENS1_36VarlenDynamicPersistentTileSchedulerILi64ELi64ELi256ELi128ELb0ELb1ELb1ELb0ELb1ELb1EEEEEEEEEvNT_6ParamsE:
	.zero		3584


//--------------------- .nv.constant0._ZN7cutlass13device_kernelIN5flash11enable_sm90INS1_16FlashAttnFwdSm90INS1_25CollectiveMainloopFwdSm90ILi2EN4cute5tupleIJNS5_1CILi1EEES8_S8_EEENS6_IJNS7_ILi64EEESA_SA_EEELi512ENS_6half_tEfNS_4arch4Sm90ELb0ELb1ELb0ELb0ELb1ELb0ELb0ELb0ELb0ELb1ELb0ELb0EEENS1_21CollectiveEpilogueFwdINS6_IJSA_NS7_ILi512EEESA_EEES9_SC_SE_Li256ELb0ELb1ELb0ELb0EEENS1_30DynamicPersistentTileSchedulerILi256ELi128ELb0ELb1ELb1EEEEEEEEEvNT_6ParamsE --------------------------
	.section	.nv.constant0._ZN7cutlass13device_kernelIN5flash11enable_sm90INS1_16FlashAttnFwdSm90INS1_25CollectiveMainloopFwdSm90ILi2EN4cute5tupleIJNS5_1CILi1EEES8_S8_EEENS6_IJNS7_ILi64EEESA_SA_EEELi512ENS_6half_tEfNS_4arch4Sm90ELb0ELb1ELb0ELb0ELb1ELb0ELb0ELb0ELb0ELb1ELb0ELb0EEENS1_21CollectiveEpilogueFwdINS6_IJSA_NS7_ILi512EEESA_EEES9_SC_SE_Li256ELb0ELb1ELb0ELb0EEENS1_30DynamicPersistentTileSchedulerILi256ELi128ELb0ELb1ELb1EEEEEEEEEvNT_6ParamsE,"a",@progbits
	.sectionflags	@""
	.align	4
.nv.constant0._ZN7cutlass13device_kernelIN5flash11enable_sm90INS1_16FlashAttnFwdSm90INS1_25CollectiveMainloopFwdSm90ILi2EN4cute5tupleIJNS5_1CILi1EEES8_S8_EEENS6_IJNS7_ILi64EEESA_SA_EEELi512ENS_6half_tEfNS_4arch4Sm90ELb0ELb1ELb0ELb0ELb1ELb0ELb0ELb0ELb0ELb1ELb0ELb0EEENS1_21CollectiveEpilogueFwdINS6_IJSA_NS7_ILi512EEESA_EEES9_SC_SE_Li256ELb0ELb1ELb0ELb0EEENS1_30DynamicPersistentTileSchedulerILi256ELi128ELb0ELb1ELb1EEEEEEEEEvNT_6ParamsE:
	.zero		3328


//--------------------- .nv.constant0._ZN7cutlass13device_kernelIN5flash11enable_sm90INS1_16FlashAttnFwdSm90INS1_25CollectiveMainloopFwdSm90ILi2EN4cute5tupleIJNS5_1CILi1EEES8_S8_EEENS6_IJNS7_ILi64EEESA_SA_EEELi512ENS_6half_tEfNS_4arch4Sm90ELb0ELb1ELb0ELb0ELb1ELb0ELb1ELb0ELb0ELb1ELb0ELb0EEENS1_21CollectiveEpilogueFwdINS6_IJSA_NS7_ILi512EEESA_EEES9_SC_SE_Li256ELb0ELb1ELb0ELb0EEENS1_30DynamicPersistentTileSchedulerILi256ELi128ELb0ELb1ELb1EEEEEEEEEvNT_6ParamsE --------------------------
	.section	.nv.constant0._ZN7cutlass13device_kernelIN5flash11enable_sm90INS1_16FlashAttnFwdSm90INS1_25CollectiveMainloopFwdSm90ILi2EN4cute5tupleIJNS5_1CILi1EEES8_S8_EEENS6_IJNS7_ILi64EEESA_SA_EEELi512ENS_6half_tEfNS_4arch4Sm90ELb0ELb1ELb0ELb0ELb1ELb0ELb1ELb0ELb0ELb1ELb0ELb0EEENS1_21CollectiveEpilogueFwdINS6_IJSA_NS7_ILi512EEESA_EEES9_SC_SE_Li256ELb0ELb1ELb0ELb0EEENS1_30DynamicPersistentTileSchedulerILi256ELi128ELb0ELb1ELb1EEEEEEEEEvNT_6ParamsE,"a",@progbits
	.sectionflags	@""
	.align	4
.nv.constant0._ZN7cutlass13device_kernelIN5flash11enable_sm90INS1_16FlashAttnFwdSm90INS1_25CollectiveMainloopFwdSm90ILi2EN4cute5tupleIJNS5_1CILi1EEES8_S8_EEENS6_IJNS7_ILi64EEESA_SA_EEELi512ENS_6half_tEfNS_4arch4Sm90ELb0ELb1ELb0ELb0ELb1ELb0ELb1ELb0ELb0ELb1ELb0ELb0EEENS1_21CollectiveEpilogueFwdINS6_IJSA_NS7_ILi512EEESA_EEES9_SC_SE_Li256ELb0ELb1ELb0ELb0EEENS1_30DynamicPersistentTileSchedulerILi256ELi128ELb0ELb1ELb1EEEEEEEEEvNT_6ParamsE:
	.zero		3584


//--------------------- .nv.constant0._ZN7cutlass13device_kernelIN5flash11enable_sm90INS1_16FlashAttnFwdSm90INS1_25CollectiveMainloopFwdSm90ILi2EN4cute5tupleIJNS5_1CILi1EEES8_S8_EEENS6_IJNS7_ILi64EEESA_SA_EEELi512ENS_6half_tEfNS_4arch4Sm90ELb0ELb1ELb0ELb1ELb1ELb0ELb0ELb0ELb0ELb1ELb0ELb0EEENS1_21CollectiveEpilogueFwdINS6_IJSA_NS7_ILi512EEESA_EEES9_SC_SE_Li256ELb1ELb1ELb0ELb0EEENS1_36VarlenDynamicPersistentTileSchedulerILi64ELi64ELi256ELi128ELb0ELb1ELb1ELb1ELb0ELb1EEEEEEEEEvNT_6ParamsE --------------------------
	.section	.nv.constant0._ZN7cutlass13device_kernelIN5flash11enable_sm90INS1_16FlashAttnFwdSm90INS1_25CollectiveMainloopFwdSm90ILi2EN4cute5tupleIJNS5_1CILi1EEES8_S8_EEENS6_IJNS7_ILi64EEESA_SA_EEELi512ENS_6half_tEfNS_4arch4Sm90ELb0ELb1ELb0ELb1ELb1ELb0ELb0ELb0ELb0ELb1ELb0ELb0EEENS1_21CollectiveEpilogueFwdINS6_IJSA_NS7_ILi512EEESA_EEES9_SC_SE_Li256ELb1ELb1ELb0ELb0EEENS1_36VarlenDynamicPersistentTileSchedulerILi64ELi64ELi256ELi128ELb0ELb1ELb1ELb1ELb0ELb1EEEEEEEEEvNT_6ParamsE,"a",@progbits
	.sectionflags	@""
	.align	4
.nv.constant0._ZN7cutlass13device_kernelIN5flash11enable_sm90INS1_16FlashAttnFwdSm90INS1_25CollectiveMainloopFwdSm90ILi2EN4cute5tupleIJNS5_1CILi1EEES8_S8_EEENS6_IJNS7_ILi64EEESA_SA_EEELi512ENS_6half_tEfNS_4arch4Sm90ELb0ELb1ELb0ELb1ELb1ELb0ELb0ELb0ELb0ELb1ELb0ELb0EEENS1_21CollectiveEpilogueFwdINS6_IJSA_NS7_ILi512EEESA_EEES9_SC_SE_Li256ELb1ELb1ELb0ELb0EEENS1_36VarlenDynamicPersistentTileSchedulerILi64ELi64ELi256ELi128ELb0ELb1ELb1ELb1ELb0ELb1EEEEEEEEEvNT_6ParamsE:
	.zero		3328


//--------------------- .nv.constant0._ZN7cutlass13device_kernelIN5flash11enable_sm90INS1_16FlashAttnFwdSm90INS1_25CollectiveMainloopFwdSm90ILi2EN4cute5tupleIJNS5_1CILi1EEES8_S8_EEENS6_IJNS7_ILi64EEESA_SA_EEELi512ENS_6half_tEfNS_4arch4Sm90ELb0ELb1ELb0ELb1ELb1ELb1ELb0ELb0ELb0ELb1ELb0ELb0EEENS1_21CollectiveEpilogueFwdINS6_IJSA_NS7_ILi512EEESA_EEES9_SC_SE_Li256ELb1ELb1ELb0ELb0EEENS1_36VarlenDynamicPersistentTileSchedulerILi64ELi64ELi256ELi128ELb0ELb1ELb1ELb1ELb0ELb1EEEEEEEEEvNT_6ParamsE --------------------------
	.section	.nv.constant0._ZN7cutlass13device_kernelIN5flash11enable_sm90INS1_16FlashAttnFwdSm90INS1_25CollectiveMainloopFwdSm90ILi2EN4cute5tupleIJNS5_1CILi1EEES8_S8_EEENS6_IJNS7_ILi64EEESA_SA_EEELi512ENS_6half_tEfNS_4arch4Sm90ELb0ELb1ELb0ELb1ELb1ELb1ELb0ELb0ELb0ELb1ELb0ELb0EEENS1_21CollectiveEpilogueFwdINS6_IJSA_NS7_ILi512EEESA_EEES9_SC_SE_Li256ELb1ELb1ELb0ELb0EEENS1_36VarlenDynamicPersistentTileSchedulerILi64ELi64ELi256ELi128ELb0ELb1ELb1ELb1ELb0ELb1EEEEEEEEEvNT_6ParamsE,"a",@progbits
	.sectionflags	@""
	.align	4
.nv.constant0._ZN7cutlass13device_kernelIN5flash11enable_sm90INS1_16FlashAttnFwdSm90INS1_25CollectiveMainloopFwdSm90ILi2EN4cute5tupleIJNS5_1CILi1EEES8_S8_EEENS6_IJNS7_ILi64EEESA_SA_EEELi512ENS_6half_tEfNS_4arch4Sm90ELb0ELb1ELb0ELb1ELb1ELb1ELb0ELb0ELb0ELb1ELb0ELb0EEENS1_21CollectiveEpilogueFwdINS6_IJSA_NS7_ILi512EEESA_EEES9_SC_SE_Li256ELb1ELb1ELb0ELb0EEENS1_36VarlenDynamicPersistentTileSchedulerILi64ELi64ELi256ELi128ELb0ELb1ELb1ELb1ELb0ELb1EEEEEEEEEvNT_6ParamsE:
	.zero		3328


//--------------------- .nv.constant0._ZN7cutlass13device_kernelIN5flash11enable_sm90INS1_16FlashAttnFwdSm90INS1_25CollectiveMainloopFwdSm90ILi2EN4cute5tupleIJNS5_1CILi1EEES8_S8_EEENS6_IJNS7_ILi64EEESA_SA_EEELi512ENS_6half_tEfNS_4arch4Sm90ELb0ELb1ELb0ELb1ELb1ELb0ELb1ELb0ELb0ELb1ELb0ELb0EEENS1_21CollectiveEpilogueFwdINS6_IJSA_NS7_ILi512EEESA_EEES9_SC_SE_Li256ELb1ELb1ELb0ELb0EEENS1_36VarlenDynamicPersistentTileSchedulerILi64ELi64ELi256ELi128ELb0ELb1ELb1ELb1ELb0ELb1EEEEEEEEEvNT_6ParamsE --------------------------
	.section	.nv.constant0._ZN7cutlass13device_kernelIN5flash11enable_sm90INS1_16FlashAttnFwdSm90INS1_25CollectiveMainloopFwdSm90ILi2EN4cute5tupleIJNS5_1CILi1EEES8_S8_EEENS6_IJNS7_ILi64EEESA_SA_EEELi512ENS_6half_tEfNS_4arch4Sm90ELb0ELb1ELb0ELb1ELb1ELb0ELb1ELb0ELb0ELb1ELb0ELb0EEENS1_21CollectiveEpilogueFwdINS6_IJSA_NS7_ILi512EEESA_EEES9_SC_SE_Li256ELb1ELb1ELb0ELb0EEENS1_36VarlenDynamicPersistentTileSchedulerILi64ELi64ELi256ELi128ELb0ELb1ELb1ELb1ELb0ELb1EEEEEEEEEvNT_6ParamsE,"a",@progbits
	.sectionflags	@""
	.align	4
.nv.constant0._ZN7cutlass13device_kernelIN5flash11enable_sm90INS1_16FlashAttnFwdSm90INS1_25CollectiveMainloopFwdSm90ILi2EN4cute5tupleIJNS5_1CILi1EEES8_S8_EEENS6_IJNS7_ILi64EEESA_SA_EEELi512ENS_6half_tEfNS_4arch4Sm90ELb0ELb1ELb0ELb1ELb1ELb0ELb1ELb0ELb0ELb1ELb0ELb0EEENS1_21CollectiveEpilogueFwdINS6_IJSA_NS7_ILi512EEESA_EEES9_SC_SE_Li256ELb1ELb1ELb0ELb0EEENS1_36VarlenDynamicPersistentTileSchedulerILi64ELi64ELi256ELi128ELb0ELb1ELb1ELb1ELb0ELb1EEEEEEEEEvNT_6ParamsE:
	.zero		3584


//--------------------- .nv.constant0._ZN7cutlass13device_kernelIN5flash11enable_sm90INS1_16FlashAttnFwdSm90INS1_25CollectiveMainloopFwdSm90ILi2EN4cute5tupleIJNS5_1CILi1EEES8_S8_EEENS6_IJNS7_ILi64EEESA_SA_EEELi512ENS_6half_tEfNS_4arch4Sm90ELb0ELb1ELb0ELb1ELb1ELb1ELb1ELb0ELb0ELb1ELb0ELb0EEENS1_21CollectiveEpilogueFwdINS6_IJSA_NS7_ILi512EEESA_EEES9_SC_SE_Li256ELb1ELb1ELb0ELb0EEENS1_36VarlenDynamicPersistentTileSchedulerILi64ELi64ELi256ELi128ELb0ELb1ELb1ELb1ELb0ELb1EEEEEEEEEvNT_6ParamsE --------------------------
	.section	.nv.constant0._ZN7cutlass13device_kernelIN5flash11enable_sm90INS1_16FlashAttnFwdSm90INS1_25CollectiveMainloopFwdSm90ILi2EN4cute5tupleIJNS5_1CILi1EEES8_S8_EEENS6_IJNS7_ILi64EEESA_SA_EEELi512ENS_6half_tEfNS_4arch4Sm90ELb0ELb1ELb0ELb1ELb1ELb1ELb1ELb0ELb0ELb1ELb0ELb0EEENS1_21CollectiveEpilogueFwdINS6_IJSA_NS7_ILi512EEESA_EEES9_SC_SE_Li256ELb1ELb1ELb0ELb0EEENS1_36VarlenDynamicPersistentTileSchedulerILi64ELi64ELi256ELi128ELb0ELb1ELb1ELb1ELb0ELb1EEEEEEEEEvNT_6ParamsE,"a",@progbits
	.sectionflags	@""
	.align	4
.nv.constant0._ZN7cutlass13device_kernelIN5flash11enable_sm90INS1_16FlashAttnFwdSm90INS1_25CollectiveMainloopFwdSm90ILi2EN4cute5tupleIJNS5_1CILi1EEES8_S8_EEENS6_IJNS7_ILi64EEESA_SA_EEELi512ENS_6half_tEfNS_4arch4Sm90ELb0ELb1ELb0ELb1ELb1ELb1ELb1ELb0ELb0ELb1ELb0ELb0EEENS1_21CollectiveEpilogueFwdINS6_IJSA_NS7_ILi512EEESA_EEES9_SC_SE_Li256ELb1ELb1ELb0ELb0EEENS1_36VarlenDynamicPersistentTileSchedulerILi64ELi64ELi256ELi128ELb0ELb1ELb1ELb1ELb0ELb1EEEEEEEEEvNT_6ParamsE:
	.zero		3584


//--------------------- .nv.constant0._ZN7cutlass13device_kernelIN5flash11enable_sm90INS1_16FlashAttnFwdSm90INS1_25CollectiveMainloopFwdSm90ILi2EN4cute5tupleIJNS5_1CILi1EEES8_S8_EEENS6_IJNS7_ILi64EEESA_SA_EEELi512ENS_6half_tEfNS_4arch4Sm90ELb1ELb0ELb0ELb0ELb1ELb0ELb0ELb0ELb0ELb1ELb0ELb0EEENS1_21CollectiveEpilogueFwdINS6_IJSA_NS7_ILi512EEESA_EEES9_SC_SE_Li256ELb0ELb1ELb0ELb0EEENS1_30DynamicPersistentTileSchedulerILi256ELi128ELb0ELb1ELb1EEEEEEEEEvNT_6ParamsE --------------------------
	.section	.nv.constant0._ZN7cutlass13device_kernelIN5flash11enable_sm90INS1_16FlashAttnFwdSm90INS1_25CollectiveMainloopFwdSm90ILi2EN4cute5tupleIJNS5_1CILi1EEES8_S8_EEENS6_IJNS7_ILi64EEESA_SA_EEELi512ENS_6half_tEfNS_4arch4Sm90ELb1ELb0ELb0ELb0ELb1ELb0ELb0ELb0ELb0ELb1ELb0ELb0EEENS1_21CollectiveEpilogueFwdINS6_IJSA_NS7_ILi512EEESA_EEES9_SC_SE_Li256ELb0ELb1ELb0ELb0EEENS1_30DynamicPersistentTileSchedulerILi256ELi128ELb0ELb1ELb1EEEEEEEEEvNT_6ParamsE,"a",@progbits
	.sectionflags	@""
	.align	4
.nv.constant0._ZN7cutlass13device_kernelIN5flash11enable_sm90INS1_16FlashAttnFwdSm90INS1_25CollectiveMainloopFwdSm90ILi2EN4cute5tupleIJNS5_1CILi1EEES8_S8_EEENS6_IJNS7_ILi64EEESA_SA_EEELi512ENS_6half_tEfNS_4arch4Sm90ELb1ELb0ELb0ELb0ELb1ELb0ELb0ELb0ELb0ELb1ELb0ELb0EEENS1_21CollectiveEpilogueFwdINS6_IJSA_NS7_ILi512EEESA_EEES9_SC_SE_Li256ELb0ELb1ELb0ELb0EEENS1_30DynamicPersistentTileSchedulerILi256ELi128ELb0ELb1ELb1EEEEEEEEEvNT_6ParamsE:
	.zero		3328


//--------------------- .nv.constant0._ZN7cutlass13device_kernelIN5flash11enable_sm90INS1_16FlashAttnFwdSm90INS1_25CollectiveMainloopFwdSm90ILi2EN4cute5tupleIJNS5_1CILi1EEES8_S8_EEENS6_IJNS7_ILi64EEESA_SA_EEELi512ENS_6half_tEfNS_4arch4Sm90ELb1ELb0ELb0ELb0ELb1ELb0ELb1ELb0ELb0ELb1ELb0ELb0EEENS1_21CollectiveEpilogueFwdINS6_IJSA_NS7_ILi512EEESA_EEES9_SC_SE_Li256ELb0ELb1ELb0ELb0EEENS1_30DynamicPersistentTileSchedulerILi256ELi128ELb0ELb1ELb1EEEEEEEEEvNT_6ParamsE --------------------------
	.section	.nv.constant0._ZN7cutlass13device_kernelIN5flash11enable_sm90INS1_16FlashAttnFwdSm90INS1_25CollectiveMainloopFwdSm90ILi2EN4cute5tupleIJNS5_1CILi1EEES8_S8_EEENS6_IJNS7_ILi64EEESA_SA_EEELi512ENS_6half_tEfNS_4arch4Sm90ELb1ELb0ELb0ELb0ELb1ELb0ELb1ELb0ELb0ELb1ELb0ELb0EEENS1_21CollectiveEpilogueFwdINS6_IJSA_NS7_ILi512EEESA_EEES9_SC_SE_Li256ELb0ELb1ELb0ELb0EEENS1_30DynamicPersistentTileSchedulerILi256ELi128ELb0ELb1ELb1EEEEEEEEEvNT_6ParamsE,"a",@progbits
	.sectionflags	@""
	.align	4
.nv.constant0._ZN7cutlass13device_kernelIN5flash11enable_sm90INS1_16FlashAttnFwdSm90INS1_25CollectiveMainloopFwdSm90ILi2EN4cute5tupleIJNS5_1CILi1EEES8_S8_EEENS6_IJNS7_ILi64EEESA_SA_EEELi512ENS_6half_tEfNS_4arch4Sm90ELb1ELb0ELb0ELb0ELb1ELb0ELb1ELb0ELb0ELb1ELb0ELb0EEENS1_21CollectiveEpilogueFwdINS6_IJSA_NS7_ILi512EEESA_EEES9_SC_SE_Li256ELb0ELb1ELb0ELb0EEENS1_30DynamicPersistentTileSchedulerILi256ELi128ELb0ELb1ELb1EEEEEEEEEvNT_6ParamsE:
	.zero		3584


//--------------------- .nv.constant0._ZN7cutlass13device_kernelIN5flash11enable_sm90INS1_16FlashAttnFwdSm90INS1_25CollectiveMainloopFwdSm90ILi2EN4cute5tupleIJNS5_1CILi1EEES8_S8_EEENS6_IJNS7_ILi64EEESA_SA_EEELi512ENS_6half_tEfNS_4arch4Sm90ELb1ELb0ELb0ELb1ELb1ELb0ELb0ELb0ELb0ELb1ELb0ELb0EEENS1_21CollectiveEpilogueFwdINS6_IJSA_NS7_ILi512EEESA_EEES9_SC_SE_Li256ELb1ELb1ELb0ELb0EEENS1_36VarlenDynamicPersistentTileSchedulerILi64ELi64ELi256ELi128ELb0ELb1ELb1ELb1ELb1ELb1EEEEEEEEEvNT_6ParamsE --------------------------
	.section	.nv.constant0._ZN7cutlass13device_kernelIN5flash11enable_sm90INS1_16FlashAttnFwdSm90INS1_25CollectiveMainloopFwdSm90ILi2EN4cute5tupleIJNS5_1CILi1EEES8_S8_EEENS6_IJNS7_ILi64EEESA_SA_EEELi512ENS_6half_tEfNS_4arch4Sm90ELb1ELb0ELb0ELb1ELb1ELb0ELb0ELb0ELb0ELb1ELb0ELb0EEENS1_21CollectiveEpilogueFwdINS6_IJSA_NS7_ILi512EEESA_EEES9_SC_SE_Li256ELb1ELb1ELb0ELb0EEENS1_36VarlenDynamicPersistentTileSchedulerILi64ELi64ELi256ELi128ELb0ELb1ELb1ELb1ELb1ELb1EEEEEEEEEvNT_6ParamsE,"a",@progbits
	.sectionflags	@""
	.align	4
.nv.constant0._ZN7cutlass13device_kernelIN5flash11enable_sm90INS1_16FlashAttnFwdSm90INS1_25CollectiveMainloopFwdSm90ILi2EN4cute5tupleIJNS5_1CILi1EEES8_S8_EEENS6_IJNS7_ILi64EEESA_SA_EEELi512ENS_6half_tEfNS_4arch4Sm90ELb1ELb0ELb0ELb1ELb1ELb0ELb0ELb0ELb0ELb1ELb0ELb0EEENS1_21CollectiveEpilogueFwdINS6_IJSA_NS7_ILi512EEESA_EEES9_SC_SE_Li256ELb1ELb1ELb0ELb0EEENS1_36VarlenDynamicPersistentTileSchedulerILi64ELi64ELi256ELi128ELb0ELb1ELb1ELb1ELb1ELb1EEEEEEEEEvNT_6ParamsE:
	.zero		3328


//--------------------- .nv.constant0._ZN7cutlass13device_kernelIN5flash11enable_sm90INS1_16FlashAttnFwdSm90INS1_25CollectiveMainloopFwdSm90ILi2EN4cute5tupleIJNS5_1CILi1EEES8_S8_EEENS6_IJNS7_ILi64EEESA_SA_EEELi512ENS_6half_tEfNS_4arch4Sm90ELb1ELb0ELb0ELb1ELb1ELb1ELb0ELb0ELb0ELb1ELb0ELb0EEENS1_21CollectiveEpilogueFwdINS6_IJSA_NS7_ILi512EEESA_EEES9_SC_SE_Li256ELb1ELb1ELb0ELb0EEENS1_36VarlenDynamicPersistentTileSchedulerILi64ELi64ELi256ELi128ELb0ELb1ELb1ELb1ELb1ELb1EEEEEEEEEvNT_6ParamsE --------------------------
	.section	.nv.constant0._ZN7cutlass13device_kernelIN5flash11enable_sm90INS1_16FlashAttnFwdSm90INS1_25CollectiveMainloopFwdSm90ILi2EN4cute5tupleIJNS5_1CILi1EEES8_S8_EEENS6_IJNS7_ILi64EEESA_SA_EEELi512ENS_6half_tEfNS_4arch4Sm90ELb1ELb0ELb0ELb1ELb1ELb1ELb0ELb0ELb0ELb1ELb0ELb0EEENS1_21CollectiveEpilogueFwdINS6_IJSA_NS7_ILi512EEESA_EEES9_SC_SE_Li256ELb1ELb1ELb0ELb0EEENS1_36VarlenDynamicPersistentTileSchedulerILi64ELi64ELi256ELi128ELb0ELb1ELb1ELb1ELb1ELb1EEEEEEEEEvNT_6ParamsE,"a",@progbits
	.sectionflags	@""
	.align	4
.nv.constant0._ZN7cutlass13device_kernelIN5flash11enable_sm90INS1_16FlashAttnFwdSm90INS1_25CollectiveMainloopFwdSm90ILi2EN4cute5tupleIJNS5_1CILi1EEES8_S8_EEENS6_IJNS7_ILi64EEESA_SA_EEELi512ENS_6half_tEfNS_4arch4Sm90ELb1ELb0ELb0ELb1ELb1ELb1ELb0ELb0ELb0ELb1ELb0ELb0EEENS1_21CollectiveEpilogueFwdINS6_IJSA_NS7_ILi512EEESA_EEES9_SC_SE_Li256ELb1ELb1ELb0ELb0EEENS1_36VarlenDynamicPersistentTileSchedulerILi64ELi64ELi256ELi128ELb0ELb1ELb1ELb1ELb1ELb1EEEEEEEEEvNT_6ParamsE:
	.zero		3328


//--------------------- .nv.constant0._ZN7cutlass13device_kernelIN5flash11enable_sm90INS1_16FlashAttnFwdSm90INS1_25CollectiveMainloopFwdSm90ILi2EN4cute5tupleIJNS5_1CILi1EEES8_S8_EEENS6_IJNS7_ILi64EEESA_SA_EEELi512ENS_6half_tEfNS_4arch4Sm90ELb1ELb0ELb0ELb1ELb1ELb0ELb1ELb0ELb0ELb1ELb0ELb0EEENS1_21CollectiveEpilogueFwdINS6_IJSA_NS7_ILi512EEESA_EEES9_SC_SE_Li256ELb1ELb1ELb0ELb0EEENS1_36VarlenDynamicPersistentTileSchedulerILi64ELi64ELi256ELi128ELb0ELb1ELb1ELb1ELb1ELb1EEEEEEEEEvNT_6ParamsE --------------------------
	.section	.nv.constant0._ZN7cutlass13device_kernelIN5flash11enable_sm90INS1_16FlashAttnFwdSm90INS1_25CollectiveMainloopFwdSm90ILi2EN4cute5tupleIJNS5_1CILi1EEES8_S8_EEENS6_IJNS7_ILi64EEESA_SA_EEELi512ENS_6half_tEfNS_4arch4Sm90ELb1ELb0ELb0ELb1ELb1ELb0ELb1ELb0ELb0ELb1ELb0ELb0EEENS1_21CollectiveEpilogueFwdINS6_IJSA_NS7_ILi512EEESA_EEES9_SC_SE_Li256ELb1ELb1ELb0ELb0EEENS1_36VarlenDynamicPersistentTileSchedulerILi64ELi64ELi256ELi128ELb0ELb1ELb1ELb1ELb1ELb1EEEEEEEEEvNT_6ParamsE,"a",@progbits
	.sectionflags	@""
	.align	4
.nv.constant0._ZN7cutlass13device_kernelIN5flash11enable_sm90INS1_16FlashAttnFwdSm90INS1_25CollectiveMainloopFwdSm90ILi2EN4cute5tupleIJNS5_1CILi1EEES8_S8_EEENS6_IJNS7_ILi64EEESA_SA_EEELi512ENS_6half_tEfNS_4arch4Sm90ELb1ELb0ELb0ELb1ELb1ELb0ELb1ELb0ELb0ELb1ELb0ELb0EEENS1_21CollectiveEpilogueFwdINS6_IJSA_NS7_ILi512EEESA_EEES9_SC_SE_Li256ELb1ELb1ELb0ELb0EEENS1_36VarlenDynamicPersistentTileSchedulerILi64ELi64ELi256ELi128ELb0ELb1ELb1ELb1ELb1ELb1EEEEEEEEEvNT_6ParamsE:
	.zero		3584


//--------------------- .nv.constant0._ZN7cutlass13device_kernelIN5flash11enable_sm90INS1_16FlashAttnFwdSm90INS1_25CollectiveMainloopFwdSm90ILi2EN4cute5tupleIJNS5_1CILi1EEES8_S8_EEENS6_IJNS7_ILi64EEESA_SA_EEELi512ENS_6half_tEfNS_4arch4Sm90ELb1ELb0ELb0ELb1ELb1ELb1ELb1ELb0ELb0ELb1ELb0ELb0EEENS1_21CollectiveEpilogueFwdINS6_IJSA_NS7_ILi512EEESA_EEES9_SC_SE_Li256ELb1ELb1ELb0ELb0EEENS1_36VarlenDynamicPersistentTileSchedulerILi64ELi64ELi256ELi128ELb0ELb1ELb1ELb1ELb1ELb1EEEEEEEEEvNT_6ParamsE --------------------------
	.section	.nv.constant0._ZN7cutlass13device_kernelIN5flash11enable_sm90INS1_16FlashAttnFwdSm90INS1_25CollectiveMainloopFwdSm90ILi2EN4cute5tupleIJNS5_1CILi1EEES8_S8_EEENS6_IJNS7_ILi64EEESA_SA_EEELi512ENS_6half_tEfNS_4arch4Sm90ELb1ELb0ELb0ELb1ELb1ELb1ELb1ELb0ELb0ELb1ELb0ELb0EEENS1_21CollectiveEpilogueFwdINS6_IJSA_NS7_ILi512EEESA_EEES9_SC_SE_Li256ELb1ELb1ELb0ELb0EEENS1_36VarlenDynamicPersistentTileSchedulerILi64ELi64ELi256ELi128ELb0ELb1ELb1ELb1ELb1ELb1EEEEEEEEEvNT_6ParamsE,"a",@progbits
	.sectionflags	@""
	.align	4
.nv.constant0._ZN7cutlass13device_kernelIN5flash11enable_sm90INS1_16FlashAttnFwdSm90INS1_25CollectiveMainloopFwdSm90ILi2EN4cute5tupleIJNS5_1CILi1EEES8_S8_EEENS6_IJNS7_ILi64EEESA_SA_EEELi512ENS_6half_tEfNS_4arch4Sm90ELb1ELb0ELb0ELb1ELb1ELb1ELb1ELb0ELb0ELb1ELb0ELb0EEENS1_21CollectiveEpilogueFwdINS6_IJSA_NS7_ILi512EEESA_EEES9_SC_SE_Li256ELb1ELb1ELb0ELb0EEENS1_36VarlenDynamicPersistentTileSchedulerILi64ELi64ELi256ELi128ELb0ELb1ELb1ELb1ELb1ELb1EEEEEEEEEvNT_6ParamsE:
	.zero		3584


//--------------------- SYMBOLS --------------------------

	.type		.nv.reservedSmem.offset0,@object
	.size		.nv.reservedSmem.offset0,0x4
	.type		__assertfail,@function
